	.target	sm_100a

	.elftype	@"ET_EXEC"


//--------------------- .note.nv.tkinfo           --------------------------
	.section	.note.nv.tkinfo,"",@"SHT_NOTE"
	.sectionflags	@"SHF_NOTE_NV_TKINFO"
	.tkinfo
        /*0018*/ 	.word	0x00000002
        /*0030*/ 	.string	""
        /*0030*/ 	.string	"ptxas"
        /*0030*/ 	.string	"Cuda compilation tools, release 13.0, V13.0.88"
        /*0030*/ 	.string	"Build cuda_13.0.r13.0/compiler.36424714_0"
        /*0030*/ 	.string	"-arch sm_100a -m 64 "



//--------------------- .note.nv.cuinfo           --------------------------
	.section	.note.nv.cuinfo,"",@"SHT_NOTE"
	.sectionflags	@"SHF_NOTE_NV_CUINFO"
        /*0018*/ 	.short	0x0002
        /*001a*/ 	.short	0x0064
        /*001c*/ 	.short	0x0082
	.zero		2


//--------------------- .nv.info                  --------------------------
	.section	.nv.info,"",@"SHT_CUDA_INFO"
	.align	4


	//----- nvinfo : EIATTR_REGCOUNT
	.align		4
        /*0000*/ 	.byte	0x04, 0x2f
        /*0002*/ 	.short	(.L_29 - .L_28)
	.align		4
.L_28:
        /*0004*/ 	.word	index@(_Z25selective_scan_fwd_kernelI32Selective_Scan_fwd_kernel_traitsILi64ELi16ELi1ELb1ELb1ELb1ELb1ELb1EN3c108BFloat16EfS2_EEv13SSMParamsBase)
        /*0008*/ 	.word	0x000000a8


	//----- nvinfo : EIATTR_FRAME_SIZE
	.align		4
.L_29:
        /*000c*/ 	.byte	0x04, 0x11
        /*000e*/ 	.short	(.L_31 - .L_30)
	.align		4
.L_30:
        /*0010*/ 	.word	index@(_Z25selective_scan_fwd_kernelI32Selective_Scan_fwd_kernel_traitsILi64ELi16ELi1ELb1ELb1ELb1ELb1ELb1EN3c108BFloat16EfS2_EEv13SSMParamsBase)
        /*0014*/ 	.word	0x00000000


	//----- nvinfo : EIATTR_REGCOUNT
	.align		4
.L_31:
        /*0018*/ 	.byte	0x04, 0x2f
        /*001a*/ 	.short	(.L_33 - .L_32)
	.align		4
.L_32:
        /*001c*/ 	.word	index@(_Z25selective_scan_fwd_kernelI32Selective_Scan_fwd_kernel_traitsILi64ELi16ELi1ELb1ELb1ELb1ELb1ELb0EN3c108BFloat16EfS2_EEv13SSMParamsBase)
        /*0020*/ 	.word	0x0000009d


	//----- nvinfo : EIATTR_FRAME_SIZE
	.align		4
.L_33:
        /*0024*/ 	.byte	0x04, 0x11
        /*0026*/ 	.short	(.L_35 - .L_34)
	.align		4
.L_34:
        /*0028*/ 	.word	index@(_Z25selective_scan_fwd_kernelI32Selective_Scan_fwd_kernel_traitsILi64ELi16ELi1ELb1ELb1ELb1ELb1ELb0EN3c108BFloat16EfS2_EEv13SSMParamsBase)
        /*002c*/ 	.word	0x00000000


	//----- nvinfo : EIATTR_REGCOUNT
	.align		4
.L_35:
        /*0030*/ 	.byte	0x04, 0x2f
        /*0032*/ 	.short	(.L_37 - .L_36)
	.align		4
.L_36:
        /*0034*/ 	.word	index@(_Z25selective_scan_fwd_kernelI32Selective_Scan_fwd_kernel_traitsILi64ELi16ELi1ELb1ELb1ELb1ELb0ELb1EN3c108BFloat16EfS2_EEv13SSMParamsBase)
        /*0038*/ 	.word	0x000000a8


	//----- nvinfo : EIATTR_FRAME_SIZE
	.align		4
.L_37:
        /*003c*/ 	.byte	0x04, 0x11
        /*003e*/ 	.short	(.L_39 - .L_38)
	.align		4
.L_38:
        /*0040*/ 	.word	index@(_Z25selective_scan_fwd_kernelI32Selective_Scan_fwd_kernel_traitsILi64ELi16ELi1ELb1ELb1ELb1ELb0ELb1EN3c108BFloat16EfS2_EEv13SSMParamsBase)
        /*0044*/ 	.word	0x00000000


	//----- nvinfo : EIATTR_REGCOUNT
	.align		4
.L_39:
        /*0048*/ 	.byte	0x04, 0x2f
        /*004a*/ 	.short	(.L_41 - .L_40)
	.align		4
.L_40:
        /*004c*/ 	.word	index@(_Z25selective_scan_fwd_kernelI32Selective_Scan_fwd_kernel_traitsILi64ELi16ELi1ELb1ELb1ELb1ELb0ELb0EN3c108BFloat16EfS2_EEv13SSMParamsBase)
        /*0050*/ 	.word	0x0000009d


	//----- nvinfo : EIATTR_FRAME_SIZE
	.align		4
.L_41:
        /*0054*/ 	.byte	0x04, 0x11
        /*0056*/ 	.short	(.L_43 - .L_42)
	.align		4
.L_42:
        /*0058*/ 	.word	index@(_Z25selective_scan_fwd_kernelI32Selective_Scan_fwd_kernel_traitsILi64ELi16ELi1ELb1ELb1ELb1ELb0ELb0EN3c108BFloat16EfS2_EEv13SSMParamsBase)
        /*005c*/ 	.word	0x00000000


	//----- nvinfo : EIATTR_REGCOUNT
	.align		4
.L_43:
        /*0060*/ 	.byte	0x04, 0x2f
        /*0062*/ 	.short	(.L_45 - .L_44)
	.align		4
.L_44:
        /*0064*/ 	.word	index@(_Z25selective_scan_fwd_kernelI32Selective_Scan_fwd_kernel_traitsILi64ELi16ELi1ELb0ELb1ELb1ELb1ELb1EN3c108BFloat16EfS2_EEv13SSMParamsBase)
        /*0068*/ 	.word	0x000000a8


	//----- nvinfo : EIATTR_FRAME_SIZE
	.align		4
.L_45:
        /*006c*/ 	.byte	0x04, 0x11
        /*006e*/ 	.short	(.L_47 - .L_46)
	.align		4
.L_46:
        /*0070*/ 	.word	index@(_Z25selective_scan_fwd_kernelI32Selective_Scan_fwd_kernel_traitsILi64ELi16ELi1ELb0ELb1ELb1ELb1ELb1EN3c108BFloat16EfS2_EEv13SSMParamsBase)
        /*0074*/ 	.word	0x00000000


	//----- nvinfo : EIATTR_REGCOUNT
	.align		4
.L_47:
        /*0078*/ 	.byte	0x04, 0x2f
        /*007a*/ 	.short	(.L_49 - .L_48)
	.align		4
.L_48:
        /*007c*/ 	.word	index@(_Z25selective_scan_fwd_kernelI32Selective_Scan_fwd_kernel_traitsILi64ELi16ELi1ELb0ELb1ELb1ELb1ELb0EN3c108BFloat16EfS2_EEv13SSMParamsBase)
        /*0080*/ 	.word	0x000000a8


	//----- nvinfo : EIATTR_FRAME_SIZE
	.align		4
.L_49:
        /*0084*/ 	.byte	0x04, 0x11
        /*0086*/ 	.short	(.L_51 - .L_50)
	.align		4
.L_50:
        /*0088*/ 	.word	index@(_Z25selective_scan_fwd_kernelI32Selective_Scan_fwd_kernel_traitsILi64ELi16ELi1ELb0ELb1ELb1ELb1ELb0EN3c108BFloat16EfS2_EEv13SSMParamsBase)
        /*008c*/ 	.word	0x00000000


	//----- nvinfo : EIATTR_REGCOUNT
	.align		4
.L_51:
        /*0090*/ 	.byte	0x04, 0x2f
        /*0092*/ 	.short	(.L_53 - .L_52)
	.align		4
.L_52:
        /*0094*/ 	.word	index@(_Z25selective_scan_fwd_kernelI32Selective_Scan_fwd_kernel_traitsILi64ELi16ELi1ELb0ELb1ELb1ELb0ELb1EN3c108BFloat16EfS2_EEv13SSMParamsBase)
        /*0098*/ 	.word	0x000000a8


	//----- nvinfo : EIATTR_FRAME_SIZE
	.align		4
.L_53:
        /*009c*/ 	.byte	0x04, 0x11
        /*009e*/ 	.short	(.L_55 - .L_54)
	.align		4
.L_54:
        /*00a0*/ 	.word	index@(_Z25selective_scan_fwd_kernelI32Selective_Scan_fwd_kernel_traitsILi64ELi16ELi1ELb0ELb1ELb1ELb0ELb1EN3c108BFloat16EfS2_EEv13SSMParamsBase)
        /*00a4*/ 	.word	0x00000000


	//----- nvinfo : EIATTR_REGCOUNT
	.align		4
.L_55:
        /*00a8*/ 	.byte	0x04, 0x2f
        /*00aa*/ 	.short	(.L_57 - .L_56)
	.align		4
.L_56:
        /*00ac*/ 	.word	index@(_Z25selective_scan_fwd_kernelI32Selective_Scan_fwd_kernel_traitsILi64ELi16ELi1ELb0ELb1ELb1ELb0ELb0EN3c108BFloat16EfS2_EEv13SSMParamsBase)
        /*00b0*/ 	.word	0x000000a8


	//----- nvinfo : EIATTR_FRAME_SIZE
	.align		4
.L_57:
        /*00b4*/ 	.byte	0x04, 0x11
        /*00b6*/ 	.short	(.L_59 - .L_58)
	.align		4
.L_58:
        /*00b8*/ 	.word	index@(_Z25selective_scan_fwd_kernelI32Selective_Scan_fwd_kernel_traitsILi64ELi16ELi1ELb0ELb1ELb1ELb0ELb0EN3c108BFloat16EfS2_EEv13SSMParamsBase)
        /*00bc*/ 	.word	0x00000000


	//----- nvinfo : EIATTR_REGCOUNT
	.align		4
.L_59:
        /*00c0*/ 	.byte	0x04, 0x2f
        /*00c2*/ 	.short	(.L_61 - .L_60)
	.align		4
.L_60:
        /*00c4*/ 	.word	index@(_Z25selective_scan_fwd_kernelI32Selective_Scan_fwd_kernel_traitsILi32ELi4ELi1ELb1ELb1ELb1ELb1ELb1EN3c108BFloat16EfS2_EEv13SSMParamsBase)
        /*00c8*/ 	.word	0x0000006c


	//----- nvinfo : EIATTR_FRAME_SIZE
	.align		4
.L_61:
        /*00cc*/ 	.byte	0x04, 0x11
        /*00ce*/ 	.short	(.L_63 - .L_62)
	.align		4
.L_62:
        /*00d0*/ 	.word	index@(_Z25selective_scan_fwd_kernelI32Selective_Scan_fwd_kernel_traitsILi32ELi4ELi1ELb1ELb1ELb1ELb1ELb1EN3c108BFloat16EfS2_EEv13SSMParamsBase)
        /*00d4*/ 	.word	0x00000000


	//----- nvinfo : EIATTR_REGCOUNT
	.align		4
.L_63:
        /*00d8*/ 	.byte	0x04, 0x2f
        /*00da*/ 	.short	(.L_65 - .L_64)
	.align		4
.L_64:
        /*00dc*/ 	.word	index@(_Z25selective_scan_fwd_kernelI32Selective_Scan_fwd_kernel_traitsILi32ELi4ELi1ELb1ELb1ELb1ELb1ELb0EN3c108BFloat16EfS2_EEv13SSMParamsBase)
        /*00e0*/ 	.word	0x0000006e


	//----- nvinfo : EIATTR_FRAME_SIZE
	.align		4
.L_65:
        /*00e4*/ 	.byte	0x04, 0x11
        /*00e6*/ 	.short	(.L_67 - .L_66)
	.align		4
.L_66:
        /*00e8*/ 	.word	index@(_Z25selective_scan_fwd_kernelI32Selective_Scan_fwd_kernel_traitsILi32ELi4ELi1ELb1ELb1ELb1ELb1ELb0EN3c108BFloat16EfS2_EEv13SSMParamsBase)
        /*00ec*/ 	.word	0x00000000


	//----- nvinfo : EIATTR_REGCOUNT
	.align		4
.L_67:
        /*00f0*/ 	.byte	0x04, 0x2f
        /*00f2*/ 	.short	(.L_69 - .L_68)
	.align		4
.L_68:
        /*00f4*/ 	.word	index@(_Z25selective_scan_fwd_kernelI32Selective_Scan_fwd_kernel_traitsILi32ELi4ELi1ELb1ELb1ELb1ELb0ELb1EN3c108BFloat16EfS2_EEv13SSMParamsBase)
        /*00f8*/ 	.word	0x0000006e


	//----- nvinfo : EIATTR_FRAME_SIZE
	.align		4
.L_69:
        /*00fc*/ 	.byte	0x04, 0x11
        /*00fe*/ 	.short	(.L_71 - .L_70)
	.align		4
.L_70:
        /*0100*/ 	.word	index@(_Z25selective_scan_fwd_kernelI32Selective_Scan_fwd_kernel_traitsILi32ELi4ELi1ELb1ELb1ELb1ELb0ELb1EN3c108BFloat16EfS2_EEv13SSMParamsBase)
        /*0104*/ 	.word	0x00000000


	//----- nvinfo : EIATTR_REGCOUNT
	.align		4
.L_71:
        /*0108*/ 	.byte	0x04, 0x2f
        /*010a*/ 	.short	(.L_73 - .L_72)
	.align		4
.L_72:
        /*010c*/ 	.word	index@(_Z25selective_scan_fwd_kernelI32Selective_Scan_fwd_kernel_traitsILi32ELi4ELi1ELb1ELb1ELb1ELb0ELb0EN3c108BFloat16EfS2_EEv13SSMParamsBase)
        /*0110*/ 	.word	0x00000060


	//----- nvinfo : EIATTR_FRAME_SIZE
	.align		4
.L_73:
        /*0114*/ 	.byte	0x04, 0x11
        /*0116*/ 	.short	(.L_75 - .L_74)
	.align		4
.L_74:
        /*0118*/ 	.word	index@(_Z25selective_scan_fwd_kernelI32Selective_Scan_fwd_kernel_traitsILi32ELi4ELi1ELb1ELb1ELb1ELb0ELb0EN3c108BFloat16EfS2_EEv13SSMParamsBase)
        /*011c*/ 	.word	0x00000000


	//----- nvinfo : EIATTR_REGCOUNT
	.align		4
.L_75:
        /*0120*/ 	.byte	0x04, 0x2f
        /*0122*/ 	.short	(.L_77 - .L_76)
	.align		4
.L_76:
        /*0124*/ 	.word	index@(_Z25selective_scan_fwd_kernelI32Selective_Scan_fwd_kernel_traitsILi32ELi4ELi1ELb0ELb1ELb1ELb1ELb1EN3c108BFloat16EfS2_EEv13SSMParamsBase)
        /*0128*/ 	.word	0x0000006c


	//----- nvinfo : EIATTR_FRAME_SIZE
	.align		4
.L_77:
        /*012c*/ 	.byte	0x04, 0x11
        /*012e*/ 	.short	(.L_79 - .L_78)
	.align		4
.L_78:
        /*0130*/ 	.word	index@(_Z25selective_scan_fwd_kernelI32Selective_Scan_fwd_kernel_traitsILi32ELi4ELi1ELb0ELb1ELb1ELb1ELb1EN3c108BFloat16EfS2_EEv13SSMParamsBase)
        /*0134*/ 	.word	0x00000000


	//----- nvinfo : EIATTR_REGCOUNT
	.align		4
.L_79:
        /*0138*/ 	.byte	0x04, 0x2f
        /*013a*/ 	.short	(.L_81 - .L_80)
	.align		4
.L_80:
        /*013c*/ 	.word	index@(_Z25selective_scan_fwd_kernelI32Selective_Scan_fwd_kernel_traitsILi32ELi4ELi1ELb0ELb1ELb1ELb1ELb0EN3c108BFloat16EfS2_EEv13SSMParamsBase)
        /*0140*/ 	.word	0x0000006b


	//----- nvinfo : EIATTR_FRAME_SIZE
	.align		4
.L_81:
        /*0144*/ 	.byte	0x04, 0x11
        /*0146*/ 	.short	(.L_83 - .L_82)
	.align		4
.L_82:
        /*0148*/ 	.word	index@(_Z25selective_scan_fwd_kernelI32Selective_Scan_fwd_kernel_traitsILi32ELi4ELi1ELb0ELb1ELb1ELb1ELb0EN3c108BFloat16EfS2_EEv13SSMParamsBase)
        /*014c*/ 	.word	0x00000000


	//----- nvinfo : EIATTR_REGCOUNT
	.align		4
.L_83:
        /*0150*/ 	.byte	0x04, 0x2f
        /*0152*/ 	.short	(.L_85 - .L_84)
	.align		4
.L_84:
        /*0154*/ 	.word	index@(_Z25selective_scan_fwd_kernelI32Selective_Scan_fwd_kernel_traitsILi32ELi4ELi1ELb0ELb1ELb1ELb0ELb1EN3c108BFloat16EfS2_EEv13SSMParamsBase)
        /*0158*/ 	.word	0x0000006e


	//----- nvinfo : EIATTR_FRAME_SIZE
	.align		4
.L_85:
        /*015c*/ 	.byte	0x04, 0x11
        /*015e*/ 	.short	(.L_87 - .L_86)
	.align		4
.L_86:
        /*0160*/ 	.word	index@(_Z25selective_scan_fwd_kernelI32Selective_Scan_fwd_kernel_traitsILi32ELi4ELi1ELb0ELb1ELb1ELb0ELb1EN3c108BFloat16EfS2_EEv13SSMParamsBase)
        /*0164*/ 	.word	0x00000000


	//----- nvinfo : EIATTR_REGCOUNT
	.align		4
.L_87:
        /*0168*/ 	.byte	0x04, 0x2f
        /*016a*/ 	.short	(.L_89 - .L_88)
	.align		4
.L_88:
        /*016c*/ 	.word	index@(_Z25selective_scan_fwd_kernelI32Selective_Scan_fwd_kernel_traitsILi32ELi4ELi1ELb0ELb1ELb1ELb0ELb0EN3c108BFloat16EfS2_EEv13SSMParamsBase)
        /*0170*/ 	.word	0x0000006e


	//----- nvinfo : EIATTR_FRAME_SIZE
	.align		4
.L_89:
        /*0174*/ 	.byte	0x04, 0x11
        /*0176*/ 	.short	(.L_91 - .L_90)
	.align		4
.L_90:
        /*0178*/ 	.word	index@(_Z25selective_scan_fwd_kernelI32Selective_Scan_fwd_kernel_traitsILi32ELi4ELi1ELb0ELb1ELb1ELb0ELb0EN3c108BFloat16EfS2_EEv13SSMParamsBase)
        /*017c*/ 	.word	0x00000000


	//----- nvinfo : EIATTR_REGCOUNT
	.align		4
.L_91:
        /*0180*/ 	.byte	0x04, 0x2f
        /*0182*/ 	.short	(.L_93 - .L_92)
	.align		4
.L_92:
        /*0184*/ 	.word	index@(_Z25selective_scan_fwd_kernelI32Selective_Scan_fwd_kernel_traitsILi32ELi8ELi1ELb1ELb1ELb1ELb1ELb1EN3c108BFloat16EfS2_EEv13SSMParamsBase)
        /*0188*/ 	.word	0x00000093


	//----- nvinfo : EIATTR_FRAME_SIZE
	.align		4
.L_93:
        /*018c*/ 	.byte	0x04, 0x11
        /*018e*/ 	.short	(.L_95 - .L_94)
	.align		4
.L_94:
        /*0190*/ 	.word	index@(_Z25selective_scan_fwd_kernelI32Selective_Scan_fwd_kernel_traitsILi32ELi8ELi1ELb1ELb1ELb1ELb1ELb1EN3c108BFloat16EfS2_EEv13SSMParamsBase)
        /*0194*/ 	.word	0x00000000


	//----- nvinfo : EIATTR_REGCOUNT
	.align		4
.L_95:
        /*0198*/ 	.byte	0x04, 0x2f
        /*019a*/ 	.short	(.L_97 - .L_96)
	.align		4
.L_96:
        /*019c*/ 	.word	index@(_Z25selective_scan_fwd_kernelI32Selective_Scan_fwd_kernel_traitsILi32ELi8ELi1ELb1ELb1ELb1ELb1ELb0EN3c108BFloat16EfS2_EEv13SSMParamsBase)
        /*01a0*/ 	.word	0x00000088


	//----- nvinfo : EIATTR_FRAME_SIZE
	.align		4
.L_97:
        /*01a4*/ 	.byte	0x04, 0x11
        /*01a6*/ 	.short	(.L_99 - .L_98)
	.align		4
.L_98:
        /*01a8*/ 	.word	index@(_Z25selective_scan_fwd_kernelI32Selective_Scan_fwd_kernel_traitsILi32ELi8ELi1ELb1ELb1ELb1ELb1ELb0EN3c108BFloat16EfS2_EEv13SSMParamsBase)
        /*01ac*/ 	.word	0x00000000


	//----- nvinfo : EIATTR_REGCOUNT
	.align		4
.L_99:
        /*01b0*/ 	.byte	0x04, 0x2f
        /*01b2*/ 	.short	(.L_101 - .L_100)
	.align		4
.L_100:
        /*01b4*/ 	.word	index@(_Z25selective_scan_fwd_kernelI32Selective_Scan_fwd_kernel_traitsILi32ELi8ELi1ELb1ELb1ELb1ELb0ELb1EN3c108BFloat16EfS2_EEv13SSMParamsBase)
        /*01b8*/ 	.word	0x00000097


	//----- nvinfo : EIATTR_FRAME_SIZE
	.align		4
.L_101:
        /*01bc*/ 	.byte	0x04, 0x11
        /*01be*/ 	.short	(.L_103 - .L_102)
	.align		4
.L_102:
        /*01c0*/ 	.word	index@(_Z25selective_scan_fwd_kernelI32Selective_Scan_fwd_kernel_traitsILi32ELi8ELi1ELb1ELb1ELb1ELb0ELb1EN3c108BFloat16EfS2_EEv13SSMParamsBase)
        /*01c4*/ 	.word	0x00000000


	//----- nvinfo : EIATTR_REGCOUNT
	.align		4
.L_103:
        /*01c8*/ 	.byte	0x04, 0x2f
        /*01ca*/ 	.short	(.L_105 - .L_104)
	.align		4
.L_104:
        /*01cc*/ 	.word	index@(_Z25selective_scan_fwd_kernelI32Selective_Scan_fwd_kernel_traitsILi32ELi8ELi1ELb1ELb1ELb1ELb0ELb0EN3c108BFloat16EfS2_EEv13SSMParamsBase)
        /*01d0*/ 	.word	0x0000007e


	//----- nvinfo : EIATTR_FRAME_SIZE
	.align		4
.L_105:
        /*01d4*/ 	.byte	0x04, 0x11
        /*01d6*/ 	.short	(.L_107 - .L_106)
	.align		4
.L_106:
        /*01d8*/ 	.word	index@(_Z25selective_scan_fwd_kernelI32Selective_Scan_fwd_kernel_traitsILi32ELi8ELi1ELb1ELb1ELb1ELb0ELb0EN3c108BFloat16EfS2_EEv13SSMParamsBase)
        /*01dc*/ 	.word	0x00000000


	//----- nvinfo : EIATTR_REGCOUNT
	.align		4
.L_107:
        /*01e0*/ 	.byte	0x04, 0x2f
        /*01e2*/ 	.short	(.L_109 - .L_108)
	.align		4
.L_108:
        /*01e4*/ 	.word	index@(_Z25selective_scan_fwd_kernelI32Selective_Scan_fwd_kernel_traitsILi32ELi8ELi1ELb0ELb1ELb1ELb1ELb1EN3c108BFloat16EfS2_EEv13SSMParamsBase)
        /*01e8*/ 	.word	0x00000093


	//----- nvinfo : EIATTR_FRAME_SIZE
	.align		4
.L_109:
        /*01ec*/ 	.byte	0x04, 0x11
        /*01ee*/ 	.short	(.L_111 - .L_110)
	.align		4
.L_110:
        /*01f0*/ 	.word	index@(_Z25selective_scan_fwd_kernelI32Selective_Scan_fwd_kernel_traitsILi32ELi8ELi1ELb0ELb1ELb1ELb1ELb1EN3c108BFloat16EfS2_EEv13SSMParamsBase)
        /*01f4*/ 	.word	0x00000000


	//----- nvinfo : EIATTR_REGCOUNT
	.align		4
.L_111:
        /*01f8*/ 	.byte	0x04, 0x2f
        /*01fa*/ 	.short	(.L_113 - .L_112)
	.align		4
.L_112:
        /*01fc*/ 	.word	index@(_Z25selective_scan_fwd_kernelI32Selective_Scan_fwd_kernel_traitsILi32ELi8ELi1ELb0ELb1ELb1ELb1ELb0EN3c108BFloat16EfS2_EEv13SSMParamsBase)
        /*0200*/ 	.word	0x00000091


	//----- nvinfo : EIATTR_FRAME_SIZE
	.align		4
.L_113:
        /*0204*/ 	.byte	0x04, 0x11
        /*0206*/ 	.short	(.L_115 - .L_114)
	.align		4
.L_114:
        /*0208*/ 	.word	index@(_Z25selective_scan_fwd_kernelI32Selective_Scan_fwd_kernel_traitsILi32ELi8ELi1ELb0ELb1ELb1ELb1ELb0EN3c108BFloat16EfS2_EEv13SSMParamsBase)
        /*020c*/ 	.word	0x00000000


	//----- nvinfo : EIATTR_REGCOUNT
	.align		4
.L_115:
        /*0210*/ 	.byte	0x04, 0x2f
        /*0212*/ 	.short	(.L_117 - .L_116)
	.align		4
.L_116:
        /*0214*/ 	.word	index@(_Z25selective_scan_fwd_kernelI32Selective_Scan_fwd_kernel_traitsILi32ELi8ELi1ELb0ELb1ELb1ELb0ELb1EN3c108BFloat16EfS2_EEv13SSMParamsBase)
        /*0218*/ 	.word	0x00000097


	//----- nvinfo : EIATTR_FRAME_SIZE
	.align		4
.L_117:
        /*021c*/ 	.byte	0x04, 0x11
        /*021e*/ 	.short	(.L_119 - .L_118)
	.align		4
.L_118:
        /*0220*/ 	.word	index@(_Z25selective_scan_fwd_kernelI32Selective_Scan_fwd_kernel_traitsILi32ELi8ELi1ELb0ELb1ELb1ELb0ELb1EN3c108BFloat16EfS2_EEv13SSMParamsBase)
        /*0224*/ 	.word	0x00000000


	//----- nvinfo : EIATTR_REGCOUNT
	.align		4
.L_119:
        /*0228*/ 	.byte	0x04, 0x2f
        /*022a*/ 	.short	(.L_121 - .L_120)
	.align		4
.L_120:
        /*022c*/ 	.word	index@(_Z25selective_scan_fwd_kernelI32Selective_Scan_fwd_kernel_traitsILi32ELi8ELi1ELb0ELb1ELb1ELb0ELb0EN3c108BFloat16EfS2_EEv13SSMParamsBase)
        /*0230*/ 	.word	0x00000094


	//----- nvinfo : EIATTR_FRAME_SIZE
	.align		4
.L_121:
        /*0234*/ 	.byte	0x04, 0x11
        /*0236*/ 	.short	(.L_123 - .L_122)
	.align		4
.L_122:
        /*0238*/ 	.word	index@(_Z25selective_scan_fwd_kernelI32Selective_Scan_fwd_kernel_traitsILi32ELi8ELi1ELb0ELb1ELb1ELb0ELb0EN3c108BFloat16EfS2_EEv13SSMParamsBase)
        /*023c*/ 	.word	0x00000000


	//----- nvinfo : EIATTR_REGCOUNT
	.align		4
.L_123:
        /*0240*/ 	.byte	0x04, 0x2f
        /*0242*/ 	.short	(.L_125 - .L_124)
	.align		4
.L_124:
        /*0244*/ 	.word	index@(_Z25selective_scan_fwd_kernelI32Selective_Scan_fwd_kernel_traitsILi32ELi16ELi1ELb1ELb1ELb1ELb1ELb1EN3c108BFloat16EfS2_EEv13SSMParamsBase)
        /*0248*/ 	.word	0x000000db


	//----- nvinfo : EIATTR_FRAME_SIZE
	.align		4
.L_125:
        /*024c*/ 	.byte	0x04, 0x11
        /*024e*/ 	.short	(.L_127 - .L_126)
	.align		4
.L_126:
        /*0250*/ 	.word	index@(_Z25selective_scan_fwd_kernelI32Selective_Scan_fwd_kernel_traitsILi32ELi16ELi1ELb1ELb1ELb1ELb1ELb1EN3c108BFloat16EfS2_EEv13SSMParamsBase)
        /*0254*/ 	.word	0x00000000


	//----- nvinfo : EIATTR_REGCOUNT
	.align		4
.L_127:
        /*0258*/ 	.byte	0x04, 0x2f
        /*025a*/ 	.short	(.L_129 - .L_128)
	.align		4
.L_128:
        /*025c*/ 	.word	index@(_Z25selective_scan_fwd_kernelI32Selective_Scan_fwd_kernel_traitsILi32ELi16ELi1ELb1ELb1ELb1ELb1ELb0EN3c108BFloat16EfS2_EEv13SSMParamsBase)
        /*0260*/ 	.word	0x000000b8


	//----- nvinfo : EIATTR_FRAME_SIZE
	.align		4
.L_129:
        /*0264*/ 	.byte	0x04, 0x11
        /*0266*/ 	.short	(.L_131 - .L_130)
	.align		4
.L_130:
        /*0268*/ 	.word	index@(_Z25selective_scan_fwd_kernelI32Selective_Scan_fwd_kernel_traitsILi32ELi16ELi1ELb1ELb1ELb1ELb1ELb0EN3c108BFloat16EfS2_EEv13SSMParamsBase)
        /*026c*/ 	.word	0x00000000


	//----- nvinfo : EIATTR_REGCOUNT
	.align		4
.L_131:
        /*0270*/ 	.byte	0x04, 0x2f
        /*0272*/ 	.short	(.L_133 - .L_132)
	.align		4
.L_132:
        /*0274*/ 	.word	index@(_Z25selective_scan_fwd_kernelI32Selective_Scan_fwd_kernel_traitsILi32ELi16ELi1ELb1ELb1ELb1ELb0ELb1EN3c108BFloat16EfS2_EEv13SSMParamsBase)
        /*0278*/ 	.word	0x000000dc


	//----- nvinfo : EIATTR_FRAME_SIZE
	.align		4
.L_133:
        /*027c*/ 	.byte	0x04, 0x11
        /*027e*/ 	.short	(.L_135 - .L_134)
	.align		4
.L_134:
        /*0280*/ 	.word	index@(_Z25selective_scan_fwd_kernelI32Selective_Scan_fwd_kernel_traitsILi32ELi16ELi1ELb1ELb1ELb1ELb0ELb1EN3c108BFloat16EfS2_EEv13SSMParamsBase)
        /*0284*/ 	.word	0x00000000


	//----- nvinfo : EIATTR_REGCOUNT
	.align		4
.L_135:
        /*0288*/ 	.byte	0x04, 0x2f
        /*028a*/ 	.short	(.L_137 - .L_136)
	.align		4
.L_136:
        /*028c*/ 	.word	index@(_Z25selective_scan_fwd_kernelI32Selective_Scan_fwd_kernel_traitsILi32ELi16ELi1ELb1ELb1ELb1ELb0ELb0EN3c108BFloat16EfS2_EEv13SSMParamsBase)
        /*0290*/ 	.word	0x000000b8


	//----- nvinfo : EIATTR_FRAME_SIZE
	.align		4
.L_137:
        /*0294*/ 	.byte	0x04, 0x11
        /*0296*/ 	.short	(.L_139 - .L_138)
	.align		4
.L_138:
        /*0298*/ 	.word	index@(_Z25selective_scan_fwd_kernelI32Selective_Scan_fwd_kernel_traitsILi32ELi16ELi1ELb1ELb1ELb1ELb0ELb0EN3c108BFloat16EfS2_EEv13SSMParamsBase)
        /*029c*/ 	.word	0x00000000


	//----- nvinfo : EIATTR_REGCOUNT
	.align		4
.L_139:
        /*02a0*/ 	.byte	0x04, 0x2f
        /*02a2*/ 	.short	(.L_141 - .L_140)
	.align		4
.L_140:
        /*02a4*/ 	.word	index@(_Z25selective_scan_fwd_kernelI32Selective_Scan_fwd_kernel_traitsILi32ELi16ELi1ELb0ELb1ELb1ELb1ELb1EN3c108BFloat16EfS2_EEv13SSMParamsBase)
        /*02a8*/ 	.word	0x000000db


	//----- nvinfo : EIATTR_FRAME_SIZE
	.align		4
.L_141:
        /*02ac*/ 	.byte	0x04, 0x11
        /*02ae*/ 	.short	(.L_143 - .L_142)
	.align		4
.L_142:
        /*02b0*/ 	.word	index@(_Z25selective_scan_fwd_kernelI32Selective_Scan_fwd_kernel_traitsILi32ELi16ELi1ELb0ELb1ELb1ELb1ELb1EN3c108BFloat16EfS2_EEv13SSMParamsBase)
        /*02b4*/ 	.word	0x00000000


	//----- nvinfo : EIATTR_REGCOUNT
	.align		4
.L_143:
        /*02b8*/ 	.byte	0x04, 0x2f
        /*02ba*/ 	.short	(.L_145 - .L_144)
	.align		4
.L_144:
        /*02bc*/ 	.word	index@(_Z25selective_scan_fwd_kernelI32Selective_Scan_fwd_kernel_traitsILi32ELi16ELi1ELb0ELb1ELb1ELb1ELb0EN3c108BFloat16EfS2_EEv13SSMParamsBase)
        /*02c0*/ 	.word	0x000000d9


	//----- nvinfo : EIATTR_FRAME_SIZE
	.align		4
.L_145:
        /*02c4*/ 	.byte	0x04, 0x11
        /*02c6*/ 	.short	(.L_147 - .L_146)
	.align		4
.L_146:
        /*02c8*/ 	.word	index@(_Z25selective_scan_fwd_kernelI32Selective_Scan_fwd_kernel_traitsILi32ELi16ELi1ELb0ELb1ELb1ELb1ELb0EN3c108BFloat16EfS2_EEv13SSMParamsBase)
        /*02cc*/ 	.word	0x00000000


	//----- nvinfo : EIATTR_REGCOUNT
	.align		4
.L_147:
        /*02d0*/ 	.byte	0x04, 0x2f
        /*02d2*/ 	.short	(.L_149 - .L_148)
	.align		4
.L_148:
        /*02d4*/ 	.word	index@(_Z25selective_scan_fwd_kernelI32Selective_Scan_fwd_kernel_traitsILi32ELi16ELi1ELb0ELb1ELb1ELb0ELb1EN3c108BFloat16EfS2_EEv13SSMParamsBase)
        /*02d8*/ 	.word	0x000000dc


	//----- nvinfo : EIATTR_FRAME_SIZE
	.align		4
.L_149:
        /*02dc*/ 	.byte	0x04, 0x11
        /*02de*/ 	.short	(.L_151 - .L_150)
	.align		4
.L_150:
        /*02e0*/ 	.word	index@(_Z25selective_scan_fwd_kernelI32Selective_Scan_fwd_kernel_traitsILi32ELi16ELi1ELb0ELb1ELb1ELb0ELb1EN3c108BFloat16EfS2_EEv13SSMParamsBase)
        /*02e4*/ 	.word	0x00000000


	//----- nvinfo : EIATTR_REGCOUNT
	.align		4
.L_151:
        /*02e8*/ 	.byte	0x04, 0x2f
        /*02ea*/ 	.short	(.L_153 - .L_152)
	.align		4
.L_152:
        /*02ec*/ 	.word	index@(_Z25selective_scan_fwd_kernelI32Selective_Scan_fwd_kernel_traitsILi32ELi16ELi1ELb0ELb1ELb1ELb0ELb0EN3c108BFloat16EfS2_EEv13SSMParamsBase)
        /*02f0*/ 	.word	0x000000da


	//----- nvinfo : EIATTR_FRAME_SIZE
	.align		4
.L_153:
        /*02f4*/ 	.byte	0x04, 0x11
        /*02f6*/ 	.short	(.L_155 - .L_154)
	.align		4
.L_154:
        /*02f8*/ 	.word	index@(_Z25selective_scan_fwd_kernelI32Selective_Scan_fwd_kernel_traitsILi32ELi16ELi1ELb0ELb1ELb1ELb0ELb0EN3c108BFloat16EfS2_EEv13SSMParamsBase)
        /*02fc*/ 	.word	0x00000000


	//----- nvinfo : EIATTR_REGCOUNT
	.align		4
.L_155:
        /*0300*/ 	.byte	0x04, 0x2f
        /*0302*/ 	.short	(.L_157 - .L_156)
	.align		4
.L_156:
        /*0304*/ 	.word	index@(_Z25selective_scan_fwd_kernelI32Selective_Scan_fwd_kernel_traitsILi128ELi16ELi1ELb1ELb1ELb1ELb1ELb1EN3c108BFloat16EfS2_EEv13SSMParamsBase)
        /*0308*/ 	.word	0x000000a8


	//----- nvinfo : EIATTR_FRAME_SIZE
	.align		4
.L_157:
        /*030c*/ 	.byte	0x04, 0x11
        /*030e*/ 	.short	(.L_159 - .L_158)
	.align		4
.L_158:
        /*0310*/ 	.word	index@(_Z25selective_scan_fwd_kernelI32Selective_Scan_fwd_kernel_traitsILi128ELi16ELi1ELb1ELb1ELb1ELb1ELb1EN3c108BFloat16EfS2_EEv13SSMParamsBase)
        /*0314*/ 	.word	0x00000008


	//----- nvinfo : EIATTR_REGCOUNT
	.align		4
.L_159:
        /*0318*/ 	.byte	0x04, 0x2f
        /*031a*/ 	.short	(.L_161 - .L_160)
	.align		4
.L_160:
        /*031c*/ 	.word	index@(_Z25selective_scan_fwd_kernelI32Selective_Scan_fwd_kernel_traitsILi128ELi16ELi1ELb1ELb1ELb1ELb1ELb0EN3c108BFloat16EfS2_EEv13SSMParamsBase)
        /*0320*/ 	.word	0x0000009f


	//----- nvinfo : EIATTR_FRAME_SIZE
	.align		4
.L_161:
        /*0324*/ 	.byte	0x04, 0x11
        /*0326*/ 	.short	(.L_163 - .L_162)
	.align		4
.L_162:
        /*0328*/ 	.word	index@(_Z25selective_scan_fwd_kernelI32Selective_Scan_fwd_kernel_traitsILi128ELi16ELi1ELb1ELb1ELb1ELb1ELb0EN3c108BFloat16EfS2_EEv13SSMParamsBase)
        /*032c*/ 	.word	0x00000000


	//----- nvinfo : EIATTR_REGCOUNT
	.align		4
.L_163:
        /*0330*/ 	.byte	0x04, 0x2f
        /*0332*/ 	.short	(.L_165 - .L_164)
	.align		4
.L_164:
        /*0334*/ 	.word	index@(_Z25selective_scan_fwd_kernelI32Selective_Scan_fwd_kernel_traitsILi128ELi16ELi1ELb1ELb1ELb1ELb0ELb1EN3c108BFloat16EfS2_EEv13SSMParamsBase)
        /*0338*/ 	.word	0x000000a8


	//----- nvinfo : EIATTR_FRAME_SIZE
	.align		4
.L_165:
        /*033c*/ 	.byte	0x04, 0x11
        /*033e*/ 	.short	(.L_167 - .L_166)
	.align		4
.L_166:
        /*0340*/ 	.word	index@(_Z25selective_scan_fwd_kernelI32Selective_Scan_fwd_kernel_traitsILi128ELi16ELi1ELb1ELb1ELb1ELb0ELb1EN3c108BFloat16EfS2_EEv13SSMParamsBase)
        /*0344*/ 	.word	0x00000000


	//----- nvinfo : EIATTR_REGCOUNT
	.align		4
.L_167:
        /*0348*/ 	.byte	0x04, 0x2f
        /*034a*/ 	.short	(.L_169 - .L_168)
	.align		4
.L_168:
        /*034c*/ 	.word	index@(_Z25selective_scan_fwd_kernelI32Selective_Scan_fwd_kernel_traitsILi128ELi16ELi1ELb1ELb1ELb1ELb0ELb0EN3c108BFloat16EfS2_EEv13SSMParamsBase)
        /*0350*/ 	.word	0x0000009f


	//----- nvinfo : EIATTR_FRAME_SIZE
	.align		4
.L_169:
        /*0354*/ 	.byte	0x04, 0x11
        /*0356*/ 	.short	(.L_171 - .L_170)
	.align		4
.L_170:
        /*0358*/ 	.word	index@(_Z25selective_scan_fwd_kernelI32Selective_Scan_fwd_kernel_traitsILi128ELi16ELi1ELb1ELb1ELb1ELb0ELb0EN3c108BFloat16EfS2_EEv13SSMParamsBase)
        /*035c*/ 	.word	0x00000000


	//----- nvinfo : EIATTR_REGCOUNT
	.align		4
.L_171:
        /*0360*/ 	.byte	0x04, 0x2f
        /*0362*/ 	.short	(.L_173 - .L_172)
	.align		4
.L_172:
        /*0364*/ 	.word	index@(_Z25selective_scan_fwd_kernelI32Selective_Scan_fwd_kernel_traitsILi128ELi16ELi1ELb0ELb1ELb1ELb1ELb1EN3c108BFloat16EfS2_EEv13SSMParamsBase)
        /*0368*/ 	.word	0x000000a8


	//----- nvinfo : EIATTR_FRAME_SIZE
	.align		4
.L_173:
        /*036c*/ 	.byte	0x04, 0x11
        /*036e*/ 	.short	(.L_175 - .L_174)
	.align		4
.L_174:
        /*0370*/ 	.word	index@(_Z25selective_scan_fwd_kernelI32Selective_Scan_fwd_kernel_traitsILi128ELi16ELi1ELb0ELb1ELb1ELb1ELb1EN3c108BFloat16EfS2_EEv13SSMParamsBase)
        /*0374*/ 	.word	0x00000008


	//----- nvinfo : EIATTR_REGCOUNT
	.align		4
.L_175:
        /*0378*/ 	.byte	0x04, 0x2f
        /*037a*/ 	.short	(.L_177 - .L_176)
	.align		4
.L_176:
        /*037c*/ 	.word	index@(_Z25selective_scan_fwd_kernelI32Selective_Scan_fwd_kernel_traitsILi128ELi16ELi1ELb0ELb1ELb1ELb1ELb0EN3c108BFloat16EfS2_EEv13SSMParamsBase)
        /*0380*/ 	.word	0x000000a8


	//----- nvinfo : EIATTR_FRAME_SIZE
	.align		4
.L_177:
        /*0384*/ 	.byte	0x04, 0x11
        /*0386*/ 	.short	(.L_179 - .L_178)
	.align		4
.L_178:
        /*0388*/ 	.word	index@(_Z25selective_scan_fwd_kernelI32Selective_Scan_fwd_kernel_traitsILi128ELi16ELi1ELb0ELb1ELb1ELb1ELb0EN3c108BFloat16EfS2_EEv13SSMParamsBase)
        /*038c*/ 	.word	0x00000008


	//----- nvinfo : EIATTR_REGCOUNT
	.align		4
.L_179:
        /*0390*/ 	.byte	0x04, 0x2f
        /*0392*/ 	.short	(.L_181 - .L_180)
	.align		4
.L_180:
        /*0394*/ 	.word	index@(_Z25selective_scan_fwd_kernelI32Selective_Scan_fwd_kernel_traitsILi128ELi16ELi1ELb0ELb1ELb1ELb0ELb1EN3c108BFloat16EfS2_EEv13SSMParamsBase)
        /*0398*/ 	.word	0x000000a8


	//----- nvinfo : EIATTR_FRAME_SIZE
	.align		4
.L_181:
        /*039c*/ 	.byte	0x04, 0x11
        /*039e*/ 	.short	(.L_183 - .L_182)
	.align		4
.L_182:
        /*03a0*/ 	.word	index@(_Z25selective_scan_fwd_kernelI32Selective_Scan_fwd_kernel_traitsILi128ELi16ELi1ELb0ELb1ELb1ELb0ELb1EN3c108BFloat16EfS2_EEv13SSMParamsBase)
        /*03a4*/ 	.word	0x00000000


	//----- nvinfo : EIATTR_REGCOUNT
	.align		4
.L_183:
        /*03a8*/ 	.byte	0x04, 0x2f
        /*03aa*/ 	.short	(.L_185 - .L_184)
	.align		4
.L_184:
        /*03ac*/ 	.word	index@(_Z25selective_scan_fwd_kernelI32Selective_Scan_fwd_kernel_traitsILi128ELi16ELi1ELb0ELb1ELb1ELb0ELb0EN3c108BFloat16EfS2_EEv13SSMParamsBase)
        /*03b0*/ 	.word	0x000000a8


	//----- nvinfo : EIATTR_FRAME_SIZE
	.align		4
.L_185:
        /*03b4*/ 	.byte	0x04, 0x11
        /*03b6*/ 	.short	(.L_187 - .L_186)
	.align		4
.L_186:
        /*03b8*/ 	.word	index@(_Z25selective_scan_fwd_kernelI32Selective_Scan_fwd_kernel_traitsILi128ELi16ELi1ELb0ELb1ELb1ELb0ELb0EN3c108BFloat16EfS2_EEv13SSMParamsBase)
        /*03bc*/ 	.word	0x00000000


	//----- nvinfo : EIATTR_REGCOUNT
	.align		4
.L_187:
        /*03c0*/ 	.byte	0x04, 0x2f
        /*03c2*/ 	.short	(.L_189 - .L_188)
	.align		4
.L_188:
        /*03c4*/ 	.word	index@(_Z25selective_scan_fwd_kernelI32Selective_Scan_fwd_kernel_traitsILi64ELi16ELi1ELb1ELb1ELb1ELb1ELb1EN3c108BFloat16EffEEv13SSMParamsBase)
        /*03c8*/ 	.word	0x000000a8


	//----- nvinfo : EIATTR_FRAME_SIZE
	.align		4
.L_189:
        /*03cc*/ 	.byte	0x04, 0x11
        /*03ce*/ 	.short	(.L_191 - .L_190)
	.align		4
.L_190:
        /*03d0*/ 	.word	index@(_Z25selective_scan_fwd_kernelI32Selective_Scan_fwd_kernel_traitsILi64ELi16ELi1ELb1ELb1ELb1ELb1ELb1EN3c108BFloat16EffEEv13SSMParamsBase)
        /*03d4*/ 	.word	0x00000000


	//----- nvinfo : EIATTR_REGCOUNT
	.align		4
.L_191:
        /*03d8*/ 	.byte	0x04, 0x2f
        /*03da*/ 	.short	(.L_193 - .L_192)
	.align		4
.L_192:
        /*03dc*/ 	.word	index@(_Z25selective_scan_fwd_kernelI32Selective_Scan_fwd_kernel_traitsILi64ELi16ELi1ELb1ELb1ELb1ELb1ELb0EN3c108BFloat16EffEEv13SSMParamsBase)
        /*03e0*/ 	.word	0x0000009d


	//----- nvinfo : EIATTR_FRAME_SIZE
	.align		4
.L_193:
        /*03e4*/ 	.byte	0x04, 0x11
        /*03e6*/ 	.short	(.L_195 - .L_194)
	.align		4
.L_194:
        /*03e8*/ 	.word	index@(_Z25selective_scan_fwd_kernelI32Selective_Scan_fwd_kernel_traitsILi64ELi16ELi1ELb1ELb1ELb1ELb1ELb0EN3c108BFloat16EffEEv13SSMParamsBase)
        /*03ec*/ 	.word	0x00000000


	//----- nvinfo : EIATTR_REGCOUNT
	.align		4
.L_195:
        /*03f0*/ 	.byte	0x04, 0x2f
        /*03f2*/ 	.short	(.L_197 - .L_196)
	.align		4
.L_196:
        /*03f4*/ 	.word	index@(_Z25selective_scan_fwd_kernelI32Selective_Scan_fwd_kernel_traitsILi64ELi16ELi1ELb1ELb1ELb1ELb0ELb1EN3c108BFloat16EffEEv13SSMParamsBase)
        /*03f8*/ 	.word	0x000000a8


	//----- nvinfo : EIATTR_FRAME_SIZE
	.align		4
.L_197:
        /*03fc*/ 	.byte	0x04, 0x11
        /*03fe*/ 	.short	(.L_199 - .L_198)
	.align		4
.L_198:
        /*0400*/ 	.word	index@(_Z25selective_scan_fwd_kernelI32Selective_Scan_fwd_kernel_traitsILi64ELi16ELi1ELb1ELb1ELb1ELb0ELb1EN3c108BFloat16EffEEv13SSMParamsBase)
        /*0404*/ 	.word	0x00000000


	//----- nvinfo : EIATTR_REGCOUNT
	.align		4
.L_199:
        /*0408*/ 	.byte	0x04, 0x2f
        /*040a*/ 	.short	(.L_201 - .L_200)
	.align		4
.L_200:
        /*040c*/ 	.word	index@(_Z25selective_scan_fwd_kernelI32Selective_Scan_fwd_kernel_traitsILi64ELi16ELi1ELb1ELb1ELb1ELb0ELb0EN3c108BFloat16EffEEv13SSMParamsBase)
        /*0410*/ 	.word	0x0000009d


	//----- nvinfo : EIATTR_FRAME_SIZE
	.align		4
.L_201:
        /*0414*/ 	.byte	0x04, 0x11
        /*0416*/ 	.short	(.L_203 - .L_202)
	.align		4
.L_202:
        /*0418*/ 	.word	index@(_Z25selective_scan_fwd_kernelI32Selective_Scan_fwd_kernel_traitsILi64ELi16ELi1ELb1ELb1ELb1ELb0ELb0EN3c108BFloat16EffEEv13SSMParamsBase)
        /*041c*/ 	.word	0x00000000


	//----- nvinfo : EIATTR_REGCOUNT
	.align		4
.L_203:
        /*0420*/ 	.byte	0x04, 0x2f
        /*0422*/ 	.short	(.L_205 - .L_204)
	.align		4
.L_204:
        /*0424*/ 	.word	index@(_Z25selective_scan_fwd_kernelI32Selective_Scan_fwd_kernel_traitsILi64ELi16ELi1ELb0ELb1ELb1ELb1ELb1EN3c108BFloat16EffEEv13SSMParamsBase)
        /*0428*/ 	.word	0x000000a8


	//----- nvinfo : EIATTR_FRAME_SIZE
	.align		4
.L_205:
        /*042c*/ 	.byte	0x04, 0x11
        /*042e*/ 	.short	(.L_207 - .L_206)
	.align		4
.L_206:
        /*0430*/ 	.word	index@(_Z25selective_scan_fwd_kernelI32Selective_Scan_fwd_kernel_traitsILi64ELi16ELi1ELb0ELb1ELb1ELb1ELb1EN3c108BFloat16EffEEv13SSMParamsBase)
        /*0434*/ 	.word	0x00000000


	//----- nvinfo : EIATTR_REGCOUNT
	.align		4
.L_207:
        /*0438*/ 	.byte	0x04, 0x2f
        /*043a*/ 	.short	(.L_209 - .L_208)
	.align		4
.L_208:
        /*043c*/ 	.word	index@(_Z25selective_scan_fwd_kernelI32Selective_Scan_fwd_kernel_traitsILi64ELi16ELi1ELb0ELb1ELb1ELb1ELb0EN3c108BFloat16EffEEv13SSMParamsBase)
        /*0440*/ 	.word	0x000000a8


	//----- nvinfo : EIATTR_FRAME_SIZE
	.align		4
.L_209:
        /*0444*/ 	.byte	0x04, 0x11
        /*0446*/ 	.short	(.L_211 - .L_210)
	.align		4
.L_210:
        /*0448*/ 	.word	index@(_Z25selective_scan_fwd_kernelI32Selective_Scan_fwd_kernel_traitsILi64ELi16ELi1ELb0ELb1ELb1ELb1ELb0EN3c108BFloat16EffEEv13SSMParamsBase)
        /*044c*/ 	.word	0x00000000


	//----- nvinfo : EIATTR_REGCOUNT
	.align		4
.L_211:
        /*0450*/ 	.byte	0x04, 0x2f
        /*0452*/ 	.short	(.L_213 - .L_212)
	.align		4
.L_212:
        /*0454*/ 	.word	index@(_Z25selective_scan_fwd_kernelI32Selective_Scan_fwd_kernel_traitsILi64ELi16ELi1ELb0ELb1ELb1ELb0ELb1EN3c108BFloat16EffEEv13SSMParamsBase)
        /*0458*/ 	.word	0x000000a8


	//----- nvinfo : EIATTR_FRAME_SIZE
	.align		4
.L_213:
        /*045c*/ 	.byte	0x04, 0x11
        /*045e*/ 	.short	(.L_215 - .L_214)
	.align		4
.L_214:
        /*0460*/ 	.word	index@(_Z25selective_scan_fwd_kernelI32Selective_Scan_fwd_kernel_traitsILi64ELi16ELi1ELb0ELb1ELb1ELb0ELb1EN3c108BFloat16EffEEv13SSMParamsBase)
        /*0464*/ 	.word	0x00000000


	//----- nvinfo : EIATTR_REGCOUNT
	.align		4
.L_215:
        /*0468*/ 	.byte	0x04, 0x2f
        /*046a*/ 	.short	(.L_217 - .L_216)
	.align		4
.L_216:
        /*046c*/ 	.word	index@(_Z25selective_scan_fwd_kernelI32Selective_Scan_fwd_kernel_traitsILi64ELi16ELi1ELb0ELb1ELb1ELb0ELb0EN3c108BFloat16EffEEv13SSMParamsBase)
        /*0470*/ 	.word	0x000000a8


	//----- nvinfo : EIATTR_FRAME_SIZE
	.align		4
.L_217:
        /*0474*/ 	.byte	0x04, 0x11
        /*0476*/ 	.short	(.L_219 - .L_218)
	.align		4
.L_218:
        /*0478*/ 	.word	index@(_Z25selective_scan_fwd_kernelI32Selective_Scan_fwd_kernel_traitsILi64ELi16ELi1ELb0ELb1ELb1ELb0ELb0EN3c108BFloat16EffEEv13SSMParamsBase)
        /*047c*/ 	.word	0x00000000


	//----- nvinfo : EIATTR_REGCOUNT
	.align		4
.L_219:
        /*0480*/ 	.byte	0x04, 0x2f
        /*0482*/ 	.short	(.L_221 - .L_220)
	.align		4
.L_220:
        /*0484*/ 	.word	index@(_Z25selective_scan_fwd_kernelI32Selective_Scan_fwd_kernel_traitsILi32ELi4ELi1ELb1ELb1ELb1ELb1ELb1EN3c108BFloat16EffEEv13SSMParamsBase)
        /*0488*/ 	.word	0x0000006c


	//----- nvinfo : EIATTR_FRAME_SIZE
	.align		4
.L_221:
        /*048c*/ 	.byte	0x04, 0x11
        /*048e*/ 	.short	(.L_223 - .L_222)
	.align		4
.L_222:
        /*0490*/ 	.word	index@(_Z25selective_scan_fwd_kernelI32Selective_Scan_fwd_kernel_traitsILi32ELi4ELi1ELb1ELb1ELb1ELb1ELb1EN3c108BFloat16EffEEv13SSMParamsBase)
        /*0494*/ 	.word	0x00000000


	//----- nvinfo : EIATTR_REGCOUNT
	.align		4
.L_223:
        /*0498*/ 	.byte	0x04, 0x2f
        /*049a*/ 	.short	(.L_225 - .L_224)
	.align		4
.L_224:
        /*049c*/ 	.word	index@(_Z25selective_scan_fwd_kernelI32Selective_Scan_fwd_kernel_traitsILi32ELi4ELi1ELb1ELb1ELb1ELb1ELb0EN3c108BFloat16EffEEv13SSMParamsBase)
        /*04a0*/ 	.word	0x0000006c


	//----- nvinfo : EIATTR_FRAME_SIZE
	.align		4
.L_225:
        /*04a4*/ 	.byte	0x04, 0x11
        /*04a6*/ 	.short	(.L_227 - .L_226)
	.align		4
.L_226:
        /*04a8*/ 	.word	index@(_Z25selective_scan_fwd_kernelI32Selective_Scan_fwd_kernel_traitsILi32ELi4ELi1ELb1ELb1ELb1ELb1ELb0EN3c108BFloat16EffEEv13SSMParamsBase)
        /*04ac*/ 	.word	0x00000000


	//----- nvinfo : EIATTR_REGCOUNT
	.align		4
.L_227:
        /*04b0*/ 	.byte	0x04, 0x2f
        /*04b2*/ 	.short	(.L_229 - .L_228)
	.align		4
.L_228:
        /*04b4*/ 	.word	index@(_Z25selective_scan_fwd_kernelI32Selective_Scan_fwd_kernel_traitsILi32ELi4ELi1ELb1ELb1ELb1ELb0ELb1EN3c108BFloat16EffEEv13SSMParamsBase)
        /*04b8*/ 	.word	0x0000006e


	//----- nvinfo : EIATTR_FRAME_SIZE
	.align		4
.L_229:
        /*04bc*/ 	.byte	0x04, 0x11
        /*04be*/ 	.short	(.L_231 - .L_230)
	.align		4
.L_230:
        /*04c0*/ 	.word	index@(_Z25selective_scan_fwd_kernelI32Selective_Scan_fwd_kernel_traitsILi32ELi4ELi1ELb1ELb1ELb1ELb0ELb1EN3c108BFloat16EffEEv13SSMParamsBase)
        /*04c4*/ 	.word	0x00000000


	//----- nvinfo : EIATTR_REGCOUNT
	.align		4
.L_231:
        /*04c8*/ 	.byte	0x04, 0x2f
        /*04ca*/ 	.short	(.L_233 - .L_232)
	.align		4
.L_232:
        /*04cc*/ 	.word	index@(_Z25selective_scan_fwd_kernelI32Selective_Scan_fwd_kernel_traitsILi32ELi4ELi1ELb1ELb1ELb1ELb0ELb0EN3c108BFloat16EffEEv13SSMParamsBase)
        /*04d0*/ 	.word	0x00000060


	//----- nvinfo : EIATTR_FRAME_SIZE
	.align		4
.L_233:
        /*04d4*/ 	.byte	0x04, 0x11
        /*04d6*/ 	.short	(.L_235 - .L_234)
	.align		4
.L_234:
        /*04d8*/ 	.word	index@(_Z25selective_scan_fwd_kernelI32Selective_Scan_fwd_kernel_traitsILi32ELi4ELi1ELb1ELb1ELb1ELb0ELb0EN3c108BFloat16EffEEv13SSMParamsBase)
        /*04dc*/ 	.word	0x00000000


	//----- nvinfo : EIATTR_REGCOUNT
	.align		4
.L_235:
        /*04e0*/ 	.byte	0x04, 0x2f
        /*04e2*/ 	.short	(.L_237 - .L_236)
	.align		4
.L_236:
        /*04e4*/ 	.word	index@(_Z25selective_scan_fwd_kernelI32Selective_Scan_fwd_kernel_traitsILi32ELi4ELi1ELb0ELb1ELb1ELb1ELb1EN3c108BFloat16EffEEv13SSMParamsBase)
        /*04e8*/ 	.word	0x0000006c


	//----- nvinfo : EIATTR_FRAME_SIZE
	.align		4
.L_237:
        /*04ec*/ 	.byte	0x04, 0x11
        /*04ee*/ 	.short	(.L_239 - .L_238)
	.align		4
.L_238:
        /*04f0*/ 	.word	index@(_Z25selective_scan_fwd_kernelI32Selective_Scan_fwd_kernel_traitsILi32ELi4ELi1ELb0ELb1ELb1ELb1ELb1EN3c108BFloat16EffEEv13SSMParamsBase)
        /*04f4*/ 	.word	0x00000000


	//----- nvinfo : EIATTR_REGCOUNT
	.align		4
.L_239:
        /*04f8*/ 	.byte	0x04, 0x2f
        /*04fa*/ 	.short	(.L_241 - .L_240)
	.align		4
.L_240:
        /*04fc*/ 	.word	index@(_Z25selective_scan_fwd_kernelI32Selective_Scan_fwd_kernel_traitsILi32ELi4ELi1ELb0ELb1ELb1ELb1ELb0EN3c108BFloat16EffEEv13SSMParamsBase)
        /*0500*/ 	.word	0x0000006b


	//----- nvinfo : EIATTR_FRAME_SIZE
	.align		4
.L_241:
        /*0504*/ 	.byte	0x04, 0x11
        /*0506*/ 	.short	(.L_243 - .L_242)
	.align		4
.L_242:
        /*0508*/ 	.word	index@(_Z25selective_scan_fwd_kernelI32Selective_Scan_fwd_kernel_traitsILi32ELi4ELi1ELb0ELb1ELb1ELb1ELb0EN3c108BFloat16EffEEv13SSMParamsBase)
        /*050c*/ 	.word	0x00000000


	//----- nvinfo : EIATTR_REGCOUNT
	.align		4
.L_243:
        /*0510*/ 	.byte	0x04, 0x2f
        /*0512*/ 	.short	(.L_245 - .L_244)
	.align		4
.L_244:
        /*0514*/ 	.word	index@(_Z25selective_scan_fwd_kernelI32Selective_Scan_fwd_kernel_traitsILi32ELi4ELi1ELb0ELb1ELb1ELb0ELb1EN3c108BFloat16EffEEv13SSMParamsBase)
        /*0518*/ 	.word	0x0000006e


	//----- nvinfo : EIATTR_FRAME_SIZE
	.align		4
.L_245:
        /*051c*/ 	.byte	0x04, 0x11
        /*051e*/ 	.short	(.L_247 - .L_246)
	.align		4
.L_246:
        /*0520*/ 	.word	index@(_Z25selective_scan_fwd_kernelI32Selective_Scan_fwd_kernel_traitsILi32ELi4ELi1ELb0ELb1ELb1ELb0ELb1EN3c108BFloat16EffEEv13SSMParamsBase)
        /*0524*/ 	.word	0x00000000


	//----- nvinfo : EIATTR_REGCOUNT
	.align		4
.L_247:
        /*0528*/ 	.byte	0x04, 0x2f
        /*052a*/ 	.short	(.L_249 - .L_248)
	.align		4
.L_248:
        /*052c*/ 	.word	index@(_Z25selective_scan_fwd_kernelI32Selective_Scan_fwd_kernel_traitsILi32ELi4ELi1ELb0ELb1ELb1ELb0ELb0EN3c108BFloat16EffEEv13SSMParamsBase)
        /*0530*/ 	.word	0x0000006e


	//----- nvinfo : EIATTR_FRAME_SIZE
	.align		4
.L_249:
        /*0534*/ 	.byte	0x04, 0x11
        /*0536*/ 	.short	(.L_251 - .L_250)
	.align		4
.L_250:
        /*0538*/ 	.word	index@(_Z25selective_scan_fwd_kernelI32Selective_Scan_fwd_kernel_traitsILi32ELi4ELi1ELb0ELb1ELb1ELb0ELb0EN3c108BFloat16EffEEv13SSMParamsBase)
        /*053c*/ 	.word	0x00000000


	//----- nvinfo : EIATTR_REGCOUNT
	.align		4
.L_251:
        /*0540*/ 	.byte	0x04, 0x2f
        /*0542*/ 	.short	(.L_253 - .L_252)
	.align		4
.L_252:
        /*0544*/ 	.word	index@(_Z25selective_scan_fwd_kernelI32Selective_Scan_fwd_kernel_traitsILi32ELi8ELi1ELb1ELb1ELb1ELb1ELb1EN3c108BFloat16EffEEv13SSMParamsBase)
        /*0548*/ 	.word	0x00000093


	//----- nvinfo : EIATTR_FRAME_SIZE
	.align		4
.L_253:
        /*054c*/ 	.byte	0x04, 0x11
        /*054e*/ 	.short	(.L_255 - .L_254)
	.align		4
.L_254:
        /*0550*/ 	.word	index@(_Z25selective_scan_fwd_kernelI32Selective_Scan_fwd_kernel_traitsILi32ELi8ELi1ELb1ELb1ELb1ELb1ELb1EN3c108BFloat16EffEEv13SSMParamsBase)
        /*0554*/ 	.word	0x00000000


	//----- nvinfo : EIATTR_REGCOUNT
	.align		4
.L_255:
        /*0558*/ 	.byte	0x04, 0x2f
        /*055a*/ 	.short	(.L_257 - .L_256)
	.align		4
.L_256:
        /*055c*/ 	.word	index@(_Z25selective_scan_fwd_kernelI32Selective_Scan_fwd_kernel_traitsILi32ELi8ELi1ELb1ELb1ELb1ELb1ELb0EN3c108BFloat16EffEEv13SSMParamsBase)
        /*0560*/ 	.word	0x00000088


	//----- nvinfo : EIATTR_FRAME_SIZE
	.align		4
.L_257:
        /*0564*/ 	.byte	0x04, 0x11
        /*0566*/ 	.short	(.L_259 - .L_258)
	.align		4
.L_258:
        /*0568*/ 	.word	index@(_Z25selective_scan_fwd_kernelI32Selective_Scan_fwd_kernel_traitsILi32ELi8ELi1ELb1ELb1ELb1ELb1ELb0EN3c108BFloat16EffEEv13SSMParamsBase)
        /*056c*/ 	.word	0x00000000


	//----- nvinfo : EIATTR_REGCOUNT
	.align		4
.L_259:
        /*0570*/ 	.byte	0x04, 0x2f
        /*0572*/ 	.short	(.L_261 - .L_260)
	.align		4
.L_260:
        /*0574*/ 	.word	index@(_Z25selective_scan_fwd_kernelI32Selective_Scan_fwd_kernel_traitsILi32ELi8ELi1ELb1ELb1ELb1ELb0ELb1EN3c108BFloat16EffEEv13SSMParamsBase)
        /*0578*/ 	.word	0x00000096


	//----- nvinfo : EIATTR_FRAME_SIZE
	.align		4
.L_261:
        /*057c*/ 	.byte	0x04, 0x11
        /*057e*/ 	.short	(.L_263 - .L_262)
	.align		4
.L_262:
        /*0580*/ 	.word	index@(_Z25selective_scan_fwd_kernelI32Selective_Scan_fwd_kernel_traitsILi32ELi8ELi1ELb1ELb1ELb1ELb0ELb1EN3c108BFloat16EffEEv13SSMParamsBase)
        /*0584*/ 	.word	0x00000000


	//----- nvinfo : EIATTR_REGCOUNT
	.align		4
.L_263:
        /*0588*/ 	.byte	0x04, 0x2f
        /*058a*/ 	.short	(.L_265 - .L_264)
	.align		4
.L_264:
        /*058c*/ 	.word	index@(_Z25selective_scan_fwd_kernelI32Selective_Scan_fwd_kernel_traitsILi32ELi8ELi1ELb1ELb1ELb1ELb0ELb0EN3c108BFloat16EffEEv13SSMParamsBase)
        /*0590*/ 	.word	0x0000007e


	//----- nvinfo : EIATTR_FRAME_SIZE
	.align		4
.L_265:
        /*0594*/ 	.byte	0x04, 0x11
        /*0596*/ 	.short	(.L_267 - .L_266)
	.align		4
.L_266:
        /*0598*/ 	.word	index@(_Z25selective_scan_fwd_kernelI32Selective_Scan_fwd_kernel_traitsILi32ELi8ELi1ELb1ELb1ELb1ELb0ELb0EN3c108BFloat16EffEEv13SSMParamsBase)
        /*059c*/ 	.word	0x00000000


	//----- nvinfo : EIATTR_REGCOUNT
	.align		4
.L_267:
        /*05a0*/ 	.byte	0x04, 0x2f
        /*05a2*/ 	.short	(.L_269 - .L_268)
	.align		4
.L_268:
        /*05a4*/ 	.word	index@(_Z25selective_scan_fwd_kernelI32Selective_Scan_fwd_kernel_traitsILi32ELi8ELi1ELb0ELb1ELb1ELb1ELb1EN3c108BFloat16EffEEv13SSMParamsBase)
        /*05a8*/ 	.word	0x00000093


	//----- nvinfo : EIATTR_FRAME_SIZE
	.align		4
.L_269:
        /*05ac*/ 	.byte	0x04, 0x11
        /*05ae*/ 	.short	(.L_271 - .L_270)
	.align		4
.L_270:
        /*05b0*/ 	.word	index@(_Z25selective_scan_fwd_kernelI32Selective_Scan_fwd_kernel_traitsILi32ELi8ELi1ELb0ELb1ELb1ELb1ELb1EN3c108BFloat16EffEEv13SSMParamsBase)
        /*05b4*/ 	.word	0x00000000


	//----- nvinfo : EIATTR_REGCOUNT
	.align		4
.L_271:
        /*05b8*/ 	.byte	0x04, 0x2f
        /*05ba*/ 	.short	(.L_273 - .L_272)
	.align		4
.L_272:
        /*05bc*/ 	.word	index@(_Z25selective_scan_fwd_kernelI32Selective_Scan_fwd_kernel_traitsILi32ELi8ELi1ELb0ELb1ELb1ELb1ELb0EN3c108BFloat16EffEEv13SSMParamsBase)
        /*05c0*/ 	.word	0x00000091


	//----- nvinfo : EIATTR_FRAME_SIZE
	.align		4
.L_273:
        /*05c4*/ 	.byte	0x04, 0x11
        /*05c6*/ 	.short	(.L_275 - .L_274)
	.align		4
.L_274:
        /*05c8*/ 	.word	index@(_Z25selective_scan_fwd_kernelI32Selective_Scan_fwd_kernel_traitsILi32ELi8ELi1ELb0ELb1ELb1ELb1ELb0EN3c108BFloat16EffEEv13SSMParamsBase)
        /*05cc*/ 	.word	0x00000000


	//----- nvinfo : EIATTR_REGCOUNT
	.align		4
.L_275:
        /*05d0*/ 	.byte	0x04, 0x2f
        /*05d2*/ 	.short	(.L_277 - .L_276)
	.align		4
.L_276:
        /*05d4*/ 	.word	index@(_Z25selective_scan_fwd_kernelI32Selective_Scan_fwd_kernel_traitsILi32ELi8ELi1ELb0ELb1ELb1ELb0ELb1EN3c108BFloat16EffEEv13SSMParamsBase)
        /*05d8*/ 	.word	0x00000096


	//----- nvinfo : EIATTR_FRAME_SIZE
	.align		4
.L_277:
        /*05dc*/ 	.byte	0x04, 0x11
        /*05de*/ 	.short	(.L_279 - .L_278)
	.align		4
.L_278:
        /*05e0*/ 	.word	index@(_Z25selective_scan_fwd_kernelI32Selective_Scan_fwd_kernel_traitsILi32ELi8ELi1ELb0ELb1ELb1ELb0ELb1EN3c108BFloat16EffEEv13SSMParamsBase)
        /*05e4*/ 	.word	0x00000000


	//----- nvinfo : EIATTR_REGCOUNT
	.align		4
.L_279:
        /*05e8*/ 	.byte	0x04, 0x2f
        /*05ea*/ 	.short	(.L_281 - .L_280)
	.align		4
.L_280:
        /*05ec*/ 	.word	index@(_Z25selective_scan_fwd_kernelI32Selective_Scan_fwd_kernel_traitsILi32ELi8ELi1ELb0ELb1ELb1ELb0ELb0EN3c108BFloat16EffEEv13SSMParamsBase)
        /*05f0*/ 	.word	0x00000094


	//----- nvinfo : EIATTR_FRAME_SIZE
	.align		4
.L_281:
        /*05f4*/ 	.byte	0x04, 0x11
        /*05f6*/ 	.short	(.L_283 - .L_282)
	.align		4
.L_282:
        /*05f8*/ 	.word	index@(_Z25selective_scan_fwd_kernelI32Selective_Scan_fwd_kernel_traitsILi32ELi8ELi1ELb0ELb1ELb1ELb0ELb0EN3c108BFloat16EffEEv13SSMParamsBase)
        /*05fc*/ 	.word	0x00000000


	//----- nvinfo : EIATTR_REGCOUNT
	.align		4
.L_283:
        /*0600*/ 	.byte	0x04, 0x2f
        /*0602*/ 	.short	(.L_285 - .L_284)
	.align		4
.L_284:
        /*0604*/ 	.word	index@(_Z25selective_scan_fwd_kernelI32Selective_Scan_fwd_kernel_traitsILi32ELi16ELi1ELb1ELb1ELb1ELb1ELb1EN3c108BFloat16EffEEv13SSMParamsBase)
        /*0608*/ 	.word	0x000000db


	//----- nvinfo : EIATTR_FRAME_SIZE
	.align		4
.L_285:
        /*060c*/ 	.byte	0x04, 0x11
        /*060e*/ 	.short	(.L_287 - .L_286)
	.align		4
.L_286:
        /*0610*/ 	.word	index@(_Z25selective_scan_fwd_kernelI32Selective_Scan_fwd_kernel_traitsILi32ELi16ELi1ELb1ELb1ELb1ELb1ELb1EN3c108BFloat16EffEEv13SSMParamsBase)
        /*0614*/ 	.word	0x00000000


	//----- nvinfo : EIATTR_REGCOUNT
	.align		4
.L_287:
        /*0618*/ 	.byte	0x04, 0x2f
        /*061a*/ 	.short	(.L_289 - .L_288)
	.align		4
.L_288:
        /*061c*/ 	.word	index@(_Z25selective_scan_fwd_kernelI32Selective_Scan_fwd_kernel_traitsILi32ELi16ELi1ELb1ELb1ELb1ELb1ELb0EN3c108BFloat16EffEEv13SSMParamsBase)
        /*0620*/ 	.word	0x000000b8


	//----- nvinfo : EIATTR_FRAME_SIZE
	.align		4
.L_289:
        /*0624*/ 	.byte	0x04, 0x11
        /*0626*/ 	.short	(.L_291 - .L_290)
	.align		4
.L_290:
        /*0628*/ 	.word	index@(_Z25selective_scan_fwd_kernelI32Selective_Scan_fwd_kernel_traitsILi32ELi16ELi1ELb1ELb1ELb1ELb1ELb0EN3c108BFloat16EffEEv13SSMParamsBase)
        /*062c*/ 	.word	0x00000000


	//----- nvinfo : EIATTR_REGCOUNT
	.align		4
.L_291:
        /*0630*/ 	.byte	0x04, 0x2f
        /*0632*/ 	.short	(.L_293 - .L_292)
	.align		4
.L_292:
        /*0634*/ 	.word	index@(_Z25selective_scan_fwd_kernelI32Selective_Scan_fwd_kernel_traitsILi32ELi16ELi1ELb1ELb1ELb1ELb0ELb1EN3c108BFloat16EffEEv13SSMParamsBase)
        /*0638*/ 	.word	0x000000dc


	//----- nvinfo : EIATTR_FRAME_SIZE
	.align		4
.L_293:
        /*063c*/ 	.byte	0x04, 0x11
        /*063e*/ 	.short	(.L_295 - .L_294)
	.align		4
.L_294:
        /*0640*/ 	.word	index@(_Z25selective_scan_fwd_kernelI32Selective_Scan_fwd_kernel_traitsILi32ELi16ELi1ELb1ELb1ELb1ELb0ELb1EN3c108BFloat16EffEEv13SSMParamsBase)
        /*0644*/ 	.word	0x00000000


	//----- nvinfo : EIATTR_REGCOUNT
	.align		4
.L_295:
        /*0648*/ 	.byte	0x04, 0x2f
        /*064a*/ 	.short	(.L_297 - .L_296)
	.align		4
.L_296:
        /*064c*/ 	.word	index@(_Z25selective_scan_fwd_kernelI32Selective_Scan_fwd_kernel_traitsILi32ELi16ELi1ELb1ELb1ELb1ELb0ELb0EN3c108BFloat16EffEEv13SSMParamsBase)
        /*0650*/ 	.word	0x000000b8


	//----- nvinfo : EIATTR_FRAME_SIZE
	.align		4
.L_297:
        /*0654*/ 	.byte	0x04, 0x11
        /*0656*/ 	.short	(.L_299 - .L_298)
	.align		4
.L_298:
        /*0658*/ 	.word	index@(_Z25selective_scan_fwd_kernelI32Selective_Scan_fwd_kernel_traitsILi32ELi16ELi1ELb1ELb1ELb1ELb0ELb0EN3c108BFloat16EffEEv13SSMParamsBase)
        /*065c*/ 	.word	0x00000000


	//----- nvinfo : EIATTR_REGCOUNT
	.align		4
.L_299:
        /*0660*/ 	.byte	0x04, 0x2f
        /*0662*/ 	.short	(.L_301 - .L_300)
	.align		4
.L_300:
        /*0664*/ 	.word	index@(_Z25selective_scan_fwd_kernelI32Selective_Scan_fwd_kernel_traitsILi32ELi16ELi1ELb0ELb1ELb1ELb1ELb1EN3c108BFloat16EffEEv13SSMParamsBase)
        /*0668*/ 	.word	0x000000db


	//----- nvinfo : EIATTR_FRAME_SIZE
	.align		4
.L_301:
        /*066c*/ 	.byte	0x04, 0x11
        /*066e*/ 	.short	(.L_303 - .L_302)
	.align		4
.L_302:
        /*0670*/ 	.word	index@(_Z25selective_scan_fwd_kernelI32Selective_Scan_fwd_kernel_traitsILi32ELi16ELi1ELb0ELb1ELb1ELb1ELb1EN3c108BFloat16EffEEv13SSMParamsBase)
        /*0674*/ 	.word	0x00000000


	//----- nvinfo : EIATTR_REGCOUNT
	.align		4
.L_303:
        /*0678*/ 	.byte	0x04, 0x2f
        /*067a*/ 	.short	(.L_305 - .L_304)
	.align		4
.L_304:
        /*067c*/ 	.word	index@(_Z25selective_scan_fwd_kernelI32Selective_Scan_fwd_kernel_traitsILi32ELi16ELi1ELb0ELb1ELb1ELb1ELb0EN3c108BFloat16EffEEv13SSMParamsBase)
        /*0680*/ 	.word	0x000000d9


	//----- nvinfo : EIATTR_FRAME_SIZE
	.align		4
.L_305:
        /*0684*/ 	.byte	0x04, 0x11
        /*0686*/ 	.short	(.L_307 - .L_306)
	.align		4
.L_306:
        /*0688*/ 	.word	index@(_Z25selective_scan_fwd_kernelI32Selective_Scan_fwd_kernel_traitsILi32ELi16ELi1ELb0ELb1ELb1ELb1ELb0EN3c108BFloat16EffEEv13SSMParamsBase)
        /*068c*/ 	.word	0x00000000


	//----- nvinfo : EIATTR_REGCOUNT
	.align		4
.L_307:
        /*0690*/ 	.byte	0x04, 0x2f
        /*0692*/ 	.short	(.L_309 - .L_308)
	.align		4
.L_308:
        /*0694*/ 	.word	index@(_Z25selective_scan_fwd_kernelI32Selective_Scan_fwd_kernel_traitsILi32ELi16ELi1ELb0ELb1ELb1ELb0ELb1EN3c108BFloat16EffEEv13SSMParamsBase)
        /*0698*/ 	.word	0x000000dc


	//----- nvinfo : EIATTR_FRAME_SIZE
	.align		4
.L_309:
        /*069c*/ 	.byte	0x04, 0x11
        /*069e*/ 	.short	(.L_311 - .L_310)
	.align		4
.L_310:
        /*06a0*/ 	.word	index@(_Z25selective_scan_fwd_kernelI32Selective_Scan_fwd_kernel_traitsILi32ELi16ELi1ELb0ELb1ELb1ELb0ELb1EN3c108BFloat16EffEEv13SSMParamsBase)
        /*06a4*/ 	.word	0x00000000


	//----- nvinfo : EIATTR_REGCOUNT
	.align		4
.L_311:
        /*06a8*/ 	.byte	0x04, 0x2f
        /*06aa*/ 	.short	(.L_313 - .L_312)
	.align		4
.L_312:
        /*06ac*/ 	.word	index@(_Z25selective_scan_fwd_kernelI32Selective_Scan_fwd_kernel_traitsILi32ELi16ELi1ELb0ELb1ELb1ELb0ELb0EN3c108BFloat16EffEEv13SSMParamsBase)
        /*06b0*/ 	.word	0x000000da


	//----- nvinfo : EIATTR_FRAME_SIZE
	.align		4
.L_313:
        /*06b4*/ 	.byte	0x04, 0x11
        /*06b6*/ 	.short	(.L_315 - .L_314)
	.align		4
.L_314:
        /*06b8*/ 	.word	index@(_Z25selective_scan_fwd_kernelI32Selective_Scan_fwd_kernel_traitsILi32ELi16ELi1ELb0ELb1ELb1ELb0ELb0EN3c108BFloat16EffEEv13SSMParamsBase)
        /*06bc*/ 	.word	0x00000000


	//----- nvinfo : EIATTR_REGCOUNT
	.align		4
.L_315:
        /*06c0*/ 	.byte	0x04, 0x2f
        /*06c2*/ 	.short	(.L_317 - .L_316)
	.align		4
.L_316:
        /*06c4*/ 	.word	index@(_Z25selective_scan_fwd_kernelI32Selective_Scan_fwd_kernel_traitsILi128ELi16ELi1ELb1ELb1ELb1ELb1ELb1EN3c108BFloat16EffEEv13SSMParamsBase)
        /*06c8*/ 	.word	0x000000a8


	//----- nvinfo : EIATTR_FRAME_SIZE
	.align		4
.L_317:
        /*06cc*/ 	.byte	0x04, 0x11
        /*06ce*/ 	.short	(.L_319 - .L_318)
	.align		4
.L_318:
        /*06d0*/ 	.word	index@(_Z25selective_scan_fwd_kernelI32Selective_Scan_fwd_kernel_traitsILi128ELi16ELi1ELb1ELb1ELb1ELb1ELb1EN3c108BFloat16EffEEv13SSMParamsBase)
        /*06d4*/ 	.word	0x00000008


	//----- nvinfo : EIATTR_REGCOUNT
	.align		4
.L_319:
        /*06d8*/ 	.byte	0x04, 0x2f
        /*06da*/ 	.short	(.L_321 - .L_320)
	.align		4
.L_320:
        /*06dc*/ 	.word	index@(_Z25selective_scan_fwd_kernelI32Selective_Scan_fwd_kernel_traitsILi128ELi16ELi1ELb1ELb1ELb1ELb1ELb0EN3c108BFloat16EffEEv13SSMParamsBase)
        /*06e0*/ 	.word	0x0000009f


	//----- nvinfo : EIATTR_FRAME_SIZE
	.align		4
.L_321:
        /*06e4*/ 	.byte	0x04, 0x11
        /*06e6*/ 	.short	(.L_323 - .L_322)
	.align		4
.L_322:
        /*06e8*/ 	.word	index@(_Z25selective_scan_fwd_kernelI32Selective_Scan_fwd_kernel_traitsILi128ELi16ELi1ELb1ELb1ELb1ELb1ELb0EN3c108BFloat16EffEEv13SSMParamsBase)
        /*06ec*/ 	.word	0x00000000


	//----- nvinfo : EIATTR_REGCOUNT
	.align		4
.L_323:
        /*06f0*/ 	.byte	0x04, 0x2f
        /*06f2*/ 	.short	(.L_325 - .L_324)
	.align		4
.L_324:
        /*06f4*/ 	.word	index@(_Z25selective_scan_fwd_kernelI32Selective_Scan_fwd_kernel_traitsILi128ELi16ELi1ELb1ELb1ELb1ELb0ELb1EN3c108BFloat16EffEEv13SSMParamsBase)
        /*06f8*/ 	.word	0x000000a8


	//----- nvinfo : EIATTR_FRAME_SIZE
	.align		4
.L_325:
        /*06fc*/ 	.byte	0x04, 0x11
        /*06fe*/ 	.short	(.L_327 - .L_326)
	.align		4
.L_326:
        /*0700*/ 	.word	index@(_Z25selective_scan_fwd_kernelI32Selective_Scan_fwd_kernel_traitsILi128ELi16ELi1ELb1ELb1ELb1ELb0ELb1EN3c108BFloat16EffEEv13SSMParamsBase)
        /*0704*/ 	.word	0x00000000


	//----- nvinfo : EIATTR_REGCOUNT
	.align		4
.L_327:
        /*0708*/ 	.byte	0x04, 0x2f
        /*070a*/ 	.short	(.L_329 - .L_328)
	.align		4
.L_328:
        /*070c*/ 	.word	index@(_Z25selective_scan_fwd_kernelI32Selective_Scan_fwd_kernel_traitsILi128ELi16ELi1ELb1ELb1ELb1ELb0ELb0EN3c108BFloat16EffEEv13SSMParamsBase)
        /*0710*/ 	.word	0x0000009f


	//----- nvinfo : EIATTR_FRAME_SIZE
	.align		4
.L_329:
        /*0714*/ 	.byte	0x04, 0x11
        /*0716*/ 	.short	(.L_331 - .L_330)
	.align		4
.L_330:
        /*0718*/ 	.word	index@(_Z25selective_scan_fwd_kernelI32Selective_Scan_fwd_kernel_traitsILi128ELi16ELi1ELb1ELb1ELb1ELb0ELb0EN3c108BFloat16EffEEv13SSMParamsBase)
        /*071c*/ 	.word	0x00000000


	//----- nvinfo : EIATTR_REGCOUNT
	.align		4
.L_331:
        /*0720*/ 	.byte	0x04, 0x2f
        /*0722*/ 	.short	(.L_333 - .L_332)
	.align		4
.L_332:
        /*0724*/ 	.word	index@(_Z25selective_scan_fwd_kernelI32Selective_Scan_fwd_kernel_traitsILi128ELi16ELi1ELb0ELb1ELb1ELb1ELb1EN3c108BFloat16EffEEv13SSMParamsBase)
        /*0728*/ 	.word	0x000000a8


	//----- nvinfo : EIATTR_FRAME_SIZE
	.align		4
.L_333:
        /*072c*/ 	.byte	0x04, 0x11
        /*072e*/ 	.short	(.L_335 - .L_334)
	.align		4
.L_334:
        /*0730*/ 	.word	index@(_Z25selective_scan_fwd_kernelI32Selective_Scan_fwd_kernel_traitsILi128ELi16ELi1ELb0ELb1ELb1ELb1ELb1EN3c108BFloat16EffEEv13SSMParamsBase)
        /*0734*/ 	.word	0x00000008


	//----- nvinfo : EIATTR_REGCOUNT
	.align		4
.L_335:
        /*0738*/ 	.byte	0x04, 0x2f
        /*073a*/ 	.short	(.L_337 - .L_336)
	.align		4
.L_336:
        /*073c*/ 	.word	index@(_Z25selective_scan_fwd_kernelI32Selective_Scan_fwd_kernel_traitsILi128ELi16ELi1ELb0ELb1ELb1ELb1ELb0EN3c108BFloat16EffEEv13SSMParamsBase)
        /*0740*/ 	.word	0x000000a8


	//----- nvinfo : EIATTR_FRAME_SIZE
	.align		4
.L_337:
        /*0744*/ 	.byte	0x04, 0x11
        /*0746*/ 	.short	(.L_339 - .L_338)
	.align		4
.L_338:
        /*0748*/ 	.word	index@(_Z25selective_scan_fwd_kernelI32Selective_Scan_fwd_kernel_traitsILi128ELi16ELi1ELb0ELb1ELb1ELb1ELb0EN3c108BFloat16EffEEv13SSMParamsBase)
        /*074c*/ 	.word	0x00000008


	//----- nvinfo : EIATTR_REGCOUNT
	.align		4
.L_339:
        /*0750*/ 	.byte	0x04, 0x2f
        /*0752*/ 	.short	(.L_341 - .L_340)
	.align		4
.L_340:
        /*0754*/ 	.word	index@(_Z25selective_scan_fwd_kernelI32Selective_Scan_fwd_kernel_traitsILi128ELi16ELi1ELb0ELb1ELb1ELb0ELb1EN3c108BFloat16EffEEv13SSMParamsBase)
        /*0758*/ 	.word	0x000000a8


	//----- nvinfo : EIATTR_FRAME_SIZE
	.align		4
.L_341:
        /*075c*/ 	.byte	0x04, 0x11
        /*075e*/ 	.short	(.L_343 - .L_342)
	.align		4
.L_342:
        /*0760*/ 	.word	index@(_Z25selective_scan_fwd_kernelI32Selective_Scan_fwd_kernel_traitsILi128ELi16ELi1ELb0ELb1ELb1ELb0ELb1EN3c108BFloat16EffEEv13SSMParamsBase)
        /*0764*/ 	.word	0x00000000


	//----- nvinfo : EIATTR_REGCOUNT
	.align		4
.L_343:
        /*0768*/ 	.byte	0x04, 0x2f
        /*076a*/ 	.short	(.L_345 - .L_344)
	.align		4
.L_344:
        /*076c*/ 	.word	index@(_Z25selective_scan_fwd_kernelI32Selective_Scan_fwd_kernel_traitsILi128ELi16ELi1ELb0ELb1ELb1ELb0ELb0EN3c108BFloat16EffEEv13SSMParamsBase)
        /*0770*/ 	.word	0x000000a8


	//----- nvinfo : EIATTR_FRAME_SIZE
	.align		4
.L_345:
        /*0774*/ 	.byte	0x04, 0x11
        /*0776*/ 	.short	(.L_347 - .L_346)
	.align		4
.L_346:
        /*0778*/ 	.word	index@(_Z25selective_scan_fwd_kernelI32Selective_Scan_fwd_kernel_traitsILi128ELi16ELi1ELb0ELb1ELb1ELb0ELb0EN3c108BFloat16EffEEv13SSMParamsBase)
        /*077c*/ 	.word	0x00000000


	//----- nvinfo : EIATTR_REGCOUNT
	.align		4
.L_347:
        /*0780*/ 	.byte	0x04, 0x2f
        /*0782*/ 	.short	(.L_349 - .L_348)
	.align		4
.L_348:
        /*0784*/ 	.word	index@(_Z25selective_scan_fwd_kernelI32Selective_Scan_fwd_kernel_traitsILi64ELi16ELi1ELb1ELb1ELb1ELb1ELb1EN3c104HalfEfS2_EEv13SSMParamsBase)
        /*0788*/ 	.word	0x000000a8


	//----- nvinfo : EIATTR_FRAME_SIZE
	.align		4
.L_349:
        /*078c*/ 	.byte	0x04, 0x11
        /*078e*/ 	.short	(.L_351 - .L_350)
	.align		4
.L_350:
        /*0790*/ 	.word	index@(_Z25selective_scan_fwd_kernelI32Selective_Scan_fwd_kernel_traitsILi64ELi16ELi1ELb1ELb1ELb1ELb1ELb1EN3c104HalfEfS2_EEv13SSMParamsBase)
        /*0794*/ 	.word	0x00000000


	//----- nvinfo : EIATTR_REGCOUNT
	.align		4
.L_351:
        /*0798*/ 	.byte	0x04, 0x2f
        /*079a*/ 	.short	(.L_353 - .L_352)
	.align		4
.L_352:
        /*079c*/ 	.word	index@(_Z25selective_scan_fwd_kernelI32Selective_Scan_fwd_kernel_traitsILi64ELi16ELi1ELb1ELb1ELb1ELb1ELb0EN3c104HalfEfS2_EEv13SSMParamsBase)
        /*07a0*/ 	.word	0x0000009d


	//----- nvinfo : EIATTR_FRAME_SIZE
	.align		4
.L_353:
        /*07a4*/ 	.byte	0x04, 0x11
        /*07a6*/ 	.short	(.L_355 - .L_354)
	.align		4
.L_354:
        /*07a8*/ 	.word	index@(_Z25selective_scan_fwd_kernelI32Selective_Scan_fwd_kernel_traitsILi64ELi16ELi1ELb1ELb1ELb1ELb1ELb0EN3c104HalfEfS2_EEv13SSMParamsBase)
        /*07ac*/ 	.word	0x00000000


	//----- nvinfo : EIATTR_REGCOUNT
	.align		4
.L_355:
        /*07b0*/ 	.byte	0x04, 0x2f
        /*07b2*/ 	.short	(.L_357 - .L_356)
	.align		4
.L_356:
        /*07b4*/ 	.word	index@(_Z25selective_scan_fwd_kernelI32Selective_Scan_fwd_kernel_traitsILi64ELi16ELi1ELb1ELb1ELb1ELb0ELb1EN3c104HalfEfS2_EEv13SSMParamsBase)
        /*07b8*/ 	.word	0x000000a8


	//----- nvinfo : EIATTR_FRAME_SIZE
	.align		4
.L_357:
        /*07bc*/ 	.byte	0x04, 0x11
        /*07be*/ 	.short	(.L_359 - .L_358)
	.align		4
.L_358:
        /*07c0*/ 	.word	index@(_Z25selective_scan_fwd_kernelI32Selective_Scan_fwd_kernel_traitsILi64ELi16ELi1ELb1ELb1ELb1ELb0ELb1EN3c104HalfEfS2_EEv13SSMParamsBase)
        /*07c4*/ 	.word	0x00000000


	//----- nvinfo : EIATTR_REGCOUNT
	.align		4
.L_359:
        /*07c8*/ 	.byte	0x04, 0x2f
        /*07ca*/ 	.short	(.L_361 - .L_360)
	.align		4
.L_360:
        /*07cc*/ 	.word	index@(_Z25selective_scan_fwd_kernelI32Selective_Scan_fwd_kernel_traitsILi64ELi16ELi1ELb1ELb1ELb1ELb0ELb0EN3c104HalfEfS2_EEv13SSMParamsBase)
        /*07d0*/ 	.word	0x0000009c


	//----- nvinfo : EIATTR_FRAME_SIZE
	.align		4
.L_361:
        /*07d4*/ 	.byte	0x04, 0x11
        /*07d6*/ 	.short	(.L_363 - .L_362)
	.align		4
.L_362:
        /*07d8*/ 	.word	index@(_Z25selective_scan_fwd_kernelI32Selective_Scan_fwd_kernel_traitsILi64ELi16ELi1ELb1ELb1ELb1ELb0ELb0EN3c104HalfEfS2_EEv13SSMParamsBase)
        /*07dc*/ 	.word	0x00000000


	//----- nvinfo : EIATTR_REGCOUNT
	.align		4
.L_363:
        /*07e0*/ 	.byte	0x04, 0x2f
        /*07e2*/ 	.short	(.L_365 - .L_364)
	.align		4
.L_364:
        /*07e4*/ 	.word	index@(_Z25selective_scan_fwd_kernelI32Selective_Scan_fwd_kernel_traitsILi64ELi16ELi1ELb0ELb1ELb1ELb1ELb1EN3c104HalfEfS2_EEv13SSMParamsBase)
        /*07e8*/ 	.word	0x000000a8


	//----- nvinfo : EIATTR_FRAME_SIZE
	.align		4
.L_365:
        /*07ec*/ 	.byte	0x04, 0x11
        /*07ee*/ 	.short	(.L_367 - .L_366)
	.align		4
.L_366:
        /*07f0*/ 	.word	index@(_Z25selective_scan_fwd_kernelI32Selective_Scan_fwd_kernel_traitsILi64ELi16ELi1ELb0ELb1ELb1ELb1ELb1EN3c104HalfEfS2_EEv13SSMParamsBase)
        /*07f4*/ 	.word	0x00000000


	//----- nvinfo : EIATTR_REGCOUNT
	.align		4
.L_367:
        /*07f8*/ 	.byte	0x04, 0x2f
        /*07fa*/ 	.short	(.L_369 - .L_368)
	.align		4
.L_368:
        /*07fc*/ 	.word	index@(_Z25selective_scan_fwd_kernelI32Selective_Scan_fwd_kernel_traitsILi64ELi16ELi1ELb0ELb1ELb1ELb1ELb0EN3c104HalfEfS2_EEv13SSMParamsBase)
        /*0800*/ 	.word	0x000000a8


	//----- nvinfo : EIATTR_FRAME_SIZE
	.align		4
.L_369:
        /*0804*/ 	.byte	0x04, 0x11
        /*0806*/ 	.short	(.L_371 - .L_370)
	.align		4
.L_370:
        /*0808*/ 	.word	index@(_Z25selective_scan_fwd_kernelI32Selective_Scan_fwd_kernel_traitsILi64ELi16ELi1ELb0ELb1ELb1ELb1ELb0EN3c104HalfEfS2_EEv13SSMParamsBase)
        /*080c*/ 	.word	0x00000000


	//----- nvinfo : EIATTR_REGCOUNT
	.align		4
.L_371:
        /*0810*/ 	.byte	0x04, 0x2f
        /*0812*/ 	.short	(.L_373 - .L_372)
	.align		4
.L_372:
        /*0814*/ 	.word	index@(_Z25selective_scan_fwd_kernelI32Selective_Scan_fwd_kernel_traitsILi64ELi16ELi1ELb0ELb1ELb1ELb0ELb1EN3c104HalfEfS2_EEv13SSMParamsBase)
        /*0818*/ 	.word	0x000000a8


	//----- nvinfo : EIATTR_FRAME_SIZE
	.align		4
.L_373:
        /*081c*/ 	.byte	0x04, 0x11
        /*081e*/ 	.short	(.L_375 - .L_374)
	.align		4
.L_374:
        /*0820*/ 	.word	index@(_Z25selective_scan_fwd_kernelI32Selective_Scan_fwd_kernel_traitsILi64ELi16ELi1ELb0ELb1ELb1ELb0ELb1EN3c104HalfEfS2_EEv13SSMParamsBase)
        /*0824*/ 	.word	0x00000000


	//----- nvinfo : EIATTR_REGCOUNT
	.align		4
.L_375:
        /*0828*/ 	.byte	0x04, 0x2f
        /*082a*/ 	.short	(.L_377 - .L_376)
	.align		4
.L_376:
        /*082c*/ 	.word	index@(_Z25selective_scan_fwd_kernelI32Selective_Scan_fwd_kernel_traitsILi64ELi16ELi1ELb0ELb1ELb1ELb0ELb0EN3c104HalfEfS2_EEv13SSMParamsBase)
        /*0830*/ 	.word	0x000000a8


	//----- nvinfo : EIATTR_FRAME_SIZE
	.align		4
.L_377:
        /*0834*/ 	.byte	0x04, 0x11
        /*0836*/ 	.short	(.L_379 - .L_378)
	.align		4
.L_378:
        /*0838*/ 	.word	index@(_Z25selective_scan_fwd_kernelI32Selective_Scan_fwd_kernel_traitsILi64ELi16ELi1ELb0ELb1ELb1ELb0ELb0EN3c104HalfEfS2_EEv13SSMParamsBase)
        /*083c*/ 	.word	0x00000000


	//----- nvinfo : EIATTR_REGCOUNT
	.align		4
.L_379:
        /*0840*/ 	.byte	0x04, 0x2f
        /*0842*/ 	.short	(.L_381 - .L_380)
	.align		4
.L_380:
        /*0844*/ 	.word	index@(_Z25selective_scan_fwd_kernelI32Selective_Scan_fwd_kernel_traitsILi32ELi4ELi1ELb1ELb1ELb1ELb1ELb1EN3c104HalfEfS2_EEv13SSMParamsBase)
        /*0848*/ 	.word	0x0000006c


	//----- nvinfo : EIATTR_FRAME_SIZE
	.align		4
.L_381:
        /*084c*/ 	.byte	0x04, 0x11
        /*084e*/ 	.short	(.L_383 - .L_382)
	.align		4
.L_382:
        /*0850*/ 	.word	index@(_Z25selective_scan_fwd_kernelI32Selective_Scan_fwd_kernel_traitsILi32ELi4ELi1ELb1ELb1ELb1ELb1ELb1EN3c104HalfEfS2_EEv13SSMParamsBase)
        /*0854*/ 	.word	0x00000000


	//----- nvinfo : EIATTR_REGCOUNT
	.align		4
.L_383:
        /*0858*/ 	.byte	0x04, 0x2f
        /*085a*/ 	.short	(.L_385 - .L_384)
	.align		4
.L_384:
        /*085c*/ 	.word	index@(_Z25selective_scan_fwd_kernelI32Selective_Scan_fwd_kernel_traitsILi32ELi4ELi1ELb1ELb1ELb1ELb1ELb0EN3c104HalfEfS2_EEv13SSMParamsBase)
        /*0860*/ 	.word	0x0000006c


	//----- nvinfo : EIATTR_FRAME_SIZE
	.align		4
.L_385:
        /*0864*/ 	.byte	0x04, 0x11
        /*0866*/ 	.short	(.L_387 - .L_386)
	.align		4
.L_386:
        /*0868*/ 	.word	index@(_Z25selective_scan_fwd_kernelI32Selective_Scan_fwd_kernel_traitsILi32ELi4ELi1ELb1ELb1ELb1ELb1ELb0EN3c104HalfEfS2_EEv13SSMParamsBase)
        /*086c*/ 	.word	0x00000000


	//----- nvinfo : EIATTR_REGCOUNT
	.align		4
.L_387:
        /*0870*/ 	.byte	0x04, 0x2f
        /*0872*/ 	.short	(.L_389 - .L_388)
	.align		4
.L_388:
        /*0874*/ 	.word	index@(_Z25selective_scan_fwd_kernelI32Selective_Scan_fwd_kernel_traitsILi32ELi4ELi1ELb1ELb1ELb1ELb0ELb1EN3c104HalfEfS2_EEv13SSMParamsBase)
        /*0878*/ 	.word	0x0000006e


	//----- nvinfo : EIATTR_FRAME_SIZE
	.align		4
.L_389:
        /*087c*/ 	.byte	0x04, 0x11
        /*087e*/ 	.short	(.L_391 - .L_390)
	.align		4
.L_390:
        /*0880*/ 	.word	index@(_Z25selective_scan_fwd_kernelI32Selective_Scan_fwd_kernel_traitsILi32ELi4ELi1ELb1ELb1ELb1ELb0ELb1EN3c104HalfEfS2_EEv13SSMParamsBase)
        /*0884*/ 	.word	0x00000000


	//----- nvinfo : EIATTR_REGCOUNT
	.align		4
.L_391:
        /*0888*/ 	.byte	0x04, 0x2f
        /*088a*/ 	.short	(.L_393 - .L_392)
	.align		4
.L_392:
        /*088c*/ 	.word	index@(_Z25selective_scan_fwd_kernelI32Selective_Scan_fwd_kernel_traitsILi32ELi4ELi1ELb1ELb1ELb1ELb0ELb0EN3c104HalfEfS2_EEv13SSMParamsBase)
        /*0890*/ 	.word	0x00000060


	//----- nvinfo : EIATTR_FRAME_SIZE
	.align		4
.L_393:
        /*0894*/ 	.byte	0x04, 0x11
        /*0896*/ 	.short	(.L_395 - .L_394)
	.align		4
.L_394:
        /*0898*/ 	.word	index@(_Z25selective_scan_fwd_kernelI32Selective_Scan_fwd_kernel_traitsILi32ELi4ELi1ELb1ELb1ELb1ELb0ELb0EN3c104HalfEfS2_EEv13SSMParamsBase)
        /*089c*/ 	.word	0x00000000


	//----- nvinfo : EIATTR_REGCOUNT
	.align		4
.L_395:
        /*08a0*/ 	.byte	0x04, 0x2f
        /*08a2*/ 	.short	(.L_397 - .L_396)
	.align		4
.L_396:
        /*08a4*/ 	.word	index@(_Z25selective_scan_fwd_kernelI32Selective_Scan_fwd_kernel_traitsILi32ELi4ELi1ELb0ELb1ELb1ELb1ELb1EN3c104HalfEfS2_EEv13SSMParamsBase)
        /*08a8*/ 	.word	0x0000006c


	//----- nvinfo : EIATTR_FRAME_SIZE
	.align		4
.L_397:
        /*08ac*/ 	.byte	0x04, 0x11
        /*08ae*/ 	.short	(.L_399 - .L_398)
	.align		4
.L_398:
        /*08b0*/ 	.word	index@(_Z25selective_scan_fwd_kernelI32Selective_Scan_fwd_kernel_traitsILi32ELi4ELi1ELb0ELb1ELb1ELb1ELb1EN3c104HalfEfS2_EEv13SSMParamsBase)
        /*08b4*/ 	.word	0x00000000


	//----- nvinfo : EIATTR_REGCOUNT
	.align		4
.L_399:
        /*08b8*/ 	.byte	0x04, 0x2f
        /*08ba*/ 	.short	(.L_401 - .L_400)
	.align		4
.L_400:
        /*08bc*/ 	.word	index@(_Z25selective_scan_fwd_kernelI32Selective_Scan_fwd_kernel_traitsILi32ELi4ELi1ELb0ELb1ELb1ELb1ELb0EN3c104HalfEfS2_EEv13SSMParamsBase)
        /*08c0*/ 	.word	0x0000006b


	//----- nvinfo : EIATTR_FRAME_SIZE
	.align		4
.L_401:
        /*08c4*/ 	.byte	0x04, 0x11
        /*08c6*/ 	.short	(.L_403 - .L_402)
	.align		4
.L_402:
        /*08c8*/ 	.word	index@(_Z25selective_scan_fwd_kernelI32Selective_Scan_fwd_kernel_traitsILi32ELi4ELi1ELb0ELb1ELb1ELb1ELb0EN3c104HalfEfS2_EEv13SSMParamsBase)
        /*08cc*/ 	.word	0x00000000


	//----- nvinfo : EIATTR_REGCOUNT
	.align		4
.L_403:
        /*08d0*/ 	.byte	0x04, 0x2f
        /*08d2*/ 	.short	(.L_405 - .L_404)
	.align		4
.L_404:
        /*08d4*/ 	.word	index@(_Z25selective_scan_fwd_kernelI32Selective_Scan_fwd_kernel_traitsILi32ELi4ELi1ELb0ELb1ELb1ELb0ELb1EN3c104HalfEfS2_EEv13SSMParamsBase)
        /*08d8*/ 	.word	0x0000006e


	//----- nvinfo : EIATTR_FRAME_SIZE
	.align		4
.L_405:
        /*08dc*/ 	.byte	0x04, 0x11
        /*08de*/ 	.short	(.L_407 - .L_406)
	.align		4
.L_406:
        /*08e0*/ 	.word	index@(_Z25selective_scan_fwd_kernelI32Selective_Scan_fwd_kernel_traitsILi32ELi4ELi1ELb0ELb1ELb1ELb0ELb1EN3c104HalfEfS2_EEv13SSMParamsBase)
        /*08e4*/ 	.word	0x00000000


	//----- nvinfo : EIATTR_REGCOUNT
	.align		4
.L_407:
        /*08e8*/ 	.byte	0x04, 0x2f
        /*08ea*/ 	.short	(.L_409 - .L_408)
	.align		4
.L_408:
        /*08ec*/ 	.word	index@(_Z25selective_scan_fwd_kernelI32Selective_Scan_fwd_kernel_traitsILi32ELi4ELi1ELb0ELb1ELb1ELb0ELb0EN3c104HalfEfS2_EEv13SSMParamsBase)
        /*08f0*/ 	.word	0x0000006e


	//----- nvinfo : EIATTR_FRAME_SIZE
	.align		4
.L_409:
        /*08f4*/ 	.byte	0x04, 0x11
        /*08f6*/ 	.short	(.L_411 - .L_410)
	.align		4
.L_410:
        /*08f8*/ 	.word	index@(_Z25selective_scan_fwd_kernelI32Selective_Scan_fwd_kernel_traitsILi32ELi4ELi1ELb0ELb1ELb1ELb0ELb0EN3c104HalfEfS2_EEv13SSMParamsBase)
        /*08fc*/ 	.word	0x00000000


	//----- nvinfo : EIATTR_REGCOUNT
	.align		4
.L_411:
        /*0900*/ 	.byte	0x04, 0x2f
        /*0902*/ 	.short	(.L_413 - .L_412)
	.align		4
.L_412:
        /*0904*/ 	.word	index@(_Z25selective_scan_fwd_kernelI32Selective_Scan_fwd_kernel_traitsILi32ELi8ELi1ELb1ELb1ELb1ELb1ELb1EN3c104HalfEfS2_EEv13SSMParamsBase)
        /*0908*/ 	.word	0x00000093


	//----- nvinfo : EIATTR_FRAME_SIZE
	.align		4
.L_413:
        /*090c*/ 	.byte	0x04, 0x11
        /*090e*/ 	.short	(.L_415 - .L_414)
	.align		4
.L_414:
        /*0910*/ 	.word	index@(_Z25selective_scan_fwd_kernelI32Selective_Scan_fwd_kernel_traitsILi32ELi8ELi1ELb1ELb1ELb1ELb1ELb1EN3c104HalfEfS2_EEv13SSMParamsBase)
        /*0914*/ 	.word	0x00000000


	//----- nvinfo : EIATTR_REGCOUNT
	.align		4
.L_415:
        /*0918*/ 	.byte	0x04, 0x2f
        /*091a*/ 	.short	(.L_417 - .L_416)
	.align		4
.L_416:
        /*091c*/ 	.word	index@(_Z25selective_scan_fwd_kernelI32Selective_Scan_fwd_kernel_traitsILi32ELi8ELi1ELb1ELb1ELb1ELb1ELb0EN3c104HalfEfS2_EEv13SSMParamsBase)
        /*0920*/ 	.word	0x00000088


	//----- nvinfo : EIATTR_FRAME_SIZE
	.align		4
.L_417:
        /*0924*/ 	.byte	0x04, 0x11
        /*0926*/ 	.short	(.L_419 - .L_418)
	.align		4
.L_418:
        /*0928*/ 	.word	index@(_Z25selective_scan_fwd_kernelI32Selective_Scan_fwd_kernel_traitsILi32ELi8ELi1ELb1ELb1ELb1ELb1ELb0EN3c104HalfEfS2_EEv13SSMParamsBase)
        /*092c*/ 	.word	0x00000000


	//----- nvinfo : EIATTR_REGCOUNT
	.align		4
.L_419:
        /*0930*/ 	.byte	0x04, 0x2f
        /*0932*/ 	.short	(.L_421 - .L_420)
	.align		4
.L_420:
        /*0934*/ 	.word	index@(_Z25selective_scan_fwd_kernelI32Selective_Scan_fwd_kernel_traitsILi32ELi8ELi1ELb1ELb1ELb1ELb0ELb1EN3c104HalfEfS2_EEv13SSMParamsBase)
        /*0938*/ 	.word	0x00000097


	//----- nvinfo : EIATTR_FRAME_SIZE
	.align		4
.L_421:
        /*093c*/ 	.byte	0x04, 0x11
        /*093e*/ 	.short	(.L_423 - .L_422)
	.align		4
.L_422:
        /*0940*/ 	.word	index@(_Z25selective_scan_fwd_kernelI32Selective_Scan_fwd_kernel_traitsILi32ELi8ELi1ELb1ELb1ELb1ELb0ELb1EN3c104HalfEfS2_EEv13SSMParamsBase)
        /*0944*/ 	.word	0x00000000


	//----- nvinfo : EIATTR_REGCOUNT
	.align		4
.L_423:
        /*0948*/ 	.byte	0x04, 0x2f
        /*094a*/ 	.short	(.L_425 - .L_424)
	.align		4
.L_424:
        /*094c*/ 	.word	index@(_Z25selective_scan_fwd_kernelI32Selective_Scan_fwd_kernel_traitsILi32ELi8ELi1ELb1ELb1ELb1ELb0ELb0EN3c104HalfEfS2_EEv13SSMParamsBase)
        /*0950*/ 	.word	0x0000007e


	//----- nvinfo : EIATTR_FRAME_SIZE
	.align		4
.L_425:
        /*0954*/ 	.byte	0x04, 0x11
        /*0956*/ 	.short	(.L_427 - .L_426)
	.align		4
.L_426:
        /*0958*/ 	.word	index@(_Z25selective_scan_fwd_kernelI32Selective_Scan_fwd_kernel_traitsILi32ELi8ELi1ELb1ELb1ELb1ELb0ELb0EN3c104HalfEfS2_EEv13SSMParamsBase)
        /*095c*/ 	.word	0x00000000


	//----- nvinfo : EIATTR_REGCOUNT
	.align		4
.L_427:
        /*0960*/ 	.byte	0x04, 0x2f
        /*0962*/ 	.short	(.L_429 - .L_428)
	.align		4
.L_428:
        /*0964*/ 	.word	index@(_Z25selective_scan_fwd_kernelI32Selective_Scan_fwd_kernel_traitsILi32ELi8ELi1ELb0ELb1ELb1ELb1ELb1EN3c104HalfEfS2_EEv13SSMParamsBase)
        /*0968*/ 	.word	0x00000093


	//----- nvinfo : EIATTR_FRAME_SIZE
	.align		4
.L_429:
        /*096c*/ 	.byte	0x04, 0x11
        /*096e*/ 	.short	(.L_431 - .L_430)
	.align		4
.L_430:
        /*0970*/ 	.word	index@(_Z25selective_scan_fwd_kernelI32Selective_Scan_fwd_kernel_traitsILi32ELi8ELi1ELb0ELb1ELb1ELb1ELb1EN3c104HalfEfS2_EEv13SSMParamsBase)
        /*0974*/ 	.word	0x00000000


	//----- nvinfo : EIATTR_REGCOUNT
	.align		4
.L_431:
        /*0978*/ 	.byte	0x04, 0x2f
        /*097a*/ 	.short	(.L_433 - .L_432)
	.align		4
.L_432:
        /*097c*/ 	.word	index@(_Z25selective_scan_fwd_kernelI32Selective_Scan_fwd_kernel_traitsILi32ELi8ELi1ELb0ELb1ELb1ELb1ELb0EN3c104HalfEfS2_EEv13SSMParamsBase)
        /*0980*/ 	.word	0x00000091


	//----- nvinfo : EIATTR_FRAME_SIZE
	.align		4
.L_433:
        /*0984*/ 	.byte	0x04, 0x11
        /*0986*/ 	.short	(.L_435 - .L_434)
	.align		4
.L_434:
        /*0988*/ 	.word	index@(_Z25selective_scan_fwd_kernelI32Selective_Scan_fwd_kernel_traitsILi32ELi8ELi1ELb0ELb1ELb1ELb1ELb0EN3c104HalfEfS2_EEv13SSMParamsBase)
        /*098c*/ 	.word	0x00000000


	//----- nvinfo : EIATTR_REGCOUNT
	.align		4
.L_435:
        /*0990*/ 	.byte	0x04, 0x2f
        /*0992*/ 	.short	(.L_437 - .L_436)
	.align		4
.L_436:
        /*0994*/ 	.word	index@(_Z25selective_scan_fwd_kernelI32Selective_Scan_fwd_kernel_traitsILi32ELi8ELi1ELb0ELb1ELb1ELb0ELb1EN3c104HalfEfS2_EEv13SSMParamsBase)
        /*0998*/ 	.word	0x00000097


	//----- nvinfo : EIATTR_FRAME_SIZE
	.align		4
.L_437:
        /*099c*/ 	.byte	0x04, 0x11
        /*099e*/ 	.short	(.L_439 - .L_438)
	.align		4
.L_438:
        /*09a0*/ 	.word	index@(_Z25selective_scan_fwd_kernelI32Selective_Scan_fwd_kernel_traitsILi32ELi8ELi1ELb0ELb1ELb1ELb0ELb1EN3c104HalfEfS2_EEv13SSMParamsBase)
        /*09a4*/ 	.word	0x00000000


	//----- nvinfo : EIATTR_REGCOUNT
	.align		4
.L_439:
        /*09a8*/ 	.byte	0x04, 0x2f
        /*09aa*/ 	.short	(.L_441 - .L_440)
	.align		4
.L_440:
        /*09ac*/ 	.word	index@(_Z25selective_scan_fwd_kernelI32Selective_Scan_fwd_kernel_traitsILi32ELi8ELi1ELb0ELb1ELb1ELb0ELb0EN3c104HalfEfS2_EEv13SSMParamsBase)
        /*09b0*/ 	.word	0x00000094


	//----- nvinfo : EIATTR_FRAME_SIZE
	.align		4
.L_441:
        /*09b4*/ 	.byte	0x04, 0x11
        /*09b6*/ 	.short	(.L_443 - .L_442)
	.align		4
.L_442:
        /*09b8*/ 	.word	index@(_Z25selective_scan_fwd_kernelI32Selective_Scan_fwd_kernel_traitsILi32ELi8ELi1ELb0ELb1ELb1ELb0ELb0EN3c104HalfEfS2_EEv13SSMParamsBase)
        /*09bc*/ 	.word	0x00000000


	//----- nvinfo : EIATTR_REGCOUNT
	.align		4
.L_443:
        /*09c0*/ 	.byte	0x04, 0x2f
        /*09c2*/ 	.short	(.L_445 - .L_444)
	.align		4
.L_444:
        /*09c4*/ 	.word	index@(_Z25selective_scan_fwd_kernelI32Selective_Scan_fwd_kernel_traitsILi32ELi16ELi1ELb1ELb1ELb1ELb1ELb1EN3c104HalfEfS2_EEv13SSMParamsBase)
        /*09c8*/ 	.word	0x000000db


	//----- nvinfo : EIATTR_FRAME_SIZE
	.align		4
.L_445:
        /*09cc*/ 	.byte	0x04, 0x11
        /*09ce*/ 	.short	(.L_447 - .L_446)
	.align		4
.L_446:
        /*09d0*/ 	.word	index@(_Z25selective_scan_fwd_kernelI32Selective_Scan_fwd_kernel_traitsILi32ELi16ELi1ELb1ELb1ELb1ELb1ELb1EN3c104HalfEfS2_EEv13SSMParamsBase)
        /*09d4*/ 	.word	0x00000000


	//----- nvinfo : EIATTR_REGCOUNT
	.align		4
.L_447:
        /*09d8*/ 	.byte	0x04, 0x2f
        /*09da*/ 	.short	(.L_449 - .L_448)
	.align		4
.L_448:
        /*09dc*/ 	.word	index@(_Z25selective_scan_fwd_kernelI32Selective_Scan_fwd_kernel_traitsILi32ELi16ELi1ELb1ELb1ELb1ELb1ELb0EN3c104HalfEfS2_EEv13SSMParamsBase)
        /*09e0*/ 	.word	0x000000b8


	//----- nvinfo : EIATTR_FRAME_SIZE
	.align		4
.L_449:
        /*09e4*/ 	.byte	0x04, 0x11
        /*09e6*/ 	.short	(.L_451 - .L_450)
	.align		4
.L_450:
        /*09e8*/ 	.word	index@(_Z25selective_scan_fwd_kernelI32Selective_Scan_fwd_kernel_traitsILi32ELi16ELi1ELb1ELb1ELb1ELb1ELb0EN3c104HalfEfS2_EEv13SSMParamsBase)
        /*09ec*/ 	.word	0x00000000


	//----- nvinfo : EIATTR_REGCOUNT
	.align		4
.L_451:
        /*09f0*/ 	.byte	0x04, 0x2f
        /*09f2*/ 	.short	(.L_453 - .L_452)
	.align		4
.L_452:
        /*09f4*/ 	.word	index@(_Z25selective_scan_fwd_kernelI32Selective_Scan_fwd_kernel_traitsILi32ELi16ELi1ELb1ELb1ELb1ELb0ELb1EN3c104HalfEfS2_EEv13SSMParamsBase)
        /*09f8*/ 	.word	0x000000dc


	//----- nvinfo : EIATTR_FRAME_SIZE
	.align		4
.L_453:
        /*09fc*/ 	.byte	0x04, 0x11
        /*09fe*/ 	.short	(.L_455 - .L_454)
	.align		4
.L_454:
        /*0a00*/ 	.word	index@(_Z25selective_scan_fwd_kernelI32Selective_Scan_fwd_kernel_traitsILi32ELi16ELi1ELb1ELb1ELb1ELb0ELb1EN3c104HalfEfS2_EEv13SSMParamsBase)
        /*0a04*/ 	.word	0x00000000


	//----- nvinfo : EIATTR_REGCOUNT
	.align		4
.L_455:
        /*0a08*/ 	.byte	0x04, 0x2f
        /*0a0a*/ 	.short	(.L_457 - .L_456)
	.align		4
.L_456:
        /*0a0c*/ 	.word	index@(_Z25selective_scan_fwd_kernelI32Selective_Scan_fwd_kernel_traitsILi32ELi16ELi1ELb1ELb1ELb1ELb0ELb0EN3c104HalfEfS2_EEv13SSMParamsBase)
        /*0a10*/ 	.word	0x000000b8


	//----- nvinfo : EIATTR_FRAME_SIZE
	.align		4
.L_457:
        /*0a14*/ 	.byte	0x04, 0x11
        /*0a16*/ 	.short	(.L_459 - .L_458)
	.align		4
.L_458:
        /*0a18*/ 	.word	index@(_Z25selective_scan_fwd_kernelI32Selective_Scan_fwd_kernel_traitsILi32ELi16ELi1ELb1ELb1ELb1ELb0ELb0EN3c104HalfEfS2_EEv13SSMParamsBase)
        /*0a1c*/ 	.word	0x00000000


	//----- nvinfo : EIATTR_REGCOUNT
	.align		4
.L_459:
        /*0a20*/ 	.byte	0x04, 0x2f
        /*0a22*/ 	.short	(.L_461 - .L_460)
	.align		4
.L_460:
        /*0a24*/ 	.word	index@(_Z25selective_scan_fwd_kernelI32Selective_Scan_fwd_kernel_traitsILi32ELi16ELi1ELb0ELb1ELb1ELb1ELb1EN3c104HalfEfS2_EEv13SSMParamsBase)
        /*0a28*/ 	.word	0x000000db


	//----- nvinfo : EIATTR_FRAME_SIZE
	.align		4
.L_461:
        /*0a2c*/ 	.byte	0x04, 0x11
        /*0a2e*/ 	.short	(.L_463 - .L_462)
	.align		4
.L_462:
        /*0a30*/ 	.word	index@(_Z25selective_scan_fwd_kernelI32Selective_Scan_fwd_kernel_traitsILi32ELi16ELi1ELb0ELb1ELb1ELb1ELb1EN3c104HalfEfS2_EEv13SSMParamsBase)
        /*0a34*/ 	.word	0x00000000


	//----- nvinfo : EIATTR_REGCOUNT
	.align		4
.L_463:
        /*0a38*/ 	.byte	0x04, 0x2f
        /*0a3a*/ 	.short	(.L_465 - .L_464)
	.align		4
.L_464:
        /*0a3c*/ 	.word	index@(_Z25selective_scan_fwd_kernelI32Selective_Scan_fwd_kernel_traitsILi32ELi16ELi1ELb0ELb1ELb1ELb1ELb0EN3c104HalfEfS2_EEv13SSMParamsBase)
        /*0a40*/ 	.word	0x000000d9


	//----- nvinfo : EIATTR_FRAME_SIZE
	.align		4
.L_465:
        /*0a44*/ 	.byte	0x04, 0x11
        /*0a46*/ 	.short	(.L_467 - .L_466)
	.align		4
.L_466:
        /*0a48*/ 	.word	index@(_Z25selective_scan_fwd_kernelI32Selective_Scan_fwd_kernel_traitsILi32ELi16ELi1ELb0ELb1ELb1ELb1ELb0EN3c104HalfEfS2_EEv13SSMParamsBase)
        /*0a4c*/ 	.word	0x00000000


	//----- nvinfo : EIATTR_REGCOUNT
	.align		4
.L_467:
        /*0a50*/ 	.byte	0x04, 0x2f
        /*0a52*/ 	.short	(.L_469 - .L_468)
	.align		4
.L_468:
        /*0a54*/ 	.word	index@(_Z25selective_scan_fwd_kernelI32Selective_Scan_fwd_kernel_traitsILi32ELi16ELi1ELb0ELb1ELb1ELb0ELb1EN3c104HalfEfS2_EEv13SSMParamsBase)
        /*0a58*/ 	.word	0x000000dc


	//----- nvinfo : EIATTR_FRAME_SIZE
	.align		4
.L_469:
        /*0a5c*/ 	.byte	0x04, 0x11
        /*0a5e*/ 	.short	(.L_471 - .L_470)
	.align		4
.L_470:
        /*0a60*/ 	.word	index@(_Z25selective_scan_fwd_kernelI32Selective_Scan_fwd_kernel_traitsILi32ELi16ELi1ELb0ELb1ELb1ELb0ELb1EN3c104HalfEfS2_EEv13SSMParamsBase)
        /*0a64*/ 	.word	0x00000000


	//----- nvinfo : EIATTR_REGCOUNT
	.align		4
.L_471:
        /*0a68*/ 	.byte	0x04, 0x2f
        /*0a6a*/ 	.short	(.L_473 - .L_472)
	.align		4
.L_472:
        /*0a6c*/ 	.word	index@(_Z25selective_scan_fwd_kernelI32Selective_Scan_fwd_kernel_traitsILi32ELi16ELi1ELb0ELb1ELb1ELb0ELb0EN3c104HalfEfS2_EEv13SSMParamsBase)
        /*0a70*/ 	.word	0x000000da


	//----- nvinfo : EIATTR_FRAME_SIZE
	.align		4
.L_473:
        /*0a74*/ 	.byte	0x04, 0x11
        /*0a76*/ 	.short	(.L_475 - .L_474)
	.align		4
.L_474:
        /*0a78*/ 	.word	index@(_Z25selective_scan_fwd_kernelI32Selective_Scan_fwd_kernel_traitsILi32ELi16ELi1ELb0ELb1ELb1ELb0ELb0EN3c104HalfEfS2_EEv13SSMParamsBase)
        /*0a7c*/ 	.word	0x00000000


	//----- nvinfo : EIATTR_REGCOUNT
	.align		4
.L_475:
        /*0a80*/ 	.byte	0x04, 0x2f
        /*0a82*/ 	.short	(.L_477 - .L_476)
	.align		4
.L_476:
        /*0a84*/ 	.word	index@(_Z25selective_scan_fwd_kernelI32Selective_Scan_fwd_kernel_traitsILi128ELi16ELi1ELb1ELb1ELb1ELb1ELb1EN3c104HalfEfS2_EEv13SSMParamsBase)
        /*0a88*/ 	.word	0x000000a8


	//----- nvinfo : EIATTR_FRAME_SIZE
	.align		4
.L_477:
        /*0a8c*/ 	.byte	0x04, 0x11
        /*0a8e*/ 	.short	(.L_479 - .L_478)
	.align		4
.L_478:
        /*0a90*/ 	.word	index@(_Z25selective_scan_fwd_kernelI32Selective_Scan_fwd_kernel_traitsILi128ELi16ELi1ELb1ELb1ELb1ELb1ELb1EN3c104HalfEfS2_EEv13SSMParamsBase)
        /*0a94*/ 	.word	0x00000008


	//----- nvinfo : EIATTR_REGCOUNT
	.align		4
.L_479:
        /*0a98*/ 	.byte	0x04, 0x2f
        /*0a9a*/ 	.short	(.L_481 - .L_480)
	.align		4
.L_480:
        /*0a9c*/ 	.word	index@(_Z25selective_scan_fwd_kernelI32Selective_Scan_fwd_kernel_traitsILi128ELi16ELi1ELb1ELb1ELb1ELb1ELb0EN3c104HalfEfS2_EEv13SSMParamsBase)
        /*0aa0*/ 	.word	0x0000009f


	//----- nvinfo : EIATTR_FRAME_SIZE
	.align		4
.L_481:
        /*0aa4*/ 	.byte	0x04, 0x11
        /*0aa6*/ 	.short	(.L_483 - .L_482)
	.align		4
.L_482:
        /*0aa8*/ 	.word	index@(_Z25selective_scan_fwd_kernelI32Selective_Scan_fwd_kernel_traitsILi128ELi16ELi1ELb1ELb1ELb1ELb1ELb0EN3c104HalfEfS2_EEv13SSMParamsBase)
        /*0aac*/ 	.word	0x00000000


	//----- nvinfo : EIATTR_REGCOUNT
	.align		4
.L_483:
        /*0ab0*/ 	.byte	0x04, 0x2f
        /*0ab2*/ 	.short	(.L_485 - .L_484)
	.align		4
.L_484:
        /*0ab4*/ 	.word	index@(_Z25selective_scan_fwd_kernelI32Selective_Scan_fwd_kernel_traitsILi128ELi16ELi1ELb1ELb1ELb1ELb0ELb1EN3c104HalfEfS2_EEv13SSMParamsBase)
        /*0ab8*/ 	.word	0x000000a8


	//----- nvinfo : EIATTR_FRAME_SIZE
	.align		4
.L_485:
        /*0abc*/ 	.byte	0x04, 0x11
        /*0abe*/ 	.short	(.L_487 - .L_486)
	.align		4
.L_486:
        /*0ac0*/ 	.word	index@(_Z25selective_scan_fwd_kernelI32Selective_Scan_fwd_kernel_traitsILi128ELi16ELi1ELb1ELb1ELb1ELb0ELb1EN3c104HalfEfS2_EEv13SSMParamsBase)
        /*0ac4*/ 	.word	0x00000000


	//----- nvinfo : EIATTR_REGCOUNT
	.align		4
.L_487:
        /*0ac8*/ 	.byte	0x04, 0x2f
        /*0aca*/ 	.short	(.L_489 - .L_488)
	.align		4
.L_488:
        /*0acc*/ 	.word	index@(_Z25selective_scan_fwd_kernelI32Selective_Scan_fwd_kernel_traitsILi128ELi16ELi1ELb1ELb1ELb1ELb0ELb0EN3c104HalfEfS2_EEv13SSMParamsBase)
        /*0ad0*/ 	.word	0x0000009f


	//----- nvinfo : EIATTR_FRAME_SIZE
	.align		4
.L_489:
        /*0ad4*/ 	.byte	0x04, 0x11
        /*0ad6*/ 	.short	(.L_491 - .L_490)
	.align		4
.L_490:
        /*0ad8*/ 	.word	index@(_Z25selective_scan_fwd_kernelI32Selective_Scan_fwd_kernel_traitsILi128ELi16ELi1ELb1ELb1ELb1ELb0ELb0EN3c104HalfEfS2_EEv13SSMParamsBase)
        /*0adc*/ 	.word	0x00000000


	//----- nvinfo : EIATTR_REGCOUNT
	.align		4
.L_491:
        /*0ae0*/ 	.byte	0x04, 0x2f
        /*0ae2*/ 	.short	(.L_493 - .L_492)
	.align		4
.L_492:
        /*0ae4*/ 	.word	index@(_Z25selective_scan_fwd_kernelI32Selective_Scan_fwd_kernel_traitsILi128ELi16ELi1ELb0ELb1ELb1ELb1ELb1EN3c104HalfEfS2_EEv13SSMParamsBase)
        /*0ae8*/ 	.word	0x000000a8


	//----- nvinfo : EIATTR_FRAME_SIZE
	.align		4
.L_493:
        /*0aec*/ 	.byte	0x04, 0x11
        /*0aee*/ 	.short	(.L_495 - .L_494)
	.align		4
.L_494:
        /*0af0*/ 	.word	index@(_Z25selective_scan_fwd_kernelI32Selective_Scan_fwd_kernel_traitsILi128ELi16ELi1ELb0ELb1ELb1ELb1ELb1EN3c104HalfEfS2_EEv13SSMParamsBase)
        /*0af4*/ 	.word	0x00000008


	//----- nvinfo : EIATTR_REGCOUNT
	.align		4
.L_495:
        /*0af8*/ 	.byte	0x04, 0x2f
        /*0afa*/ 	.short	(.L_497 - .L_496)
	.align		4
.L_496:
        /*0afc*/ 	.word	index@(_Z25selective_scan_fwd_kernelI32Selective_Scan_fwd_kernel_traitsILi128ELi16ELi1ELb0ELb1ELb1ELb1ELb0EN3c104HalfEfS2_EEv13SSMParamsBase)
        /*0b00*/ 	.word	0x000000a8


	//----- nvinfo : EIATTR_FRAME_SIZE
	.align		4
.L_497:
        /*0b04*/ 	.byte	0x04, 0x11
        /*0b06*/ 	.short	(.L_499 - .L_498)
	.align		4
.L_498:
        /*0b08*/ 	.word	index@(_Z25selective_scan_fwd_kernelI32Selective_Scan_fwd_kernel_traitsILi128ELi16ELi1ELb0ELb1ELb1ELb1ELb0EN3c104HalfEfS2_EEv13SSMParamsBase)
        /*0b0c*/ 	.word	0x00000008


	//----- nvinfo : EIATTR_REGCOUNT
	.align		4
.L_499:
        /*0b10*/ 	.byte	0x04, 0x2f
        /*0b12*/ 	.short	(.L_501 - .L_500)
	.align		4
.L_500:
        /*0b14*/ 	.word	index@(_Z25selective_scan_fwd_kernelI32Selective_Scan_fwd_kernel_traitsILi128ELi16ELi1ELb0ELb1ELb1ELb0ELb1EN3c104HalfEfS2_EEv13SSMParamsBase)
        /*0b18*/ 	.word	0x000000a8


	//----- nvinfo : EIATTR_FRAME_SIZE
	.align		4
.L_501:
        /*0b1c*/ 	.byte	0x04, 0x11
        /*0b1e*/ 	.short	(.L_503 - .L_502)
	.align		4
.L_502:
        /*0b20*/ 	.word	index@(_Z25selective_scan_fwd_kernelI32Selective_Scan_fwd_kernel_traitsILi128ELi16ELi1ELb0ELb1ELb1ELb0ELb1EN3c104HalfEfS2_EEv13SSMParamsBase)
        /*0b24*/ 	.word	0x00000000


	//----- nvinfo : EIATTR_REGCOUNT
	.align		4
.L_503:
        /*0b28*/ 	.byte	0x04, 0x2f
        /*0b2a*/ 	.short	(.L_505 - .L_504)
	.align		4
.L_504:
        /*0b2c*/ 	.word	index@(_Z25selective_scan_fwd_kernelI32Selective_Scan_fwd_kernel_traitsILi128ELi16ELi1ELb0ELb1ELb1ELb0ELb0EN3c104HalfEfS2_EEv13SSMParamsBase)
        /*0b30*/ 	.word	0x000000a8


	//----- nvinfo : EIATTR_FRAME_SIZE
	.align		4
.L_505:
        /*0b34*/ 	.byte	0x04, 0x11
        /*0b36*/ 	.short	(.L_507 - .L_506)
	.align		4
.L_506:
        /*0b38*/ 	.word	index@(_Z25selective_scan_fwd_kernelI32Selective_Scan_fwd_kernel_traitsILi128ELi16ELi1ELb0ELb1ELb1ELb0ELb0EN3c104HalfEfS2_EEv13SSMParamsBase)
        /*0b3c*/ 	.word	0x00000000


	//----- nvinfo : EIATTR_REGCOUNT
	.align		4
.L_507:
        /*0b40*/ 	.byte	0x04, 0x2f
        /*0b42*/ 	.short	(.L_509 - .L_508)
	.align		4
.L_508:
        /*0b44*/ 	.word	index@(_Z25selective_scan_fwd_kernelI32Selective_Scan_fwd_kernel_traitsILi64ELi16ELi1ELb1ELb1ELb1ELb1ELb1EN3c104HalfEffEEv13SSMParamsBase)
        /*0b48*/ 	.word	0x000000a8


	//----- nvinfo : EIATTR_FRAME_SIZE
	.align		4
.L_509:
        /*0b4c*/ 	.byte	0x04, 0x11
        /*0b4e*/ 	.short	(.L_511 - .L_510)
	.align		4
.L_510:
        /*0b50*/ 	.word	index@(_Z25selective_scan_fwd_kernelI32Selective_Scan_fwd_kernel_traitsILi64ELi16ELi1ELb1ELb1ELb1ELb1ELb1EN3c104HalfEffEEv13SSMParamsBase)
        /*0b54*/ 	.word	0x00000000


	//----- nvinfo : EIATTR_REGCOUNT
	.align		4
.L_511:
        /*0b58*/ 	.byte	0x04, 0x2f
        /*0b5a*/ 	.short	(.L_513 - .L_512)
	.align		4
.L_512:
        /*0b5c*/ 	.word	index@(_Z25selective_scan_fwd_kernelI32Selective_Scan_fwd_kernel_traitsILi64ELi16ELi1ELb1ELb1ELb1ELb1ELb0EN3c104HalfEffEEv13SSMParamsBase)
        /*0b60*/ 	.word	0x0000009d


	//----- nvinfo : EIATTR_FRAME_SIZE
	.align		4
.L_513:
        /*0b64*/ 	.byte	0x04, 0x11
        /*0b66*/ 	.short	(.L_515 - .L_514)
	.align		4
.L_514:
        /*0b68*/ 	.word	index@(_Z25selective_scan_fwd_kernelI32Selective_Scan_fwd_kernel_traitsILi64ELi16ELi1ELb1ELb1ELb1ELb1ELb0EN3c104HalfEffEEv13SSMParamsBase)
        /*0b6c*/ 	.word	0x00000000


	//----- nvinfo : EIATTR_REGCOUNT
	.align		4
.L_515:
        /*0b70*/ 	.byte	0x04, 0x2f
        /*0b72*/ 	.short	(.L_517 - .L_516)
	.align		4
.L_516:
        /*0b74*/ 	.word	index@(_Z25selective_scan_fwd_kernelI32Selective_Scan_fwd_kernel_traitsILi64ELi16ELi1ELb1ELb1ELb1ELb0ELb1EN3c104HalfEffEEv13SSMParamsBase)
        /*0b78*/ 	.word	0x000000a8


	//----- nvinfo : EIATTR_FRAME_SIZE
	.align		4
.L_517:
        /*0b7c*/ 	.byte	0x04, 0x11
        /*0b7e*/ 	.short	(.L_519 - .L_518)
	.align		4
.L_518:
        /*0b80*/ 	.word	index@(_Z25selective_scan_fwd_kernelI32Selective_Scan_fwd_kernel_traitsILi64ELi16ELi1ELb1ELb1ELb1ELb0ELb1EN3c104HalfEffEEv13SSMParamsBase)
        /*0b84*/ 	.word	0x00000000


	//----- nvinfo : EIATTR_REGCOUNT
	.align		4
.L_519:
        /*0b88*/ 	.byte	0x04, 0x2f
        /*0b8a*/ 	.short	(.L_521 - .L_520)
	.align		4
.L_520:
        /*0b8c*/ 	.word	index@(_Z25selective_scan_fwd_kernelI32Selective_Scan_fwd_kernel_traitsILi64ELi16ELi1ELb1ELb1ELb1ELb0ELb0EN3c104HalfEffEEv13SSMParamsBase)
        /*0b90*/ 	.word	0x0000009c


	//----- nvinfo : EIATTR_FRAME_SIZE
	.align		4
.L_521:
        /*0b94*/ 	.byte	0x04, 0x11
        /*0b96*/ 	.short	(.L_523 - .L_522)
	.align		4
.L_522:
        /*0b98*/ 	.word	index@(_Z25selective_scan_fwd_kernelI32Selective_Scan_fwd_kernel_traitsILi64ELi16ELi1ELb1ELb1ELb1ELb0ELb0EN3c104HalfEffEEv13SSMParamsBase)
        /*0b9c*/ 	.word	0x00000000


	//----- nvinfo : EIATTR_REGCOUNT
	.align		4
.L_523:
        /*0ba0*/ 	.byte	0x04, 0x2f
        /*0ba2*/ 	.short	(.L_525 - .L_524)
	.align		4
.L_524:
        /*0ba4*/ 	.word	index@(_Z25selective_scan_fwd_kernelI32Selective_Scan_fwd_kernel_traitsILi64ELi16ELi1ELb0ELb1ELb1ELb1ELb1EN3c104HalfEffEEv13SSMParamsBase)
        /*0ba8*/ 	.word	0x000000a8


	//----- nvinfo : EIATTR_FRAME_SIZE
	.align		4
.L_525:
        /*0bac*/ 	.byte	0x04, 0x11
        /*0bae*/ 	.short	(.L_527 - .L_526)
	.align		4
.L_526:
        /*0bb0*/ 	.word	index@(_Z25selective_scan_fwd_kernelI32Selective_Scan_fwd_kernel_traitsILi64ELi16ELi1ELb0ELb1ELb1ELb1ELb1EN3c104HalfEffEEv13SSMParamsBase)
        /*0bb4*/ 	.word	0x00000000


	//----- nvinfo : EIATTR_REGCOUNT
	.align		4
.L_527:
        /*0bb8*/ 	.byte	0x04, 0x2f
        /*0bba*/ 	.short	(.L_529 - .L_528)
	.align		4
.L_528:
        /*0bbc*/ 	.word	index@(_Z25selective_scan_fwd_kernelI32Selective_Scan_fwd_kernel_traitsILi64ELi16ELi1ELb0ELb1ELb1ELb1ELb0EN3c104HalfEffEEv13SSMParamsBase)
        /*0bc0*/ 	.word	0x000000a8


	//----- nvinfo : EIATTR_FRAME_SIZE
	.align		4
.L_529:
        /*0bc4*/ 	.byte	0x04, 0x11
        /*0bc6*/ 	.short	(.L_531 - .L_530)
	.align		4
.L_530:
        /*0bc8*/ 	.word	index@(_Z25selective_scan_fwd_kernelI32Selective_Scan_fwd_kernel_traitsILi64ELi16ELi1ELb0ELb1ELb1ELb1ELb0EN3c104HalfEffEEv13SSMParamsBase)
        /*0bcc*/ 	.word	0x00000000


	//----- nvinfo : EIATTR_REGCOUNT
	.align		4
.L_531:
        /*0bd0*/ 	.byte	0x04, 0x2f
        /*0bd2*/ 	.short	(.L_533 - .L_532)
	.align		4
.L_532:
        /*0bd4*/ 	.word	index@(_Z25selective_scan_fwd_kernelI32Selective_Scan_fwd_kernel_traitsILi64ELi16ELi1ELb0ELb1ELb1ELb0ELb1EN3c104HalfEffEEv13SSMParamsBase)
        /*0bd8*/ 	.word	0x000000a8


	//----- nvinfo : EIATTR_FRAME_SIZE
	.align		4
.L_533:
        /*0bdc*/ 	.byte	0x04, 0x11
        /*0bde*/ 	.short	(.L_535 - .L_534)
	.align		4
.L_534:
        /*0be0*/ 	.word	index@(_Z25selective_scan_fwd_kernelI32Selective_Scan_fwd_kernel_traitsILi64ELi16ELi1ELb0ELb1ELb1ELb0ELb1EN3c104HalfEffEEv13SSMParamsBase)
        /*0be4*/ 	.word	0x00000000


	//----- nvinfo : EIATTR_REGCOUNT
	.align		4
.L_535:
        /*0be8*/ 	.byte	0x04, 0x2f
        /*0bea*/ 	.short	(.L_537 - .L_536)
	.align		4
.L_536:
        /*0bec*/ 	.word	index@(_Z25selective_scan_fwd_kernelI32Selective_Scan_fwd_kernel_traitsILi64ELi16ELi1ELb0ELb1ELb1ELb0ELb0EN3c104HalfEffEEv13SSMParamsBase)
        /*0bf0*/ 	.word	0x000000a8


	//----- nvinfo : EIATTR_FRAME_SIZE
	.align		4
.L_537:
        /*0bf4*/ 	.byte	0x04, 0x11
        /*0bf6*/ 	.short	(.L_539 - .L_538)
	.align		4
.L_538:
        /*0bf8*/ 	.word	index@(_Z25selective_scan_fwd_kernelI32Selective_Scan_fwd_kernel_traitsILi64ELi16ELi1ELb0ELb1ELb1ELb0ELb0EN3c104HalfEffEEv13SSMParamsBase)
        /*0bfc*/ 	.word	0x00000000


	//----- nvinfo : EIATTR_REGCOUNT
	.align		4
.L_539:
        /*0c00*/ 	.byte	0x04, 0x2f
        /*0c02*/ 	.short	(.L_541 - .L_540)
	.align		4
.L_540:
        /*0c04*/ 	.word	index@(_Z25selective_scan_fwd_kernelI32Selective_Scan_fwd_kernel_traitsILi32ELi4ELi1ELb1ELb1ELb1ELb1ELb1EN3c104HalfEffEEv13SSMParamsBase)
        /*0c08*/ 	.word	0x0000006c


	//----- nvinfo : EIATTR_FRAME_SIZE
	.align		4
.L_541:
        /*0c0c*/ 	.byte	0x04, 0x11
        /*0c0e*/ 	.short	(.L_543 - .L_542)
	.align		4
.L_542:
        /*0c10*/ 	.word	index@(_Z25selective_scan_fwd_kernelI32Selective_Scan_fwd_kernel_traitsILi32ELi4ELi1ELb1ELb1ELb1ELb1ELb1EN3c104HalfEffEEv13SSMParamsBase)
        /*0c14*/ 	.word	0x00000000


	//----- nvinfo : EIATTR_REGCOUNT
	.align		4
.L_543:
        /*0c18*/ 	.byte	0x04, 0x2f
        /*0c1a*/ 	.short	(.L_545 - .L_544)
	.align		4
.L_544:
        /*0c1c*/ 	.word	index@(_Z25selective_scan_fwd_kernelI32Selective_Scan_fwd_kernel_traitsILi32ELi4ELi1ELb1ELb1ELb1ELb1ELb0EN3c104HalfEffEEv13SSMParamsBase)
        /*0c20*/ 	.word	0x0000006c


	//----- nvinfo : EIATTR_FRAME_SIZE
	.align		4
.L_545:
        /*0c24*/ 	.byte	0x04, 0x11
        /*0c26*/ 	.short	(.L_547 - .L_546)
	.align		4
.L_546:
        /*0c28*/ 	.word	index@(_Z25selective_scan_fwd_kernelI32Selective_Scan_fwd_kernel_traitsILi32ELi4ELi1ELb1ELb1ELb1ELb1ELb0EN3c104HalfEffEEv13SSMParamsBase)
        /*0c2c*/ 	.word	0x00000000


	//----- nvinfo : EIATTR_REGCOUNT
	.align		4
.L_547:
        /*0c30*/ 	.byte	0x04, 0x2f
        /*0c32*/ 	.short	(.L_549 - .L_548)
	.align		4
.L_548:
        /*0c34*/ 	.word	index@(_Z25selective_scan_fwd_kernelI32Selective_Scan_fwd_kernel_traitsILi32ELi4ELi1ELb1ELb1ELb1ELb0ELb1EN3c104HalfEffEEv13SSMParamsBase)
        /*0c38*/ 	.word	0x0000006e


	//----- nvinfo : EIATTR_FRAME_SIZE
	.align		4
.L_549:
        /*0c3c*/ 	.byte	0x04, 0x11
        /*0c3e*/ 	.short	(.L_551 - .L_550)
	.align		4
.L_550:
        /*0c40*/ 	.word	index@(_Z25selective_scan_fwd_kernelI32Selective_Scan_fwd_kernel_traitsILi32ELi4ELi1ELb1ELb1ELb1ELb0ELb1EN3c104HalfEffEEv13SSMParamsBase)
        /*0c44*/ 	.word	0x00000000


	//----- nvinfo : EIATTR_REGCOUNT
	.align		4
.L_551:
        /*0c48*/ 	.byte	0x04, 0x2f
        /*0c4a*/ 	.short	(.L_553 - .L_552)
	.align		4
.L_552:
        /*0c4c*/ 	.word	index@(_Z25selective_scan_fwd_kernelI32Selective_Scan_fwd_kernel_traitsILi32ELi4ELi1ELb1ELb1ELb1ELb0ELb0EN3c104HalfEffEEv13SSMParamsBase)
        /*0c50*/ 	.word	0x00000060


	//----- nvinfo : EIATTR_FRAME_SIZE
	.align		4
.L_553:
        /*0c54*/ 	.byte	0x04, 0x11
        /*0c56*/ 	.short	(.L_555 - .L_554)
	.align		4
.L_554:
        /*0c58*/ 	.word	index@(_Z25selective_scan_fwd_kernelI32Selective_Scan_fwd_kernel_traitsILi32ELi4ELi1ELb1ELb1ELb1ELb0ELb0EN3c104HalfEffEEv13SSMParamsBase)
        /*0c5c*/ 	.word	0x00000000


	//----- nvinfo : EIATTR_REGCOUNT
	.align		4
.L_555:
        /*0c60*/ 	.byte	0x04, 0x2f
        /*0c62*/ 	.short	(.L_557 - .L_556)
	.align		4
.L_556:
        /*0c64*/ 	.word	index@(_Z25selective_scan_fwd_kernelI32Selective_Scan_fwd_kernel_traitsILi32ELi4ELi1ELb0ELb1ELb1ELb1ELb1EN3c104HalfEffEEv13SSMParamsBase)
        /*0c68*/ 	.word	0x0000006c


	//----- nvinfo : EIATTR_FRAME_SIZE
	.align		4
.L_557:
        /*0c6c*/ 	.byte	0x04, 0x11
        /*0c6e*/ 	.short	(.L_559 - .L_558)
	.align		4
.L_558:
        /*0c70*/ 	.word	index@(_Z25selective_scan_fwd_kernelI32Selective_Scan_fwd_kernel_traitsILi32ELi4ELi1ELb0ELb1ELb1ELb1ELb1EN3c104HalfEffEEv13SSMParamsBase)
        /*0c74*/ 	.word	0x00000000


	//----- nvinfo : EIATTR_REGCOUNT
	.align		4
.L_559:
        /*0c78*/ 	.byte	0x04, 0x2f
        /*0c7a*/ 	.short	(.L_561 - .L_560)
	.align		4
.L_560:
        /*0c7c*/ 	.word	index@(_Z25selective_scan_fwd_kernelI32Selective_Scan_fwd_kernel_traitsILi32ELi4ELi1ELb0ELb1ELb1ELb1ELb0EN3c104HalfEffEEv13SSMParamsBase)
        /*0c80*/ 	.word	0x0000006b


	//----- nvinfo : EIATTR_FRAME_SIZE
	.align		4
.L_561:
        /*0c84*/ 	.byte	0x04, 0x11
        /*0c86*/ 	.short	(.L_563 - .L_562)
	.align		4
.L_562:
        /*0c88*/ 	.word	index@(_Z25selective_scan_fwd_kernelI32Selective_Scan_fwd_kernel_traitsILi32ELi4ELi1ELb0ELb1ELb1ELb1ELb0EN3c104HalfEffEEv13SSMParamsBase)
        /*0c8c*/ 	.word	0x00000000


	//----- nvinfo : EIATTR_REGCOUNT
	.align		4
.L_563:
        /*0c90*/ 	.byte	0x04, 0x2f
        /*0c92*/ 	.short	(.L_565 - .L_564)
	.align		4
.L_564:
        /*0c94*/ 	.word	index@(_Z25selective_scan_fwd_kernelI32Selective_Scan_fwd_kernel_traitsILi32ELi4ELi1ELb0ELb1ELb1ELb0ELb1EN3c104HalfEffEEv13SSMParamsBase)
        /*0c98*/ 	.word	0x0000006e


	//----- nvinfo : EIATTR_FRAME_SIZE
	.align		4
.L_565:
        /*0c9c*/ 	.byte	0x04, 0x11
        /*0c9e*/ 	.short	(.L_567 - .L_566)
	.align		4
.L_566:
        /*0ca0*/ 	.word	index@(_Z25selective_scan_fwd_kernelI32Selective_Scan_fwd_kernel_traitsILi32ELi4ELi1ELb0ELb1ELb1ELb0ELb1EN3c104HalfEffEEv13SSMParamsBase)
        /*0ca4*/ 	.word	0x00000000


	//----- nvinfo : EIATTR_REGCOUNT
	.align		4
.L_567:
        /*0ca8*/ 	.byte	0x04, 0x2f
        /*0caa*/ 	.short	(.L_569 - .L_568)
	.align		4
.L_568:
        /*0cac*/ 	.word	index@(_Z25selective_scan_fwd_kernelI32Selective_Scan_fwd_kernel_traitsILi32ELi4ELi1ELb0ELb1ELb1ELb0ELb0EN3c104HalfEffEEv13SSMParamsBase)
        /*0cb0*/ 	.word	0x0000006e


	//----- nvinfo : EIATTR_FRAME_SIZE
	.align		4
.L_569:
        /*0cb4*/ 	.byte	0x04, 0x11
        /*0cb6*/ 	.short	(.L_571 - .L_570)
	.align		4
.L_570:
        /*0cb8*/ 	.word	index@(_Z25selective_scan_fwd_kernelI32Selective_Scan_fwd_kernel_traitsILi32ELi4ELi1ELb0ELb1ELb1ELb0ELb0EN3c104HalfEffEEv13SSMParamsBase)
        /*0cbc*/ 	.word	0x00000000


	//----- nvinfo : EIATTR_REGCOUNT
	.align		4
.L_571:
        /*0cc0*/ 	.byte	0x04, 0x2f
        /*0cc2*/ 	.short	(.L_573 - .L_572)
	.align		4
.L_572:
        /*0cc4*/ 	.word	index@(_Z25selective_scan_fwd_kernelI32Selective_Scan_fwd_kernel_traitsILi32ELi8ELi1ELb1ELb1ELb1ELb1ELb1EN3c104HalfEffEEv13SSMParamsBase)
        /*0cc8*/ 	.word	0x00000093


	//----- nvinfo : EIATTR_FRAME_SIZE
	.align		4
.L_573:
        /*0ccc*/ 	.byte	0x04, 0x11
        /*0cce*/ 	.short	(.L_575 - .L_574)
	.align		4
.L_574:
        /*0cd0*/ 	.word	index@(_Z25selective_scan_fwd_kernelI32Selective_Scan_fwd_kernel_traitsILi32ELi8ELi1ELb1ELb1ELb1ELb1ELb1EN3c104HalfEffEEv13SSMParamsBase)
        /*0cd4*/ 	.word	0x00000000


	//----- nvinfo : EIATTR_REGCOUNT
	.align		4
.L_575:
        /*0cd8*/ 	.byte	0x04, 0x2f
        /*0cda*/ 	.short	(.L_577 - .L_576)
	.align		4
.L_576:
        /*0cdc*/ 	.word	index@(_Z25selective_scan_fwd_kernelI32Selective_Scan_fwd_kernel_traitsILi32ELi8ELi1ELb1ELb1ELb1ELb1ELb0EN3c104HalfEffEEv13SSMParamsBase)
        /*0ce0*/ 	.word	0x00000088


	//----- nvinfo : EIATTR_FRAME_SIZE
	.align		4
.L_577:
        /*0ce4*/ 	.byte	0x04, 0x11
        /*0ce6*/ 	.short	(.L_579 - .L_578)
	.align		4
.L_578:
        /*0ce8*/ 	.word	index@(_Z25selective_scan_fwd_kernelI32Selective_Scan_fwd_kernel_traitsILi32ELi8ELi1ELb1ELb1ELb1ELb1ELb0EN3c104HalfEffEEv13SSMParamsBase)
        /*0cec*/ 	.word	0x00000000


	//----- nvinfo : EIATTR_REGCOUNT
	.align		4
.L_579:
        /*0cf0*/ 	.byte	0x04, 0x2f
        /*0cf2*/ 	.short	(.L_581 - .L_580)
	.align		4
.L_580:
        /*0cf4*/ 	.word	index@(_Z25selective_scan_fwd_kernelI32Selective_Scan_fwd_kernel_traitsILi32ELi8ELi1ELb1ELb1ELb1ELb0ELb1EN3c104HalfEffEEv13SSMParamsBase)
        /*0cf8*/ 	.word	0x00000096


	//----- nvinfo : EIATTR_FRAME_SIZE
	.align		4
.L_581:
        /*0cfc*/ 	.byte	0x04, 0x11
        /*0cfe*/ 	.short	(.L_583 - .L_582)
	.align		4
.L_582:
        /*0d00*/ 	.word	index@(_Z25selective_scan_fwd_kernelI32Selective_Scan_fwd_kernel_traitsILi32ELi8ELi1ELb1ELb1ELb1ELb0ELb1EN3c104HalfEffEEv13SSMParamsBase)
        /*0d04*/ 	.word	0x00000000


	//----- nvinfo : EIATTR_REGCOUNT
	.align		4
.L_583:
        /*0d08*/ 	.byte	0x04, 0x2f
        /*0d0a*/ 	.short	(.L_585 - .L_584)
	.align		4
.L_584:
        /*0d0c*/ 	.word	index@(_Z25selective_scan_fwd_kernelI32Selective_Scan_fwd_kernel_traitsILi32ELi8ELi1ELb1ELb1ELb1ELb0ELb0EN3c104HalfEffEEv13SSMParamsBase)
        /*0d10*/ 	.word	0x0000007e


	//----- nvinfo : EIATTR_FRAME_SIZE
	.align		4
.L_585:
        /*0d14*/ 	.byte	0x04, 0x11
        /*0d16*/ 	.short	(.L_587 - .L_586)
	.align		4
.L_586:
        /*0d18*/ 	.word	index@(_Z25selective_scan_fwd_kernelI32Selective_Scan_fwd_kernel_traitsILi32ELi8ELi1ELb1ELb1ELb1ELb0ELb0EN3c104HalfEffEEv13SSMParamsBase)
        /*0d1c*/ 	.word	0x00000000


	//----- nvinfo : EIATTR_REGCOUNT
	.align		4
.L_587:
        /*0d20*/ 	.byte	0x04, 0x2f
        /*0d22*/ 	.short	(.L_589 - .L_588)
	.align		4
.L_588:
        /*0d24*/ 	.word	index@(_Z25selective_scan_fwd_kernelI32Selective_Scan_fwd_kernel_traitsILi32ELi8ELi1ELb0ELb1ELb1ELb1ELb1EN3c104HalfEffEEv13SSMParamsBase)
        /*0d28*/ 	.word	0x00000093


	//----- nvinfo : EIATTR_FRAME_SIZE
	.align		4
.L_589:
        /*0d2c*/ 	.byte	0x04, 0x11
        /*0d2e*/ 	.short	(.L_591 - .L_590)
	.align		4
.L_590:
        /*0d30*/ 	.word	index@(_Z25selective_scan_fwd_kernelI32Selective_Scan_fwd_kernel_traitsILi32ELi8ELi1ELb0ELb1ELb1ELb1ELb1EN3c104HalfEffEEv13SSMParamsBase)
        /*0d34*/ 	.word	0x00000000


	//----- nvinfo : EIATTR_REGCOUNT
	.align		4
.L_591:
        /*0d38*/ 	.byte	0x04, 0x2f
        /*0d3a*/ 	.short	(.L_593 - .L_592)
	.align		4
.L_592:
        /*0d3c*/ 	.word	index@(_Z25selective_scan_fwd_kernelI32Selective_Scan_fwd_kernel_traitsILi32ELi8ELi1ELb0ELb1ELb1ELb1ELb0EN3c104HalfEffEEv13SSMParamsBase)
        /*0d40*/ 	.word	0x00000091


	//----- nvinfo : EIATTR_FRAME_SIZE
	.align		4
.L_593:
        /*0d44*/ 	.byte	0x04, 0x11
        /*0d46*/ 	.short	(.L_595 - .L_594)
	.align		4
.L_594:
        /*0d48*/ 	.word	index@(_Z25selective_scan_fwd_kernelI32Selective_Scan_fwd_kernel_traitsILi32ELi8ELi1ELb0ELb1ELb1ELb1ELb0EN3c104HalfEffEEv13SSMParamsBase)
        /*0d4c*/ 	.word	0x00000000


	//----- nvinfo : EIATTR_REGCOUNT
	.align		4
.L_595:
        /*0d50*/ 	.byte	0x04, 0x2f
        /*0d52*/ 	.short	(.L_597 - .L_596)
	.align		4
.L_596:
        /*0d54*/ 	.word	index@(_Z25selective_scan_fwd_kernelI32Selective_Scan_fwd_kernel_traitsILi32ELi8ELi1ELb0ELb1ELb1ELb0ELb1EN3c104HalfEffEEv13SSMParamsBase)
        /*0d58*/ 	.word	0x00000096


	//----- nvinfo : EIATTR_FRAME_SIZE
	.align		4
.L_597:
        /*0d5c*/ 	.byte	0x04, 0x11
        /*0d5e*/ 	.short	(.L_599 - .L_598)
	.align		4
.L_598:
        /*0d60*/ 	.word	index@(_Z25selective_scan_fwd_kernelI32Selective_Scan_fwd_kernel_traitsILi32ELi8ELi1ELb0ELb1ELb1ELb0ELb1EN3c104HalfEffEEv13SSMParamsBase)
        /*0d64*/ 	.word	0x00000000


	//----- nvinfo : EIATTR_REGCOUNT
	.align		4
.L_599:
        /*0d68*/ 	.byte	0x04, 0x2f
        /*0d6a*/ 	.short	(.L_601 - .L_600)
	.align		4
.L_600:
        /*0d6c*/ 	.word	index@(_Z25selective_scan_fwd_kernelI32Selective_Scan_fwd_kernel_traitsILi32ELi8ELi1ELb0ELb1ELb1ELb0ELb0EN3c104HalfEffEEv13SSMParamsBase)
        /*0d70*/ 	.word	0x00000094


	//----- nvinfo : EIATTR_FRAME_SIZE
	.align		4
.L_601:
        /*0d74*/ 	.byte	0x04, 0x11
        /*0d76*/ 	.short	(.L_603 - .L_602)
	.align		4
.L_602:
        /*0d78*/ 	.word	index@(_Z25selective_scan_fwd_kernelI32Selective_Scan_fwd_kernel_traitsILi32ELi8ELi1ELb0ELb1ELb1ELb0ELb0EN3c104HalfEffEEv13SSMParamsBase)
        /*0d7c*/ 	.word	0x00000000


	//----- nvinfo : EIATTR_REGCOUNT
	.align		4
.L_603:
        /*0d80*/ 	.byte	0x04, 0x2f
        /*0d82*/ 	.short	(.L_605 - .L_604)
	.align		4
.L_604:
        /*0d84*/ 	.word	index@(_Z25selective_scan_fwd_kernelI32Selective_Scan_fwd_kernel_traitsILi32ELi16ELi1ELb1ELb1ELb1ELb1ELb1EN3c104HalfEffEEv13SSMParamsBase)
        /*0d88*/ 	.word	0x000000db


	//----- nvinfo : EIATTR_FRAME_SIZE
	.align		4
.L_605:
        /*0d8c*/ 	.byte	0x04, 0x11
        /*0d8e*/ 	.short	(.L_607 - .L_606)
	.align		4
.L_606:
        /*0d90*/ 	.word	index@(_Z25selective_scan_fwd_kernelI32Selective_Scan_fwd_kernel_traitsILi32ELi16ELi1ELb1ELb1ELb1ELb1ELb1EN3c104HalfEffEEv13SSMParamsBase)
        /*0d94*/ 	.word	0x00000000


	//----- nvinfo : EIATTR_REGCOUNT
	.align		4
.L_607:
        /*0d98*/ 	.byte	0x04, 0x2f
        /*0d9a*/ 	.short	(.L_609 - .L_608)
	.align		4
.L_608:
        /*0d9c*/ 	.word	index@(_Z25selective_scan_fwd_kernelI32Selective_Scan_fwd_kernel_traitsILi32ELi16ELi1ELb1ELb1ELb1ELb1ELb0EN3c104HalfEffEEv13SSMParamsBase)
        /*0da0*/ 	.word	0x000000b8


	//----- nvinfo : EIATTR_FRAME_SIZE
	.align		4
.L_609:
        /*0da4*/ 	.byte	0x04, 0x11
        /*0da6*/ 	.short	(.L_611 - .L_610)
	.align		4
.L_610:
        /*0da8*/ 	.word	index@(_Z25selective_scan_fwd_kernelI32Selective_Scan_fwd_kernel_traitsILi32ELi16ELi1ELb1ELb1ELb1ELb1ELb0EN3c104HalfEffEEv13SSMParamsBase)
        /*0dac*/ 	.word	0x00000000


	//----- nvinfo : EIATTR_REGCOUNT
	.align		4
.L_611:
        /*0db0*/ 	.byte	0x04, 0x2f
        /*0db2*/ 	.short	(.L_613 - .L_612)
	.align		4
.L_612:
        /*0db4*/ 	.word	index@(_Z25selective_scan_fwd_kernelI32Selective_Scan_fwd_kernel_traitsILi32ELi16ELi1ELb1ELb1ELb1ELb0ELb1EN3c104HalfEffEEv13SSMParamsBase)
        /*0db8*/ 	.word	0x000000dc


	//----- nvinfo : EIATTR_FRAME_SIZE
	.align		4
.L_613:
        /*0dbc*/ 	.byte	0x04, 0x11
        /*0dbe*/ 	.short	(.L_615 - .L_614)
	.align		4
.L_614:
        /*0dc0*/ 	.word	index@(_Z25selective_scan_fwd_kernelI32Selective_Scan_fwd_kernel_traitsILi32ELi16ELi1ELb1ELb1ELb1ELb0ELb1EN3c104HalfEffEEv13SSMParamsBase)
        /*0dc4*/ 	.word	0x00000000


	//----- nvinfo : EIATTR_REGCOUNT
	.align		4
.L_615:
        /*0dc8*/ 	.byte	0x04, 0x2f
        /*0dca*/ 	.short	(.L_617 - .L_616)
	.align		4
.L_616:
        /*0dcc*/ 	.word	index@(_Z25selective_scan_fwd_kernelI32Selective_Scan_fwd_kernel_traitsILi32ELi16ELi1ELb1ELb1ELb1ELb0ELb0EN3c104HalfEffEEv13SSMParamsBase)
        /*0dd0*/ 	.word	0x000000b8


	//----- nvinfo : EIATTR_FRAME_SIZE
	.align		4
.L_617:
        /*0dd4*/ 	.byte	0x04, 0x11
        /*0dd6*/ 	.short	(.L_619 - .L_618)
	.align		4
.L_618:
        /*0dd8*/ 	.word	index@(_Z25selective_scan_fwd_kernelI32Selective_Scan_fwd_kernel_traitsILi32ELi16ELi1ELb1ELb1ELb1ELb0ELb0EN3c104HalfEffEEv13SSMParamsBase)
        /*0ddc*/ 	.word	0x00000000


	//----- nvinfo : EIATTR_REGCOUNT
	.align		4
.L_619:
        /*0de0*/ 	.byte	0x04, 0x2f
        /*0de2*/ 	.short	(.L_621 - .L_620)
	.align		4
.L_620:
        /*0de4*/ 	.word	index@(_Z25selective_scan_fwd_kernelI32Selective_Scan_fwd_kernel_traitsILi32ELi16ELi1ELb0ELb1ELb1ELb1ELb1EN3c104HalfEffEEv13SSMParamsBase)
        /*0de8*/ 	.word	0x000000db


	//----- nvinfo : EIATTR_FRAME_SIZE
	.align		4
.L_621:
        /*0dec*/ 	.byte	0x04, 0x11
        /*0dee*/ 	.short	(.L_623 - .L_622)
	.align		4
.L_622:
        /*0df0*/ 	.word	index@(_Z25selective_scan_fwd_kernelI32Selective_Scan_fwd_kernel_traitsILi32ELi16ELi1ELb0ELb1ELb1ELb1ELb1EN3c104HalfEffEEv13SSMParamsBase)
        /*0df4*/ 	.word	0x00000000


	//----- nvinfo : EIATTR_REGCOUNT
	.align		4
.L_623:
        /*0df8*/ 	.byte	0x04, 0x2f
        /*0dfa*/ 	.short	(.L_625 - .L_624)
	.align		4
.L_624:
        /*0dfc*/ 	.word	index@(_Z25selective_scan_fwd_kernelI32Selective_Scan_fwd_kernel_traitsILi32ELi16ELi1ELb0ELb1ELb1ELb1ELb0EN3c104HalfEffEEv13SSMParamsBase)
        /*0e00*/ 	.word	0x000000d9


	//----- nvinfo : EIATTR_FRAME_SIZE
	.align		4
.L_625:
        /*0e04*/ 	.byte	0x04, 0x11
        /*0e06*/ 	.short	(.L_627 - .L_626)
	.align		4
.L_626:
        /*0e08*/ 	.word	index@(_Z25selective_scan_fwd_kernelI32Selective_Scan_fwd_kernel_traitsILi32ELi16ELi1ELb0ELb1ELb1ELb1ELb0EN3c104HalfEffEEv13SSMParamsBase)
        /*0e0c*/ 	.word	0x00000000


	//----- nvinfo : EIATTR_REGCOUNT
	.align		4
.L_627:
        /*0e10*/ 	.byte	0x04, 0x2f
        /*0e12*/ 	.short	(.L_629 - .L_628)
	.align		4
.L_628:
        /*0e14*/ 	.word	index@(_Z25selective_scan_fwd_kernelI32Selective_Scan_fwd_kernel_traitsILi32ELi16ELi1ELb0ELb1ELb1ELb0ELb1EN3c104HalfEffEEv13SSMParamsBase)
        /*0e18*/ 	.word	0x000000dc


	//----- nvinfo : EIATTR_FRAME_SIZE
	.align		4
.L_629:
        /*0e1c*/ 	.byte	0x04, 0x11
        /*0e1e*/ 	.short	(.L_631 - .L_630)
	.align		4
.L_630:
        /*0e20*/ 	.word	index@(_Z25selective_scan_fwd_kernelI32Selective_Scan_fwd_kernel_traitsILi32ELi16ELi1ELb0ELb1ELb1ELb0ELb1EN3c104HalfEffEEv13SSMParamsBase)
        /*0e24*/ 	.word	0x00000000


	//----- nvinfo : EIATTR_REGCOUNT
	.align		4
.L_631:
        /*0e28*/ 	.byte	0x04, 0x2f
        /*0e2a*/ 	.short	(.L_633 - .L_632)
	.align		4
.L_632:
        /*0e2c*/ 	.word	index@(_Z25selective_scan_fwd_kernelI32Selective_Scan_fwd_kernel_traitsILi32ELi16ELi1ELb0ELb1ELb1ELb0ELb0EN3c104HalfEffEEv13SSMParamsBase)
        /*0e30*/ 	.word	0x000000da


	//----- nvinfo : EIATTR_FRAME_SIZE
	.align		4
.L_633:
        /*0e34*/ 	.byte	0x04, 0x11
        /*0e36*/ 	.short	(.L_635 - .L_634)
	.align		4
.L_634:
        /*0e38*/ 	.word	index@(_Z25selective_scan_fwd_kernelI32Selective_Scan_fwd_kernel_traitsILi32ELi16ELi1ELb0ELb1ELb1ELb0ELb0EN3c104HalfEffEEv13SSMParamsBase)
        /*0e3c*/ 	.word	0x00000000


	//----- nvinfo : EIATTR_REGCOUNT
	.align		4
.L_635:
        /*0e40*/ 	.byte	0x04, 0x2f
        /*0e42*/ 	.short	(.L_637 - .L_636)
	.align		4
.L_636:
        /*0e44*/ 	.word	index@(_Z25selective_scan_fwd_kernelI32Selective_Scan_fwd_kernel_traitsILi128ELi16ELi1ELb1ELb1ELb1ELb1ELb1EN3c104HalfEffEEv13SSMParamsBase)
        /*0e48*/ 	.word	0x000000a8


	//----- nvinfo : EIATTR_FRAME_SIZE
	.align		4
.L_637:
        /*0e4c*/ 	.byte	0x04, 0x11
        /*0e4e*/ 	.short	(.L_639 - .L_638)
	.align		4
.L_638:
        /*0e50*/ 	.word	index@(_Z25selective_scan_fwd_kernelI32Selective_Scan_fwd_kernel_traitsILi128ELi16ELi1ELb1ELb1ELb1ELb1ELb1EN3c104HalfEffEEv13SSMParamsBase)
        /*0e54*/ 	.word	0x00000008


	//----- nvinfo : EIATTR_REGCOUNT
	.align		4
.L_639:
        /*0e58*/ 	.byte	0x04, 0x2f
        /*0e5a*/ 	.short	(.L_641 - .L_640)
	.align		4
.L_640:
        /*0e5c*/ 	.word	index@(_Z25selective_scan_fwd_kernelI32Selective_Scan_fwd_kernel_traitsILi128ELi16ELi1ELb1ELb1ELb1ELb1ELb0EN3c104HalfEffEEv13SSMParamsBase)
        /*0e60*/ 	.word	0x0000009f


	//----- nvinfo : EIATTR_FRAME_SIZE
	.align		4
.L_641:
        /*0e64*/ 	.byte	0x04, 0x11
        /*0e66*/ 	.short	(.L_643 - .L_642)
	.align		4
.L_642:
        /*0e68*/ 	.word	index@(_Z25selective_scan_fwd_kernelI32Selective_Scan_fwd_kernel_traitsILi128ELi16ELi1ELb1ELb1ELb1ELb1ELb0EN3c104HalfEffEEv13SSMParamsBase)
        /*0e6c*/ 	.word	0x00000000


	//----- nvinfo : EIATTR_REGCOUNT
	.align		4
.L_643:
        /*0e70*/ 	.byte	0x04, 0x2f
        /*0e72*/ 	.short	(.L_645 - .L_644)
	.align		4
.L_644:
        /*0e74*/ 	.word	index@(_Z25selective_scan_fwd_kernelI32Selective_Scan_fwd_kernel_traitsILi128ELi16ELi1ELb1ELb1ELb1ELb0ELb1EN3c104HalfEffEEv13SSMParamsBase)
        /*0e78*/ 	.word	0x000000a8


	//----- nvinfo : EIATTR_FRAME_SIZE
	.align		4
.L_645:
        /*0e7c*/ 	.byte	0x04, 0x11
        /*0e7e*/ 	.short	(.L_647 - .L_646)
	.align		4
.L_646:
        /*0e80*/ 	.word	index@(_Z25selective_scan_fwd_kernelI32Selective_Scan_fwd_kernel_traitsILi128ELi16ELi1ELb1ELb1ELb1ELb0ELb1EN3c104HalfEffEEv13SSMParamsBase)
        /*0e84*/ 	.word	0x00000000


	//----- nvinfo : EIATTR_REGCOUNT
	.align		4
.L_647:
        /*0e88*/ 	.byte	0x04, 0x2f
        /*0e8a*/ 	.short	(.L_649 - .L_648)
	.align		4
.L_648:
        /*0e8c*/ 	.word	index@(_Z25selective_scan_fwd_kernelI32Selective_Scan_fwd_kernel_traitsILi128ELi16ELi1ELb1ELb1ELb1ELb0ELb0EN3c104HalfEffEEv13SSMParamsBase)
        /*0e90*/ 	.word	0x0000009f


	//----- nvinfo : EIATTR_FRAME_SIZE
	.align		4
.L_649:
        /*0e94*/ 	.byte	0x04, 0x11
        /*0e96*/ 	.short	(.L_651 - .L_650)
	.align		4
.L_650:
        /*0e98*/ 	.word	index@(_Z25selective_scan_fwd_kernelI32Selective_Scan_fwd_kernel_traitsILi128ELi16ELi1ELb1ELb1ELb1ELb0ELb0EN3c104HalfEffEEv13SSMParamsBase)
        /*0e9c*/ 	.word	0x00000000


	//----- nvinfo : EIATTR_REGCOUNT
	.align		4
.L_651:
        /*0ea0*/ 	.byte	0x04, 0x2f
        /*0ea2*/ 	.short	(.L_653 - .L_652)
	.align		4
.L_652:
        /*0ea4*/ 	.word	index@(_Z25selective_scan_fwd_kernelI32Selective_Scan_fwd_kernel_traitsILi128ELi16ELi1ELb0ELb1ELb1ELb1ELb1EN3c104HalfEffEEv13SSMParamsBase)
        /*0ea8*/ 	.word	0x000000a8


	//----- nvinfo : EIATTR_FRAME_SIZE
	.align		4
.L_653:
        /*0eac*/ 	.byte	0x04, 0x11
        /*0eae*/ 	.short	(.L_655 - .L_654)
	.align		4
.L_654:
        /*0eb0*/ 	.word	index@(_Z25selective_scan_fwd_kernelI32Selective_Scan_fwd_kernel_traitsILi128ELi16ELi1ELb0ELb1ELb1ELb1ELb1EN3c104HalfEffEEv13SSMParamsBase)
        /*0eb4*/ 	.word	0x00000008


	//----- nvinfo : EIATTR_REGCOUNT
	.align		4
.L_655:
        /*0eb8*/ 	.byte	0x04, 0x2f
        /*0eba*/ 	.short	(.L_657 - .L_656)
	.align		4
.L_656:
        /*0ebc*/ 	.word	index@(_Z25selective_scan_fwd_kernelI32Selective_Scan_fwd_kernel_traitsILi128ELi16ELi1ELb0ELb1ELb1ELb1ELb0EN3c104HalfEffEEv13SSMParamsBase)
        /*0ec0*/ 	.word	0x000000a8


	//----- nvinfo : EIATTR_FRAME_SIZE
	.align		4
.L_657:
        /*0ec4*/ 	.byte	0x04, 0x11
        /*0ec6*/ 	.short	(.L_659 - .L_658)
	.align		4
.L_658:
        /*0ec8*/ 	.word	index@(_Z25selective_scan_fwd_kernelI32Selective_Scan_fwd_kernel_traitsILi128ELi16ELi1ELb0ELb1ELb1ELb1ELb0EN3c104HalfEffEEv13SSMParamsBase)
        /*0ecc*/ 	.word	0x00000008


	//----- nvinfo : EIATTR_REGCOUNT
	.align		4
.L_659:
        /*0ed0*/ 	.byte	0x04, 0x2f
        /*0ed2*/ 	.short	(.L_661 - .L_660)
	.align		4
.L_660:
        /*0ed4*/ 	.word	index@(_Z25selective_scan_fwd_kernelI32Selective_Scan_fwd_kernel_traitsILi128ELi16ELi1ELb0ELb1ELb1ELb0ELb1EN3c104HalfEffEEv13SSMParamsBase)
        /*0ed8*/ 	.word	0x000000a8


	//----- nvinfo : EIATTR_FRAME_SIZE
	.align		4
.L_661:
        /*0edc*/ 	.byte	0x04, 0x11
        /*0ede*/ 	.short	(.L_663 - .L_662)
	.align		4
.L_662:
        /*0ee0*/ 	.word	index@(_Z25selective_scan_fwd_kernelI32Selective_Scan_fwd_kernel_traitsILi128ELi16ELi1ELb0ELb1ELb1ELb0ELb1EN3c104HalfEffEEv13SSMParamsBase)
        /*0ee4*/ 	.word	0x00000000


	//----- nvinfo : EIATTR_REGCOUNT
	.align		4
.L_663:
        /*0ee8*/ 	.byte	0x04, 0x2f
        /*0eea*/ 	.short	(.L_665 - .L_664)
	.align		4
.L_664:
        /*0eec*/ 	.word	index@(_Z25selective_scan_fwd_kernelI32Selective_Scan_fwd_kernel_traitsILi128ELi16ELi1ELb0ELb1ELb1ELb0ELb0EN3c104HalfEffEEv13SSMParamsBase)
        /*0ef0*/ 	.word	0x000000a8


	//----- nvinfo : EIATTR_FRAME_SIZE
	.align		4
.L_665:
        /*0ef4*/ 	.byte	0x04, 0x11
        /*0ef6*/ 	.short	(.L_667 - .L_666)
	.align		4
.L_666:
        /*0ef8*/ 	.word	index@(_Z25selective_scan_fwd_kernelI32Selective_Scan_fwd_kernel_traitsILi128ELi16ELi1ELb0ELb1ELb1ELb0ELb0EN3c104HalfEffEEv13SSMParamsBase)
        /*0efc*/ 	.word	0x00000000


	//----- nvinfo : EIATTR_REGCOUNT
	.align		4
.L_667:
        /*0f00*/ 	.byte	0x04, 0x2f
        /*0f02*/ 	.short	(.L_669 - .L_668)
	.align		4
.L_668:
        /*0f04*/ 	.word	index@(_Z25selective_scan_fwd_kernelI32Selective_Scan_fwd_kernel_traitsILi64ELi16ELi1ELb1ELb1ELb1ELb1ELb1EfffEEv13SSMParamsBase)
        /*0f08*/ 	.word	0x000000a8


	//----- nvinfo : EIATTR_FRAME_SIZE
	.align		4
.L_669:
        /*0f0c*/ 	.byte	0x04, 0x11
        /*0f0e*/ 	.short	(.L_671 - .L_670)
	.align		4
.L_670:
        /*0f10*/ 	.word	index@(_Z25selective_scan_fwd_kernelI32Selective_Scan_fwd_kernel_traitsILi64ELi16ELi1ELb1ELb1ELb1ELb1ELb1EfffEEv13SSMParamsBase)
        /*0f14*/ 	.word	0x00000000


	//----- nvinfo : EIATTR_REGCOUNT
	.align		4
.L_671:
        /*0f18*/ 	.byte	0x04, 0x2f
        /*0f1a*/ 	.short	(.L_673 - .L_672)
	.align		4
.L_672:
        /*0f1c*/ 	.word	index@(_Z25selective_scan_fwd_kernelI32Selective_Scan_fwd_kernel_traitsILi64ELi16ELi1ELb1ELb1ELb1ELb1ELb0EfffEEv13SSMParamsBase)
        /*0f20*/ 	.word	0x0000009e


	//----- nvinfo : EIATTR_FRAME_SIZE
	.align		4
.L_673:
        /*0f24*/ 	.byte	0x04, 0x11
        /*0f26*/ 	.short	(.L_675 - .L_674)
	.align		4
.L_674:
        /*0f28*/ 	.word	index@(_Z25selective_scan_fwd_kernelI32Selective_Scan_fwd_kernel_traitsILi64ELi16ELi1ELb1ELb1ELb1ELb1ELb0EfffEEv13SSMParamsBase)
        /*0f2c*/ 	.word	0x00000000


	//----- nvinfo : EIATTR_REGCOUNT
	.align		4
.L_675:
        /*0f30*/ 	.byte	0x04, 0x2f
        /*0f32*/ 	.short	(.L_677 - .L_676)
	.align		4
.L_676:
        /*0f34*/ 	.word	index@(_Z25selective_scan_fwd_kernelI32Selective_Scan_fwd_kernel_traitsILi64ELi16ELi1ELb1ELb1ELb1ELb0ELb1EfffEEv13SSMParamsBase)
        /*0f38*/ 	.word	0x000000a8


	//----- nvinfo : EIATTR_FRAME_SIZE
	.align		4
.L_677:
        /*0f3c*/ 	.byte	0x04, 0x11
        /*0f3e*/ 	.short	(.L_679 - .L_678)
	.align		4
.L_678:
        /*0f40*/ 	.word	index@(_Z25selective_scan_fwd_kernelI32Selective_Scan_fwd_kernel_traitsILi64ELi16ELi1ELb1ELb1ELb1ELb0ELb1EfffEEv13SSMParamsBase)
        /*0f44*/ 	.word	0x00000000


	//----- nvinfo : EIATTR_REGCOUNT
	.align		4
.L_679:
        /*0f48*/ 	.byte	0x04, 0x2f
        /*0f4a*/ 	.short	(.L_681 - .L_680)
	.align		4
.L_680:
        /*0f4c*/ 	.word	index@(_Z25selective_scan_fwd_kernelI32Selective_Scan_fwd_kernel_traitsILi64ELi16ELi1ELb1ELb1ELb1ELb0ELb0EfffEEv13SSMParamsBase)
        /*0f50*/ 	.word	0x0000009e


	//----- nvinfo : EIATTR_FRAME_SIZE
	.align		4
.L_681:
        /*0f54*/ 	.byte	0x04, 0x11
        /*0f56*/ 	.short	(.L_683 - .L_682)
	.align		4
.L_682:
        /*0f58*/ 	.word	index@(_Z25selective_scan_fwd_kernelI32Selective_Scan_fwd_kernel_traitsILi64ELi16ELi1ELb1ELb1ELb1ELb0ELb0EfffEEv13SSMParamsBase)
        /*0f5c*/ 	.word	0x00000000


	//----- nvinfo : EIATTR_REGCOUNT
	.align		4
.L_683:
        /*0f60*/ 	.byte	0x04, 0x2f
        /*0f62*/ 	.short	(.L_685 - .L_684)
	.align		4
.L_684:
        /*0f64*/ 	.word	index@(_Z25selective_scan_fwd_kernelI32Selective_Scan_fwd_kernel_traitsILi64ELi16ELi1ELb0ELb1ELb1ELb1ELb1EfffEEv13SSMParamsBase)
        /*0f68*/ 	.word	0x000000a8


	//----- nvinfo : EIATTR_FRAME_SIZE
	.align		4
.L_685:
        /*0f6c*/ 	.byte	0x04, 0x11
        /*0f6e*/ 	.short	(.L_687 - .L_686)
	.align		4
.L_686:
        /*0f70*/ 	.word	index@(_Z25selective_scan_fwd_kernelI32Selective_Scan_fwd_kernel_traitsILi64ELi16ELi1ELb0ELb1ELb1ELb1ELb1EfffEEv13SSMParamsBase)
        /*0f74*/ 	.word	0x00000000


	//----- nvinfo : EIATTR_REGCOUNT
	.align		4
.L_687:
        /*0f78*/ 	.byte	0x04, 0x2f
        /*0f7a*/ 	.short	(.L_689 - .L_688)
	.align		4
.L_688:
        /*0f7c*/ 	.word	index@(_Z25selective_scan_fwd_kernelI32Selective_Scan_fwd_kernel_traitsILi64ELi16ELi1ELb0ELb1ELb1ELb1ELb0EfffEEv13SSMParamsBase)
        /*0f80*/ 	.word	0x000000a8


	//----- nvinfo : EIATTR_FRAME_SIZE
	.align		4
.L_689:
        /*0f84*/ 	.byte	0x04, 0x11
        /*0f86*/ 	.short	(.L_691 - .L_690)
	.align		4
.L_690:
        /*0f88*/ 	.word	index@(_Z25selective_scan_fwd_kernelI32Selective_Scan_fwd_kernel_traitsILi64ELi16ELi1ELb0ELb1ELb1ELb1ELb0EfffEEv13SSMParamsBase)
        /*0f8c*/ 	.word	0x00000000


	//----- nvinfo : EIATTR_REGCOUNT
	.align		4
.L_691:
        /*0f90*/ 	.byte	0x04, 0x2f
        /*0f92*/ 	.short	(.L_693 - .L_692)
	.align		4
.L_692:
        /*0f94*/ 	.word	index@(_Z25selective_scan_fwd_kernelI32Selective_Scan_fwd_kernel_traitsILi64ELi16ELi1ELb0ELb1ELb1ELb0ELb1EfffEEv13SSMParamsBase)
        /*0f98*/ 	.word	0x000000a8


	//----- nvinfo : EIATTR_FRAME_SIZE
	.align		4
.L_693:
        /*0f9c*/ 	.byte	0x04, 0x11
        /*0f9e*/ 	.short	(.L_695 - .L_694)
	.align		4
.L_694:
        /*0fa0*/ 	.word	index@(_Z25selective_scan_fwd_kernelI32Selective_Scan_fwd_kernel_traitsILi64ELi16ELi1ELb0ELb1ELb1ELb0ELb1EfffEEv13SSMParamsBase)
        /*0fa4*/ 	.word	0x00000000


	//----- nvinfo : EIATTR_REGCOUNT
	.align		4
.L_695:
        /*0fa8*/ 	.byte	0x04, 0x2f
        /*0faa*/ 	.short	(.L_697 - .L_696)
	.align		4
.L_696:
        /*0fac*/ 	.word	index@(_Z25selective_scan_fwd_kernelI32Selective_Scan_fwd_kernel_traitsILi64ELi16ELi1ELb0ELb1ELb1ELb0ELb0EfffEEv13SSMParamsBase)
        /*0fb0*/ 	.word	0x000000a8


	//----- nvinfo : EIATTR_FRAME_SIZE
	.align		4
.L_697:
        /*0fb4*/ 	.byte	0x04, 0x11
        /*0fb6*/ 	.short	(.L_699 - .L_698)
	.align		4
.L_698:
        /*0fb8*/ 	.word	index@(_Z25selective_scan_fwd_kernelI32Selective_Scan_fwd_kernel_traitsILi64ELi16ELi1ELb0ELb1ELb1ELb0ELb0EfffEEv13SSMParamsBase)
        /*0fbc*/ 	.word	0x00000000


	//----- nvinfo : EIATTR_REGCOUNT
	.align		4
.L_699:
        /*0fc0*/ 	.byte	0x04, 0x2f
        /*0fc2*/ 	.short	(.L_701 - .L_700)
	.align		4
.L_700:
        /*0fc4*/ 	.word	index@(_Z25selective_scan_fwd_kernelI32Selective_Scan_fwd_kernel_traitsILi32ELi4ELi1ELb1ELb1ELb1ELb1ELb1EfffEEv13SSMParamsBase)
        /*0fc8*/ 	.word	0x0000006b


	//----- nvinfo : EIATTR_FRAME_SIZE
	.align		4
.L_701:
        /*0fcc*/ 	.byte	0x04, 0x11
        /*0fce*/ 	.short	(.L_703 - .L_702)
	.align		4
.L_702:
        /*0fd0*/ 	.word	index@(_Z25selective_scan_fwd_kernelI32Selective_Scan_fwd_kernel_traitsILi32ELi4ELi1ELb1ELb1ELb1ELb1ELb1EfffEEv13SSMParamsBase)
        /*0fd4*/ 	.word	0x00000000


	//----- nvinfo : EIATTR_REGCOUNT
	.align		4
.L_703:
        /*0fd8*/ 	.byte	0x04, 0x2f
        /*0fda*/ 	.short	(.L_705 - .L_704)
	.align		4
.L_704:
        /*0fdc*/ 	.word	index@(_Z25selective_scan_fwd_kernelI32Selective_Scan_fwd_kernel_traitsILi32ELi4ELi1ELb1ELb1ELb1ELb1ELb0EfffEEv13SSMParamsBase)
        /*0fe0*/ 	.word	0x0000006c


	//----- nvinfo : EIATTR_FRAME_SIZE
	.align		4
.L_705:
        /*0fe4*/ 	.byte	0x04, 0x11
        /*0fe6*/ 	.short	(.L_707 - .L_706)
	.align		4
.L_706:
        /*0fe8*/ 	.word	index@(_Z25selective_scan_fwd_kernelI32Selective_Scan_fwd_kernel_traitsILi32ELi4ELi1ELb1ELb1ELb1ELb1ELb0EfffEEv13SSMParamsBase)
        /*0fec*/ 	.word	0x00000000


	//----- nvinfo : EIATTR_REGCOUNT
	.align		4
.L_707:
        /*0ff0*/ 	.byte	0x04, 0x2f
        /*0ff2*/ 	.short	(.L_709 - .L_708)
	.align		4
.L_708:
        /*0ff4*/ 	.word	index@(_Z25selective_scan_fwd_kernelI32Selective_Scan_fwd_kernel_traitsILi32ELi4ELi1ELb1ELb1ELb1ELb0ELb1EfffEEv13SSMParamsBase)
        /*0ff8*/ 	.word	0x00000076


	//----- nvinfo : EIATTR_FRAME_SIZE
	.align		4
.L_709:
        /*0ffc*/ 	.byte	0x04, 0x11
        /*0ffe*/ 	.short	(.L_711 - .L_710)
	.align		4
.L_710:
        /*1000*/ 	.word	index@(_Z25selective_scan_fwd_kernelI32Selective_Scan_fwd_kernel_traitsILi32ELi4ELi1ELb1ELb1ELb1ELb0ELb1EfffEEv13SSMParamsBase)
        /*1004*/ 	.word	0x00000000


	//----- nvinfo : EIATTR_REGCOUNT
	.align		4
.L_711:
        /*1008*/ 	.byte	0x04, 0x2f
        /*100a*/ 	.short	(.L_713 - .L_712)
	.align		4
.L_712:
        /*100c*/ 	.word	index@(_Z25selective_scan_fwd_kernelI32Selective_Scan_fwd_kernel_traitsILi32ELi4ELi1ELb1ELb1ELb1ELb0ELb0EfffEEv13SSMParamsBase)
        /*1010*/ 	.word	0x00000060


	//----- nvinfo : EIATTR_FRAME_SIZE
	.align		4
.L_713:
        /*1014*/ 	.byte	0x04, 0x11
        /*1016*/ 	.short	(.L_715 - .L_714)
	.align		4
.L_714:
        /*1018*/ 	.word	index@(_Z25selective_scan_fwd_kernelI32Selective_Scan_fwd_kernel_traitsILi32ELi4ELi1ELb1ELb1ELb1ELb0ELb0EfffEEv13SSMParamsBase)
        /*101c*/ 	.word	0x00000000


	//----- nvinfo : EIATTR_REGCOUNT
	.align		4
.L_715:
        /*1020*/ 	.byte	0x04, 0x2f
        /*1022*/ 	.short	(.L_717 - .L_716)
	.align		4
.L_716:
        /*1024*/ 	.word	index@(_Z25selective_scan_fwd_kernelI32Selective_Scan_fwd_kernel_traitsILi32ELi4ELi1ELb0ELb1ELb1ELb1ELb1EfffEEv13SSMParamsBase)
        /*1028*/ 	.word	0x0000006b


	//----- nvinfo : EIATTR_FRAME_SIZE
	.align		4
.L_717:
        /*102c*/ 	.byte	0x04, 0x11
        /*102e*/ 	.short	(.L_719 - .L_718)
	.align		4
.L_718:
        /*1030*/ 	.word	index@(_Z25selective_scan_fwd_kernelI32Selective_Scan_fwd_kernel_traitsILi32ELi4ELi1ELb0ELb1ELb1ELb1ELb1EfffEEv13SSMParamsBase)
        /*1034*/ 	.word	0x00000000


	//----- nvinfo : EIATTR_REGCOUNT
	.align		4
.L_719:
        /*1038*/ 	.byte	0x04, 0x2f
        /*103a*/ 	.short	(.L_721 - .L_720)
	.align		4
.L_720:
        /*103c*/ 	.word	index@(_Z25selective_scan_fwd_kernelI32Selective_Scan_fwd_kernel_traitsILi32ELi4ELi1ELb0ELb1ELb1ELb1ELb0EfffEEv13SSMParamsBase)
        /*1040*/ 	.word	0x00000069


	//----- nvinfo : EIATTR_FRAME_SIZE
	.align		4
.L_721:
        /*1044*/ 	.byte	0x04, 0x11
        /*1046*/ 	.short	(.L_723 - .L_722)
	.align		4
.L_722:
        /*1048*/ 	.word	index@(_Z25selective_scan_fwd_kernelI32Selective_Scan_fwd_kernel_traitsILi32ELi4ELi1ELb0ELb1ELb1ELb1ELb0EfffEEv13SSMParamsBase)
        /*104c*/ 	.word	0x00000000


	//----- nvinfo : EIATTR_REGCOUNT
	.align		4
.L_723:
        /*1050*/ 	.byte	0x04, 0x2f
        /*1052*/ 	.short	(.L_725 - .L_724)
	.align		4
.L_724:
        /*1054*/ 	.word	index@(_Z25selective_scan_fwd_kernelI32Selective_Scan_fwd_kernel_traitsILi32ELi4ELi1ELb0ELb1ELb1ELb0ELb1EfffEEv13SSMParamsBase)
        /*1058*/ 	.word	0x00000076


	//----- nvinfo : EIATTR_FRAME_SIZE
	.align		4
.L_725:
        /*105c*/ 	.byte	0x04, 0x11
        /*105e*/ 	.short	(.L_727 - .L_726)
	.align		4
.L_726:
        /*1060*/ 	.word	index@(_Z25selective_scan_fwd_kernelI32Selective_Scan_fwd_kernel_traitsILi32ELi4ELi1ELb0ELb1ELb1ELb0ELb1EfffEEv13SSMParamsBase)
        /*1064*/ 	.word	0x00000000


	//----- nvinfo : EIATTR_REGCOUNT
	.align		4
.L_727:
        /*1068*/ 	.byte	0x04, 0x2f
        /*106a*/ 	.short	(.L_729 - .L_728)
	.align		4
.L_728:
        /*106c*/ 	.word	index@(_Z25selective_scan_fwd_kernelI32Selective_Scan_fwd_kernel_traitsILi32ELi4ELi1ELb0ELb1ELb1ELb0ELb0EfffEEv13SSMParamsBase)
        /*1070*/ 	.word	0x00000072


	//----- nvinfo : EIATTR_FRAME_SIZE
	.align		4
.L_729:
        /*1074*/ 	.byte	0x04, 0x11
        /*1076*/ 	.short	(.L_731 - .L_730)
	.align		4
.L_730:
        /*1078*/ 	.word	index@(_Z25selective_scan_fwd_kernelI32Selective_Scan_fwd_kernel_traitsILi32ELi4ELi1ELb0ELb1ELb1ELb0ELb0EfffEEv13SSMParamsBase)
        /*107c*/ 	.word	0x00000000


	//----- nvinfo : EIATTR_REGCOUNT
	.align		4
.L_731:
        /*1080*/ 	.byte	0x04, 0x2f
        /*1082*/ 	.short	(.L_733 - .L_732)
	.align		4
.L_732:
        /*1084*/ 	.word	index@(_Z25selective_scan_fwd_kernelI32Selective_Scan_fwd_kernel_traitsILi32ELi8ELi1ELb1ELb1ELb1ELb1ELb1EfffEEv13SSMParamsBase)
        /*1088*/ 	.word	0x00000099


	//----- nvinfo : EIATTR_FRAME_SIZE
	.align		4
.L_733:
        /*108c*/ 	.byte	0x04, 0x11
        /*108e*/ 	.short	(.L_735 - .L_734)
	.align		4
.L_734:
        /*1090*/ 	.word	index@(_Z25selective_scan_fwd_kernelI32Selective_Scan_fwd_kernel_traitsILi32ELi8ELi1ELb1ELb1ELb1ELb1ELb1EfffEEv13SSMParamsBase)
        /*1094*/ 	.word	0x00000000


	//----- nvinfo : EIATTR_REGCOUNT
	.align		4
.L_735:
        /*1098*/ 	.byte	0x04, 0x2f
        /*109a*/ 	.short	(.L_737 - .L_736)
	.align		4
.L_736:
        /*109c*/ 	.word	index@(_Z25selective_scan_fwd_kernelI32Selective_Scan_fwd_kernel_traitsILi32ELi8ELi1ELb1ELb1ELb1ELb1ELb0EfffEEv13SSMParamsBase)
        /*10a0*/ 	.word	0x00000080


	//----- nvinfo : EIATTR_FRAME_SIZE
	.align		4
.L_737:
        /*10a4*/ 	.byte	0x04, 0x11
        /*10a6*/ 	.short	(.L_739 - .L_738)
	.align		4
.L_738:
        /*10a8*/ 	.word	index@(_Z25selective_scan_fwd_kernelI32Selective_Scan_fwd_kernel_traitsILi32ELi8ELi1ELb1ELb1ELb1ELb1ELb0EfffEEv13SSMParamsBase)
        /*10ac*/ 	.word	0x00000000


	//----- nvinfo : EIATTR_REGCOUNT
	.align		4
.L_739:
        /*10b0*/ 	.byte	0x04, 0x2f
        /*10b2*/ 	.short	(.L_741 - .L_740)
	.align		4
.L_740:
        /*10b4*/ 	.word	index@(_Z25selective_scan_fwd_kernelI32Selective_Scan_fwd_kernel_traitsILi32ELi8ELi1ELb1ELb1ELb1ELb0ELb1EfffEEv13SSMParamsBase)
        /*10b8*/ 	.word	0x00000099


	//----- nvinfo : EIATTR_FRAME_SIZE
	.align		4
.L_741:
        /*10bc*/ 	.byte	0x04, 0x11
        /*10be*/ 	.short	(.L_743 - .L_742)
	.align		4
.L_742:
        /*10c0*/ 	.word	index@(_Z25selective_scan_fwd_kernelI32Selective_Scan_fwd_kernel_traitsILi32ELi8ELi1ELb1ELb1ELb1ELb0ELb1EfffEEv13SSMParamsBase)
        /*10c4*/ 	.word	0x00000000


	//----- nvinfo : EIATTR_REGCOUNT
	.align		4
.L_743:
        /*10c8*/ 	.byte	0x04, 0x2f
        /*10ca*/ 	.short	(.L_745 - .L_744)
	.align		4
.L_744:
        /*10cc*/ 	.word	index@(_Z25selective_scan_fwd_kernelI32Selective_Scan_fwd_kernel_traitsILi32ELi8ELi1ELb1ELb1ELb1ELb0ELb0EfffEEv13SSMParamsBase)
        /*10d0*/ 	.word	0x00000080


	//----- nvinfo : EIATTR_FRAME_SIZE
	.align		4
.L_745:
        /*10d4*/ 	.byte	0x04, 0x11
        /*10d6*/ 	.short	(.L_747 - .L_746)
	.align		4
.L_746:
        /*10d8*/ 	.word	index@(_Z25selective_scan_fwd_kernelI32Selective_Scan_fwd_kernel_traitsILi32ELi8ELi1ELb1ELb1ELb1ELb0ELb0EfffEEv13SSMParamsBase)
        /*10dc*/ 	.word	0x00000000


	//----- nvinfo : EIATTR_REGCOUNT
	.align		4
.L_747:
        /*10e0*/ 	.byte	0x04, 0x2f
        /*10e2*/ 	.short	(.L_749 - .L_748)
	.align		4
.L_748:
        /*10e4*/ 	.word	index@(_Z25selective_scan_fwd_kernelI32Selective_Scan_fwd_kernel_traitsILi32ELi8ELi1ELb0ELb1ELb1ELb1ELb1EfffEEv13SSMParamsBase)
        /*10e8*/ 	.word	0x00000099


	//----- nvinfo : EIATTR_FRAME_SIZE
	.align		4
.L_749:
        /*10ec*/ 	.byte	0x04, 0x11
        /*10ee*/ 	.short	(.L_751 - .L_750)
	.align		4
.L_750:
        /*10f0*/ 	.word	index@(_Z25selective_scan_fwd_kernelI32Selective_Scan_fwd_kernel_traitsILi32ELi8ELi1ELb0ELb1ELb1ELb1ELb1EfffEEv13SSMParamsBase)
        /*10f4*/ 	.word	0x00000000


	//----- nvinfo : EIATTR_REGCOUNT
	.align		4
.L_751:
        /*10f8*/ 	.byte	0x04, 0x2f
        /*10fa*/ 	.short	(.L_753 - .L_752)
	.align		4
.L_752:
        /*10fc*/ 	.word	index@(_Z25selective_scan_fwd_kernelI32Selective_Scan_fwd_kernel_traitsILi32ELi8ELi1ELb0ELb1ELb1ELb1ELb0EfffEEv13SSMParamsBase)
        /*1100*/ 	.word	0x00000097


	//----- nvinfo : EIATTR_FRAME_SIZE
	.align		4
.L_753:
        /*1104*/ 	.byte	0x04, 0x11
        /*1106*/ 	.short	(.L_755 - .L_754)
	.align		4
.L_754:
        /*1108*/ 	.word	index@(_Z25selective_scan_fwd_kernelI32Selective_Scan_fwd_kernel_traitsILi32ELi8ELi1ELb0ELb1ELb1ELb1ELb0EfffEEv13SSMParamsBase)
        /*110c*/ 	.word	0x00000000


	//----- nvinfo : EIATTR_REGCOUNT
	.align		4
.L_755:
        /*1110*/ 	.byte	0x04, 0x2f
        /*1112*/ 	.short	(.L_757 - .L_756)
	.align		4
.L_756:
        /*1114*/ 	.word	index@(_Z25selective_scan_fwd_kernelI32Selective_Scan_fwd_kernel_traitsILi32ELi8ELi1ELb0ELb1ELb1ELb0ELb1EfffEEv13SSMParamsBase)
        /*1118*/ 	.word	0x00000099


	//----- nvinfo : EIATTR_FRAME_SIZE
	.align		4
.L_757:
        /*111c*/ 	.byte	0x04, 0x11
        /*111e*/ 	.short	(.L_759 - .L_758)
	.align		4
.L_758:
        /*1120*/ 	.word	index@(_Z25selective_scan_fwd_kernelI32Selective_Scan_fwd_kernel_traitsILi32ELi8ELi1ELb0ELb1ELb1ELb0ELb1EfffEEv13SSMParamsBase)
        /*1124*/ 	.word	0x00000000


	//----- nvinfo : EIATTR_REGCOUNT
	.align		4
.L_759:
        /*1128*/ 	.byte	0x04, 0x2f
        /*112a*/ 	.short	(.L_761 - .L_760)
	.align		4
.L_760:
        /*112c*/ 	.word	index@(_Z25selective_scan_fwd_kernelI32Selective_Scan_fwd_kernel_traitsILi32ELi8ELi1ELb0ELb1ELb1ELb0ELb0EfffEEv13SSMParamsBase)
        /*1130*/ 	.word	0x00000097


	//----- nvinfo : EIATTR_FRAME_SIZE
	.align		4
.L_761:
        /*1134*/ 	.byte	0x04, 0x11
        /*1136*/ 	.short	(.L_763 - .L_762)
	.align		4
.L_762:
        /*1138*/ 	.word	index@(_Z25selective_scan_fwd_kernelI32Selective_Scan_fwd_kernel_traitsILi32ELi8ELi1ELb0ELb1ELb1ELb0ELb0EfffEEv13SSMParamsBase)
        /*113c*/ 	.word	0x00000000


	//----- nvinfo : EIATTR_REGCOUNT
	.align		4
.L_763:
        /*1140*/ 	.byte	0x04, 0x2f
        /*1142*/ 	.short	(.L_765 - .L_764)
	.align		4
.L_764:
        /*1144*/ 	.word	index@(_Z25selective_scan_fwd_kernelI32Selective_Scan_fwd_kernel_traitsILi32ELi16ELi1ELb1ELb1ELb1ELb1ELb1EfffEEv13SSMParamsBase)
        /*1148*/ 	.word	0x000000e9


	//----- nvinfo : EIATTR_FRAME_SIZE
	.align		4
.L_765:
        /*114c*/ 	.byte	0x04, 0x11
        /*114e*/ 	.short	(.L_767 - .L_766)
	.align		4
.L_766:
        /*1150*/ 	.word	index@(_Z25selective_scan_fwd_kernelI32Selective_Scan_fwd_kernel_traitsILi32ELi16ELi1ELb1ELb1ELb1ELb1ELb1EfffEEv13SSMParamsBase)
        /*1154*/ 	.word	0x00000000


	//----- nvinfo : EIATTR_REGCOUNT
	.align		4
.L_767:
        /*1158*/ 	.byte	0x04, 0x2f
        /*115a*/ 	.short	(.L_769 - .L_768)
	.align		4
.L_768:
        /*115c*/ 	.word	index@(_Z25selective_scan_fwd_kernelI32Selective_Scan_fwd_kernel_traitsILi32ELi16ELi1ELb1ELb1ELb1ELb1ELb0EfffEEv13SSMParamsBase)
        /*1160*/ 	.word	0x000000c3


	//----- nvinfo : EIATTR_FRAME_SIZE
	.align		4
.L_769:
        /*1164*/ 	.byte	0x04, 0x11
        /*1166*/ 	.short	(.L_771 - .L_770)
	.align		4
.L_770:
        /*1168*/ 	.word	index@(_Z25selective_scan_fwd_kernelI32Selective_Scan_fwd_kernel_traitsILi32ELi16ELi1ELb1ELb1ELb1ELb1ELb0EfffEEv13SSMParamsBase)
        /*116c*/ 	.word	0x00000000


	//----- nvinfo : EIATTR_REGCOUNT
	.align		4
.L_771:
        /*1170*/ 	.byte	0x04, 0x2f
        /*1172*/ 	.short	(.L_773 - .L_772)
	.align		4
.L_772:
        /*1174*/ 	.word	index@(_Z25selective_scan_fwd_kernelI32Selective_Scan_fwd_kernel_traitsILi32ELi16ELi1ELb1ELb1ELb1ELb0ELb1EfffEEv13SSMParamsBase)
        /*1178*/ 	.word	0x000000e9


	//----- nvinfo : EIATTR_FRAME_SIZE
	.align		4
.L_773:
        /*117c*/ 	.byte	0x04, 0x11
        /*117e*/ 	.short	(.L_775 - .L_774)
	.align		4
.L_774:
        /*1180*/ 	.word	index@(_Z25selective_scan_fwd_kernelI32Selective_Scan_fwd_kernel_traitsILi32ELi16ELi1ELb1ELb1ELb1ELb0ELb1EfffEEv13SSMParamsBase)
        /*1184*/ 	.word	0x00000000


	//----- nvinfo : EIATTR_REGCOUNT
	.align		4
.L_775:
        /*1188*/ 	.byte	0x04, 0x2f
        /*118a*/ 	.short	(.L_777 - .L_776)
	.align		4
.L_776:
        /*118c*/ 	.word	index@(_Z25selective_scan_fwd_kernelI32Selective_Scan_fwd_kernel_traitsILi32ELi16ELi1ELb1ELb1ELb1ELb0ELb0EfffEEv13SSMParamsBase)
        /*1190*/ 	.word	0x000000c4


	//----- nvinfo : EIATTR_FRAME_SIZE
	.align		4
.L_777:
        /*1194*/ 	.byte	0x04, 0x11
        /*1196*/ 	.short	(.L_779 - .L_778)
	.align		4
.L_778:
        /*1198*/ 	.word	index@(_Z25selective_scan_fwd_kernelI32Selective_Scan_fwd_kernel_traitsILi32ELi16ELi1ELb1ELb1ELb1ELb0ELb0EfffEEv13SSMParamsBase)
        /*119c*/ 	.word	0x00000000


	//----- nvinfo : EIATTR_REGCOUNT
	.align		4
.L_779:
        /*11a0*/ 	.byte	0x04, 0x2f
        /*11a2*/ 	.short	(.L_781 - .L_780)
	.align		4
.L_780:
        /*11a4*/ 	.word	index@(_Z25selective_scan_fwd_kernelI32Selective_Scan_fwd_kernel_traitsILi32ELi16ELi1ELb0ELb1ELb1ELb1ELb1EfffEEv13SSMParamsBase)
        /*11a8*/ 	.word	0x000000e9


	//----- nvinfo : EIATTR_FRAME_SIZE
	.align		4
.L_781:
        /*11ac*/ 	.byte	0x04, 0x11
        /*11ae*/ 	.short	(.L_783 - .L_782)
	.align		4
.L_782:
        /*11b0*/ 	.word	index@(_Z25selective_scan_fwd_kernelI32Selective_Scan_fwd_kernel_traitsILi32ELi16ELi1ELb0ELb1ELb1ELb1ELb1EfffEEv13SSMParamsBase)
        /*11b4*/ 	.word	0x00000000


	//----- nvinfo : EIATTR_REGCOUNT
	.align		4
.L_783:
        /*11b8*/ 	.byte	0x04, 0x2f
        /*11ba*/ 	.short	(.L_785 - .L_784)
	.align		4
.L_784:
        /*11bc*/ 	.word	index@(_Z25selective_scan_fwd_kernelI32Selective_Scan_fwd_kernel_traitsILi32ELi16ELi1ELb0ELb1ELb1ELb1ELb0EfffEEv13SSMParamsBase)
        /*11c0*/ 	.word	0x000000e7


	//----- nvinfo : EIATTR_FRAME_SIZE
	.align		4
.L_785:
        /*11c4*/ 	.byte	0x04, 0x11
        /*11c6*/ 	.short	(.L_787 - .L_786)
	.align		4
.L_786:
        /*11c8*/ 	.word	index@(_Z25selective_scan_fwd_kernelI32Selective_Scan_fwd_kernel_traitsILi32ELi16ELi1ELb0ELb1ELb1ELb1ELb0EfffEEv13SSMParamsBase)
        /*11cc*/ 	.word	0x00000000


	//----- nvinfo : EIATTR_REGCOUNT
	.align		4
.L_787:
        /*11d0*/ 	.byte	0x04, 0x2f
        /*11d2*/ 	.short	(.L_789 - .L_788)
	.align		4
.L_788:
        /*11d4*/ 	.word	index@(_Z25selective_scan_fwd_kernelI32Selective_Scan_fwd_kernel_traitsILi32ELi16ELi1ELb0ELb1ELb1ELb0ELb1EfffEEv13SSMParamsBase)
        /*11d8*/ 	.word	0x000000e9


	//----- nvinfo : EIATTR_FRAME_SIZE
	.align		4
.L_789:
        /*11dc*/ 	.byte	0x04, 0x11
        /*11de*/ 	.short	(.L_791 - .L_790)
	.align		4
.L_790:
        /*11e0*/ 	.word	index@(_Z25selective_scan_fwd_kernelI32Selective_Scan_fwd_kernel_traitsILi32ELi16ELi1ELb0ELb1ELb1ELb0ELb1EfffEEv13SSMParamsBase)
        /*11e4*/ 	.word	0x00000000


	//----- nvinfo : EIATTR_REGCOUNT
	.align		4
.L_791:
        /*11e8*/ 	.byte	0x04, 0x2f
        /*11ea*/ 	.short	(.L_793 - .L_792)
	.align		4
.L_792:
        /*11ec*/ 	.word	index@(_Z25selective_scan_fwd_kernelI32Selective_Scan_fwd_kernel_traitsILi32ELi16ELi1ELb0ELb1ELb1ELb0ELb0EfffEEv13SSMParamsBase)
        /*11f0*/ 	.word	0x000000e7


	//----- nvinfo : EIATTR_FRAME_SIZE
	.align		4
.L_793:
        /*11f4*/ 	.byte	0x04, 0x11
        /*11f6*/ 	.short	(.L_795 - .L_794)
	.align		4
.L_794:
        /*11f8*/ 	.word	index@(_Z25selective_scan_fwd_kernelI32Selective_Scan_fwd_kernel_traitsILi32ELi16ELi1ELb0ELb1ELb1ELb0ELb0EfffEEv13SSMParamsBase)
        /*11fc*/ 	.word	0x00000000


	//----- nvinfo : EIATTR_REGCOUNT
	.align		4
.L_795:
        /*1200*/ 	.byte	0x04, 0x2f
        /*1202*/ 	.short	(.L_797 - .L_796)
	.align		4
.L_796:
        /*1204*/ 	.word	index@(_Z25selective_scan_fwd_kernelI32Selective_Scan_fwd_kernel_traitsILi128ELi16ELi1ELb1ELb1ELb1ELb1ELb1EfffEEv13SSMParamsBase)
        /*1208*/ 	.word	0x000000a8


	//----- nvinfo : EIATTR_FRAME_SIZE
	.align		4
.L_797:
        /*120c*/ 	.byte	0x04, 0x11
        /*120e*/ 	.short	(.L_799 - .L_798)
	.align		4
.L_798:
        /*1210*/ 	.word	index@(_Z25selective_scan_fwd_kernelI32Selective_Scan_fwd_kernel_traitsILi128ELi16ELi1ELb1ELb1ELb1ELb1ELb1EfffEEv13SSMParamsBase)
        /*1214*/ 	.word	0x00000000


	//----- nvinfo : EIATTR_REGCOUNT
	.align		4
.L_799:
        /*1218*/ 	.byte	0x04, 0x2f
        /*121a*/ 	.short	(.L_801 - .L_800)
	.align		4
.L_800:
        /*121c*/ 	.word	index@(_Z25selective_scan_fwd_kernelI32Selective_Scan_fwd_kernel_traitsILi128ELi16ELi1ELb1ELb1ELb1ELb1ELb0EfffEEv13SSMParamsBase)
        /*1220*/ 	.word	0x0000009b


	//----- nvinfo : EIATTR_FRAME_SIZE
	.align		4
.L_801:
        /*1224*/ 	.byte	0x04, 0x11
        /*1226*/ 	.short	(.L_803 - .L_802)
	.align		4
.L_802:
        /*1228*/ 	.word	index@(_Z25selective_scan_fwd_kernelI32Selective_Scan_fwd_kernel_traitsILi128ELi16ELi1ELb1ELb1ELb1ELb1ELb0EfffEEv13SSMParamsBase)
        /*122c*/ 	.word	0x00000000


	//----- nvinfo : EIATTR_REGCOUNT
	.align		4
.L_803:
        /*1230*/ 	.byte	0x04, 0x2f
        /*1232*/ 	.short	(.L_805 - .L_804)
	.align		4
.L_804:
        /*1234*/ 	.word	index@(_Z25selective_scan_fwd_kernelI32Selective_Scan_fwd_kernel_traitsILi128ELi16ELi1ELb1ELb1ELb1ELb0ELb1EfffEEv13SSMParamsBase)
        /*1238*/ 	.word	0x000000a8


	//----- nvinfo : EIATTR_FRAME_SIZE
	.align		4
.L_805:
        /*123c*/ 	.byte	0x04, 0x11
        /*123e*/ 	.short	(.L_807 - .L_806)
	.align		4
.L_806:
        /*1240*/ 	.word	index@(_Z25selective_scan_fwd_kernelI32Selective_Scan_fwd_kernel_traitsILi128ELi16ELi1ELb1ELb1ELb1ELb0ELb1EfffEEv13SSMParamsBase)
        /*1244*/ 	.word	0x00000000


	//----- nvinfo : EIATTR_REGCOUNT
	.align		4
.L_807:
        /*1248*/ 	.byte	0x04, 0x2f
        /*124a*/ 	.short	(.L_809 - .L_808)
	.align		4
.L_808:
        /*124c*/ 	.word	index@(_Z25selective_scan_fwd_kernelI32Selective_Scan_fwd_kernel_traitsILi128ELi16ELi1ELb1ELb1ELb1ELb0ELb0EfffEEv13SSMParamsBase)
        /*1250*/ 	.word	0x0000009b


	//----- nvinfo : EIATTR_FRAME_SIZE
	.align		4
.L_809:
        /*1254*/ 	.byte	0x04, 0x11
        /*1256*/ 	.short	(.L_811 - .L_810)
	.align		4
.L_810:
        /*1258*/ 	.word	index@(_Z25selective_scan_fwd_kernelI32Selective_Scan_fwd_kernel_traitsILi128ELi16ELi1ELb1ELb1ELb1ELb0ELb0EfffEEv13SSMParamsBase)
        /*125c*/ 	.word	0x00000000


	//----- nvinfo : EIATTR_REGCOUNT
	.align		4
.L_811:
        /*1260*/ 	.byte	0x04, 0x2f
        /*1262*/ 	.short	(.L_813 - .L_812)
	.align		4
.L_812:
        /*1264*/ 	.word	index@(_Z25selective_scan_fwd_kernelI32Selective_Scan_fwd_kernel_traitsILi128ELi16ELi1ELb0ELb1ELb1ELb1ELb1EfffEEv13SSMParamsBase)
        /*1268*/ 	.word	0x000000a8


	//----- nvinfo : EIATTR_FRAME_SIZE
	.align		4
.L_813:
        /*126c*/ 	.byte	0x04, 0x11
        /*126e*/ 	.short	(.L_815 - .L_814)
	.align		4
.L_814:
        /*1270*/ 	.word	index@(_Z25selective_scan_fwd_kernelI32Selective_Scan_fwd_kernel_traitsILi128ELi16ELi1ELb0ELb1ELb1ELb1ELb1EfffEEv13SSMParamsBase)
        /*1274*/ 	.word	0x00000000


	//----- nvinfo : EIATTR_REGCOUNT
	.align		4
.L_815:
        /*1278*/ 	.byte	0x04, 0x2f
        /*127a*/ 	.short	(.L_817 - .L_816)
	.align		4
.L_816:
        /*127c*/ 	.word	index@(_Z25selective_scan_fwd_kernelI32Selective_Scan_fwd_kernel_traitsILi128ELi16ELi1ELb0ELb1ELb1ELb1ELb0EfffEEv13SSMParamsBase)
        /*1280*/ 	.word	0x000000a8


	//----- nvinfo : EIATTR_FRAME_SIZE
	.align		4
.L_817:
        /*1284*/ 	.byte	0x04, 0x11
        /*1286*/ 	.short	(.L_819 - .L_818)
	.align		4
.L_818:
        /*1288*/ 	.word	index@(_Z25selective_scan_fwd_kernelI32Selective_Scan_fwd_kernel_traitsILi128ELi16ELi1ELb0ELb1ELb1ELb1ELb0EfffEEv13SSMParamsBase)
        /*128c*/ 	.word	0x00000000


	//----- nvinfo : EIATTR_REGCOUNT
	.align		4
.L_819:
        /*1290*/ 	.byte	0x04, 0x2f
        /*1292*/ 	.short	(.L_821 - .L_820)
	.align		4
.L_820:
        /*1294*/ 	.word	index@(_Z25selective_scan_fwd_kernelI32Selective_Scan_fwd_kernel_traitsILi128ELi16ELi1ELb0ELb1ELb1ELb0ELb1EfffEEv13SSMParamsBase)
        /*1298*/ 	.word	0x000000a8


	//----- nvinfo : EIATTR_FRAME_SIZE
	.align		4
.L_821:
        /*129c*/ 	.byte	0x04, 0x11
        /*129e*/ 	.short	(.L_823 - .L_822)
	.align		4
.L_822:
        /*12a0*/ 	.word	index@(_Z25selective_scan_fwd_kernelI32Selective_Scan_fwd_kernel_traitsILi128ELi16ELi1ELb0ELb1ELb1ELb0ELb1EfffEEv13SSMParamsBase)
        /*12a4*/ 	.word	0x00000000


	//----- nvinfo : EIATTR_REGCOUNT
	.align		4
.L_823:
        /*12a8*/ 	.byte	0x04, 0x2f
        /*12aa*/ 	.short	(.L_825 - .L_824)
	.align		4
.L_824:
        /*12ac*/ 	.word	index@(_Z25selective_scan_fwd_kernelI32Selective_Scan_fwd_kernel_traitsILi128ELi16ELi1ELb0ELb1ELb1ELb0ELb0EfffEEv13SSMParamsBase)
        /*12b0*/ 	.word	0x000000a8


	//----- nvinfo : EIATTR_FRAME_SIZE
	.align		4
.L_825:
        /*12b4*/ 	.byte	0x04, 0x11
        /*12b6*/ 	.short	(.L_827 - .L_826)
	.align		4
.L_826:
        /*12b8*/ 	.word	index@(_Z25selective_scan_fwd_kernelI32Selective_Scan_fwd_kernel_traitsILi128ELi16ELi1ELb0ELb1ELb1ELb0ELb0EfffEEv13SSMParamsBase)
        /*12bc*/ 	.word	0x00000000


	//----- nvinfo : EIATTR_MIN_STACK_SIZE
	.align		4
.L_827:
        /*12c0*/ 	.byte	0x04, 0x12
        /*12c2*/ 	.short	(.L_829 - .L_828)
	.align		4
.L_828:
        /*12c4*/ 	.word	index@(_Z25selective_scan_fwd_kernelI32Selective_Scan_fwd_kernel_traitsILi128ELi16ELi1ELb0ELb1ELb1ELb0ELb0EfffEEv13SSMParamsBase)
        /*12c8*/ 	.word	0x00000000


	//----- nvinfo : EIATTR_MIN_STACK_SIZE
	.align		4
.L_829:
        /*12cc*/ 	.byte	0x04, 0x12
        /*12ce*/ 	.short	(.L_831 - .L_830)
	.align		4
.L_830:
        /*12d0*/ 	.word	index@(_Z25selective_scan_fwd_kernelI32Selective_Scan_fwd_kernel_traitsILi128ELi16ELi1ELb0ELb1ELb1ELb0ELb1EfffEEv13SSMParamsBase)
        /*12d4*/ 	.word	0x00000000


	//----- nvinfo : EIATTR_MIN_STACK_SIZE
	.align		4
.L_831:
        /*12d8*/ 	.byte	0x04, 0x12
        /*12da*/ 	.short	(.L_833 - .L_832)
	.align		4
.L_832:
        /*12dc*/ 	.word	index@(_Z25selective_scan_fwd_kernelI32Selective_Scan_fwd_kernel_traitsILi128ELi16ELi1ELb0ELb1ELb1ELb1ELb0EfffEEv13SSMParamsBase)
        /*12e0*/ 	.word	0x00000000


	//----- nvinfo : EIATTR_MIN_STACK_SIZE
	.align		4
.L_833:
        /*12e4*/ 	.byte	0x04, 0x12
        /*12e6*/ 	.short	(.L_835 - .L_834)
	.align		4
.L_834:
        /*12e8*/ 	.word	index@(_Z25selective_scan_fwd_kernelI32Selective_Scan_fwd_kernel_traitsILi128ELi16ELi1ELb0ELb1ELb1ELb1ELb1EfffEEv13SSMParamsBase)
        /*12ec*/ 	.word	0x00000000


	//----- nvinfo : EIATTR_MIN_STACK_SIZE
	.align		4
.L_835:
        /*12f0*/ 	.byte	0x04, 0x12
        /*12f2*/ 	.short	(.L_837 - .L_836)
	.align		4
.L_836:
        /*12f4*/ 	.word	index@(_Z25selective_scan_fwd_kernelI32Selective_Scan_fwd_kernel_traitsILi128ELi16ELi1ELb1ELb1ELb1ELb0ELb0EfffEEv13SSMParamsBase)
        /*12f8*/ 	.word	0x00000000


	//----- nvinfo : EIATTR_MIN_STACK_SIZE
	.align		4
.L_837:
        /*12fc*/ 	.byte	0x04, 0x12
        /*12fe*/ 	.short	(.L_839 - .L_838)
	.align		4
.L_838:
        /*1300*/ 	.word	index@(_Z25selective_scan_fwd_kernelI32Selective_Scan_fwd_kernel_traitsILi128ELi16ELi1ELb1ELb1ELb1ELb0ELb1EfffEEv13SSMParamsBase)
        /*1304*/ 	.word	0x00000000


	//----- nvinfo : EIATTR_MIN_STACK_SIZE
	.align		4
.L_839:
        /*1308*/ 	.byte	0x04, 0x12
        /*130a*/ 	.short	(.L_841 - .L_840)
	.align		4
.L_840:
        /*130c*/ 	.word	index@(_Z25selective_scan_fwd_kernelI32Selective_Scan_fwd_kernel_traitsILi128ELi16ELi1ELb1ELb1ELb1ELb1ELb0EfffEEv13SSMParamsBase)
        /*1310*/ 	.word	0x00000000


	//----- nvinfo : EIATTR_MIN_STACK_SIZE
	.align		4
.L_841:
        /*1314*/ 	.byte	0x04, 0x12
        /*1316*/ 	.short	(.L_843 - .L_842)
	.align		4
.L_842:
        /*1318*/ 	.word	index@(_Z25selective_scan_fwd_kernelI32Selective_Scan_fwd_kernel_traitsILi128ELi16ELi1ELb1ELb1ELb1ELb1ELb1EfffEEv13SSMParamsBase)
        /*131c*/ 	.word	0x00000000


	//----- nvinfo : EIATTR_MIN_STACK_SIZE
	.align		4
.L_843:
        /*1320*/ 	.byte	0x04, 0x12
        /*1322*/ 	.short	(.L_845 - .L_844)
	.align		4
.L_844:
        /*1324*/ 	.word	index@(_Z25selective_scan_fwd_kernelI32Selective_Scan_fwd_kernel_traitsILi32ELi16ELi1ELb0ELb1ELb1ELb0ELb0EfffEEv13SSMParamsBase)
        /*1328*/ 	.word	0x00000000


	//----- nvinfo : EIATTR_MIN_STACK_SIZE
	.align		4
.L_845:
        /*132c*/ 	.byte	0x04, 0x12
        /*132e*/ 	.short	(.L_847 - .L_846)
	.align		4
.L_846:
        /*1330*/ 	.word	index@(_Z25selective_scan_fwd_kernelI32Selective_Scan_fwd_kernel_traitsILi32ELi16ELi1ELb0ELb1ELb1ELb0ELb1EfffEEv13SSMParamsBase)
        /*1334*/ 	.word	0x00000000


	//----- nvinfo : EIATTR_MIN_STACK_SIZE
	.align		4
.L_847:
        /*1338*/ 	.byte	0x04, 0x12
        /*133a*/ 	.short	(.L_849 - .L_848)
	.align		4
.L_848:
        /*133c*/ 	.word	index@(_Z25selective_scan_fwd_kernelI32Selective_Scan_fwd_kernel_traitsILi32ELi16ELi1ELb0ELb1ELb1ELb1ELb0EfffEEv13SSMParamsBase)
        /*1340*/ 	.word	0x00000000


	//----- nvinfo : EIATTR_MIN_STACK_SIZE
	.align		4
.L_849:
        /*1344*/ 	.byte	0x04, 0x12
        /*1346*/ 	.short	(.L_851 - .L_850)
	.align		4
.L_850:
        /*1348*/ 	.word	index@(_Z25selective_scan_fwd_kernelI32Selective_Scan_fwd_kernel_traitsILi32ELi16ELi1ELb0ELb1ELb1ELb1ELb1EfffEEv13SSMParamsBase)
        /*134c*/ 	.word	0x00000000


	//----- nvinfo : EIATTR_MIN_STACK_SIZE
	.align		4
.L_851:
        /*1350*/ 	.byte	0x04, 0x12
        /*1352*/ 	.short	(.L_853 - .L_852)
	.align		4
.L_852:
        /*1354*/ 	.word	index@(_Z25selective_scan_fwd_kernelI32Selective_Scan_fwd_kernel_traitsILi32ELi16ELi1ELb1ELb1ELb1ELb0ELb0EfffEEv13SSMParamsBase)
        /*1358*/ 	.word	0x00000000


	//----- nvinfo : EIATTR_MIN_STACK_SIZE
	.align		4
.L_853:
        /*135c*/ 	.byte	0x04, 0x12
        /*135e*/ 	.short	(.L_855 - .L_854)
	.align		4
.L_854:
        /*1360*/ 	.word	index@(_Z25selective_scan_fwd_kernelI32Selective_Scan_fwd_kernel_traitsILi32ELi16ELi1ELb1ELb1ELb1ELb0ELb1EfffEEv13SSMParamsBase)
        /*1364*/ 	.word	0x00000000


	//----- nvinfo : EIATTR_MIN_STACK_SIZE
	.align		4
.L_855:
        /*1368*/ 	.byte	0x04, 0x12
        /*136a*/ 	.short	(.L_857 - .L_856)
	.align		4
.L_856:
        /*136c*/ 	.word	index@(_Z25selective_scan_fwd_kernelI32Selective_Scan_fwd_kernel_traitsILi32ELi16ELi1ELb1ELb1ELb1ELb1ELb0EfffEEv13SSMParamsBase)
        /*1370*/ 	.word	0x00000000


	//----- nvinfo : EIATTR_MIN_STACK_SIZE
	.align		4
.L_857:
        /*1374*/ 	.byte	0x04, 0x12
        /*1376*/ 	.short	(.L_859 - .L_858)
	.align		4
.L_858:
        /*1378*/ 	.word	index@(_Z25selective_scan_fwd_kernelI32Selective_Scan_fwd_kernel_traitsILi32ELi16ELi1ELb1ELb1ELb1ELb1ELb1EfffEEv13SSMParamsBase)
        /*137c*/ 	.word	0x00000000


	//----- nvinfo : EIATTR_MIN_STACK_SIZE
	.align		4
.L_859:
        /*1380*/ 	.byte	0x04, 0x12
        /*1382*/ 	.short	(.L_861 - .L_860)
	.align		4
.L_860:
        /*1384*/ 	.word	index@(_Z25selective_scan_fwd_kernelI32Selective_Scan_fwd_kernel_traitsILi32ELi8ELi1ELb0ELb1ELb1ELb0ELb0EfffEEv13SSMParamsBase)
        /*1388*/ 	.word	0x00000000


	//----- nvinfo : EIATTR_MIN_STACK_SIZE
	.align		4
.L_861:
        /*138c*/ 	.byte	0x04, 0x12
        /*138e*/ 	.short	(.L_863 - .L_862)
	.align		4
.L_862:
        /*1390*/ 	.word	index@(_Z25selective_scan_fwd_kernelI32Selective_Scan_fwd_kernel_traitsILi32ELi8ELi1ELb0ELb1ELb1ELb0ELb1EfffEEv13SSMParamsBase)
        /*1394*/ 	.word	0x00000000


	//----- nvinfo : EIATTR_MIN_STACK_SIZE
	.align		4
.L_863:
        /*1398*/ 	.byte	0x04, 0x12
        /*139a*/ 	.short	(.L_865 - .L_864)
	.align		4
.L_864:
        /*139c*/ 	.word	index@(_Z25selective_scan_fwd_kernelI32Selective_Scan_fwd_kernel_traitsILi32ELi8ELi1ELb0ELb1ELb1ELb1ELb0EfffEEv13SSMParamsBase)
        /*13a0*/ 	.word	0x00000000


	//----- nvinfo : EIATTR_MIN_STACK_SIZE
	.align		4
.L_865:
        /*13a4*/ 	.byte	0x04, 0x12
        /*13a6*/ 	.short	(.L_867 - .L_866)
	.align		4
.L_866:
        /*13a8*/ 	.word	index@(_Z25selective_scan_fwd_kernelI32Selective_Scan_fwd_kernel_traitsILi32ELi8ELi1ELb0ELb1ELb1ELb1ELb1EfffEEv13SSMParamsBase)
        /*13ac*/ 	.word	0x00000000


	//----- nvinfo : EIATTR_MIN_STACK_SIZE
	.align		4
.L_867:
        /*13b0*/ 	.byte	0x04, 0x12
        /*13b2*/ 	.short	(.L_869 - .L_868)
	.align		4
.L_868:
        /*13b4*/ 	.word	index@(_Z25selective_scan_fwd_kernelI32Selective_Scan_fwd_kernel_traitsILi32ELi8ELi1ELb1ELb1ELb1ELb0ELb0EfffEEv13SSMParamsBase)
        /*13b8*/ 	.word	0x00000000


	//----- nvinfo : EIATTR_MIN_STACK_SIZE
	.align		4
.L_869:
        /*13bc*/ 	.byte	0x04, 0x12
        /*13be*/ 	.short	(.L_871 - .L_870)
	.align		4
.L_870:
        /*13c0*/ 	.word	index@(_Z25selective_scan_fwd_kernelI32Selective_Scan_fwd_kernel_traitsILi32ELi8ELi1ELb1ELb1ELb1ELb0ELb1EfffEEv13SSMParamsBase)
        /*13c4*/ 	.word	0x00000000


	//----- nvinfo : EIATTR_MIN_STACK_SIZE
	.align		4
.L_871:
        /*13c8*/ 	.byte	0x04, 0x12
        /*13ca*/ 	.short	(.L_873 - .L_872)
	.align		4
.L_872:
        /*13cc*/ 	.word	index@(_Z25selective_scan_fwd_kernelI32Selective_Scan_fwd_kernel_traitsILi32ELi8ELi1ELb1ELb1ELb1ELb1ELb0EfffEEv13SSMParamsBase)
        /*13d0*/ 	.word	0x00000000


	//----- nvinfo : EIATTR_MIN_STACK_SIZE
	.align		4
.L_873:
        /*13d4*/ 	.byte	0x04, 0x12
        /*13d6*/ 	.short	(.L_875 - .L_874)
	.align		4
.L_874:
        /*13d8*/ 	.word	index@(_Z25selective_scan_fwd_kernelI32Selective_Scan_fwd_kernel_traitsILi32ELi8ELi1ELb1ELb1ELb1ELb1ELb1EfffEEv13SSMParamsBase)
        /*13dc*/ 	.word	0x00000000


	//----- nvinfo : EIATTR_MIN_STACK_SIZE
	.align		4
.L_875:
        /*13e0*/ 	.byte	0x04, 0x12
        /*13e2*/ 	.short	(.L_877 - .L_876)
	.align		4
.L_876:
        /*13e4*/ 	.word	index@(_Z25selective_scan_fwd_kernelI32Selective_Scan_fwd_kernel_traitsILi32ELi4ELi1ELb0ELb1ELb1ELb0ELb0EfffEEv13SSMParamsBase)
        /*13e8*/ 	.word	0x00000000


	//----- nvinfo : EIATTR_MIN_STACK_SIZE
	.align		4
.L_877:
        /*13ec*/ 	.byte	0x04, 0x12
        /*13ee*/ 	.short	(.L_879 - .L_878)
	.align		4
.L_878:
        /*13f0*/ 	.word	index@(_Z25selective_scan_fwd_kernelI32Selective_Scan_fwd_kernel_traitsILi32ELi4ELi1ELb0ELb1ELb1ELb0ELb1EfffEEv13SSMParamsBase)
        /*13f4*/ 	.word	0x00000000


	//----- nvinfo : EIATTR_MIN_STACK_SIZE
	.align		4
.L_879:
        /*13f8*/ 	.byte	0x04, 0x12
        /*13fa*/ 	.short	(.L_881 - .L_880)
	.align		4
.L_880:
        /*13fc*/ 	.word	index@(_Z25selective_scan_fwd_kernelI32Selective_Scan_fwd_kernel_traitsILi32ELi4ELi1ELb0ELb1ELb1ELb1ELb0EfffEEv13SSMParamsBase)
        /*1400*/ 	.word	0x00000000


	//----- nvinfo : EIATTR_MIN_STACK_SIZE
	.align		4
.L_881:
        /*1404*/ 	.byte	0x04, 0x12
        /*1406*/ 	.short	(.L_883 - .L_882)
	.align		4
.L_882:
        /*1408*/ 	.word	index@(_Z25selective_scan_fwd_kernelI32Selective_Scan_fwd_kernel_traitsILi32ELi4ELi1ELb0ELb1ELb1ELb1ELb1EfffEEv13SSMParamsBase)
        /*140c*/ 	.word	0x00000000


	//----- nvinfo : EIATTR_MIN_STACK_SIZE
	.align		4
.L_883:
        /*1410*/ 	.byte	0x04, 0x12
        /*1412*/ 	.short	(.L_885 - .L_884)
	.align		4
.L_884:
        /*1414*/ 	.word	index@(_Z25selective_scan_fwd_kernelI32Selective_Scan_fwd_kernel_traitsILi32ELi4ELi1ELb1ELb1ELb1ELb0ELb0EfffEEv13SSMParamsBase)
        /*1418*/ 	.word	0x00000000


	//----- nvinfo : EIATTR_MIN_STACK_SIZE
	.align		4
.L_885:
        /*141c*/ 	.byte	0x04, 0x12
        /*141e*/ 	.short	(.L_887 - .L_886)
	.align		4
.L_886:
        /*1420*/ 	.word	index@(_Z25selective_scan_fwd_kernelI32Selective_Scan_fwd_kernel_traitsILi32ELi4ELi1ELb1ELb1ELb1ELb0ELb1EfffEEv13SSMParamsBase)
        /*1424*/ 	.word	0x00000000


	//----- nvinfo : EIATTR_MIN_STACK_SIZE
	.align		4
.L_887:
        /*1428*/ 	.byte	0x04, 0x12
        /*142a*/ 	.short	(.L_889 - .L_888)
	.align		4
.L_888:
        /*142c*/ 	.word	index@(_Z25selective_scan_fwd_kernelI32Selective_Scan_fwd_kernel_traitsILi32ELi4ELi1ELb1ELb1ELb1ELb1ELb0EfffEEv13SSMParamsBase)
        /*1430*/ 	.word	0x00000000


	//----- nvinfo : EIATTR_MIN_STACK_SIZE
	.align		4
.L_889:
        /*1434*/ 	.byte	0x04, 0x12
        /*1436*/ 	.short	(.L_891 - .L_890)
	.align		4
.L_890:
        /*1438*/ 	.word	index@(_Z25selective_scan_fwd_kernelI32Selective_Scan_fwd_kernel_traitsILi32ELi4ELi1ELb1ELb1ELb1ELb1ELb1EfffEEv13SSMParamsBase)
        /*143c*/ 	.word	0x00000000


	//----- nvinfo : EIATTR_MIN_STACK_SIZE
	.align		4
.L_891:
        /*1440*/ 	.byte	0x04, 0x12
        /*1442*/ 	.short	(.L_893 - .L_892)
	.align		4
.L_892:
        /*1444*/ 	.word	index@(_Z25selective_scan_fwd_kernelI32Selective_Scan_fwd_kernel_traitsILi64ELi16ELi1ELb0ELb1ELb1ELb0ELb0EfffEEv13SSMParamsBase)
        /*1448*/ 	.word	0x00000000


	//----- nvinfo : EIATTR_MIN_STACK_SIZE
	.align		4
.L_893:
        /*144c*/ 	.byte	0x04, 0x12
        /*144e*/ 	.short	(.L_895 - .L_894)
	.align		4
.L_894:
        /*1450*/ 	.word	index@(_Z25selective_scan_fwd_kernelI32Selective_Scan_fwd_kernel_traitsILi64ELi16ELi1ELb0ELb1ELb1ELb0ELb1EfffEEv13SSMParamsBase)
        /*1454*/ 	.word	0x00000000


	//----- nvinfo : EIATTR_MIN_STACK_SIZE
	.align		4
.L_895:
        /*1458*/ 	.byte	0x04, 0x12
        /*145a*/ 	.short	(.L_897 - .L_896)
	.align		4
.L_896:
        /*145c*/ 	.word	index@(_Z25selective_scan_fwd_kernelI32Selective_Scan_fwd_kernel_traitsILi64ELi16ELi1ELb0ELb1ELb1ELb1ELb0EfffEEv13SSMParamsBase)
        /*1460*/ 	.word	0x00000000


	//----- nvinfo : EIATTR_MIN_STACK_SIZE
	.align		4
.L_897:
        /*1464*/ 	.byte	0x04, 0x12
        /*1466*/ 	.short	(.L_899 - .L_898)
	.align		4
.L_898:
        /*1468*/ 	.word	index@(_Z25selective_scan_fwd_kernelI32Selective_Scan_fwd_kernel_traitsILi64ELi16ELi1ELb0ELb1ELb1ELb1ELb1EfffEEv13SSMParamsBase)
        /*146c*/ 	.word	0x00000000


	//----- nvinfo : EIATTR_MIN_STACK_SIZE
	.align		4
.L_899:
        /*1470*/ 	.byte	0x04, 0x12
        /*1472*/ 	.short	(.L_901 - .L_900)
	.align		4
.L_900:
        /*1474*/ 	.word	index@(_Z25selective_scan_fwd_kernelI32Selective_Scan_fwd_kernel_traitsILi64ELi16ELi1ELb1ELb1ELb1ELb0ELb0EfffEEv13SSMParamsBase)
        /*1478*/ 	.word	0x00000000


	//----- nvinfo : EIATTR_MIN_STACK_SIZE
	.align		4
.L_901:
        /*147c*/ 	.byte	0x04, 0x12
        /*147e*/ 	.short	(.L_903 - .L_902)
	.align		4
.L_902:
        /*1480*/ 	.word	index@(_Z25selective_scan_fwd_kernelI32Selective_Scan_fwd_kernel_traitsILi64ELi16ELi1ELb1ELb1ELb1ELb0ELb1EfffEEv13SSMParamsBase)
        /*1484*/ 	.word	0x00000000


	//----- nvinfo : EIATTR_MIN_STACK_SIZE
	.align		4
.L_903:
        /*1488*/ 	.byte	0x04, 0x12
        /*148a*/ 	.short	(.L_905 - .L_904)
	.align		4
.L_904:
        /*148c*/ 	.word	index@(_Z25selective_scan_fwd_kernelI32Selective_Scan_fwd_kernel_traitsILi64ELi16ELi1ELb1ELb1ELb1ELb1ELb0EfffEEv13SSMParamsBase)
        /*1490*/ 	.word	0x00000000


	//----- nvinfo : EIATTR_MIN_STACK_SIZE
	.align		4
.L_905:
        /*1494*/ 	.byte	0x04, 0x12
        /*1496*/ 	.short	(.L_907 - .L_906)
	.align		4
.L_906:
        /*1498*/ 	.word	index@(_Z25selective_scan_fwd_kernelI32Selective_Scan_fwd_kernel_traitsILi64ELi16ELi1ELb1ELb1ELb1ELb1ELb1EfffEEv13SSMParamsBase)
        /*149c*/ 	.word	0x00000000


	//----- nvinfo : EIATTR_MIN_STACK_SIZE
	.align		4
.L_907:
        /*14a0*/ 	.byte	0x04, 0x12
        /*14a2*/ 	.short	(.L_909 - .L_908)
	.align		4
.L_908:
        /*14a4*/ 	.word	index@(_Z25selective_scan_fwd_kernelI32Selective_Scan_fwd_kernel_traitsILi128ELi16ELi1ELb0ELb1ELb1ELb0ELb0EN3c104HalfEffEEv13SSMParamsBase)
        /*14a8*/ 	.word	0x00000000


	//----- nvinfo : EIATTR_MIN_STACK_SIZE
	.align		4
.L_909:
        /*14ac*/ 	.byte	0x04, 0x12
        /*14ae*/ 	.short	(.L_911 - .L_910)
	.align		4
.L_910:
        /*14b0*/ 	.word	index@(_Z25selective_scan_fwd_kernelI32Selective_Scan_fwd_kernel_traitsILi128ELi16ELi1ELb0ELb1ELb1ELb0ELb1EN3c104HalfEffEEv13SSMParamsBase)
        /*14b4*/ 	.word	0x00000000


	//----- nvinfo : EIATTR_MIN_STACK_SIZE
	.align		4
.L_911:
        /*14b8*/ 	.byte	0x04, 0x12
        /*14ba*/ 	.short	(.L_913 - .L_912)
	.align		4
.L_912:
        /*14bc*/ 	.word	index@(_Z25selective_scan_fwd_kernelI32Selective_Scan_fwd_kernel_traitsILi128ELi16ELi1ELb0ELb1ELb1ELb1ELb0EN3c104HalfEffEEv13SSMParamsBase)
        /*14c0*/ 	.word	0x00000008


	//----- nvinfo : EIATTR_MIN_STACK_SIZE
	.align		4
.L_913:
        /*14c4*/ 	.byte	0x04, 0x12
        /*14c6*/ 	.short	(.L_915 - .L_914)
	.align		4
.L_914:
        /*14c8*/ 	.word	index@(_Z25selective_scan_fwd_kernelI32Selective_Scan_fwd_kernel_traitsILi128ELi16ELi1ELb0ELb1ELb1ELb1ELb1EN3c104HalfEffEEv13SSMParamsBase)
        /*14cc*/ 	.word	0x00000008


	//----- nvinfo : EIATTR_MIN_STACK_SIZE
	.align		4
.L_915:
        /*14d0*/ 	.byte	0x04, 0x12
        /*14d2*/ 	.short	(.L_917 - .L_916)
	.align		4
.L_916:
        /*14d4*/ 	.word	index@(_Z25selective_scan_fwd_kernelI32Selective_Scan_fwd_kernel_traitsILi128ELi16ELi1ELb1ELb1ELb1ELb0ELb0EN3c104HalfEffEEv13SSMParamsBase)
        /*14d8*/ 	.word	0x00000000


	//----- nvinfo : EIATTR_MIN_STACK_SIZE
	.align		4
.L_917:
        /*14dc*/ 	.byte	0x04, 0x12
        /*14de*/ 	.short	(.L_919 - .L_918)
	.align		4
.L_918:
        /*14e0*/ 	.word	index@(_Z25selective_scan_fwd_kernelI32Selective_Scan_fwd_kernel_traitsILi128ELi16ELi1ELb1ELb1ELb1ELb0ELb1EN3c104HalfEffEEv13SSMParamsBase)
        /*14e4*/ 	.word	0x00000000


	//----- nvinfo : EIATTR_MIN_STACK_SIZE
	.align		4
.L_919:
        /*14e8*/ 	.byte	0x04, 0x12
        /*14ea*/ 	.short	(.L_921 - .L_920)
	.align		4
.L_920:
        /*14ec*/ 	.word	index@(_Z25selective_scan_fwd_kernelI32Selective_Scan_fwd_kernel_traitsILi128ELi16ELi1ELb1ELb1ELb1ELb1ELb0EN3c104HalfEffEEv13SSMParamsBase)
        /*14f0*/ 	.word	0x00000000


	//----- nvinfo : EIATTR_MIN_STACK_SIZE
	.align		4
.L_921:
        /*14f4*/ 	.byte	0x04, 0x12
        /*14f6*/ 	.short	(.L_923 - .L_922)
	.align		4
.L_922:
        /*14f8*/ 	.word	index@(_Z25selective_scan_fwd_kernelI32Selective_Scan_fwd_kernel_traitsILi128ELi16ELi1ELb1ELb1ELb1ELb1ELb1EN3c104HalfEffEEv13SSMParamsBase)
        /*14fc*/ 	.word	0x00000008


	//----- nvinfo : EIATTR_MIN_STACK_SIZE
	.align		4
.L_923:
        /*1500*/ 	.byte	0x04, 0x12
        /*1502*/ 	.short	(.L_925 - .L_924)
	.align		4
.L_924:
        /*1504*/ 	.word	index@(_Z25selective_scan_fwd_kernelI32Selective_Scan_fwd_kernel_traitsILi32ELi16ELi1ELb0ELb1ELb1ELb0ELb0EN3c104HalfEffEEv13SSMParamsBase)
        /*1508*/ 	.word	0x00000000


	//----- nvinfo : EIATTR_MIN_STACK_SIZE
	.align		4
.L_925:
        /*150c*/ 	.byte	0x04, 0x12
        /*150e*/ 	.short	(.L_927 - .L_926)
	.align		4
.L_926:
        /*1510*/ 	.word	index@(_Z25selective_scan_fwd_kernelI32Selective_Scan_fwd_kernel_traitsILi32ELi16ELi1ELb0ELb1ELb1ELb0ELb1EN3c104HalfEffEEv13SSMParamsBase)
        /*1514*/ 	.word	0x00000000


	//----- nvinfo : EIATTR_MIN_STACK_SIZE
	.align		4
.L_927:
        /*1518*/ 	.byte	0x04, 0x12
        /*151a*/ 	.short	(.L_929 - .L_928)
	.align		4
.L_928:
        /*151c*/ 	.word	index@(_Z25selective_scan_fwd_kernelI32Selective_Scan_fwd_kernel_traitsILi32ELi16ELi1ELb0ELb1ELb1ELb1ELb0EN3c104HalfEffEEv13SSMParamsBase)
        /*1520*/ 	.word	0x00000000


	//----- nvinfo : EIATTR_MIN_STACK_SIZE
	.align		4
.L_929:
        /*1524*/ 	.byte	0x04, 0x12
        /*1526*/ 	.short	(.L_931 - .L_930)
	.align		4
.L_930:
        /*1528*/ 	.word	index@(_Z25selective_scan_fwd_kernelI32Selective_Scan_fwd_kernel_traitsILi32ELi16ELi1ELb0ELb1ELb1ELb1ELb1EN3c104HalfEffEEv13SSMParamsBase)
        /*152c*/ 	.word	0x00000000


	//----- nvinfo : EIATTR_MIN_STACK_SIZE
	.align		4
.L_931:
        /*1530*/ 	.byte	0x04, 0x12
        /*1532*/ 	.short	(.L_933 - .L_932)
	.align		4
.L_932:
        /*1534*/ 	.word	index@(_Z25selective_scan_fwd_kernelI32Selective_Scan_fwd_kernel_traitsILi32ELi16ELi1ELb1ELb1ELb1ELb0ELb0EN3c104HalfEffEEv13SSMParamsBase)
        /*1538*/ 	.word	0x00000000


	//----- nvinfo : EIATTR_MIN_STACK_SIZE
	.align		4
.L_933:
        /*153c*/ 	.byte	0x04, 0x12
        /*153e*/ 	.short	(.L_935 - .L_934)
	.align		4
.L_934:
        /*1540*/ 	.word	index@(_Z25selective_scan_fwd_kernelI32Selective_Scan_fwd_kernel_traitsILi32ELi16ELi1ELb1ELb1ELb1ELb0ELb1EN3c104HalfEffEEv13SSMParamsBase)
        /*1544*/ 	.word	0x00000000


	//----- nvinfo : EIATTR_MIN_STACK_SIZE
	.align		4
.L_935:
        /*1548*/ 	.byte	0x04, 0x12
        /*154a*/ 	.short	(.L_937 - .L_936)
	.align		4
.L_936:
        /*154c*/ 	.word	index@(_Z25selective_scan_fwd_kernelI32Selective_Scan_fwd_kernel_traitsILi32ELi16ELi1ELb1ELb1ELb1ELb1ELb0EN3c104HalfEffEEv13SSMParamsBase)
        /*1550*/ 	.word	0x00000000


	//----- nvinfo : EIATTR_MIN_STACK_SIZE
	.align		4
.L_937:
        /*1554*/ 	.byte	0x04, 0x12
        /*1556*/ 	.short	(.L_939 - .L_938)
	.align		4
.L_938:
        /*1558*/ 	.word	index@(_Z25selective_scan_fwd_kernelI32Selective_Scan_fwd_kernel_traitsILi32ELi16ELi1ELb1ELb1ELb1ELb1ELb1EN3c104HalfEffEEv13SSMParamsBase)
        /*155c*/ 	.word	0x00000000


	//----- nvinfo : EIATTR_MIN_STACK_SIZE
	.align		4
.L_939:
        /*1560*/ 	.byte	0x04, 0x12
        /*1562*/ 	.short	(.L_941 - .L_940)
	.align		4
.L_940:
        /*1564*/ 	.word	index@(_Z25selective_scan_fwd_kernelI32Selective_Scan_fwd_kernel_traitsILi32ELi8ELi1ELb0ELb1ELb1ELb0ELb0EN3c104HalfEffEEv13SSMParamsBase)
        /*1568*/ 	.word	0x00000000


	//----- nvinfo : EIATTR_MIN_STACK_SIZE
	.align		4
.L_941:
        /*156c*/ 	.byte	0x04, 0x12
        /*156e*/ 	.short	(.L_943 - .L_942)
	.align		4
.L_942:
        /*1570*/ 	.word	index@(_Z25selective_scan_fwd_kernelI32Selective_Scan_fwd_kernel_traitsILi32ELi8ELi1ELb0ELb1ELb1ELb0ELb1EN3c104HalfEffEEv13SSMParamsBase)
        /*1574*/ 	.word	0x00000000


	//----- nvinfo : EIATTR_MIN_STACK_SIZE
	.align		4
.L_943:
        /*1578*/ 	.byte	0x04, 0x12
        /*157a*/ 	.short	(.L_945 - .L_944)
	.align		4
.L_944:
        /*157c*/ 	.word	index@(_Z25selective_scan_fwd_kernelI32Selective_Scan_fwd_kernel_traitsILi32ELi8ELi1ELb0ELb1ELb1ELb1ELb0EN3c104HalfEffEEv13SSMParamsBase)
        /*1580*/ 	.word	0x00000000


	//----- nvinfo : EIATTR_MIN_STACK_SIZE
	.align		4
.L_945:
        /*1584*/ 	.byte	0x04, 0x12
        /*1586*/ 	.short	(.L_947 - .L_946)
	.align		4
.L_946:
        /*1588*/ 	.word	index@(_Z25selective_scan_fwd_kernelI32Selective_Scan_fwd_kernel_traitsILi32ELi8ELi1ELb0ELb1ELb1ELb1ELb1EN3c104HalfEffEEv13SSMParamsBase)
        /*158c*/ 	.word	0x00000000


	//----- nvinfo : EIATTR_MIN_STACK_SIZE
	.align		4
.L_947:
        /*1590*/ 	.byte	0x04, 0x12
        /*1592*/ 	.short	(.L_949 - .L_948)
	.align		4
.L_948:
        /*1594*/ 	.word	index@(_Z25selective_scan_fwd_kernelI32Selective_Scan_fwd_kernel_traitsILi32ELi8ELi1ELb1ELb1ELb1ELb0ELb0EN3c104HalfEffEEv13SSMParamsBase)
        /*1598*/ 	.word	0x00000000


	//----- nvinfo : EIATTR_MIN_STACK_SIZE
	.align		4
.L_949:
        /*159c*/ 	.byte	0x04, 0x12
        /*159e*/ 	.short	(.L_951 - .L_950)
	.align		4
.L_950:
        /*15a0*/ 	.word	index@(_Z25selective_scan_fwd_kernelI32Selective_Scan_fwd_kernel_traitsILi32ELi8ELi1ELb1ELb1ELb1ELb0ELb1EN3c104HalfEffEEv13SSMParamsBase)
        /*15a4*/ 	.word	0x00000000


	//----- nvinfo : EIATTR_MIN_STACK_SIZE
	.align		4
.L_951:
        /*15a8*/ 	.byte	0x04, 0x12
        /*15aa*/ 	.short	(.L_953 - .L_952)
	.align		4
.L_952:
        /*15ac*/ 	.word	index@(_Z25selective_scan_fwd_kernelI32Selective_Scan_fwd_kernel_traitsILi32ELi8ELi1ELb1ELb1ELb1ELb1ELb0EN3c104HalfEffEEv13SSMParamsBase)
        /*15b0*/ 	.word	0x00000000


	//----- nvinfo : EIATTR_MIN_STACK_SIZE
	.align		4
.L_953:
        /*15b4*/ 	.byte	0x04, 0x12
        /*15b6*/ 	.short	(.L_955 - .L_954)
	.align		4
.L_954:
        /*15b8*/ 	.word	index@(_Z25selective_scan_fwd_kernelI32Selective_Scan_fwd_kernel_traitsILi32ELi8ELi1ELb1ELb1ELb1ELb1ELb1EN3c104HalfEffEEv13SSMParamsBase)
        /*15bc*/ 	.word	0x00000000


	//----- nvinfo : EIATTR_MIN_STACK_SIZE
	.align		4
.L_955:
        /*15c0*/ 	.byte	0x04, 0x12
        /*15c2*/ 	.short	(.L_957 - .L_956)
	.align		4
.L_956:
        /*15c4*/ 	.word	index@(_Z25selective_scan_fwd_kernelI32Selective_Scan_fwd_kernel_traitsILi32ELi4ELi1ELb0ELb1ELb1ELb0ELb0EN3c104HalfEffEEv13SSMParamsBase)
        /*15c8*/ 	.word	0x00000000


	//----- nvinfo : EIATTR_MIN_STACK_SIZE
	.align		4
.L_957:
        /*15cc*/ 	.byte	0x04, 0x12
        /*15ce*/ 	.short	(.L_959 - .L_958)
	.align		4
.L_958:
        /*15d0*/ 	.word	index@(_Z25selective_scan_fwd_kernelI32Selective_Scan_fwd_kernel_traitsILi32ELi4ELi1ELb0ELb1ELb1ELb0ELb1EN3c104HalfEffEEv13SSMParamsBase)
        /*15d4*/ 	.word	0x00000000


	//----- nvinfo : EIATTR_MIN_STACK_SIZE
	.align		4
.L_959:
        /*15d8*/ 	.byte	0x04, 0x12
        /*15da*/ 	.short	(.L_961 - .L_960)
	.align		4
.L_960:
        /*15dc*/ 	.word	index@(_Z25selective_scan_fwd_kernelI32Selective_Scan_fwd_kernel_traitsILi32ELi4ELi1ELb0ELb1ELb1ELb1ELb0EN3c104HalfEffEEv13SSMParamsBase)
        /*15e0*/ 	.word	0x00000000


	//----- nvinfo : EIATTR_MIN_STACK_SIZE
	.align		4
.L_961:
        /*15e4*/ 	.byte	0x04, 0x12
        /*15e6*/ 	.short	(.L_963 - .L_962)
	.align		4
.L_962:
        /*15e8*/ 	.word	index@(_Z25selective_scan_fwd_kernelI32Selective_Scan_fwd_kernel_traitsILi32ELi4ELi1ELb0ELb1ELb1ELb1ELb1EN3c104HalfEffEEv13SSMParamsBase)
        /*15ec*/ 	.word	0x00000000


	//----- nvinfo : EIATTR_MIN_STACK_SIZE
	.align		4
.L_963:
        /*15f0*/ 	.byte	0x04, 0x12
        /*15f2*/ 	.short	(.L_965 - .L_964)
	.align		4
.L_964:
        /*15f4*/ 	.word	index@(_Z25selective_scan_fwd_kernelI32Selective_Scan_fwd_kernel_traitsILi32ELi4ELi1ELb1ELb1ELb1ELb0ELb0EN3c104HalfEffEEv13SSMParamsBase)
        /*15f8*/ 	.word	0x00000000


	//----- nvinfo : EIATTR_MIN_STACK_SIZE
	.align		4
.L_965:
        /*15fc*/ 	.byte	0x04, 0x12
        /*15fe*/ 	.short	(.L_967 - .L_966)
	.align		4
.L_966:
        /*1600*/ 	.word	index@(_Z25selective_scan_fwd_kernelI32Selective_Scan_fwd_kernel_traitsILi32ELi4ELi1ELb1ELb1ELb1ELb0ELb1EN3c104HalfEffEEv13SSMParamsBase)
        /*1604*/ 	.word	0x00000000


	//----- nvinfo : EIATTR_MIN_STACK_SIZE
	.align		4
.L_967:
        /*1608*/ 	.byte	0x04, 0x12
        /*160a*/ 	.short	(.L_969 - .L_968)
	.align		4
.L_968:
        /*160c*/ 	.word	index@(_Z25selective_scan_fwd_kernelI32Selective_Scan_fwd_kernel_traitsILi32ELi4ELi1ELb1ELb1ELb1ELb1ELb0EN3c104HalfEffEEv13SSMParamsBase)
        /*1610*/ 	.word	0x00000000


	//----- nvinfo : EIATTR_MIN_STACK_SIZE
	.align		4
.L_969:
        /*1614*/ 	.byte	0x04, 0x12
        /*1616*/ 	.short	(.L_971 - .L_970)
	.align		4
.L_970:
        /*1618*/ 	.word	index@(_Z25selective_scan_fwd_kernelI32Selective_Scan_fwd_kernel_traitsILi32ELi4ELi1ELb1ELb1ELb1ELb1ELb1EN3c104HalfEffEEv13SSMParamsBase)
        /*161c*/ 	.word	0x00000000


	//----- nvinfo : EIATTR_MIN_STACK_SIZE
	.align		4
.L_971:
        /*1620*/ 	.byte	0x04, 0x12
        /*1622*/ 	.short	(.L_973 - .L_972)
	.align		4
.L_972:
        /*1624*/ 	.word	index@(_Z25selective_scan_fwd_kernelI32Selective_Scan_fwd_kernel_traitsILi64ELi16ELi1ELb0ELb1ELb1ELb0ELb0EN3c104HalfEffEEv13SSMParamsBase)
        /*1628*/ 	.word	0x00000000


	//----- nvinfo : EIATTR_MIN_STACK_SIZE
	.align		4
.L_973:
        /*162c*/ 	.byte	0x04, 0x12
        /*162e*/ 	.short	(.L_975 - .L_974)
	.align		4
.L_974:
        /*1630*/ 	.word	index@(_Z25selective_scan_fwd_kernelI32Selective_Scan_fwd_kernel_traitsILi64ELi16ELi1ELb0ELb1ELb1ELb0ELb1EN3c104HalfEffEEv13SSMParamsBase)
        /*1634*/ 	.word	0x00000000


	//----- nvinfo : EIATTR_MIN_STACK_SIZE
	.align		4
.L_975:
        /*1638*/ 	.byte	0x04, 0x12
        /*163a*/ 	.short	(.L_977 - .L_976)
	.align		4
.L_976:
        /*163c*/ 	.word	index@(_Z25selective_scan_fwd_kernelI32Selective_Scan_fwd_kernel_traitsILi64ELi16ELi1ELb0ELb1ELb1ELb1ELb0EN3c104HalfEffEEv13SSMParamsBase)
        /*1640*/ 	.word	0x00000000


	//----- nvinfo : EIATTR_MIN_STACK_SIZE
	.align		4
.L_977:
        /*1644*/ 	.byte	0x04, 0x12
        /*1646*/ 	.short	(.L_979 - .L_978)
	.align		4
.L_978:
        /*1648*/ 	.word	index@(_Z25selective_scan_fwd_kernelI32Selective_Scan_fwd_kernel_traitsILi64ELi16ELi1ELb0ELb1ELb1ELb1ELb1EN3c104HalfEffEEv13SSMParamsBase)
        /*164c*/ 	.word	0x00000000


	//----- nvinfo : EIATTR_MIN_STACK_SIZE
	.align		4
.L_979:
        /*1650*/ 	.byte	0x04, 0x12
        /*1652*/ 	.short	(.L_981 - .L_980)
	.align		4
.L_980:
        /*1654*/ 	.word	index@(_Z25selective_scan_fwd_kernelI32Selective_Scan_fwd_kernel_traitsILi64ELi16ELi1ELb1ELb1ELb1ELb0ELb0EN3c104HalfEffEEv13SSMParamsBase)
        /*1658*/ 	.word	0x00000000


	//----- nvinfo : EIATTR_MIN_STACK_SIZE
	.align		4
.L_981:
        /*165c*/ 	.byte	0x04, 0x12
        /*165e*/ 	.short	(.L_983 - .L_982)
	.align		4
.L_982:
        /*1660*/ 	.word	index@(_Z25selective_scan_fwd_kernelI32Selective_Scan_fwd_kernel_traitsILi64ELi16ELi1ELb1ELb1ELb1ELb0ELb1EN3c104HalfEffEEv13SSMParamsBase)
        /*1664*/ 	.word	0x00000000


	//----- nvinfo : EIATTR_MIN_STACK_SIZE
	.align		4
.L_983:
        /*1668*/ 	.byte	0x04, 0x12
        /*166a*/ 	.short	(.L_985 - .L_984)
	.align		4
.L_984:
        /*166c*/ 	.word	index@(_Z25selective_scan_fwd_kernelI32Selective_Scan_fwd_kernel_traitsILi64ELi16ELi1ELb1ELb1ELb1ELb1ELb0EN3c104HalfEffEEv13SSMParamsBase)
        /*1670*/ 	.word	0x00000000


	//----- nvinfo : EIATTR_MIN_STACK_SIZE
	.align		4
.L_985:
        /*1674*/ 	.byte	0x04, 0x12
        /*1676*/ 	.short	(.L_987 - .L_986)
	.align		4
.L_986:
        /*1678*/ 	.word	index@(_Z25selective_scan_fwd_kernelI32Selective_Scan_fwd_kernel_traitsILi64ELi16ELi1ELb1ELb1ELb1ELb1ELb1EN3c104HalfEffEEv13SSMParamsBase)
        /*167c*/ 	.word	0x00000000


	//----- nvinfo : EIATTR_MIN_STACK_SIZE
	.align		4
.L_987:
        /*1680*/ 	.byte	0x04, 0x12
        /*1682*/ 	.short	(.L_989 - .L_988)
	.align		4
.L_988:
        /*1684*/ 	.word	index@(_Z25selective_scan_fwd_kernelI32Selective_Scan_fwd_kernel_traitsILi128ELi16ELi1ELb0ELb1ELb1ELb0ELb0EN3c104HalfEfS2_EEv13SSMParamsBase)
        /*1688*/ 	.word	0x00000000


	//----- nvinfo : EIATTR_MIN_STACK_SIZE
	.align		4
.L_989:
        /*168c*/ 	.byte	0x04, 0x12
        /*168e*/ 	.short	(.L_991 - .L_990)
	.align		4
.L_990:
        /*1690*/ 	.word	index@(_Z25selective_scan_fwd_kernelI32Selective_Scan_fwd_kernel_traitsILi128ELi16ELi1ELb0ELb1ELb1ELb0ELb1EN3c104HalfEfS2_EEv13SSMParamsBase)
        /*1694*/ 	.word	0x00000000


	//----- nvinfo : EIATTR_MIN_STACK_SIZE
	.align		4
.L_991:
        /*1698*/ 	.byte	0x04, 0x12
        /*169a*/ 	.short	(.L_993 - .L_992)
	.align		4
.L_992:
        /*169c*/ 	.word	index@(_Z25selective_scan_fwd_kernelI32Selective_Scan_fwd_kernel_traitsILi128ELi16ELi1ELb0ELb1ELb1ELb1ELb0EN3c104HalfEfS2_EEv13SSMParamsBase)
        /*16a0*/ 	.word	0x00000008


	//----- nvinfo : EIATTR_MIN_STACK_SIZE
	.align		4
.L_993:
        /*16a4*/ 	.byte	0x04, 0x12
        /*16a6*/ 	.short	(.L_995 - .L_994)
	.align		4
.L_994:
        /*16a8*/ 	.word	index@(_Z25selective_scan_fwd_kernelI32Selective_Scan_fwd_kernel_traitsILi128ELi16ELi1ELb0ELb1ELb1ELb1ELb1EN3c104HalfEfS2_EEv13SSMParamsBase)
        /*16ac*/ 	.word	0x00000008


	//----- nvinfo : EIATTR_MIN_STACK_SIZE
	.align		4
.L_995:
        /*16b0*/ 	.byte	0x04, 0x12
        /*16b2*/ 	.short	(.L_997 - .L_996)
	.align		4
.L_996:
        /*16b4*/ 	.word	index@(_Z25selective_scan_fwd_kernelI32Selective_Scan_fwd_kernel_traitsILi128ELi16ELi1ELb1ELb1ELb1ELb0ELb0EN3c104HalfEfS2_EEv13SSMParamsBase)
        /*16b8*/ 	.word	0x00000000


	//----- nvinfo : EIATTR_MIN_STACK_SIZE
	.align		4
.L_997:
        /*16bc*/ 	.byte	0x04, 0x12
        /*16be*/ 	.short	(.L_999 - .L_998)
	.align		4
.L_998:
        /*16c0*/ 	.word	index@(_Z25selective_scan_fwd_kernelI32Selective_Scan_fwd_kernel_traitsILi128ELi16ELi1ELb1ELb1ELb1ELb0ELb1EN3c104HalfEfS2_EEv13SSMParamsBase)
        /*16c4*/ 	.word	0x00000000


	//----- nvinfo : EIATTR_MIN_STACK_SIZE
	.align		4
.L_999:
        /*16c8*/ 	.byte	0x04, 0x12
        /*16ca*/ 	.short	(.L_1001 - .L_1000)
	.align		4
.L_1000:
        /*16cc*/ 	.word	index@(_Z25selective_scan_fwd_kernelI32Selective_Scan_fwd_kernel_traitsILi128ELi16ELi1ELb1ELb1ELb1ELb1ELb0EN3c104HalfEfS2_EEv13SSMParamsBase)
        /*16d0*/ 	.word	0x00000000


	//----- nvinfo : EIATTR_MIN_STACK_SIZE
	.align		4
.L_1001:
        /*16d4*/ 	.byte	0x04, 0x12
        /*16d6*/ 	.short	(.L_1003 - .L_1002)
	.align		4
.L_1002:
        /*16d8*/ 	.word	index@(_Z25selective_scan_fwd_kernelI32Selective_Scan_fwd_kernel_traitsILi128ELi16ELi1ELb1ELb1ELb1ELb1ELb1EN3c104HalfEfS2_EEv13SSMParamsBase)
        /*16dc*/ 	.word	0x00000008


	//----- nvinfo : EIATTR_MIN_STACK_SIZE
	.align		4
.L_1003:
        /*16e0*/ 	.byte	0x04, 0x12
        /*16e2*/ 	.short	(.L_1005 - .L_1004)
	.align		4
.L_1004:
        /*16e4*/ 	.word	index@(_Z25selective_scan_fwd_kernelI32Selective_Scan_fwd_kernel_traitsILi32ELi16ELi1ELb0ELb1ELb1ELb0ELb0EN3c104HalfEfS2_EEv13SSMParamsBase)
        /*16e8*/ 	.word	0x00000000


	//----- nvinfo : EIATTR_MIN_STACK_SIZE
	.align		4
.L_1005:
        /*16ec*/ 	.byte	0x04, 0x12
        /*16ee*/ 	.short	(.L_1007 - .L_1006)
	.align		4
.L_1006:
        /*16f0*/ 	.word	index@(_Z25selective_scan_fwd_kernelI32Selective_Scan_fwd_kernel_traitsILi32ELi16ELi1ELb0ELb1ELb1ELb0ELb1EN3c104HalfEfS2_EEv13SSMParamsBase)
        /*16f4*/ 	.word	0x00000000


	//----- nvinfo : EIATTR_MIN_STACK_SIZE
	.align		4
.L_1007:
        /*16f8*/ 	.byte	0x04, 0x12
        /*16fa*/ 	.short	(.L_1009 - .L_1008)
	.align		4
.L_1008:
        /*16fc*/ 	.word	index@(_Z25selective_scan_fwd_kernelI32Selective_Scan_fwd_kernel_traitsILi32ELi16ELi1ELb0ELb1ELb1ELb1ELb0EN3c104HalfEfS2_EEv13SSMParamsBase)
        /*1700*/ 	.word	0x00000000


	//----- nvinfo : EIATTR_MIN_STACK_SIZE
	.align		4
.L_1009:
        /*1704*/ 	.byte	0x04, 0x12
        /*1706*/ 	.short	(.L_1011 - .L_1010)
	.align		4
.L_1010:
        /*1708*/ 	.word	index@(_Z25selective_scan_fwd_kernelI32Selective_Scan_fwd_kernel_traitsILi32ELi16ELi1ELb0ELb1ELb1ELb1ELb1EN3c104HalfEfS2_EEv13SSMParamsBase)
        /*170c*/ 	.word	0x00000000


	//----- nvinfo : EIATTR_MIN_STACK_SIZE
	.align		4
.L_1011:
        /*1710*/ 	.byte	0x04, 0x12
        /*1712*/ 	.short	(.L_1013 - .L_1012)
	.align		4
.L_1012:
        /*1714*/ 	.word	index@(_Z25selective_scan_fwd_kernelI32Selective_Scan_fwd_kernel_traitsILi32ELi16ELi1ELb1ELb1ELb1ELb0ELb0EN3c104HalfEfS2_EEv13SSMParamsBase)
        /*1718*/ 	.word	0x00000000


	//----- nvinfo : EIATTR_MIN_STACK_SIZE
	.align		4
.L_1013:
        /*171c*/ 	.byte	0x04, 0x12
        /*171e*/ 	.short	(.L_1015 - .L_1014)
	.align		4
.L_1014:
        /*1720*/ 	.word	index@(_Z25selective_scan_fwd_kernelI32Selective_Scan_fwd_kernel_traitsILi32ELi16ELi1ELb1ELb1ELb1ELb0ELb1EN3c104HalfEfS2_EEv13SSMParamsBase)
        /*1724*/ 	.word	0x00000000


	//----- nvinfo : EIATTR_MIN_STACK_SIZE
	.align		4
.L_1015:
        /*1728*/ 	.byte	0x04, 0x12
        /*172a*/ 	.short	(.L_1017 - .L_1016)
	.align		4
.L_1016:
        /*172c*/ 	.word	index@(_Z25selective_scan_fwd_kernelI32Selective_Scan_fwd_kernel_traitsILi32ELi16ELi1ELb1ELb1ELb1ELb1ELb0EN3c104HalfEfS2_EEv13SSMParamsBase)
        /*1730*/ 	.word	0x00000000


	//----- nvinfo : EIATTR_MIN_STACK_SIZE
	.align		4
.L_1017:
        /*1734*/ 	.byte	0x04, 0x12
        /*1736*/ 	.short	(.L_1019 - .L_1018)
	.align		4
.L_1018:
        /*1738*/ 	.word	index@(_Z25selective_scan_fwd_kernelI32Selective_Scan_fwd_kernel_traitsILi32ELi16ELi1ELb1ELb1ELb1ELb1ELb1EN3c104HalfEfS2_EEv13SSMParamsBase)
        /*173c*/ 	.word	0x00000000


	//----- nvinfo : EIATTR_MIN_STACK_SIZE
	.align		4
.L_1019:
        /*1740*/ 	.byte	0x04, 0x12
        /*1742*/ 	.short	(.L_1021 - .L_1020)
	.align		4
.L_1020:
        /*1744*/ 	.word	index@(_Z25selective_scan_fwd_kernelI32Selective_Scan_fwd_kernel_traitsILi32ELi8ELi1ELb0ELb1ELb1ELb0ELb0EN3c104HalfEfS2_EEv13SSMParamsBase)
        /*1748*/ 	.word	0x00000000


	//----- nvinfo : EIATTR_MIN_STACK_SIZE
	.align		4
.L_1021:
        /*174c*/ 	.byte	0x04, 0x12
        /*174e*/ 	.short	(.L_1023 - .L_1022)
	.align		4
.L_1022:
        /*1750*/ 	.word	index@(_Z25selective_scan_fwd_kernelI32Selective_Scan_fwd_kernel_traitsILi32ELi8ELi1ELb0ELb1ELb1ELb0ELb1EN3c104HalfEfS2_EEv13SSMParamsBase)
        /*1754*/ 	.word	0x00000000


	//----- nvinfo : EIATTR_MIN_STACK_SIZE
	.align		4
.L_1023:
        /*1758*/ 	.byte	0x04, 0x12
        /*175a*/ 	.short	(.L_1025 - .L_1024)
	.align		4
.L_1024:
        /*175c*/ 	.word	index@(_Z25selective_scan_fwd_kernelI32Selective_Scan_fwd_kernel_traitsILi32ELi8ELi1ELb0ELb1ELb1ELb1ELb0EN3c104HalfEfS2_EEv13SSMParamsBase)
        /*1760*/ 	.word	0x00000000


	//----- nvinfo : EIATTR_MIN_STACK_SIZE
	.align		4
.L_1025:
        /*1764*/ 	.byte	0x04, 0x12
        /*1766*/ 	.short	(.L_1027 - .L_1026)
	.align		4
.L_1026:
        /*1768*/ 	.word	index@(_Z25selective_scan_fwd_kernelI32Selective_Scan_fwd_kernel_traitsILi32ELi8ELi1ELb0ELb1ELb1ELb1ELb1EN3c104HalfEfS2_EEv13SSMParamsBase)
        /*176c*/ 	.word	0x00000000


	//----- nvinfo : EIATTR_MIN_STACK_SIZE
	.align		4
.L_1027:
        /*1770*/ 	.byte	0x04, 0x12
        /*1772*/ 	.short	(.L_1029 - .L_1028)
	.align		4
.L_1028:
        /*1774*/ 	.word	index@(_Z25selective_scan_fwd_kernelI32Selective_Scan_fwd_kernel_traitsILi32ELi8ELi1ELb1ELb1ELb1ELb0ELb0EN3c104HalfEfS2_EEv13SSMParamsBase)
        /*1778*/ 	.word	0x00000000


	//----- nvinfo : EIATTR_MIN_STACK_SIZE
	.align		4
.L_1029:
        /*177c*/ 	.byte	0x04, 0x12
        /*177e*/ 	.short	(.L_1031 - .L_1030)
	.align		4
.L_1030:
        /*1780*/ 	.word	index@(_Z25selective_scan_fwd_kernelI32Selective_Scan_fwd_kernel_traitsILi32ELi8ELi1ELb1ELb1ELb1ELb0ELb1EN3c104HalfEfS2_EEv13SSMParamsBase)
        /*1784*/ 	.word	0x00000000


	//----- nvinfo : EIATTR_MIN_STACK_SIZE
	.align		4
.L_1031:
        /*1788*/ 	.byte	0x04, 0x12
        /*178a*/ 	.short	(.L_1033 - .L_1032)
	.align		4
.L_1032:
        /*178c*/ 	.word	index@(_Z25selective_scan_fwd_kernelI32Selective_Scan_fwd_kernel_traitsILi32ELi8ELi1ELb1ELb1ELb1ELb1ELb0EN3c104HalfEfS2_EEv13SSMParamsBase)
        /*1790*/ 	.word	0x00000000


	//----- nvinfo : EIATTR_MIN_STACK_SIZE
	.align		4
.L_1033:
        /*1794*/ 	.byte	0x04, 0x12
        /*1796*/ 	.short	(.L_1035 - .L_1034)
	.align		4
.L_1034:
        /*1798*/ 	.word	index@(_Z25selective_scan_fwd_kernelI32Selective_Scan_fwd_kernel_traitsILi32ELi8ELi1ELb1ELb1ELb1ELb1ELb1EN3c104HalfEfS2_EEv13SSMParamsBase)
        /*179c*/ 	.word	0x00000000


	//----- nvinfo : EIATTR_MIN_STACK_SIZE
	.align		4
.L_1035:
        /*17a0*/ 	.byte	0x04, 0x12
        /*17a2*/ 	.short	(.L_1037 - .L_1036)
	.align		4
.L_1036:
        /*17a4*/ 	.word	index@(_Z25selective_scan_fwd_kernelI32Selective_Scan_fwd_kernel_traitsILi32ELi4ELi1ELb0ELb1ELb1ELb0ELb0EN3c104HalfEfS2_EEv13SSMParamsBase)
        /*17a8*/ 	.word	0x00000000


	//----- nvinfo : EIATTR_MIN_STACK_SIZE
	.align		4
.L_1037:
        /*17ac*/ 	.byte	0x04, 0x12
        /*17ae*/ 	.short	(.L_1039 - .L_1038)
	.align		4
.L_1038:
        /*17b0*/ 	.word	index@(_Z25selective_scan_fwd_kernelI32Selective_Scan_fwd_kernel_traitsILi32ELi4ELi1ELb0ELb1ELb1ELb0ELb1EN3c104HalfEfS2_EEv13SSMParamsBase)
        /*17b4*/ 	.word	0x00000000


	//----- nvinfo : EIATTR_MIN_STACK_SIZE
	.align		4
.L_1039:
        /*17b8*/ 	.byte	0x04, 0x12
        /*17ba*/ 	.short	(.L_1041 - .L_1040)
	.align		4
.L_1040:
        /*17bc*/ 	.word	index@(_Z25selective_scan_fwd_kernelI32Selective_Scan_fwd_kernel_traitsILi32ELi4ELi1ELb0ELb1ELb1ELb1ELb0EN3c104HalfEfS2_EEv13SSMParamsBase)
        /*17c0*/ 	.word	0x00000000


	//----- nvinfo : EIATTR_MIN_STACK_SIZE
	.align		4
.L_1041:
        /*17c4*/ 	.byte	0x04, 0x12
        /*17c6*/ 	.short	(.L_1043 - .L_1042)
	.align		4
.L_1042:
        /*17c8*/ 	.word	index@(_Z25selective_scan_fwd_kernelI32Selective_Scan_fwd_kernel_traitsILi32ELi4ELi1ELb0ELb1ELb1ELb1ELb1EN3c104HalfEfS2_EEv13SSMParamsBase)
        /*17cc*/ 	.word	0x00000000


	//----- nvinfo : EIATTR_MIN_STACK_SIZE
	.align		4
.L_1043:
        /*17d0*/ 	.byte	0x04, 0x12
        /*17d2*/ 	.short	(.L_1045 - .L_1044)
	.align		4
.L_1044:
        /*17d4*/ 	.word	index@(_Z25selective_scan_fwd_kernelI32Selective_Scan_fwd_kernel_traitsILi32ELi4ELi1ELb1ELb1ELb1ELb0ELb0EN3c104HalfEfS2_EEv13SSMParamsBase)
        /*17d8*/ 	.word	0x00000000


	//----- nvinfo : EIATTR_MIN_STACK_SIZE
	.align		4
.L_1045:
        /*17dc*/ 	.byte	0x04, 0x12
        /*17de*/ 	.short	(.L_1047 - .L_1046)
	.align		4
.L_1046:
        /*17e0*/ 	.word	index@(_Z25selective_scan_fwd_kernelI32Selective_Scan_fwd_kernel_traitsILi32ELi4ELi1ELb1ELb1ELb1ELb0ELb1EN3c104HalfEfS2_EEv13SSMParamsBase)
        /*17e4*/ 	.word	0x00000000


	//----- nvinfo : EIATTR_MIN_STACK_SIZE
	.align		4
.L_1047:
        /*17e8*/ 	.byte	0x04, 0x12
        /*17ea*/ 	.short	(.L_1049 - .L_1048)
	.align		4
.L_1048:
        /*17ec*/ 	.word	index@(_Z25selective_scan_fwd_kernelI32Selective_Scan_fwd_kernel_traitsILi32ELi4ELi1ELb1ELb1ELb1ELb1ELb0EN3c104HalfEfS2_EEv13SSMParamsBase)
        /*17f0*/ 	.word	0x00000000


	//----- nvinfo : EIATTR_MIN_STACK_SIZE
	.align		4
.L_1049:
        /*17f4*/ 	.byte	0x04, 0x12
        /*17f6*/ 	.short	(.L_1051 - .L_1050)
	.align		4
.L_1050:
        /*17f8*/ 	.word	index@(_Z25selective_scan_fwd_kernelI32Selective_Scan_fwd_kernel_traitsILi32ELi4ELi1ELb1ELb1ELb1ELb1ELb1EN3c104HalfEfS2_EEv13SSMParamsBase)
        /*17fc*/ 	.word	0x00000000


	//----- nvinfo : EIATTR_MIN_STACK_SIZE
	.align		4
.L_1051:
        /*1800*/ 	.byte	0x04, 0x12
        /*1802*/ 	.short	(.L_1053 - .L_1052)
	.align		4
.L_1052:
        /*1804*/ 	.word	index@(_Z25selective_scan_fwd_kernelI32Selective_Scan_fwd_kernel_traitsILi64ELi16ELi1ELb0ELb1ELb1ELb0ELb0EN3c104HalfEfS2_EEv13SSMParamsBase)
        /*1808*/ 	.word	0x00000000


	//----- nvinfo : EIATTR_MIN_STACK_SIZE
	.align		4
.L_1053:
        /*180c*/ 	.byte	0x04, 0x12
        /*180e*/ 	.short	(.L_1055 - .L_1054)
	.align		4
.L_1054:
        /*1810*/ 	.word	index@(_Z25selective_scan_fwd_kernelI32Selective_Scan_fwd_kernel_traitsILi64ELi16ELi1ELb0ELb1ELb1ELb0ELb1EN3c104HalfEfS2_EEv13SSMParamsBase)
        /*1814*/ 	.word	0x00000000


	//----- nvinfo : EIATTR_MIN_STACK_SIZE
	.align		4
.L_1055:
        /*1818*/ 	.byte	0x04, 0x12
        /*181a*/ 	.short	(.L_1057 - .L_1056)
	.align		4
.L_1056:
        /*181c*/ 	.word	index@(_Z25selective_scan_fwd_kernelI32Selective_Scan_fwd_kernel_traitsILi64ELi16ELi1ELb0ELb1ELb1ELb1ELb0EN3c104HalfEfS2_EEv13SSMParamsBase)
        /*1820*/ 	.word	0x00000000


	//----- nvinfo : EIATTR_MIN_STACK_SIZE
	.align		4
.L_1057:
        /*1824*/ 	.byte	0x04, 0x12
        /*1826*/ 	.short	(.L_1059 - .L_1058)
	.align		4
.L_1058:
        /*1828*/ 	.word	index@(_Z25selective_scan_fwd_kernelI32Selective_Scan_fwd_kernel_traitsILi64ELi16ELi1ELb0ELb1ELb1ELb1ELb1EN3c104HalfEfS2_EEv13SSMParamsBase)
        /*182c*/ 	.word	0x00000000


	//----- nvinfo : EIATTR_MIN_STACK_SIZE
	.align		4
.L_1059:
        /*1830*/ 	.byte	0x04, 0x12
        /*1832*/ 	.short	(.L_1061 - .L_1060)
	.align		4
.L_1060:
        /*1834*/ 	.word	index@(_Z25selective_scan_fwd_kernelI32Selective_Scan_fwd_kernel_traitsILi64ELi16ELi1ELb1ELb1ELb1ELb0ELb0EN3c104HalfEfS2_EEv13SSMParamsBase)
        /*1838*/ 	.word	0x00000000


	//----- nvinfo : EIATTR_MIN_STACK_SIZE
	.align		4
.L_1061:
        /*183c*/ 	.byte	0x04, 0x12
        /*183e*/ 	.short	(.L_1063 - .L_1062)
	.align		4
.L_1062:
        /*1840*/ 	.word	index@(_Z25selective_scan_fwd_kernelI32Selective_Scan_fwd_kernel_traitsILi64ELi16ELi1ELb1ELb1ELb1ELb0ELb1EN3c104HalfEfS2_EEv13SSMParamsBase)
        /*1844*/ 	.word	0x00000000


	//----- nvinfo : EIATTR_MIN_STACK_SIZE
	.align		4
.L_1063:
        /*1848*/ 	.byte	0x04, 0x12
        /*184a*/ 	.short	(.L_1065 - .L_1064)
	.align		4
.L_1064:
        /*184c*/ 	.word	index@(_Z25selective_scan_fwd_kernelI32Selective_Scan_fwd_kernel_traitsILi64ELi16ELi1ELb1ELb1ELb1ELb1ELb0EN3c104HalfEfS2_EEv13SSMParamsBase)
        /*1850*/ 	.word	0x00000000


	//----- nvinfo : EIATTR_MIN_STACK_SIZE
	.align		4
.L_1065:
        /*1854*/ 	.byte	0x04, 0x12
        /*1856*/ 	.short	(.L_1067 - .L_1066)
	.align		4
.L_1066:
        /*1858*/ 	.word	index@(_Z25selective_scan_fwd_kernelI32Selective_Scan_fwd_kernel_traitsILi64ELi16ELi1ELb1ELb1ELb1ELb1ELb1EN3c104HalfEfS2_EEv13SSMParamsBase)
        /*185c*/ 	.word	0x00000000


	//----- nvinfo : EIATTR_MIN_STACK_SIZE
	.align		4
.L_1067:
        /*1860*/ 	.byte	0x04, 0x12
        /*1862*/ 	.short	(.L_1069 - .L_1068)
	.align		4
.L_1068:
        /*1864*/ 	.word	index@(_Z25selective_scan_fwd_kernelI32Selective_Scan_fwd_kernel_traitsILi128ELi16ELi1ELb0ELb1ELb1ELb0ELb0EN3c108BFloat16EffEEv13SSMParamsBase)
        /*1868*/ 	.word	0x00000000


	//----- nvinfo : EIATTR_MIN_STACK_SIZE
	.align		4
.L_1069:
        /*186c*/ 	.byte	0x04, 0x12
        /*186e*/ 	.short	(.L_1071 - .L_1070)
	.align		4
.L_1070:
        /*1870*/ 	.word	index@(_Z25selective_scan_fwd_kernelI32Selective_Scan_fwd_kernel_traitsILi128ELi16ELi1ELb0ELb1ELb1ELb0ELb1EN3c108BFloat16EffEEv13SSMParamsBase)
        /*1874*/ 	.word	0x00000000


	//----- nvinfo : EIATTR_MIN_STACK_SIZE
	.align		4
.L_1071:
        /*1878*/ 	.byte	0x04, 0x12
        /*187a*/ 	.short	(.L_1073 - .L_1072)
	.align		4
.L_1072:
        /*187c*/ 	.word	index@(_Z25selective_scan_fwd_kernelI32Selective_Scan_fwd_kernel_traitsILi128ELi16ELi1ELb0ELb1ELb1ELb1ELb0EN3c108BFloat16EffEEv13SSMParamsBase)
        /*1880*/ 	.word	0x00000008


	//----- nvinfo : EIATTR_MIN_STACK_SIZE
	.align		4
.L_1073:
        /*1884*/ 	.byte	0x04, 0x12
        /*1886*/ 	.short	(.L_1075 - .L_1074)
	.align		4
.L_1074:
        /*1888*/ 	.word	index@(_Z25selective_scan_fwd_kernelI32Selective_Scan_fwd_kernel_traitsILi128ELi16ELi1ELb0ELb1ELb1ELb1ELb1EN3c108BFloat16EffEEv13SSMParamsBase)
        /*188c*/ 	.word	0x00000008


	//----- nvinfo : EIATTR_MIN_STACK_SIZE
	.align		4
.L_1075:
        /*1890*/ 	.byte	0x04, 0x12
        /*1892*/ 	.short	(.L_1077 - .L_1076)
	.align		4
.L_1076:
        /*1894*/ 	.word	index@(_Z25selective_scan_fwd_kernelI32Selective_Scan_fwd_kernel_traitsILi128ELi16ELi1ELb1ELb1ELb1ELb0ELb0EN3c108BFloat16EffEEv13SSMParamsBase)
        /*1898*/ 	.word	0x00000000


	//----- nvinfo : EIATTR_MIN_STACK_SIZE
	.align		4
.L_1077:
        /*189c*/ 	.byte	0x04, 0x12
        /*189e*/ 	.short	(.L_1079 - .L_1078)
	.align		4
.L_1078:
        /*18a0*/ 	.word	index@(_Z25selective_scan_fwd_kernelI32Selective_Scan_fwd_kernel_traitsILi128ELi16ELi1ELb1ELb1ELb1ELb0ELb1EN3c108BFloat16EffEEv13SSMParamsBase)
        /*18a4*/ 	.word	0x00000000


	//----- nvinfo : EIATTR_MIN_STACK_SIZE
	.align		4
.L_1079:
        /*18a8*/ 	.byte	0x04, 0x12
        /*18aa*/ 	.short	(.L_1081 - .L_1080)
	.align		4
.L_1080:
        /*18ac*/ 	.word	index@(_Z25selective_scan_fwd_kernelI32Selective_Scan_fwd_kernel_traitsILi128ELi16ELi1ELb1ELb1ELb1ELb1ELb0EN3c108BFloat16EffEEv13SSMParamsBase)
        /*18b0*/ 	.word	0x00000000


	//----- nvinfo : EIATTR_MIN_STACK_SIZE
	.align		4
.L_1081:
        /*18b4*/ 	.byte	0x04, 0x12
        /*18b6*/ 	.short	(.L_1083 - .L_1082)
	.align		4
.L_1082:
        /*18b8*/ 	.word	index@(_Z25selective_scan_fwd_kernelI32Selective_Scan_fwd_kernel_traitsILi128ELi16ELi1ELb1ELb1ELb1ELb1ELb1EN3c108BFloat16EffEEv13SSMParamsBase)
        /*18bc*/ 	.word	0x00000008


	//----- nvinfo : EIATTR_MIN_STACK_SIZE
	.align		4
.L_1083:
        /*18c0*/ 	.byte	0x04, 0x12
        /*18c2*/ 	.short	(.L_1085 - .L_1084)
	.align		4
.L_1084:
        /*18c4*/ 	.word	index@(_Z25selective_scan_fwd_kernelI32Selective_Scan_fwd_kernel_traitsILi32ELi16ELi1ELb0ELb1ELb1ELb0ELb0EN3c108BFloat16EffEEv13SSMParamsBase)
        /*18c8*/ 	.word	0x00000000


	//----- nvinfo : EIATTR_MIN_STACK_SIZE
	.align		4
.L_1085:
        /*18cc*/ 	.byte	0x04, 0x12
        /*18ce*/ 	.short	(.L_1087 - .L_1086)
	.align		4
.L_1086:
        /*18d0*/ 	.word	index@(_Z25selective_scan_fwd_kernelI32Selective_Scan_fwd_kernel_traitsILi32ELi16ELi1ELb0ELb1ELb1ELb0ELb1EN3c108BFloat16EffEEv13SSMParamsBase)
        /*18d4*/ 	.word	0x00000000


	//----- nvinfo : EIATTR_MIN_STACK_SIZE
	.align		4
.L_1087:
        /*18d8*/ 	.byte	0x04, 0x12
        /*18da*/ 	.short	(.L_1089 - .L_1088)
	.align		4
.L_1088:
        /*18dc*/ 	.word	index@(_Z25selective_scan_fwd_kernelI32Selective_Scan_fwd_kernel_traitsILi32ELi16ELi1ELb0ELb1ELb1ELb1ELb0EN3c108BFloat16EffEEv13SSMParamsBase)
        /*18e0*/ 	.word	0x00000000


	//----- nvinfo : EIATTR_MIN_STACK_SIZE
	.align		4
.L_1089:
        /*18e4*/ 	.byte	0x04, 0x12
        /*18e6*/ 	.short	(.L_1091 - .L_1090)
	.align		4
.L_1090:
        /*18e8*/ 	.word	index@(_Z25selective_scan_fwd_kernelI32Selective_Scan_fwd_kernel_traitsILi32ELi16ELi1ELb0ELb1ELb1ELb1ELb1EN3c108BFloat16EffEEv13SSMParamsBase)
        /*18ec*/ 	.word	0x00000000


	//----- nvinfo : EIATTR_MIN_STACK_SIZE
	.align		4
.L_1091:
        /*18f0*/ 	.byte	0x04, 0x12
        /*18f2*/ 	.short	(.L_1093 - .L_1092)
	.align		4
.L_1092:
        /*18f4*/ 	.word	index@(_Z25selective_scan_fwd_kernelI32Selective_Scan_fwd_kernel_traitsILi32ELi16ELi1ELb1ELb1ELb1ELb0ELb0EN3c108BFloat16EffEEv13SSMParamsBase)
        /*18f8*/ 	.word	0x00000000


	//----- nvinfo : EIATTR_MIN_STACK_SIZE
	.align		4
.L_1093:
        /*18fc*/ 	.byte	0x04, 0x12
        /*18fe*/ 	.short	(.L_1095 - .L_1094)
	.align		4
.L_1094:
        /*1900*/ 	.word	index@(_Z25selective_scan_fwd_kernelI32Selective_Scan_fwd_kernel_traitsILi32ELi16ELi1ELb1ELb1ELb1ELb0ELb1EN3c108BFloat16EffEEv13SSMParamsBase)
        /*1904*/ 	.word	0x00000000


	//----- nvinfo : EIATTR_MIN_STACK_SIZE
	.align		4
.L_1095:
        /*1908*/ 	.byte	0x04, 0x12
        /*190a*/ 	.short	(.L_1097 - .L_1096)
	.align		4
.L_1096:
        /*190c*/ 	.word	index@(_Z25selective_scan_fwd_kernelI32Selective_Scan_fwd_kernel_traitsILi32ELi16ELi1ELb1ELb1ELb1ELb1ELb0EN3c108BFloat16EffEEv13SSMParamsBase)
        /*1910*/ 	.word	0x00000000


	//----- nvinfo : EIATTR_MIN_STACK_SIZE
	.align		4
.L_1097:
        /*1914*/ 	.byte	0x04, 0x12
        /*1916*/ 	.short	(.L_1099 - .L_1098)
	.align		4
.L_1098:
        /*1918*/ 	.word	index@(_Z25selective_scan_fwd_kernelI32Selective_Scan_fwd_kernel_traitsILi32ELi16ELi1ELb1ELb1ELb1ELb1ELb1EN3c108BFloat16EffEEv13SSMParamsBase)
        /*191c*/ 	.word	0x00000000


	//----- nvinfo : EIATTR_MIN_STACK_SIZE
	.align		4
.L_1099:
        /*1920*/ 	.byte	0x04, 0x12
        /*1922*/ 	.short	(.L_1101 - .L_1100)
	.align		4
.L_1100:
        /*1924*/ 	.word	index@(_Z25selective_scan_fwd_kernelI32Selective_Scan_fwd_kernel_traitsILi32ELi8ELi1ELb0ELb1ELb1ELb0ELb0EN3c108BFloat16EffEEv13SSMParamsBase)
        /*1928*/ 	.word	0x00000000


	//----- nvinfo : EIATTR_MIN_STACK_SIZE
	.align		4
.L_1101:
        /*192c*/ 	.byte	0x04, 0x12
        /*192e*/ 	.short	(.L_1103 - .L_1102)
	.align		4
.L_1102:
        /*1930*/ 	.word	index@(_Z25selective_scan_fwd_kernelI32Selective_Scan_fwd_kernel_traitsILi32ELi8ELi1ELb0ELb1ELb1ELb0ELb1EN3c108BFloat16EffEEv13SSMParamsBase)
        /*1934*/ 	.word	0x00000000


	//----- nvinfo : EIATTR_MIN_STACK_SIZE
	.align		4
.L_1103:
        /*1938*/ 	.byte	0x04, 0x12
        /*193a*/ 	.short	(.L_1105 - .L_1104)
	.align		4
.L_1104:
        /*193c*/ 	.word	index@(_Z25selective_scan_fwd_kernelI32Selective_Scan_fwd_kernel_traitsILi32ELi8ELi1ELb0ELb1ELb1ELb1ELb0EN3c108BFloat16EffEEv13SSMParamsBase)
        /*1940*/ 	.word	0x00000000


	//----- nvinfo : EIATTR_MIN_STACK_SIZE
	.align		4
.L_1105:
        /*1944*/ 	.byte	0x04, 0x12
        /*1946*/ 	.short	(.L_1107 - .L_1106)
	.align		4
.L_1106:
        /*1948*/ 	.word	index@(_Z25selective_scan_fwd_kernelI32Selective_Scan_fwd_kernel_traitsILi32ELi8ELi1ELb0ELb1ELb1ELb1ELb1EN3c108BFloat16EffEEv13SSMParamsBase)
        /*194c*/ 	.word	0x00000000


	//----- nvinfo : EIATTR_MIN_STACK_SIZE
	.align		4
.L_1107:
        /*1950*/ 	.byte	0x04, 0x12
        /*1952*/ 	.short	(.L_1109 - .L_1108)
	.align		4
.L_1108:
        /*1954*/ 	.word	index@(_Z25selective_scan_fwd_kernelI32Selective_Scan_fwd_kernel_traitsILi32ELi8ELi1ELb1ELb1ELb1ELb0ELb0EN3c108BFloat16EffEEv13SSMParamsBase)
        /*1958*/ 	.word	0x00000000


	//----- nvinfo : EIATTR_MIN_STACK_SIZE
	.align		4
.L_1109:
        /*195c*/ 	.byte	0x04, 0x12
        /*195e*/ 	.short	(.L_1111 - .L_1110)
	.align		4
.L_1110:
        /*1960*/ 	.word	index@(_Z25selective_scan_fwd_kernelI32Selective_Scan_fwd_kernel_traitsILi32ELi8ELi1ELb1ELb1ELb1ELb0ELb1EN3c108BFloat16EffEEv13SSMParamsBase)
        /*1964*/ 	.word	0x00000000


	//----- nvinfo : EIATTR_MIN_STACK_SIZE
	.align		4
.L_1111:
        /*1968*/ 	.byte	0x04, 0x12
        /*196a*/ 	.short	(.L_1113 - .L_1112)
	.align		4
.L_1112:
        /*196c*/ 	.word	index@(_Z25selective_scan_fwd_kernelI32Selective_Scan_fwd_kernel_traitsILi32ELi8ELi1ELb1ELb1ELb1ELb1ELb0EN3c108BFloat16EffEEv13SSMParamsBase)
        /*1970*/ 	.word	0x00000000


	//----- nvinfo : EIATTR_MIN_STACK_SIZE
	.align		4
.L_1113:
        /*1974*/ 	.byte	0x04, 0x12
        /*1976*/ 	.short	(.L_1115 - .L_1114)
	.align		4
.L_1114:
        /*1978*/ 	.word	index@(_Z25selective_scan_fwd_kernelI32Selective_Scan_fwd_kernel_traitsILi32ELi8ELi1ELb1ELb1ELb1ELb1ELb1EN3c108BFloat16EffEEv13SSMParamsBase)
        /*197c*/ 	.word	0x00000000


	//----- nvinfo : EIATTR_MIN_STACK_SIZE
	.align		4
.L_1115:
        /*1980*/ 	.byte	0x04, 0x12
        /*1982*/ 	.short	(.L_1117 - .L_1116)
	.align		4
.L_1116:
        /*1984*/ 	.word	index@(_Z25selective_scan_fwd_kernelI32Selective_Scan_fwd_kernel_traitsILi32ELi4ELi1ELb0ELb1ELb1ELb0ELb0EN3c108BFloat16EffEEv13SSMParamsBase)
        /*1988*/ 	.word	0x00000000


	//----- nvinfo : EIATTR_MIN_STACK_SIZE
	.align		4
.L_1117:
        /*198c*/ 	.byte	0x04, 0x12
        /*198e*/ 	.short	(.L_1119 - .L_1118)
	.align		4
.L_1118:
        /*1990*/ 	.word	index@(_Z25selective_scan_fwd_kernelI32Selective_Scan_fwd_kernel_traitsILi32ELi4ELi1ELb0ELb1ELb1ELb0ELb1EN3c108BFloat16EffEEv13SSMParamsBase)
        /*1994*/ 	.word	0x00000000


	//----- nvinfo : EIATTR_MIN_STACK_SIZE
	.align		4
.L_1119:
        /*1998*/ 	.byte	0x04, 0x12
        /*199a*/ 	.short	(.L_1121 - .L_1120)
	.align		4
.L_1120:
        /*199c*/ 	.word	index@(_Z25selective_scan_fwd_kernelI32Selective_Scan_fwd_kernel_traitsILi32ELi4ELi1ELb0ELb1ELb1ELb1ELb0EN3c108BFloat16EffEEv13SSMParamsBase)
        /*19a0*/ 	.word	0x00000000


	//----- nvinfo : EIATTR_MIN_STACK_SIZE
	.align		4
.L_1121:
        /*19a4*/ 	.byte	0x04, 0x12
        /*19a6*/ 	.short	(.L_1123 - .L_1122)
	.align		4
.L_1122:
        /*19a8*/ 	.word	index@(_Z25selective_scan_fwd_kernelI32Selective_Scan_fwd_kernel_traitsILi32ELi4ELi1ELb0ELb1ELb1ELb1ELb1EN3c108BFloat16EffEEv13SSMParamsBase)
        /*19ac*/ 	.word	0x00000000


	//----- nvinfo : EIATTR_MIN_STACK_SIZE
	.align		4
.L_1123:
        /*19b0*/ 	.byte	0x04, 0x12
        /*19b2*/ 	.short	(.L_1125 - .L_1124)
	.align		4
.L_1124:
        /*19b4*/ 	.word	index@(_Z25selective_scan_fwd_kernelI32Selective_Scan_fwd_kernel_traitsILi32ELi4ELi1ELb1ELb1ELb1ELb0ELb0EN3c108BFloat16EffEEv13SSMParamsBase)
        /*19b8*/ 	.word	0x00000000


	//----- nvinfo : EIATTR_MIN_STACK_SIZE
	.align		4
.L_1125:
        /*19bc*/ 	.byte	0x04, 0x12
        /*19be*/ 	.short	(.L_1127 - .L_1126)
	.align		4
.L_1126:
        /*19c0*/ 	.word	index@(_Z25selective_scan_fwd_kernelI32Selective_Scan_fwd_kernel_traitsILi32ELi4ELi1ELb1ELb1ELb1ELb0ELb1EN3c108BFloat16EffEEv13SSMParamsBase)
        /*19c4*/ 	.word	0x00000000


	//----- nvinfo : EIATTR_MIN_STACK_SIZE
	.align		4
.L_1127:
        /*19c8*/ 	.byte	0x04, 0x12
        /*19ca*/ 	.short	(.L_1129 - .L_1128)
	.align		4
.L_1128:
        /*19cc*/ 	.word	index@(_Z25selective_scan_fwd_kernelI32Selective_Scan_fwd_kernel_traitsILi32ELi4ELi1ELb1ELb1ELb1ELb1ELb0EN3c108BFloat16EffEEv13SSMParamsBase)
        /*19d0*/ 	.word	0x00000000


	//----- nvinfo : EIATTR_MIN_STACK_SIZE
	.align		4
.L_1129:
        /*19d4*/ 	.byte	0x04, 0x12
        /*19d6*/ 	.short	(.L_1131 - .L_1130)
	.align		4
.L_1130:
        /*19d8*/ 	.word	index@(_Z25selective_scan_fwd_kernelI32Selective_Scan_fwd_kernel_traitsILi32ELi4ELi1ELb1ELb1ELb1ELb1ELb1EN3c108BFloat16EffEEv13SSMParamsBase)
        /*19dc*/ 	.word	0x00000000


	//----- nvinfo : EIATTR_MIN_STACK_SIZE
	.align		4
.L_1131:
        /*19e0*/ 	.byte	0x04, 0x12
        /*19e2*/ 	.short	(.L_1133 - .L_1132)
	.align		4
.L_1132:
        /*19e4*/ 	.word	index@(_Z25selective_scan_fwd_kernelI32Selective_Scan_fwd_kernel_traitsILi64ELi16ELi1ELb0ELb1ELb1ELb0ELb0EN3c108BFloat16EffEEv13SSMParamsBase)
        /*19e8*/ 	.word	0x00000000


	//----- nvinfo : EIATTR_MIN_STACK_SIZE
	.align		4
.L_1133:
        /*19ec*/ 	.byte	0x04, 0x12
        /*19ee*/ 	.short	(.L_1135 - .L_1134)
	.align		4
.L_1134:
        /*19f0*/ 	.word	index@(_Z25selective_scan_fwd_kernelI32Selective_Scan_fwd_kernel_traitsILi64ELi16ELi1ELb0ELb1ELb1ELb0ELb1EN3c108BFloat16EffEEv13SSMParamsBase)
        /*19f4*/ 	.word	0x00000000


	//----- nvinfo : EIATTR_MIN_STACK_SIZE
	.align		4
.L_1135:
        /*19f8*/ 	.byte	0x04, 0x12
        /*19fa*/ 	.short	(.L_1137 - .L_1136)
	.align		4
.L_1136:
        /*19fc*/ 	.word	index@(_Z25selective_scan_fwd_kernelI32Selective_Scan_fwd_kernel_traitsILi64ELi16ELi1ELb0ELb1ELb1ELb1ELb0EN3c108BFloat16EffEEv13SSMParamsBase)
        /*1a00*/ 	.word	0x00000000


	//----- nvinfo : EIATTR_MIN_STACK_SIZE
	.align		4
.L_1137:
        /*1a04*/ 	.byte	0x04, 0x12
        /*1a06*/ 	.short	(.L_1139 - .L_1138)
	.align		4
.L_1138:
        /*1a08*/ 	.word	index@(_Z25selective_scan_fwd_kernelI32Selective_Scan_fwd_kernel_traitsILi64ELi16ELi1ELb0ELb1ELb1ELb1ELb1EN3c108BFloat16EffEEv13SSMParamsBase)
        /*1a0c*/ 	.word	0x00000000


	//----- nvinfo : EIATTR_MIN_STACK_SIZE
	.align		4
.L_1139:
        /*1a10*/ 	.byte	0x04, 0x12
        /*1a12*/ 	.short	(.L_1141 - .L_1140)
	.align		4
.L_1140:
        /*1a14*/ 	.word	index@(_Z25selective_scan_fwd_kernelI32Selective_Scan_fwd_kernel_traitsILi64ELi16ELi1ELb1ELb1ELb1ELb0ELb0EN3c108BFloat16EffEEv13SSMParamsBase)
        /*1a18*/ 	.word	0x00000000


	//----- nvinfo : EIATTR_MIN_STACK_SIZE
	.align		4
.L_1141:
        /*1a1c*/ 	.byte	0x04, 0x12
        /*1a1e*/ 	.short	(.L_1143 - .L_1142)
	.align		4
.L_1142:
        /*1a20*/ 	.word	index@(_Z25selective_scan_fwd_kernelI32Selective_Scan_fwd_kernel_traitsILi64ELi16ELi1ELb1ELb1ELb1ELb0ELb1EN3c108BFloat16EffEEv13SSMParamsBase)
        /*1a24*/ 	.word	0x00000000


	//----- nvinfo : EIATTR_MIN_STACK_SIZE
	.align		4
.L_1143:
        /*1a28*/ 	.byte	0x04, 0x12
        /*1a2a*/ 	.short	(.L_1145 - .L_1144)
	.align		4
.L_1144:
        /*1a2c*/ 	.word	index@(_Z25selective_scan_fwd_kernelI32Selective_Scan_fwd_kernel_traitsILi64ELi16ELi1ELb1ELb1ELb1ELb1ELb0EN3c108BFloat16EffEEv13SSMParamsBase)
        /*1a30*/ 	.word	0x00000000


	//----- nvinfo : EIATTR_MIN_STACK_SIZE
	.align		4
.L_1145:
        /*1a34*/ 	.byte	0x04, 0x12
        /*1a36*/ 	.short	(.L_1147 - .L_1146)
	.align		4
.L_1146:
        /*1a38*/ 	.word	index@(_Z25selective_scan_fwd_kernelI32Selective_Scan_fwd_kernel_traitsILi64ELi16ELi1ELb1ELb1ELb1ELb1ELb1EN3c108BFloat16EffEEv13SSMParamsBase)
        /*1a3c*/ 	.word	0x00000000


	//----- nvinfo : EIATTR_MIN_STACK_SIZE
	.align		4
.L_1147:
        /*1a40*/ 	.byte	0x04, 0x12
        /*1a42*/ 	.short	(.L_1149 - .L_1148)
	.align		4
.L_1148:
        /*1a44*/ 	.word	index@(_Z25selective_scan_fwd_kernelI32Selective_Scan_fwd_kernel_traitsILi128ELi16ELi1ELb0ELb1ELb1ELb0ELb0EN3c108BFloat16EfS2_EEv13SSMParamsBase)
        /*1a48*/ 	.word	0x00000000


	//----- nvinfo : EIATTR_MIN_STACK_SIZE
	.align		4
.L_1149:
        /*1a4c*/ 	.byte	0x04, 0x12
        /*1a4e*/ 	.short	(.L_1151 - .L_1150)
	.align		4
.L_1150:
        /*1a50*/ 	.word	index@(_Z25selective_scan_fwd_kernelI32Selective_Scan_fwd_kernel_traitsILi128ELi16ELi1ELb0ELb1ELb1ELb0ELb1EN3c108BFloat16EfS2_EEv13SSMParamsBase)
        /*1a54*/ 	.word	0x00000000


	//----- nvinfo : EIATTR_MIN_STACK_SIZE
	.align		4
.L_1151:
        /*1a58*/ 	.byte	0x04, 0x12
        /*1a5a*/ 	.short	(.L_1153 - .L_1152)
	.align		4
.L_1152:
        /*1a5c*/ 	.word	index@(_Z25selective_scan_fwd_kernelI32Selective_Scan_fwd_kernel_traitsILi128ELi16ELi1ELb0ELb1ELb1ELb1ELb0EN3c108BFloat16EfS2_EEv13SSMParamsBase)
        /*1a60*/ 	.word	0x00000008


	//----- nvinfo : EIATTR_MIN_STACK_SIZE
	.align		4
.L_1153:
        /*1a64*/ 	.byte	0x04, 0x12
        /*1a66*/ 	.short	(.L_1155 - .L_1154)
	.align		4
.L_1154:
        /*1a68*/ 	.word	index@(_Z25selective_scan_fwd_kernelI32Selective_Scan_fwd_kernel_traitsILi128ELi16ELi1ELb0ELb1ELb1ELb1ELb1EN3c108BFloat16EfS2_EEv13SSMParamsBase)
        /*1a6c*/ 	.word	0x00000008


	//----- nvinfo : EIATTR_MIN_STACK_SIZE
	.align		4
.L_1155:
        /*1a70*/ 	.byte	0x04, 0x12
        /*1a72*/ 	.short	(.L_1157 - .L_1156)
	.align		4
.L_1156:
        /*1a74*/ 	.word	index@(_Z25selective_scan_fwd_kernelI32Selective_Scan_fwd_kernel_traitsILi128ELi16ELi1ELb1ELb1ELb1ELb0ELb0EN3c108BFloat16EfS2_EEv13SSMParamsBase)
        /*1a78*/ 	.word	0x00000000


	//----- nvinfo : EIATTR_MIN_STACK_SIZE
	.align		4
.L_1157:
        /*1a7c*/ 	.byte	0x04, 0x12
        /*1a7e*/ 	.short	(.L_1159 - .L_1158)
	.align		4
.L_1158:
        /*1a80*/ 	.word	index@(_Z25selective_scan_fwd_kernelI32Selective_Scan_fwd_kernel_traitsILi128ELi16ELi1ELb1ELb1ELb1ELb0ELb1EN3c108BFloat16EfS2_EEv13SSMParamsBase)
        /*1a84*/ 	.word	0x00000000


	//----- nvinfo : EIATTR_MIN_STACK_SIZE
	.align		4
.L_1159:
        /*1a88*/ 	.byte	0x04, 0x12
        /*1a8a*/ 	.short	(.L_1161 - .L_1160)
	.align		4
.L_1160:
        /*1a8c*/ 	.word	index@(_Z25selective_scan_fwd_kernelI32Selective_Scan_fwd_kernel_traitsILi128ELi16ELi1ELb1ELb1ELb1ELb1ELb0EN3c108BFloat16EfS2_EEv13SSMParamsBase)
        /*1a90*/ 	.word	0x00000000


	//----- nvinfo : EIATTR_MIN_STACK_SIZE
	.align		4
.L_1161:
        /*1a94*/ 	.byte	0x04, 0x12
        /*1a96*/ 	.short	(.L_1163 - .L_1162)
	.align		4
.L_1162:
        /*1a98*/ 	.word	index@(_Z25selective_scan_fwd_kernelI32Selective_Scan_fwd_kernel_traitsILi128ELi16ELi1ELb1ELb1ELb1ELb1ELb1EN3c108BFloat16EfS2_EEv13SSMParamsBase)
        /*1a9c*/ 	.word	0x00000008


	//----- nvinfo : EIATTR_MIN_STACK_SIZE
	.align		4
.L_1163:
        /*1aa0*/ 	.byte	0x04, 0x12
        /*1aa2*/ 	.short	(.L_1165 - .L_1164)
	.align		4
.L_1164:
        /*1aa4*/ 	.word	index@(_Z25selective_scan_fwd_kernelI32Selective_Scan_fwd_kernel_traitsILi32ELi16ELi1ELb0ELb1ELb1ELb0ELb0EN3c108BFloat16EfS2_EEv13SSMParamsBase)
        /*1aa8*/ 	.word	0x00000000


	//----- nvinfo : EIATTR_MIN_STACK_SIZE
	.align		4
.L_1165:
        /*1aac*/ 	.byte	0x04, 0x12
        /*1aae*/ 	.short	(.L_1167 - .L_1166)
	.align		4
.L_1166:
        /*1ab0*/ 	.word	index@(_Z25selective_scan_fwd_kernelI32Selective_Scan_fwd_kernel_traitsILi32ELi16ELi1ELb0ELb1ELb1ELb0ELb1EN3c108BFloat16EfS2_EEv13SSMParamsBase)
        /*1ab4*/ 	.word	0x00000000


	//----- nvinfo : EIATTR_MIN_STACK_SIZE
	.align		4
.L_1167:
        /*1ab8*/ 	.byte	0x04, 0x12
        /*1aba*/ 	.short	(.L_1169 - .L_1168)
	.align		4
.L_1168:
        /*1abc*/ 	.word	index@(_Z25selective_scan_fwd_kernelI32Selective_Scan_fwd_kernel_traitsILi32ELi16ELi1ELb0ELb1ELb1ELb1ELb0EN3c108BFloat16EfS2_EEv13SSMParamsBase)
        /*1ac0*/ 	.word	0x00000000


	//----- nvinfo : EIATTR_MIN_STACK_SIZE
	.align		4
.L_1169:
        /*1ac4*/ 	.byte	0x04, 0x12
        /*1ac6*/ 	.short	(.L_1171 - .L_1170)
	.align		4
.L_1170:
        /*1ac8*/ 	.word	index@(_Z25selective_scan_fwd_kernelI32Selective_Scan_fwd_kernel_traitsILi32ELi16ELi1ELb0ELb1ELb1ELb1ELb1EN3c108BFloat16EfS2_EEv13SSMParamsBase)
        /*1acc*/ 	.word	0x00000000


	//----- nvinfo : EIATTR_MIN_STACK_SIZE
	.align		4
.L_1171:
        /*1ad0*/ 	.byte	0x04, 0x12
        /*1ad2*/ 	.short	(.L_1173 - .L_1172)
	.align		4
.L_1172:
        /*1ad4*/ 	.word	index@(_Z25selective_scan_fwd_kernelI32Selective_Scan_fwd_kernel_traitsILi32ELi16ELi1ELb1ELb1ELb1ELb0ELb0EN3c108BFloat16EfS2_EEv13SSMParamsBase)
        /*1ad8*/ 	.word	0x00000000


	//----- nvinfo : EIATTR_MIN_STACK_SIZE
	.align		4
.L_1173:
        /*1adc*/ 	.byte	0x04, 0x12
        /*1ade*/ 	.short	(.L_1175 - .L_1174)
	.align		4
.L_1174:
        /*1ae0*/ 	.word	index@(_Z25selective_scan_fwd_kernelI32Selective_Scan_fwd_kernel_traitsILi32ELi16ELi1ELb1ELb1ELb1ELb0ELb1EN3c108BFloat16EfS2_EEv13SSMParamsBase)
        /*1ae4*/ 	.word	0x00000000


	//----- nvinfo : EIATTR_MIN_STACK_SIZE
	.align		4
.L_1175:
        /*1ae8*/ 	.byte	0x04, 0x12
        /*1aea*/ 	.short	(.L_1177 - .L_1176)
	.align		4
.L_1176:
        /*1aec*/ 	.word	index@(_Z25selective_scan_fwd_kernelI32Selective_Scan_fwd_kernel_traitsILi32ELi16ELi1ELb1ELb1ELb1ELb1ELb0EN3c108BFloat16EfS2_EEv13SSMParamsBase)
        /*1af0*/ 	.word	0x00000000


	//----- nvinfo : EIATTR_MIN_STACK_SIZE
	.align		4
.L_1177:
        /*1af4*/ 	.byte	0x04, 0x12
        /*1af6*/ 	.short	(.L_1179 - .L_1178)
	.align		4
.L_1178:
        /*1af8*/ 	.word	index@(_Z25selective_scan_fwd_kernelI32Selective_Scan_fwd_kernel_traitsILi32ELi16ELi1ELb1ELb1ELb1ELb1ELb1EN3c108BFloat16EfS2_EEv13SSMParamsBase)
        /*1afc*/ 	.word	0x00000000


	//----- nvinfo : EIATTR_MIN_STACK_SIZE
	.align		4
.L_1179:
        /*1b00*/ 	.byte	0x04, 0x12
        /*1b02*/ 	.short	(.L_1181 - .L_1180)
	.align		4
.L_1180:
        /*1b04*/ 	.word	index@(_Z25selective_scan_fwd_kernelI32Selective_Scan_fwd_kernel_traitsILi32ELi8ELi1ELb0ELb1ELb1ELb0ELb0EN3c108BFloat16EfS2_EEv13SSMParamsBase)
        /*1b08*/ 	.word	0x00000000


	//----- nvinfo : EIATTR_MIN_STACK_SIZE
	.align		4
.L_1181:
        /*1b0c*/ 	.byte	0x04, 0x12
        /*1b0e*/ 	.short	(.L_1183 - .L_1182)
	.align		4
.L_1182:
        /*1b10*/ 	.word	index@(_Z25selective_scan_fwd_kernelI32Selective_Scan_fwd_kernel_traitsILi32ELi8ELi1ELb0ELb1ELb1ELb0ELb1EN3c108BFloat16EfS2_EEv13SSMParamsBase)
        /*1b14*/ 	.word	0x00000000


	//----- nvinfo : EIATTR_MIN_STACK_SIZE
	.align		4
.L_1183:
        /*1b18*/ 	.byte	0x04, 0x12
        /*1b1a*/ 	.short	(.L_1185 - .L_1184)
	.align		4
.L_1184:
        /*1b1c*/ 	.word	index@(_Z25selective_scan_fwd_kernelI32Selective_Scan_fwd_kernel_traitsILi32ELi8ELi1ELb0ELb1ELb1ELb1ELb0EN3c108BFloat16EfS2_EEv13SSMParamsBase)
        /*1b20*/ 	.word	0x00000000


	//----- nvinfo : EIATTR_MIN_STACK_SIZE
	.align		4
.L_1185:
        /*1b24*/ 	.byte	0x04, 0x12
        /*1b26*/ 	.short	(.L_1187 - .L_1186)
	.align		4
.L_1186:
        /*1b28*/ 	.word	index@(_Z25selective_scan_fwd_kernelI32Selective_Scan_fwd_kernel_traitsILi32ELi8ELi1ELb0ELb1ELb1ELb1ELb1EN3c108BFloat16EfS2_EEv13SSMParamsBase)
        /*1b2c*/ 	.word	0x00000000


	//----- nvinfo : EIATTR_MIN_STACK_SIZE
	.align		4
.L_1187:
        /*1b30*/ 	.byte	0x04, 0x12
        /*1b32*/ 	.short	(.L_1189 - .L_1188)
	.align		4
.L_1188:
        /*1b34*/ 	.word	index@(_Z25selective_scan_fwd_kernelI32Selective_Scan_fwd_kernel_traitsILi32ELi8ELi1ELb1ELb1ELb1ELb0ELb0EN3c108BFloat16EfS2_EEv13SSMParamsBase)
        /*1b38*/ 	.word	0x00000000


	//----- nvinfo : EIATTR_MIN_STACK_SIZE
	.align		4
.L_1189:
        /*1b3c*/ 	.byte	0x04, 0x12
        /*1b3e*/ 	.short	(.L_1191 - .L_1190)
	.align		4
.L_1190:
        /*1b40*/ 	.word	index@(_Z25selective_scan_fwd_kernelI32Selective_Scan_fwd_kernel_traitsILi32ELi8ELi1ELb1ELb1ELb1ELb0ELb1EN3c108BFloat16EfS2_EEv13SSMParamsBase)
        /*1b44*/ 	.word	0x00000000


	//----- nvinfo : EIATTR_MIN_STACK_SIZE
	.align		4
.L_1191:
        /*1b48*/ 	.byte	0x04, 0x12
        /*1b4a*/ 	.short	(.L_1193 - .L_1192)
	.align		4
.L_1192:
        /*1b4c*/ 	.word	index@(_Z25selective_scan_fwd_kernelI32Selective_Scan_fwd_kernel_traitsILi32ELi8ELi1ELb1ELb1ELb1ELb1ELb0EN3c108BFloat16EfS2_EEv13SSMParamsBase)
        /*1b50*/ 	.word	0x00000000


	//----- nvinfo : EIATTR_MIN_STACK_SIZE
	.align		4
.L_1193:
        /*1b54*/ 	.byte	0x04, 0x12
        /*1b56*/ 	.short	(.L_1195 - .L_1194)
	.align		4
.L_1194:
        /*1b58*/ 	.word	index@(_Z25selective_scan_fwd_kernelI32Selective_Scan_fwd_kernel_traitsILi32ELi8ELi1ELb1ELb1ELb1ELb1ELb1EN3c108BFloat16EfS2_EEv13SSMParamsBase)
        /*1b5c*/ 	.word	0x00000000


	//----- nvinfo : EIATTR_MIN_STACK_SIZE
	.align		4
.L_1195:
        /*1b60*/ 	.byte	0x04, 0x12
        /*1b62*/ 	.short	(.L_1197 - .L_1196)
	.align		4
.L_1196:
        /*1b64*/ 	.word	index@(_Z25selective_scan_fwd_kernelI32Selective_Scan_fwd_kernel_traitsILi32ELi4ELi1ELb0ELb1ELb1ELb0ELb0EN3c108BFloat16EfS2_EEv13SSMParamsBase)
        /*1b68*/ 	.word	0x00000000


	//----- nvinfo : EIATTR_MIN_STACK_SIZE
	.align		4
.L_1197:
        /*1b6c*/ 	.byte	0x04, 0x12
        /*1b6e*/ 	.short	(.L_1199 - .L_1198)
	.align		4
.L_1198:
        /*1b70*/ 	.word	index@(_Z25selective_scan_fwd_kernelI32Selective_Scan_fwd_kernel_traitsILi32ELi4ELi1ELb0ELb1ELb1ELb0ELb1EN3c108BFloat16EfS2_EEv13SSMParamsBase)
        /*1b74*/ 	.word	0x00000000


	//----- nvinfo : EIATTR_MIN_STACK_SIZE
	.align		4
.L_1199:
        /*1b78*/ 	.byte	0x04, 0x12
        /*1b7a*/ 	.short	(.L_1201 - .L_1200)
	.align		4
.L_1200:
        /*1b7c*/ 	.word	index@(_Z25selective_scan_fwd_kernelI32Selective_Scan_fwd_kernel_traitsILi32ELi4ELi1ELb0ELb1ELb1ELb1ELb0EN3c108BFloat16EfS2_EEv13SSMParamsBase)
        /*1b80*/ 	.word	0x00000000


	//----- nvinfo : EIATTR_MIN_STACK_SIZE
	.align		4
.L_1201:
        /*1b84*/ 	.byte	0x04, 0x12
        /*1b86*/ 	.short	(.L_1203 - .L_1202)
	.align		4
.L_1202:
        /*1b88*/ 	.word	index@(_Z25selective_scan_fwd_kernelI32Selective_Scan_fwd_kernel_traitsILi32ELi4ELi1ELb0ELb1ELb1ELb1ELb1EN3c108BFloat16EfS2_EEv13SSMParamsBase)
        /*1b8c*/ 	.word	0x00000000


	//----- nvinfo : EIATTR_MIN_STACK_SIZE
	.align		4
.L_1203:
        /*1b90*/ 	.byte	0x04, 0x12
        /*1b92*/ 	.short	(.L_1205 - .L_1204)
	.align		4
.L_1204:
        /*1b94*/ 	.word	index@(_Z25selective_scan_fwd_kernelI32Selective_Scan_fwd_kernel_traitsILi32ELi4ELi1ELb1ELb1ELb1ELb0ELb0EN3c108BFloat16EfS2_EEv13SSMParamsBase)
        /*1b98*/ 	.word	0x00000000


	//----- nvinfo : EIATTR_MIN_STACK_SIZE
	.align		4
.L_1205:
        /*1b9c*/ 	.byte	0x04, 0x12
        /*1b9e*/ 	.short	(.L_1207 - .L_1206)
	.align		4
.L_1206:
        /*1ba0*/ 	.word	index@(_Z25selective_scan_fwd_kernelI32Selective_Scan_fwd_kernel_traitsILi32ELi4ELi1ELb1ELb1ELb1ELb0ELb1EN3c108BFloat16EfS2_EEv13SSMParamsBase)
        /*1ba4*/ 	.word	0x00000000


	//----- nvinfo : EIATTR_MIN_STACK_SIZE
	.align		4
.L_1207:
        /*1ba8*/ 	.byte	0x04, 0x12
        /*1baa*/ 	.short	(.L_1209 - .L_1208)
	.align		4
.L_1208:
        /*1bac*/ 	.word	index@(_Z25selective_scan_fwd_kernelI32Selective_Scan_fwd_kernel_traitsILi32ELi4ELi1ELb1ELb1ELb1ELb1ELb0EN3c108BFloat16EfS2_EEv13SSMParamsBase)
        /*1bb0*/ 	.word	0x00000000


	//----- nvinfo : EIATTR_MIN_STACK_SIZE
	.align		4
.L_1209:
        /*1bb4*/ 	.byte	0x04, 0x12
        /*1bb6*/ 	.short	(.L_1211 - .L_1210)
	.align		4
.L_1210:
        /*1bb8*/ 	.word	index@(_Z25selective_scan_fwd_kernelI32Selective_Scan_fwd_kernel_traitsILi32ELi4ELi1ELb1ELb1ELb1ELb1ELb1EN3c108BFloat16EfS2_EEv13SSMParamsBase)
        /*1bbc*/ 	.word	0x00000000


	//----- nvinfo : EIATTR_MIN_STACK_SIZE
	.align		4
.L_1211:
        /*1bc0*/ 	.byte	0x04, 0x12
        /*1bc2*/ 	.short	(.L_1213 - .L_1212)
	.align		4
.L_1212:
        /*1bc4*/ 	.word	index@(_Z25selective_scan_fwd_kernelI32Selective_Scan_fwd_kernel_traitsILi64ELi16ELi1ELb0ELb1ELb1ELb0ELb0EN3c108BFloat16EfS2_EEv13SSMParamsBase)
        /*1bc8*/ 	.word	0x00000000


	//----- nvinfo : EIATTR_MIN_STACK_SIZE
	.align		4
.L_1213:
        /*1bcc*/ 	.byte	0x04, 0x12
        /*1bce*/ 	.short	(.L_1215 - .L_1214)
	.align		4
.L_1214:
        /*1bd0*/ 	.word	index@(_Z25selective_scan_fwd_kernelI32Selective_Scan_fwd_kernel_traitsILi64ELi16ELi1ELb0ELb1ELb1ELb0ELb1EN3c108BFloat16EfS2_EEv13SSMParamsBase)
        /*1bd4*/ 	.word	0x00000000


	//----- nvinfo : EIATTR_MIN_STACK_SIZE
	.align		4
.L_1215:
        /*1bd8*/ 	.byte	0x04, 0x12
        /*1bda*/ 	.short	(.L_1217 - .L_1216)
	.align		4
.L_1216:
        /*1bdc*/ 	.word	index@(_Z25selective_scan_fwd_kernelI32Selective_Scan_fwd_kernel_traitsILi64ELi16ELi1ELb0ELb1ELb1ELb1ELb0EN3c108BFloat16EfS2_EEv13SSMParamsBase)
        /*1be0*/ 	.word	0x00000000


	//----- nvinfo : EIATTR_MIN_STACK_SIZE
	.align		4
.L_1217:
        /*1be4*/ 	.byte	0x04, 0x12
        /*1be6*/ 	.short	(.L_1219 - .L_1218)
	.align		4
.L_1218:
        /*1be8*/ 	.word	index@(_Z25selective_scan_fwd_kernelI32Selective_Scan_fwd_kernel_traitsILi64ELi16ELi1ELb0ELb1ELb1ELb1ELb1EN3c108BFloat16EfS2_EEv13SSMParamsBase)
        /*1bec*/ 	.word	0x00000000


	//----- nvinfo : EIATTR_MIN_STACK_SIZE
	.align		4
.L_1219:
        /*1bf0*/ 	.byte	0x04, 0x12
        /*1bf2*/ 	.short	(.L_1221 - .L_1220)
	.align		4
.L_1220:
        /*1bf4*/ 	.word	index@(_Z25selective_scan_fwd_kernelI32Selective_Scan_fwd_kernel_traitsILi64ELi16ELi1ELb1ELb1ELb1ELb0ELb0EN3c108BFloat16EfS2_EEv13SSMParamsBase)
        /*1bf8*/ 	.word	0x00000000


	//----- nvinfo : EIATTR_MIN_STACK_SIZE
	.align		4
.L_1221:
        /*1bfc*/ 	.byte	0x04, 0x12
        /*1bfe*/ 	.short	(.L_1223 - .L_1222)
	.align		4
.L_1222:
        /*1c00*/ 	.word	index@(_Z25selective_scan_fwd_kernelI32Selective_Scan_fwd_kernel_traitsILi64ELi16ELi1ELb1ELb1ELb1ELb0ELb1EN3c108BFloat16EfS2_EEv13SSMParamsBase)
        /*1c04*/ 	.word	0x00000000


	//----- nvinfo : EIATTR_MIN_STACK_SIZE
	.align		4
.L_1223:
        /*1c08*/ 	.byte	0x04, 0x12
        /*1c0a*/ 	.short	(.L_1225 - .L_1224)
	.align		4
.L_1224:
        /*1c0c*/ 	.word	index@(_Z25selective_scan_fwd_kernelI32Selective_Scan_fwd_kernel_traitsILi64ELi16ELi1ELb1ELb1ELb1ELb1ELb0EN3c108BFloat16EfS2_EEv13SSMParamsBase)
        /*1c10*/ 	.word	0x00000000


	//----- nvinfo : EIATTR_MIN_STACK_SIZE
	.align		4
.L_1225:
        /*1c14*/ 	.byte	0x04, 0x12
        /*1c16*/ 	.short	(.L_1227 - .L_1226)
	.align		4
.L_1226:
        /*1c18*/ 	.word	index@(_Z25selective_scan_fwd_kernelI32Selective_Scan_fwd_kernel_traitsILi64ELi16ELi1ELb1ELb1ELb1ELb1ELb1EN3c108BFloat16EfS2_EEv13SSMParamsBase)
        /*1c1c*/ 	.word	0x00000000
.L_1227:


//--------------------- .nv.compat                --------------------------
	.section	.nv.compat,"",@"SHT_CUDA_COMPAT_INFO"
	.align	4
        /*0000*/ 	.byte	0x02, 0x09, 0x01, 0x00, 0x02, 0x02, 0x01, 0x00, 0x02, 0x05, 0x05, 0x00, 0x03, 0x07, 0x01, 0x01
        /*0010*/ 	.byte	0x02, 0x03, 0x00, 0x00, 0x02, 0x06, 0x01, 0x00, 0x04, 0x0b, 0x08, 0x00, 0x01, 0x00, 0x00, 0x00
        /*0020*/ 	.byte	0x00, 0x00, 0x00, 0x00


//--------------------- .nv.info._Z25selective_scan_fwd_kernelI32Selective_Scan_fwd_kernel_traitsILi128ELi16ELi1ELb0ELb1ELb1ELb0ELb0EfffEEv13SSMParamsBase --------------------------
	.section	.nv.info._Z25selective_scan_fwd_kernelI32Selective_Scan_fwd_kernel_traitsILi128ELi16ELi1ELb0ELb1ELb1ELb0ELb0EfffEEv13SSMParamsBase,"",@"SHT_CUDA_INFO"
	.sectionflags	@""
	.align	4


	//----- nvinfo : EIATTR_CUDA_API_VERSION
	.align		4
        /*0000*/ 	.byte	0x04, 0x37
        /*0002*/ 	.short	(.L_1229 - .L_1228)
.L_1228:
        /*0004*/ 	.word	0x00000082


	//----- nvinfo : EIATTR_KPARAM_INFO
	.align		4
.L_1229:
        /*0008*/ 	.byte	0x04, 0x17
        /*000a*/ 	.short	(.L_1231 - .L_1230)
.L_1230:
        /*000c*/ 	.word	0x00000000
        /*0010*/ 	.short	0x0000
        /*0012*/ 	.short	0x0000
        /*0014*/ 	.byte	0x00, 0xf0, 0x21, 0x06


	//----- nvinfo : EIATTR_SPARSE_MMA_MASK
	.align		4
.L_1231:
        /*0018*/ 	.byte	0x03, 0x50
        /*001a*/ 	.short	0x0000


	//----- nvinfo : EIATTR_MAXREG_COUNT
	.align		4
        /*001c*/ 	.byte	0x03, 0x1b
        /*001e*/ 	.short	0x00a8


	//----- nvinfo : EIATTR_NUM_BARRIERS
	.align		4
        /*0020*/ 	.byte	0x02, 0x4c
        /*0022*/ 	.byte	0x01
	.zero		1


	//----- nvinfo : EIATTR_MERCURY_ISA_VERSION
	.align		4
        /*0024*/ 	.byte	0x03, 0x5f
        /*0026*/ 	.short	0x0101


	//----- nvinfo : EIATTR_COOP_GROUP_MASK_REGIDS
	.align		4
        /*0028*/ 	.byte	0x04, 0x29
        /*002a*/ 	.short	(.L_1233 - .L_1232)


	//   ....[0]....
.L_1232:
        /*002c*/ 	.word	0xffffffff


	//   ....[1]....
        /*0030*/ 	.word	0xffffffff


	//   ....[2]....
        /*0034*/ 	.word	0xffffffff


	//   ....[3]....
        /*0038*/ 	.word	0xffffffff


	//   ....[4]....
        /*003c*/ 	.word	0xffffffff


	//   ....[5]....
        /*0040*/ 	.word	0xffffffff


	//   ....[6]....
        /*0044*/ 	.word	0xffffffff


	//   ....[7]....
        /*0048*/ 	.word	0xffffffff


	//   ....[8]....
        /*004c*/ 	.word	0xffffffff


	//   ....[9]....
        /*0050*/ 	.word	0xffffffff


	//   ....[10]....
        /*0054*/ 	.word	0xffffffff


	//   ....[11]....
        /*0058*/ 	.word	0xffffffff


	//   ....[12]....
        /*005c*/ 	.word	0xffffffff


	//   ....[13]....
        /*0060*/ 	.word	0xffffffff


	//   ....[14]....
        /*0064*/ 	.word	0xffffffff


	//   ....[15]....
        /*0068*/ 	.word	0xffffffff


	//   ....[16]....
        /*006c*/ 	.word	0xffffffff


	//----- nvinfo : EIATTR_COOP_GROUP_INSTR_OFFSETS
	.align		4
.L_1233:
        /*0070*/ 	.byte	0x04, 0x28
        /*0072*/ 	.short	(.L_1235 - .L_1234)


	//   ....[0]....
.L_1234:
        /*0074*/ 	.word	0x00002020


	//   ....[1]....
        /*0078*/ 	.word	0x00002470


	//   ....[2]....
        /*007c*/ 	.word	0x000052b0


	//   ....[3]....
        /*0080*/ 	.word	0x00005c30


	//   ....[4]....
        /*0084*/ 	.word	0x000062e0


	//   ....[5]....
        /*0088*/ 	.word	0x000062f0


	//   ....[6]....
        /*008c*/ 	.word	0x00006340


	//   ....[7]....
        /*0090*/ 	.word	0x00006350


	//   ....[8]....
        /*0094*/ 	.word	0x00006390


	//   ....[9]....
        /*0098*/ 	.word	0x000063b0


	//   ....[10]....
        /*009c*/ 	.word	0x000063f0


	//   ....[11]....
        /*00a0*/ 	.word	0x00006420


	//   ....[12]....
        /*00a4*/ 	.word	0x000064b0


	//   ....[13]....
        /*00a8*/ 	.word	0x000064d0


	//   ....[14]....
        /*00ac*/ 	.word	0x00006550


	//   ....[15]....
        /*00b0*/ 	.word	0x00006560


	//   ....[16]....
        /*00b4*/ 	.word	0x00007110


	//----- nvinfo : EIATTR_VRC_CTA_INIT_COUNT
	.align		4
.L_1235:
        /*00b8*/ 	.byte	0x02, 0x4a
	.zero		1
	.zero		1


	//----- nvinfo : EIATTR_EXIT_INSTR_OFFSETS
	.align		4
        /*00bc*/ 	.byte	0x04, 0x1c
        /*00be*/ 	.short	(.L_1237 - .L_1236)


	//   ....[0]....
.L_1236:
        /*00c0*/ 	.word	0x00000380


	//   ....[1]....
        /*00c4*/ 	.word	0x000011f0


	//   ....[2]....
        /*00c8*/ 	.word	0x00001420


	//   ....[3]....
        /*00cc*/ 	.word	0x000074f0


	//----- nvinfo : EIATTR_MAX_THREADS
	.align		4
.L_1237:
        /*00d0*/ 	.byte	0x04, 0x05
        /*00d2*/ 	.short	(.L_1239 - .L_1238)
.L_1238:
        /*00d4*/ 	.word	0x00000080
        /*00d8*/ 	.word	0x00000001
        /*00dc*/ 	.word	0x00000001


	//----- nvinfo : EIATTR_CRS_STACK_SIZE
	.align		4
.L_1239:
        /*00e0*/ 	.byte	0x04, 0x1e
        /*00e2*/ 	.short	(.L_1241 - .L_1240)
.L_1240:
        /*00e4*/ 	.word	0x00000000


	//----- nvinfo : EIATTR_CBANK_PARAM_SIZE
	.align		4
.L_1241:
        /*00e8*/ 	.byte	0x03, 0x19
        /*00ea*/ 	.short	0x0188


	//----- nvinfo : EIATTR_PARAM_CBANK
	.align		4
        /*00ec*/ 	.byte	0x04, 0x0a
        /*00ee*/ 	.short	(.L_1243 - .L_1242)
	.align		4
.L_1242:
        /*00f0*/ 	.word	index@(.nv.constant0._Z25selective_scan_fwd_kernelI32Selective_Scan_fwd_kernel_traitsILi128ELi16ELi1ELb0ELb1ELb1ELb0ELb0EfffEEv13SSMParamsBase)
        /*00f4*/ 	.short	0x0380
        /*00f6*/ 	.short	0x0188


	//----- nvinfo : EIATTR_SW_WAR
	.align		4
.L_1243:
        /*00f8*/ 	.byte	0x04, 0x36
        /*00fa*/ 	.short	(.L_1245 - .L_1244)
.L_1244:
        /*00fc*/ 	.word	0x00000008
.L_1245:


//--------------------- .nv.info._Z25selective_scan_fwd_kernelI32Selective_Scan_fwd_kernel_traitsILi128ELi16ELi1ELb0ELb1ELb1ELb0ELb1EfffEEv13SSMParamsBase --------------------------
	.section	.nv.info._Z25selective_scan_fwd_kernelI32Selective_Scan_fwd_kernel_traitsILi128ELi16ELi1ELb0ELb1ELb1ELb0ELb1EfffEEv13SSMParamsBase,"",@"SHT_CUDA_INFO"
	.sectionflags	@""
	.align	4


	//----- nvinfo : EIATTR_CUDA_API_VERSION
	.align		4
        /*0000*/ 	.byte	0x04, 0x37
        /*0002*/ 	.short	(.L_1247 - .L_1246)
.L_1246:
        /*0004*/ 	.word	0x00000082


	//----- nvinfo : EIATTR_KPARAM_INFO
	.align		4
.L_1247:
        /*0008*/ 	.byte	0x04, 0x17
        /*000a*/ 	.short	(.L_1249 - .L_1248)
.L_1248:
        /*000c*/ 	.word	0x00000000
        /*0010*/ 	.short	0x0000
        /*0012*/ 	.short	0x0000
        /*0014*/ 	.byte	0x00, 0xf0, 0x21, 0x06


	//----- nvinfo : EIATTR_SPARSE_MMA_MASK
	.align		4
.L_1249:
        /*0018*/ 	.byte	0x03, 0x50
        /*001a*/ 	.short	0x0000


	//----- nvinfo : EIATTR_MAXREG_COUNT
	.align		4
        /*001c*/ 	.byte	0x03, 0x1b
        /*001e*/ 	.short	0x00a8


	//----- nvinfo : EIATTR_NUM_BARRIERS
	.align		4
        /*0020*/ 	.byte	0x02, 0x4c
        /*0022*/ 	.byte	0x01
	.zero		1


	//----- nvinfo : EIATTR_MERCURY_ISA_VERSION
	.align		4
        /*0024*/ 	.byte	0x03, 0x5f
        /*0026*/ 	.short	0x0101


	//----- nvinfo : EIATTR_COOP_GROUP_MASK_REGIDS
	.align		4
        /*0028*/ 	.byte	0x04, 0x29
        /*002a*/ 	.short	(.L_1251 - .L_1250)


	//   ....[0]....
.L_1250:
        /*002c*/ 	.word	0xffffffff


	//   ....[1]....
        /*0030*/ 	.word	0xffffffff


	//   ....[2]....
        /*0034*/ 	.word	0xffffffff


	//   ....[3]....
        /*0038*/ 	.word	0xffffffff


	//   ....[4]....
        /*003c*/ 	.word	0xffffffff


	//   ....[5]....
        /*0040*/ 	.word	0xffffffff


	//   ....[6]....
        /*0044*/ 	.word	0xffffffff


	//   ....[7]....
        /*0048*/ 	.word	0xffffffff


	//   ....[8]....
        /*004c*/ 	.word	0xffffffff


	//   ....[9]....
        /*0050*/ 	.word	0xffffffff


	//   ....[10]....
        /*0054*/ 	.word	0xffffffff


	//   ....[11]....
        /*0058*/ 	.word	0xffffffff


	//   ....[12]....
        /*005c*/ 	.word	0xffffffff


	//   ....[13]....
        /*0060*/ 	.word	0xffffffff


	//   ....[14]....
        /*0064*/ 	.word	0xffffffff


	//   ....[15]....
        /*0068*/ 	.word	0xffffffff


	//   ....[16]....
        /*006c*/ 	.word	0xffffffff


	//----- nvinfo : EIATTR_COOP_GROUP_INSTR_OFFSETS
	.align		4
.L_1251:
        /*0070*/ 	.byte	0x04, 0x28
        /*0072*/ 	.short	(.L_1253 - .L_1252)


	//   ....[0]....
.L_1252:
        /*0074*/ 	.word	0x000020b0


	//   ....[1]....
        /*0078*/ 	.word	0x00002500


	//   ....[2]....
        /*007c*/ 	.word	0x00005340


	//   ....[3]....
        /*0080*/ 	.word	0x00005cc0


	//   ....[4]....
        /*0084*/ 	.word	0x00006370


	//   ....[5]....
        /*0088*/ 	.word	0x00006380


	//   ....[6]....
        /*008c*/ 	.word	0x000063d0


	//   ....[7]....
        /*0090*/ 	.word	0x000063e0


	//   ....[8]....
        /*0094*/ 	.word	0x00006420


	//   ....[9]....
        /*0098*/ 	.word	0x00006440


	//   ....[10]....
        /*009c*/ 	.word	0x00006480


	//   ....[11]....
        /*00a0*/ 	.word	0x000064b0


	//   ....[12]....
        /*00a4*/ 	.word	0x00006540


	//   ....[13]....
        /*00a8*/ 	.word	0x00006560


	//   ....[14]....
        /*00ac*/ 	.word	0x000065e0


	//   ....[15]....
        /*00b0*/ 	.word	0x000065f0


	//   ....[16]....
        /*00b4*/ 	.word	0x00007220


	//----- nvinfo : EIATTR_VRC_CTA_INIT_COUNT
	.align		4
.L_1253:
        /*00b8*/ 	.byte	0x02, 0x4a
	.zero		1
	.zero		1


	//----- nvinfo : EIATTR_EXIT_INSTR_OFFSETS
	.align		4
        /*00bc*/ 	.byte	0x04, 0x1c
        /*00be*/ 	.short	(.L_1255 - .L_1254)


	//   ....[0]....
.L_1254:
        /*00c0*/ 	.word	0x000003f0


	//   ....[1]....
        /*00c4*/ 	.word	0x000012f0


	//   ....[2]....
        /*00c8*/ 	.word	0x000014b0


	//   ....[3]....
        /*00cc*/ 	.word	0x000075e0


	//----- nvinfo : EIATTR_MAX_THREADS
	.align		4
.L_1255:
        /*00d0*/ 	.byte	0x04, 0x05
        /*00d2*/ 	.short	(.L_1257 - .L_1256)
.L_1256:
        /*00d4*/ 	.word	0x00000080
        /*00d8*/ 	.word	0x00000001
        /*00dc*/ 	.word	0x00000001


	//----- nvinfo : EIATTR_CRS_STACK_SIZE
	.align		4
.L_1257:
        /*00e0*/ 	.byte	0x04, 0x1e
        /*00e2*/ 	.short	(.L_1259 - .L_1258)
.L_1258:
        /*00e4*/ 	.word	0x00000000


	//----- nvinfo : EIATTR_CBANK_PARAM_SIZE
	.align		4
.L_1259:
        /*00e8*/ 	.byte	0x03, 0x19
        /*00ea*/ 	.short	0x0188


	//----- nvinfo : EIATTR_PARAM_CBANK
	.align		4
        /*00ec*/ 	.byte	0x04, 0x0a
        /*00ee*/ 	.short	(.L_1261 - .L_1260)
	.align		4
.L_1260:
        /*00f0*/ 	.word	index@(.nv.constant0._Z25selective_scan_fwd_kernelI32Selective_Scan_fwd_kernel_traitsILi128ELi16ELi1ELb0ELb1ELb1ELb0ELb1EfffEEv13SSMParamsBase)
        /*00f4*/ 	.short	0x0380
        /*00f6*/ 	.short	0x0188


	//----- nvinfo : EIATTR_SW_WAR
	.align		4
.L_1261:
        /*00f8*/ 	.byte	0x04, 0x36
        /*00fa*/ 	.short	(.L_1263 - .L_1262)
.L_1262:
        /*00fc*/ 	.word	0x00000008
.L_1263:


//--------------------- .nv.info._Z25selective_scan_fwd_kernelI32Selective_Scan_fwd_kernel_traitsILi128ELi16ELi1ELb0ELb1ELb1ELb1ELb0EfffEEv13SSMParamsBase --------------------------
	.section	.nv.info._Z25selective_scan_fwd_kernelI32Selective_Scan_fwd_kernel_traitsILi128ELi16ELi1ELb0ELb1ELb1ELb1ELb0EfffEEv13SSMParamsBase,"",@"SHT_CUDA_INFO"
	.sectionflags	@""
	.align	4


	//----- nvinfo : EIATTR_CUDA_API_VERSION
	.align		4
        /*0000*/ 	.byte	0x04, 0x37
        /*0002*/ 	.short	(.L_1265 - .L_1264)
.L_1264:
        /*0004*/ 	.word	0x00000082


	//----- nvinfo : EIATTR_KPARAM_INFO
	.align		4
.L_1265:
        /*0008*/ 	.byte	0x04, 0x17
        /*000a*/ 	.short	(.L_1267 - .L_1266)
.L_1266:
        /*000c*/ 	.word	0x00000000
        /*0010*/ 	.short	0x0000
        /*0012*/ 	.short	0x0000
        /*0014*/ 	.byte	0x00, 0xf0, 0x21, 0x06


	//----- nvinfo : EIATTR_SPARSE_MMA_MASK
	.align		4
.L_1267:
        /*0018*/ 	.byte	0x03, 0x50
        /*001a*/ 	.short	0x0000


	//----- nvinfo : EIATTR_MAXREG_COUNT
	.align		4
        /*001c*/ 	.byte	0x03, 0x1b
        /*001e*/ 	.short	0x00a8


	//----- nvinfo : EIATTR_NUM_BARRIERS
	.align		4
        /*0020*/ 	.byte	0x02, 0x4c
        /*0022*/ 	.byte	0x01
	.zero		1


	//----- nvinfo : EIATTR_MERCURY_ISA_VERSION
	.align		4
        /*0024*/ 	.byte	0x03, 0x5f
        /*0026*/ 	.short	0x0101


	//----- nvinfo : EIATTR_COOP_GROUP_MASK_REGIDS
	.align		4
        /*0028*/ 	.byte	0x04, 0x29
        /*002a*/ 	.short	(.L_1269 - .L_1268)


	//   ....[0]....
.L_1268:
        /*002c*/ 	.word	0xffffffff


	//   ....[1]....
        /*0030*/ 	.word	0xffffffff


	//   ....[2]....
        /*0034*/ 	.word	0xffffffff


	//   ....[3]....
        /*0038*/ 	.word	0xffffffff


	//   ....[4]....
        /*003c*/ 	.word	0xffffffff


	//   ....[5]....
        /*0040*/ 	.word	0xffffffff


	//   ....[6]....
        /*0044*/ 	.word	0xffffffff


	//   ....[7]....
        /*0048*/ 	.word	0xffffffff


	//   ....[8]....
        /*004c*/ 	.word	0xffffffff


	//   ....[9]....
        /*0050*/ 	.word	0xffffffff


	//   ....[10]....
        /*0054*/ 	.word	0xffffffff


	//   ....[11]....
        /*0058*/ 	.word	0xffffffff


	//   ....[12]....
        /*005c*/ 	.word	0xffffffff


	//   ....[13]....
        /*0060*/ 	.word	0xffffffff


	//   ....[14]....
        /*0064*/ 	.word	0xffffffff


	//   ....[15]....
        /*0068*/ 	.word	0xffffffff


	//   ....[16]....
        /*006c*/ 	.word	0xffffffff


	//   ....[17]....
        /*0070*/ 	.word	0xffffffff


	//   ....[18]....
        /*0074*/ 	.word	0xffffffff


	//----- nvinfo : EIATTR_COOP_GROUP_INSTR_OFFSETS
	.align		4
.L_1269:
        /*0078*/ 	.byte	0x04, 0x28
        /*007a*/ 	.short	(.L_1271 - .L_1270)


	//   ....[0]....
.L_1270:
        /*007c*/ 	.word	0x00002180


	//   ....[1]....
        /*0080*/ 	.word	0x00002630


	//   ....[2]....
        /*0084*/ 	.word	0x00005780


	//   ....[3]....
        /*0088*/ 	.word	0x00006410


	//   ....[4]....
        /*008c*/ 	.word	0x00006910


	//   ....[5]....
        /*0090*/ 	.word	0x00006950


	//   ....[6]....
        /*0094*/ 	.word	0x00006980


	//   ....[7]....
        /*0098*/ 	.word	0x000069b0


	//   ....[8]....
        /*009c*/ 	.word	0x000069f0


	//   ....[9]....
        /*00a0*/ 	.word	0x00006a10


	//   ....[10]....
        /*00a4*/ 	.word	0x00006a60


	//   ....[11]....
        /*00a8*/ 	.word	0x00006a70


	//   ....[12]....
        /*00ac*/ 	.word	0x00006ab0


	//   ....[13]....
        /*00b0*/ 	.word	0x00006ad0


	//   ....[14]....
        /*00b4*/ 	.word	0x00006c20


	//   ....[15]....
        /*00b8*/ 	.word	0x00006c60


	//   ....[16]....
        /*00bc*/ 	.word	0x00007900


	//   ....[17]....
        /*00c0*/ 	.word	0x00008080


	//   ....[18]....
        /*00c4*/ 	.word	0x000088b0


	//----- nvinfo : EIATTR_VRC_CTA_INIT_COUNT
	.align		4
.L_1271:
        /*00c8*/ 	.byte	0x02, 0x4a
	.zero		1
	.zero		1


	//----- nvinfo : EIATTR_EXIT_INSTR_OFFSETS
	.align		4
        /*00cc*/ 	.byte	0x04, 0x1c
        /*00ce*/ 	.short	(.L_1273 - .L_1272)


	//   ....[0]....
.L_1272:
        /*00d0*/ 	.word	0x00000380


	//   ....[1]....
        /*00d4*/ 	.word	0x00001200


	//   ....[2]....
        /*00d8*/ 	.word	0x000013e0


	//   ....[3]....
        /*00dc*/ 	.word	0x00008d20


	//----- nvinfo : EIATTR_MAX_THREADS
	.align		4
.L_1273:
        /*00e0*/ 	.byte	0x04, 0x05
        /*00e2*/ 	.short	(.L_1275 - .L_1274)
.L_1274:
        /*00e4*/ 	.word	0x00000080
        /*00e8*/ 	.word	0x00000001
        /*00ec*/ 	.word	0x00000001


	//----- nvinfo : EIATTR_CRS_STACK_SIZE
	.align		4
.L_1275:
        /*00f0*/ 	.byte	0x04, 0x1e
        /*00f2*/ 	.short	(.L_1277 - .L_1276)
.L_1276:
        /*00f4*/ 	.word	0x00000000


	//----- nvinfo : EIATTR_CBANK_PARAM_SIZE
	.align		4
.L_1277:
        /*00f8*/ 	.byte	0x03, 0x19
        /*00fa*/ 	.short	0x0188


	//----- nvinfo : EIATTR_PARAM_CBANK
	.align		4
        /*00fc*/ 	.byte	0x04, 0x0a
        /*00fe*/ 	.short	(.L_1279 - .L_1278)
	.align		4
.L_1278:
        /*0100*/ 	.word	index@(.nv.constant0._Z25selective_scan_fwd_kernelI32Selective_Scan_fwd_kernel_traitsILi128ELi16ELi1ELb0ELb1ELb1ELb1ELb0EfffEEv13SSMParamsBase)
        /*0104*/ 	.short	0x0380
        /*0106*/ 	.short	0x0188


	//----- nvinfo : EIATTR_SW_WAR
	.align		4
.L_1279:
        /*0108*/ 	.byte	0x04, 0x36
        /*010a*/ 	.short	(.L_1281 - .L_1280)
.L_1280:
        /*010c*/ 	.word	0x00000008
.L_1281:


//--------------------- .nv.info._Z25selective_scan_fwd_kernelI32Selective_Scan_fwd_kernel_traitsILi128ELi16ELi1ELb0ELb1ELb1ELb1ELb1EfffEEv13SSMParamsBase --------------------------
	.section	.nv.info._Z25selective_scan_fwd_kernelI32Selective_Scan_fwd_kernel_traitsILi128ELi16ELi1ELb0ELb1ELb1ELb1ELb1EfffEEv13SSMParamsBase,"",@"SHT_CUDA_INFO"
	.sectionflags	@""
	.align	4


	//----- nvinfo : EIATTR_CUDA_API_VERSION
	.align		4
        /*0000*/ 	.byte	0x04, 0x37
        /*0002*/ 	.short	(.L_1283 - .L_1282)
.L_1282:
        /*0004*/ 	.word	0x00000082


	//----- nvinfo : EIATTR_KPARAM_INFO
	.align		4
.L_1283:
        /*0008*/ 	.byte	0x04, 0x17
        /*000a*/ 	.short	(.L_1285 - .L_1284)
.L_1284:
        /*000c*/ 	.word	0x00000000
        /*0010*/ 	.short	0x0000
        /*0012*/ 	.short	0x0000
        /*0014*/ 	.byte	0x00, 0xf0, 0x21, 0x06


	//----- nvinfo : EIATTR_SPARSE_MMA_MASK
	.align		4
.L_1285:
        /*0018*/ 	.byte	0x03, 0x50
        /*001a*/ 	.short	0x0000


	//----- nvinfo : EIATTR_MAXREG_COUNT
	.align		4
        /*001c*/ 	.byte	0x03, 0x1b
        /*001e*/ 	.short	0x00a8


	//----- nvinfo : EIATTR_NUM_BARRIERS
	.align		4
        /*0020*/ 	.byte	0x02, 0x4c
        /*0022*/ 	.byte	0x01
	.zero		1


	//----- nvinfo : EIATTR_MERCURY_ISA_VERSION
	.align		4
        /*0024*/ 	.byte	0x03, 0x5f
        /*0026*/ 	.short	0x0101


	//----- nvinfo : EIATTR_COOP_GROUP_MASK_REGIDS
	.align		4
        /*0028*/ 	.byte	0x04, 0x29
        /*002a*/ 	.short	(.L_1287 - .L_1286)


	//   ....[0]....
.L_1286:
        /*002c*/ 	.word	0xffffffff


	//   ....[1]....
        /*0030*/ 	.word	0xffffffff


	//   ....[2]....
        /*0034*/ 	.word	0xffffffff


	//   ....[3]....
        /*0038*/ 	.word	0xffffffff


	//   ....[4]....
        /*003c*/ 	.word	0xffffffff


	//   ....[5]....
        /*0040*/ 	.word	0xffffffff


	//   ....[6]....
        /*0044*/ 	.word	0xffffffff


	//   ....[7]....
        /*0048*/ 	.word	0xffffffff


	//   ....[8]....
        /*004c*/ 	.word	0xffffffff


	//   ....[9]....
        /*0050*/ 	.word	0xffffffff


	//   ....[10]....
        /*0054*/ 	.word	0xffffffff


	//   ....[11]....
        /*0058*/ 	.word	0xffffffff


	//   ....[12]....
        /*005c*/ 	.word	0xffffffff


	//   ....[13]....
        /*0060*/ 	.word	0xffffffff


	//   ....[14]....
        /*0064*/ 	.word	0xffffffff


	//   ....[15]....
        /*0068*/ 	.word	0xffffffff


	//   ....[16]....
        /*006c*/ 	.word	0xffffffff


	//   ....[17]....
        /*0070*/ 	.word	0xffffffff


	//   ....[18]....
        /*0074*/ 	.word	0xffffffff


	//----- nvinfo : EIATTR_COOP_GROUP_INSTR_OFFSETS
	.align		4
.L_1287:
        /*0078*/ 	.byte	0x04, 0x28
        /*007a*/ 	.short	(.L_1289 - .L_1288)


	//   ....[0]....
.L_1288:
        /*007c*/ 	.word	0x00002270


	//   ....[1]....
        /*0080*/ 	.word	0x00002720


	//   ....[2]....
        /*0084*/ 	.word	0x00005870


	//   ....[3]....
        /*0088*/ 	.word	0x00006500


	//   ....[4]....
        /*008c*/ 	.word	0x00006a00


	//   ....[5]....
        /*0090*/ 	.word	0x00006a40


	//   ....[6]....
        /*0094*/ 	.word	0x00006a70


	//   ....[7]....
        /*0098*/ 	.word	0x00006aa0


	//   ....[8]....
        /*009c*/ 	.word	0x00006ae0


	//   ....[9]....
        /*00a0*/ 	.word	0x00006b00


	//   ....[10]....
        /*00a4*/ 	.word	0x00006b50


	//   ....[11]....
        /*00a8*/ 	.word	0x00006b60


	//   ....[12]....
        /*00ac*/ 	.word	0x00006ba0


	//   ....[13]....
        /*00b0*/ 	.word	0x00006bc0


	//   ....[14]....
        /*00b4*/ 	.word	0x00006d10


	//   ....[15]....
        /*00b8*/ 	.word	0x00006d50


	//   ....[16]....
        /*00bc*/ 	.word	0x00007a20


	//   ....[17]....
        /*00c0*/ 	.word	0x000081d0


	//   ....[18]....
        /*00c4*/ 	.word	0x00008a00


	//----- nvinfo : EIATTR_VRC_CTA_INIT_COUNT
	.align		4
.L_1289:
        /*00c8*/ 	.byte	0x02, 0x4a
	.zero		1
	.zero		1


	//----- nvinfo : EIATTR_EXIT_INSTR_OFFSETS
	.align		4
        /*00cc*/ 	.byte	0x04, 0x1c
        /*00ce*/ 	.short	(.L_1291 - .L_1290)


	//   ....[0]....
.L_1290:
        /*00d0*/ 	.word	0x000003f0


	//   ....[1]....
        /*00d4*/ 	.word	0x00001310


	//   ....[2]....
        /*00d8*/ 	.word	0x000014d0


	//   ....[3]....
        /*00dc*/ 	.word	0x00008e30


	//----- nvinfo : EIATTR_MAX_THREADS
	.align		4
.L_1291:
        /*00e0*/ 	.byte	0x04, 0x05
        /*00e2*/ 	.short	(.L_1293 - .L_1292)
.L_1292:
        /*00e4*/ 	.word	0x00000080
        /*00e8*/ 	.word	0x00000001
        /*00ec*/ 	.word	0x00000001


	//----- nvinfo : EIATTR_CRS_STACK_SIZE
	.align		4
.L_1293:
        /*00f0*/ 	.byte	0x04, 0x1e
        /*00f2*/ 	.short	(.L_1295 - .L_1294)
.L_1294:
        /*00f4*/ 	.word	0x00000000


	//----- nvinfo : EIATTR_CBANK_PARAM_SIZE
	.align		4
.L_1295:
        /*00f8*/ 	.byte	0x03, 0x19
        /*00fa*/ 	.short	0x0188


	//----- nvinfo : EIATTR_PARAM_CBANK
	.align		4
        /*00fc*/ 	.byte	0x04, 0x0a
        /*00fe*/ 	.short	(.L_1297 - .L_1296)
	.align		4
.L_1296:
        /*0100*/ 	.word	index@(.nv.constant0._Z25selective_scan_fwd_kernelI32Selective_Scan_fwd_kernel_traitsILi128ELi16ELi1ELb0ELb1ELb1ELb1ELb1EfffEEv13SSMParamsBase)
        /*0104*/ 	.short	0x0380
        /*0106*/ 	.short	0x0188


	//----- nvinfo : EIATTR_SW_WAR
	.align		4
.L_1297:
        /*0108*/ 	.byte	0x04, 0x36
        /*010a*/ 	.short	(.L_1299 - .L_1298)
.L_1298:
        /*010c*/ 	.word	0x00000008
.L_1299:


//--------------------- .nv.info._Z25selective_scan_fwd_kernelI32Selective_Scan_fwd_kernel_traitsILi128ELi16ELi1ELb1ELb1ELb1ELb0ELb0EfffEEv13SSMParamsBase --------------------------
	.section	.nv.info._Z25selective_scan_fwd_kernelI32Selective_Scan_fwd_kernel_traitsILi128ELi16ELi1ELb1ELb1ELb1ELb0ELb0EfffEEv13SSMParamsBase,"",@"SHT_CUDA_INFO"
	.sectionflags	@""
	.align	4


	//----- nvinfo : EIATTR_CUDA_API_VERSION
	.align		4
        /*0000*/ 	.byte	0x04, 0x37
        /*0002*/ 	.short	(.L_1301 - .L_1300)
.L_1300:
        /*0004*/ 	.word	0x00000082


	//----- nvinfo : EIATTR_KPARAM_INFO
	.align		4
.L_1301:
        /*0008*/ 	.byte	0x04, 0x17
        /*000a*/ 	.short	(.L_1303 - .L_1302)
.L_1302:
        /*000c*/ 	.word	0x00000000
        /*0010*/ 	.short	0x0000
        /*0012*/ 	.short	0x0000
        /*0014*/ 	.byte	0x00, 0xf0, 0x21, 0x06


	//----- nvinfo : EIATTR_SPARSE_MMA_MASK
	.align		4
.L_1303:
        /*0018*/ 	.byte	0x03, 0x50
        /*001a*/ 	.short	0x0000


	//----- nvinfo : EIATTR_MAXREG_COUNT
	.align		4
        /*001c*/ 	.byte	0x03, 0x1b
        /*001e*/ 	.short	0x00a8


	//----- nvinfo : EIATTR_NUM_BARRIERS
	.align		4
        /*0020*/ 	.byte	0x02, 0x4c
        /*0022*/ 	.byte	0x01
	.zero		1


	//----- nvinfo : EIATTR_MERCURY_ISA_VERSION
	.align		4
        /*0024*/ 	.byte	0x03, 0x5f
        /*0026*/ 	.short	0x0101


	//----- nvinfo : EIATTR_COOP_GROUP_MASK_REGIDS
	.align		4
        /*0028*/ 	.byte	0x04, 0x29
        /*002a*/ 	.short	(.L_1305 - .L_1304)


	//   ....[0]....
.L_1304:
        /*002c*/ 	.word	0xffffffff


	//   ....[1]....
        /*0030*/ 	.word	0xffffffff


	//   ....[2]....
        /*0034*/ 	.word	0xffffffff


	//   ....[3]....
        /*0038*/ 	.word	0xffffffff


	//   ....[4]....
        /*003c*/ 	.word	0xffffffff


	//   ....[5]....
        /*0040*/ 	.word	0xffffffff


	//   ....[6]....
        /*0044*/ 	.word	0xffffffff


	//   ....[7]....
        /*0048*/ 	.word	0xffffffff


	//   ....[8]....
        /*004c*/ 	.word	0xffffffff


	//   ....[9]....
        /*0050*/ 	.word	0xffffffff


	//   ....[10]....
        /*0054*/ 	.word	0xffffffff


	//   ....[11]....
        /*0058*/ 	.word	0xffffffff


	//   ....[12]....
        /*005c*/ 	.word	0xffffffff


	//   ....[13]....
        /*0060*/ 	.word	0xffffffff


	//   ....[14]....
        /*0064*/ 	.word	0xffffffff


	//   ....[15]....
        /*0068*/ 	.word	0xffffffff


	//   ....[16]....
        /*006c*/ 	.word	0xffffffff


	//----- nvinfo : EIATTR_COOP_GROUP_INSTR_OFFSETS
	.align		4
.L_1305:
        /*0070*/ 	.byte	0x04, 0x28
        /*0072*/ 	.short	(.L_1307 - .L_1306)


	//   ....[0]....
.L_1306:
        /*0074*/ 	.word	0x000011d0


	//   ....[1]....
        /*0078*/ 	.word	0x000012c0


	//   ....[2]....
        /*007c*/ 	.word	0x00003b80


	//   ....[3]....
        /*0080*/ 	.word	0x000041c0


	//   ....[4]....
        /*0084*/ 	.word	0x00004730


	//   ....[5]....
        /*0088*/ 	.word	0x00004780


	//   ....[6]....
        /*008c*/ 	.word	0x000047b0


	//   ....[7]....
        /*0090*/ 	.word	0x000047e0


	//   ....[8]....
        /*0094*/ 	.word	0x00004810


	//   ....[9]....
        /*0098*/ 	.word	0x00004840


	//   ....[10]....
        /*009c*/ 	.word	0x00004890


	//   ....[11]....
        /*00a0*/ 	.word	0x000048a0


	//   ....[12]....
        /*00a4*/ 	.word	0x000048f0


	//   ....[13]....
        /*00a8*/ 	.word	0x00004900


	//   ....[14]....
        /*00ac*/ 	.word	0x000049a0


	//   ....[15]....
        /*00b0*/ 	.word	0x000049b0


	//   ....[16]....
        /*00b4*/ 	.word	0x00005390


	//----- nvinfo : EIATTR_VRC_CTA_INIT_COUNT
	.align		4
.L_1307:
        /*00b8*/ 	.byte	0x02, 0x4a
	.zero		1
	.zero		1


	//----- nvinfo : EIATTR_EXIT_INSTR_OFFSETS
	.align		4
        /*00bc*/ 	.byte	0x04, 0x1c
        /*00be*/ 	.short	(.L_1309 - .L_1308)


	//   ....[0]....
.L_1308:
        /*00c0*/ 	.word	0x00000290


	//   ....[1]....
        /*00c4*/ 	.word	0x00000e80


	//   ....[2]....
        /*00c8*/ 	.word	0x00001070


	//   ....[3]....
        /*00cc*/ 	.word	0x000054c0


	//----- nvinfo : EIATTR_MAX_THREADS
	.align		4
.L_1309:
        /*00d0*/ 	.byte	0x04, 0x05
        /*00d2*/ 	.short	(.L_1311 - .L_1310)
.L_1310:
        /*00d4*/ 	.word	0x00000080
        /*00d8*/ 	.word	0x00000001
        /*00dc*/ 	.word	0x00000001


	//----- nvinfo : EIATTR_CRS_STACK_SIZE
	.align		4
.L_1311:
        /*00e0*/ 	.byte	0x04, 0x1e
        /*00e2*/ 	.short	(.L_1313 - .L_1312)
.L_1312:
        /*00e4*/ 	.word	0x00000000


	//----- nvinfo : EIATTR_CBANK_PARAM_SIZE
	.align		4
.L_1313:
        /*00e8*/ 	.byte	0x03, 0x19
        /*00ea*/ 	.short	0x0188


	//----- nvinfo : EIATTR_PARAM_CBANK
	.align		4
        /*00ec*/ 	.byte	0x04, 0x0a
        /*00ee*/ 	.short	(.L_1315 - .L_1314)
	.align		4
.L_1314:
        /*00f0*/ 	.word	index@(.nv.constant0._Z25selective_scan_fwd_kernelI32Selective_Scan_fwd_kernel_traitsILi128ELi16ELi1ELb1ELb1ELb1ELb0ELb0EfffEEv13SSMParamsBase)
        /*00f4*/ 	.short	0x0380
        /*00f6*/ 	.short	0x0188


	//----- nvinfo : EIATTR_SW_WAR
	.align		4
.L_1315:
        /*00f8*/ 	.byte	0x04, 0x36
        /*00fa*/ 	.short	(.L_1317 - .L_1316)
.L_1316:
        /*00fc*/ 	.word	0x00000008
.L_1317:


//--------------------- .nv.info._Z25selective_scan_fwd_kernelI32Selective_Scan_fwd_kernel_traitsILi128ELi16ELi1ELb1ELb1ELb1ELb0ELb1EfffEEv13SSMParamsBase --------------------------
	.section	.nv.info._Z25selective_scan_fwd_kernelI32Selective_Scan_fwd_kernel_traitsILi128ELi16ELi1ELb1ELb1ELb1ELb0ELb1EfffEEv13SSMParamsBase,"",@"SHT_CUDA_INFO"
	.sectionflags	@""
	.align	4


	//----- nvinfo : EIATTR_CUDA_API_VERSION
	.align		4
        /*0000*/ 	.byte	0x04, 0x37
        /*0002*/ 	.short	(.L_1319 - .L_1318)
.L_1318:
        /*0004*/ 	.word	0x00000082


	//----- nvinfo : EIATTR_KPARAM_INFO
	.align		4
.L_1319:
        /*0008*/ 	.byte	0x04, 0x17
        /*000a*/ 	.short	(.L_1321 - .L_1320)
.L_1320:
        /*000c*/ 	.word	0x00000000
        /*0010*/ 	.short	0x0000
        /*0012*/ 	.short	0x0000
        /*0014*/ 	.byte	0x00, 0xf0, 0x21, 0x06


	//----- nvinfo : EIATTR_SPARSE_MMA_MASK
	.align		4
.L_1321:
        /*0018*/ 	.byte	0x03, 0x50
        /*001a*/ 	.short	0x0000


	//----- nvinfo : EIATTR_MAXREG_COUNT
	.align		4
        /*001c*/ 	.byte	0x03, 0x1b
        /*001e*/ 	.short	0x00a8


	//----- nvinfo : EIATTR_NUM_BARRIERS
	.align		4
        /*0020*/ 	.byte	0x02, 0x4c
        /*0022*/ 	.byte	0x01
	.zero		1


	//----- nvinfo : EIATTR_MERCURY_ISA_VERSION
	.align		4
        /*0024*/ 	.byte	0x03, 0x5f
        /*0026*/ 	.short	0x0101


	//----- nvinfo : EIATTR_COOP_GROUP_MASK_REGIDS
	.align		4
        /*0028*/ 	.byte	0x04, 0x29
        /*002a*/ 	.short	(.L_1323 - .L_1322)


	//   ....[0]....
.L_1322:
        /*002c*/ 	.word	0xffffffff


	//   ....[1]....
        /*0030*/ 	.word	0xffffffff


	//   ....[2]....
        /*0034*/ 	.word	0xffffffff


	//   ....[3]....
        /*0038*/ 	.word	0xffffffff


	//   ....[4]....
        /*003c*/ 	.word	0xffffffff


	//   ....[5]....
        /*0040*/ 	.word	0xffffffff


	//   ....[6]....
        /*0044*/ 	.word	0xffffffff


	//   ....[7]....
        /*0048*/ 	.word	0xffffffff


	//   ....[8]....
        /*004c*/ 	.word	0xffffffff


	//   ....[9]....
        /*0050*/ 	.word	0xffffffff


	//   ....[10]....
        /*0054*/ 	.word	0xffffffff


	//   ....[11]....
        /*0058*/ 	.word	0xffffffff


	//   ....[12]....
        /*005c*/ 	.word	0xffffffff


	//   ....[13]....
        /*0060*/ 	.word	0xffffffff


	//   ....[14]....
        /*0064*/ 	.word	0xffffffff


	//   ....[15]....
        /*0068*/ 	.word	0xffffffff


	//   ....[16]....
        /*006c*/ 	.word	0xffffffff


	//----- nvinfo : EIATTR_COOP_GROUP_INSTR_OFFSETS
	.align		4
.L_1323:
        /*0070*/ 	.byte	0x04, 0x28
        /*0072*/ 	.short	(.L_1325 - .L_1324)


	//   ....[0]....
.L_1324:
        /*0074*/ 	.word	0x000020b0


	//   ....[1]....
        /*0078*/ 	.word	0x00002500


	//   ....[2]....
        /*007c*/ 	.word	0x00005340


	//   ....[3]....
        /*0080*/ 	.word	0x00005cc0


	//   ....[4]....
        /*0084*/ 	.word	0x00006370


	//   ....[5]....
        /*0088*/ 	.word	0x00006380


	//   ....[6]....
        /*008c*/ 	.word	0x000063d0


	//   ....[7]....
        /*0090*/ 	.word	0x000063e0


	//   ....[8]....
        /*0094*/ 	.word	0x00006420


	//   ....[9]....
        /*0098*/ 	.word	0x00006440


	//   ....[10]....
        /*009c*/ 	.word	0x00006480


	//   ....[11]....
        /*00a0*/ 	.word	0x000064b0


	//   ....[12]....
        /*00a4*/ 	.word	0x00006540


	//   ....[13]....
        /*00a8*/ 	.word	0x00006560


	//   ....[14]....
        /*00ac*/ 	.word	0x000065e0


	//   ....[15]....
        /*00b0*/ 	.word	0x000065f0


	//   ....[16]....
        /*00b4*/ 	.word	0x00007220


	//----- nvinfo : EIATTR_VRC_CTA_INIT_COUNT
	.align		4
.L_1325:
        /*00b8*/ 	.byte	0x02, 0x4a
	.zero		1
	.zero		1


	//----- nvinfo : EIATTR_EXIT_INSTR_OFFSETS
	.align		4
        /*00bc*/ 	.byte	0x04, 0x1c
        /*00be*/ 	.short	(.L_1327 - .L_1326)


	//   ....[0]....
.L_1326:
        /*00c0*/ 	.word	0x000003f0


	//   ....[1]....
        /*00c4*/ 	.word	0x000012f0


	//   ....[2]....
        /*00c8*/ 	.word	0x000014b0


	//   ....[3]....
        /*00cc*/ 	.word	0x000075e0


	//----- nvinfo : EIATTR_MAX_THREADS
	.align		4
.L_1327:
        /*00d0*/ 	.byte	0x04, 0x05
        /*00d2*/ 	.short	(.L_1329 - .L_1328)
.L_1328:
        /*00d4*/ 	.word	0x00000080
        /*00d8*/ 	.word	0x00000001
        /*00dc*/ 	.word	0x00000001


	//----- nvinfo : EIATTR_CRS_STACK_SIZE
	.align		4
.L_1329:
        /*00e0*/ 	.byte	0x04, 0x1e
        /*00e2*/ 	.short	(.L_1331 - .L_1330)
.L_1330:
        /*00e4*/ 	.word	0x00000000


	//----- nvinfo : EIATTR_CBANK_PARAM_SIZE
	.align		4
.L_1331:
        /*00e8*/ 	.byte	0x03, 0x19
        /*00ea*/ 	.short	0x0188


	//----- nvinfo : EIATTR_PARAM_CBANK
	.align		4
        /*00ec*/ 	.byte	0x04, 0x0a
        /*00ee*/ 	.short	(.L_1333 - .L_1332)
	.align		4
.L_1332:
        /*00f0*/ 	.word	index@(.nv.constant0._Z25selective_scan_fwd_kernelI32Selective_Scan_fwd_kernel_traitsILi128ELi16ELi1ELb1ELb1ELb1ELb0ELb1EfffEEv13SSMParamsBase)
        /*00f4*/ 	.short	0x0380
        /*00f6*/ 	.short	0x0188


	//----- nvinfo : EIATTR_SW_WAR
	.align		4
.L_1333:
        /*00f8*/ 	.byte	0x04, 0x36
        /*00fa*/ 	.short	(.L_1335 - .L_1334)
.L_1334:
        /*00fc*/ 	.word	0x00000008
.L_1335:


//--------------------- .nv.info._Z25selective_scan_fwd_kernelI32Selective_Scan_fwd_kernel_traitsILi128ELi16ELi1ELb1ELb1ELb1ELb1ELb0EfffEEv13SSMParamsBase --------------------------
	.section	.nv.info._Z25selective_scan_fwd_kernelI32Selective_Scan_fwd_kernel_traitsILi128ELi16ELi1ELb1ELb1ELb1ELb1ELb0EfffEEv13SSMParamsBase,"",@"SHT_CUDA_INFO"
	.sectionflags	@""
	.align	4


	//----- nvinfo : EIATTR_CUDA_API_VERSION
	.align		4
        /*0000*/ 	.byte	0x04, 0x37
        /*0002*/ 	.short	(.L_1337 - .L_1336)
.L_1336:
        /*0004*/ 	.word	0x00000082


	//----- nvinfo : EIATTR_KPARAM_INFO
	.align		4
.L_1337:
        /*0008*/ 	.byte	0x04, 0x17
        /*000a*/ 	.short	(.L_1339 - .L_1338)
.L_1338:
        /*000c*/ 	.word	0x00000000
        /*0010*/ 	.short	0x0000
        /*0012*/ 	.short	0x0000
        /*0014*/ 	.byte	0x00, 0xf0, 0x21, 0x06


	//----- nvinfo : EIATTR_SPARSE_MMA_MASK
	.align		4
.L_1339:
        /*0018*/ 	.byte	0x03, 0x50
        /*001a*/ 	.short	0x0000


	//----- nvinfo : EIATTR_MAXREG_COUNT
	.align		4
        /*001c*/ 	.byte	0x03, 0x1b
        /*001e*/ 	.short	0x00a8


	//----- nvinfo : EIATTR_NUM_BARRIERS
	.align		4
        /*0020*/ 	.byte	0x02, 0x4c
        /*0022*/ 	.byte	0x01
	.zero		1


	//----- nvinfo : EIATTR_MERCURY_ISA_VERSION
	.align		4
        /*0024*/ 	.byte	0x03, 0x5f
        /*0026*/ 	.short	0x0101


	//----- nvinfo : EIATTR_COOP_GROUP_MASK_REGIDS
	.align		4
        /*0028*/ 	.byte	0x04, 0x29
        /*002a*/ 	.short	(.L_1341 - .L_1340)


	//   ....[0]....
.L_1340:
        /*002c*/ 	.word	0xffffffff


	//   ....[1]....
        /*0030*/ 	.word	0xffffffff


	//   ....[2]....
        /*0034*/ 	.word	0xffffffff


	//   ....[3]....
        /*0038*/ 	.word	0xffffffff


	//   ....[4]....
        /*003c*/ 	.word	0xffffffff


	//   ....[5]....
        /*0040*/ 	.word	0xffffffff


	//   ....[6]....
        /*0044*/ 	.word	0xffffffff


	//   ....[7]....
        /*0048*/ 	.word	0xffffffff


	//   ....[8]....
        /*004c*/ 	.word	0xffffffff


	//   ....[9]....
        /*0050*/ 	.word	0xffffffff


	//   ....[10]....
        /*0054*/ 	.word	0xffffffff


	//   ....[11]....
        /*0058*/ 	.word	0xffffffff


	//   ....[12]....
        /*005c*/ 	.word	0xffffffff


	//   ....[13]....
        /*0060*/ 	.word	0xffffffff


	//   ....[14]....
        /*0064*/ 	.word	0xffffffff


	//   ....[15]....
        /*0068*/ 	.word	0xffffffff


	//   ....[16]....
        /*006c*/ 	.word	0xffffffff


	//   ....[17]....
        /*0070*/ 	.word	0xffffffff


	//   ....[18]....
        /*0074*/ 	.word	0xffffffff


	//----- nvinfo : EIATTR_COOP_GROUP_INSTR_OFFSETS
	.align		4
.L_1341:
        /*0078*/ 	.byte	0x04, 0x28
        /*007a*/ 	.short	(.L_1343 - .L_1342)


	//   ....[0]....
.L_1342:
        /*007c*/ 	.word	0x000011d0


	//   ....[1]....
        /*0080*/ 	.word	0x000012c0


	//   ....[2]....
        /*0084*/ 	.word	0x00003b80


	//   ....[3]....
        /*0088*/ 	.word	0x000041c0


	//   ....[4]....
        /*008c*/ 	.word	0x00004730


	//   ....[5]....
        /*0090*/ 	.word	0x00004780


	//   ....[6]....
        /*0094*/ 	.word	0x000047b0


	//   ....[7]....
        /*0098*/ 	.word	0x000047e0


	//   ....[8]....
        /*009c*/ 	.word	0x00004810


	//   ....[9]....
        /*00a0*/ 	.word	0x00004840


	//   ....[10]....
        /*00a4*/ 	.word	0x00004890


	//   ....[11]....
        /*00a8*/ 	.word	0x000048a0


	//   ....[12]....
        /*00ac*/ 	.word	0x000048f0


	//   ....[13]....
        /*00b0*/ 	.word	0x00004900


	//   ....[14]....
        /*00b4*/ 	.word	0x000049a0


	//   ....[15]....
        /*00b8*/ 	.word	0x000049b0


	//   ....[16]....
        /*00bc*/ 	.word	0x00005390


	//   ....[17]....
        /*00c0*/ 	.word	0x000055d0


	//   ....[18]....
        /*00c4*/ 	.word	0x00005ca0


	//----- nvinfo : EIATTR_VRC_CTA_INIT_COUNT
	.align		4
.L_1343:
        /*00c8*/ 	.byte	0x02, 0x4a
	.zero		1
	.zero		1


	//----- nvinfo : EIATTR_EXIT_INSTR_OFFSETS
	.align		4
        /*00cc*/ 	.byte	0x04, 0x1c
        /*00ce*/ 	.short	(.L_1345 - .L_1344)


	//   ....[0]....
.L_1344:
        /*00d0*/ 	.word	0x00000290


	//   ....[1]....
        /*00d4*/ 	.word	0x00000e80


	//   ....[2]....
        /*00d8*/ 	.word	0x00001070


	//   ....[3]....
        /*00dc*/ 	.word	0x00005da0


	//----- nvinfo : EIATTR_MAX_THREADS
	.align		4
.L_1345:
        /*00e0*/ 	.byte	0x04, 0x05
        /*00e2*/ 	.short	(.L_1347 - .L_1346)
.L_1346:
        /*00e4*/ 	.word	0x00000080
        /*00e8*/ 	.word	0x00000001
        /*00ec*/ 	.word	0x00000001


	//----- nvinfo : EIATTR_CRS_STACK_SIZE
	.align		4
.L_1347:
        /*00f0*/ 	.byte	0x04, 0x1e
        /*00f2*/ 	.short	(.L_1349 - .L_1348)
.L_1348:
        /*00f4*/ 	.word	0x00000000


	//----- nvinfo : EIATTR_CBANK_PARAM_SIZE
	.align		4
.L_1349:
        /*00f8*/ 	.byte	0x03, 0x19
        /*00fa*/ 	.short	0x0188


	//----- nvinfo : EIATTR_PARAM_CBANK
	.align		4
        /*00fc*/ 	.byte	0x04, 0x0a
        /*00fe*/ 	.short	(.L_1351 - .L_1350)
	.align		4
.L_1350:
        /*0100*/ 	.word	index@(.nv.constant0._Z25selective_scan_fwd_kernelI32Selective_Scan_fwd_kernel_traitsILi128ELi16ELi1ELb1ELb1ELb1ELb1ELb0EfffEEv13SSMParamsBase)
        /*0104*/ 	.short	0x0380
        /*0106*/ 	.short	0x0188


	//----- nvinfo : EIATTR_SW_WAR
	.align		4
.L_1351:
        /*0108*/ 	.byte	0x04, 0x36
        /*010a*/ 	.short	(.L_1353 - .L_1352)
.L_1352:
        /*010c*/ 	.word	0x00000008
.L_1353:


//--------------------- .nv.info._Z25selective_scan_fwd_kernelI32Selective_Scan_fwd_kernel_traitsILi128ELi16ELi1ELb1ELb1ELb1ELb1ELb1EfffEEv13SSMParamsBase --------------------------
	.section	.nv.info._Z25selective_scan_fwd_kernelI32Selective_Scan_fwd_kernel_traitsILi128ELi16ELi1ELb1ELb1ELb1ELb1ELb1EfffEEv13SSMParamsBase,"",@"SHT_CUDA_INFO"
	.sectionflags	@""
	.align	4


	//----- nvinfo : EIATTR_CUDA_API_VERSION
	.align		4
        /*0000*/ 	.byte	0x04, 0x37
        /*0002*/ 	.short	(.L_1355 - .L_1354)
.L_1354:
        /*0004*/ 	.word	0x00000082


	//----- nvinfo : EIATTR_KPARAM_INFO
	.align		4
.L_1355:
        /*0008*/ 	.byte	0x04, 0x17
        /*000a*/ 	.short	(.L_1357 - .L_1356)
.L_1356:
        /*000c*/ 	.word	0x00000000
        /*0010*/ 	.short	0x0000
        /*0012*/ 	.short	0x0000
        /*0014*/ 	.byte	0x00, 0xf0, 0x21, 0x06


	//----- nvinfo : EIATTR_SPARSE_MMA_MASK
	.align		4
.L_1357:
        /*0018*/ 	.byte	0x03, 0x50
        /*001a*/ 	.short	0x0000


	//----- nvinfo : EIATTR_MAXREG_COUNT
	.align		4
        /*001c*/ 	.byte	0x03, 0x1b
        /*001e*/ 	.short	0x00a8


	//----- nvinfo : EIATTR_NUM_BARRIERS
	.align		4
        /*0020*/ 	.byte	0x02, 0x4c
        /*0022*/ 	.byte	0x01
	.zero		1


	//----- nvinfo : EIATTR_MERCURY_ISA_VERSION
	.align		4
        /*0024*/ 	.byte	0x03, 0x5f
        /*0026*/ 	.short	0x0101


	//----- nvinfo : EIATTR_COOP_GROUP_MASK_REGIDS
	.align		4
        /*0028*/ 	.byte	0x04, 0x29
        /*002a*/ 	.short	(.L_1359 - .L_1358)


	//   ....[0]....
.L_1358:
        /*002c*/ 	.word	0xffffffff


	//   ....[1]....
        /*0030*/ 	.word	0xffffffff


	//   ....[2]....
        /*0034*/ 	.word	0xffffffff


	//   ....[3]....
        /*0038*/ 	.word	0xffffffff


	//   ....[4]....
        /*003c*/ 	.word	0xffffffff


	//   ....[5]....
        /*0040*/ 	.word	0xffffffff


	//   ....[6]....
        /*0044*/ 	.word	0xffffffff


	//   ....[7]....
        /*0048*/ 	.word	0xffffffff


	//   ....[8]....
        /*004c*/ 	.word	0xffffffff


	//   ....[9]....
        /*0050*/ 	.word	0xffffffff


	//   ....[10]....
        /*0054*/ 	.word	0xffffffff


	//   ....[11]....
        /*0058*/ 	.word	0xffffffff


	//   ....[12]....
        /*005c*/ 	.word	0xffffffff


	//   ....[13]....
        /*0060*/ 	.word	0xffffffff


	//   ....[14]....
        /*0064*/ 	.word	0xffffffff


	//   ....[15]....
        /*0068*/ 	.word	0xffffffff


	//   ....[16]....
        /*006c*/ 	.word	0xffffffff


	//   ....[17]....
        /*0070*/ 	.word	0xffffffff


	//   ....[18]....
        /*0074*/ 	.word	0xffffffff


	//----- nvinfo : EIATTR_COOP_GROUP_INSTR_OFFSETS
	.align		4
.L_1359:
        /*0078*/ 	.byte	0x04, 0x28
        /*007a*/ 	.short	(.L_1361 - .L_1360)


	//   ....[0]....
.L_1360:
        /*007c*/ 	.word	0x00002270


	//   ....[1]....
        /*0080*/ 	.word	0x00002720


	//   ....[2]....
        /*0084*/ 	.word	0x00005870


	//   ....[3]....
        /*0088*/ 	.word	0x00006500


	//   ....[4]....
        /*008c*/ 	.word	0x00006a00


	//   ....[5]....
        /*0090*/ 	.word	0x00006a40


	//   ....[6]....
        /*0094*/ 	.word	0x00006a70


	//   ....[7]....
        /*0098*/ 	.word	0x00006aa0


	//   ....[8]....
        /*009c*/ 	.word	0x00006ae0


	//   ....[9]....
        /*00a0*/ 	.word	0x00006b00


	//   ....[10]....
        /*00a4*/ 	.word	0x00006b50


	//   ....[11]....
        /*00a8*/ 	.word	0x00006b60


	//   ....[12]....
        /*00ac*/ 	.word	0x00006ba0


	//   ....[13]....
        /*00b0*/ 	.word	0x00006bc0


	//   ....[14]....
        /*00b4*/ 	.word	0x00006d10


	//   ....[15]....
        /*00b8*/ 	.word	0x00006d50


	//   ....[16]....
        /*00bc*/ 	.word	0x00007a20


	//   ....[17]....
        /*00c0*/ 	.word	0x000081d0


	//   ....[18]....
        /*00c4*/ 	.word	0x00008a00


	//----- nvinfo : EIATTR_VRC_CTA_INIT_COUNT
	.align		4
.L_1361:
        /*00c8*/ 	.byte	0x02, 0x4a
	.zero		1
	.zero		1


	//----- nvinfo : EIATTR_EXIT_INSTR_OFFSETS
	.align		4
        /*00cc*/ 	.byte	0x04, 0x1c
        /*00ce*/ 	.short	(.L_1363 - .L_1362)


	//   ....[0]....
.L_1362:
        /*00d0*/ 	.word	0x000003f0


	//   ....[1]....
        /*00d4*/ 	.word	0x00001310


	//   ....[2]....
        /*00d8*/ 	.word	0x000014d0


	//   ....[3]....
        /*00dc*/ 	.word	0x00008e30


	//----- nvinfo : EIATTR_MAX_THREADS
	.align		4
.L_1363:
        /*00e0*/ 	.byte	0x04, 0x05
        /*00e2*/ 	.short	(.L_1365 - .L_1364)
.L_1364:
        /*00e4*/ 	.word	0x00000080
        /*00e8*/ 	.word	0x00000001
        /*00ec*/ 	.word	0x00000001


	//----- nvinfo : EIATTR_CRS_STACK_SIZE
	.align		4
.L_1365:
        /*00f0*/ 	.byte	0x04, 0x1e
        /*00f2*/ 	.short	(.L_1367 - .L_1366)
.L_1366:
        /*00f4*/ 	.word	0x00000000


	//----- nvinfo : EIATTR_CBANK_PARAM_SIZE
	.align		4
.L_1367:
        /*00f8*/ 	.byte	0x03, 0x19
        /*00fa*/ 	.short	0x0188


	//----- nvinfo : EIATTR_PARAM_CBANK
	.align		4
        /*00fc*/ 	.byte	0x04, 0x0a
        /*00fe*/ 	.short	(.L_1369 - .L_1368)
	.align		4
.L_1368:
        /*0100*/ 	.word	index@(.nv.constant0._Z25selective_scan_fwd_kernelI32Selective_Scan_fwd_kernel_traitsILi128ELi16ELi1ELb1ELb1ELb1ELb1ELb1EfffEEv13SSMParamsBase)
        /*0104*/ 	.short	0x0380
        /*0106*/ 	.short	0x0188


	//----- nvinfo : EIATTR_SW_WAR
	.align		4
.L_1369:
        /*0108*/ 	.byte	0x04, 0x36
        /*010a*/ 	.short	(.L_1371 - .L_1370)
.L_1370:
        /*010c*/ 	.word	0x00000008
.L_1371:


//--------------------- .nv.info._Z25selective_scan_fwd_kernelI32Selective_Scan_fwd_kernel_traitsILi32ELi16ELi1ELb0ELb1ELb1ELb0ELb0EfffEEv13SSMParamsBase --------------------------
	.section	.nv.info._Z25selective_scan_fwd_kernelI32Selective_Scan_fwd_kernel_traitsILi32ELi16ELi1ELb0ELb1ELb1ELb0ELb0EfffEEv13SSMParamsBase,"",@"SHT_CUDA_INFO"
	.sectionflags	@""
	.align	4


	//----- nvinfo : EIATTR_CUDA_API_VERSION
	.align		4
        /*0000*/ 	.byte	0x04, 0x37
        /*0002*/ 	.short	(.L_1373 - .L_1372)
.L_1372:
        /*0004*/ 	.word	0x00000082


	//----- nvinfo : EIATTR_KPARAM_INFO
	.align		4
.L_1373:
        /*0008*/ 	.byte	0x04, 0x17
        /*000a*/ 	.short	(.L_1375 - .L_1374)
.L_1374:
        /*000c*/ 	.word	0x00000000
        /*0010*/ 	.short	0x0000
        /*0012*/ 	.short	0x0000
        /*0014*/ 	.byte	0x00, 0xf0, 0x21, 0x06


	//----- nvinfo : EIATTR_SPARSE_MMA_MASK
	.align		4
.L_1375:
        /*0018*/ 	.byte	0x03, 0x50
        /*001a*/ 	.short	0x0000


	//----- nvinfo : EIATTR_MAXREG_COUNT
	.align		4
        /*001c*/ 	.byte	0x03, 0x1b
        /*001e*/ 	.short	0x00ff


	//----- nvinfo : EIATTR_NUM_BARRIERS
	.align		4
        /*0020*/ 	.byte	0x02, 0x4c
        /*0022*/ 	.byte	0x01
	.zero		1


	//----- nvinfo : EIATTR_MERCURY_ISA_VERSION
	.align		4
        /*0024*/ 	.byte	0x03, 0x5f
        /*0026*/ 	.short	0x0101


	//----- nvinfo : EIATTR_COOP_GROUP_MASK_REGIDS
	.align		4
        /*0028*/ 	.byte	0x04, 0x29
        /*002a*/ 	.short	(.L_1377 - .L_1376)


	//   ....[0]....
.L_1376:
        /*002c*/ 	.word	0xffffffff


	//   ....[1]....
        /*0030*/ 	.word	0xffffffff


	//   ....[2]....
        /*0034*/ 	.word	0xffffffff


	//   ....[3]....
        /*0038*/ 	.word	0xffffffff


	//   ....[4]....
        /*003c*/ 	.word	0xffffffff


	//   ....[5]....
        /*0040*/ 	.word	0xffffffff


	//   ....[6]....
        /*0044*/ 	.word	0xffffffff


	//   ....[7]....
        /*0048*/ 	.word	0xffffffff


	//   ....[8]....
        /*004c*/ 	.word	0xffffffff


	//   ....[9]....
        /*0050*/ 	.word	0xffffffff


	//   ....[10]....
        /*0054*/ 	.word	0xffffffff


	//   ....[11]....
        /*0058*/ 	.word	0xffffffff


	//   ....[12]....
        /*005c*/ 	.word	0xffffffff


	//   ....[13]....
        /*0060*/ 	.word	0xffffffff


	//   ....[14]....
        /*0064*/ 	.word	0xffffffff


	//   ....[15]....
        /*0068*/ 	.word	0xffffffff


	//   ....[16]....
        /*006c*/ 	.word	0xffffffff


	//----- nvinfo : EIATTR_COOP_GROUP_INSTR_OFFSETS
	.align		4
.L_1377:
        /*0070*/ 	.byte	0x04, 0x28
        /*0072*/ 	.short	(.L_1379 - .L_1378)


	//   ....[0]....
.L_1378:
        /*0074*/ 	.word	0x00001b60


	//   ....[1]....
        /*0078*/ 	.word	0x00001fa0


	//   ....[2]....
        /*007c*/ 	.word	0x00004f50


	//   ....[3]....
        /*0080*/ 	.word	0x000056f0


	//   ....[4]....
        /*0084*/ 	.word	0x00005da0


	//   ....[5]....
        /*0088*/ 	.word	0x00005df0


	//   ....[6]....
        /*008c*/ 	.word	0x00005e20


	//   ....[7]....
        /*0090*/ 	.word	0x00005e50


	//   ....[8]....
        /*0094*/ 	.word	0x00005e80


	//   ....[9]....
        /*0098*/ 	.word	0x00005eb0


	//   ....[10]....
        /*009c*/ 	.word	0x00005f00


	//   ....[11]....
        /*00a0*/ 	.word	0x00005f10


	//   ....[12]....
        /*00a4*/ 	.word	0x00005f60


	//   ....[13]....
        /*00a8*/ 	.word	0x00005f70


	//   ....[14]....
        /*00ac*/ 	.word	0x00006000


	//   ....[15]....
        /*00b0*/ 	.word	0x00006010


	//   ....[16]....
        /*00b4*/ 	.word	0x000066f0


	//----- nvinfo : EIATTR_VRC_CTA_INIT_COUNT
	.align		4
.L_1379:
        /*00b8*/ 	.byte	0x02, 0x4a
	.zero		1
	.zero		1


	//----- nvinfo : EIATTR_EXIT_INSTR_OFFSETS
	.align		4
        /*00bc*/ 	.byte	0x04, 0x1c
        /*00be*/ 	.short	(.L_1381 - .L_1380)


	//   ....[0]....
.L_1380:
        /*00c0*/ 	.word	0x00000290


	//   ....[1]....
        /*00c4*/ 	.word	0x00000ed0


	//   ....[2]....
        /*00c8*/ 	.word	0x00001320


	//   ....[3]....
        /*00cc*/ 	.word	0x00006aa0


	//----- nvinfo : EIATTR_MAX_THREADS
	.align		4
.L_1381:
        /*00d0*/ 	.byte	0x04, 0x05
        /*00d2*/ 	.short	(.L_1383 - .L_1382)
.L_1382:
        /*00d4*/ 	.word	0x00000020
        /*00d8*/ 	.word	0x00000001
        /*00dc*/ 	.word	0x00000001


	//----- nvinfo : EIATTR_CRS_STACK_SIZE
	.align		4
.L_1383:
        /*00e0*/ 	.byte	0x04, 0x1e
        /*00e2*/ 	.short	(.L_1385 - .L_1384)
.L_1384:
        /*00e4*/ 	.word	0x00000000


	//----- nvinfo : EIATTR_CBANK_PARAM_SIZE
	.align		4
.L_1385:
        /*00e8*/ 	.byte	0x03, 0x19
        /*00ea*/ 	.short	0x0188


	//----- nvinfo : EIATTR_PARAM_CBANK
	.align		4
        /*00ec*/ 	.byte	0x04, 0x0a
        /*00ee*/ 	.short	(.L_1387 - .L_1386)
	.align		4
.L_1386:
        /*00f0*/ 	.word	index@(.nv.constant0._Z25selective_scan_fwd_kernelI32Selective_Scan_fwd_kernel_traitsILi32ELi16ELi1ELb0ELb1ELb1ELb0ELb0EfffEEv13SSMParamsBase)
        /*00f4*/ 	.short	0x0380
        /*00f6*/ 	.short	0x0188


	//----- nvinfo : EIATTR_SW_WAR
	.align		4
.L_1387:
        /*00f8*/ 	.byte	0x04, 0x36
        /*00fa*/ 	.short	(.L_1389 - .L_1388)
.L_1388:
        /*00fc*/ 	.word	0x00000008
.L_1389:


//--------------------- .nv.info._Z25selective_scan_fwd_kernelI32Selective_Scan_fwd_kernel_traitsILi32ELi16ELi1ELb0ELb1ELb1ELb0ELb1EfffEEv13SSMParamsBase --------------------------
	.section	.nv.info._Z25selective_scan_fwd_kernelI32Selective_Scan_fwd_kernel_traitsILi32ELi16ELi1ELb0ELb1ELb1ELb0ELb1EfffEEv13SSMParamsBase,"",@"SHT_CUDA_INFO"
	.sectionflags	@""
	.align	4


	//----- nvinfo : EIATTR_CUDA_API_VERSION
	.align		4
        /*0000*/ 	.byte	0x04, 0x37
        /*0002*/ 	.short	(.L_1391 - .L_1390)
.L_1390:
        /*0004*/ 	.word	0x00000082


	//----- nvinfo : EIATTR_KPARAM_INFO
	.align		4
.L_1391:
        /*0008*/ 	.byte	0x04, 0x17
        /*000a*/ 	.short	(.L_1393 - .L_1392)
.L_1392:
        /*000c*/ 	.word	0x00000000
        /*0010*/ 	.short	0x0000
        /*0012*/ 	.short	0x0000
        /*0014*/ 	.byte	0x00, 0xf0, 0x21, 0x06


	//----- nvinfo : EIATTR_SPARSE_MMA_MASK
	.align		4
.L_1393:
        /*0018*/ 	.byte	0x03, 0x50
        /*001a*/ 	.short	0x0000


	//----- nvinfo : EIATTR_MAXREG_COUNT
	.align		4
        /*001c*/ 	.byte	0x03, 0x1b
        /*001e*/ 	.short	0x00ff


	//----- nvinfo : EIATTR_NUM_BARRIERS
	.align		4
        /*0020*/ 	.byte	0x02, 0x4c
        /*0022*/ 	.byte	0x01
	.zero		1


	//----- nvinfo : EIATTR_MERCURY_ISA_VERSION
	.align		4
        /*0024*/ 	.byte	0x03, 0x5f
        /*0026*/ 	.short	0x0101


	//----- nvinfo : EIATTR_COOP_GROUP_MASK_REGIDS
	.align		4
        /*0028*/ 	.byte	0x04, 0x29
        /*002a*/ 	.short	(.L_1395 - .L_1394)


	//   ....[0]....
.L_1394:
        /*002c*/ 	.word	0xffffffff


	//   ....[1]....
        /*0030*/ 	.word	0xffffffff


	//   ....[2]....
        /*0034*/ 	.word	0xffffffff


	//   ....[3]....
        /*0038*/ 	.word	0xffffffff


	//   ....[4]....
        /*003c*/ 	.word	0xffffffff


	//   ....[5]....
        /*0040*/ 	.word	0xffffffff


	//   ....[6]....
        /*0044*/ 	.word	0xffffffff


	//   ....[7]....
        /*0048*/ 	.word	0xffffffff


	//   ....[8]....
        /*004c*/ 	.word	0xffffffff


	//   ....[9]....
        /*0050*/ 	.word	0xffffffff


	//   ....[10]....
        /*0054*/ 	.word	0xffffffff


	//   ....[11]....
        /*0058*/ 	.word	0xffffffff


	//   ....[12]....
        /*005c*/ 	.word	0xffffffff


	//   ....[13]....
        /*0060*/ 	.word	0xffffffff


	//   ....[14]....
        /*0064*/ 	.word	0xffffffff


	//   ....[15]....
        /*0068*/ 	.word	0xffffffff


	//   ....[16]....
        /*006c*/ 	.word	0xffffffff


	//----- nvinfo : EIATTR_COOP_GROUP_INSTR_OFFSETS
	.align		4
.L_1395:
        /*0070*/ 	.byte	0x04, 0x28
        /*0072*/ 	.short	(.L_1397 - .L_1396)


	//   ....[0]....
.L_1396:
        /*0074*/ 	.word	0x00001c30


	//   ....[1]....
        /*0078*/ 	.word	0x00002070


	//   ....[2]....
        /*007c*/ 	.word	0x00005010


	//   ....[3]....
        /*0080*/ 	.word	0x000057b0


	//   ....[4]....
        /*0084*/ 	.word	0x00005e60


	//   ....[5]....
        /*0088*/ 	.word	0x00005eb0


	//   ....[6]....
        /*008c*/ 	.word	0x00005ee0


	//   ....[7]....
        /*0090*/ 	.word	0x00005f10


	//   ....[8]....
        /*0094*/ 	.word	0x00005f40


	//   ....[9]....
        /*0098*/ 	.word	0x00005f70


	//   ....[10]....
        /*009c*/ 	.word	0x00005fc0


	//   ....[11]....
        /*00a0*/ 	.word	0x00005fd0


	//   ....[12]....
        /*00a4*/ 	.word	0x00006020


	//   ....[13]....
        /*00a8*/ 	.word	0x00006030


	//   ....[14]....
        /*00ac*/ 	.word	0x000060c0


	//   ....[15]....
        /*00b0*/ 	.word	0x000060d0


	//   ....[16]....
        /*00b4*/ 	.word	0x000067b0


	//----- nvinfo : EIATTR_VRC_CTA_INIT_COUNT
	.align		4
.L_1397:
        /*00b8*/ 	.byte	0x02, 0x4a
	.zero		1
	.zero		1


	//----- nvinfo : EIATTR_EXIT_INSTR_OFFSETS
	.align		4
        /*00bc*/ 	.byte	0x04, 0x1c
        /*00be*/ 	.short	(.L_1399 - .L_1398)


	//   ....[0]....
.L_1398:
        /*00c0*/ 	.word	0x000002e0


	//   ....[1]....
        /*00c4*/ 	.word	0x00000fa0


	//   ....[2]....
        /*00c8*/ 	.word	0x000013f0


	//   ....[3]....
        /*00cc*/ 	.word	0x00006b60


	//----- nvinfo : EIATTR_MAX_THREADS
	.align		4
.L_1399:
        /*00d0*/ 	.byte	0x04, 0x05
        /*00d2*/ 	.short	(.L_1401 - .L_1400)
.L_1400:
        /*00d4*/ 	.word	0x00000020
        /*00d8*/ 	.word	0x00000001
        /*00dc*/ 	.word	0x00000001


	//----- nvinfo : EIATTR_CRS_STACK_SIZE
	.align		4
.L_1401:
        /*00e0*/ 	.byte	0x04, 0x1e
        /*00e2*/ 	.short	(.L_1403 - .L_1402)
.L_1402:
        /*00e4*/ 	.word	0x00000000


	//----- nvinfo : EIATTR_CBANK_PARAM_SIZE
	.align		4
.L_1403:
        /*00e8*/ 	.byte	0x03, 0x19
        /*00ea*/ 	.short	0x0188


	//----- nvinfo : EIATTR_PARAM_CBANK
	.align		4
        /*00ec*/ 	.byte	0x04, 0x0a
        /*00ee*/ 	.short	(.L_1405 - .L_1404)
	.align		4
.L_1404:
        /*00f0*/ 	.word	index@(.nv.constant0._Z25selective_scan_fwd_kernelI32Selective_Scan_fwd_kernel_traitsILi32ELi16ELi1ELb0ELb1ELb1ELb0ELb1EfffEEv13SSMParamsBase)
        /*00f4*/ 	.short	0x0380
        /*00f6*/ 	.short	0x0188


	//----- nvinfo : EIATTR_SW_WAR
	.align		4
.L_1405:
        /*00f8*/ 	.byte	0x04, 0x36
        /*00fa*/ 	.short	(.L_1407 - .L_1406)
.L_1406:
        /*00fc*/ 	.word	0x00000008
.L_1407:


//--------------------- .nv.info._Z25selective_scan_fwd_kernelI32Selective_Scan_fwd_kernel_traitsILi32ELi16ELi1ELb0ELb1ELb1ELb1ELb0EfffEEv13SSMParamsBase --------------------------
	.section	.nv.info._Z25selective_scan_fwd_kernelI32Selective_Scan_fwd_kernel_traitsILi32ELi16ELi1ELb0ELb1ELb1ELb1ELb0EfffEEv13SSMParamsBase,"",@"SHT_CUDA_INFO"
	.sectionflags	@""
	.align	4


	//----- nvinfo : EIATTR_CUDA_API_VERSION
	.align		4
        /*0000*/ 	.byte	0x04, 0x37
        /*0002*/ 	.short	(.L_1409 - .L_1408)
.L_1408:
        /*0004*/ 	.word	0x00000082


	//----- nvinfo : EIATTR_KPARAM_INFO
	.align		4
.L_1409:
        /*0008*/ 	.byte	0x04, 0x17
        /*000a*/ 	.short	(.L_1411 - .L_1410)
.L_1410:
        /*000c*/ 	.word	0x00000000
        /*0010*/ 	.short	0x0000
        /*0012*/ 	.short	0x0000
        /*0014*/ 	.byte	0x00, 0xf0, 0x21, 0x06


	//----- nvinfo : EIATTR_SPARSE_MMA_MASK
	.align		4
.L_1411:
        /*0018*/ 	.byte	0x03, 0x50
        /*001a*/ 	.short	0x0000


	//----- nvinfo : EIATTR_MAXREG_COUNT
	.align		4
        /*001c*/ 	.byte	0x03, 0x1b
        /*001e*/ 	.short	0x00ff


	//----- nvinfo : EIATTR_NUM_BARRIERS
	.align		4
        /*0020*/ 	.byte	0x02, 0x4c
        /*0022*/ 	.byte	0x01
	.zero		1


	//----- nvinfo : EIATTR_MERCURY_ISA_VERSION
	.align		4
        /*0024*/ 	.byte	0x03, 0x5f
        /*0026*/ 	.short	0x0101


	//----- nvinfo : EIATTR_COOP_GROUP_MASK_REGIDS
	.align		4
        /*0028*/ 	.byte	0x04, 0x29
        /*002a*/ 	.short	(.L_1413 - .L_1412)


	//   ....[0]....
.L_1412:
        /*002c*/ 	.word	0xffffffff


	//   ....[1]....
        /*0030*/ 	.word	0xffffffff


	//   ....[2]....
        /*0034*/ 	.word	0xffffffff


	//   ....[3]....
        /*0038*/ 	.word	0xffffffff


	//   ....[4]....
        /*003c*/ 	.word	0xffffffff


	//   ....[5]....
        /*0040*/ 	.word	0xffffffff


	//   ....[6]....
        /*0044*/ 	.word	0xffffffff


	//   ....[7]....
        /*0048*/ 	.word	0xffffffff


	//   ....[8]....
        /*004c*/ 	.word	0xffffffff


	//   ....[9]....
        /*0050*/ 	.word	0xffffffff


	//   ....[10]....
        /*0054*/ 	.word	0xffffffff


	//   ....[11]....
        /*0058*/ 	.word	0xffffffff


	//   ....[12]....
        /*005c*/ 	.word	0xffffffff


	//   ....[13]....
        /*0060*/ 	.word	0xffffffff


	//   ....[14]....
        /*0064*/ 	.word	0xffffffff


	//   ....[15]....
        /*0068*/ 	.word	0xffffffff


	//   ....[16]....
        /*006c*/ 	.word	0xffffffff


	//   ....[17]....
        /*0070*/ 	.word	0xffffffff


	//   ....[18]....
        /*0074*/ 	.word	0xffffffff


	//----- nvinfo : EIATTR_COOP_GROUP_INSTR_OFFSETS
	.align		4
.L_1413:
        /*0078*/ 	.byte	0x04, 0x28
        /*007a*/ 	.short	(.L_1415 - .L_1414)


	//   ....[0]....
.L_1414:
        /*007c*/ 	.word	0x00001d20


	//   ....[1]....
        /*0080*/ 	.word	0x00002150


	//   ....[2]....
        /*0084*/ 	.word	0x00005350


	//   ....[3]....
        /*0088*/ 	.word	0x00005f10


	//   ....[4]....
        /*008c*/ 	.word	0x00006370


	//   ....[5]....
        /*0090*/ 	.word	0x000063b0


	//   ....[6]....
        /*0094*/ 	.word	0x000063e0


	//   ....[7]....
        /*0098*/ 	.word	0x00006410


	//   ....[8]....
        /*009c*/ 	.word	0x00006450


	//   ....[9]....
        /*00a0*/ 	.word	0x00006470


	//   ....[10]....
        /*00a4*/ 	.word	0x000064c0


	//   ....[11]....
        /*00a8*/ 	.word	0x000064d0


	//   ....[12]....
        /*00ac*/ 	.word	0x00006510


	//   ....[13]....
        /*00b0*/ 	.word	0x00006530


	//   ....[14]....
        /*00b4*/ 	.word	0x00006580


	//   ....[15]....
        /*00b8*/ 	.word	0x000065a0


	//   ....[16]....
        /*00bc*/ 	.word	0x00006e60


	//   ....[17]....
        /*00c0*/ 	.word	0x00007570


	//   ....[18]....
        /*00c4*/ 	.word	0x00007d90


	//----- nvinfo : EIATTR_VRC_CTA_INIT_COUNT
	.align		4
.L_1415:
        /*00c8*/ 	.byte	0x02, 0x4a
	.zero		1
	.zero		1


	//----- nvinfo : EIATTR_EXIT_INSTR_OFFSETS
	.align		4
        /*00cc*/ 	.byte	0x04, 0x1c
        /*00ce*/ 	.short	(.L_1417 - .L_1416)


	//   ....[0]....
.L_1416:
        /*00d0*/ 	.word	0x00000290


	//   ....[1]....
        /*00d4*/ 	.word	0x00000ed0


	//   ....[2]....
        /*00d8*/ 	.word	0x000012c0


	//   ....[3]....
        /*00dc*/ 	.word	0x00008210


	//----- nvinfo : EIATTR_MAX_THREADS
	.align		4
.L_1417:
        /*00e0*/ 	.byte	0x04, 0x05
        /*00e2*/ 	.short	(.L_1419 - .L_1418)
.L_1418:
        /*00e4*/ 	.word	0x00000020
        /*00e8*/ 	.word	0x00000001
        /*00ec*/ 	.word	0x00000001


	//----- nvinfo : EIATTR_CRS_STACK_SIZE
	.align		4
.L_1419:
        /*00f0*/ 	.byte	0x04, 0x1e
        /*00f2*/ 	.short	(.L_1421 - .L_1420)
.L_1420:
        /*00f4*/ 	.word	0x00000000


	//----- nvinfo : EIATTR_CBANK_PARAM_SIZE
	.align		4
.L_1421:
        /*00f8*/ 	.byte	0x03, 0x19
        /*00fa*/ 	.short	0x0188


	//----- nvinfo : EIATTR_PARAM_CBANK
	.align		4
        /*00fc*/ 	.byte	0x04, 0x0a
        /*00fe*/ 	.short	(.L_1423 - .L_1422)
	.align		4
.L_1422:
        /*0100*/ 	.word	index@(.nv.constant0._Z25selective_scan_fwd_kernelI32Selective_Scan_fwd_kernel_traitsILi32ELi16ELi1ELb0ELb1ELb1ELb1ELb0EfffEEv13SSMParamsBase)
        /*0104*/ 	.short	0x0380
        /*0106*/ 	.short	0x0188


	//----- nvinfo : EIATTR_SW_WAR
	.align		4
.L_1423:
        /*0108*/ 	.byte	0x04, 0x36
        /*010a*/ 	.short	(.L_1425 - .L_1424)
.L_1424:
        /*010c*/ 	.word	0x00000008
.L_1425:


//--------------------- .nv.info._Z25selective_scan_fwd_kernelI32Selective_Scan_fwd_kernel_traitsILi32ELi16ELi1ELb0ELb1ELb1ELb1ELb1EfffEEv13SSMParamsBase --------------------------
	.section	.nv.info._Z25selective_scan_fwd_kernelI32Selective_Scan_fwd_kernel_traitsILi32ELi16ELi1ELb0ELb1ELb1ELb1ELb1EfffEEv13SSMParamsBase,"",@"SHT_CUDA_INFO"
	.sectionflags	@""
	.align	4


	//----- nvinfo : EIATTR_CUDA_API_VERSION
	.align		4
        /*0000*/ 	.byte	0x04, 0x37
        /*0002*/ 	.short	(.L_1427 - .L_1426)
.L_1426:
        /*0004*/ 	.word	0x00000082


	//----- nvinfo : EIATTR_KPARAM_INFO
	.align		4
.L_1427:
        /*0008*/ 	.byte	0x04, 0x17
        /*000a*/ 	.short	(.L_1429 - .L_1428)
.L_1428:
        /*000c*/ 	.word	0x00000000
        /*0010*/ 	.short	0x0000
        /*0012*/ 	.short	0x0000
        /*0014*/ 	.byte	0x00, 0xf0, 0x21, 0x06


	//----- nvinfo : EIATTR_SPARSE_MMA_MASK
	.align		4
.L_1429:
        /*0018*/ 	.byte	0x03, 0x50
        /*001a*/ 	.short	0x0000


	//----- nvinfo : EIATTR_MAXREG_COUNT
	.align		4
        /*001c*/ 	.byte	0x03, 0x1b
        /*001e*/ 	.short	0x00ff


	//----- nvinfo : EIATTR_NUM_BARRIERS
	.align		4
        /*0020*/ 	.byte	0x02, 0x4c
        /*0022*/ 	.byte	0x01
	.zero		1


	//----- nvinfo : EIATTR_MERCURY_ISA_VERSION
	.align		4
        /*0024*/ 	.byte	0x03, 0x5f
        /*0026*/ 	.short	0x0101


	//----- nvinfo : EIATTR_COOP_GROUP_MASK_REGIDS
	.align		4
        /*0028*/ 	.byte	0x04, 0x29
        /*002a*/ 	.short	(.L_1431 - .L_1430)


	//   ....[0]....
.L_1430:
        /*002c*/ 	.word	0xffffffff


	//   ....[1]....
        /*0030*/ 	.word	0xffffffff


	//   ....[2]....
        /*0034*/ 	.word	0xffffffff


	//   ....[3]....
        /*0038*/ 	.word	0xffffffff


	//   ....[4]....
        /*003c*/ 	.word	0xffffffff


	//   ....[5]....
        /*0040*/ 	.word	0xffffffff


	//   ....[6]....
        /*0044*/ 	.word	0xffffffff


	//   ....[7]....
        /*0048*/ 	.word	0xffffffff


	//   ....[8]....
        /*004c*/ 	.word	0xffffffff


	//   ....[9]....
        /*0050*/ 	.word	0xffffffff


	//   ....[10]....
        /*0054*/ 	.word	0xffffffff


	//   ....[11]....
        /*0058*/ 	.word	0xffffffff


	//   ....[12]....
        /*005c*/ 	.word	0xffffffff


	//   ....[13]....
        /*0060*/ 	.word	0xffffffff


	//   ....[14]....
        /*0064*/ 	.word	0xffffffff


	//   ....[15]....
        /*0068*/ 	.word	0xffffffff


	//   ....[16]....
        /*006c*/ 	.word	0xffffffff


	//   ....[17]....
        /*0070*/ 	.word	0xffffffff


	//   ....[18]....
        /*0074*/ 	.word	0xffffffff


	//----- nvinfo : EIATTR_COOP_GROUP_INSTR_OFFSETS
	.align		4
.L_1431:
        /*0078*/ 	.byte	0x04, 0x28
        /*007a*/ 	.short	(.L_1433 - .L_1432)


	//   ....[0]....
.L_1432:
        /*007c*/ 	.word	0x00001dd0


	//   ....[1]....
        /*0080*/ 	.word	0x00002200


	//   ....[2]....
        /*0084*/ 	.word	0x00005400


	//   ....[3]....
        /*0088*/ 	.word	0x00005fc0


	//   ....[4]....
        /*008c*/ 	.word	0x00006420


	//   ....[5]....
        /*0090*/ 	.word	0x00006460


	//   ....[6]....
        /*0094*/ 	.word	0x00006490


	//   ....[7]....
        /*0098*/ 	.word	0x000064c0


	//   ....[8]....
        /*009c*/ 	.word	0x00006500


	//   ....[9]....
        /*00a0*/ 	.word	0x00006520


	//   ....[10]....
        /*00a4*/ 	.word	0x00006570


	//   ....[11]....
        /*00a8*/ 	.word	0x00006580


	//   ....[12]....
        /*00ac*/ 	.word	0x000065c0


	//   ....[13]....
        /*00b0*/ 	.word	0x000065e0


	//   ....[14]....
        /*00b4*/ 	.word	0x00006630


	//   ....[15]....
        /*00b8*/ 	.word	0x00006650


	//   ....[16]....
        /*00bc*/ 	.word	0x00006f40


	//   ....[17]....
        /*00c0*/ 	.word	0x00007680


	//   ....[18]....
        /*00c4*/ 	.word	0x00007ea0


	//----- nvinfo : EIATTR_VRC_CTA_INIT_COUNT
	.align		4
.L_1433:
        /*00c8*/ 	.byte	0x02, 0x4a
	.zero		1
	.zero		1


	//----- nvinfo : EIATTR_EXIT_INSTR_OFFSETS
	.align		4
        /*00cc*/ 	.byte	0x04, 0x1c
        /*00ce*/ 	.short	(.L_1435 - .L_1434)


	//   ....[0]....
.L_1434:
        /*00d0*/ 	.word	0x000002e0


	//   ....[1]....
        /*00d4*/ 	.word	0x00000fa0


	//   ....[2]....
        /*00d8*/ 	.word	0x00001370


	//   ....[3]....
        /*00dc*/ 	.word	0x00008320


	//----- nvinfo : EIATTR_MAX_THREADS
	.align		4
.L_1435:
        /*00e0*/ 	.byte	0x04, 0x05
        /*00e2*/ 	.short	(.L_1437 - .L_1436)
.L_1436:
        /*00e4*/ 	.word	0x00000020
        /*00e8*/ 	.word	0x00000001
        /*00ec*/ 	.word	0x00000001


	//----- nvinfo : EIATTR_CRS_STACK_SIZE
	.align		4
.L_1437:
        /*00f0*/ 	.byte	0x04, 0x1e
        /*00f2*/ 	.short	(.L_1439 - .L_1438)
.L_1438:
        /*00f4*/ 	.word	0x00000000


	//----- nvinfo : EIATTR_CBANK_PARAM_SIZE
	.align		4
.L_1439:
        /*00f8*/ 	.byte	0x03, 0x19
        /*00fa*/ 	.short	0x0188


	//----- nvinfo : EIATTR_PARAM_CBANK
	.align		4
        /*00fc*/ 	.byte	0x04, 0x0a
        /*00fe*/ 	.short	(.L_1441 - .L_1440)
	.align		4
.L_1440:
        /*0100*/ 	.word	index@(.nv.constant0._Z25selective_scan_fwd_kernelI32Selective_Scan_fwd_kernel_traitsILi32ELi16ELi1ELb0ELb1ELb1ELb1ELb1EfffEEv13SSMParamsBase)
        /*0104*/ 	.short	0x0380
        /*0106*/ 	.short	0x0188


	//----- nvinfo : EIATTR_SW_WAR
	.align		4
.L_1441:
        /*0108*/ 	.byte	0x04, 0x36
        /*010a*/ 	.short	(.L_1443 - .L_1442)
.L_1442:
        /*010c*/ 	.word	0x00000008
.L_1443:


//--------------------- .nv.info._Z25selective_scan_fwd_kernelI32Selective_Scan_fwd_kernel_traitsILi32ELi16ELi1ELb1ELb1ELb1ELb0ELb0EfffEEv13SSMParamsBase --------------------------
	.section	.nv.info._Z25selective_scan_fwd_kernelI32Selective_Scan_fwd_kernel_traitsILi32ELi16ELi1ELb1ELb1ELb1ELb0ELb0EfffEEv13SSMParamsBase,"",@"SHT_CUDA_INFO"
	.sectionflags	@""
	.align	4


	//----- nvinfo : EIATTR_CUDA_API_VERSION
	.align		4
        /*0000*/ 	.byte	0x04, 0x37
        /*0002*/ 	.short	(.L_1445 - .L_1444)
.L_1444:
        /*0004*/ 	.word	0x00000082


	//----- nvinfo : EIATTR_KPARAM_INFO
	.align		4
.L_1445:
        /*0008*/ 	.byte	0x04, 0x17
        /*000a*/ 	.short	(.L_1447 - .L_1446)
.L_1446:
        /*000c*/ 	.word	0x00000000
        /*0010*/ 	.short	0x0000
        /*0012*/ 	.short	0x0000
        /*0014*/ 	.byte	0x00, 0xf0, 0x21, 0x06


	//----- nvinfo : EIATTR_SPARSE_MMA_MASK
	.align		4
.L_1447:
        /*0018*/ 	.byte	0x03, 0x50
        /*001a*/ 	.short	0x0000


	//----- nvinfo : EIATTR_MAXREG_COUNT
	.align		4
        /*001c*/ 	.byte	0x03, 0x1b
        /*001e*/ 	.short	0x00ff


	//----- nvinfo : EIATTR_NUM_BARRIERS
	.align		4
        /*0020*/ 	.byte	0x02, 0x4c
        /*0022*/ 	.byte	0x01
	.zero		1


	//----- nvinfo : EIATTR_MERCURY_ISA_VERSION
	.align		4
        /*0024*/ 	.byte	0x03, 0x5f
        /*0026*/ 	.short	0x0101


	//----- nvinfo : EIATTR_COOP_GROUP_MASK_REGIDS
	.align		4
        /*0028*/ 	.byte	0x04, 0x29
        /*002a*/ 	.short	(.L_1449 - .L_1448)


	//   ....[0]....
.L_1448:
        /*002c*/ 	.word	0xffffffff


	//   ....[1]....
        /*0030*/ 	.word	0xffffffff


	//   ....[2]....
        /*0034*/ 	.word	0xffffffff


	//   ....[3]....
        /*0038*/ 	.word	0xffffffff


	//   ....[4]....
        /*003c*/ 	.word	0xffffffff


	//   ....[5]....
        /*0040*/ 	.word	0xffffffff


	//   ....[6]....
        /*0044*/ 	.word	0xffffffff


	//   ....[7]....
        /*0048*/ 	.word	0xffffffff


	//   ....[8]....
        /*004c*/ 	.word	0xffffffff


	//   ....[9]....
        /*0050*/ 	.word	0xffffffff


	//   ....[10]....
        /*0054*/ 	.word	0xffffffff


	//   ....[11]....
        /*0058*/ 	.word	0xffffffff


	//   ....[12]....
        /*005c*/ 	.word	0xffffffff


	//   ....[13]....
        /*0060*/ 	.word	0xffffffff


	//   ....[14]....
        /*0064*/ 	.word	0xffffffff


	//   ....[15]....
        /*0068*/ 	.word	0xffffffff


	//   ....[16]....
        /*006c*/ 	.word	0xffffffff


	//----- nvinfo : EIATTR_COOP_GROUP_INSTR_OFFSETS
	.align		4
.L_1449:
        /*0070*/ 	.byte	0x04, 0x28
        /*0072*/ 	.short	(.L_1451 - .L_1450)


	//   ....[0]....
.L_1450:
        /*0074*/ 	.word	0x000012f0


	//   ....[1]....
        /*0078*/ 	.word	0x000013e0


	//   ....[2]....
        /*007c*/ 	.word	0x00003ea0


	//   ....[3]....
        /*0080*/ 	.word	0x000044d0


	//   ....[4]....
        /*0084*/ 	.word	0x000048f0


	//   ....[5]....
        /*0088*/ 	.word	0x00004940


	//   ....[6]....
        /*008c*/ 	.word	0x00004970


	//   ....[7]....
        /*0090*/ 	.word	0x000049a0


	//   ....[8]....
        /*0094*/ 	.word	0x000049d0


	//   ....[9]....
        /*0098*/ 	.word	0x00004a00


	//   ....[10]....
        /*009c*/ 	.word	0x00004a50


	//   ....[11]....
        /*00a0*/ 	.word	0x00004a60


	//   ....[12]....
        /*00a4*/ 	.word	0x00004ab0


	//   ....[13]....
        /*00a8*/ 	.word	0x00004ac0


	//   ....[14]....
        /*00ac*/ 	.word	0x00004b50


	//   ....[15]....
        /*00b0*/ 	.word	0x00004b60


	//   ....[16]....
        /*00b4*/ 	.word	0x00005130


	//----- nvinfo : EIATTR_VRC_CTA_INIT_COUNT
	.align		4
.L_1451:
        /*00b8*/ 	.byte	0x02, 0x4a
	.zero		1
	.zero		1


	//----- nvinfo : EIATTR_EXIT_INSTR_OFFSETS
	.align		4
        /*00bc*/ 	.byte	0x04, 0x1c
        /*00be*/ 	.short	(.L_1453 - .L_1452)


	//   ....[0]....
.L_1452:
        /*00c0*/ 	.word	0x00000290


	//   ....[1]....
        /*00c4*/ 	.word	0x00000e90


	//   ....[2]....
        /*00c8*/ 	.word	0x000011b0


	//   ....[3]....
        /*00cc*/ 	.word	0x00005280


	//----- nvinfo : EIATTR_MAX_THREADS
	.align		4
.L_1453:
        /*00d0*/ 	.byte	0x04, 0x05
        /*00d2*/ 	.short	(.L_1455 - .L_1454)
.L_1454:
        /*00d4*/ 	.word	0x00000020
        /*00d8*/ 	.word	0x00000001
        /*00dc*/ 	.word	0x00000001


	//----- nvinfo : EIATTR_CRS_STACK_SIZE
	.align		4
.L_1455:
        /*00e0*/ 	.byte	0x04, 0x1e
        /*00e2*/ 	.short	(.L_1457 - .L_1456)
.L_1456:
        /*00e4*/ 	.word	0x00000000


	//----- nvinfo : EIATTR_CBANK_PARAM_SIZE
	.align		4
.L_1457:
        /*00e8*/ 	.byte	0x03, 0x19
        /*00ea*/ 	.short	0x0188


	//----- nvinfo : EIATTR_PARAM_CBANK
	.align		4
        /*00ec*/ 	.byte	0x04, 0x0a
        /*00ee*/ 	.short	(.L_1459 - .L_1458)
	.align		4
.L_1458:
        /*00f0*/ 	.word	index@(.nv.constant0._Z25selective_scan_fwd_kernelI32Selective_Scan_fwd_kernel_traitsILi32ELi16ELi1ELb1ELb1ELb1ELb0ELb0EfffEEv13SSMParamsBase)
        /*00f4*/ 	.short	0x0380
        /*00f6*/ 	.short	0x0188


	//----- nvinfo : EIATTR_SW_WAR
	.align		4
.L_1459:
        /*00f8*/ 	.byte	0x04, 0x36
        /*00fa*/ 	.short	(.L_1461 - .L_1460)
.L_1460:
        /*00fc*/ 	.word	0x00000008
.L_1461:


//--------------------- .nv.info._Z25selective_scan_fwd_kernelI32Selective_Scan_fwd_kernel_traitsILi32ELi16ELi1ELb1ELb1ELb1ELb0ELb1EfffEEv13SSMParamsBase --------------------------
	.section	.nv.info._Z25selective_scan_fwd_kernelI32Selective_Scan_fwd_kernel_traitsILi32ELi16ELi1ELb1ELb1ELb1ELb0ELb1EfffEEv13SSMParamsBase,"",@"SHT_CUDA_INFO"
	.sectionflags	@""
	.align	4


	//----- nvinfo : EIATTR_CUDA_API_VERSION
	.align		4
        /*0000*/ 	.byte	0x04, 0x37
        /*0002*/ 	.short	(.L_1463 - .L_1462)
.L_1462:
        /*0004*/ 	.word	0x00000082


	//----- nvinfo : EIATTR_KPARAM_INFO
	.align		4
.L_1463:
        /*0008*/ 	.byte	0x04, 0x17
        /*000a*/ 	.short	(.L_1465 - .L_1464)
.L_1464:
        /*000c*/ 	.word	0x00000000
        /*0010*/ 	.short	0x0000
        /*0012*/ 	.short	0x0000
        /*0014*/ 	.byte	0x00, 0xf0, 0x21, 0x06


	//----- nvinfo : EIATTR_SPARSE_MMA_MASK
	.align		4
.L_1465:
        /*0018*/ 	.byte	0x03, 0x50
        /*001a*/ 	.short	0x0000


	//----- nvinfo : EIATTR_MAXREG_COUNT
	.align		4
        /*001c*/ 	.byte	0x03, 0x1b
        /*001e*/ 	.short	0x00ff


	//----- nvinfo : EIATTR_NUM_BARRIERS
	.align		4
        /*0020*/ 	.byte	0x02, 0x4c
        /*0022*/ 	.byte	0x01
	.zero		1


	//----- nvinfo : EIATTR_MERCURY_ISA_VERSION
	.align		4
        /*0024*/ 	.byte	0x03, 0x5f
        /*0026*/ 	.short	0x0101


	//----- nvinfo : EIATTR_COOP_GROUP_MASK_REGIDS
	.align		4
        /*0028*/ 	.byte	0x04, 0x29
        /*002a*/ 	.short	(.L_1467 - .L_1466)


	//   ....[0]....
.L_1466:
        /*002c*/ 	.word	0xffffffff


	//   ....[1]....
        /*0030*/ 	.word	0xffffffff


	//   ....[2]....
        /*0034*/ 	.word	0xffffffff


	//   ....[3]....
        /*0038*/ 	.word	0xffffffff


	//   ....[4]....
        /*003c*/ 	.word	0xffffffff


	//   ....[5]....
        /*0040*/ 	.word	0xffffffff


	//   ....[6]....
        /*0044*/ 	.word	0xffffffff


	//   ....[7]....
        /*0048*/ 	.word	0xffffffff


	//   ....[8]....
        /*004c*/ 	.word	0xffffffff


	//   ....[9]....
        /*0050*/ 	.word	0xffffffff


	//   ....[10]....
        /*0054*/ 	.word	0xffffffff


	//   ....[11]....
        /*0058*/ 	.word	0xffffffff


	//   ....[12]....
        /*005c*/ 	.word	0xffffffff


	//   ....[13]....
        /*0060*/ 	.word	0xffffffff


	//   ....[14]....
        /*0064*/ 	.word	0xffffffff


	//   ....[15]....
        /*0068*/ 	.word	0xffffffff


	//   ....[16]....
        /*006c*/ 	.word	0xffffffff


	//----- nvinfo : EIATTR_COOP_GROUP_INSTR_OFFSETS
	.align		4
.L_1467:
        /*0070*/ 	.byte	0x04, 0x28
        /*0072*/ 	.short	(.L_1469 - .L_1468)


	//   ....[0]....
.L_1468:
        /*0074*/ 	.word	0x00001c30


	//   ....[1]....
        /*0078*/ 	.word	0x00002070


	//   ....[2]....
        /*007c*/ 	.word	0x00005010


	//   ....[3]....
        /*0080*/ 	.word	0x000057b0


	//   ....[4]....
        /*0084*/ 	.word	0x00005e60


	//   ....[5]....
        /*0088*/ 	.word	0x00005eb0


	//   ....[6]....
        /*008c*/ 	.word	0x00005ee0


	//   ....[7]....
        /*0090*/ 	.word	0x00005f10


	//   ....[8]....
        /*0094*/ 	.word	0x00005f40


	//   ....[9]....
        /*0098*/ 	.word	0x00005f70


	//   ....[10]....
        /*009c*/ 	.word	0x00005fc0


	//   ....[11]....
        /*00a0*/ 	.word	0x00005fd0


	//   ....[12]....
        /*00a4*/ 	.word	0x00006020


	//   ....[13]....
        /*00a8*/ 	.word	0x00006030


	//   ....[14]....
        /*00ac*/ 	.word	0x000060c0


	//   ....[15]....
        /*00b0*/ 	.word	0x000060d0


	//   ....[16]....
        /*00b4*/ 	.word	0x000067b0


	//----- nvinfo : EIATTR_VRC_CTA_INIT_COUNT
	.align		4
.L_1469:
        /*00b8*/ 	.byte	0x02, 0x4a
	.zero		1
	.zero		1


	//----- nvinfo : EIATTR_EXIT_INSTR_OFFSETS
	.align		4
        /*00bc*/ 	.byte	0x04, 0x1c
        /*00be*/ 	.short	(.L_1471 - .L_1470)


	//   ....[0]....
.L_1470:
        /*00c0*/ 	.word	0x000002e0


	//   ....[1]....
        /*00c4*/ 	.word	0x00000fa0


	//   ....[2]....
        /*00c8*/ 	.word	0x000013f0


	//   ....[3]....
        /*00cc*/ 	.word	0x00006b60


	//----- nvinfo : EIATTR_MAX_THREADS
	.align		4
.L_1471:
        /*00d0*/ 	.byte	0x04, 0x05
        /*00d2*/ 	.short	(.L_1473 - .L_1472)
.L_1472:
        /*00d4*/ 	.word	0x00000020
        /*00d8*/ 	.word	0x00000001
        /*00dc*/ 	.word	0x00000001


	//----- nvinfo : EIATTR_CRS_STACK_SIZE
	.align		4
.L_1473:
        /*00e0*/ 	.byte	0x04, 0x1e
        /*00e2*/ 	.short	(.L_1475 - .L_1474)
.L_1474:
        /*00e4*/ 	.word	0x00000000


	//----- nvinfo : EIATTR_CBANK_PARAM_SIZE
	.align		4
.L_1475:
        /*00e8*/ 	.byte	0x03, 0x19
        /*00ea*/ 	.short	0x0188


	//----- nvinfo : EIATTR_PARAM_CBANK
	.align		4
        /*00ec*/ 	.byte	0x04, 0x0a
        /*00ee*/ 	.short	(.L_1477 - .L_1476)
	.align		4
.L_1476:
        /*00f0*/ 	.word	index@(.nv.constant0._Z25selective_scan_fwd_kernelI32Selective_Scan_fwd_kernel_traitsILi32ELi16ELi1ELb1ELb1ELb1ELb0ELb1EfffEEv13SSMParamsBase)
        /*00f4*/ 	.short	0x0380
        /*00f6*/ 	.short	0x0188


	//----- nvinfo : EIATTR_SW_WAR
	.align		4
.L_1477:
        /*00f8*/ 	.byte	0x04, 0x36
        /*00fa*/ 	.short	(.L_1479 - .L_1478)
.L_1478:
        /*00fc*/ 	.word	0x00000008
.L_1479:


//--------------------- .nv.info._Z25selective_scan_fwd_kernelI32Selective_Scan_fwd_kernel_traitsILi32ELi16ELi1ELb1ELb1ELb1ELb1ELb0EfffEEv13SSMParamsBase --------------------------
	.section	.nv.info._Z25selective_scan_fwd_kernelI32Selective_Scan_fwd_kernel_traitsILi32ELi16ELi1ELb1ELb1ELb1ELb1ELb0EfffEEv13SSMParamsBase,"",@"SHT_CUDA_INFO"
	.sectionflags	@""
	.align	4


	//----- nvinfo : EIATTR_CUDA_API_VERSION
	.align		4
        /*0000*/ 	.byte	0x04, 0x37
        /*0002*/ 	.short	(.L_1481 - .L_1480)
.L_1480:
        /*0004*/ 	.word	0x00000082


	//----- nvinfo : EIATTR_KPARAM_INFO
	.align		4
.L_1481:
        /*0008*/ 	.byte	0x04, 0x17
        /*000a*/ 	.short	(.L_1483 - .L_1482)
.L_1482:
        /*000c*/ 	.word	0x00000000
        /*0010*/ 	.short	0x0000
        /*0012*/ 	.short	0x0000
        /*0014*/ 	.byte	0x00, 0xf0, 0x21, 0x06


	//----- nvinfo : EIATTR_SPARSE_MMA_MASK
	.align		4
.L_1483:
        /*0018*/ 	.byte	0x03, 0x50
        /*001a*/ 	.short	0x0000


	//----- nvinfo : EIATTR_MAXREG_COUNT
	.align		4
        /*001c*/ 	.byte	0x03, 0x1b
        /*001e*/ 	.short	0x00ff


	//----- nvinfo : EIATTR_NUM_BARRIERS
	.align		4
        /*0020*/ 	.byte	0x02, 0x4c
        /*0022*/ 	.byte	0x01
	.zero		1


	//----- nvinfo : EIATTR_MERCURY_ISA_VERSION
	.align		4
        /*0024*/ 	.byte	0x03, 0x5f
        /*0026*/ 	.short	0x0101


	//----- nvinfo : EIATTR_COOP_GROUP_MASK_REGIDS
	.align		4
        /*0028*/ 	.byte	0x04, 0x29
        /*002a*/ 	.short	(.L_1485 - .L_1484)


	//   ....[0]....
.L_1484:
        /*002c*/ 	.word	0xffffffff


	//   ....[1]....
        /*0030*/ 	.word	0xffffffff


	//   ....[2]....
        /*0034*/ 	.word	0xffffffff


	//   ....[3]....
        /*0038*/ 	.word	0xffffffff


	//   ....[4]....
        /*003c*/ 	.word	0xffffffff


	//   ....[5]....
        /*0040*/ 	.word	0xffffffff


	//   ....[6]....
        /*0044*/ 	.word	0xffffffff


	//   ....[7]....
        /*0048*/ 	.word	0xffffffff


	//   ....[8]....
        /*004c*/ 	.word	0xffffffff


	//   ....[9]....
        /*0050*/ 	.word	0xffffffff


	//   ....[10]....
        /*0054*/ 	.word	0xffffffff


	//   ....[11]....
        /*0058*/ 	.word	0xffffffff


	//   ....[12]....
        /*005c*/ 	.word	0xffffffff


	//   ....[13]....
        /*0060*/ 	.word	0xffffffff


	//   ....[14]....
        /*0064*/ 	.word	0xffffffff


	//   ....[15]....
        /*0068*/ 	.word	0xffffffff


	//   ....[16]....
        /*006c*/ 	.word	0xffffffff


	//   ....[17]....
        /*0070*/ 	.word	0xffffffff


	//   ....[18]....
        /*0074*/ 	.word	0xffffffff


	//----- nvinfo : EIATTR_COOP_GROUP_INSTR_OFFSETS
	.align		4
.L_1485:
        /*0078*/ 	.byte	0x04, 0x28
        /*007a*/ 	.short	(.L_1487 - .L_1486)


	//   ....[0]....
.L_1486:
        /*007c*/ 	.word	0x000012d0


	//   ....[1]....
        /*0080*/ 	.word	0x000013c0


	//   ....[2]....
        /*0084*/ 	.word	0x00003eb0


	//   ....[3]....
        /*0088*/ 	.word	0x000044e0


	//   ....[4]....
        /*008c*/ 	.word	0x00004900


	//   ....[5]....
        /*0090*/ 	.word	0x00004950


	//   ....[6]....
        /*0094*/ 	.word	0x00004980


	//   ....[7]....
        /*0098*/ 	.word	0x000049b0


	//   ....[8]....
        /*009c*/ 	.word	0x000049e0


	//   ....[9]....
        /*00a0*/ 	.word	0x00004a10


	//   ....[10]....
        /*00a4*/ 	.word	0x00004a60


	//   ....[11]....
        /*00a8*/ 	.word	0x00004a70


	//   ....[12]....
        /*00ac*/ 	.word	0x00004ac0


	//   ....[13]....
        /*00b0*/ 	.word	0x00004ad0


	//   ....[14]....
        /*00b4*/ 	.word	0x00004b60


	//   ....[15]....
        /*00b8*/ 	.word	0x00004b70


	//   ....[16]....
        /*00bc*/ 	.word	0x00005170


	//   ....[17]....
        /*00c0*/ 	.word	0x000053c0


	//   ....[18]....
        /*00c4*/ 	.word	0x00005ab0


	//----- nvinfo : EIATTR_VRC_CTA_INIT_COUNT
	.align		4
.L_1487:
        /*00c8*/ 	.byte	0x02, 0x4a
	.zero		1
	.zero		1


	//----- nvinfo : EIATTR_EXIT_INSTR_OFFSETS
	.align		4
        /*00cc*/ 	.byte	0x04, 0x1c
        /*00ce*/ 	.short	(.L_1489 - .L_1488)


	//   ....[0]....
.L_1488:
        /*00d0*/ 	.word	0x00000290


	//   ....[1]....
        /*00d4*/ 	.word	0x00000e90


	//   ....[2]....
        /*00d8*/ 	.word	0x000011a0


	//   ....[3]....
        /*00dc*/ 	.word	0x00005ba0


	//----- nvinfo : EIATTR_MAX_THREADS
	.align		4
.L_1489:
        /*00e0*/ 	.byte	0x04, 0x05
        /*00e2*/ 	.short	(.L_1491 - .L_1490)
.L_1490:
        /*00e4*/ 	.word	0x00000020
        /*00e8*/ 	.word	0x00000001
        /*00ec*/ 	.word	0x00000001


	//----- nvinfo : EIATTR_CRS_STACK_SIZE
	.align		4
.L_1491:
        /*00f0*/ 	.byte	0x04, 0x1e
        /*00f2*/ 	.short	(.L_1493 - .L_1492)
.L_1492:
        /*00f4*/ 	.word	0x00000000


	//----- nvinfo : EIATTR_CBANK_PARAM_SIZE
	.align		4
.L_1493:
        /*00f8*/ 	.byte	0x03, 0x19
        /*00fa*/ 	.short	0x0188


	//----- nvinfo : EIATTR_PARAM_CBANK
	.align		4
        /*00fc*/ 	.byte	0x04, 0x0a
        /*00fe*/ 	.short	(.L_1495 - .L_1494)
	.align		4
.L_1494:
        /*0100*/ 	.word	index@(.nv.constant0._Z25selective_scan_fwd_kernelI32Selective_Scan_fwd_kernel_traitsILi32ELi16ELi1ELb1ELb1ELb1ELb1ELb0EfffEEv13SSMParamsBase)
        /*0104*/ 	.short	0x0380
        /*0106*/ 	.short	0x0188


	//----- nvinfo : EIATTR_SW_WAR
	.align		4
.L_1495:
        /*0108*/ 	.byte	0x04, 0x36
        /*010a*/ 	.short	(.L_1497 - .L_1496)
.L_1496:
        /*010c*/ 	.word	0x00000008
.L_1497:


//--------------------- .nv.info._Z25selective_scan_fwd_kernelI32Selective_Scan_fwd_kernel_traitsILi32ELi16ELi1ELb1ELb1ELb1ELb1ELb1EfffEEv13SSMParamsBase --------------------------
	.section	.nv.info._Z25selective_scan_fwd_kernelI32Selective_Scan_fwd_kernel_traitsILi32ELi16ELi1ELb1ELb1ELb1ELb1ELb1EfffEEv13SSMParamsBase,"",@"SHT_CUDA_INFO"
	.sectionflags	@""
	.align	4


	//----- nvinfo : EIATTR_CUDA_API_VERSION
	.align		4
        /*0000*/ 	.byte	0x04, 0x37
        /*0002*/ 	.short	(.L_1499 - .L_1498)
.L_1498:
        /*0004*/ 	.word	0x00000082


	//----- nvinfo : EIATTR_KPARAM_INFO
	.align		4
.L_1499:
        /*0008*/ 	.byte	0x04, 0x17
        /*000a*/ 	.short	(.L_1501 - .L_1500)
.L_1500:
        /*000c*/ 	.word	0x00000000
        /*0010*/ 	.short	0x0000
        /*0012*/ 	.short	0x0000
        /*0014*/ 	.byte	0x00, 0xf0, 0x21, 0x06


	//----- nvinfo : EIATTR_SPARSE_MMA_MASK
	.align		4
.L_1501:
        /*0018*/ 	.byte	0x03, 0x50
        /*001a*/ 	.short	0x0000


	//----- nvinfo : EIATTR_MAXREG_COUNT
	.align		4
        /*001c*/ 	.byte	0x03, 0x1b
        /*001e*/ 	.short	0x00ff


	//----- nvinfo : EIATTR_NUM_BARRIERS
	.align		4
        /*0020*/ 	.byte	0x02, 0x4c
        /*0022*/ 	.byte	0x01
	.zero		1


	//----- nvinfo : EIATTR_MERCURY_ISA_VERSION
	.align		4
        /*0024*/ 	.byte	0x03, 0x5f
        /*0026*/ 	.short	0x0101


	//----- nvinfo : EIATTR_COOP_GROUP_MASK_REGIDS
	.align		4
        /*0028*/ 	.byte	0x04, 0x29
        /*002a*/ 	.short	(.L_1503 - .L_1502)


	//   ....[0]....
.L_1502:
        /*002c*/ 	.word	0xffffffff


	//   ....[1]....
        /*0030*/ 	.word	0xffffffff


	//   ....[2]....
        /*0034*/ 	.word	0xffffffff


	//   ....[3]....
        /*0038*/ 	.word	0xffffffff


	//   ....[4]....
        /*003c*/ 	.word	0xffffffff


	//   ....[5]....
        /*0040*/ 	.word	0xffffffff


	//   ....[6]....
        /*0044*/ 	.word	0xffffffff


	//   ....[7]....
        /*0048*/ 	.word	0xffffffff


	//   ....[8]....
        /*004c*/ 	.word	0xffffffff


	//   ....[9]....
        /*0050*/ 	.word	0xffffffff


	//   ....[10]....
        /*0054*/ 	.word	0xffffffff


	//   ....[11]....
        /*0058*/ 	.word	0xffffffff


	//   ....[12]....
        /*005c*/ 	.word	0xffffffff


	//   ....[13]....
        /*0060*/ 	.word	0xffffffff


	//   ....[14]....
        /*0064*/ 	.word	0xffffffff


	//   ....[15]....
        /*0068*/ 	.word	0xffffffff


	//   ....[16]....
        /*006c*/ 	.word	0xffffffff


	//   ....[17]....
        /*0070*/ 	.word	0xffffffff


	//   ....[18]....
        /*0074*/ 	.word	0xffffffff


	//----- nvinfo : EIATTR_COOP_GROUP_INSTR_OFFSETS
	.align		4
.L_1503:
        /*0078*/ 	.byte	0x04, 0x28
        /*007a*/ 	.short	(.L_1505 - .L_1504)


	//   ....[0]....
.L_1504:
        /*007c*/ 	.word	0x00001dd0


	//   ....[1]....
        /*0080*/ 	.word	0x00002200


	//   ....[2]....
        /*0084*/ 	.word	0x00005400


	//   ....[3]....
        /*0088*/ 	.word	0x00005fc0


	//   ....[4]....
        /*008c*/ 	.word	0x00006420


	//   ....[5]....
        /*0090*/ 	.word	0x00006460


	//   ....[6]....
        /*0094*/ 	.word	0x00006490


	//   ....[7]....
        /*0098*/ 	.word	0x000064c0


	//   ....[8]....
        /*009c*/ 	.word	0x00006500


	//   ....[9]....
        /*00a0*/ 	.word	0x00006520


	//   ....[10]....
        /*00a4*/ 	.word	0x00006570


	//   ....[11]....
        /*00a8*/ 	.word	0x00006580


	//   ....[12]....
        /*00ac*/ 	.word	0x000065c0


	//   ....[13]....
        /*00b0*/ 	.word	0x000065e0


	//   ....[14]....
        /*00b4*/ 	.word	0x00006630


	//   ....[15]....
        /*00b8*/ 	.word	0x00006650


	//   ....[16]....
        /*00bc*/ 	.word	0x00006f40


	//   ....[17]....
        /*00c0*/ 	.word	0x00007680


	//   ....[18]....
        /*00c4*/ 	.word	0x00007ea0


	//----- nvinfo : EIATTR_VRC_CTA_INIT_COUNT
	.align		4
.L_1505:
        /*00c8*/ 	.byte	0x02, 0x4a
	.zero		1
	.zero		1


	//----- nvinfo : EIATTR_EXIT_INSTR_OFFSETS
	.align		4
        /*00cc*/ 	.byte	0x04, 0x1c
        /*00ce*/ 	.short	(.L_1507 - .L_1506)


	//   ....[0]....
.L_1506:
        /*00d0*/ 	.word	0x000002e0


	//   ....[1]....
        /*00d4*/ 	.word	0x00000fa0


	//   ....[2]....
        /*00d8*/ 	.word	0x00001370


	//   ....[3]....
        /*00dc*/ 	.word	0x00008320


	//----- nvinfo : EIATTR_MAX_THREADS
	.align		4
.L_1507:
        /*00e0*/ 	.byte	0x04, 0x05
        /*00e2*/ 	.short	(.L_1509 - .L_1508)
.L_1508:
        /*00e4*/ 	.word	0x00000020
        /*00e8*/ 	.word	0x00000001
        /*00ec*/ 	.word	0x00000001


	//----- nvinfo : EIATTR_CRS_STACK_SIZE
	.align		4
.L_1509:
        /*00f0*/ 	.byte	0x04, 0x1e
        /*00f2*/ 	.short	(.L_1511 - .L_1510)
.L_1510:
        /*00f4*/ 	.word	0x00000000


	//----- nvinfo : EIATTR_CBANK_PARAM_SIZE
	.align		4
.L_1511:
        /*00f8*/ 	.byte	0x03, 0x19
        /*00fa*/ 	.short	0x0188


	//----- nvinfo : EIATTR_PARAM_CBANK
	.align		4
        /*00fc*/ 	.byte	0x04, 0x0a
        /*00fe*/ 	.short	(.L_1513 - .L_1512)
	.align		4
.L_1512:
        /*0100*/ 	.word	index@(.nv.constant0._Z25selective_scan_fwd_kernelI32Selective_Scan_fwd_kernel_traitsILi32ELi16ELi1ELb1ELb1ELb1ELb1ELb1EfffEEv13SSMParamsBase)
        /*0104*/ 	.short	0x0380
        /*0106*/ 	.short	0x0188


	//----- nvinfo : EIATTR_SW_WAR
	.align		4
.L_1513:
        /*0108*/ 	.byte	0x04, 0x36
        /*010a*/ 	.short	(.L_1515 - .L_1514)
.L_1514:
        /*010c*/ 	.word	0x00000008
.L_1515:


//--------------------- .nv.info._Z25selective_scan_fwd_kernelI32Selective_Scan_fwd_kernel_traitsILi32ELi8ELi1ELb0ELb1ELb1ELb0ELb0EfffEEv13SSMParamsBase --------------------------
	.section	.nv.info._Z25selective_scan_fwd_kernelI32Selective_Scan_fwd_kernel_traitsILi32ELi8ELi1ELb0ELb1ELb1ELb0ELb0EfffEEv13SSMParamsBase,"",@"SHT_CUDA_INFO"
	.sectionflags	@""
	.align	4


	//----- nvinfo : EIATTR_CUDA_API_VERSION
	.align		4
        /*0000*/ 	.byte	0x04, 0x37
        /*0002*/ 	.short	(.L_1517 - .L_1516)
.L_1516:
        /*0004*/ 	.word	0x00000082


	//----- nvinfo : EIATTR_KPARAM_INFO
	.align		4
.L_1517:
        /*0008*/ 	.byte	0x04, 0x17
        /*000a*/ 	.short	(.L_1519 - .L_1518)
.L_1518:
        /*000c*/ 	.word	0x00000000
        /*0010*/ 	.short	0x0000
        /*0012*/ 	.short	0x0000
        /*0014*/ 	.byte	0x00, 0xf0, 0x21, 0x06


	//----- nvinfo : EIATTR_SPARSE_MMA_MASK
	.align		4
.L_1519:
        /*0018*/ 	.byte	0x03, 0x50
        /*001a*/ 	.short	0x0000


	//----- nvinfo : EIATTR_MAXREG_COUNT
	.align		4
        /*001c*/ 	.byte	0x03, 0x1b
        /*001e*/ 	.short	0x00ff


	//----- nvinfo : EIATTR_NUM_BARRIERS
	.align		4
        /*0020*/ 	.byte	0x02, 0x4c
        /*0022*/ 	.byte	0x01
	.zero		1


	//----- nvinfo : EIATTR_MERCURY_ISA_VERSION
	.align		4
        /*0024*/ 	.byte	0x03, 0x5f
        /*0026*/ 	.short	0x0101


	//----- nvinfo : EIATTR_COOP_GROUP_MASK_REGIDS
	.align		4
        /*0028*/ 	.byte	0x04, 0x29
        /*002a*/ 	.short	(.L_1521 - .L_1520)


	//   ....[0]....
.L_1520:
        /*002c*/ 	.word	0xffffffff


	//   ....[1]....
        /*0030*/ 	.word	0xffffffff


	//   ....[2]....
        /*0034*/ 	.word	0xffffffff


	//   ....[3]....
        /*0038*/ 	.word	0xffffffff


	//   ....[4]....
        /*003c*/ 	.word	0xffffffff


	//   ....[5]....
        /*0040*/ 	.word	0xffffffff


	//   ....[6]....
        /*0044*/ 	.word	0xffffffff


	//   ....[7]....
        /*0048*/ 	.word	0xffffffff


	//   ....[8]....
        /*004c*/ 	.word	0xffffffff


	//   ....[9]....
        /*0050*/ 	.word	0xffffffff


	//   ....[10]....
        /*0054*/ 	.word	0xffffffff


	//   ....[11]....
        /*0058*/ 	.word	0xffffffff


	//   ....[12]....
        /*005c*/ 	.word	0xffffffff


	//   ....[13]....
        /*0060*/ 	.word	0xffffffff


	//   ....[14]....
        /*0064*/ 	.word	0xffffffff


	//   ....[15]....
        /*0068*/ 	.word	0xffffffff


	//   ....[16]....
        /*006c*/ 	.word	0xffffffff


	//----- nvinfo : EIATTR_COOP_GROUP_INSTR_OFFSETS
	.align		4
.L_1521:
        /*0070*/ 	.byte	0x04, 0x28
        /*0072*/ 	.short	(.L_1523 - .L_1522)


	//   ....[0]....
.L_1522:
        /*0074*/ 	.word	0x00001630


	//   ....[1]....
        /*0078*/ 	.word	0x00001820


	//   ....[2]....
        /*007c*/ 	.word	0x00003250


	//   ....[3]....
        /*0080*/ 	.word	0x00003580


	//   ....[4]....
        /*0084*/ 	.word	0x000039f0


	//   ....[5]....
        /*0088*/ 	.word	0x00003a40


	//   ....[6]....
        /*008c*/ 	.word	0x00003a70


	//   ....[7]....
        /*0090*/ 	.word	0x00003aa0


	//   ....[8]....
        /*0094*/ 	.word	0x00003ad0


	//   ....[9]....
        /*0098*/ 	.word	0x00003b00


	//   ....[10]....
        /*009c*/ 	.word	0x00003b50


	//   ....[11]....
        /*00a0*/ 	.word	0x00003b60


	//   ....[12]....
        /*00a4*/ 	.word	0x00003bb0


	//   ....[13]....
        /*00a8*/ 	.word	0x00003bc0


	//   ....[14]....
        /*00ac*/ 	.word	0x00003c50


	//   ....[15]....
        /*00b0*/ 	.word	0x00003c60


	//   ....[16]....
        /*00b4*/ 	.word	0x00004160


	//----- nvinfo : EIATTR_VRC_CTA_INIT_COUNT
	.align		4
.L_1523:
        /*00b8*/ 	.byte	0x02, 0x4a
	.zero		1
	.zero		1


	//----- nvinfo : EIATTR_EXIT_INSTR_OFFSETS
	.align		4
        /*00bc*/ 	.byte	0x04, 0x1c
        /*00be*/ 	.short	(.L_1525 - .L_1524)


	//   ....[0]....
.L_1524:
        /*00c0*/ 	.word	0x00000290


	//   ....[1]....
        /*00c4*/ 	.word	0x00000e80


	//   ....[2]....
        /*00c8*/ 	.word	0x000011d0


	//   ....[3]....
        /*00cc*/ 	.word	0x000043f0


	//----- nvinfo : EIATTR_MAX_THREADS
	.align		4
.L_1525:
        /*00d0*/ 	.byte	0x04, 0x05
        /*00d2*/ 	.short	(.L_1527 - .L_1526)
.L_1526:
        /*00d4*/ 	.word	0x00000020
        /*00d8*/ 	.word	0x00000001
        /*00dc*/ 	.word	0x00000001


	//----- nvinfo : EIATTR_CRS_STACK_SIZE
	.align		4
.L_1527:
        /*00e0*/ 	.byte	0x04, 0x1e
        /*00e2*/ 	.short	(.L_1529 - .L_1528)
.L_1528:
        /*00e4*/ 	.word	0x00000000


	//----- nvinfo : EIATTR_CBANK_PARAM_SIZE
	.align		4
.L_1529:
        /*00e8*/ 	.byte	0x03, 0x19
        /*00ea*/ 	.short	0x0188


	//----- nvinfo : EIATTR_PARAM_CBANK
	.align		4
        /*00ec*/ 	.byte	0x04, 0x0a
        /*00ee*/ 	.short	(.L_1531 - .L_1530)
	.align		4
.L_1530:
        /*00f0*/ 	.word	index@(.nv.constant0._Z25selective_scan_fwd_kernelI32Selective_Scan_fwd_kernel_traitsILi32ELi8ELi1ELb0ELb1ELb1ELb0ELb0EfffEEv13SSMParamsBase)
        /*00f4*/ 	.short	0x0380
        /*00f6*/ 	.short	0x0188


	//----- nvinfo : EIATTR_SW_WAR
	.align		4
.L_1531:
        /*00f8*/ 	.byte	0x04, 0x36
        /*00fa*/ 	.short	(.L_1533 - .L_1532)
.L_1532:
        /*00fc*/ 	.word	0x00000008
.L_1533:


//--------------------- .nv.info._Z25selective_scan_fwd_kernelI32Selective_Scan_fwd_kernel_traitsILi32ELi8ELi1ELb0ELb1ELb1ELb0ELb1EfffEEv13SSMParamsBase --------------------------
	.section	.nv.info._Z25selective_scan_fwd_kernelI32Selective_Scan_fwd_kernel_traitsILi32ELi8ELi1ELb0ELb1ELb1ELb0ELb1EfffEEv13SSMParamsBase,"",@"SHT_CUDA_INFO"
	.sectionflags	@""
	.align	4


	//----- nvinfo : EIATTR_CUDA_API_VERSION
	.align		4
        /*0000*/ 	.byte	0x04, 0x37
        /*0002*/ 	.short	(.L_1535 - .L_1534)
.L_1534:
        /*0004*/ 	.word	0x00000082


	//----- nvinfo : EIATTR_KPARAM_INFO
	.align		4
.L_1535:
        /*0008*/ 	.byte	0x04, 0x17
        /*000a*/ 	.short	(.L_1537 - .L_1536)
.L_1536:
        /*000c*/ 	.word	0x00000000
        /*0010*/ 	.short	0x0000
        /*0012*/ 	.short	0x0000
        /*0014*/ 	.byte	0x00, 0xf0, 0x21, 0x06


	//----- nvinfo : EIATTR_SPARSE_MMA_MASK
	.align		4
.L_1537:
        /*0018*/ 	.byte	0x03, 0x50
        /*001a*/ 	.short	0x0000


	//----- nvinfo : EIATTR_MAXREG_COUNT
	.align		4
        /*001c*/ 	.byte	0x03, 0x1b
        /*001e*/ 	.short	0x00ff


	//----- nvinfo : EIATTR_NUM_BARRIERS
	.align		4
        /*0020*/ 	.byte	0x02, 0x4c
        /*0022*/ 	.byte	0x01
	.zero		1


	//----- nvinfo : EIATTR_MERCURY_ISA_VERSION
	.align		4
        /*0024*/ 	.byte	0x03, 0x5f
        /*0026*/ 	.short	0x0101


	//----- nvinfo : EIATTR_COOP_GROUP_MASK_REGIDS
	.align		4
        /*0028*/ 	.byte	0x04, 0x29
        /*002a*/ 	.short	(.L_1539 - .L_1538)


	//   ....[0]....
.L_1538:
        /*002c*/ 	.word	0xffffffff


	//   ....[1]....
        /*0030*/ 	.word	0xffffffff


	//   ....[2]....
        /*0034*/ 	.word	0xffffffff


	//   ....[3]....
        /*0038*/ 	.word	0xffffffff


	//   ....[4]....
        /*003c*/ 	.word	0xffffffff


	//   ....[5]....
        /*0040*/ 	.word	0xffffffff


	//   ....[6]....
        /*0044*/ 	.word	0xffffffff


	//   ....[7]....
        /*0048*/ 	.word	0xffffffff


	//   ....[8]....
        /*004c*/ 	.word	0xffffffff


	//   ....[9]....
        /*0050*/ 	.word	0xffffffff


	//   ....[10]....
        /*0054*/ 	.word	0xffffffff


	//   ....[11]....
        /*0058*/ 	.word	0xffffffff


	//   ....[12]....
        /*005c*/ 	.word	0xffffffff


	//   ....[13]....
        /*0060*/ 	.word	0xffffffff


	//   ....[14]....
        /*0064*/ 	.word	0xffffffff


	//   ....[15]....
        /*0068*/ 	.word	0xffffffff


	//   ....[16]....
        /*006c*/ 	.word	0xffffffff


	//----- nvinfo : EIATTR_COOP_GROUP_INSTR_OFFSETS
	.align		4
.L_1539:
        /*0070*/ 	.byte	0x04, 0x28
        /*0072*/ 	.short	(.L_1541 - .L_1540)


	//   ....[0]....
.L_1540:
        /*0074*/ 	.word	0x00001710


	//   ....[1]....
        /*0078*/ 	.word	0x00001900


	//   ....[2]....
        /*007c*/ 	.word	0x00003330


	//   ....[3]....
        /*0080*/ 	.word	0x00003660


	//   ....[4]....
        /*0084*/ 	.word	0x00003ad0


	//   ....[5]....
        /*0088*/ 	.word	0x00003b20


	//   ....[6]....
        /*008c*/ 	.word	0x00003b50


	//   ....[7]....
        /*0090*/ 	.word	0x00003b80


	//   ....[8]....
        /*0094*/ 	.word	0x00003bb0


	//   ....[9]....
        /*0098*/ 	.word	0x00003be0


	//   ....[10]....
        /*009c*/ 	.word	0x00003c30


	//   ....[11]....
        /*00a0*/ 	.word	0x00003c40


	//   ....[12]....
        /*00a4*/ 	.word	0x00003c90


	//   ....[13]....
        /*00a8*/ 	.word	0x00003ca0


	//   ....[14]....
        /*00ac*/ 	.word	0x00003d30


	//   ....[15]....
        /*00b0*/ 	.word	0x00003d40


	//   ....[16]....
        /*00b4*/ 	.word	0x00004240


	//----- nvinfo : EIATTR_VRC_CTA_INIT_COUNT
	.align		4
.L_1541:
        /*00b8*/ 	.byte	0x02, 0x4a
	.zero		1
	.zero		1


	//----- nvinfo : EIATTR_EXIT_INSTR_OFFSETS
	.align		4
        /*00bc*/ 	.byte	0x04, 0x1c
        /*00be*/ 	.short	(.L_1543 - .L_1542)


	//   ....[0]....
.L_1542:
        /*00c0*/ 	.word	0x000002d0


	//   ....[1]....
        /*00c4*/ 	.word	0x00000f50


	//   ....[2]....
        /*00c8*/ 	.word	0x000012b0


	//   ....[3]....
        /*00cc*/ 	.word	0x000044d0


	//----- nvinfo : EIATTR_MAX_THREADS
	.align		4
.L_1543:
        /*00d0*/ 	.byte	0x04, 0x05
        /*00d2*/ 	.short	(.L_1545 - .L_1544)
.L_1544:
        /*00d4*/ 	.word	0x00000020
        /*00d8*/ 	.word	0x00000001
        /*00dc*/ 	.word	0x00000001


	//----- nvinfo : EIATTR_CRS_STACK_SIZE
	.align		4
.L_1545:
        /*00e0*/ 	.byte	0x04, 0x1e
        /*00e2*/ 	.short	(.L_1547 - .L_1546)
.L_1546:
        /*00e4*/ 	.word	0x00000000


	//----- nvinfo : EIATTR_CBANK_PARAM_SIZE
	.align		4
.L_1547:
        /*00e8*/ 	.byte	0x03, 0x19
        /*00ea*/ 	.short	0x0188


	//----- nvinfo : EIATTR_PARAM_CBANK
	.align		4
        /*00ec*/ 	.byte	0x04, 0x0a
        /*00ee*/ 	.short	(.L_1549 - .L_1548)
	.align		4
.L_1548:
        /*00f0*/ 	.word	index@(.nv.constant0._Z25selective_scan_fwd_kernelI32Selective_Scan_fwd_kernel_traitsILi32ELi8ELi1ELb0ELb1ELb1ELb0ELb1EfffEEv13SSMParamsBase)
        /*00f4*/ 	.short	0x0380
        /*00f6*/ 	.short	0x0188


	//----- nvinfo : EIATTR_SW_WAR
	.align		4
.L_1549:
        /*00f8*/ 	.byte	0x04, 0x36
        /*00fa*/ 	.short	(.L_1551 - .L_1550)
.L_1550:
        /*00fc*/ 	.word	0x00000008
.L_1551:


//--------------------- .nv.info._Z25selective_scan_fwd_kernelI32Selective_Scan_fwd_kernel_traitsILi32ELi8ELi1ELb0ELb1ELb1ELb1ELb0EfffEEv13SSMParamsBase --------------------------
	.section	.nv.info._Z25selective_scan_fwd_kernelI32Selective_Scan_fwd_kernel_traitsILi32ELi8ELi1ELb0ELb1ELb1ELb1ELb0EfffEEv13SSMParamsBase,"",@"SHT_CUDA_INFO"
	.sectionflags	@""
	.align	4


	//----- nvinfo : EIATTR_CUDA_API_VERSION
	.align		4
        /*0000*/ 	.byte	0x04, 0x37
        /*0002*/ 	.short	(.L_1553 - .L_1552)
.L_1552:
        /*0004*/ 	.word	0x00000082


	//----- nvinfo : EIATTR_KPARAM_INFO
	.align		4
.L_1553:
        /*0008*/ 	.byte	0x04, 0x17
        /*000a*/ 	.short	(.L_1555 - .L_1554)
.L_1554:
        /*000c*/ 	.word	0x00000000
        /*0010*/ 	.short	0x0000
        /*0012*/ 	.short	0x0000
        /*0014*/ 	.byte	0x00, 0xf0, 0x21, 0x06


	//----- nvinfo : EIATTR_SPARSE_MMA_MASK
	.align		4
.L_1555:
        /*0018*/ 	.byte	0x03, 0x50
        /*001a*/ 	.short	0x0000


	//----- nvinfo : EIATTR_MAXREG_COUNT
	.align		4
        /*001c*/ 	.byte	0x03, 0x1b
        /*001e*/ 	.short	0x00ff


	//----- nvinfo : EIATTR_NUM_BARRIERS
	.align		4
        /*0020*/ 	.byte	0x02, 0x4c
        /*0022*/ 	.byte	0x01
	.zero		1


	//----- nvinfo : EIATTR_MERCURY_ISA_VERSION
	.align		4
        /*0024*/ 	.byte	0x03, 0x5f
        /*0026*/ 	.short	0x0101


	//----- nvinfo : EIATTR_COOP_GROUP_MASK_REGIDS
	.align		4
        /*0028*/ 	.byte	0x04, 0x29
        /*002a*/ 	.short	(.L_1557 - .L_1556)


	//   ....[0]....
.L_1556:
        /*002c*/ 	.word	0xffffffff


	//   ....[1]....
        /*0030*/ 	.word	0xffffffff


	//   ....[2]....
        /*0034*/ 	.word	0xffffffff


	//   ....[3]....
        /*0038*/ 	.word	0xffffffff


	//   ....[4]....
        /*003c*/ 	.word	0xffffffff


	//   ....[5]....
        /*0040*/ 	.word	0xffffffff


	//   ....[6]....
        /*0044*/ 	.word	0xffffffff


	//   ....[7]....
        /*0048*/ 	.word	0xffffffff


	//   ....[8]....
        /*004c*/ 	.word	0xffffffff


	//   ....[9]....
        /*0050*/ 	.word	0xffffffff


	//   ....[10]....
        /*0054*/ 	.word	0xffffffff


	//   ....[11]....
        /*0058*/ 	.word	0xffffffff


	//   ....[12]....
        /*005c*/ 	.word	0xffffffff


	//   ....[13]....
        /*0060*/ 	.word	0xffffffff


	//   ....[14]....
        /*0064*/ 	.word	0xffffffff


	//   ....[15]....
        /*0068*/ 	.word	0xffffffff


	//   ....[16]....
        /*006c*/ 	.word	0xffffffff


	//   ....[17]....
        /*0070*/ 	.word	0xffffffff


	//   ....[18]....
        /*0074*/ 	.word	0xffffffff


	//----- nvinfo : EIATTR_COOP_GROUP_INSTR_OFFSETS
	.align		4
.L_1557:
        /*0078*/ 	.byte	0x04, 0x28
        /*007a*/ 	.short	(.L_1559 - .L_1558)


	//   ....[0]....
.L_1558:
        /*007c*/ 	.word	0x000016a0


	//   ....[1]....
        /*0080*/ 	.word	0x00001890


	//   ....[2]....
        /*0084*/ 	.word	0x000033c0


	//   ....[3]....
        /*0088*/ 	.word	0x000038f0


	//   ....[4]....
        /*008c*/ 	.word	0x00003bf0


	//   ....[5]....
        /*0090*/ 	.word	0x00003c10


	//   ....[6]....
        /*0094*/ 	.word	0x00003c60


	//   ....[7]....
        /*0098*/ 	.word	0x00003c70


	//   ....[8]....
        /*009c*/ 	.word	0x00003cc0


	//   ....[9]....
        /*00a0*/ 	.word	0x00003cd0


	//   ....[10]....
        /*00a4*/ 	.word	0x00003d10


	//   ....[11]....
        /*00a8*/ 	.word	0x00003d30


	//   ....[12]....
        /*00ac*/ 	.word	0x00003d70


	//   ....[13]....
        /*00b0*/ 	.word	0x00003d90


	//   ....[14]....
        /*00b4*/ 	.word	0x00003de0


	//   ....[15]....
        /*00b8*/ 	.word	0x00003e00


	//   ....[16]....
        /*00bc*/ 	.word	0x00004420


	//   ....[17]....
        /*00c0*/ 	.word	0x00004810


	//   ....[18]....
        /*00c4*/ 	.word	0x00004c80


	//----- nvinfo : EIATTR_VRC_CTA_INIT_COUNT
	.align		4
.L_1559:
        /*00c8*/ 	.byte	0x02, 0x4a
	.zero		1
	.zero		1


	//----- nvinfo : EIATTR_EXIT_INSTR_OFFSETS
	.align		4
        /*00cc*/ 	.byte	0x04, 0x1c
        /*00ce*/ 	.short	(.L_1561 - .L_1560)


	//   ....[0]....
.L_1560:
        /*00d0*/ 	.word	0x00000290


	//   ....[1]....
        /*00d4*/ 	.word	0x00000ed0


	//   ....[2]....
        /*00d8*/ 	.word	0x000011c0


	//   ....[3]....
        /*00dc*/ 	.word	0x00004f20


	//----- nvinfo : EIATTR_MAX_THREADS
	.align		4
.L_1561:
        /*00e0*/ 	.byte	0x04, 0x05
        /*00e2*/ 	.short	(.L_1563 - .L_1562)
.L_1562:
        /*00e4*/ 	.word	0x00000020
        /*00e8*/ 	.word	0x00000001
        /*00ec*/ 	.word	0x00000001


	//----- nvinfo : EIATTR_CRS_STACK_SIZE
	.align		4
.L_1563:
        /*00f0*/ 	.byte	0x04, 0x1e
        /*00f2*/ 	.short	(.L_1565 - .L_1564)
.L_1564:
        /*00f4*/ 	.word	0x00000000


	//----- nvinfo : EIATTR_CBANK_PARAM_SIZE
	.align		4
.L_1565:
        /*00f8*/ 	.byte	0x03, 0x19
        /*00fa*/ 	.short	0x0188


	//----- nvinfo : EIATTR_PARAM_CBANK
	.align		4
        /*00fc*/ 	.byte	0x04, 0x0a
        /*00fe*/ 	.short	(.L_1567 - .L_1566)
	.align		4
.L_1566:
        /*0100*/ 	.word	index@(.nv.constant0._Z25selective_scan_fwd_kernelI32Selective_Scan_fwd_kernel_traitsILi32ELi8ELi1ELb0ELb1ELb1ELb1ELb0EfffEEv13SSMParamsBase)
        /*0104*/ 	.short	0x0380
        /*0106*/ 	.short	0x0188


	//----- nvinfo : EIATTR_SW_WAR
	.align		4
.L_1567:
        /*0108*/ 	.byte	0x04, 0x36
        /*010a*/ 	.short	(.L_1569 - .L_1568)
.L_1568:
        /*010c*/ 	.word	0x00000008
.L_1569:


//--------------------- .nv.info._Z25selective_scan_fwd_kernelI32Selective_Scan_fwd_kernel_traitsILi32ELi8ELi1ELb0ELb1ELb1ELb1ELb1EfffEEv13SSMParamsBase --------------------------
	.section	.nv.info._Z25selective_scan_fwd_kernelI32Selective_Scan_fwd_kernel_traitsILi32ELi8ELi1ELb0ELb1ELb1ELb1ELb1EfffEEv13SSMParamsBase,"",@"SHT_CUDA_INFO"
	.sectionflags	@""
	.align	4


	//----- nvinfo : EIATTR_CUDA_API_VERSION
	.align		4
        /*0000*/ 	.byte	0x04, 0x37
        /*0002*/ 	.short	(.L_1571 - .L_1570)
.L_1570:
        /*0004*/ 	.word	0x00000082


	//----- nvinfo : EIATTR_KPARAM_INFO
	.align		4
.L_1571:
        /*0008*/ 	.byte	0x04, 0x17
        /*000a*/ 	.short	(.L_1573 - .L_1572)
.L_1572:
        /*000c*/ 	.word	0x00000000
        /*0010*/ 	.short	0x0000
        /*0012*/ 	.short	0x0000
        /*0014*/ 	.byte	0x00, 0xf0, 0x21, 0x06


	//----- nvinfo : EIATTR_SPARSE_MMA_MASK
	.align		4
.L_1573:
        /*0018*/ 	.byte	0x03, 0x50
        /*001a*/ 	.short	0x0000


	//----- nvinfo : EIATTR_MAXREG_COUNT
	.align		4
        /*001c*/ 	.byte	0x03, 0x1b
        /*001e*/ 	.short	0x00ff


	//----- nvinfo : EIATTR_NUM_BARRIERS
	.align		4
        /*0020*/ 	.byte	0x02, 0x4c
        /*0022*/ 	.byte	0x01
	.zero		1


	//----- nvinfo : EIATTR_MERCURY_ISA_VERSION
	.align		4
        /*0024*/ 	.byte	0x03, 0x5f
        /*0026*/ 	.short	0x0101


	//----- nvinfo : EIATTR_COOP_GROUP_MASK_REGIDS
	.align		4
        /*0028*/ 	.byte	0x04, 0x29
        /*002a*/ 	.short	(.L_1575 - .L_1574)


	//   ....[0]....
.L_1574:
        /*002c*/ 	.word	0xffffffff


	//   ....[1]....
        /*0030*/ 	.word	0xffffffff


	//   ....[2]....
        /*0034*/ 	.word	0xffffffff


	//   ....[3]....
        /*0038*/ 	.word	0xffffffff


	//   ....[4]....
        /*003c*/ 	.word	0xffffffff


	//   ....[5]....
        /*0040*/ 	.word	0xffffffff


	//   ....[6]....
        /*0044*/ 	.word	0xffffffff


	//   ....[7]....
        /*0048*/ 	.word	0xffffffff


	//   ....[8]....
        /*004c*/ 	.word	0xffffffff


	//   ....[9]....
        /*0050*/ 	.word	0xffffffff


	//   ....[10]....
        /*0054*/ 	.word	0xffffffff


	//   ....[11]....
        /*0058*/ 	.word	0xffffffff


	//   ....[12]....
        /*005c*/ 	.word	0xffffffff


	//   ....[13]....
        /*0060*/ 	.word	0xffffffff


	//   ....[14]....
        /*0064*/ 	.word	0xffffffff


	//   ....[15]....
        /*0068*/ 	.word	0xffffffff


	//   ....[16]....
        /*006c*/ 	.word	0xffffffff


	//   ....[17]....
        /*0070*/ 	.word	0xffffffff


	//   ....[18]....
        /*0074*/ 	.word	0xffffffff


	//----- nvinfo : EIATTR_COOP_GROUP_INSTR_OFFSETS
	.align		4
.L_1575:
        /*0078*/ 	.byte	0x04, 0x28
        /*007a*/ 	.short	(.L_1577 - .L_1576)


	//   ....[0]....
.L_1576:
        /*007c*/ 	.word	0x00001730


	//   ....[1]....
        /*0080*/ 	.word	0x00001920


	//   ....[2]....
        /*0084*/ 	.word	0x00003440


	//   ....[3]....
        /*0088*/ 	.word	0x00003980


	//   ....[4]....
        /*008c*/ 	.word	0x00003c80


	//   ....[5]....
        /*0090*/ 	.word	0x00003ca0


	//   ....[6]....
        /*0094*/ 	.word	0x00003cf0


	//   ....[7]....
        /*0098*/ 	.word	0x00003d00


	//   ....[8]....
        /*009c*/ 	.word	0x00003d50


	//   ....[9]....
        /*00a0*/ 	.word	0x00003d60


	//   ....[10]....
        /*00a4*/ 	.word	0x00003da0


	//   ....[11]....
        /*00a8*/ 	.word	0x00003dc0


	//   ....[12]....
        /*00ac*/ 	.word	0x00003e00


	//   ....[13]....
        /*00b0*/ 	.word	0x00003e20


	//   ....[14]....
        /*00b4*/ 	.word	0x00003e70


	//   ....[15]....
        /*00b8*/ 	.word	0x00003e90


	//   ....[16]....
        /*00bc*/ 	.word	0x000044c0


	//   ....[17]....
        /*00c0*/ 	.word	0x00004900


	//   ....[18]....
        /*00c4*/ 	.word	0x00004d40


	//----- nvinfo : EIATTR_VRC_CTA_INIT_COUNT
	.align		4
.L_1577:
        /*00c8*/ 	.byte	0x02, 0x4a
	.zero		1
	.zero		1


	//----- nvinfo : EIATTR_EXIT_INSTR_OFFSETS
	.align		4
        /*00cc*/ 	.byte	0x04, 0x1c
        /*00ce*/ 	.short	(.L_1579 - .L_1578)


	//   ....[0]....
.L_1578:
        /*00d0*/ 	.word	0x000002e0


	//   ....[1]....
        /*00d4*/ 	.word	0x00000f90


	//   ....[2]....
        /*00d8*/ 	.word	0x00001260


	//   ....[3]....
        /*00dc*/ 	.word	0x00005010


	//----- nvinfo : EIATTR_MAX_THREADS
	.align		4
.L_1579:
        /*00e0*/ 	.byte	0x04, 0x05
        /*00e2*/ 	.short	(.L_1581 - .L_1580)
.L_1580:
        /*00e4*/ 	.word	0x00000020
        /*00e8*/ 	.word	0x00000001
        /*00ec*/ 	.word	0x00000001


	//----- nvinfo : EIATTR_CRS_STACK_SIZE
	.align		4
.L_1581:
        /*00f0*/ 	.byte	0x04, 0x1e
        /*00f2*/ 	.short	(.L_1583 - .L_1582)
.L_1582:
        /*00f4*/ 	.word	0x00000000


	//----- nvinfo : EIATTR_CBANK_PARAM_SIZE
	.align		4
.L_1583:
        /*00f8*/ 	.byte	0x03, 0x19
        /*00fa*/ 	.short	0x0188


	//----- nvinfo : EIATTR_PARAM_CBANK
	.align		4
        /*00fc*/ 	.byte	0x04, 0x0a
        /*00fe*/ 	.short	(.L_1585 - .L_1584)
	.align		4
.L_1584:
        /*0100*/ 	.word	index@(.nv.constant0._Z25selective_scan_fwd_kernelI32Selective_Scan_fwd_kernel_traitsILi32ELi8ELi1ELb0ELb1ELb1ELb1ELb1EfffEEv13SSMParamsBase)
        /*0104*/ 	.short	0x0380
        /*0106*/ 	.short	0x0188


	//----- nvinfo : EIATTR_SW_WAR
	.align		4
.L_1585:
        /*0108*/ 	.byte	0x04, 0x36
        /*010a*/ 	.short	(.L_1587 - .L_1586)
.L_1586:
        /*010c*/ 	.word	0x00000008
.L_1587:


//--------------------- .nv.info._Z25selective_scan_fwd_kernelI32Selective_Scan_fwd_kernel_traitsILi32ELi8ELi1ELb1ELb1ELb1ELb0ELb0EfffEEv13SSMParamsBase --------------------------
	.section	.nv.info._Z25selective_scan_fwd_kernelI32Selective_Scan_fwd_kernel_traitsILi32ELi8ELi1ELb1ELb1ELb1ELb0ELb0EfffEEv13SSMParamsBase,"",@"SHT_CUDA_INFO"
	.sectionflags	@""
	.align	4


	//----- nvinfo : EIATTR_CUDA_API_VERSION
	.align		4
        /*0000*/ 	.byte	0x04, 0x37
        /*0002*/ 	.short	(.L_1589 - .L_1588)
.L_1588:
        /*0004*/ 	.word	0x00000082


	//----- nvinfo : EIATTR_KPARAM_INFO
	.align		4
.L_1589:
        /*0008*/ 	.byte	0x04, 0x17
        /*000a*/ 	.short	(.L_1591 - .L_1590)
.L_1590:
        /*000c*/ 	.word	0x00000000
        /*0010*/ 	.short	0x0000
        /*0012*/ 	.short	0x0000
        /*0014*/ 	.byte	0x00, 0xf0, 0x21, 0x06


	//----- nvinfo : EIATTR_SPARSE_MMA_MASK
	.align		4
.L_1591:
        /*0018*/ 	.byte	0x03, 0x50
        /*001a*/ 	.short	0x0000


	//----- nvinfo : EIATTR_MAXREG_COUNT
	.align		4
        /*001c*/ 	.byte	0x03, 0x1b
        /*001e*/ 	.short	0x00ff


	//----- nvinfo : EIATTR_NUM_BARRIERS
	.align		4
        /*0020*/ 	.byte	0x02, 0x4c
        /*0022*/ 	.byte	0x01
	.zero		1


	//----- nvinfo : EIATTR_MERCURY_ISA_VERSION
	.align		4
        /*0024*/ 	.byte	0x03, 0x5f
        /*0026*/ 	.short	0x0101


	//----- nvinfo : EIATTR_COOP_GROUP_MASK_REGIDS
	.align		4
        /*0028*/ 	.byte	0x04, 0x29
        /*002a*/ 	.short	(.L_1593 - .L_1592)


	//   ....[0]....
.L_1592:
        /*002c*/ 	.word	0xffffffff


	//   ....[1]....
        /*0030*/ 	.word	0xffffffff


	//   ....[2]....
        /*0034*/ 	.word	0xffffffff


	//   ....[3]....
        /*0038*/ 	.word	0xffffffff


	//   ....[4]....
        /*003c*/ 	.word	0xffffffff


	//   ....[5]....
        /*0040*/ 	.word	0xffffffff


	//   ....[6]....
        /*0044*/ 	.word	0xffffffff


	//   ....[7]....
        /*0048*/ 	.word	0xffffffff


	//   ....[8]....
        /*004c*/ 	.word	0xffffffff


	//   ....[9]....
        /*0050*/ 	.word	0xffffffff


	//   ....[10]....
        /*0054*/ 	.word	0xffffffff


	//   ....[11]....
        /*0058*/ 	.word	0xffffffff


	//   ....[12]....
        /*005c*/ 	.word	0xffffffff


	//   ....[13]....
        /*0060*/ 	.word	0xffffffff


	//   ....[14]....
        /*0064*/ 	.word	0xffffffff


	//   ....[15]....
        /*0068*/ 	.word	0xffffffff


	//   ....[16]....
        /*006c*/ 	.word	0xffffffff


	//----- nvinfo : EIATTR_COOP_GROUP_INSTR_OFFSETS
	.align		4
.L_1593:
        /*0070*/ 	.byte	0x04, 0x28
        /*0072*/ 	.short	(.L_1595 - .L_1594)


	//   ....[0]....
.L_1594:
        /*0074*/ 	.word	0x00001200


	//   ....[1]....
        /*0078*/ 	.word	0x00001290


	//   ....[2]....
        /*007c*/ 	.word	0x000029b0


	//   ....[3]....
        /*0080*/ 	.word	0x00002bc0


	//   ....[4]....
        /*0084*/ 	.word	0x00002f70


	//   ....[5]....
        /*0088*/ 	.word	0x00002fc0


	//   ....[6]....
        /*008c*/ 	.word	0x00002ff0


	//   ....[7]....
        /*0090*/ 	.word	0x00003020


	//   ....[8]....
        /*0094*/ 	.word	0x00003050


	//   ....[9]....
        /*0098*/ 	.word	0x00003080


	//   ....[10]....
        /*009c*/ 	.word	0x000030d0


	//   ....[11]....
        /*00a0*/ 	.word	0x000030e0


	//   ....[12]....
        /*00a4*/ 	.word	0x00003130


	//   ....[13]....
        /*00a8*/ 	.word	0x00003140


	//   ....[14]....
        /*00ac*/ 	.word	0x000031d0


	//   ....[15]....
        /*00b0*/ 	.word	0x000031e0


	//   ....[16]....
        /*00b4*/ 	.word	0x00003670


	//----- nvinfo : EIATTR_VRC_CTA_INIT_COUNT
	.align		4
.L_1595:
        /*00b8*/ 	.byte	0x02, 0x4a
	.zero		1
	.zero		1


	//----- nvinfo : EIATTR_EXIT_INSTR_OFFSETS
	.align		4
        /*00bc*/ 	.byte	0x04, 0x1c
        /*00be*/ 	.short	(.L_1597 - .L_1596)


	//   ....[0]....
.L_1596:
        /*00c0*/ 	.word	0x00000290


	//   ....[1]....
        /*00c4*/ 	.word	0x00000e60


	//   ....[2]....
        /*00c8*/ 	.word	0x00001110


	//   ....[3]....
        /*00cc*/ 	.word	0x00003780


	//----- nvinfo : EIATTR_MAX_THREADS
	.align		4
.L_1597:
        /*00d0*/ 	.byte	0x04, 0x05
        /*00d2*/ 	.short	(.L_1599 - .L_1598)
.L_1598:
        /*00d4*/ 	.word	0x00000020
        /*00d8*/ 	.word	0x00000001
        /*00dc*/ 	.word	0x00000001


	//----- nvinfo : EIATTR_CRS_STACK_SIZE
	.align		4
.L_1599:
        /*00e0*/ 	.byte	0x04, 0x1e
        /*00e2*/ 	.short	(.L_1601 - .L_1600)
.L_1600:
        /*00e4*/ 	.word	0x00000000


	//----- nvinfo : EIATTR_CBANK_PARAM_SIZE
	.align		4
.L_1601:
        /*00e8*/ 	.byte	0x03, 0x19
        /*00ea*/ 	.short	0x0188


	//----- nvinfo : EIATTR_PARAM_CBANK
	.align		4
        /*00ec*/ 	.byte	0x04, 0x0a
        /*00ee*/ 	.short	(.L_1603 - .L_1602)
	.align		4
.L_1602:
        /*00f0*/ 	.word	index@(.nv.constant0._Z25selective_scan_fwd_kernelI32Selective_Scan_fwd_kernel_traitsILi32ELi8ELi1ELb1ELb1ELb1ELb0ELb0EfffEEv13SSMParamsBase)
        /*00f4*/ 	.short	0x0380
        /*00f6*/ 	.short	0x0188


	//----- nvinfo : EIATTR_SW_WAR
	.align		4
.L_1603:
        /*00f8*/ 	.byte	0x04, 0x36
        /*00fa*/ 	.short	(.L_1605 - .L_1604)
.L_1604:
        /*00fc*/ 	.word	0x00000008
.L_1605:


//--------------------- .nv.info._Z25selective_scan_fwd_kernelI32Selective_Scan_fwd_kernel_traitsILi32ELi8ELi1ELb1ELb1ELb1ELb0ELb1EfffEEv13SSMParamsBase --------------------------
	.section	.nv.info._Z25selective_scan_fwd_kernelI32Selective_Scan_fwd_kernel_traitsILi32ELi8ELi1ELb1ELb1ELb1ELb0ELb1EfffEEv13SSMParamsBase,"",@"SHT_CUDA_INFO"
	.sectionflags	@""
	.align	4


	//----- nvinfo : EIATTR_CUDA_API_VERSION
	.align		4
        /*0000*/ 	.byte	0x04, 0x37
        /*0002*/ 	.short	(.L_1607 - .L_1606)
.L_1606:
        /*0004*/ 	.word	0x00000082


	//----- nvinfo : EIATTR_KPARAM_INFO
	.align		4
.L_1607:
        /*0008*/ 	.byte	0x04, 0x17
        /*000a*/ 	.short	(.L_1609 - .L_1608)
.L_1608:
        /*000c*/ 	.word	0x00000000
        /*0010*/ 	.short	0x0000
        /*0012*/ 	.short	0x0000
        /*0014*/ 	.byte	0x00, 0xf0, 0x21, 0x06


	//----- nvinfo : EIATTR_SPARSE_MMA_MASK
	.align		4
.L_1609:
        /*0018*/ 	.byte	0x03, 0x50
        /*001a*/ 	.short	0x0000


	//----- nvinfo : EIATTR_MAXREG_COUNT
	.align		4
        /*001c*/ 	.byte	0x03, 0x1b
        /*001e*/ 	.short	0x00ff


	//----- nvinfo : EIATTR_NUM_BARRIERS
	.align		4
        /*0020*/ 	.byte	0x02, 0x4c
        /*0022*/ 	.byte	0x01
	.zero		1


	//----- nvinfo : EIATTR_MERCURY_ISA_VERSION
	.align		4
        /*0024*/ 	.byte	0x03, 0x5f
        /*0026*/ 	.short	0x0101


	//----- nvinfo : EIATTR_COOP_GROUP_MASK_REGIDS
	.align		4
        /*0028*/ 	.byte	0x04, 0x29
        /*002a*/ 	.short	(.L_1611 - .L_1610)


	//   ....[0]....
.L_1610:
        /*002c*/ 	.word	0xffffffff


	//   ....[1]....
        /*0030*/ 	.word	0xffffffff


	//   ....[2]....
        /*0034*/ 	.word	0xffffffff


	//   ....[3]....
        /*0038*/ 	.word	0xffffffff


	//   ....[4]....
        /*003c*/ 	.word	0xffffffff


	//   ....[5]....
        /*0040*/ 	.word	0xffffffff


	//   ....[6]....
        /*0044*/ 	.word	0xffffffff


	//   ....[7]....
        /*0048*/ 	.word	0xffffffff


	//   ....[8]....
        /*004c*/ 	.word	0xffffffff


	//   ....[9]....
        /*0050*/ 	.word	0xffffffff


	//   ....[10]....
        /*0054*/ 	.word	0xffffffff


	//   ....[11]....
        /*0058*/ 	.word	0xffffffff


	//   ....[12]....
        /*005c*/ 	.word	0xffffffff


	//   ....[13]....
        /*0060*/ 	.word	0xffffffff


	//   ....[14]....
        /*0064*/ 	.word	0xffffffff


	//   ....[15]....
        /*0068*/ 	.word	0xffffffff


	//   ....[16]....
        /*006c*/ 	.word	0xffffffff


	//----- nvinfo : EIATTR_COOP_GROUP_INSTR_OFFSETS
	.align		4
.L_1611:
        /*0070*/ 	.byte	0x04, 0x28
        /*0072*/ 	.short	(.L_1613 - .L_1612)


	//   ....[0]....
.L_1612:
        /*0074*/ 	.word	0x00001710


	//   ....[1]....
        /*0078*/ 	.word	0x00001900


	//   ....[2]....
        /*007c*/ 	.word	0x00003330


	//   ....[3]....
        /*0080*/ 	.word	0x00003660


	//   ....[4]....
        /*0084*/ 	.word	0x00003ad0


	//   ....[5]....
        /*0088*/ 	.word	0x00003b20


	//   ....[6]....
        /*008c*/ 	.word	0x00003b50


	//   ....[7]....
        /*0090*/ 	.word	0x00003b80


	//   ....[8]....
        /*0094*/ 	.word	0x00003bb0


	//   ....[9]....
        /*0098*/ 	.word	0x00003be0


	//   ....[10]....
        /*009c*/ 	.word	0x00003c30


	//   ....[11]....
        /*00a0*/ 	.word	0x00003c40


	//   ....[12]....
        /*00a4*/ 	.word	0x00003c90


	//   ....[13]....
        /*00a8*/ 	.word	0x00003ca0


	//   ....[14]....
        /*00ac*/ 	.word	0x00003d30


	//   ....[15]....
        /*00b0*/ 	.word	0x00003d40


	//   ....[16]....
        /*00b4*/ 	.word	0x00004240


	//----- nvinfo : EIATTR_VRC_CTA_INIT_COUNT
	.align		4
.L_1613:
        /*00b8*/ 	.byte	0x02, 0x4a
	.zero		1
	.zero		1


	//----- nvinfo : EIATTR_EXIT_INSTR_OFFSETS
	.align		4
        /*00bc*/ 	.byte	0x04, 0x1c
        /*00be*/ 	.short	(.L_1615 - .L_1614)


	//   ....[0]....
.L_1614:
        /*00c0*/ 	.word	0x000002d0


	//   ....[1]....
        /*00c4*/ 	.word	0x00000f50


	//   ....[2]....
        /*00c8*/ 	.word	0x000012b0


	//   ....[3]....
        /*00cc*/ 	.word	0x000044d0


	//----- nvinfo : EIATTR_MAX_THREADS
	.align		4
.L_1615:
        /*00d0*/ 	.byte	0x04, 0x05
        /*00d2*/ 	.short	(.L_1617 - .L_1616)
.L_1616:
        /*00d4*/ 	.word	0x00000020
        /*00d8*/ 	.word	0x00000001
        /*00dc*/ 	.word	0x00000001


	//----- nvinfo : EIATTR_CRS_STACK_SIZE
	.align		4
.L_1617:
        /*00e0*/ 	.byte	0x04, 0x1e
        /*00e2*/ 	.short	(.L_1619 - .L_1618)
.L_1618:
        /*00e4*/ 	.word	0x00000000


	//----- nvinfo : EIATTR_CBANK_PARAM_SIZE
	.align		4
.L_1619:
        /*00e8*/ 	.byte	0x03, 0x19
        /*00ea*/ 	.short	0x0188


	//----- nvinfo : EIATTR_PARAM_CBANK
	.align		4
        /*00ec*/ 	.byte	0x04, 0x0a
        /*00ee*/ 	.short	(.L_1621 - .L_1620)
	.align		4
.L_1620:
        /*00f0*/ 	.word	index@(.nv.constant0._Z25selective_scan_fwd_kernelI32Selective_Scan_fwd_kernel_traitsILi32ELi8ELi1ELb1ELb1ELb1ELb0ELb1EfffEEv13SSMParamsBase)
        /*00f4*/ 	.short	0x0380
        /*00f6*/ 	.short	0x0188


	//----- nvinfo : EIATTR_SW_WAR
	.align		4
.L_1621:
        /*00f8*/ 	.byte	0x04, 0x36
        /*00fa*/ 	.short	(.L_1623 - .L_1622)
.L_1622:
        /*00fc*/ 	.word	0x00000008
.L_1623:


//--------------------- .nv.info._Z25selective_scan_fwd_kernelI32Selective_Scan_fwd_kernel_traitsILi32ELi8ELi1ELb1ELb1ELb1ELb1ELb0EfffEEv13SSMParamsBase --------------------------
	.section	.nv.info._Z25selective_scan_fwd_kernelI32Selective_Scan_fwd_kernel_traitsILi32ELi8ELi1ELb1ELb1ELb1ELb1ELb0EfffEEv13SSMParamsBase,"",@"SHT_CUDA_INFO"
	.sectionflags	@""
	.align	4


	//----- nvinfo : EIATTR_CUDA_API_VERSION
	.align		4
        /*0000*/ 	.byte	0x04, 0x37
        /*0002*/ 	.short	(.L_1625 - .L_1624)
.L_1624:
        /*0004*/ 	.word	0x00000082


	//----- nvinfo : EIATTR_KPARAM_INFO
	.align		4
.L_1625:
        /*0008*/ 	.byte	0x04, 0x17
        /*000a*/ 	.short	(.L_1627 - .L_1626)
.L_1626:
        /*000c*/ 	.word	0x00000000
        /*0010*/ 	.short	0x0000
        /*0012*/ 	.short	0x0000
        /*0014*/ 	.byte	0x00, 0xf0, 0x21, 0x06


	//----- nvinfo : EIATTR_SPARSE_MMA_MASK
	.align		4
.L_1627:
        /*0018*/ 	.byte	0x03, 0x50
        /*001a*/ 	.short	0x0000


	//----- nvinfo : EIATTR_MAXREG_COUNT
	.align		4
        /*001c*/ 	.byte	0x03, 0x1b
        /*001e*/ 	.short	0x00ff


	//----- nvinfo : EIATTR_NUM_BARRIERS
	.align		4
        /*0020*/ 	.byte	0x02, 0x4c
        /*0022*/ 	.byte	0x01
	.zero		1


	//----- nvinfo : EIATTR_MERCURY_ISA_VERSION
	.align		4
        /*0024*/ 	.byte	0x03, 0x5f
        /*0026*/ 	.short	0x0101


	//----- nvinfo : EIATTR_COOP_GROUP_MASK_REGIDS
	.align		4
        /*0028*/ 	.byte	0x04, 0x29
        /*002a*/ 	.short	(.L_1629 - .L_1628)


	//   ....[0]....
.L_1628:
        /*002c*/ 	.word	0xffffffff


	//   ....[1]....
        /*0030*/ 	.word	0xffffffff


	//   ....[2]....
        /*0034*/ 	.word	0xffffffff


	//   ....[3]....
        /*0038*/ 	.word	0xffffffff


	//   ....[4]....
        /*003c*/ 	.word	0xffffffff


	//   ....[5]....
        /*0040*/ 	.word	0xffffffff


	//   ....[6]....
        /*0044*/ 	.word	0xffffffff


	//   ....[7]....
        /*0048*/ 	.word	0xffffffff


	//   ....[8]....
        /*004c*/ 	.word	0xffffffff


	//   ....[9]....
        /*0050*/ 	.word	0xffffffff


	//   ....[10]....
        /*0054*/ 	.word	0xffffffff


	//   ....[11]....
        /*0058*/ 	.word	0xffffffff


	//   ....[12]....
        /*005c*/ 	.word	0xffffffff


	//   ....[13]....
        /*0060*/ 	.word	0xffffffff


	//   ....[14]....
        /*0064*/ 	.word	0xffffffff


	//   ....[15]....
        /*0068*/ 	.word	0xffffffff


	//   ....[16]....
        /*006c*/ 	.word	0xffffffff


	//   ....[17]....
        /*0070*/ 	.word	0xffffffff


	//   ....[18]....
        /*0074*/ 	.word	0xffffffff


	//----- nvinfo : EIATTR_COOP_GROUP_INSTR_OFFSETS
	.align		4
.L_1629:
        /*0078*/ 	.byte	0x04, 0x28
        /*007a*/ 	.short	(.L_1631 - .L_1630)


	//   ....[0]....
.L_1630:
        /*007c*/ 	.word	0x00001200


	//   ....[1]....
        /*0080*/ 	.word	0x00001290


	//   ....[2]....
        /*0084*/ 	.word	0x000029b0


	//   ....[3]....
        /*0088*/ 	.word	0x00002bc0


	//   ....[4]....
        /*008c*/ 	.word	0x00002f70


	//   ....[5]....
        /*0090*/ 	.word	0x00002fc0


	//   ....[6]....
        /*0094*/ 	.word	0x00002ff0


	//   ....[7]....
        /*0098*/ 	.word	0x00003020


	//   ....[8]....
        /*009c*/ 	.word	0x00003050


	//   ....[9]....
        /*00a0*/ 	.word	0x00003080


	//   ....[10]....
        /*00a4*/ 	.word	0x000030d0


	//   ....[11]....
        /*00a8*/ 	.word	0x000030e0


	//   ....[12]....
        /*00ac*/ 	.word	0x00003130


	//   ....[13]....
        /*00b0*/ 	.word	0x00003140


	//   ....[14]....
        /*00b4*/ 	.word	0x000031d0


	//   ....[15]....
        /*00b8*/ 	.word	0x000031e0


	//   ....[16]....
        /*00bc*/ 	.word	0x00003680


	//   ....[17]....
        /*00c0*/ 	.word	0x00003850


	//   ....[18]....
        /*00c4*/ 	.word	0x00003bf0


	//----- nvinfo : EIATTR_VRC_CTA_INIT_COUNT
	.align		4
.L_1631:
        /*00c8*/ 	.byte	0x02, 0x4a
	.zero		1
	.zero		1


	//----- nvinfo : EIATTR_EXIT_INSTR_OFFSETS
	.align		4
        /*00cc*/ 	.byte	0x04, 0x1c
        /*00ce*/ 	.short	(.L_1633 - .L_1632)


	//   ....[0]....
.L_1632:
        /*00d0*/ 	.word	0x00000290


	//   ....[1]....
        /*00d4*/ 	.word	0x00000e60


	//   ....[2]....
        /*00d8*/ 	.word	0x000010f0


	//   ....[3]....
        /*00dc*/ 	.word	0x00003ca0


	//----- nvinfo : EIATTR_MAX_THREADS
	.align		4
.L_1633:
        /*00e0*/ 	.byte	0x04, 0x05
        /*00e2*/ 	.short	(.L_1635 - .L_1634)
.L_1634:
        /*00e4*/ 	.word	0x00000020
        /*00e8*/ 	.word	0x00000001
        /*00ec*/ 	.word	0x00000001


	//----- nvinfo : EIATTR_CRS_STACK_SIZE
	.align		4
.L_1635:
        /*00f0*/ 	.byte	0x04, 0x1e
        /*00f2*/ 	.short	(.L_1637 - .L_1636)
.L_1636:
        /*00f4*/ 	.word	0x00000000


	//----- nvinfo : EIATTR_CBANK_PARAM_SIZE
	.align		4
.L_1637:
        /*00f8*/ 	.byte	0x03, 0x19
        /*00fa*/ 	.short	0x0188


	//----- nvinfo : EIATTR_PARAM_CBANK
	.align		4
        /*00fc*/ 	.byte	0x04, 0x0a
        /*00fe*/ 	.short	(.L_1639 - .L_1638)
	.align		4
.L_1638:
        /*0100*/ 	.word	index@(.nv.constant0._Z25selective_scan_fwd_kernelI32Selective_Scan_fwd_kernel_traitsILi32ELi8ELi1ELb1ELb1ELb1ELb1ELb0EfffEEv13SSMParamsBase)
        /*0104*/ 	.short	0x0380
        /*0106*/ 	.short	0x0188


	//----- nvinfo : EIATTR_SW_WAR
	.align		4
.L_1639:
        /*0108*/ 	.byte	0x04, 0x36
        /*010a*/ 	.short	(.L_1641 - .L_1640)
.L_1640:
        /*010c*/ 	.word	0x00000008
.L_1641:


//--------------------- .nv.info._Z25selective_scan_fwd_kernelI32Selective_Scan_fwd_kernel_traitsILi32ELi8ELi1ELb1ELb1ELb1ELb1ELb1EfffEEv13SSMParamsBase --------------------------
	.section	.nv.info._Z25selective_scan_fwd_kernelI32Selective_Scan_fwd_kernel_traitsILi32ELi8ELi1ELb1ELb1ELb1ELb1ELb1EfffEEv13SSMParamsBase,"",@"SHT_CUDA_INFO"
	.sectionflags	@""
	.align	4


	//----- nvinfo : EIATTR_CUDA_API_VERSION
	.align		4
        /*0000*/ 	.byte	0x04, 0x37
        /*0002*/ 	.short	(.L_1643 - .L_1642)
.L_1642:
        /*0004*/ 	.word	0x00000082


	//----- nvinfo : EIATTR_KPARAM_INFO
	.align		4
.L_1643:
        /*0008*/ 	.byte	0x04, 0x17
        /*000a*/ 	.short	(.L_1645 - .L_1644)
.L_1644:
        /*000c*/ 	.word	0x00000000
        /*0010*/ 	.short	0x0000
        /*0012*/ 	.short	0x0000
        /*0014*/ 	.byte	0x00, 0xf0, 0x21, 0x06


	//----- nvinfo : EIATTR_SPARSE_MMA_MASK
	.align		4
.L_1645:
        /*0018*/ 	.byte	0x03, 0x50
        /*001a*/ 	.short	0x0000


	//----- nvinfo : EIATTR_MAXREG_COUNT
	.align		4
        /*001c*/ 	.byte	0x03, 0x1b
        /*001e*/ 	.short	0x00ff


	//----- nvinfo : EIATTR_NUM_BARRIERS
	.align		4
        /*0020*/ 	.byte	0x02, 0x4c
        /*0022*/ 	.byte	0x01
	.zero		1


	//----- nvinfo : EIATTR_MERCURY_ISA_VERSION
	.align		4
        /*0024*/ 	.byte	0x03, 0x5f
        /*0026*/ 	.short	0x0101


	//----- nvinfo : EIATTR_COOP_GROUP_MASK_REGIDS
	.align		4
        /*0028*/ 	.byte	0x04, 0x29
        /*002a*/ 	.short	(.L_1647 - .L_1646)


	//   ....[0]....
.L_1646:
        /*002c*/ 	.word	0xffffffff


	//   ....[1]....
        /*0030*/ 	.word	0xffffffff


	//   ....[2]....
        /*0034*/ 	.word	0xffffffff


	//   ....[3]....
        /*0038*/ 	.word	0xffffffff


	//   ....[4]....
        /*003c*/ 	.word	0xffffffff


	//   ....[5]....
        /*0040*/ 	.word	0xffffffff


	//   ....[6]....
        /*0044*/ 	.word	0xffffffff


	//   ....[7]....
        /*0048*/ 	.word	0xffffffff


	//   ....[8]....
        /*004c*/ 	.word	0xffffffff


	//   ....[9]....
        /*0050*/ 	.word	0xffffffff


	//   ....[10]....
        /*0054*/ 	.word	0xffffffff


	//   ....[11]....
        /*0058*/ 	.word	0xffffffff


	//   ....[12]....
        /*005c*/ 	.word	0xffffffff


	//   ....[13]....
        /*0060*/ 	.word	0xffffffff


	//   ....[14]....
        /*0064*/ 	.word	0xffffffff


	//   ....[15]....
        /*0068*/ 	.word	0xffffffff


	//   ....[16]....
        /*006c*/ 	.word	0xffffffff


	//   ....[17]....
        /*0070*/ 	.word	0xffffffff


	//   ....[18]....
        /*0074*/ 	.word	0xffffffff


	//----- nvinfo : EIATTR_COOP_GROUP_INSTR_OFFSETS
	.align		4
.L_1647:
        /*0078*/ 	.byte	0x04, 0x28
        /*007a*/ 	.short	(.L_1649 - .L_1648)


	//   ....[0]....
.L_1648:
        /*007c*/ 	.word	0x00001730


	//   ....[1]....
        /*0080*/ 	.word	0x00001920


	//   ....[2]....
        /*0084*/ 	.word	0x00003440


	//   ....[3]....
        /*0088*/ 	.word	0x00003980


	//   ....[4]....
        /*008c*/ 	.word	0x00003c80


	//   ....[5]....
        /*0090*/ 	.word	0x00003ca0


	//   ....[6]....
        /*0094*/ 	.word	0x00003cf0


	//   ....[7]....
        /*0098*/ 	.word	0x00003d00


	//   ....[8]....
        /*009c*/ 	.word	0x00003d50


	//   ....[9]....
        /*00a0*/ 	.word	0x00003d60


	//   ....[10]....
        /*00a4*/ 	.word	0x00003da0


	//   ....[11]....
        /*00a8*/ 	.word	0x00003dc0


	//   ....[12]....
        /*00ac*/ 	.word	0x00003e00


	//   ....[13]....
        /*00b0*/ 	.word	0x00003e20


	//   ....[14]....
        /*00b4*/ 	.word	0x00003e70


	//   ....[15]....
        /*00b8*/ 	.word	0x00003e90


	//   ....[16]....
        /*00bc*/ 	.word	0x000044c0


	//   ....[17]....
        /*00c0*/ 	.word	0x00004900


	//   ....[18]....
        /*00c4*/ 	.word	0x00004d40


	//----- nvinfo : EIATTR_VRC_CTA_INIT_COUNT
	.align		4
.L_1649:
        /*00c8*/ 	.byte	0x02, 0x4a
	.zero		1
	.zero		1


	//----- nvinfo : EIATTR_EXIT_INSTR_OFFSETS
	.align		4
        /*00cc*/ 	.byte	0x04, 0x1c
        /*00ce*/ 	.short	(.L_1651 - .L_1650)


	//   ....[0]....
.L_1650:
        /*00d0*/ 	.word	0x000002e0


	//   ....[1]....
        /*00d4*/ 	.word	0x00000f90


	//   ....[2]....
        /*00d8*/ 	.word	0x00001260


	//   ....[3]....
        /*00dc*/ 	.word	0x00005010


	//----- nvinfo : EIATTR_MAX_THREADS
	.align		4
.L_1651:
        /*00e0*/ 	.byte	0x04, 0x05
        /*00e2*/ 	.short	(.L_1653 - .L_1652)
.L_1652:
        /*00e4*/ 	.word	0x00000020
        /*00e8*/ 	.word	0x00000001
        /*00ec*/ 	.word	0x00000001


	//----- nvinfo : EIATTR_CRS_STACK_SIZE
	.align		4
.L_1653:
        /*00f0*/ 	.byte	0x04, 0x1e
        /*00f2*/ 	.short	(.L_1655 - .L_1654)
.L_1654:
        /*00f4*/ 	.word	0x00000000


	//----- nvinfo : EIATTR_CBANK_PARAM_SIZE
	.align		4
.L_1655:
        /*00f8*/ 	.byte	0x03, 0x19
        /*00fa*/ 	.short	0x0188


	//----- nvinfo : EIATTR_PARAM_CBANK
	.align		4
        /*00fc*/ 	.byte	0x04, 0x0a
        /*00fe*/ 	.short	(.L_1657 - .L_1656)
	.align		4
.L_1656:
        /*0100*/ 	.word	index@(.nv.constant0._Z25selective_scan_fwd_kernelI32Selective_Scan_fwd_kernel_traitsILi32ELi8ELi1ELb1ELb1ELb1ELb1ELb1EfffEEv13SSMParamsBase)
        /*0104*/ 	.short	0x0380
        /*0106*/ 	.short	0x0188


	//----- nvinfo : EIATTR_SW_WAR
	.align		4
.L_1657:
        /*0108*/ 	.byte	0x04, 0x36
        /*010a*/ 	.short	(.L_1659 - .L_1658)
.L_1658:
        /*010c*/ 	.word	0x00000008
.L_1659:


//--------------------- .nv.info._Z25selective_scan_fwd_kernelI32Selective_Scan_fwd_kernel_traitsILi32ELi4ELi1ELb0ELb1ELb1ELb0ELb0EfffEEv13SSMParamsBase --------------------------
	.section	.nv.info._Z25selective_scan_fwd_kernelI32Selective_Scan_fwd_kernel_traitsILi32ELi4ELi1ELb0ELb1ELb1ELb0ELb0EfffEEv13SSMParamsBase,"",@"SHT_CUDA_INFO"
	.sectionflags	@""
	.align	4


	//----- nvinfo : EIATTR_CUDA_API_VERSION
	.align		4
        /*0000*/ 	.byte	0x04, 0x37
        /*0002*/ 	.short	(.L_1661 - .L_1660)
.L_1660:
        /*0004*/ 	.word	0x00000082


	//----- nvinfo : EIATTR_KPARAM_INFO
	.align		4
.L_1661:
        /*0008*/ 	.byte	0x04, 0x17
        /*000a*/ 	.short	(.L_1663 - .L_1662)
.L_1662:
        /*000c*/ 	.word	0x00000000
        /*0010*/ 	.short	0x0000
        /*0012*/ 	.short	0x0000
        /*0014*/ 	.byte	0x00, 0xf0, 0x21, 0x06


	//----- nvinfo : EIATTR_SPARSE_MMA_MASK
	.align		4
.L_1663:
        /*0018*/ 	.byte	0x03, 0x50
        /*001a*/ 	.short	0x0000


	//----- nvinfo : EIATTR_MAXREG_COUNT
	.align		4
        /*001c*/ 	.byte	0x03, 0x1b
        /*001e*/ 	.short	0x00ff


	//----- nvinfo : EIATTR_NUM_BARRIERS
	.align		4
        /*0020*/ 	.byte	0x02, 0x4c
        /*0022*/ 	.byte	0x01
	.zero		1


	//----- nvinfo : EIATTR_MERCURY_ISA_VERSION
	.align		4
        /*0024*/ 	.byte	0x03, 0x5f
        /*0026*/ 	.short	0x0101


	//----- nvinfo : EIATTR_COOP_GROUP_MASK_REGIDS
	.align		4
        /*0028*/ 	.byte	0x04, 0x29
        /*002a*/ 	.short	(.L_1665 - .L_1664)


	//   ....[0]....
.L_1664:
        /*002c*/ 	.word	0xffffffff


	//   ....[1]....
        /*0030*/ 	.word	0xffffffff


	//   ....[2]....
        /*0034*/ 	.word	0xffffffff


	//   ....[3]....
        /*0038*/ 	.word	0xffffffff


	//   ....[4]....
        /*003c*/ 	.word	0xffffffff


	//   ....[5]....
        /*0040*/ 	.word	0xffffffff


	//   ....[6]....
        /*0044*/ 	.word	0xffffffff


	//   ....[7]....
        /*0048*/ 	.word	0xffffffff


	//   ....[8]....
        /*004c*/ 	.word	0xffffffff


	//   ....[9]....
        /*0050*/ 	.word	0xffffffff


	//   ....[10]....
        /*0054*/ 	.word	0xffffffff


	//   ....[11]....
        /*0058*/ 	.word	0xffffffff


	//   ....[12]....
        /*005c*/ 	.word	0xffffffff


	//   ....[13]....
        /*0060*/ 	.word	0xffffffff


	//   ....[14]....
        /*0064*/ 	.word	0xffffffff


	//   ....[15]....
        /*0068*/ 	.word	0xffffffff


	//   ....[16]....
        /*006c*/ 	.word	0xffffffff


	//----- nvinfo : EIATTR_COOP_GROUP_INSTR_OFFSETS
	.align		4
.L_1665:
        /*0070*/ 	.byte	0x04, 0x28
        /*0072*/ 	.short	(.L_1667 - .L_1666)


	//   ....[0]....
.L_1666:
        /*0074*/ 	.word	0x00001350


	//   ....[1]....
        /*0078*/ 	.word	0x00001410


	//   ....[2]....
        /*007c*/ 	.word	0x00002370


	//   ....[3]....
        /*0080*/ 	.word	0x00002510


	//   ....[4]....
        /*0084*/ 	.word	0x00002770


	//   ....[5]....
        /*0088*/ 	.word	0x000027a0


	//   ....[6]....
        /*008c*/ 	.word	0x000027e0


	//   ....[7]....
        /*0090*/ 	.word	0x00002810


	//   ....[8]....
        /*0094*/ 	.word	0x00002860


	//   ....[9]....
        /*0098*/ 	.word	0x00002870


	//   ....[10]....
        /*009c*/ 	.word	0x000028c0


	//   ....[11]....
        /*00a0*/ 	.word	0x000028d0


	//   ....[12]....
        /*00a4*/ 	.word	0x00002910


	//   ....[13]....
        /*00a8*/ 	.word	0x00002930


	//   ....[14]....
        /*00ac*/ 	.word	0x000029c0


	//   ....[15]....
        /*00b0*/ 	.word	0x000029d0


	//   ....[16]....
        /*00b4*/ 	.word	0x00002dd0


	//----- nvinfo : EIATTR_VRC_CTA_INIT_COUNT
	.align		4
.L_1667:
        /*00b8*/ 	.byte	0x02, 0x4a
	.zero		1
	.zero		1


	//----- nvinfo : EIATTR_EXIT_INSTR_OFFSETS
	.align		4
        /*00bc*/ 	.byte	0x04, 0x1c
        /*00be*/ 	.short	(.L_1669 - .L_1668)


	//   ....[0]....
.L_1668:
        /*00c0*/ 	.word	0x00000290


	//   ....[1]....
        /*00c4*/ 	.word	0x00000e70


	//   ....[2]....
        /*00c8*/ 	.word	0x00001140


	//   ....[3]....
        /*00cc*/ 	.word	0x00002fd0


	//----- nvinfo : EIATTR_MAX_THREADS
	.align		4
.L_1669:
        /*00d0*/ 	.byte	0x04, 0x05
        /*00d2*/ 	.short	(.L_1671 - .L_1670)
.L_1670:
        /*00d4*/ 	.word	0x00000020
        /*00d8*/ 	.word	0x00000001
        /*00dc*/ 	.word	0x00000001


	//----- nvinfo : EIATTR_CRS_STACK_SIZE
	.align		4
.L_1671:
        /*00e0*/ 	.byte	0x04, 0x1e
        /*00e2*/ 	.short	(.L_1673 - .L_1672)
.L_1672:
        /*00e4*/ 	.word	0x00000000


	//----- nvinfo : EIATTR_CBANK_PARAM_SIZE
	.align		4
.L_1673:
        /*00e8*/ 	.byte	0x03, 0x19
        /*00ea*/ 	.short	0x0188


	//----- nvinfo : EIATTR_PARAM_CBANK
	.align		4
        /*00ec*/ 	.byte	0x04, 0x0a
        /*00ee*/ 	.short	(.L_1675 - .L_1674)
	.align		4
.L_1674:
        /*00f0*/ 	.word	index@(.nv.constant0._Z25selective_scan_fwd_kernelI32Selective_Scan_fwd_kernel_traitsILi32ELi4ELi1ELb0ELb1ELb1ELb0ELb0EfffEEv13SSMParamsBase)
        /*00f4*/ 	.short	0x0380
        /*00f6*/ 	.short	0x0188


	//----- nvinfo : EIATTR_SW_WAR
	.align		4
.L_1675:
        /*00f8*/ 	.byte	0x04, 0x36
        /*00fa*/ 	.short	(.L_1677 - .L_1676)
.L_1676:
        /*00fc*/ 	.word	0x00000008
.L_1677:


//--------------------- .nv.info._Z25selective_scan_fwd_kernelI32Selective_Scan_fwd_kernel_traitsILi32ELi4ELi1ELb0ELb1ELb1ELb0ELb1EfffEEv13SSMParamsBase --------------------------
	.section	.nv.info._Z25selective_scan_fwd_kernelI32Selective_Scan_fwd_kernel_traitsILi32ELi4ELi1ELb0ELb1ELb1ELb0ELb1EfffEEv13SSMParamsBase,"",@"SHT_CUDA_INFO"
	.sectionflags	@""
	.align	4


	//----- nvinfo : EIATTR_CUDA_API_VERSION
	.align		4
        /*0000*/ 	.byte	0x04, 0x37
        /*0002*/ 	.short	(.L_1679 - .L_1678)
.L_1678:
        /*0004*/ 	.word	0x00000082


	//----- nvinfo : EIATTR_KPARAM_INFO
	.align		4
.L_1679:
        /*0008*/ 	.byte	0x04, 0x17
        /*000a*/ 	.short	(.L_1681 - .L_1680)
.L_1680:
        /*000c*/ 	.word	0x00000000
        /*0010*/ 	.short	0x0000
        /*0012*/ 	.short	0x0000
        /*0014*/ 	.byte	0x00, 0xf0, 0x21, 0x06


	//----- nvinfo : EIATTR_SPARSE_MMA_MASK
	.align		4
.L_1681:
        /*0018*/ 	.byte	0x03, 0x50
        /*001a*/ 	.short	0x0000


	//----- nvinfo : EIATTR_MAXREG_COUNT
	.align		4
        /*001c*/ 	.byte	0x03, 0x1b
        /*001e*/ 	.short	0x00ff


	//----- nvinfo : EIATTR_NUM_BARRIERS
	.align		4
        /*0020*/ 	.byte	0x02, 0x4c
        /*0022*/ 	.byte	0x01
	.zero		1


	//----- nvinfo : EIATTR_MERCURY_ISA_VERSION
	.align		4
        /*0024*/ 	.byte	0x03, 0x5f
        /*0026*/ 	.short	0x0101


	//----- nvinfo : EIATTR_COOP_GROUP_MASK_REGIDS
	.align		4
        /*0028*/ 	.byte	0x04, 0x29
        /*002a*/ 	.short	(.L_1683 - .L_1682)


	//   ....[0]....
.L_1682:
        /*002c*/ 	.word	0xffffffff


	//   ....[1]....
        /*0030*/ 	.word	0xffffffff


	//   ....[2]....
        /*0034*/ 	.word	0xffffffff


	//   ....[3]....
        /*0038*/ 	.word	0xffffffff


	//   ....[4]....
        /*003c*/ 	.word	0xffffffff


	//   ....[5]....
        /*0040*/ 	.word	0xffffffff


	//   ....[6]....
        /*0044*/ 	.word	0xffffffff


	//   ....[7]....
        /*0048*/ 	.word	0xffffffff


	//   ....[8]....
        /*004c*/ 	.word	0xffffffff


	//   ....[9]....
        /*0050*/ 	.word	0xffffffff


	//   ....[10]....
        /*0054*/ 	.word	0xffffffff


	//   ....[11]....
        /*0058*/ 	.word	0xffffffff


	//   ....[12]....
        /*005c*/ 	.word	0xffffffff


	//   ....[13]....
        /*0060*/ 	.word	0xffffffff


	//   ....[14]....
        /*0064*/ 	.word	0xffffffff


	//   ....[15]....
        /*0068*/ 	.word	0xffffffff


	//   ....[16]....
        /*006c*/ 	.word	0xffffffff


	//----- nvinfo : EIATTR_COOP_GROUP_INSTR_OFFSETS
	.align		4
.L_1683:
        /*0070*/ 	.byte	0x04, 0x28
        /*0072*/ 	.short	(.L_1685 - .L_1684)


	//   ....[0]....
.L_1684:
        /*0074*/ 	.word	0x00001430


	//   ....[1]....
        /*0078*/ 	.word	0x000014f0


	//   ....[2]....
        /*007c*/ 	.word	0x000023e0


	//   ....[3]....
        /*0080*/ 	.word	0x00002580


	//   ....[4]....
        /*0084*/ 	.word	0x000027e0


	//   ....[5]....
        /*0088*/ 	.word	0x00002810


	//   ....[6]....
        /*008c*/ 	.word	0x00002850


	//   ....[7]....
        /*0090*/ 	.word	0x00002880


	//   ....[8]....
        /*0094*/ 	.word	0x000028d0


	//   ....[9]....
        /*0098*/ 	.word	0x000028e0


	//   ....[10]....
        /*009c*/ 	.word	0x00002930


	//   ....[11]....
        /*00a0*/ 	.word	0x00002940


	//   ....[12]....
        /*00a4*/ 	.word	0x00002980


	//   ....[13]....
        /*00a8*/ 	.word	0x000029a0


	//   ....[14]....
        /*00ac*/ 	.word	0x00002a30


	//   ....[15]....
        /*00b0*/ 	.word	0x00002a40


	//   ....[16]....
        /*00b4*/ 	.word	0x00002e60


	//----- nvinfo : EIATTR_VRC_CTA_INIT_COUNT
	.align		4
.L_1685:
        /*00b8*/ 	.byte	0x02, 0x4a
	.zero		1
	.zero		1


	//----- nvinfo : EIATTR_EXIT_INSTR_OFFSETS
	.align		4
        /*00bc*/ 	.byte	0x04, 0x1c
        /*00be*/ 	.short	(.L_1687 - .L_1686)


	//   ....[0]....
.L_1686:
        /*00c0*/ 	.word	0x000002d0


	//   ....[1]....
        /*00c4*/ 	.word	0x00000f50


	//   ....[2]....
        /*00c8*/ 	.word	0x00001220


	//   ....[3]....
        /*00cc*/ 	.word	0x00002fd0


	//----- nvinfo : EIATTR_MAX_THREADS
	.align		4
.L_1687:
        /*00d0*/ 	.byte	0x04, 0x05
        /*00d2*/ 	.short	(.L_1689 - .L_1688)
.L_1688:
        /*00d4*/ 	.word	0x00000020
        /*00d8*/ 	.word	0x00000001
        /*00dc*/ 	.word	0x00000001


	//----- nvinfo : EIATTR_CRS_STACK_SIZE
	.align		4
.L_1689:
        /*00e0*/ 	.byte	0x04, 0x1e
        /*00e2*/ 	.short	(.L_1691 - .L_1690)
.L_1690:
        /*00e4*/ 	.word	0x00000000


	//----- nvinfo : EIATTR_CBANK_PARAM_SIZE
	.align		4
.L_1691:
        /*00e8*/ 	.byte	0x03, 0x19
        /*00ea*/ 	.short	0x0188


	//----- nvinfo : EIATTR_PARAM_CBANK
	.align		4
        /*00ec*/ 	.byte	0x04, 0x0a
        /*00ee*/ 	.short	(.L_1693 - .L_1692)
	.align		4
.L_1692:
        /*00f0*/ 	.word	index@(.nv.constant0._Z25selective_scan_fwd_kernelI32Selective_Scan_fwd_kernel_traitsILi32ELi4ELi1ELb0ELb1ELb1ELb0ELb1EfffEEv13SSMParamsBase)
        /*00f4*/ 	.short	0x0380
        /*00f6*/ 	.short	0x0188


	//----- nvinfo : EIATTR_SW_WAR
	.align		4
.L_1693:
        /*00f8*/ 	.byte	0x04, 0x36
        /*00fa*/ 	.short	(.L_1695 - .L_1694)
.L_1694:
        /*00fc*/ 	.word	0x00000008
.L_1695:


//--------------------- .nv.info._Z25selective_scan_fwd_kernelI32Selective_Scan_fwd_kernel_traitsILi32ELi4ELi1ELb0ELb1ELb1ELb1ELb0EfffEEv13SSMParamsBase --------------------------
	.section	.nv.info._Z25selective_scan_fwd_kernelI32Selective_Scan_fwd_kernel_traitsILi32ELi4ELi1ELb0ELb1ELb1ELb1ELb0EfffEEv13SSMParamsBase,"",@"SHT_CUDA_INFO"
	.sectionflags	@""
	.align	4


	//----- nvinfo : EIATTR_CUDA_API_VERSION
	.align		4
        /*0000*/ 	.byte	0x04, 0x37
        /*0002*/ 	.short	(.L_1697 - .L_1696)
.L_1696:
        /*0004*/ 	.word	0x00000082


	//----- nvinfo : EIATTR_KPARAM_INFO
	.align		4
.L_1697:
        /*0008*/ 	.byte	0x04, 0x17
        /*000a*/ 	.short	(.L_1699 - .L_1698)
.L_1698:
        /*000c*/ 	.word	0x00000000
        /*0010*/ 	.short	0x0000
        /*0012*/ 	.short	0x0000
        /*0014*/ 	.byte	0x00, 0xf0, 0x21, 0x06


	//----- nvinfo : EIATTR_SPARSE_MMA_MASK
	.align		4
.L_1699:
        /*0018*/ 	.byte	0x03, 0x50
        /*001a*/ 	.short	0x0000


	//----- nvinfo : EIATTR_MAXREG_COUNT
	.align		4
        /*001c*/ 	.byte	0x03, 0x1b
        /*001e*/ 	.short	0x00ff


	//----- nvinfo : EIATTR_NUM_BARRIERS
	.align		4
        /*0020*/ 	.byte	0x02, 0x4c
        /*0022*/ 	.byte	0x01
	.zero		1


	//----- nvinfo : EIATTR_MERCURY_ISA_VERSION
	.align		4
        /*0024*/ 	.byte	0x03, 0x5f
        /*0026*/ 	.short	0x0101


	//----- nvinfo : EIATTR_COOP_GROUP_MASK_REGIDS
	.align		4
        /*0028*/ 	.byte	0x04, 0x29
        /*002a*/ 	.short	(.L_1701 - .L_1700)


	//   ....[0]....
.L_1700:
        /*002c*/ 	.word	0xffffffff


	//   ....[1]....
        /*0030*/ 	.word	0xffffffff


	//   ....[2]....
        /*0034*/ 	.word	0xffffffff


	//   ....[3]....
        /*0038*/ 	.word	0xffffffff


	//   ....[4]....
        /*003c*/ 	.word	0xffffffff


	//   ....[5]....
        /*0040*/ 	.word	0xffffffff


	//   ....[6]....
        /*0044*/ 	.word	0xffffffff


	//   ....[7]....
        /*0048*/ 	.word	0xffffffff


	//   ....[8]....
        /*004c*/ 	.word	0xffffffff


	//   ....[9]....
        /*0050*/ 	.word	0xffffffff


	//   ....[10]....
        /*0054*/ 	.word	0xffffffff


	//   ....[11]....
        /*0058*/ 	.word	0xffffffff


	//   ....[12]....
        /*005c*/ 	.word	0xffffffff


	//   ....[13]....
        /*0060*/ 	.word	0xffffffff


	//   ....[14]....
        /*0064*/ 	.word	0xffffffff


	//   ....[15]....
        /*0068*/ 	.word	0xffffffff


	//   ....[16]....
        /*006c*/ 	.word	0xffffffff


	//   ....[17]....
        /*0070*/ 	.word	0xffffffff


	//   ....[18]....
        /*0074*/ 	.word	0xffffffff


	//----- nvinfo : EIATTR_COOP_GROUP_INSTR_OFFSETS
	.align		4
.L_1701:
        /*0078*/ 	.byte	0x04, 0x28
        /*007a*/ 	.short	(.L_1703 - .L_1702)


	//   ....[0]....
.L_1702:
        /*007c*/ 	.word	0x00001310


	//   ....[1]....
        /*0080*/ 	.word	0x000013d0


	//   ....[2]....
        /*0084*/ 	.word	0x00002370


	//   ....[3]....
        /*0088*/ 	.word	0x000025e0


	//   ....[4]....
        /*008c*/ 	.word	0x00002780


	//   ....[5]....
        /*0090*/ 	.word	0x000027b0


	//   ....[6]....
        /*0094*/ 	.word	0x000027f0


	//   ....[7]....
        /*0098*/ 	.word	0x00002820


	//   ....[8]....
        /*009c*/ 	.word	0x00002870


	//   ....[9]....
        /*00a0*/ 	.word	0x00002880


	//   ....[10]....
        /*00a4*/ 	.word	0x000028d0


	//   ....[11]....
        /*00a8*/ 	.word	0x000028e0


	//   ....[12]....
        /*00ac*/ 	.word	0x00002920


	//   ....[13]....
        /*00b0*/ 	.word	0x00002940


	//   ....[14]....
        /*00b4*/ 	.word	0x00002990


	//   ....[15]....
        /*00b8*/ 	.word	0x000029b0


	//   ....[16]....
        /*00bc*/ 	.word	0x00002ea0


	//   ....[17]....
        /*00c0*/ 	.word	0x000031d0


	//   ....[18]....
        /*00c4*/ 	.word	0x00003390


	//----- nvinfo : EIATTR_VRC_CTA_INIT_COUNT
	.align		4
.L_1703:
        /*00c8*/ 	.byte	0x02, 0x4a
	.zero		1
	.zero		1


	//----- nvinfo : EIATTR_EXIT_INSTR_OFFSETS
	.align		4
        /*00cc*/ 	.byte	0x04, 0x1c
        /*00ce*/ 	.short	(.L_1705 - .L_1704)


	//   ....[0]....
.L_1704:
        /*00d0*/ 	.word	0x00000280


	//   ....[1]....
        /*00d4*/ 	.word	0x00000e80


	//   ....[2]....
        /*00d8*/ 	.word	0x000010f0


	//   ....[3]....
        /*00dc*/ 	.word	0x00003540


	//----- nvinfo : EIATTR_MAX_THREADS
	.align		4
.L_1705:
        /*00e0*/ 	.byte	0x04, 0x05
        /*00e2*/ 	.short	(.L_1707 - .L_1706)
.L_1706:
        /*00e4*/ 	.word	0x00000020
        /*00e8*/ 	.word	0x00000001
        /*00ec*/ 	.word	0x00000001


	//----- nvinfo : EIATTR_CRS_STACK_SIZE
	.align		4
.L_1707:
        /*00f0*/ 	.byte	0x04, 0x1e
        /*00f2*/ 	.short	(.L_1709 - .L_1708)
.L_1708:
        /*00f4*/ 	.word	0x00000000


	//----- nvinfo : EIATTR_CBANK_PARAM_SIZE
	.align		4
.L_1709:
        /*00f8*/ 	.byte	0x03, 0x19
        /*00fa*/ 	.short	0x0188


	//----- nvinfo : EIATTR_PARAM_CBANK
	.align		4
        /*00fc*/ 	.byte	0x04, 0x0a
        /*00fe*/ 	.short	(.L_1711 - .L_1710)
	.align		4
.L_1710:
        /*0100*/ 	.word	index@(.nv.constant0._Z25selective_scan_fwd_kernelI32Selective_Scan_fwd_kernel_traitsILi32ELi4ELi1ELb0ELb1ELb1ELb1ELb0EfffEEv13SSMParamsBase)
        /*0104*/ 	.short	0x0380
        /*0106*/ 	.short	0x0188


	//----- nvinfo : EIATTR_SW_WAR
	.align		4
.L_1711:
        /*0108*/ 	.byte	0x04, 0x36
        /*010a*/ 	.short	(.L_1713 - .L_1712)
.L_1712:
        /*010c*/ 	.word	0x00000008
.L_1713:


//--------------------- .nv.info._Z25selective_scan_fwd_kernelI32Selective_Scan_fwd_kernel_traitsILi32ELi4ELi1ELb0ELb1ELb1ELb1ELb1EfffEEv13SSMParamsBase --------------------------
	.section	.nv.info._Z25selective_scan_fwd_kernelI32Selective_Scan_fwd_kernel_traitsILi32ELi4ELi1ELb0ELb1ELb1ELb1ELb1EfffEEv13SSMParamsBase,"",@"SHT_CUDA_INFO"
	.sectionflags	@""
	.align	4


	//----- nvinfo : EIATTR_CUDA_API_VERSION
	.align		4
        /*0000*/ 	.byte	0x04, 0x37
        /*0002*/ 	.short	(.L_1715 - .L_1714)
.L_1714:
        /*0004*/ 	.word	0x00000082


	//----- nvinfo : EIATTR_KPARAM_INFO
	.align		4
.L_1715:
        /*0008*/ 	.byte	0x04, 0x17
        /*000a*/ 	.short	(.L_1717 - .L_1716)
.L_1716:
        /*000c*/ 	.word	0x00000000
        /*0010*/ 	.short	0x0000
        /*0012*/ 	.short	0x0000
        /*0014*/ 	.byte	0x00, 0xf0, 0x21, 0x06


	//----- nvinfo : EIATTR_SPARSE_MMA_MASK
	.align		4
.L_1717:
        /*0018*/ 	.byte	0x03, 0x50
        /*001a*/ 	.short	0x0000


	//----- nvinfo : EIATTR_MAXREG_COUNT
	.align		4
        /*001c*/ 	.byte	0x03, 0x1b
        /*001e*/ 	.short	0x00ff


	//----- nvinfo : EIATTR_NUM_BARRIERS
	.align		4
        /*0020*/ 	.byte	0x02, 0x4c
        /*0022*/ 	.byte	0x01
	.zero		1


	//----- nvinfo : EIATTR_MERCURY_ISA_VERSION
	.align		4
        /*0024*/ 	.byte	0x03, 0x5f
        /*0026*/ 	.short	0x0101


	//----- nvinfo : EIATTR_COOP_GROUP_MASK_REGIDS
	.align		4
        /*0028*/ 	.byte	0x04, 0x29
        /*002a*/ 	.short	(.L_1719 - .L_1718)


	//   ....[0]....
.L_1718:
        /*002c*/ 	.word	0xffffffff


	//   ....[1]....
        /*0030*/ 	.word	0xffffffff


	//   ....[2]....
        /*0034*/ 	.word	0xffffffff


	//   ....[3]....
        /*0038*/ 	.word	0xffffffff


	//   ....[4]....
        /*003c*/ 	.word	0xffffffff


	//   ....[5]....
        /*0040*/ 	.word	0xffffffff


	//   ....[6]....
        /*0044*/ 	.word	0xffffffff


	//   ....[7]....
        /*0048*/ 	.word	0xffffffff


	//   ....[8]....
        /*004c*/ 	.word	0xffffffff


	//   ....[9]....
        /*0050*/ 	.word	0xffffffff


	//   ....[10]....
        /*0054*/ 	.word	0xffffffff


	//   ....[11]....
        /*0058*/ 	.word	0xffffffff


	//   ....[12]....
        /*005c*/ 	.word	0xffffffff


	//   ....[13]....
        /*0060*/ 	.word	0xffffffff


	//   ....[14]....
        /*0064*/ 	.word	0xffffffff


	//   ....[15]....
        /*0068*/ 	.word	0xffffffff


	//   ....[16]....
        /*006c*/ 	.word	0xffffffff


	//   ....[17]....
        /*0070*/ 	.word	0xffffffff


	//   ....[18]....
        /*0074*/ 	.word	0xffffffff


	//----- nvinfo : EIATTR_COOP_GROUP_INSTR_OFFSETS
	.align		4
.L_1719:
        /*0078*/ 	.byte	0x04, 0x28
        /*007a*/ 	.short	(.L_1721 - .L_1720)


	//   ....[0]....
.L_1720:
        /*007c*/ 	.word	0x000013c0


	//   ....[1]....
        /*0080*/ 	.word	0x00001480


	//   ....[2]....
        /*0084*/ 	.word	0x00002420


	//   ....[3]....
        /*0088*/ 	.word	0x00002690


	//   ....[4]....
        /*008c*/ 	.word	0x00002830


	//   ....[5]....
        /*0090*/ 	.word	0x00002860


	//   ....[6]....
        /*0094*/ 	.word	0x000028a0


	//   ....[7]....
        /*0098*/ 	.word	0x000028d0


	//   ....[8]....
        /*009c*/ 	.word	0x00002920


	//   ....[9]....
        /*00a0*/ 	.word	0x00002930


	//   ....[10]....
        /*00a4*/ 	.word	0x00002980


	//   ....[11]....
        /*00a8*/ 	.word	0x00002990


	//   ....[12]....
        /*00ac*/ 	.word	0x000029d0


	//   ....[13]....
        /*00b0*/ 	.word	0x000029f0


	//   ....[14]....
        /*00b4*/ 	.word	0x00002a40


	//   ....[15]....
        /*00b8*/ 	.word	0x00002a60


	//   ....[16]....
        /*00bc*/ 	.word	0x00002f80


	//   ....[17]....
        /*00c0*/ 	.word	0x000032b0


	//   ....[18]....
        /*00c4*/ 	.word	0x00003470


	//----- nvinfo : EIATTR_VRC_CTA_INIT_COUNT
	.align		4
.L_1721:
        /*00c8*/ 	.byte	0x02, 0x4a
	.zero		1
	.zero		1


	//----- nvinfo : EIATTR_EXIT_INSTR_OFFSETS
	.align		4
        /*00cc*/ 	.byte	0x04, 0x1c
        /*00ce*/ 	.short	(.L_1723 - .L_1722)


	//   ....[0]....
.L_1722:
        /*00d0*/ 	.word	0x000002d0


	//   ....[1]....
        /*00d4*/ 	.word	0x00000f50


	//   ....[2]....
        /*00d8*/ 	.word	0x000011a0


	//   ....[3]....
        /*00dc*/ 	.word	0x00003650


	//----- nvinfo : EIATTR_MAX_THREADS
	.align		4
.L_1723:
        /*00e0*/ 	.byte	0x04, 0x05
        /*00e2*/ 	.short	(.L_1725 - .L_1724)
.L_1724:
        /*00e4*/ 	.word	0x00000020
        /*00e8*/ 	.word	0x00000001
        /*00ec*/ 	.word	0x00000001


	//----- nvinfo : EIATTR_CRS_STACK_SIZE
	.align		4
.L_1725:
        /*00f0*/ 	.byte	0x04, 0x1e
        /*00f2*/ 	.short	(.L_1727 - .L_1726)
.L_1726:
        /*00f4*/ 	.word	0x00000000


	//----- nvinfo : EIATTR_CBANK_PARAM_SIZE
	.align		4
.L_1727:
        /*00f8*/ 	.byte	0x03, 0x19
        /*00fa*/ 	.short	0x0188


	//----- nvinfo : EIATTR_PARAM_CBANK
	.align		4
        /*00fc*/ 	.byte	0x04, 0x0a
        /*00fe*/ 	.short	(.L_1729 - .L_1728)
	.align		4
.L_1728:
        /*0100*/ 	.word	index@(.nv.constant0._Z25selective_scan_fwd_kernelI32Selective_Scan_fwd_kernel_traitsILi32ELi4ELi1ELb0ELb1ELb1ELb1ELb1EfffEEv13SSMParamsBase)
        /*0104*/ 	.short	0x0380
        /*0106*/ 	.short	0x0188


	//----- nvinfo : EIATTR_SW_WAR
	.align		4
.L_1729:
        /*0108*/ 	.byte	0x04, 0x36
        /*010a*/ 	.short	(.L_1731 - .L_1730)
.L_1730:
        /*010c*/ 	.word	0x00000008
.L_1731:


//--------------------- .nv.info._Z25selective_scan_fwd_kernelI32Selective_Scan_fwd_kernel_traitsILi32ELi4ELi1ELb1ELb1ELb1ELb0ELb0EfffEEv13SSMParamsBase --------------------------
	.section	.nv.info._Z25selective_scan_fwd_kernelI32Selective_Scan_fwd_kernel_traitsILi32ELi4ELi1ELb1ELb1ELb1ELb0ELb0EfffEEv13SSMParamsBase,"",@"SHT_CUDA_INFO"
	.sectionflags	@""
	.align	4


	//----- nvinfo : EIATTR_CUDA_API_VERSION
	.align		4
        /*0000*/ 	.byte	0x04, 0x37
        /*0002*/ 	.short	(.L_1733 - .L_1732)
.L_1732:
        /*0004*/ 	.word	0x00000082


	//----- nvinfo : EIATTR_KPARAM_INFO
	.align		4
.L_1733:
        /*0008*/ 	.byte	0x04, 0x17
        /*000a*/ 	.short	(.L_1735 - .L_1734)
.L_1734:
        /*000c*/ 	.word	0x00000000
        /*0010*/ 	.short	0x0000
        /*0012*/ 	.short	0x0000
        /*0014*/ 	.byte	0x00, 0xf0, 0x21, 0x06


	//----- nvinfo : EIATTR_SPARSE_MMA_MASK
	.align		4
.L_1735:
        /*0018*/ 	.byte	0x03, 0x50
        /*001a*/ 	.short	0x0000


	//----- nvinfo : EIATTR_MAXREG_COUNT
	.align		4
        /*001c*/ 	.byte	0x03, 0x1b
        /*001e*/ 	.short	0x00ff


	//----- nvinfo : EIATTR_NUM_BARRIERS
	.align		4
        /*0020*/ 	.byte	0x02, 0x4c
        /*0022*/ 	.byte	0x01
	.zero		1


	//----- nvinfo : EIATTR_MERCURY_ISA_VERSION
	.align		4
        /*0024*/ 	.byte	0x03, 0x5f
        /*0026*/ 	.short	0x0101


	//----- nvinfo : EIATTR_COOP_GROUP_MASK_REGIDS
	.align		4
        /*0028*/ 	.byte	0x04, 0x29
        /*002a*/ 	.short	(.L_1737 - .L_1736)


	//   ....[0]....
.L_1736:
        /*002c*/ 	.word	0xffffffff


	//   ....[1]....
        /*0030*/ 	.word	0xffffffff


	//   ....[2]....
        /*0034*/ 	.word	0xffffffff


	//   ....[3]....
        /*0038*/ 	.word	0xffffffff


	//   ....[4]....
        /*003c*/ 	.word	0xffffffff


	//   ....[5]....
        /*0040*/ 	.word	0xffffffff


	//   ....[6]....
        /*0044*/ 	.word	0xffffffff


	//   ....[7]....
        /*0048*/ 	.word	0xffffffff


	//   ....[8]....
        /*004c*/ 	.word	0xffffffff


	//   ....[9]....
        /*0050*/ 	.word	0xffffffff


	//   ....[10]....
        /*0054*/ 	.word	0xffffffff


	//   ....[11]....
        /*0058*/ 	.word	0xffffffff


	//----- nvinfo : EIATTR_COOP_GROUP_INSTR_OFFSETS
	.align		4
.L_1737:
        /*005c*/ 	.byte	0x04, 0x28
        /*005e*/ 	.short	(.L_1739 - .L_1738)


	//   ....[0]....
.L_1738:
        /*0060*/ 	.word	0x00002310


	//   ....[1]....
        /*0064*/ 	.word	0x00002330


	//   ....[2]....
        /*0068*/ 	.word	0x00002390


	//   ....[3]....
        /*006c*/ 	.word	0x000023a0


	//   ....[4]....
        /*0070*/ 	.word	0x000023f0


	//   ....[5]....
        /*0074*/ 	.word	0x00002400


	//   ....[6]....
        /*0078*/ 	.word	0x00002440


	//   ....[7]....
        /*007c*/ 	.word	0x00002460


	//   ....[8]....
        /*0080*/ 	.word	0x000024a0


	//   ....[9]....
        /*0084*/ 	.word	0x000024c0


	//   ....[10]....
        /*0088*/ 	.word	0x00002550


	//   ....[11]....
        /*008c*/ 	.word	0x00002560


	//----- nvinfo : EIATTR_VRC_CTA_INIT_COUNT
	.align		4
.L_1739:
        /*0090*/ 	.byte	0x02, 0x4a
	.zero		1
	.zero		1


	//----- nvinfo : EIATTR_EXIT_INSTR_OFFSETS
	.align		4
        /*0094*/ 	.byte	0x04, 0x1c
        /*0096*/ 	.short	(.L_1741 - .L_1740)


	//   ....[0]....
.L_1740:
        /*0098*/ 	.word	0x00000280


	//   ....[1]....
        /*009c*/ 	.word	0x00000e70


	//   ....[2]....
        /*00a0*/ 	.word	0x00001260


	//   ....[3]....
        /*00a4*/ 	.word	0x000029b0


	//----- nvinfo : EIATTR_MAX_THREADS
	.align		4
.L_1741:
        /*00a8*/ 	.byte	0x04, 0x05
        /*00aa*/ 	.short	(.L_1743 - .L_1742)
.L_1742:
        /*00ac*/ 	.word	0x00000020
        /*00b0*/ 	.word	0x00000001
        /*00b4*/ 	.word	0x00000001


	//----- nvinfo : EIATTR_CRS_STACK_SIZE
	.align		4
.L_1743:
        /*00b8*/ 	.byte	0x04, 0x1e
        /*00ba*/ 	.short	(.L_1745 - .L_1744)
.L_1744:
        /*00bc*/ 	.word	0x00000000


	//----- nvinfo : EIATTR_CBANK_PARAM_SIZE
	.align		4
.L_1745:
        /*00c0*/ 	.byte	0x03, 0x19
        /*00c2*/ 	.short	0x0188


	//----- nvinfo : EIATTR_PARAM_CBANK
	.align		4
        /*00c4*/ 	.byte	0x04, 0x0a
        /*00c6*/ 	.short	(.L_1747 - .L_1746)
	.align		4
.L_1746:
        /*00c8*/ 	.word	index@(.nv.constant0._Z25selective_scan_fwd_kernelI32Selective_Scan_fwd_kernel_traitsILi32ELi4ELi1ELb1ELb1ELb1ELb0ELb0EfffEEv13SSMParamsBase)
        /*00cc*/ 	.short	0x0380
        /*00ce*/ 	.short	0x0188


	//----- nvinfo : EIATTR_SW_WAR
	.align		4
.L_1747:
        /*00d0*/ 	.byte	0x04, 0x36
        /*00d2*/ 	.short	(.L_1749 - .L_1748)
.L_1748:
        /*00d4*/ 	.word	0x00000008
.L_1749:


//--------------------- .nv.info._Z25selective_scan_fwd_kernelI32Selective_Scan_fwd_kernel_traitsILi32ELi4ELi1ELb1ELb1ELb1ELb0ELb1EfffEEv13SSMParamsBase --------------------------
	.section	.nv.info._Z25selective_scan_fwd_kernelI32Selective_Scan_fwd_kernel_traitsILi32ELi4ELi1ELb1ELb1ELb1ELb0ELb1EfffEEv13SSMParamsBase,"",@"SHT_CUDA_INFO"
	.sectionflags	@""
	.align	4


	//----- nvinfo : EIATTR_CUDA_API_VERSION
	.align		4
        /*0000*/ 	.byte	0x04, 0x37
        /*0002*/ 	.short	(.L_1751 - .L_1750)
.L_1750:
        /*0004*/ 	.word	0x00000082


	//----- nvinfo : EIATTR_KPARAM_INFO
	.align		4
.L_1751:
        /*0008*/ 	.byte	0x04, 0x17
        /*000a*/ 	.short	(.L_1753 - .L_1752)
.L_1752:
        /*000c*/ 	.word	0x00000000
        /*0010*/ 	.short	0x0000
        /*0012*/ 	.short	0x0000
        /*0014*/ 	.byte	0x00, 0xf0, 0x21, 0x06


	//----- nvinfo : EIATTR_SPARSE_MMA_MASK
	.align		4
.L_1753:
        /*0018*/ 	.byte	0x03, 0x50
        /*001a*/ 	.short	0x0000


	//----- nvinfo : EIATTR_MAXREG_COUNT
	.align		4
        /*001c*/ 	.byte	0x03, 0x1b
        /*001e*/ 	.short	0x00ff


	//----- nvinfo : EIATTR_NUM_BARRIERS
	.align		4
        /*0020*/ 	.byte	0x02, 0x4c
        /*0022*/ 	.byte	0x01
	.zero		1


	//----- nvinfo : EIATTR_MERCURY_ISA_VERSION
	.align		4
        /*0024*/ 	.byte	0x03, 0x5f
        /*0026*/ 	.short	0x0101


	//----- nvinfo : EIATTR_COOP_GROUP_MASK_REGIDS
	.align		4
        /*0028*/ 	.byte	0x04, 0x29
        /*002a*/ 	.short	(.L_1755 - .L_1754)


	//   ....[0]....
.L_1754:
        /*002c*/ 	.word	0xffffffff


	//   ....[1]....
        /*0030*/ 	.word	0xffffffff


	//   ....[2]....
        /*0034*/ 	.word	0xffffffff


	//   ....[3]....
        /*0038*/ 	.word	0xffffffff


	//   ....[4]....
        /*003c*/ 	.word	0xffffffff


	//   ....[5]....
        /*0040*/ 	.word	0xffffffff


	//   ....[6]....
        /*0044*/ 	.word	0xffffffff


	//   ....[7]....
        /*0048*/ 	.word	0xffffffff


	//   ....[8]....
        /*004c*/ 	.word	0xffffffff


	//   ....[9]....
        /*0050*/ 	.word	0xffffffff


	//   ....[10]....
        /*0054*/ 	.word	0xffffffff


	//   ....[11]....
        /*0058*/ 	.word	0xffffffff


	//   ....[12]....
        /*005c*/ 	.word	0xffffffff


	//   ....[13]....
        /*0060*/ 	.word	0xffffffff


	//   ....[14]....
        /*0064*/ 	.word	0xffffffff


	//   ....[15]....
        /*0068*/ 	.word	0xffffffff


	//   ....[16]....
        /*006c*/ 	.word	0xffffffff


	//----- nvinfo : EIATTR_COOP_GROUP_INSTR_OFFSETS
	.align		4
.L_1755:
        /*0070*/ 	.byte	0x04, 0x28
        /*0072*/ 	.short	(.L_1757 - .L_1756)


	//   ....[0]....
.L_1756:
        /*0074*/ 	.word	0x00001430


	//   ....[1]....
        /*0078*/ 	.word	0x000014f0


	//   ....[2]....
        /*007c*/ 	.word	0x000023e0


	//   ....[3]....
        /*0080*/ 	.word	0x00002580


	//   ....[4]....
        /*0084*/ 	.word	0x000027e0


	//   ....[5]....
        /*0088*/ 	.word	0x00002810


	//   ....[6]....
        /*008c*/ 	.word	0x00002850


	//   ....[7]....
        /*0090*/ 	.word	0x00002880


	//   ....[8]....
        /*0094*/ 	.word	0x000028d0


	//   ....[9]....
        /*0098*/ 	.word	0x000028e0


	//   ....[10]....
        /*009c*/ 	.word	0x00002930


	//   ....[11]....
        /*00a0*/ 	.word	0x00002940


	//   ....[12]....
        /*00a4*/ 	.word	0x00002980


	//   ....[13]....
        /*00a8*/ 	.word	0x000029a0


	//   ....[14]....
        /*00ac*/ 	.word	0x00002a30


	//   ....[15]....
        /*00b0*/ 	.word	0x00002a40


	//   ....[16]....
        /*00b4*/ 	.word	0x00002e60


	//----- nvinfo : EIATTR_VRC_CTA_INIT_COUNT
	.align		4
.L_1757:
        /*00b8*/ 	.byte	0x02, 0x4a
	.zero		1
	.zero		1


	//----- nvinfo : EIATTR_EXIT_INSTR_OFFSETS
	.align		4
        /*00bc*/ 	.byte	0x04, 0x1c
        /*00be*/ 	.short	(.L_1759 - .L_1758)


	//   ....[0]....
.L_1758:
        /*00c0*/ 	.word	0x000002d0


	//   ....[1]....
        /*00c4*/ 	.word	0x00000f50


	//   ....[2]....
        /*00c8*/ 	.word	0x00001220


	//   ....[3]....
        /*00cc*/ 	.word	0x00002fd0


	//----- nvinfo : EIATTR_MAX_THREADS
	.align		4
.L_1759:
        /*00d0*/ 	.byte	0x04, 0x05
        /*00d2*/ 	.short	(.L_1761 - .L_1760)
.L_1760:
        /*00d4*/ 	.word	0x00000020
        /*00d8*/ 	.word	0x00000001
        /*00dc*/ 	.word	0x00000001


	//----- nvinfo : EIATTR_CRS_STACK_SIZE
	.align		4
.L_1761:
        /*00e0*/ 	.byte	0x04, 0x1e
        /*00e2*/ 	.short	(.L_1763 - .L_1762)
.L_1762:
        /*00e4*/ 	.word	0x00000000


	//----- nvinfo : EIATTR_CBANK_PARAM_SIZE
	.align		4
.L_1763:
        /*00e8*/ 	.byte	0x03, 0x19
        /*00ea*/ 	.short	0x0188


	//----- nvinfo : EIATTR_PARAM_CBANK
	.align		4
        /*00ec*/ 	.byte	0x04, 0x0a
        /*00ee*/ 	.short	(.L_1765 - .L_1764)
	.align		4
.L_1764:
        /*00f0*/ 	.word	index@(.nv.constant0._Z25selective_scan_fwd_kernelI32Selective_Scan_fwd_kernel_traitsILi32ELi4ELi1ELb1ELb1ELb1ELb0ELb1EfffEEv13SSMParamsBase)
        /*00f4*/ 	.short	0x0380
        /*00f6*/ 	.short	0x0188


	//----- nvinfo : EIATTR_SW_WAR
	.align		4
.L_1765:
        /*00f8*/ 	.byte	0x04, 0x36
        /*00fa*/ 	.short	(.L_1767 - .L_1766)
.L_1766:
        /*00fc*/ 	.word	0x00000008
.L_1767:


//--------------------- .nv.info._Z25selective_scan_fwd_kernelI32Selective_Scan_fwd_kernel_traitsILi32ELi4ELi1ELb1ELb1ELb1ELb1ELb0EfffEEv13SSMParamsBase --------------------------
	.section	.nv.info._Z25selective_scan_fwd_kernelI32Selective_Scan_fwd_kernel_traitsILi32ELi4ELi1ELb1ELb1ELb1ELb1ELb0EfffEEv13SSMParamsBase,"",@"SHT_CUDA_INFO"
	.sectionflags	@""
	.align	4


	//----- nvinfo : EIATTR_CUDA_API_VERSION
	.align		4
        /*0000*/ 	.byte	0x04, 0x37
        /*0002*/ 	.short	(.L_1769 - .L_1768)
.L_1768:
        /*0004*/ 	.word	0x00000082


	//----- nvinfo : EIATTR_KPARAM_INFO
	.align		4
.L_1769:
        /*0008*/ 	.byte	0x04, 0x17
        /*000a*/ 	.short	(.L_1771 - .L_1770)
.L_1770:
        /*000c*/ 	.word	0x00000000
        /*0010*/ 	.short	0x0000
        /*0012*/ 	.short	0x0000
        /*0014*/ 	.byte	0x00, 0xf0, 0x21, 0x06


	//----- nvinfo : EIATTR_SPARSE_MMA_MASK
	.align		4
.L_1771:
        /*0018*/ 	.byte	0x03, 0x50
        /*001a*/ 	.short	0x0000


	//----- nvinfo : EIATTR_MAXREG_COUNT
	.align		4
        /*001c*/ 	.byte	0x03, 0x1b
        /*001e*/ 	.short	0x00ff


	//----- nvinfo : EIATTR_NUM_BARRIERS
	.align		4
        /*0020*/ 	.byte	0x02, 0x4c
        /*0022*/ 	.byte	0x01
	.zero		1


	//----- nvinfo : EIATTR_MERCURY_ISA_VERSION
	.align		4
        /*0024*/ 	.byte	0x03, 0x5f
        /*0026*/ 	.short	0x0101


	//----- nvinfo : EIATTR_COOP_GROUP_MASK_REGIDS
	.align		4
        /*0028*/ 	.byte	0x04, 0x29
        /*002a*/ 	.short	(.L_1773 - .L_1772)


	//   ....[0]....
.L_1772:
        /*002c*/ 	.word	0xffffffff


	//   ....[1]....
        /*0030*/ 	.word	0xffffffff


	//   ....[2]....
        /*0034*/ 	.word	0xffffffff


	//   ....[3]....
        /*0038*/ 	.word	0xffffffff


	//   ....[4]....
        /*003c*/ 	.word	0xffffffff


	//   ....[5]....
        /*0040*/ 	.word	0xffffffff


	//   ....[6]....
        /*0044*/ 	.word	0xffffffff


	//   ....[7]....
        /*0048*/ 	.word	0xffffffff


	//   ....[8]....
        /*004c*/ 	.word	0xffffffff


	//   ....[9]....
        /*0050*/ 	.word	0xffffffff


	//   ....[10]....
        /*0054*/ 	.word	0xffffffff


	//   ....[11]....
        /*0058*/ 	.word	0xffffffff


	//----- nvinfo : EIATTR_COOP_GROUP_INSTR_OFFSETS
	.align		4
.L_1773:
        /*005c*/ 	.byte	0x04, 0x28
        /*005e*/ 	.short	(.L_1775 - .L_1774)


	//   ....[0]....
.L_1774:
        /*0060*/ 	.word	0x000023f0


	//   ....[1]....
        /*0064*/ 	.word	0x00002420


	//   ....[2]....
        /*0068*/ 	.word	0x00002460


	//   ....[3]....
        /*006c*/ 	.word	0x00002490


	//   ....[4]....
        /*0070*/ 	.word	0x000024e0


	//   ....[5]....
        /*0074*/ 	.word	0x000024f0


	//   ....[6]....
        /*0078*/ 	.word	0x00002540


	//   ....[7]....
        /*007c*/ 	.word	0x00002550


	//   ....[8]....
        /*0080*/ 	.word	0x00002590


	//   ....[9]....
        /*0084*/ 	.word	0x000025b0


	//   ....[10]....
        /*0088*/ 	.word	0x00002640


	//   ....[11]....
        /*008c*/ 	.word	0x00002650


	//----- nvinfo : EIATTR_VRC_CTA_INIT_COUNT
	.align		4
.L_1775:
        /*0090*/ 	.byte	0x02, 0x4a
	.zero		1
	.zero		1


	//----- nvinfo : EIATTR_EXIT_INSTR_OFFSETS
	.align		4
        /*0094*/ 	.byte	0x04, 0x1c
        /*0096*/ 	.short	(.L_1777 - .L_1776)


	//   ....[0]....
.L_1776:
        /*0098*/ 	.word	0x00000280


	//   ....[1]....
        /*009c*/ 	.word	0x00000e70


	//   ....[2]....
        /*00a0*/ 	.word	0x00001320


	//   ....[3]....
        /*00a4*/ 	.word	0x00002ce0


	//----- nvinfo : EIATTR_MAX_THREADS
	.align		4
.L_1777:
        /*00a8*/ 	.byte	0x04, 0x05
        /*00aa*/ 	.short	(.L_1779 - .L_1778)
.L_1778:
        /*00ac*/ 	.word	0x00000020
        /*00b0*/ 	.word	0x00000001
        /*00b4*/ 	.word	0x00000001


	//----- nvinfo : EIATTR_CRS_STACK_SIZE
	.align		4
.L_1779:
        /*00b8*/ 	.byte	0x04, 0x1e
        /*00ba*/ 	.short	(.L_1781 - .L_1780)
.L_1780:
        /*00bc*/ 	.word	0x00000000


	//----- nvinfo : EIATTR_CBANK_PARAM_SIZE
	.align		4
.L_1781:
        /*00c0*/ 	.byte	0x03, 0x19
        /*00c2*/ 	.short	0x0188


	//----- nvinfo : EIATTR_PARAM_CBANK
	.align		4
        /*00c4*/ 	.byte	0x04, 0x0a
        /*00c6*/ 	.short	(.L_1783 - .L_1782)
	.align		4
.L_1782:
        /*00c8*/ 	.word	index@(.nv.constant0._Z25selective_scan_fwd_kernelI32Selective_Scan_fwd_kernel_traitsILi32ELi4ELi1ELb1ELb1ELb1ELb1ELb0EfffEEv13SSMParamsBase)
        /*00cc*/ 	.short	0x0380
        /*00ce*/ 	.short	0x0188


	//----- nvinfo : EIATTR_SW_WAR
	.align		4
.L_1783:
        /*00d0*/ 	.byte	0x04, 0x36
        /*00d2*/ 	.short	(.L_1785 - .L_1784)
.L_1784:
        /*00d4*/ 	.word	0x00000008
.L_1785:


//--------------------- .nv.info._Z25selective_scan_fwd_kernelI32Selective_Scan_fwd_kernel_traitsILi32ELi4ELi1ELb1ELb1ELb1ELb1ELb1EfffEEv13SSMParamsBase --------------------------
	.section	.nv.info._Z25selective_scan_fwd_kernelI32Selective_Scan_fwd_kernel_traitsILi32ELi4ELi1ELb1ELb1ELb1ELb1ELb1EfffEEv13SSMParamsBase,"",@"SHT_CUDA_INFO"
	.sectionflags	@""
	.align	4


	//----- nvinfo : EIATTR_CUDA_API_VERSION
	.align		4
        /*0000*/ 	.byte	0x04, 0x37
        /*0002*/ 	.short	(.L_1787 - .L_1786)
.L_1786:
        /*0004*/ 	.word	0x00000082


	//----- nvinfo : EIATTR_KPARAM_INFO
	.align		4
.L_1787:
        /*0008*/ 	.byte	0x04, 0x17
        /*000a*/ 	.short	(.L_1789 - .L_1788)
.L_1788:
        /*000c*/ 	.word	0x00000000
        /*0010*/ 	.short	0x0000
        /*0012*/ 	.short	0x0000
        /*0014*/ 	.byte	0x00, 0xf0, 0x21, 0x06


	//----- nvinfo : EIATTR_SPARSE_MMA_MASK
	.align		4
.L_1789:
        /*0018*/ 	.byte	0x03, 0x50
        /*001a*/ 	.short	0x0000


	//----- nvinfo : EIATTR_MAXREG_COUNT
	.align		4
        /*001c*/ 	.byte	0x03, 0x1b
        /*001e*/ 	.short	0x00ff


	//----- nvinfo : EIATTR_NUM_BARRIERS
	.align		4
        /*0020*/ 	.byte	0x02, 0x4c
        /*0022*/ 	.byte	0x01
	.zero		1


	//----- nvinfo : EIATTR_MERCURY_ISA_VERSION
	.align		4
        /*0024*/ 	.byte	0x03, 0x5f
        /*0026*/ 	.short	0x0101


	//----- nvinfo : EIATTR_COOP_GROUP_MASK_REGIDS
	.align		4
        /*0028*/ 	.byte	0x04, 0x29
        /*002a*/ 	.short	(.L_1791 - .L_1790)


	//   ....[0]....
.L_1790:
        /*002c*/ 	.word	0xffffffff


	//   ....[1]....
        /*0030*/ 	.word	0xffffffff


	//   ....[2]....
        /*0034*/ 	.word	0xffffffff


	//   ....[3]....
        /*0038*/ 	.word	0xffffffff


	//   ....[4]....
        /*003c*/ 	.word	0xffffffff


	//   ....[5]....
        /*0040*/ 	.word	0xffffffff


	//   ....[6]....
        /*0044*/ 	.word	0xffffffff


	//   ....[7]....
        /*0048*/ 	.word	0xffffffff


	//   ....[8]....
        /*004c*/ 	.word	0xffffffff


	//   ....[9]....
        /*0050*/ 	.word	0xffffffff


	//   ....[10]....
        /*0054*/ 	.word	0xffffffff


	//   ....[11]....
        /*0058*/ 	.word	0xffffffff


	//   ....[12]....
        /*005c*/ 	.word	0xffffffff


	//   ....[13]....
        /*0060*/ 	.word	0xffffffff


	//   ....[14]....
        /*0064*/ 	.word	0xffffffff


	//   ....[15]....
        /*0068*/ 	.word	0xffffffff


	//   ....[16]....
        /*006c*/ 	.word	0xffffffff


	//   ....[17]....
        /*0070*/ 	.word	0xffffffff


	//   ....[18]....
        /*0074*/ 	.word	0xffffffff


	//----- nvinfo : EIATTR_COOP_GROUP_INSTR_OFFSETS
	.align		4
.L_1791:
        /*0078*/ 	.byte	0x04, 0x28
        /*007a*/ 	.short	(.L_1793 - .L_1792)


	//   ....[0]....
.L_1792:
        /*007c*/ 	.word	0x000013c0


	//   ....[1]....
        /*0080*/ 	.word	0x00001480


	//   ....[2]....
        /*0084*/ 	.word	0x00002420


	//   ....[3]....
        /*0088*/ 	.word	0x00002690


	//   ....[4]....
        /*008c*/ 	.word	0x00002830


	//   ....[5]....
        /*0090*/ 	.word	0x00002860


	//   ....[6]....
        /*0094*/ 	.word	0x000028a0


	//   ....[7]....
        /*0098*/ 	.word	0x000028d0


	//   ....[8]....
        /*009c*/ 	.word	0x00002920


	//   ....[9]....
        /*00a0*/ 	.word	0x00002930


	//   ....[10]....
        /*00a4*/ 	.word	0x00002980


	//   ....[11]....
        /*00a8*/ 	.word	0x00002990


	//   ....[12]....
        /*00ac*/ 	.word	0x000029d0


	//   ....[13]....
        /*00b0*/ 	.word	0x000029f0


	//   ....[14]....
        /*00b4*/ 	.word	0x00002a40


	//   ....[15]....
        /*00b8*/ 	.word	0x00002a60


	//   ....[16]....
        /*00bc*/ 	.word	0x00002f80


	//   ....[17]....
        /*00c0*/ 	.word	0x000032b0


	//   ....[18]....
        /*00c4*/ 	.word	0x00003470


	//----- nvinfo : EIATTR_VRC_CTA_INIT_COUNT
	.align		4
.L_1793:
        /*00c8*/ 	.byte	0x02, 0x4a
	.zero		1
	.zero		1


	//----- nvinfo : EIATTR_EXIT_INSTR_OFFSETS
	.align		4
        /*00cc*/ 	.byte	0x04, 0x1c
        /*00ce*/ 	.short	(.L_1795 - .L_1794)


	//   ....[0]....
.L_1794:
        /*00d0*/ 	.word	0x000002d0


	//   ....[1]....
        /*00d4*/ 	.word	0x00000f50


	//   ....[2]....
        /*00d8*/ 	.word	0x000011a0


	//   ....[3]....
        /*00dc*/ 	.word	0x00003650


	//----- nvinfo : EIATTR_MAX_THREADS
	.align		4
.L_1795:
        /*00e0*/ 	.byte	0x04, 0x05
        /*00e2*/ 	.short	(.L_1797 - .L_1796)
.L_1796:
        /*00e4*/ 	.word	0x00000020
        /*00e8*/ 	.word	0x00000001
        /*00ec*/ 	.word	0x00000001


	//----- nvinfo : EIATTR_CRS_STACK_SIZE
	.align		4
.L_1797:
        /*00f0*/ 	.byte	0x04, 0x1e
        /*00f2*/ 	.short	(.L_1799 - .L_1798)
.L_1798:
        /*00f4*/ 	.word	0x00000000


	//----- nvinfo : EIATTR_CBANK_PARAM_SIZE
	.align		4
.L_1799:
        /*00f8*/ 	.byte	0x03, 0x19
        /*00fa*/ 	.short	0x0188


	//----- nvinfo : EIATTR_PARAM_CBANK
	.align		4
        /*00fc*/ 	.byte	0x04, 0x0a
        /*00fe*/ 	.short	(.L_1801 - .L_1800)
	.align		4
.L_1800:
        /*0100*/ 	.word	index@(.nv.constant0._Z25selective_scan_fwd_kernelI32Selective_Scan_fwd_kernel_traitsILi32ELi4ELi1ELb1ELb1ELb1ELb1ELb1EfffEEv13SSMParamsBase)
        /*0104*/ 	.short	0x0380
        /*0106*/ 	.short	0x0188


	//----- nvinfo : EIATTR_SW_WAR
	.align		4
.L_1801:
        /*0108*/ 	.byte	0x04, 0x36
        /*010a*/ 	.short	(.L_1803 - .L_1802)
.L_1802:
        /*010c*/ 	.word	0x00000008
.L_1803:


//--------------------- .nv.info._Z25selective_scan_fwd_kernelI32Selective_Scan_fwd_kernel_traitsILi64ELi16ELi1ELb0ELb1ELb1ELb0ELb0EfffEEv13SSMParamsBase --------------------------
	.section	.nv.info._Z25selective_scan_fwd_kernelI32Selective_Scan_fwd_kernel_traitsILi64ELi16ELi1ELb0ELb1ELb1ELb0ELb0EfffEEv13SSMParamsBase,"",@"SHT_CUDA_INFO"
	.sectionflags	@""
	.align	4


	//----- nvinfo : EIATTR_CUDA_API_VERSION
	.align		4
        /*0000*/ 	.byte	0x04, 0x37
        /*0002*/ 	.short	(.L_1805 - .L_1804)
.L_1804:
        /*0004*/ 	.word	0x00000082


	//----- nvinfo : EIATTR_KPARAM_INFO
	.align		4
.L_1805:
        /*0008*/ 	.byte	0x04, 0x17
        /*000a*/ 	.short	(.L_1807 - .L_1806)
.L_1806:
        /*000c*/ 	.word	0x00000000
        /*0010*/ 	.short	0x0000
        /*0012*/ 	.short	0x0000
        /*0014*/ 	.byte	0x00, 0xf0, 0x21, 0x06


	//----- nvinfo : EIATTR_SPARSE_MMA_MASK
	.align		4
.L_1807:
        /*0018*/ 	.byte	0x03, 0x50
        /*001a*/ 	.short	0x0000


	//----- nvinfo : EIATTR_MAXREG_COUNT
	.align		4
        /*001c*/ 	.byte	0x03, 0x1b
        /*001e*/ 	.short	0x00a8


	//----- nvinfo : EIATTR_NUM_BARRIERS
	.align		4
        /*0020*/ 	.byte	0x02, 0x4c
        /*0022*/ 	.byte	0x01
	.zero		1


	//----- nvinfo : EIATTR_MERCURY_ISA_VERSION
	.align		4
        /*0024*/ 	.byte	0x03, 0x5f
        /*0026*/ 	.short	0x0101


	//----- nvinfo : EIATTR_COOP_GROUP_MASK_REGIDS
	.align		4
        /*0028*/ 	.byte	0x04, 0x29
        /*002a*/ 	.short	(.L_1809 - .L_1808)


	//   ....[0]....
.L_1808:
        /*002c*/ 	.word	0xffffffff


	//   ....[1]....
        /*0030*/ 	.word	0xffffffff


	//   ....[2]....
        /*0034*/ 	.word	0xffffffff


	//   ....[3]....
        /*0038*/ 	.word	0xffffffff


	//   ....[4]....
        /*003c*/ 	.word	0xffffffff


	//   ....[5]....
        /*0040*/ 	.word	0xffffffff


	//   ....[6]....
        /*0044*/ 	.word	0xffffffff


	//   ....[7]....
        /*0048*/ 	.word	0xffffffff


	//   ....[8]....
        /*004c*/ 	.word	0xffffffff


	//   ....[9]....
        /*0050*/ 	.word	0xffffffff


	//   ....[10]....
        /*0054*/ 	.word	0xffffffff


	//   ....[11]....
        /*0058*/ 	.word	0xffffffff


	//   ....[12]....
        /*005c*/ 	.word	0xffffffff


	//   ....[13]....
        /*0060*/ 	.word	0xffffffff


	//   ....[14]....
        /*0064*/ 	.word	0xffffffff


	//   ....[15]....
        /*0068*/ 	.word	0xffffffff


	//   ....[16]....
        /*006c*/ 	.word	0xffffffff


	//----- nvinfo : EIATTR_COOP_GROUP_INSTR_OFFSETS
	.align		4
.L_1809:
        /*0070*/ 	.byte	0x04, 0x28
        /*0072*/ 	.short	(.L_1811 - .L_1810)


	//   ....[0]....
.L_1810:
        /*0074*/ 	.word	0x00002000


	//   ....[1]....
        /*0078*/ 	.word	0x00002450


	//   ....[2]....
        /*007c*/ 	.word	0x00005170


	//   ....[3]....
        /*0080*/ 	.word	0x00005b30


	//   ....[4]....
        /*0084*/ 	.word	0x00006120


	//   ....[5]....
        /*0088*/ 	.word	0x00006180


	//   ....[6]....
        /*008c*/ 	.word	0x000061b0


	//   ....[7]....
        /*0090*/ 	.word	0x000061e0


	//   ....[8]....
        /*0094*/ 	.word	0x00006210


	//   ....[9]....
        /*0098*/ 	.word	0x00006240


	//   ....[10]....
        /*009c*/ 	.word	0x00006280


	//   ....[11]....
        /*00a0*/ 	.word	0x000062a0


	//   ....[12]....
        /*00a4*/ 	.word	0x000062f0


	//   ....[13]....
        /*00a8*/ 	.word	0x00006310


	//   ....[14]....
        /*00ac*/ 	.word	0x00006380


	//   ....[15]....
        /*00b0*/ 	.word	0x000063c0


	//   ....[16]....
        /*00b4*/ 	.word	0x00006ec0


	//----- nvinfo : EIATTR_VRC_CTA_INIT_COUNT
	.align		4
.L_1811:
        /*00b8*/ 	.byte	0x02, 0x4a
	.zero		1
	.zero		1


	//----- nvinfo : EIATTR_EXIT_INSTR_OFFSETS
	.align		4
        /*00bc*/ 	.byte	0x04, 0x1c
        /*00be*/ 	.short	(.L_1813 - .L_1812)


	//   ....[0]....
.L_1812:
        /*00c0*/ 	.word	0x00000340


	//   ....[1]....
        /*00c4*/ 	.word	0x000011f0


	//   ....[2]....
        /*00c8*/ 	.word	0x000013f0


	//   ....[3]....
        /*00cc*/ 	.word	0x00007340


	//----- nvinfo : EIATTR_MAX_THREADS
	.align		4
.L_1813:
        /*00d0*/ 	.byte	0x04, 0x05
        /*00d2*/ 	.short	(.L_1815 - .L_1814)
.L_1814:
        /*00d4*/ 	.word	0x00000040
        /*00d8*/ 	.word	0x00000001
        /*00dc*/ 	.word	0x00000001


	//----- nvinfo : EIATTR_CRS_STACK_SIZE
	.align		4
.L_1815:
        /*00e0*/ 	.byte	0x04, 0x1e
        /*00e2*/ 	.short	(.L_1817 - .L_1816)
.L_1816:
        /*00e4*/ 	.word	0x00000000


	//----- nvinfo : EIATTR_CBANK_PARAM_SIZE
	.align		4
.L_1817:
        /*00e8*/ 	.byte	0x03, 0x19
        /*00ea*/ 	.short	0x0188


	//----- nvinfo : EIATTR_PARAM_CBANK
	.align		4
        /*00ec*/ 	.byte	0x04, 0x0a
        /*00ee*/ 	.short	(.L_1819 - .L_1818)
	.align		4
.L_1818:
        /*00f0*/ 	.word	index@(.nv.constant0._Z25selective_scan_fwd_kernelI32Selective_Scan_fwd_kernel_traitsILi64ELi16ELi1ELb0ELb1ELb1ELb0ELb0EfffEEv13SSMParamsBase)
        /*00f4*/ 	.short	0x0380
        /*00f6*/ 	.short	0x0188


	//----- nvinfo : EIATTR_SW_WAR
	.align		4
.L_1819:
        /*00f8*/ 	.byte	0x04, 0x36
        /*00fa*/ 	.short	(.L_1821 - .L_1820)
.L_1820:
        /*00fc*/ 	.word	0x00000008
.L_1821:


//--------------------- .nv.info._Z25selective_scan_fwd_kernelI32Selective_Scan_fwd_kernel_traitsILi64ELi16ELi1ELb0ELb1ELb1ELb0ELb1EfffEEv13SSMParamsBase --------------------------
	.section	.nv.info._Z25selective_scan_fwd_kernelI32Selective_Scan_fwd_kernel_traitsILi64ELi16ELi1ELb0ELb1ELb1ELb0ELb1EfffEEv13SSMParamsBase,"",@"SHT_CUDA_INFO"
	.sectionflags	@""
	.align	4


	//----- nvinfo : EIATTR_CUDA_API_VERSION
	.align		4
        /*0000*/ 	.byte	0x04, 0x37
        /*0002*/ 	.short	(.L_1823 - .L_1822)
.L_1822:
        /*0004*/ 	.word	0x00000082


	//----- nvinfo : EIATTR_KPARAM_INFO
	.align		4
.L_1823:
        /*0008*/ 	.byte	0x04, 0x17
        /*000a*/ 	.short	(.L_1825 - .L_1824)
.L_1824:
        /*000c*/ 	.word	0x00000000
        /*0010*/ 	.short	0x0000
        /*0012*/ 	.short	0x0000
        /*0014*/ 	.byte	0x00, 0xf0, 0x21, 0x06


	//----- nvinfo : EIATTR_SPARSE_MMA_MASK
	.align		4
.L_1825:
        /*0018*/ 	.byte	0x03, 0x50
        /*001a*/ 	.short	0x0000


	//----- nvinfo : EIATTR_MAXREG_COUNT
	.align		4
        /*001c*/ 	.byte	0x03, 0x1b
        /*001e*/ 	.short	0x00a8


	//----- nvinfo : EIATTR_NUM_BARRIERS
	.align		4
        /*0020*/ 	.byte	0x02, 0x4c
        /*0022*/ 	.byte	0x01
	.zero		1


	//----- nvinfo : EIATTR_MERCURY_ISA_VERSION
	.align		4
        /*0024*/ 	.byte	0x03, 0x5f
        /*0026*/ 	.short	0x0101


	//----- nvinfo : EIATTR_COOP_GROUP_MASK_REGIDS
	.align		4
        /*0028*/ 	.byte	0x04, 0x29
        /*002a*/ 	.short	(.L_1827 - .L_1826)


	//   ....[0]....
.L_1826:
        /*002c*/ 	.word	0xffffffff


	//   ....[1]....
        /*0030*/ 	.word	0xffffffff


	//   ....[2]....
        /*0034*/ 	.word	0xffffffff


	//   ....[3]....
        /*0038*/ 	.word	0xffffffff


	//   ....[4]....
        /*003c*/ 	.word	0xffffffff


	//   ....[5]....
        /*0040*/ 	.word	0xffffffff


	//   ....[6]....
        /*0044*/ 	.word	0xffffffff


	//   ....[7]....
        /*0048*/ 	.word	0xffffffff


	//   ....[8]....
        /*004c*/ 	.word	0xffffffff


	//   ....[9]....
        /*0050*/ 	.word	0xffffffff


	//   ....[10]....
        /*0054*/ 	.word	0xffffffff


	//   ....[11]....
        /*0058*/ 	.word	0xffffffff


	//   ....[12]....
        /*005c*/ 	.word	0xffffffff


	//   ....[13]....
        /*0060*/ 	.word	0xffffffff


	//   ....[14]....
        /*0064*/ 	.word	0xffffffff


	//   ....[15]....
        /*0068*/ 	.word	0xffffffff


	//   ....[16]....
        /*006c*/ 	.word	0xffffffff


	//----- nvinfo : EIATTR_COOP_GROUP_INSTR_OFFSETS
	.align		4
.L_1827:
        /*0070*/ 	.byte	0x04, 0x28
        /*0072*/ 	.short	(.L_1829 - .L_1828)


	//   ....[0]....
.L_1828:
        /*0074*/ 	.word	0x00002140


	//   ....[1]....
        /*0078*/ 	.word	0x00002590


	//   ....[2]....
        /*007c*/ 	.word	0x000052b0


	//   ....[3]....
        /*0080*/ 	.word	0x00005c70


	//   ....[4]....
        /*0084*/ 	.word	0x00006260


	//   ....[5]....
        /*0088*/ 	.word	0x000062c0


	//   ....[6]....
        /*008c*/ 	.word	0x000062f0


	//   ....[7]....
        /*0090*/ 	.word	0x00006320


	//   ....[8]....
        /*0094*/ 	.word	0x00006350


	//   ....[9]....
        /*0098*/ 	.word	0x00006380


	//   ....[10]....
        /*009c*/ 	.word	0x000063c0


	//   ....[11]....
        /*00a0*/ 	.word	0x000063e0


	//   ....[12]....
        /*00a4*/ 	.word	0x00006430


	//   ....[13]....
        /*00a8*/ 	.word	0x00006450


	//   ....[14]....
        /*00ac*/ 	.word	0x000064c0


	//   ....[15]....
        /*00b0*/ 	.word	0x00006500


	//   ....[16]....
        /*00b4*/ 	.word	0x00006ff0


	//----- nvinfo : EIATTR_VRC_CTA_INIT_COUNT
	.align		4
.L_1829:
        /*00b8*/ 	.byte	0x02, 0x4a
	.zero		1
	.zero		1


	//----- nvinfo : EIATTR_EXIT_INSTR_OFFSETS
	.align		4
        /*00bc*/ 	.byte	0x04, 0x1c
        /*00be*/ 	.short	(.L_1831 - .L_1830)


	//   ....[0]....
.L_1830:
        /*00c0*/ 	.word	0x000003b0


	//   ....[1]....
        /*00c4*/ 	.word	0x00001300


	//   ....[2]....
        /*00c8*/ 	.word	0x00001590


	//   ....[3]....
        /*00cc*/ 	.word	0x00007460


	//----- nvinfo : EIATTR_MAX_THREADS
	.align		4
.L_1831:
        /*00d0*/ 	.byte	0x04, 0x05
        /*00d2*/ 	.short	(.L_1833 - .L_1832)
.L_1832:
        /*00d4*/ 	.word	0x00000040
        /*00d8*/ 	.word	0x00000001
        /*00dc*/ 	.word	0x00000001


	//----- nvinfo : EIATTR_CRS_STACK_SIZE
	.align		4
.L_1833:
        /*00e0*/ 	.byte	0x04, 0x1e
        /*00e2*/ 	.short	(.L_1835 - .L_1834)
.L_1834:
        /*00e4*/ 	.word	0x00000000


	//----- nvinfo : EIATTR_CBANK_PARAM_SIZE
	.align		4
.L_1835:
        /*00e8*/ 	.byte	0x03, 0x19
        /*00ea*/ 	.short	0x0188


	//----- nvinfo : EIATTR_PARAM_CBANK
	.align		4
        /*00ec*/ 	.byte	0x04, 0x0a
        /*00ee*/ 	.short	(.L_1837 - .L_1836)
	.align		4
.L_1836:
        /*00f0*/ 	.word	index@(.nv.constant0._Z25selective_scan_fwd_kernelI32Selective_Scan_fwd_kernel_traitsILi64ELi16ELi1ELb0ELb1ELb1ELb0ELb1EfffEEv13SSMParamsBase)
        /*00f4*/ 	.short	0x0380
        /*00f6*/ 	.short	0x0188


	//----- nvinfo : EIATTR_SW_WAR
	.align		4
.L_1837:
        /*00f8*/ 	.byte	0x04, 0x36
        /*00fa*/ 	.short	(.L_1839 - .L_1838)
.L_1838:
        /*00fc*/ 	.word	0x00000008
.L_1839:


//--------------------- .nv.info._Z25selective_scan_fwd_kernelI32Selective_Scan_fwd_kernel_traitsILi64ELi16ELi1ELb0ELb1ELb1ELb1ELb0EfffEEv13SSMParamsBase --------------------------
	.section	.nv.info._Z25selective_scan_fwd_kernelI32Selective_Scan_fwd_kernel_traitsILi64ELi16ELi1ELb0ELb1ELb1ELb1ELb0EfffEEv13SSMParamsBase,"",@"SHT_CUDA_INFO"
	.sectionflags	@""
	.align	4


	//----- nvinfo : EIATTR_CUDA_API_VERSION
	.align		4
        /*0000*/ 	.byte	0x04, 0x37
        /*0002*/ 	.short	(.L_1841 - .L_1840)
.L_1840:
        /*0004*/ 	.word	0x00000082


	//----- nvinfo : EIATTR_KPARAM_INFO
	.align		4
.L_1841:
        /*0008*/ 	.byte	0x04, 0x17
        /*000a*/ 	.short	(.L_1843 - .L_1842)
.L_1842:
        /*000c*/ 	.word	0x00000000
        /*0010*/ 	.short	0x0000
        /*0012*/ 	.short	0x0000
        /*0014*/ 	.byte	0x00, 0xf0, 0x21, 0x06


	//----- nvinfo : EIATTR_SPARSE_MMA_MASK
	.align		4
.L_1843:
        /*0018*/ 	.byte	0x03, 0x50
        /*001a*/ 	.short	0x0000


	//----- nvinfo : EIATTR_MAXREG_COUNT
	.align		4
        /*001c*/ 	.byte	0x03, 0x1b
        /*001e*/ 	.short	0x00a8


	//----- nvinfo : EIATTR_NUM_BARRIERS
	.align		4
        /*0020*/ 	.byte	0x02, 0x4c
        /*0022*/ 	.byte	0x01
	.zero		1


	//----- nvinfo : EIATTR_MERCURY_ISA_VERSION
	.align		4
        /*0024*/ 	.byte	0x03, 0x5f
        /*0026*/ 	.short	0x0101


	//----- nvinfo : EIATTR_COOP_GROUP_MASK_REGIDS
	.align		4
        /*0028*/ 	.byte	0x04, 0x29
        /*002a*/ 	.short	(.L_1845 - .L_1844)


	//   ....[0]....
.L_1844:
        /*002c*/ 	.word	0xffffffff


	//   ....[1]....
        /*0030*/ 	.word	0xffffffff


	//   ....[2]....
        /*0034*/ 	.word	0xffffffff


	//   ....[3]....
        /*0038*/ 	.word	0xffffffff


	//   ....[4]....
        /*003c*/ 	.word	0xffffffff


	//   ....[5]....
        /*0040*/ 	.word	0xffffffff


	//   ....[6]....
        /*0044*/ 	.word	0xffffffff


	//   ....[7]....
        /*0048*/ 	.word	0xffffffff


	//   ....[8]....
        /*004c*/ 	.word	0xffffffff


	//   ....[9]....
        /*0050*/ 	.word	0xffffffff


	//   ....[10]....
        /*0054*/ 	.word	0xffffffff


	//   ....[11]....
        /*0058*/ 	.word	0xffffffff


	//   ....[12]....
        /*005c*/ 	.word	0xffffffff


	//   ....[13]....
        /*0060*/ 	.word	0xffffffff


	//   ....[14]....
        /*0064*/ 	.word	0xffffffff


	//   ....[15]....
        /*0068*/ 	.word	0xffffffff


	//   ....[16]....
        /*006c*/ 	.word	0xffffffff


	//   ....[17]....
        /*0070*/ 	.word	0xffffffff


	//   ....[18]....
        /*0074*/ 	.word	0xffffffff


	//----- nvinfo : EIATTR_COOP_GROUP_INSTR_OFFSETS
	.align		4
.L_1845:
        /*0078*/ 	.byte	0x04, 0x28
        /*007a*/ 	.short	(.L_1847 - .L_1846)


	//   ....[0]....
.L_1846:
        /*007c*/ 	.word	0x000021b0


	//   ....[1]....
        /*0080*/ 	.word	0x00002610


	//   ....[2]....
        /*0084*/ 	.word	0x00005650


	//   ....[3]....
        /*0088*/ 	.word	0x000062f0


	//   ....[4]....
        /*008c*/ 	.word	0x000067f0


	//   ....[5]....
        /*0090*/ 	.word	0x00006830


	//   ....[6]....
        /*0094*/ 	.word	0x00006860


	//   ....[7]....
        /*0098*/ 	.word	0x00006890


	//   ....[8]....
        /*009c*/ 	.word	0x000068d0


	//   ....[9]....
        /*00a0*/ 	.word	0x000068f0


	//   ....[10]....
        /*00a4*/ 	.word	0x00006940


	//   ....[11]....
        /*00a8*/ 	.word	0x00006950


	//   ....[12]....
        /*00ac*/ 	.word	0x00006990


	//   ....[13]....
        /*00b0*/ 	.word	0x000069b0


	//   ....[14]....
        /*00b4*/ 	.word	0x00006a60


	//   ....[15]....
        /*00b8*/ 	.word	0x00006a70


	//   ....[16]....
        /*00bc*/ 	.word	0x00007740


	//   ....[17]....
        /*00c0*/ 	.word	0x00007f40


	//   ....[18]....
        /*00c4*/ 	.word	0x00008770


	//----- nvinfo : EIATTR_VRC_CTA_INIT_COUNT
	.align		4
.L_1847:
        /*00c8*/ 	.byte	0x02, 0x4a
	.zero		1
	.zero		1


	//----- nvinfo : EIATTR_EXIT_INSTR_OFFSETS
	.align		4
        /*00cc*/ 	.byte	0x04, 0x1c
        /*00ce*/ 	.short	(.L_1849 - .L_1848)


	//   ....[0]....
.L_1848:
        /*00d0*/ 	.word	0x00000380


	//   ....[1]....
        /*00d4*/ 	.word	0x000011c0


	//   ....[2]....
        /*00d8*/ 	.word	0x00001400


	//   ....[3]....
        /*00dc*/ 	.word	0x00008b90


	//----- nvinfo : EIATTR_MAX_THREADS
	.align		4
.L_1849:
        /*00e0*/ 	.byte	0x04, 0x05
        /*00e2*/ 	.short	(.L_1851 - .L_1850)
.L_1850:
        /*00e4*/ 	.word	0x00000040
        /*00e8*/ 	.word	0x00000001
        /*00ec*/ 	.word	0x00000001


	//----- nvinfo : EIATTR_CRS_STACK_SIZE
	.align		4
.L_1851:
        /*00f0*/ 	.byte	0x04, 0x1e
        /*00f2*/ 	.short	(.L_1853 - .L_1852)
.L_1852:
        /*00f4*/ 	.word	0x00000000


	//----- nvinfo : EIATTR_CBANK_PARAM_SIZE
	.align		4
.L_1853:
        /*00f8*/ 	.byte	0x03, 0x19
        /*00fa*/ 	.short	0x0188


	//----- nvinfo : EIATTR_PARAM_CBANK
	.align		4
        /*00fc*/ 	.byte	0x04, 0x0a
        /*00fe*/ 	.short	(.L_1855 - .L_1854)
	.align		4
.L_1854:
        /*0100*/ 	.word	index@(.nv.constant0._Z25selective_scan_fwd_kernelI32Selective_Scan_fwd_kernel_traitsILi64ELi16ELi1ELb0ELb1ELb1ELb1ELb0EfffEEv13SSMParamsBase)
        /*0104*/ 	.short	0x0380
        /*0106*/ 	.short	0x0188


	//----- nvinfo : EIATTR_SW_WAR
	.align		4
.L_1855:
        /*0108*/ 	.byte	0x04, 0x36
        /*010a*/ 	.short	(.L_1857 - .L_1856)
.L_1856:
        /*010c*/ 	.word	0x00000008
.L_1857:


//--------------------- .nv.info._Z25selective_scan_fwd_kernelI32Selective_Scan_fwd_kernel_traitsILi64ELi16ELi1ELb0ELb1ELb1ELb1ELb1EfffEEv13SSMParamsBase --------------------------
	.section	.nv.info._Z25selective_scan_fwd_kernelI32Selective_Scan_fwd_kernel_traitsILi64ELi16ELi1ELb0ELb1ELb1ELb1ELb1EfffEEv13SSMParamsBase,"",@"SHT_CUDA_INFO"
	.sectionflags	@""
	.align	4


	//----- nvinfo : EIATTR_CUDA_API_VERSION
	.align		4
        /*0000*/ 	.byte	0x04, 0x37
        /*0002*/ 	.short	(.L_1859 - .L_1858)
.L_1858:
        /*0004*/ 	.word	0x00000082


	//----- nvinfo : EIATTR_KPARAM_INFO
	.align		4
.L_1859:
        /*0008*/ 	.byte	0x04, 0x17
        /*000a*/ 	.short	(.L_1861 - .L_1860)
.L_1860:
        /*000c*/ 	.word	0x00000000
        /*0010*/ 	.short	0x0000
        /*0012*/ 	.short	0x0000
        /*0014*/ 	.byte	0x00, 0xf0, 0x21, 0x06


	//----- nvinfo : EIATTR_SPARSE_MMA_MASK
	.align		4
.L_1861:
        /*0018*/ 	.byte	0x03, 0x50
        /*001a*/ 	.short	0x0000


	//----- nvinfo : EIATTR_MAXREG_COUNT
	.align		4
        /*001c*/ 	.byte	0x03, 0x1b
        /*001e*/ 	.short	0x00a8


	//----- nvinfo : EIATTR_NUM_BARRIERS
	.align		4
        /*0020*/ 	.byte	0x02, 0x4c
        /*0022*/ 	.byte	0x01
	.zero		1


	//----- nvinfo : EIATTR_MERCURY_ISA_VERSION
	.align		4
        /*0024*/ 	.byte	0x03, 0x5f
        /*0026*/ 	.short	0x0101


	//----- nvinfo : EIATTR_COOP_GROUP_MASK_REGIDS
	.align		4
        /*0028*/ 	.byte	0x04, 0x29
        /*002a*/ 	.short	(.L_1863 - .L_1862)


	//   ....[0]....
.L_1862:
        /*002c*/ 	.word	0xffffffff


	//   ....[1]....
        /*0030*/ 	.word	0xffffffff


	//   ....[2]....
        /*0034*/ 	.word	0xffffffff


	//   ....[3]....
        /*0038*/ 	.word	0xffffffff


	//   ....[4]....
        /*003c*/ 	.word	0xffffffff


	//   ....[5]....
        /*0040*/ 	.word	0xffffffff


	//   ....[6]....
        /*0044*/ 	.word	0xffffffff


	//   ....[7]....
        /*0048*/ 	.word	0xffffffff


	//   ....[8]....
        /*004c*/ 	.word	0xffffffff


	//   ....[9]....
        /*0050*/ 	.word	0xffffffff


	//   ....[10]....
        /*0054*/ 	.word	0xffffffff


	//   ....[11]....
        /*0058*/ 	.word	0xffffffff


	//   ....[12]....
        /*005c*/ 	.word	0xffffffff


	//   ....[13]....
        /*0060*/ 	.word	0xffffffff


	//   ....[14]....
        /*0064*/ 	.word	0xffffffff


	//   ....[15]....
        /*0068*/ 	.word	0xffffffff


	//   ....[16]....
        /*006c*/ 	.word	0xffffffff


	//   ....[17]....
        /*0070*/ 	.word	0xffffffff


	//   ....[18]....
        /*0074*/ 	.word	0xffffffff


	//----- nvinfo : EIATTR_COOP_GROUP_INSTR_OFFSETS
	.align		4
.L_1863:
        /*0078*/ 	.byte	0x04, 0x28
        /*007a*/ 	.short	(.L_1865 - .L_1864)


	//   ....[0]....
.L_1864:
        /*007c*/ 	.word	0x00002330


	//   ....[1]....
        /*0080*/ 	.word	0x00002730


	//   ....[2]....
        /*0084*/ 	.word	0x00005760


	//   ....[3]....
        /*0088*/ 	.word	0x00006400


	//   ....[4]....
        /*008c*/ 	.word	0x00006900


	//   ....[5]....
        /*0090*/ 	.word	0x00006940


	//   ....[6]....
        /*0094*/ 	.word	0x00006970


	//   ....[7]....
        /*0098*/ 	.word	0x000069a0


	//   ....[8]....
        /*009c*/ 	.word	0x000069e0


	//   ....[9]....
        /*00a0*/ 	.word	0x00006a00


	//   ....[10]....
        /*00a4*/ 	.word	0x00006a50


	//   ....[11]....
        /*00a8*/ 	.word	0x00006a60


	//   ....[12]....
        /*00ac*/ 	.word	0x00006aa0


	//   ....[13]....
        /*00b0*/ 	.word	0x00006ac0


	//   ....[14]....
        /*00b4*/ 	.word	0x00006b70


	//   ....[15]....
        /*00b8*/ 	.word	0x00006b80


	//   ....[16]....
        /*00bc*/ 	.word	0x00007880


	//   ....[17]....
        /*00c0*/ 	.word	0x000080c0


	//   ....[18]....
        /*00c4*/ 	.word	0x000088f0


	//----- nvinfo : EIATTR_VRC_CTA_INIT_COUNT
	.align		4
.L_1865:
        /*00c8*/ 	.byte	0x02, 0x4a
	.zero		1
	.zero		1


	//----- nvinfo : EIATTR_EXIT_INSTR_OFFSETS
	.align		4
        /*00cc*/ 	.byte	0x04, 0x1c
        /*00ce*/ 	.short	(.L_1867 - .L_1866)


	//   ....[0]....
.L_1866:
        /*00d0*/ 	.word	0x000003f0


	//   ....[1]....
        /*00d4*/ 	.word	0x000012d0


	//   ....[2]....
        /*00d8*/ 	.word	0x000014a0


	//   ....[3]....
        /*00dc*/ 	.word	0x00008d40


	//----- nvinfo : EIATTR_MAX_THREADS
	.align		4
.L_1867:
        /*00e0*/ 	.byte	0x04, 0x05
        /*00e2*/ 	.short	(.L_1869 - .L_1868)
.L_1868:
        /*00e4*/ 	.word	0x00000040
        /*00e8*/ 	.word	0x00000001
        /*00ec*/ 	.word	0x00000001


	//----- nvinfo : EIATTR_CRS_STACK_SIZE
	.align		4
.L_1869:
        /*00f0*/ 	.byte	0x04, 0x1e
        /*00f2*/ 	.short	(.L_1871 - .L_1870)
.L_1870:
        /*00f4*/ 	.word	0x00000000


	//----- nvinfo : EIATTR_CBANK_PARAM_SIZE
	.align		4
.L_1871:
        /*00f8*/ 	.byte	0x03, 0x19
        /*00fa*/ 	.short	0x0188


	//----- nvinfo : EIATTR_PARAM_CBANK
	.align		4
        /*00fc*/ 	.byte	0x04, 0x0a
        /*00fe*/ 	.short	(.L_1873 - .L_1872)
	.align		4
.L_1872:
        /*0100*/ 	.word	index@(.nv.constant0._Z25selective_scan_fwd_kernelI32Selective_Scan_fwd_kernel_traitsILi64ELi16ELi1ELb0ELb1ELb1ELb1ELb1EfffEEv13SSMParamsBase)
        /*0104*/ 	.short	0x0380
        /*0106*/ 	.short	0x0188


	//----- nvinfo : EIATTR_SW_WAR
	.align		4
.L_1873:
        /*0108*/ 	.byte	0x04, 0x36
        /*010a*/ 	.short	(.L_1875 - .L_1874)
.L_1874:
        /*010c*/ 	.word	0x00000008
.L_1875:


//--------------------- .nv.info._Z25selective_scan_fwd_kernelI32Selective_Scan_fwd_kernel_traitsILi64ELi16ELi1ELb1ELb1ELb1ELb0ELb0EfffEEv13SSMParamsBase --------------------------
	.section	.nv.info._Z25selective_scan_fwd_kernelI32Selective_Scan_fwd_kernel_traitsILi64ELi16ELi1ELb1ELb1ELb1ELb0ELb0EfffEEv13SSMParamsBase,"",@"SHT_CUDA_INFO"
	.sectionflags	@""
	.align	4


	//----- nvinfo : EIATTR_CUDA_API_VERSION
	.align		4
        /*0000*/ 	.byte	0x04, 0x37
        /*0002*/ 	.short	(.L_1877 - .L_1876)
.L_1876:
        /*0004*/ 	.word	0x00000082


	//----- nvinfo : EIATTR_KPARAM_INFO
	.align		4
.L_1877:
        /*0008*/ 	.byte	0x04, 0x17
        /*000a*/ 	.short	(.L_1879 - .L_1878)
.L_1878:
        /*000c*/ 	.word	0x00000000
        /*0010*/ 	.short	0x0000
        /*0012*/ 	.short	0x0000
        /*0014*/ 	.byte	0x00, 0xf0, 0x21, 0x06


	//----- nvinfo : EIATTR_SPARSE_MMA_MASK
	.align		4
.L_1879:
        /*0018*/ 	.byte	0x03, 0x50
        /*001a*/ 	.short	0x0000


	//----- nvinfo : EIATTR_MAXREG_COUNT
	.align		4
        /*001c*/ 	.byte	0x03, 0x1b
        /*001e*/ 	.short	0x00a8


	//----- nvinfo : EIATTR_NUM_BARRIERS
	.align		4
        /*0020*/ 	.byte	0x02, 0x4c
        /*0022*/ 	.byte	0x01
	.zero		1


	//----- nvinfo : EIATTR_MERCURY_ISA_VERSION
	.align		4
        /*0024*/ 	.byte	0x03, 0x5f
        /*0026*/ 	.short	0x0101


	//----- nvinfo : EIATTR_COOP_GROUP_MASK_REGIDS
	.align		4
        /*0028*/ 	.byte	0x04, 0x29
        /*002a*/ 	.short	(.L_1881 - .L_1880)


	//   ....[0]....
.L_1880:
        /*002c*/ 	.word	0xffffffff


	//   ....[1]....
        /*0030*/ 	.word	0xffffffff


	//   ....[2]....
        /*0034*/ 	.word	0xffffffff


	//   ....[3]....
        /*0038*/ 	.word	0xffffffff


	//   ....[4]....
        /*003c*/ 	.word	0xffffffff


	//   ....[5]....
        /*0040*/ 	.word	0xffffffff


	//   ....[6]....
        /*0044*/ 	.word	0xffffffff


	//   ....[7]....
        /*0048*/ 	.word	0xffffffff


	//   ....[8]....
        /*004c*/ 	.word	0xffffffff


	//   ....[9]....
        /*0050*/ 	.word	0xffffffff


	//   ....[10]....
        /*0054*/ 	.word	0xffffffff


	//   ....[11]....
        /*0058*/ 	.word	0xffffffff


	//   ....[12]....
        /*005c*/ 	.word	0xffffffff


	//   ....[13]....
        /*0060*/ 	.word	0xffffffff


	//   ....[14]....
        /*0064*/ 	.word	0xffffffff


	//   ....[15]....
        /*0068*/ 	.word	0xffffffff


	//   ....[16]....
        /*006c*/ 	.word	0xffffffff


	//----- nvinfo : EIATTR_COOP_GROUP_INSTR_OFFSETS
	.align		4
.L_1881:
        /*0070*/ 	.byte	0x04, 0x28
        /*0072*/ 	.short	(.L_1883 - .L_1882)


	//   ....[0]....
.L_1882:
        /*0074*/ 	.word	0x00001430


	//   ....[1]....
        /*0078*/ 	.word	0x00001520


	//   ....[2]....
        /*007c*/ 	.word	0x00003ff0


	//   ....[3]....
        /*0080*/ 	.word	0x000047b0


	//   ....[4]....
        /*0084*/ 	.word	0x00004b10


	//   ....[5]....
        /*0088*/ 	.word	0x00004b60


	//   ....[6]....
        /*008c*/ 	.word	0x00004b90


	//   ....[7]....
        /*0090*/ 	.word	0x00004bc0


	//   ....[8]....
        /*0094*/ 	.word	0x00004bf0


	//   ....[9]....
        /*0098*/ 	.word	0x00004c20


	//   ....[10]....
        /*009c*/ 	.word	0x00004c70


	//   ....[11]....
        /*00a0*/ 	.word	0x00004c80


	//   ....[12]....
        /*00a4*/ 	.word	0x00004cd0


	//   ....[13]....
        /*00a8*/ 	.word	0x00004ce0


	//   ....[14]....
        /*00ac*/ 	.word	0x00004d70


	//   ....[15]....
        /*00b0*/ 	.word	0x00004d80


	//   ....[16]....
        /*00b4*/ 	.word	0x00005550


	//----- nvinfo : EIATTR_VRC_CTA_INIT_COUNT
	.align		4
.L_1883:
        /*00b8*/ 	.byte	0x02, 0x4a
	.zero		1
	.zero		1


	//----- nvinfo : EIATTR_EXIT_INSTR_OFFSETS
	.align		4
        /*00bc*/ 	.byte	0x04, 0x1c
        /*00be*/ 	.short	(.L_1885 - .L_1884)


	//   ....[0]....
.L_1884:
        /*00c0*/ 	.word	0x00000340


	//   ....[1]....
        /*00c4*/ 	.word	0x00001040


	//   ....[2]....
        /*00c8*/ 	.word	0x000012a0


	//   ....[3]....
        /*00cc*/ 	.word	0x00005670


	//----- nvinfo : EIATTR_MAX_THREADS
	.align		4
.L_1885:
        /*00d0*/ 	.byte	0x04, 0x05
        /*00d2*/ 	.short	(.L_1887 - .L_1886)
.L_1886:
        /*00d4*/ 	.word	0x00000040
        /*00d8*/ 	.word	0x00000001
        /*00dc*/ 	.word	0x00000001


	//----- nvinfo : EIATTR_CRS_STACK_SIZE
	.align		4
.L_1887:
        /*00e0*/ 	.byte	0x04, 0x1e
        /*00e2*/ 	.short	(.L_1889 - .L_1888)
.L_1888:
        /*00e4*/ 	.word	0x00000000


	//----- nvinfo : EIATTR_CBANK_PARAM_SIZE
	.align		4
.L_1889:
        /*00e8*/ 	.byte	0x03, 0x19
        /*00ea*/ 	.short	0x0188


	//----- nvinfo : EIATTR_PARAM_CBANK
	.align		4
        /*00ec*/ 	.byte	0x04, 0x0a
        /*00ee*/ 	.short	(.L_1891 - .L_1890)
	.align		4
.L_1890:
        /*00f0*/ 	.word	index@(.nv.constant0._Z25selective_scan_fwd_kernelI32Selective_Scan_fwd_kernel_traitsILi64ELi16ELi1ELb1ELb1ELb1ELb0ELb0EfffEEv13SSMParamsBase)
        /*00f4*/ 	.short	0x0380
        /*00f6*/ 	.short	0x0188


	//----- nvinfo : EIATTR_SW_WAR
	.align		4
.L_1891:
        /*00f8*/ 	.byte	0x04, 0x36
        /*00fa*/ 	.short	(.L_1893 - .L_1892)
.L_1892:
        /*00fc*/ 	.word	0x00000008
.L_1893:


//--------------------- .nv.info._Z25selective_scan_fwd_kernelI32Selective_Scan_fwd_kernel_traitsILi64ELi16ELi1ELb1ELb1ELb1ELb0ELb1EfffEEv13SSMParamsBase --------------------------
	.section	.nv.info._Z25selective_scan_fwd_kernelI32Selective_Scan_fwd_kernel_traitsILi64ELi16ELi1ELb1ELb1ELb1ELb0ELb1EfffEEv13SSMParamsBase,"",@"SHT_CUDA_INFO"
	.sectionflags	@""
	.align	4


	//----- nvinfo : EIATTR_CUDA_API_VERSION
	.align		4
        /*0000*/ 	.byte	0x04, 0x37
        /*0002*/ 	.short	(.L_1895 - .L_1894)
.L_1894:
        /*0004*/ 	.word	0x00000082


	//----- nvinfo : EIATTR_KPARAM_INFO
	.align		4
.L_1895:
        /*0008*/ 	.byte	0x04, 0x17
        /*000a*/ 	.short	(.L_1897 - .L_1896)
.L_1896:
        /*000c*/ 	.word	0x00000000
        /*0010*/ 	.short	0x0000
        /*0012*/ 	.short	0x0000
        /*0014*/ 	.byte	0x00, 0xf0, 0x21, 0x06


	//----- nvinfo : EIATTR_SPARSE_MMA_MASK
	.align		4
.L_1897:
        /*0018*/ 	.byte	0x03, 0x50
        /*001a*/ 	.short	0x0000


	//----- nvinfo : EIATTR_MAXREG_COUNT
	.align		4
        /*001c*/ 	.byte	0x03, 0x1b
        /*001e*/ 	.short	0x00a8


	//----- nvinfo : EIATTR_NUM_BARRIERS
	.align		4
        /*0020*/ 	.byte	0x02, 0x4c
        /*0022*/ 	.byte	0x01
	.zero		1


	//----- nvinfo : EIATTR_MERCURY_ISA_VERSION
	.align		4
        /*0024*/ 	.byte	0x03, 0x5f
        /*0026*/ 	.short	0x0101


	//----- nvinfo : EIATTR_COOP_GROUP_MASK_REGIDS
	.align		4
        /*0028*/ 	.byte	0x04, 0x29
        /*002a*/ 	.short	(.L_1899 - .L_1898)


	//   ....[0]....
.L_1898:
        /*002c*/ 	.word	0xffffffff


	//   ....[1]....
        /*0030*/ 	.word	0xffffffff


	//   ....[2]....
        /*0034*/ 	.word	0xffffffff


	//   ....[3]....
        /*0038*/ 	.word	0xffffffff


	//   ....[4]....
        /*003c*/ 	.word	0xffffffff


	//   ....[5]....
        /*0040*/ 	.word	0xffffffff


	//   ....[6]....
        /*0044*/ 	.word	0xffffffff


	//   ....[7]....
        /*0048*/ 	.word	0xffffffff


	//   ....[8]....
        /*004c*/ 	.word	0xffffffff


	//   ....[9]....
        /*0050*/ 	.word	0xffffffff


	//   ....[10]....
        /*0054*/ 	.word	0xffffffff


	//   ....[11]....
        /*0058*/ 	.word	0xffffffff


	//   ....[12]....
        /*005c*/ 	.word	0xffffffff


	//   ....[13]....
        /*0060*/ 	.word	0xffffffff


	//   ....[14]....
        /*0064*/ 	.word	0xffffffff


	//   ....[15]....
        /*0068*/ 	.word	0xffffffff


	//   ....[16]....
        /*006c*/ 	.word	0xffffffff


	//----- nvinfo : EIATTR_COOP_GROUP_INSTR_OFFSETS
	.align		4
.L_1899:
        /*0070*/ 	.byte	0x04, 0x28
        /*0072*/ 	.short	(.L_1901 - .L_1900)


	//   ....[0]....
.L_1900:
        /*0074*/ 	.word	0x00002140


	//   ....[1]....
        /*0078*/ 	.word	0x00002590


	//   ....[2]....
        /*007c*/ 	.word	0x000052b0


	//   ....[3]....
        /*0080*/ 	.word	0x00005c70


	//   ....[4]....
        /*0084*/ 	.word	0x00006260


	//   ....[5]....
        /*0088*/ 	.word	0x000062c0


	//   ....[6]....
        /*008c*/ 	.word	0x000062f0


	//   ....[7]....
        /*0090*/ 	.word	0x00006320


	//   ....[8]....
        /*0094*/ 	.word	0x00006350


	//   ....[9]....
        /*0098*/ 	.word	0x00006380


	//   ....[10]....
        /*009c*/ 	.word	0x000063c0


	//   ....[11]....
        /*00a0*/ 	.word	0x000063e0


	//   ....[12]....
        /*00a4*/ 	.word	0x00006430


	//   ....[13]....
        /*00a8*/ 	.word	0x00006450


	//   ....[14]....
        /*00ac*/ 	.word	0x000064c0


	//   ....[15]....
        /*00b0*/ 	.word	0x00006500


	//   ....[16]....
        /*00b4*/ 	.word	0x00006ff0


	//----- nvinfo : EIATTR_VRC_CTA_INIT_COUNT
	.align		4
.L_1901:
        /*00b8*/ 	.byte	0x02, 0x4a
	.zero		1
	.zero		1


	//----- nvinfo : EIATTR_EXIT_INSTR_OFFSETS
	.align		4
        /*00bc*/ 	.byte	0x04, 0x1c
        /*00be*/ 	.short	(.L_1903 - .L_1902)


	//   ....[0]....
.L_1902:
        /*00c0*/ 	.word	0x000003b0


	//   ....[1]....
        /*00c4*/ 	.word	0x00001300


	//   ....[2]....
        /*00c8*/ 	.word	0x00001590


	//   ....[3]....
        /*00cc*/ 	.word	0x00007460


	//----- nvinfo : EIATTR_MAX_THREADS
	.align		4
.L_1903:
        /*00d0*/ 	.byte	0x04, 0x05
        /*00d2*/ 	.short	(.L_1905 - .L_1904)
.L_1904:
        /*00d4*/ 	.word	0x00000040
        /*00d8*/ 	.word	0x00000001
        /*00dc*/ 	.word	0x00000001


	//----- nvinfo : EIATTR_CRS_STACK_SIZE
	.align		4
.L_1905:
        /*00e0*/ 	.byte	0x04, 0x1e
        /*00e2*/ 	.short	(.L_1907 - .L_1906)
.L_1906:
        /*00e4*/ 	.word	0x00000000


	//----- nvinfo : EIATTR_CBANK_PARAM_SIZE
	.align		4
.L_1907:
        /*00e8*/ 	.byte	0x03, 0x19
        /*00ea*/ 	.short	0x0188


	//----- nvinfo : EIATTR_PARAM_CBANK
	.align		4
        /*00ec*/ 	.byte	0x04, 0x0a
        /*00ee*/ 	.short	(.L_1909 - .L_1908)
	.align		4
.L_1908:
        /*00f0*/ 	.word	index@(.nv.constant0._Z25selective_scan_fwd_kernelI32Selective_Scan_fwd_kernel_traitsILi64ELi16ELi1ELb1ELb1ELb1ELb0ELb1EfffEEv13SSMParamsBase)
        /*00f4*/ 	.short	0x0380
        /*00f6*/ 	.short	0x0188


	//----- nvinfo : EIATTR_SW_WAR
	.align		4
.L_1909:
        /*00f8*/ 	.byte	0x04, 0x36
        /*00fa*/ 	.short	(.L_1911 - .L_1910)
.L_1910:
        /*00fc*/ 	.word	0x00000008
.L_1911:


//--------------------- .nv.info._Z25selective_scan_fwd_kernelI32Selective_Scan_fwd_kernel_traitsILi64ELi16ELi1ELb1ELb1ELb1ELb1ELb0EfffEEv13SSMParamsBase --------------------------
	.section	.nv.info._Z25selective_scan_fwd_kernelI32Selective_Scan_fwd_kernel_traitsILi64ELi16ELi1ELb1ELb1ELb1ELb1ELb0EfffEEv13SSMParamsBase,"",@"SHT_CUDA_INFO"
	.sectionflags	@""
	.align	4


	//----- nvinfo : EIATTR_CUDA_API_VERSION
	.align		4
        /*0000*/ 	.byte	0x04, 0x37
        /*0002*/ 	.short	(.L_1913 - .L_1912)
.L_1912:
        /*0004*/ 	.word	0x00000082


	//----- nvinfo : EIATTR_KPARAM_INFO
	.align		4
.L_1913:
        /*0008*/ 	.byte	0x04, 0x17
        /*000a*/ 	.short	(.L_1915 - .L_1914)
.L_1914:
        /*000c*/ 	.word	0x00000000
        /*0010*/ 	.short	0x0000
        /*0012*/ 	.short	0x0000
        /*0014*/ 	.byte	0x00, 0xf0, 0x21, 0x06


	//----- nvinfo : EIATTR_SPARSE_MMA_MASK
	.align		4
.L_1915:
        /*0018*/ 	.byte	0x03, 0x50
        /*001a*/ 	.short	0x0000


	//----- nvinfo : EIATTR_MAXREG_COUNT
	.align		4
        /*001c*/ 	.byte	0x03, 0x1b
        /*001e*/ 	.short	0x00a8


	//----- nvinfo : EIATTR_NUM_BARRIERS
	.align		4
        /*0020*/ 	.byte	0x02, 0x4c
        /*0022*/ 	.byte	0x01
	.zero		1


	//----- nvinfo : EIATTR_MERCURY_ISA_VERSION
	.align		4
        /*0024*/ 	.byte	0x03, 0x5f
        /*0026*/ 	.short	0x0101


	//----- nvinfo : EIATTR_COOP_GROUP_MASK_REGIDS
	.align		4
        /*0028*/ 	.byte	0x04, 0x29
        /*002a*/ 	.short	(.L_1917 - .L_1916)


	//   ....[0]....
.L_1916:
        /*002c*/ 	.word	0xffffffff


	//   ....[1]....
        /*0030*/ 	.word	0xffffffff


	//   ....[2]....
        /*0034*/ 	.word	0xffffffff


	//   ....[3]....
        /*0038*/ 	.word	0xffffffff


	//   ....[4]....
        /*003c*/ 	.word	0xffffffff


	//   ....[5]....
        /*0040*/ 	.word	0xffffffff


	//   ....[6]....
        /*0044*/ 	.word	0xffffffff


	//   ....[7]....
        /*0048*/ 	.word	0xffffffff


	//   ....[8]....
        /*004c*/ 	.word	0xffffffff


	//   ....[9]....
        /*0050*/ 	.word	0xffffffff


	//   ....[10]....
        /*0054*/ 	.word	0xffffffff


	//   ....[11]....
        /*0058*/ 	.word	0xffffffff


	//   ....[12]....
        /*005c*/ 	.word	0xffffffff


	//   ....[13]....
        /*0060*/ 	.word	0xffffffff


	//   ....[14]....
        /*0064*/ 	.word	0xffffffff


	//   ....[15]....
        /*0068*/ 	.word	0xffffffff


	//   ....[16]....
        /*006c*/ 	.word	0xffffffff


	//   ....[17]....
        /*0070*/ 	.word	0xffffffff


	//   ....[18]....
        /*0074*/ 	.word	0xffffffff


	//----- nvinfo : EIATTR_COOP_GROUP_INSTR_OFFSETS
	.align		4
.L_1917:
        /*0078*/ 	.byte	0x04, 0x28
        /*007a*/ 	.short	(.L_1919 - .L_1918)


	//   ....[0]....
.L_1918:
        /*007c*/ 	.word	0x00001430


	//   ....[1]....
        /*0080*/ 	.word	0x00001520


	//   ....[2]....
        /*0084*/ 	.word	0x00003ff0


	//   ....[3]....
        /*0088*/ 	.word	0x000047b0


	//   ....[4]....
        /*008c*/ 	.word	0x00004b10


	//   ....[5]....
        /*0090*/ 	.word	0x00004b60


	//   ....[6]....
        /*0094*/ 	.word	0x00004b90


	//   ....[7]....
        /*0098*/ 	.word	0x00004bc0


	//   ....[8]....
        /*009c*/ 	.word	0x00004bf0


	//   ....[9]....
        /*00a0*/ 	.word	0x00004c20


	//   ....[10]....
        /*00a4*/ 	.word	0x00004c70


	//   ....[11]....
        /*00a8*/ 	.word	0x00004c80


	//   ....[12]....
        /*00ac*/ 	.word	0x00004cd0


	//   ....[13]....
        /*00b0*/ 	.word	0x00004ce0


	//   ....[14]....
        /*00b4*/ 	.word	0x00004d70


	//   ....[15]....
        /*00b8*/ 	.word	0x00004d80


	//   ....[16]....
        /*00bc*/ 	.word	0x00005510


	//   ....[17]....
        /*00c0*/ 	.word	0x000057d0


	//   ....[18]....
        /*00c4*/ 	.word	0x00005f10


	//----- nvinfo : EIATTR_VRC_CTA_INIT_COUNT
	.align		4
.L_1919:
        /*00c8*/ 	.byte	0x02, 0x4a
	.zero		1
	.zero		1


	//----- nvinfo : EIATTR_EXIT_INSTR_OFFSETS
	.align		4
        /*00cc*/ 	.byte	0x04, 0x1c
        /*00ce*/ 	.short	(.L_1921 - .L_1920)


	//   ....[0]....
.L_1920:
        /*00d0*/ 	.word	0x00000340


	//   ....[1]....
        /*00d4*/ 	.word	0x00001040


	//   ....[2]....
        /*00d8*/ 	.word	0x000012a0


	//   ....[3]....
        /*00dc*/ 	.word	0x00005fb0


	//----- nvinfo : EIATTR_MAX_THREADS
	.align		4
.L_1921:
        /*00e0*/ 	.byte	0x04, 0x05
        /*00e2*/ 	.short	(.L_1923 - .L_1922)
.L_1922:
        /*00e4*/ 	.word	0x00000040
        /*00e8*/ 	.word	0x00000001
        /*00ec*/ 	.word	0x00000001


	//----- nvinfo : EIATTR_CRS_STACK_SIZE
	.align		4
.L_1923:
        /*00f0*/ 	.byte	0x04, 0x1e
        /*00f2*/ 	.short	(.L_1925 - .L_1924)
.L_1924:
        /*00f4*/ 	.word	0x00000000


	//----- nvinfo : EIATTR_CBANK_PARAM_SIZE
	.align		4
.L_1925:
        /*00f8*/ 	.byte	0x03, 0x19
        /*00fa*/ 	.short	0x0188


	//----- nvinfo : EIATTR_PARAM_CBANK
	.align		4
        /*00fc*/ 	.byte	0x04, 0x0a
        /*00fe*/ 	.short	(.L_1927 - .L_1926)
	.align		4
.L_1926:
        /*0100*/ 	.word	index@(.nv.constant0._Z25selective_scan_fwd_kernelI32Selective_Scan_fwd_kernel_traitsILi64ELi16ELi1ELb1ELb1ELb1ELb1ELb0EfffEEv13SSMParamsBase)
        /*0104*/ 	.short	0x0380
        /*0106*/ 	.short	0x0188


	//----- nvinfo : EIATTR_SW_WAR
	.align		4
.L_1927:
        /*0108*/ 	.byte	0x04, 0x36
        /*010a*/ 	.short	(.L_1929 - .L_1928)
.L_1928:
        /*010c*/ 	.word	0x00000008
.L_1929:


//--------------------- .nv.info._Z25selective_scan_fwd_kernelI32Selective_Scan_fwd_kernel_traitsILi64ELi16ELi1ELb1ELb1ELb1ELb1ELb1EfffEEv13SSMParamsBase --------------------------
	.section	.nv.info._Z25selective_scan_fwd_kernelI32Selective_Scan_fwd_kernel_traitsILi64ELi16ELi1ELb1ELb1ELb1ELb1ELb1EfffEEv13SSMParamsBase,"",@"SHT_CUDA_INFO"
	.sectionflags	@""
	.align	4


	//----- nvinfo : EIATTR_CUDA_API_VERSION
	.align		4
        /*0000*/ 	.byte	0x04, 0x37
        /*0002*/ 	.short	(.L_1931 - .L_1930)
.L_1930:
        /*0004*/ 	.word	0x00000082


	//----- nvinfo : EIATTR_KPARAM_INFO
	.align		4
.L_1931:
        /*0008*/ 	.byte	0x04, 0x17
        /*000a*/ 	.short	(.L_1933 - .L_1932)
.L_1932:
        /*000c*/ 	.word	0x00000000
        /*0010*/ 	.short	0x0000
        /*0012*/ 	.short	0x0000
        /*0014*/ 	.byte	0x00, 0xf0, 0x21, 0x06


	//----- nvinfo : EIATTR_SPARSE_MMA_MASK
	.align		4
.L_1933:
        /*0018*/ 	.byte	0x03, 0x50
        /*001a*/ 	.short	0x0000


	//----- nvinfo : EIATTR_MAXREG_COUNT
	.align		4
        /*001c*/ 	.byte	0x03, 0x1b
        /*001e*/ 	.short	0x00a8


	//----- nvinfo : EIATTR_NUM_BARRIERS
	.align		4
        /*0020*/ 	.byte	0x02, 0x4c
        /*0022*/ 	.byte	0x01
	.zero		1


	//----- nvinfo : EIATTR_MERCURY_ISA_VERSION
	.align		4
        /*0024*/ 	.byte	0x03, 0x5f
        /*0026*/ 	.short	0x0101


	//----- nvinfo : EIATTR_COOP_GROUP_MASK_REGIDS
	.align		4
        /*0028*/ 	.byte	0x04, 0x29
        /*002a*/ 	.short	(.L_1935 - .L_1934)


	//   ....[0]....
.L_1934:
        /*002c*/ 	.word	0xffffffff


	//   ....[1]....
        /*0030*/ 	.word	0xffffffff


	//   ....[2]....
        /*0034*/ 	.word	0xffffffff


	//   ....[3]....
        /*0038*/ 	.word	0xffffffff


	//   ....[4]....
        /*003c*/ 	.word	0xffffffff


	//   ....[5]....
        /*0040*/ 	.word	0xffffffff


	//   ....[6]....
        /*0044*/ 	.word	0xffffffff


	//   ....[7]....
        /*0048*/ 	.word	0xffffffff


	//   ....[8]....
        /*004c*/ 	.word	0xffffffff


	//   ....[9]....
        /*0050*/ 	.word	0xffffffff


	//   ....[10]....
        /*0054*/ 	.word	0xffffffff


	//   ....[11]....
        /*0058*/ 	.word	0xffffffff


	//   ....[12]....
        /*005c*/ 	.word	0xffffffff


	//   ....[13]....
        /*0060*/ 	.word	0xffffffff


	//   ....[14]....
        /*0064*/ 	.word	0xffffffff


	//   ....[15]....
        /*0068*/ 	.word	0xffffffff


	//   ....[16]....
        /*006c*/ 	.word	0xffffffff


	//   ....[17]....
        /*0070*/ 	.word	0xffffffff


	//   ....[18]....
        /*0074*/ 	.word	0xffffffff


	//----- nvinfo : EIATTR_COOP_GROUP_INSTR_OFFSETS
	.align		4
.L_1935:
        /*0078*/ 	.byte	0x04, 0x28
        /*007a*/ 	.short	(.L_1937 - .L_1936)


	//   ....[0]....
.L_1936:
        /*007c*/ 	.word	0x00002330


	//   ....[1]....
        /*0080*/ 	.word	0x00002730


	//   ....[2]....
        /*0084*/ 	.word	0x00005760


	//   ....[3]....
        /*0088*/ 	.word	0x00006400


	//   ....[4]....
        /*008c*/ 	.word	0x00006900


	//   ....[5]....
        /*0090*/ 	.word	0x00006940


	//   ....[6]....
        /*0094*/ 	.word	0x00006970


	//   ....[7]....
        /*0098*/ 	.word	0x000069a0


	//   ....[8]....
        /*009c*/ 	.word	0x000069e0


	//   ....[9]....
        /*00a0*/ 	.word	0x00006a00


	//   ....[10]....
        /*00a4*/ 	.word	0x00006a50


	//   ....[11]....
        /*00a8*/ 	.word	0x00006a60


	//   ....[12]....
        /*00ac*/ 	.word	0x00006aa0


	//   ....[13]....
        /*00b0*/ 	.word	0x00006ac0


	//   ....[14]....
        /*00b4*/ 	.word	0x00006b70


	//   ....[15]....
        /*00b8*/ 	.word	0x00006b80


	//   ....[16]....
        /*00bc*/ 	.word	0x00007880


	//   ....[17]....
        /*00c0*/ 	.word	0x000080c0


	//   ....[18]....
        /*00c4*/ 	.word	0x000088f0


	//----- nvinfo : EIATTR_VRC_CTA_INIT_COUNT
	.align		4
.L_1937:
        /*00c8*/ 	.byte	0x02, 0x4a
	.zero		1
	.zero		1


	//----- nvinfo : EIATTR_EXIT_INSTR_OFFSETS
	.align		4
        /*00cc*/ 	.byte	0x04, 0x1c
        /*00ce*/ 	.short	(.L_1939 - .L_1938)


	//   ....[0]....
.L_1938:
        /*00d0*/ 	.word	0x000003f0


	//   ....[1]....
        /*00d4*/ 	.word	0x000012d0


	//   ....[2]....
        /*00d8*/ 	.word	0x000014a0


	//   ....[3]....
        /*00dc*/ 	.word	0x00008d40


	//----- nvinfo : EIATTR_MAX_THREADS
	.align		4
.L_1939:
        /*00e0*/ 	.byte	0x04, 0x05
        /*00e2*/ 	.short	(.L_1941 - .L_1940)
.L_1940:
        /*00e4*/ 	.word	0x00000040
        /*00e8*/ 	.word	0x00000001
        /*00ec*/ 	.word	0x00000001


	//----- nvinfo : EIATTR_CRS_STACK_SIZE
	.align		4
.L_1941:
        /*00f0*/ 	.byte	0x04, 0x1e
        /*00f2*/ 	.short	(.L_1943 - .L_1942)
.L_1942:
        /*00f4*/ 	.word	0x00000000


	//----- nvinfo : EIATTR_CBANK_PARAM_SIZE
	.align		4
.L_1943:
        /*00f8*/ 	.byte	0x03, 0x19
        /*00fa*/ 	.short	0x0188


	//----- nvinfo : EIATTR_PARAM_CBANK
	.align		4
        /*00fc*/ 	.byte	0x04, 0x0a
        /*00fe*/ 	.short	(.L_1945 - .L_1944)
	.align		4
.L_1944:
        /*0100*/ 	.word	index@(.nv.constant0._Z25selective_scan_fwd_kernelI32Selective_Scan_fwd_kernel_traitsILi64ELi16ELi1ELb1ELb1ELb1ELb1ELb1EfffEEv13SSMParamsBase)
        /*0104*/ 	.short	0x0380
        /*0106*/ 	.short	0x0188


	//----- nvinfo : EIATTR_SW_WAR
	.align		4
.L_1945:
        /*0108*/ 	.byte	0x04, 0x36
        /*010a*/ 	.short	(.L_1947 - .L_1946)
.L_1946:
        /*010c*/ 	.word	0x00000008
.L_1947:


//--------------------- .nv.info._Z25selective_scan_fwd_kernelI32Selective_Scan_fwd_kernel_traitsILi128ELi16ELi1ELb0ELb1ELb1ELb0ELb0EN3c104HalfEffEEv13SSMParamsBase --------------------------
	.section	.nv.info._Z25selective_scan_fwd_kernelI32Selective_Scan_fwd_kernel_traitsILi128ELi16ELi1ELb0ELb1ELb1ELb0ELb0EN3c104HalfEffEEv13SSMParamsBase,"",@"SHT_CUDA_INFO"
	.sectionflags	@""
	.align	4


	//----- nvinfo : EIATTR_CUDA_API_VERSION
	.align		4
        /*0000*/ 	.byte	0x04, 0x37
        /*0002*/ 	.short	(.L_1949 - .L_1948)
.L_1948:
        /*0004*/ 	.word	0x00000082


	//----- nvinfo : EIATTR_KPARAM_INFO
	.align		4
.L_1949:
        /*0008*/ 	.byte	0x04, 0x17
        /*000a*/ 	.short	(.L_1951 - .L_1950)
.L_1950:
        /*000c*/ 	.word	0x00000000
        /*0010*/ 	.short	0x0000
        /*0012*/ 	.short	0x0000
        /*0014*/ 	.byte	0x00, 0xf0, 0x21, 0x06


	//----- nvinfo : EIATTR_SPARSE_MMA_MASK
	.align		4
.L_1951:
        /*0018*/ 	.byte	0x03, 0x50
        /*001a*/ 	.short	0x0000


	//----- nvinfo : EIATTR_MAXREG_COUNT
	.align		4
        /*001c*/ 	.byte	0x03, 0x1b
        /*001e*/ 	.short	0x00a8


	//----- nvinfo : EIATTR_NUM_BARRIERS
	.align		4
        /*0020*/ 	.byte	0x02, 0x4c
        /*0022*/ 	.byte	0x01
	.zero		1


	//----- nvinfo : EIATTR_MERCURY_ISA_VERSION
	.align		4
        /*0024*/ 	.byte	0x03, 0x5f
        /*0026*/ 	.short	0x0101


	//----- nvinfo : EIATTR_COOP_GROUP_MASK_REGIDS
	.align		4
        /*0028*/ 	.byte	0x04, 0x29
        /*002a*/ 	.short	(.L_1953 - .L_1952)


	//   ....[0]....
.L_1952:
        /*002c*/ 	.word	0xffffffff


	//   ....[1]....
        /*0030*/ 	.word	0xffffffff


	//   ....[2]....
        /*0034*/ 	.word	0xffffffff


	//   ....[3]....
        /*0038*/ 	.word	0xffffffff


	//   ....[4]....
        /*003c*/ 	.word	0xffffffff


	//   ....[5]....
        /*0040*/ 	.word	0xffffffff


	//   ....[6]....
        /*0044*/ 	.word	0xffffffff


	//   ....[7]....
        /*0048*/ 	.word	0xffffffff


	//   ....[8]....
        /*004c*/ 	.word	0xffffffff


	//   ....[9]....
        /*0050*/ 	.word	0xffffffff


	//   ....[10]....
        /*0054*/ 	.word	0xffffffff


	//   ....[11]....
        /*0058*/ 	.word	0xffffffff


	//   ....[12]....
        /*005c*/ 	.word	0xffffffff


	//   ....[13]....
        /*0060*/ 	.word	0xffffffff


	//   ....[14]....
        /*0064*/ 	.word	0xffffffff


	//   ....[15]....
        /*0068*/ 	.word	0xffffffff


	//   ....[16]....
        /*006c*/ 	.word	0xffffffff


	//----- nvinfo : EIATTR_COOP_GROUP_INSTR_OFFSETS
	.align		4
.L_1953:
        /*0070*/ 	.byte	0x04, 0x28
        /*0072*/ 	.short	(.L_1955 - .L_1954)


	//   ....[0]....
.L_1954:
        /*0074*/ 	.word	0x00002080


	//   ....[1]....
        /*0078*/ 	.word	0x00002500


	//   ....[2]....
        /*007c*/ 	.word	0x00005740


	//   ....[3]....
        /*0080*/ 	.word	0x00006410


	//   ....[4]....
        /*0084*/ 	.word	0x00006b50


	//   ....[5]....
        /*0088*/ 	.word	0x00006b60


	//   ....[6]....
        /*008c*/ 	.word	0x00006bb0


	//   ....[7]....
        /*0090*/ 	.word	0x00006bc0


	//   ....[8]....
        /*0094*/ 	.word	0x00006c00


	//   ....[9]....
        /*0098*/ 	.word	0x00006c20


	//   ....[10]....
        /*009c*/ 	.word	0x00006c60


	//   ....[11]....
        /*00a0*/ 	.word	0x00006c90


	//   ....[12]....
        /*00a4*/ 	.word	0x00006d20


	//   ....[13]....
        /*00a8*/ 	.word	0x00006d40


	//   ....[14]....
        /*00ac*/ 	.word	0x00006dc0


	//   ....[15]....
        /*00b0*/ 	.word	0x00006dd0


	//   ....[16]....
        /*00b4*/ 	.word	0x00007b00


	//----- nvinfo : EIATTR_VRC_CTA_INIT_COUNT
	.align		4
.L_1955:
        /*00b8*/ 	.byte	0x02, 0x4a
	.zero		1
	.zero		1


	//----- nvinfo : EIATTR_EXIT_INSTR_OFFSETS
	.align		4
        /*00bc*/ 	.byte	0x04, 0x1c
        /*00be*/ 	.short	(.L_1957 - .L_1956)


	//   ....[0]....
.L_1956:
        /*00c0*/ 	.word	0x00000380


	//   ....[1]....
        /*00c4*/ 	.word	0x000011f0


	//   ....[2]....
        /*00c8*/ 	.word	0x000013d0


	//   ....[3]....
        /*00cc*/ 	.word	0x00007ed0


	//----- nvinfo : EIATTR_MAX_THREADS
	.align		4
.L_1957:
        /*00d0*/ 	.byte	0x04, 0x05
        /*00d2*/ 	.short	(.L_1959 - .L_1958)
.L_1958:
        /*00d4*/ 	.word	0x00000080
        /*00d8*/ 	.word	0x00000001
        /*00dc*/ 	.word	0x00000001


	//----- nvinfo : EIATTR_CRS_STACK_SIZE
	.align		4
.L_1959:
        /*00e0*/ 	.byte	0x04, 0x1e
        /*00e2*/ 	.short	(.L_1961 - .L_1960)
.L_1960:
        /*00e4*/ 	.word	0x00000000


	//----- nvinfo : EIATTR_CBANK_PARAM_SIZE
	.align		4
.L_1961:
        /*00e8*/ 	.byte	0x03, 0x19
        /*00ea*/ 	.short	0x0188


	//----- nvinfo : EIATTR_PARAM_CBANK
	.align		4
        /*00ec*/ 	.byte	0x04, 0x0a
        /*00ee*/ 	.short	(.L_1963 - .L_1962)
	.align		4
.L_1962:
        /*00f0*/ 	.word	index@(.nv.constant0._Z25selective_scan_fwd_kernelI32Selective_Scan_fwd_kernel_traitsILi128ELi16ELi1ELb0ELb1ELb1ELb0ELb0EN3c104HalfEffEEv13SSMParamsBase)
        /*00f4*/ 	.short	0x0380
        /*00f6*/ 	.short	0x0188


	//----- nvinfo : EIATTR_SW_WAR
	.align		4
.L_1963:
        /*00f8*/ 	.byte	0x04, 0x36
        /*00fa*/ 	.short	(.L_1965 - .L_1964)
.L_1964:
        /*00fc*/ 	.word	0x00000008
.L_1965:


//--------------------- .nv.info._Z25selective_scan_fwd_kernelI32Selective_Scan_fwd_kernel_traitsILi128ELi16ELi1ELb0ELb1ELb1ELb0ELb1EN3c104HalfEffEEv13SSMParamsBase --------------------------
	.section	.nv.info._Z25selective_scan_fwd_kernelI32Selective_Scan_fwd_kernel_traitsILi128ELi16ELi1ELb0ELb1ELb1ELb0ELb1EN3c104HalfEffEEv13SSMParamsBase,"",@"SHT_CUDA_INFO"
	.sectionflags	@""
	.align	4


	//----- nvinfo : EIATTR_CUDA_API_VERSION
	.align		4
        /*0000*/ 	.byte	0x04, 0x37
        /*0002*/ 	.short	(.L_1967 - .L_1966)
.L_1966:
        /*0004*/ 	.word	0x00000082


	//----- nvinfo : EIATTR_KPARAM_INFO
	.align		4
.L_1967:
        /*0008*/ 	.byte	0x04, 0x17
        /*000a*/ 	.short	(.L_1969 - .L_1968)
.L_1968:
        /*000c*/ 	.word	0x00000000
        /*0010*/ 	.short	0x0000
        /*0012*/ 	.short	0x0000
        /*0014*/ 	.byte	0x00, 0xf0, 0x21, 0x06


	//----- nvinfo : EIATTR_SPARSE_MMA_MASK
	.align		4
.L_1969:
        /*0018*/ 	.byte	0x03, 0x50
        /*001a*/ 	.short	0x0000


	//----- nvinfo : EIATTR_MAXREG_COUNT
	.align		4
        /*001c*/ 	.byte	0x03, 0x1b
        /*001e*/ 	.short	0x00a8


	//----- nvinfo : EIATTR_NUM_BARRIERS
	.align		4
        /*0020*/ 	.byte	0x02, 0x4c
        /*0022*/ 	.byte	0x01
	.zero		1


	//----- nvinfo : EIATTR_MERCURY_ISA_VERSION
	.align		4
        /*0024*/ 	.byte	0x03, 0x5f
        /*0026*/ 	.short	0x0101


	//----- nvinfo : EIATTR_COOP_GROUP_MASK_REGIDS
	.align		4
        /*0028*/ 	.byte	0x04, 0x29
        /*002a*/ 	.short	(.L_1971 - .L_1970)


	//   ....[0]....
.L_1970:
        /*002c*/ 	.word	0xffffffff


	//   ....[1]....
        /*0030*/ 	.word	0xffffffff


	//   ....[2]....
        /*0034*/ 	.word	0xffffffff


	//   ....[3]....
        /*0038*/ 	.word	0xffffffff


	//   ....[4]....
        /*003c*/ 	.word	0xffffffff


	//   ....[5]....
        /*0040*/ 	.word	0xffffffff


	//   ....[6]....
        /*0044*/ 	.word	0xffffffff


	//   ....[7]....
        /*0048*/ 	.word	0xffffffff


	//   ....[8]....
        /*004c*/ 	.word	0xffffffff


	//   ....[9]....
        /*0050*/ 	.word	0xffffffff


	//   ....[10]....
        /*0054*/ 	.word	0xffffffff


	//   ....[11]....
        /*0058*/ 	.word	0xffffffff


	//   ....[12]....
        /*005c*/ 	.word	0xffffffff


	//   ....[13]....
        /*0060*/ 	.word	0xffffffff


	//   ....[14]....
        /*0064*/ 	.word	0xffffffff


	//   ....[15]....
        /*0068*/ 	.word	0xffffffff


	//   ....[16]....
        /*006c*/ 	.word	0xffffffff


	//----- nvinfo : EIATTR_COOP_GROUP_INSTR_OFFSETS
	.align		4
.L_1971:
        /*0070*/ 	.byte	0x04, 0x28
        /*0072*/ 	.short	(.L_1973 - .L_1972)


	//   ....[0]....
.L_1972:
        /*0074*/ 	.word	0x00002180


	//   ....[1]....
        /*0078*/ 	.word	0x00002600


	//   ....[2]....
        /*007c*/ 	.word	0x00005840


	//   ....[3]....
        /*0080*/ 	.word	0x00006510


	//   ....[4]....
        /*0084*/ 	.word	0x00006c50


	//   ....[5]....
        /*0088*/ 	.word	0x00006c60


	//   ....[6]....
        /*008c*/ 	.word	0x00006cb0


	//   ....[7]....
        /*0090*/ 	.word	0x00006cc0


	//   ....[8]....
        /*0094*/ 	.word	0x00006d00


	//   ....[9]....
        /*0098*/ 	.word	0x00006d20


	//   ....[10]....
        /*009c*/ 	.word	0x00006d60


	//   ....[11]....
        /*00a0*/ 	.word	0x00006d90


	//   ....[12]....
        /*00a4*/ 	.word	0x00006e20


	//   ....[13]....
        /*00a8*/ 	.word	0x00006e40


	//   ....[14]....
        /*00ac*/ 	.word	0x00006ec0


	//   ....[15]....
        /*00b0*/ 	.word	0x00006ed0


	//   ....[16]....
        /*00b4*/ 	.word	0x00007c30


	//----- nvinfo : EIATTR_VRC_CTA_INIT_COUNT
	.align		4
.L_1973:
        /*00b8*/ 	.byte	0x02, 0x4a
	.zero		1
	.zero		1


	//----- nvinfo : EIATTR_EXIT_INSTR_OFFSETS
	.align		4
        /*00bc*/ 	.byte	0x04, 0x1c
        /*00be*/ 	.short	(.L_1975 - .L_1974)


	//   ....[0]....
.L_1974:
        /*00c0*/ 	.word	0x000003f0


	//   ....[1]....
        /*00c4*/ 	.word	0x00001310


	//   ....[2]....
        /*00c8*/ 	.word	0x000014d0


	//   ....[3]....
        /*00cc*/ 	.word	0x00007fc0


	//----- nvinfo : EIATTR_MAX_THREADS
	.align		4
.L_1975:
        /*00d0*/ 	.byte	0x04, 0x05
        /*00d2*/ 	.short	(.L_1977 - .L_1976)
.L_1976:
        /*00d4*/ 	.word	0x00000080
        /*00d8*/ 	.word	0x00000001
        /*00dc*/ 	.word	0x00000001


	//----- nvinfo : EIATTR_CRS_STACK_SIZE
	.align		4
.L_1977:
        /*00e0*/ 	.byte	0x04, 0x1e
        /*00e2*/ 	.short	(.L_1979 - .L_1978)
.L_1978:
        /*00e4*/ 	.word	0x00000000


	//----- nvinfo : EIATTR_CBANK_PARAM_SIZE
	.align		4
.L_1979:
        /*00e8*/ 	.byte	0x03, 0x19
        /*00ea*/ 	.short	0x0188


	//----- nvinfo : EIATTR_PARAM_CBANK
	.align		4
        /*00ec*/ 	.byte	0x04, 0x0a
        /*00ee*/ 	.short	(.L_1981 - .L_1980)
	.align		4
.L_1980:
        /*00f0*/ 	.word	index@(.nv.constant0._Z25selective_scan_fwd_kernelI32Selective_Scan_fwd_kernel_traitsILi128ELi16ELi1ELb0ELb1ELb1ELb0ELb1EN3c104HalfEffEEv13SSMParamsBase)
        /*00f4*/ 	.short	0x0380
        /*00f6*/ 	.short	0x0188


	//----- nvinfo : EIATTR_SW_WAR
	.align		4
.L_1981:
        /*00f8*/ 	.byte	0x04, 0x36
        /*00fa*/ 	.short	(.L_1983 - .L_1982)
.L_1982:
        /*00fc*/ 	.word	0x00000008
.L_1983:


//--------------------- .nv.info._Z25selective_scan_fwd_kernelI32Selective_Scan_fwd_kernel_traitsILi128ELi16ELi1ELb0ELb1ELb1ELb1ELb0EN3c104HalfEffEEv13SSMParamsBase --------------------------
	.section	.nv.info._Z25selective_scan_fwd_kernelI32Selective_Scan_fwd_kernel_traitsILi128ELi16ELi1ELb0ELb1ELb1ELb1ELb0EN3c104HalfEffEEv13SSMParamsBase,"",@"SHT_CUDA_INFO"
	.sectionflags	@""
	.align	4


	//----- nvinfo : EIATTR_CUDA_API_VERSION
	.align		4
        /*0000*/ 	.byte	0x04, 0x37
        /*0002*/ 	.short	(.L_1985 - .L_1984)
.L_1984:
        /*0004*/ 	.word	0x00000082


	//----- nvinfo : EIATTR_KPARAM_INFO
	.align		4
.L_1985:
        /*0008*/ 	.byte	0x04, 0x17
        /*000a*/ 	.short	(.L_1987 - .L_1986)
.L_1986:
        /*000c*/ 	.word	0x00000000
        /*0010*/ 	.short	0x0000
        /*0012*/ 	.short	0x0000
        /*0014*/ 	.byte	0x00, 0xf0, 0x21, 0x06


	//----- nvinfo : EIATTR_SPARSE_MMA_MASK
	.align		4
.L_1987:
        /*0018*/ 	.byte	0x03, 0x50
        /*001a*/ 	.short	0x0000


	//----- nvinfo : EIATTR_MAXREG_COUNT
	.align		4
        /*001c*/ 	.byte	0x03, 0x1b
        /*001e*/ 	.short	0x00a8


	//----- nvinfo : EIATTR_NUM_BARRIERS
	.align		4
        /*0020*/ 	.byte	0x02, 0x4c
        /*0022*/ 	.byte	0x01
	.zero		1


	//----- nvinfo : EIATTR_ANNOTATIONS
	.align		4
        /*0024*/ 	.byte	0x04, 0x55
        /*0026*/ 	.short	(.L_1989 - .L_1988)


	//   ....[0]....
.L_1988:
        /*0028*/ 	.word	0x00000001
        /*002c*/ 	.byte	0xd0, 0x45, 0x00, 0x00, 0x01, 0x00, 0x00, 0x00, 0xd0, 0x80, 0x00, 0x00, 0x01, 0x00, 0x00, 0x00
        /*003c*/ 	.byte	0x40, 0x92, 0x00, 0x00


	//----- nvinfo : EIATTR_MERCURY_ISA_VERSION
	.align		4
.L_1989:
        /*0040*/ 	.byte	0x03, 0x5f
        /*0042*/ 	.short	0x0101


	//----- nvinfo : EIATTR_COOP_GROUP_MASK_REGIDS
	.align		4
        /*0044*/ 	.byte	0x04, 0x29
        /*0046*/ 	.short	(.L_1991 - .L_1990)


	//   ....[0]....
.L_1990:
        /*0048*/ 	.word	0xffffffff


	//   ....[1]....
        /*004c*/ 	.word	0xffffffff


	//   ....[2]....
        /*0050*/ 	.word	0xffffffff


	//   ....[3]....
        /*0054*/ 	.word	0xffffffff


	//   ....[4]....
        /*0058*/ 	.word	0xffffffff


	//   ....[5]....
        /*005c*/ 	.word	0xffffffff


	//   ....[6]....
        /*0060*/ 	.word	0xffffffff


	//   ....[7]....
        /*0064*/ 	.word	0xffffffff


	//   ....[8]....
        /*0068*/ 	.word	0xffffffff


	//   ....[9]....
        /*006c*/ 	.word	0xffffffff


	//   ....[10]....
        /*0070*/ 	.word	0xffffffff


	//   ....[11]....
        /*0074*/ 	.word	0xffffffff


	//   ....[12]....
        /*0078*/ 	.word	0xffffffff


	//   ....[13]....
        /*007c*/ 	.word	0xffffffff


	//   ....[14]....
        /*0080*/ 	.word	0xffffffff


	//   ....[15]....
        /*0084*/ 	.word	0xffffffff


	//   ....[16]....
        /*0088*/ 	.word	0xffffffff


	//   ....[17]....
        /*008c*/ 	.word	0xffffffff


	//   ....[18]....
        /*0090*/ 	.word	0xffffffff


	//----- nvinfo : EIATTR_COOP_GROUP_INSTR_OFFSETS
	.align		4
.L_1991:
        /*0094*/ 	.byte	0x04, 0x28
        /*0096*/ 	.short	(.L_1993 - .L_1992)


	//   ....[0]....
.L_1992:
        /*0098*/ 	.word	0x00002190


	//   ....[1]....
        /*009c*/ 	.word	0x00002720


	//   ....[2]....
        /*00a0*/ 	.word	0x00005d80


	//   ....[3]....
        /*00a4*/ 	.word	0x00006e40


	//   ....[4]....
        /*00a8*/ 	.word	0x00007470


	//   ....[5]....
        /*00ac*/ 	.word	0x00007480


	//   ....[6]....
        /*00b0*/ 	.word	0x000074d0


	//   ....[7]....
        /*00b4*/ 	.word	0x000074e0


	//   ....[8]....
        /*00b8*/ 	.word	0x00007520


	//   ....[9]....
        /*00bc*/ 	.word	0x00007540


	//   ....[10]....
        /*00c0*/ 	.word	0x00007580


	//   ....[11]....
        /*00c4*/ 	.word	0x000075a0


	//   ....[12]....
        /*00c8*/ 	.word	0x000075e0


	//   ....[13]....
        /*00cc*/ 	.word	0x00007600


	//   ....[14]....
        /*00d0*/ 	.word	0x00007770


	//   ....[15]....
        /*00d4*/ 	.word	0x000077a0


	//   ....[16]....
        /*00d8*/ 	.word	0x000085e0


	//   ....[17]....
        /*00dc*/ 	.word	0x00008d40


	//   ....[18]....
        /*00e0*/ 	.word	0x000097a0


	//----- nvinfo : EIATTR_VRC_CTA_INIT_COUNT
	.align		4
.L_1993:
        /*00e4*/ 	.byte	0x02, 0x4a
	.zero		1
	.zero		1


	//----- nvinfo : EIATTR_EXIT_INSTR_OFFSETS
	.align		4
        /*00e8*/ 	.byte	0x04, 0x1c
        /*00ea*/ 	.short	(.L_1995 - .L_1994)


	//   ....[0]....
.L_1994:
        /*00ec*/ 	.word	0x00000390


	//   ....[1]....
        /*00f0*/ 	.word	0x00001210


	//   ....[2]....
        /*00f4*/ 	.word	0x000013f0


	//   ....[3]....
        /*00f8*/ 	.word	0x00009c30


	//----- nvinfo : EIATTR_MAX_THREADS
	.align		4
.L_1995:
        /*00fc*/ 	.byte	0x04, 0x05
        /*00fe*/ 	.short	(.L_1997 - .L_1996)
.L_1996:
        /*0100*/ 	.word	0x00000080
        /*0104*/ 	.word	0x00000001
        /*0108*/ 	.word	0x00000001


	//----- nvinfo : EIATTR_CRS_STACK_SIZE
	.align		4
.L_1997:
        /*010c*/ 	.byte	0x04, 0x1e
        /*010e*/ 	.short	(.L_1999 - .L_1998)
.L_1998:
        /*0110*/ 	.word	0x00000000


	//----- nvinfo : EIATTR_CBANK_PARAM_SIZE
	.align		4
.L_1999:
        /*0114*/ 	.byte	0x03, 0x19
        /*0116*/ 	.short	0x0188


	//----- nvinfo : EIATTR_PARAM_CBANK
	.align		4
        /*0118*/ 	.byte	0x04, 0x0a
        /*011a*/ 	.short	(.L_2001 - .L_2000)
	.align		4
.L_2000:
        /*011c*/ 	.word	index@(.nv.constant0._Z25selective_scan_fwd_kernelI32Selective_Scan_fwd_kernel_traitsILi128ELi16ELi1ELb0ELb1ELb1ELb1ELb0EN3c104HalfEffEEv13SSMParamsBase)
        /*0120*/ 	.short	0x0380
        /*0122*/ 	.short	0x0188


	//----- nvinfo : EIATTR_SW_WAR
	.align		4
.L_2001:
        /*0124*/ 	.byte	0x04, 0x36
        /*0126*/ 	.short	(.L_2003 - .L_2002)
.L_2002:
        /*0128*/ 	.word	0x00000008
.L_2003:


//--------------------- .nv.info._Z25selective_scan_fwd_kernelI32Selective_Scan_fwd_kernel_traitsILi128ELi16ELi1ELb0ELb1ELb1ELb1ELb1EN3c104HalfEffEEv13SSMParamsBase --------------------------
	.section	.nv.info._Z25selective_scan_fwd_kernelI32Selective_Scan_fwd_kernel_traitsILi128ELi16ELi1ELb0ELb1ELb1ELb1ELb1EN3c104HalfEffEEv13SSMParamsBase,"",@"SHT_CUDA_INFO"
	.sectionflags	@""
	.align	4


	//----- nvinfo : EIATTR_CUDA_API_VERSION
	.align		4
        /*0000*/ 	.byte	0x04, 0x37
        /*0002*/ 	.short	(.L_2005 - .L_2004)
.L_2004:
        /*0004*/ 	.word	0x00000082


	//----- nvinfo : EIATTR_KPARAM_INFO
	.align		4
.L_2005:
        /*0008*/ 	.byte	0x04, 0x17
        /*000a*/ 	.short	(.L_2007 - .L_2006)
.L_2006:
        /*000c*/ 	.word	0x00000000
        /*0010*/ 	.short	0x0000
        /*0012*/ 	.short	0x0000
        /*0014*/ 	.byte	0x00, 0xf0, 0x21, 0x06


	//----- nvinfo : EIATTR_SPARSE_MMA_MASK
	.align		4
.L_2007:
        /*0018*/ 	.byte	0x03, 0x50
        /*001a*/ 	.short	0x0000


	//----- nvinfo : EIATTR_MAXREG_COUNT
	.align		4
        /*001c*/ 	.byte	0x03, 0x1b
        /*001e*/ 	.short	0x00a8


	//----- nvinfo : EIATTR_NUM_BARRIERS
	.align		4
        /*0020*/ 	.byte	0x02, 0x4c
        /*0022*/ 	.byte	0x01
	.zero		1


	//----- nvinfo : EIATTR_ANNOTATIONS
	.align		4
        /*0024*/ 	.byte	0x04, 0x55
        /*0026*/ 	.short	(.L_2009 - .L_2008)


	//   ....[0]....
.L_2008:
        /*0028*/ 	.word	0x00000001
        /*002c*/ 	.byte	0xc0, 0x46, 0x00, 0x00, 0x01, 0x00, 0x00, 0x00, 0xc0, 0x81, 0x00, 0x00, 0x01, 0x00, 0x00, 0x00
        /*003c*/ 	.byte	0x70, 0x93, 0x00, 0x00


	//----- nvinfo : EIATTR_MERCURY_ISA_VERSION
	.align		4
.L_2009:
        /*0040*/ 	.byte	0x03, 0x5f
        /*0042*/ 	.short	0x0101


	//----- nvinfo : EIATTR_COOP_GROUP_MASK_REGIDS
	.align		4
        /*0044*/ 	.byte	0x04, 0x29
        /*0046*/ 	.short	(.L_2011 - .L_2010)


	//   ....[0]....
.L_2010:
        /*0048*/ 	.word	0xffffffff


	//   ....[1]....
        /*004c*/ 	.word	0xffffffff


	//   ....[2]....
        /*0050*/ 	.word	0xffffffff


	//   ....[3]....
        /*0054*/ 	.word	0xffffffff


	//   ....[4]....
        /*0058*/ 	.word	0xffffffff


	//   ....[5]....
        /*005c*/ 	.word	0xffffffff


	//   ....[6]....
        /*0060*/ 	.word	0xffffffff


	//   ....[7]....
        /*0064*/ 	.word	0xffffffff


	//   ....[8]....
        /*0068*/ 	.word	0xffffffff


	//   ....[9]....
        /*006c*/ 	.word	0xffffffff


	//   ....[10]....
        /*0070*/ 	.word	0xffffffff


	//   ....[11]....
        /*0074*/ 	.word	0xffffffff


	//   ....[12]....
        /*0078*/ 	.word	0xffffffff


	//   ....[13]....
        /*007c*/ 	.word	0xffffffff


	//   ....[14]....
        /*0080*/ 	.word	0xffffffff


	//   ....[15]....
        /*0084*/ 	.word	0xffffffff


	//   ....[16]....
        /*0088*/ 	.word	0xffffffff


	//   ....[17]....
        /*008c*/ 	.word	0xffffffff


	//   ....[18]....
        /*0090*/ 	.word	0xffffffff


	//----- nvinfo : EIATTR_COOP_GROUP_INSTR_OFFSETS
	.align		4
.L_2011:
        /*0094*/ 	.byte	0x04, 0x28
        /*0096*/ 	.short	(.L_2013 - .L_2012)


	//   ....[0]....
.L_2012:
        /*0098*/ 	.word	0x00002280


	//   ....[1]....
        /*009c*/ 	.word	0x00002810


	//   ....[2]....
        /*00a0*/ 	.word	0x00005e70


	//   ....[3]....
        /*00a4*/ 	.word	0x00006f30


	//   ....[4]....
        /*00a8*/ 	.word	0x00007560


	//   ....[5]....
        /*00ac*/ 	.word	0x00007570


	//   ....[6]....
        /*00b0*/ 	.word	0x000075c0


	//   ....[7]....
        /*00b4*/ 	.word	0x000075d0


	//   ....[8]....
        /*00b8*/ 	.word	0x00007610


	//   ....[9]....
        /*00bc*/ 	.word	0x00007630


	//   ....[10]....
        /*00c0*/ 	.word	0x00007670


	//   ....[11]....
        /*00c4*/ 	.word	0x00007690


	//   ....[12]....
        /*00c8*/ 	.word	0x000076d0


	//   ....[13]....
        /*00cc*/ 	.word	0x000076f0


	//   ....[14]....
        /*00d0*/ 	.word	0x00007860


	//   ....[15]....
        /*00d4*/ 	.word	0x00007890


	//   ....[16]....
        /*00d8*/ 	.word	0x00008700


	//   ....[17]....
        /*00dc*/ 	.word	0x00008e60


	//   ....[18]....
        /*00e0*/ 	.word	0x000098a0


	//----- nvinfo : EIATTR_VRC_CTA_INIT_COUNT
	.align		4
.L_2013:
        /*00e4*/ 	.byte	0x02, 0x4a
	.zero		1
	.zero		1


	//----- nvinfo : EIATTR_EXIT_INSTR_OFFSETS
	.align		4
        /*00e8*/ 	.byte	0x04, 0x1c
        /*00ea*/ 	.short	(.L_2015 - .L_2014)


	//   ....[0]....
.L_2014:
        /*00ec*/ 	.word	0x00000400


	//   ....[1]....
        /*00f0*/ 	.word	0x00001320


	//   ....[2]....
        /*00f4*/ 	.word	0x000014e0


	//   ....[3]....
        /*00f8*/ 	.word	0x00009d20


	//----- nvinfo : EIATTR_MAX_THREADS
	.align		4
.L_2015:
        /*00fc*/ 	.byte	0x04, 0x05
        /*00fe*/ 	.short	(.L_2017 - .L_2016)
.L_2016:
        /*0100*/ 	.word	0x00000080
        /*0104*/ 	.word	0x00000001
        /*0108*/ 	.word	0x00000001


	//----- nvinfo : EIATTR_CRS_STACK_SIZE
	.align		4
.L_2017:
        /*010c*/ 	.byte	0x04, 0x1e
        /*010e*/ 	.short	(.L_2019 - .L_2018)
.L_2018:
        /*0110*/ 	.word	0x00000000


	//----- nvinfo : EIATTR_CBANK_PARAM_SIZE
	.align		4
.L_2019:
        /*0114*/ 	.byte	0x03, 0x19
        /*0116*/ 	.short	0x0188


	//----- nvinfo : EIATTR_PARAM_CBANK
	.align		4
        /*0118*/ 	.byte	0x04, 0x0a
        /*011a*/ 	.short	(.L_2021 - .L_2020)
	.align		4
.L_2020:
        /*011c*/ 	.word	index@(.nv.constant0._Z25selective_scan_fwd_kernelI32Selective_Scan_fwd_kernel_traitsILi128ELi16ELi1ELb0ELb1ELb1ELb1ELb1EN3c104HalfEffEEv13SSMParamsBase)
        /*0120*/ 	.short	0x0380
        /*0122*/ 	.short	0x0188


	//----- nvinfo : EIATTR_SW_WAR
	.align		4
.L_2021:
        /*0124*/ 	.byte	0x04, 0x36
        /*0126*/ 	.short	(.L_2023 - .L_2022)
.L_2022:
        /*0128*/ 	.word	0x00000008
.L_2023:


//--------------------- .nv.info._Z25selective_scan_fwd_kernelI32Selective_Scan_fwd_kernel_traitsILi128ELi16ELi1ELb1ELb1ELb1ELb0ELb0EN3c104HalfEffEEv13SSMParamsBase --------------------------
	.section	.nv.info._Z25selective_scan_fwd_kernelI32Selective_Scan_fwd_kernel_traitsILi128ELi16ELi1ELb1ELb1ELb1ELb0ELb0EN3c104HalfEffEEv13SSMParamsBase,"",@"SHT_CUDA_INFO"
	.sectionflags	@""
	.align	4


	//----- nvinfo : EIATTR_CUDA_API_VERSION
	.align		4
        /*0000*/ 	.byte	0x04, 0x37
        /*0002*/ 	.short	(.L_2025 - .L_2024)
.L_2024:
        /*0004*/ 	.word	0x00000082


	//----- nvinfo : EIATTR_KPARAM_INFO
	.align		4
.L_2025:
        /*0008*/ 	.byte	0x04, 0x17
        /*000a*/ 	.short	(.L_2027 - .L_2026)
.L_2026:
        /*000c*/ 	.word	0x00000000
        /*0010*/ 	.short	0x0000
        /*0012*/ 	.short	0x0000
        /*0014*/ 	.byte	0x00, 0xf0, 0x21, 0x06


	//----- nvinfo : EIATTR_SPARSE_MMA_MASK
	.align		4
.L_2027:
        /*0018*/ 	.byte	0x03, 0x50
        /*001a*/ 	.short	0x0000


	//----- nvinfo : EIATTR_MAXREG_COUNT
	.align		4
        /*001c*/ 	.byte	0x03, 0x1b
        /*001e*/ 	.short	0x00a8


	//----- nvinfo : EIATTR_NUM_BARRIERS
	.align		4
        /*0020*/ 	.byte	0x02, 0x4c
        /*0022*/ 	.byte	0x01
	.zero		1


	//----- nvinfo : EIATTR_MERCURY_ISA_VERSION
	.align		4
        /*0024*/ 	.byte	0x03, 0x5f
        /*0026*/ 	.short	0x0101


	//----- nvinfo : EIATTR_COOP_GROUP_MASK_REGIDS
	.align		4
        /*0028*/ 	.byte	0x04, 0x29
        /*002a*/ 	.short	(.L_2029 - .L_2028)


	//   ....[0]....
.L_2028:
        /*002c*/ 	.word	0xffffffff


	//   ....[1]....
        /*0030*/ 	.word	0xffffffff


	//   ....[2]....
        /*0034*/ 	.word	0xffffffff


	//   ....[3]....
        /*0038*/ 	.word	0xffffffff


	//   ....[4]....
        /*003c*/ 	.word	0xffffffff


	//   ....[5]....
        /*0040*/ 	.word	0xffffffff


	//   ....[6]....
        /*0044*/ 	.word	0xffffffff


	//   ....[7]....
        /*0048*/ 	.word	0xffffffff


	//   ....[8]....
        /*004c*/ 	.word	0xffffffff


	//   ....[9]....
        /*0050*/ 	.word	0xffffffff


	//   ....[10]....
        /*0054*/ 	.word	0xffffffff


	//   ....[11]....
        /*0058*/ 	.word	0xffffffff


	//   ....[12]....
        /*005c*/ 	.word	0xffffffff


	//   ....[13]....
        /*0060*/ 	.word	0xffffffff


	//   ....[14]....
        /*0064*/ 	.word	0xffffffff


	//   ....[15]....
        /*0068*/ 	.word	0xffffffff


	//   ....[16]....
        /*006c*/ 	.word	0xffffffff


	//----- nvinfo : EIATTR_COOP_GROUP_INSTR_OFFSETS
	.align		4
.L_2029:
        /*0070*/ 	.byte	0x04, 0x28
        /*0072*/ 	.short	(.L_2031 - .L_2030)


	//   ....[0]....
.L_2030:
        /*0074*/ 	.word	0x00001180


	//   ....[1]....
        /*0078*/ 	.word	0x00001210


	//   ....[2]....
        /*007c*/ 	.word	0x00003c90


	//   ....[3]....
        /*0080*/ 	.word	0x000044a0


	//   ....[4]....
        /*0084*/ 	.word	0x000049a0


	//   ....[5]....
        /*0088*/ 	.word	0x000049f0


	//   ....[6]....
        /*008c*/ 	.word	0x00004a20


	//   ....[7]....
        /*0090*/ 	.word	0x00004a50


	//   ....[8]....
        /*0094*/ 	.word	0x00004a80


	//   ....[9]....
        /*0098*/ 	.word	0x00004ab0


	//   ....[10]....
        /*009c*/ 	.word	0x00004b00


	//   ....[11]....
        /*00a0*/ 	.word	0x00004b10


	//   ....[12]....
        /*00a4*/ 	.word	0x00004b60


	//   ....[13]....
        /*00a8*/ 	.word	0x00004b70


	//   ....[14]....
        /*00ac*/ 	.word	0x00004c10


	//   ....[15]....
        /*00b0*/ 	.word	0x00004c20


	//   ....[16]....
        /*00b4*/ 	.word	0x00005620


	//----- nvinfo : EIATTR_VRC_CTA_INIT_COUNT
	.align		4
.L_2031:
        /*00b8*/ 	.byte	0x02, 0x4a
	.zero		1
	.zero		1


	//----- nvinfo : EIATTR_EXIT_INSTR_OFFSETS
	.align		4
        /*00bc*/ 	.byte	0x04, 0x1c
        /*00be*/ 	.short	(.L_2033 - .L_2032)


	//   ....[0]....
.L_2032:
        /*00c0*/ 	.word	0x00000290


	//   ....[1]....
        /*00c4*/ 	.word	0x00000e90


	//   ....[2]....
        /*00c8*/ 	.word	0x00001080


	//   ....[3]....
        /*00cc*/ 	.word	0x000057c0


	//----- nvinfo : EIATTR_MAX_THREADS
	.align		4
.L_2033:
        /*00d0*/ 	.byte	0x04, 0x05
        /*00d2*/ 	.short	(.L_2035 - .L_2034)
.L_2034:
        /*00d4*/ 	.word	0x00000080
        /*00d8*/ 	.word	0x00000001
        /*00dc*/ 	.word	0x00000001


	//----- nvinfo : EIATTR_CRS_STACK_SIZE
	.align		4
.L_2035:
        /*00e0*/ 	.byte	0x04, 0x1e
        /*00e2*/ 	.short	(.L_2037 - .L_2036)
.L_2036:
        /*00e4*/ 	.word	0x00000000


	//----- nvinfo : EIATTR_CBANK_PARAM_SIZE
	.align		4
.L_2037:
        /*00e8*/ 	.byte	0x03, 0x19
        /*00ea*/ 	.short	0x0188


	//----- nvinfo : EIATTR_PARAM_CBANK
	.align		4
        /*00ec*/ 	.byte	0x04, 0x0a
        /*00ee*/ 	.short	(.L_2039 - .L_2038)
	.align		4
.L_2038:
        /*00f0*/ 	.word	index@(.nv.constant0._Z25selective_scan_fwd_kernelI32Selective_Scan_fwd_kernel_traitsILi128ELi16ELi1ELb1ELb1ELb1ELb0ELb0EN3c104HalfEffEEv13SSMParamsBase)
        /*00f4*/ 	.short	0x0380
        /*00f6*/ 	.short	0x0188


	//----- nvinfo : EIATTR_SW_WAR
	.align		4
.L_2039:
        /*00f8*/ 	.byte	0x04, 0x36
        /*00fa*/ 	.short	(.L_2041 - .L_2040)
.L_2040:
        /*00fc*/ 	.word	0x00000008
.L_2041:


//--------------------- .nv.info._Z25selective_scan_fwd_kernelI32Selective_Scan_fwd_kernel_traitsILi128ELi16ELi1ELb1ELb1ELb1ELb0ELb1EN3c104HalfEffEEv13SSMParamsBase --------------------------
	.section	.nv.info._Z25selective_scan_fwd_kernelI32Selective_Scan_fwd_kernel_traitsILi128ELi16ELi1ELb1ELb1ELb1ELb0ELb1EN3c104HalfEffEEv13SSMParamsBase,"",@"SHT_CUDA_INFO"
	.sectionflags	@""
	.align	4


	//----- nvinfo : EIATTR_CUDA_API_VERSION
	.align		4
        /*0000*/ 	.byte	0x04, 0x37
        /*0002*/ 	.short	(.L_2043 - .L_2042)
.L_2042:
        /*0004*/ 	.word	0x00000082


	//----- nvinfo : EIATTR_KPARAM_INFO
	.align		4
.L_2043:
        /*0008*/ 	.byte	0x04, 0x17
        /*000a*/ 	.short	(.L_2045 - .L_2044)
.L_2044:
        /*000c*/ 	.word	0x00000000
        /*0010*/ 	.short	0x0000
        /*0012*/ 	.short	0x0000
        /*0014*/ 	.byte	0x00, 0xf0, 0x21, 0x06


	//----- nvinfo : EIATTR_SPARSE_MMA_MASK
	.align		4
.L_2045:
        /*0018*/ 	.byte	0x03, 0x50
        /*001a*/ 	.short	0x0000


	//----- nvinfo : EIATTR_MAXREG_COUNT
	.align		4
        /*001c*/ 	.byte	0x03, 0x1b
        /*001e*/ 	.short	0x00a8


	//----- nvinfo : EIATTR_NUM_BARRIERS
	.align		4
        /*0020*/ 	.byte	0x02, 0x4c
        /*0022*/ 	.byte	0x01
	.zero		1


	//----- nvinfo : EIATTR_MERCURY_ISA_VERSION
	.align		4
        /*0024*/ 	.byte	0x03, 0x5f
        /*0026*/ 	.short	0x0101


	//----- nvinfo : EIATTR_COOP_GROUP_MASK_REGIDS
	.align		4
        /*0028*/ 	.byte	0x04, 0x29
        /*002a*/ 	.short	(.L_2047 - .L_2046)


	//   ....[0]....
.L_2046:
        /*002c*/ 	.word	0xffffffff


	//   ....[1]....
        /*0030*/ 	.word	0xffffffff


	//   ....[2]....
        /*0034*/ 	.word	0xffffffff


	//   ....[3]....
        /*0038*/ 	.word	0xffffffff


	//   ....[4]....
        /*003c*/ 	.word	0xffffffff


	//   ....[5]....
        /*0040*/ 	.word	0xffffffff


	//   ....[6]....
        /*0044*/ 	.word	0xffffffff


	//   ....[7]....
        /*0048*/ 	.word	0xffffffff


	//   ....[8]....
        /*004c*/ 	.word	0xffffffff


	//   ....[9]....
        /*0050*/ 	.word	0xffffffff


	//   ....[10]....
        /*0054*/ 	.word	0xffffffff


	//   ....[11]....
        /*0058*/ 	.word	0xffffffff


	//   ....[12]....
        /*005c*/ 	.word	0xffffffff


	//   ....[13]....
        /*0060*/ 	.word	0xffffffff


	//   ....[14]....
        /*0064*/ 	.word	0xffffffff


	//   ....[15]....
        /*0068*/ 	.word	0xffffffff


	//   ....[16]....
        /*006c*/ 	.word	0xffffffff


	//----- nvinfo : EIATTR_COOP_GROUP_INSTR_OFFSETS
	.align		4
.L_2047:
        /*0070*/ 	.byte	0x04, 0x28
        /*0072*/ 	.short	(.L_2049 - .L_2048)


	//   ....[0]....
.L_2048:
        /*0074*/ 	.word	0x00002180


	//   ....[1]....
        /*0078*/ 	.word	0x00002600


	//   ....[2]....
        /*007c*/ 	.word	0x00005840


	//   ....[3]....
        /*0080*/ 	.word	0x00006510


	//   ....[4]....
        /*0084*/ 	.word	0x00006c50


	//   ....[5]....
        /*0088*/ 	.word	0x00006c60


	//   ....[6]....
        /*008c*/ 	.word	0x00006cb0


	//   ....[7]....
        /*0090*/ 	.word	0x00006cc0


	//   ....[8]....
        /*0094*/ 	.word	0x00006d00


	//   ....[9]....
        /*0098*/ 	.word	0x00006d20


	//   ....[10]....
        /*009c*/ 	.word	0x00006d60


	//   ....[11]....
        /*00a0*/ 	.word	0x00006d90


	//   ....[12]....
        /*00a4*/ 	.word	0x00006e20


	//   ....[13]....
        /*00a8*/ 	.word	0x00006e40


	//   ....[14]....
        /*00ac*/ 	.word	0x00006ec0


	//   ....[15]....
        /*00b0*/ 	.word	0x00006ed0


	//   ....[16]....
        /*00b4*/ 	.word	0x00007c30


	//----- nvinfo : EIATTR_VRC_CTA_INIT_COUNT
	.align		4
.L_2049:
        /*00b8*/ 	.byte	0x02, 0x4a
	.zero		1
	.zero		1


	//----- nvinfo : EIATTR_EXIT_INSTR_OFFSETS
	.align		4
        /*00bc*/ 	.byte	0x04, 0x1c
        /*00be*/ 	.short	(.L_2051 - .L_2050)


	//   ....[0]....
.L_2050:
        /*00c0*/ 	.word	0x000003f0


	//   ....[1]....
        /*00c4*/ 	.word	0x00001310


	//   ....[2]....
        /*00c8*/ 	.word	0x000014d0


	//   ....[3]....
        /*00cc*/ 	.word	0x00007fc0


	//----- nvinfo : EIATTR_MAX_THREADS
	.align		4
.L_2051:
        /*00d0*/ 	.byte	0x04, 0x05
        /*00d2*/ 	.short	(.L_2053 - .L_2052)
.L_2052:
        /*00d4*/ 	.word	0x00000080
        /*00d8*/ 	.word	0x00000001
        /*00dc*/ 	.word	0x00000001


	//----- nvinfo : EIATTR_CRS_STACK_SIZE
	.align		4
.L_2053:
        /*00e0*/ 	.byte	0x04, 0x1e
        /*00e2*/ 	.short	(.L_2055 - .L_2054)
.L_2054:
        /*00e4*/ 	.word	0x00000000


	//----- nvinfo : EIATTR_CBANK_PARAM_SIZE
	.align		4
.L_2055:
        /*00e8*/ 	.byte	0x03, 0x19
        /*00ea*/ 	.short	0x0188


	//----- nvinfo : EIATTR_PARAM_CBANK
	.align		4
        /*00ec*/ 	.byte	0x04, 0x0a
        /*00ee*/ 	.short	(.L_2057 - .L_2056)
	.align		4
.L_2056:
        /*00f0*/ 	.word	index@(.nv.constant0._Z25selective_scan_fwd_kernelI32Selective_Scan_fwd_kernel_traitsILi128ELi16ELi1ELb1ELb1ELb1ELb0ELb1EN3c104HalfEffEEv13SSMParamsBase)
        /*00f4*/ 	.short	0x0380
        /*00f6*/ 	.short	0x0188


	//----- nvinfo : EIATTR_SW_WAR
	.align		4
.L_2057:
        /*00f8*/ 	.byte	0x04, 0x36
        /*00fa*/ 	.short	(.L_2059 - .L_2058)
.L_2058:
        /*00fc*/ 	.word	0x00000008
.L_2059:


//--------------------- .nv.info._Z25selective_scan_fwd_kernelI32Selective_Scan_fwd_kernel_traitsILi128ELi16ELi1ELb1ELb1ELb1ELb1ELb0EN3c104HalfEffEEv13SSMParamsBase --------------------------
	.section	.nv.info._Z25selective_scan_fwd_kernelI32Selective_Scan_fwd_kernel_traitsILi128ELi16ELi1ELb1ELb1ELb1ELb1ELb0EN3c104HalfEffEEv13SSMParamsBase,"",@"SHT_CUDA_INFO"
	.sectionflags	@""
	.align	4


	//----- nvinfo : EIATTR_CUDA_API_VERSION
	.align		4
        /*0000*/ 	.byte	0x04, 0x37
        /*0002*/ 	.short	(.L_2061 - .L_2060)
.L_2060:
        /*0004*/ 	.word	0x00000082


	//----- nvinfo : EIATTR_KPARAM_INFO
	.align		4
.L_2061:
        /*0008*/ 	.byte	0x04, 0x17
        /*000a*/ 	.short	(.L_2063 - .L_2062)
.L_2062:
        /*000c*/ 	.word	0x00000000
        /*0010*/ 	.short	0x0000
        /*0012*/ 	.short	0x0000
        /*0014*/ 	.byte	0x00, 0xf0, 0x21, 0x06


	//----- nvinfo : EIATTR_SPARSE_MMA_MASK
	.align		4
.L_2063:
        /*0018*/ 	.byte	0x03, 0x50
        /*001a*/ 	.short	0x0000


	//----- nvinfo : EIATTR_MAXREG_COUNT
	.align		4
        /*001c*/ 	.byte	0x03, 0x1b
        /*001e*/ 	.short	0x00a8


	//----- nvinfo : EIATTR_NUM_BARRIERS
	.align		4
        /*0020*/ 	.byte	0x02, 0x4c
        /*0022*/ 	.byte	0x01
	.zero		1


	//----- nvinfo : EIATTR_MERCURY_ISA_VERSION
	.align		4
        /*0024*/ 	.byte	0x03, 0x5f
        /*0026*/ 	.short	0x0101


	//----- nvinfo : EIATTR_COOP_GROUP_MASK_REGIDS
	.align		4
        /*0028*/ 	.byte	0x04, 0x29
        /*002a*/ 	.short	(.L_2065 - .L_2064)


	//   ....[0]....
.L_2064:
        /*002c*/ 	.word	0xffffffff


	//   ....[1]....
        /*0030*/ 	.word	0xffffffff


	//   ....[2]....
        /*0034*/ 	.word	0xffffffff


	//   ....[3]....
        /*0038*/ 	.word	0xffffffff


	//   ....[4]....
        /*003c*/ 	.word	0xffffffff


	//   ....[5]....
        /*0040*/ 	.word	0xffffffff


	//   ....[6]....
        /*0044*/ 	.word	0xffffffff


	//   ....[7]....
        /*0048*/ 	.word	0xffffffff


	//   ....[8]....
        /*004c*/ 	.word	0xffffffff


	//   ....[9]....
        /*0050*/ 	.word	0xffffffff


	//   ....[10]....
        /*0054*/ 	.word	0xffffffff


	//   ....[11]....
        /*0058*/ 	.word	0xffffffff


	//   ....[12]....
        /*005c*/ 	.word	0xffffffff


	//   ....[13]....
        /*0060*/ 	.word	0xffffffff


	//   ....[14]....
        /*0064*/ 	.word	0xffffffff


	//   ....[15]....
        /*0068*/ 	.word	0xffffffff


	//   ....[16]....
        /*006c*/ 	.word	0xffffffff


	//   ....[17]....
        /*0070*/ 	.word	0xffffffff


	//   ....[18]....
        /*0074*/ 	.word	0xffffffff


	//----- nvinfo : EIATTR_COOP_GROUP_INSTR_OFFSETS
	.align		4
.L_2065:
        /*0078*/ 	.byte	0x04, 0x28
        /*007a*/ 	.short	(.L_2067 - .L_2066)


	//   ....[0]....
.L_2066:
        /*007c*/ 	.word	0x00001170


	//   ....[1]....
        /*0080*/ 	.word	0x00001200


	//   ....[2]....
        /*0084*/ 	.word	0x00003c80


	//   ....[3]....
        /*0088*/ 	.word	0x00004490


	//   ....[4]....
        /*008c*/ 	.word	0x00004990


	//   ....[5]....
        /*0090*/ 	.word	0x000049e0


	//   ....[6]....
        /*0094*/ 	.word	0x00004a10


	//   ....[7]....
        /*0098*/ 	.word	0x00004a40


	//   ....[8]....
        /*009c*/ 	.word	0x00004a70


	//   ....[9]....
        /*00a0*/ 	.word	0x00004aa0


	//   ....[10]....
        /*00a4*/ 	.word	0x00004af0


	//   ....[11]....
        /*00a8*/ 	.word	0x00004b00


	//   ....[12]....
        /*00ac*/ 	.word	0x00004b50


	//   ....[13]....
        /*00b0*/ 	.word	0x00004b60


	//   ....[14]....
        /*00b4*/ 	.word	0x00004c00


	//   ....[15]....
        /*00b8*/ 	.word	0x00004c10


	//   ....[16]....
        /*00bc*/ 	.word	0x00005620


	//   ....[17]....
        /*00c0*/ 	.word	0x00005810


	//   ....[18]....
        /*00c4*/ 	.word	0x00006080


	//----- nvinfo : EIATTR_VRC_CTA_INIT_COUNT
	.align		4
.L_2067:
        /*00c8*/ 	.byte	0x02, 0x4a
	.zero		1
	.zero		1


	//----- nvinfo : EIATTR_EXIT_INSTR_OFFSETS
	.align		4
        /*00cc*/ 	.byte	0x04, 0x1c
        /*00ce*/ 	.short	(.L_2069 - .L_2068)


	//   ....[0]....
.L_2068:
        /*00d0*/ 	.word	0x00000290


	//   ....[1]....
        /*00d4*/ 	.word	0x00000e80


	//   ....[2]....
        /*00d8*/ 	.word	0x00001070


	//   ....[3]....
        /*00dc*/ 	.word	0x000060e0


	//----- nvinfo : EIATTR_MAX_THREADS
	.align		4
.L_2069:
        /*00e0*/ 	.byte	0x04, 0x05
        /*00e2*/ 	.short	(.L_2071 - .L_2070)
.L_2070:
        /*00e4*/ 	.word	0x00000080
        /*00e8*/ 	.word	0x00000001
        /*00ec*/ 	.word	0x00000001


	//----- nvinfo : EIATTR_CRS_STACK_SIZE
	.align		4
.L_2071:
        /*00f0*/ 	.byte	0x04, 0x1e
        /*00f2*/ 	.short	(.L_2073 - .L_2072)
.L_2072:
        /*00f4*/ 	.word	0x00000000


	//----- nvinfo : EIATTR_CBANK_PARAM_SIZE
	.align		4
.L_2073:
        /*00f8*/ 	.byte	0x03, 0x19
        /*00fa*/ 	.short	0x0188


	//----- nvinfo : EIATTR_PARAM_CBANK
	.align		4
        /*00fc*/ 	.byte	0x04, 0x0a
        /*00fe*/ 	.short	(.L_2075 - .L_2074)
	.align		4
.L_2074:
        /*0100*/ 	.word	index@(.nv.constant0._Z25selective_scan_fwd_kernelI32Selective_Scan_fwd_kernel_traitsILi128ELi16ELi1ELb1ELb1ELb1ELb1ELb0EN3c104HalfEffEEv13SSMParamsBase)
        /*0104*/ 	.short	0x0380
        /*0106*/ 	.short	0x0188


	//----- nvinfo : EIATTR_SW_WAR
	.align		4
.L_2075:
        /*0108*/ 	.byte	0x04, 0x36
        /*010a*/ 	.short	(.L_2077 - .L_2076)
.L_2076:
        /*010c*/ 	.word	0x00000008
.L_2077:


//--------------------- .nv.info._Z25selective_scan_fwd_kernelI32Selective_Scan_fwd_kernel_traitsILi128ELi16ELi1ELb1ELb1ELb1ELb1ELb1EN3c104HalfEffEEv13SSMParamsBase --------------------------
	.section	.nv.info._Z25selective_scan_fwd_kernelI32Selective_Scan_fwd_kernel_traitsILi128ELi16ELi1ELb1ELb1ELb1ELb1ELb1EN3c104HalfEffEEv13SSMParamsBase,"",@"SHT_CUDA_INFO"
	.sectionflags	@""
	.align	4


	//----- nvinfo : EIATTR_CUDA_API_VERSION
	.align		4
        /*0000*/ 	.byte	0x04, 0x37
        /*0002*/ 	.short	(.L_2079 - .L_2078)
.L_2078:
        /*0004*/ 	.word	0x00000082


	//----- nvinfo : EIATTR_KPARAM_INFO
	.align		4
.L_2079:
        /*0008*/ 	.byte	0x04, 0x17
        /*000a*/ 	.short	(.L_2081 - .L_2080)
.L_2080:
        /*000c*/ 	.word	0x00000000
        /*0010*/ 	.short	0x0000
        /*0012*/ 	.short	0x0000
        /*0014*/ 	.byte	0x00, 0xf0, 0x21, 0x06


	//----- nvinfo : EIATTR_SPARSE_MMA_MASK
	.align		4
.L_2081:
        /*0018*/ 	.byte	0x03, 0x50
        /*001a*/ 	.short	0x0000


	//----- nvinfo : EIATTR_MAXREG_COUNT
	.align		4
        /*001c*/ 	.byte	0x03, 0x1b
        /*001e*/ 	.short	0x00a8


	//----- nvinfo : EIATTR_NUM_BARRIERS
	.align		4
        /*0020*/ 	.byte	0x02, 0x4c
        /*0022*/ 	.byte	0x01
	.zero		1


	//----- nvinfo : EIATTR_ANNOTATIONS
	.align		4
        /*0024*/ 	.byte	0x04, 0x55
        /*0026*/ 	.short	(.L_2083 - .L_2082)


	//   ....[0]....
.L_2082:
        /*0028*/ 	.word	0x00000001
        /*002c*/ 	.byte	0xc0, 0x46, 0x00, 0x00, 0x01, 0x00, 0x00, 0x00, 0xc0, 0x81, 0x00, 0x00, 0x01, 0x00, 0x00, 0x00
        /*003c*/ 	.byte	0x70, 0x93, 0x00, 0x00


	//----- nvinfo : EIATTR_MERCURY_ISA_VERSION
	.align		4
.L_2083:
        /*0040*/ 	.byte	0x03, 0x5f
        /*0042*/ 	.short	0x0101


	//----- nvinfo : EIATTR_COOP_GROUP_MASK_REGIDS
	.align		4
        /*0044*/ 	.byte	0x04, 0x29
        /*0046*/ 	.short	(.L_2085 - .L_2084)


	//   ....[0]....
.L_2084:
        /*0048*/ 	.word	0xffffffff


	//   ....[1]....
        /*004c*/ 	.word	0xffffffff


	//   ....[2]....
        /*0050*/ 	.word	0xffffffff


	//   ....[3]....
        /*0054*/ 	.word	0xffffffff


	//   ....[4]....
        /*0058*/ 	.word	0xffffffff


	//   ....[5]....
        /*005c*/ 	.word	0xffffffff


	//   ....[6]....
        /*0060*/ 	.word	0xffffffff


	//   ....[7]....
        /*0064*/ 	.word	0xffffffff


	//   ....[8]....
        /*0068*/ 	.word	0xffffffff


	//   ....[9]....
        /*006c*/ 	.word	0xffffffff


	//   ....[10]....
        /*0070*/ 	.word	0xffffffff


	//   ....[11]....
        /*0074*/ 	.word	0xffffffff


	//   ....[12]....
        /*0078*/ 	.word	0xffffffff


	//   ....[13]....
        /*007c*/ 	.word	0xffffffff


	//   ....[14]....
        /*0080*/ 	.word	0xffffffff


	//   ....[15]....
        /*0084*/ 	.word	0xffffffff


	//   ....[16]....
        /*0088*/ 	.word	0xffffffff


	//   ....[17]....
        /*008c*/ 	.word	0xffffffff


	//   ....[18]....
        /*0090*/ 	.word	0xffffffff


	//----- nvinfo : EIATTR_COOP_GROUP_INSTR_OFFSETS
	.align		4
.L_2085:
        /*0094*/ 	.byte	0x04, 0x28
        /*0096*/ 	.short	(.L_2087 - .L_2086)


	//   ....[0]....
.L_2086:
        /*0098*/ 	.word	0x00002280


	//   ....[1]....
        /*009c*/ 	.word	0x00002810


	//   ....[2]....
        /*00a0*/ 	.word	0x00005e70


	//   ....[3]....
        /*00a4*/ 	.word	0x00006f30


	//   ....[4]....
        /*00a8*/ 	.word	0x00007560


	//   ....[5]....
        /*00ac*/ 	.word	0x00007570


	//   ....[6]....
        /*00b0*/ 	.word	0x000075c0


	//   ....[7]....
        /*00b4*/ 	.word	0x000075d0


	//   ....[8]....
        /*00b8*/ 	.word	0x00007610


	//   ....[9]....
        /*00bc*/ 	.word	0x00007630


	//   ....[10]....
        /*00c0*/ 	.word	0x00007670


	//   ....[11]....
        /*00c4*/ 	.word	0x00007690


	//   ....[12]....
        /*00c8*/ 	.word	0x000076d0


	//   ....[13]....
        /*00cc*/ 	.word	0x000076f0


	//   ....[14]....
        /*00d0*/ 	.word	0x00007860


	//   ....[15]....
        /*00d4*/ 	.word	0x00007890


	//   ....[16]....
        /*00d8*/ 	.word	0x00008700


	//   ....[17]....
        /*00dc*/ 	.word	0x00008e60


	//   ....[18]....
        /*00e0*/ 	.word	0x000098a0


	//----- nvinfo : EIATTR_VRC_CTA_INIT_COUNT
	.align		4
.L_2087:
        /*00e4*/ 	.byte	0x02, 0x4a
	.zero		1
	.zero		1


	//----- nvinfo : EIATTR_EXIT_INSTR_OFFSETS
	.align		4
        /*00e8*/ 	.byte	0x04, 0x1c
        /*00ea*/ 	.short	(.L_2089 - .L_2088)


	//   ....[0]....
.L_2088:
        /*00ec*/ 	.word	0x00000400


	//   ....[1]....
        /*00f0*/ 	.word	0x00001320


	//   ....[2]....
        /*00f4*/ 	.word	0x000014e0


	//   ....[3]....
        /*00f8*/ 	.word	0x00009d20


	//----- nvinfo : EIATTR_MAX_THREADS
	.align		4
.L_2089:
        /*00fc*/ 	.byte	0x04, 0x05
        /*00fe*/ 	.short	(.L_2091 - .L_2090)
.L_2090:
        /*0100*/ 	.word	0x00000080
        /*0104*/ 	.word	0x00000001
        /*0108*/ 	.word	0x00000001


	//----- nvinfo : EIATTR_CRS_STACK_SIZE
	.align		4
.L_2091:
        /*010c*/ 	.byte	0x04, 0x1e
        /*010e*/ 	.short	(.L_2093 - .L_2092)
.L_2092:
        /*0110*/ 	.word	0x00000000


	//----- nvinfo : EIATTR_CBANK_PARAM_SIZE
	.align		4
.L_2093:
        /*0114*/ 	.byte	0x03, 0x19
        /*0116*/ 	.short	0x0188


	//----- nvinfo : EIATTR_PARAM_CBANK
	.align		4
        /*0118*/ 	.byte	0x04, 0x0a
        /*011a*/ 	.short	(.L_2095 - .L_2094)
	.align		4
.L_2094:
        /*011c*/ 	.word	index@(.nv.constant0._Z25selective_scan_fwd_kernelI32Selective_Scan_fwd_kernel_traitsILi128ELi16ELi1ELb1ELb1ELb1ELb1ELb1EN3c104HalfEffEEv13SSMParamsBase)
        /*0120*/ 	.short	0x0380
        /*0122*/ 	.short	0x0188


	//----- nvinfo : EIATTR_SW_WAR
	.align		4
.L_2095:
        /*0124*/ 	.byte	0x04, 0x36
        /*0126*/ 	.short	(.L_2097 - .L_2096)
.L_2096:
        /*0128*/ 	.word	0x00000008
.L_2097:


//--------------------- .nv.info._Z25selective_scan_fwd_kernelI32Selective_Scan_fwd_kernel_traitsILi32ELi16ELi1ELb0ELb1ELb1ELb0ELb0EN3c104HalfEffEEv13SSMParamsBase --------------------------
	.section	.nv.info._Z25selective_scan_fwd_kernelI32Selective_Scan_fwd_kernel_traitsILi32ELi16ELi1ELb0ELb1ELb1ELb0ELb0EN3c104HalfEffEEv13SSMParamsBase,"",@"SHT_CUDA_INFO"
	.sectionflags	@""
	.align	4


	//----- nvinfo : EIATTR_CUDA_API_VERSION
	.align		4
        /*0000*/ 	.byte	0x04, 0x37
        /*0002*/ 	.short	(.L_2099 - .L_2098)
.L_2098:
        /*0004*/ 	.word	0x00000082


	//----- nvinfo : EIATTR_KPARAM_INFO
	.align		4
.L_2099:
        /*0008*/ 	.byte	0x04, 0x17
        /*000a*/ 	.short	(.L_2101 - .L_2100)
.L_2100:
        /*000c*/ 	.word	0x00000000
        /*0010*/ 	.short	0x0000
        /*0012*/ 	.short	0x0000
        /*0014*/ 	.byte	0x00, 0xf0, 0x21, 0x06


	//----- nvinfo : EIATTR_SPARSE_MMA_MASK
	.align		4
.L_2101:
        /*0018*/ 	.byte	0x03, 0x50
        /*001a*/ 	.short	0x0000


	//----- nvinfo : EIATTR_MAXREG_COUNT
	.align		4
        /*001c*/ 	.byte	0x03, 0x1b
        /*001e*/ 	.short	0x00ff


	//----- nvinfo : EIATTR_NUM_BARRIERS
	.align		4
        /*0020*/ 	.byte	0x02, 0x4c
        /*0022*/ 	.byte	0x01
	.zero		1


	//----- nvinfo : EIATTR_MERCURY_ISA_VERSION
	.align		4
        /*0024*/ 	.byte	0x03, 0x5f
        /*0026*/ 	.short	0x0101


	//----- nvinfo : EIATTR_COOP_GROUP_MASK_REGIDS
	.align		4
        /*0028*/ 	.byte	0x04, 0x29
        /*002a*/ 	.short	(.L_2103 - .L_2102)


	//   ....[0]....
.L_2102:
        /*002c*/ 	.word	0xffffffff


	//   ....[1]....
        /*0030*/ 	.word	0xffffffff


	//   ....[2]....
        /*0034*/ 	.word	0xffffffff


	//   ....[3]....
        /*0038*/ 	.word	0xffffffff


	//   ....[4]....
        /*003c*/ 	.word	0xffffffff


	//   ....[5]....
        /*0040*/ 	.word	0xffffffff


	//   ....[6]....
        /*0044*/ 	.word	0xffffffff


	//   ....[7]....
        /*0048*/ 	.word	0xffffffff


	//   ....[8]....
        /*004c*/ 	.word	0xffffffff


	//   ....[9]....
        /*0050*/ 	.word	0xffffffff


	//   ....[10]....
        /*0054*/ 	.word	0xffffffff


	//   ....[11]....
        /*0058*/ 	.word	0xffffffff


	//   ....[12]....
        /*005c*/ 	.word	0xffffffff


	//   ....[13]....
        /*0060*/ 	.word	0xffffffff


	//   ....[14]....
        /*0064*/ 	.word	0xffffffff


	//   ....[15]....
        /*0068*/ 	.word	0xffffffff


	//   ....[16]....
        /*006c*/ 	.word	0xffffffff


	//----- nvinfo : EIATTR_COOP_GROUP_INSTR_OFFSETS
	.align		4
.L_2103:
        /*0070*/ 	.byte	0x04, 0x28
        /*0072*/ 	.short	(.L_2105 - .L_2104)


	//   ....[0]....
.L_2104:
        /*0074*/ 	.word	0x00001b60


	//   ....[1]....
        /*0078*/ 	.word	0x00001fc0


	//   ....[2]....
        /*007c*/ 	.word	0x00005300


	//   ....[3]....
        /*0080*/ 	.word	0x00005d10


	//   ....[4]....
        /*0084*/ 	.word	0x00006550


	//   ....[5]....
        /*0088*/ 	.word	0x000065a0


	//   ....[6]....
        /*008c*/ 	.word	0x000065d0


	//   ....[7]....
        /*0090*/ 	.word	0x00006600


	//   ....[8]....
        /*0094*/ 	.word	0x00006630


	//   ....[9]....
        /*0098*/ 	.word	0x00006660


	//   ....[10]....
        /*009c*/ 	.word	0x000066b0


	//   ....[11]....
        /*00a0*/ 	.word	0x000066c0


	//   ....[12]....
        /*00a4*/ 	.word	0x00006710


	//   ....[13]....
        /*00a8*/ 	.word	0x00006720


	//   ....[14]....
        /*00ac*/ 	.word	0x000067b0


	//   ....[15]....
        /*00b0*/ 	.word	0x000067c0


	//   ....[16]....
        /*00b4*/ 	.word	0x00006fb0


	//----- nvinfo : EIATTR_VRC_CTA_INIT_COUNT
	.align		4
.L_2105:
        /*00b8*/ 	.byte	0x02, 0x4a
	.zero		1
	.zero		1


	//----- nvinfo : EIATTR_EXIT_INSTR_OFFSETS
	.align		4
        /*00bc*/ 	.byte	0x04, 0x1c
        /*00be*/ 	.short	(.L_2107 - .L_2106)


	//   ....[0]....
.L_2106:
        /*00c0*/ 	.word	0x00000290


	//   ....[1]....
        /*00c4*/ 	.word	0x00000ed0


	//   ....[2]....
        /*00c8*/ 	.word	0x000012c0


	//   ....[3]....
        /*00cc*/ 	.word	0x000073b0


	//----- nvinfo : EIATTR_MAX_THREADS
	.align		4
.L_2107:
        /*00d0*/ 	.byte	0x04, 0x05
        /*00d2*/ 	.short	(.L_2109 - .L_2108)
.L_2108:
        /*00d4*/ 	.word	0x00000020
        /*00d8*/ 	.word	0x00000001
        /*00dc*/ 	.word	0x00000001


	//----- nvinfo : EIATTR_CRS_STACK_SIZE
	.align		4
.L_2109:
        /*00e0*/ 	.byte	0x04, 0x1e
        /*00e2*/ 	.short	(.L_2111 - .L_2110)
.L_2110:
        /*00e4*/ 	.word	0x00000000


	//----- nvinfo : EIATTR_CBANK_PARAM_SIZE
	.align		4
.L_2111:
        /*00e8*/ 	.byte	0x03, 0x19
        /*00ea*/ 	.short	0x0188


	//----- nvinfo : EIATTR_PARAM_CBANK
	.align		4
        /*00ec*/ 	.byte	0x04, 0x0a
        /*00ee*/ 	.short	(.L_2113 - .L_2112)
	.align		4
.L_2112:
        /*00f0*/ 	.word	index@(.nv.constant0._Z25selective_scan_fwd_kernelI32Selective_Scan_fwd_kernel_traitsILi32ELi16ELi1ELb0ELb1ELb1ELb0ELb0EN3c104HalfEffEEv13SSMParamsBase)
        /*00f4*/ 	.short	0x0380
        /*00f6*/ 	.short	0x0188


	//----- nvinfo : EIATTR_SW_WAR
	.align		4
.L_2113:
        /*00f8*/ 	.byte	0x04, 0x36
        /*00fa*/ 	.short	(.L_2115 - .L_2114)
.L_2114:
        /*00fc*/ 	.word	0x00000008
.L_2115:


//--------------------- .nv.info._Z25selective_scan_fwd_kernelI32Selective_Scan_fwd_kernel_traitsILi32ELi16ELi1ELb0ELb1ELb1ELb0ELb1EN3c104HalfEffEEv13SSMParamsBase --------------------------
	.section	.nv.info._Z25selective_scan_fwd_kernelI32Selective_Scan_fwd_kernel_traitsILi32ELi16ELi1ELb0ELb1ELb1ELb0ELb1EN3c104HalfEffEEv13SSMParamsBase,"",@"SHT_CUDA_INFO"
	.sectionflags	@""
	.align	4


	//----- nvinfo : EIATTR_CUDA_API_VERSION
	.align		4
        /*0000*/ 	.byte	0x04, 0x37
        /*0002*/ 	.short	(.L_2117 - .L_2116)
.L_2116:
        /*0004*/ 	.word	0x00000082


	//----- nvinfo : EIATTR_KPARAM_INFO
	.align		4
.L_2117:
        /*0008*/ 	.byte	0x04, 0x17
        /*000a*/ 	.short	(.L_2119 - .L_2118)
.L_2118:
        /*000c*/ 	.word	0x00000000
        /*0010*/ 	.short	0x0000
        /*0012*/ 	.short	0x0000
        /*0014*/ 	.byte	0x00, 0xf0, 0x21, 0x06


	//----- nvinfo : EIATTR_SPARSE_MMA_MASK
	.align		4
.L_2119:
        /*0018*/ 	.byte	0x03, 0x50
        /*001a*/ 	.short	0x0000


	//----- nvinfo : EIATTR_MAXREG_COUNT
	.align		4
        /*001c*/ 	.byte	0x03, 0x1b
        /*001e*/ 	.short	0x00ff


	//----- nvinfo : EIATTR_NUM_BARRIERS
	.align		4
        /*0020*/ 	.byte	0x02, 0x4c
        /*0022*/ 	.byte	0x01
	.zero		1


	//----- nvinfo : EIATTR_MERCURY_ISA_VERSION
	.align		4
        /*0024*/ 	.byte	0x03, 0x5f
        /*0026*/ 	.short	0x0101


	//----- nvinfo : EIATTR_COOP_GROUP_MASK_REGIDS
	.align		4
        /*0028*/ 	.byte	0x04, 0x29
        /*002a*/ 	.short	(.L_2121 - .L_2120)


	//   ....[0]....
.L_2120:
        /*002c*/ 	.word	0xffffffff


	//   ....[1]....
        /*0030*/ 	.word	0xffffffff


	//   ....[2]....
        /*0034*/ 	.word	0xffffffff


	//   ....[3]....
        /*0038*/ 	.word	0xffffffff


	//   ....[4]....
        /*003c*/ 	.word	0xffffffff


	//   ....[5]....
        /*0040*/ 	.word	0xffffffff


	//   ....[6]....
        /*0044*/ 	.word	0xffffffff


	//   ....[7]....
        /*0048*/ 	.word	0xffffffff


	//   ....[8]....
        /*004c*/ 	.word	0xffffffff


	//   ....[9]....
        /*0050*/ 	.word	0xffffffff


	//   ....[10]....
        /*0054*/ 	.word	0xffffffff


	//   ....[11]....
        /*0058*/ 	.word	0xffffffff


	//   ....[12]....
        /*005c*/ 	.word	0xffffffff


	//   ....[13]....
        /*0060*/ 	.word	0xffffffff


	//   ....[14]....
        /*0064*/ 	.word	0xffffffff


	//   ....[15]....
        /*0068*/ 	.word	0xffffffff


	//   ....[16]....
        /*006c*/ 	.word	0xffffffff


	//----- nvinfo : EIATTR_COOP_GROUP_INSTR_OFFSETS
	.align		4
.L_2121:
        /*0070*/ 	.byte	0x04, 0x28
        /*0072*/ 	.short	(.L_2123 - .L_2122)


	//   ....[0]....
.L_2122:
        /*0074*/ 	.word	0x00001c10


	//   ....[1]....
        /*0078*/ 	.word	0x00002070


	//   ....[2]....
        /*007c*/ 	.word	0x000053a0


	//   ....[3]....
        /*0080*/ 	.word	0x00005db0


	//   ....[4]....
        /*0084*/ 	.word	0x000065f0


	//   ....[5]....
        /*0088*/ 	.word	0x00006640


	//   ....[6]....
        /*008c*/ 	.word	0x00006670


	//   ....[7]....
        /*0090*/ 	.word	0x000066a0


	//   ....[8]....
        /*0094*/ 	.word	0x000066d0


	//   ....[9]....
        /*0098*/ 	.word	0x00006700


	//   ....[10]....
        /*009c*/ 	.word	0x00006750


	//   ....[11]....
        /*00a0*/ 	.word	0x00006760


	//   ....[12]....
        /*00a4*/ 	.word	0x000067b0


	//   ....[13]....
        /*00a8*/ 	.word	0x000067c0


	//   ....[14]....
        /*00ac*/ 	.word	0x00006850


	//   ....[15]....
        /*00b0*/ 	.word	0x00006860


	//   ....[16]....
        /*00b4*/ 	.word	0x00007060


	//----- nvinfo : EIATTR_VRC_CTA_INIT_COUNT
	.align		4
.L_2123:
        /*00b8*/ 	.byte	0x02, 0x4a
	.zero		1
	.zero		1


	//----- nvinfo : EIATTR_EXIT_INSTR_OFFSETS
	.align		4
        /*00bc*/ 	.byte	0x04, 0x1c
        /*00be*/ 	.short	(.L_2125 - .L_2124)


	//   ....[0]....
.L_2124:
        /*00c0*/ 	.word	0x000002e0


	//   ....[1]....
        /*00c4*/ 	.word	0x00000fa0


	//   ....[2]....
        /*00c8*/ 	.word	0x00001370


	//   ....[3]....
        /*00cc*/ 	.word	0x00007470


	//----- nvinfo : EIATTR_MAX_THREADS
	.align		4
.L_2125:
        /*00d0*/ 	.byte	0x04, 0x05
        /*00d2*/ 	.short	(.L_2127 - .L_2126)
.L_2126:
        /*00d4*/ 	.word	0x00000020
        /*00d8*/ 	.word	0x00000001
        /*00dc*/ 	.word	0x00000001


	//----- nvinfo : EIATTR_CRS_STACK_SIZE
	.align		4
.L_2127:
        /*00e0*/ 	.byte	0x04, 0x1e
        /*00e2*/ 	.short	(.L_2129 - .L_2128)
.L_2128:
        /*00e4*/ 	.word	0x00000000


	//----- nvinfo : EIATTR_CBANK_PARAM_SIZE
	.align		4
.L_2129:
        /*00e8*/ 	.byte	0x03, 0x19
        /*00ea*/ 	.short	0x0188


	//----- nvinfo : EIATTR_PARAM_CBANK
	.align		4
        /*00ec*/ 	.byte	0x04, 0x0a
        /*00ee*/ 	.short	(.L_2131 - .L_2130)
	.align		4
.L_2130:
        /*00f0*/ 	.word	index@(.nv.constant0._Z25selective_scan_fwd_kernelI32Selective_Scan_fwd_kernel_traitsILi32ELi16ELi1ELb0ELb1ELb1ELb0ELb1EN3c104HalfEffEEv13SSMParamsBase)
        /*00f4*/ 	.short	0x0380
        /*00f6*/ 	.short	0x0188


	//----- nvinfo : EIATTR_SW_WAR
	.align		4
.L_2131:
        /*00f8*/ 	.byte	0x04, 0x36
        /*00fa*/ 	.short	(.L_2133 - .L_2132)
.L_2132:
        /*00fc*/ 	.word	0x00000008
.L_2133:


//--------------------- .nv.info._Z25selective_scan_fwd_kernelI32Selective_Scan_fwd_kernel_traitsILi32ELi16ELi1ELb0ELb1ELb1ELb1ELb0EN3c104HalfEffEEv13SSMParamsBase --------------------------
	.section	.nv.info._Z25selective_scan_fwd_kernelI32Selective_Scan_fwd_kernel_traitsILi32ELi16ELi1ELb0ELb1ELb1ELb1ELb0EN3c104HalfEffEEv13SSMParamsBase,"",@"SHT_CUDA_INFO"
	.sectionflags	@""
	.align	4


	//----- nvinfo : EIATTR_CUDA_API_VERSION
	.align		4
        /*0000*/ 	.byte	0x04, 0x37
        /*0002*/ 	.short	(.L_2135 - .L_2134)
.L_2134:
        /*0004*/ 	.word	0x00000082


	//----- nvinfo : EIATTR_KPARAM_INFO
	.align		4
.L_2135:
        /*0008*/ 	.byte	0x04, 0x17
        /*000a*/ 	.short	(.L_2137 - .L_2136)
.L_2136:
        /*000c*/ 	.word	0x00000000
        /*0010*/ 	.short	0x0000
        /*0012*/ 	.short	0x0000
        /*0014*/ 	.byte	0x00, 0xf0, 0x21, 0x06


	//----- nvinfo : EIATTR_SPARSE_MMA_MASK
	.align		4
.L_2137:
        /*0018*/ 	.byte	0x03, 0x50
        /*001a*/ 	.short	0x0000


	//----- nvinfo : EIATTR_MAXREG_COUNT
	.align		4
        /*001c*/ 	.byte	0x03, 0x1b
        /*001e*/ 	.short	0x00ff


	//----- nvinfo : EIATTR_NUM_BARRIERS
	.align		4
        /*0020*/ 	.byte	0x02, 0x4c
        /*0022*/ 	.byte	0x01
	.zero		1


	//----- nvinfo : EIATTR_MERCURY_ISA_VERSION
	.align		4
        /*0024*/ 	.byte	0x03, 0x5f
        /*0026*/ 	.short	0x0101


	//----- nvinfo : EIATTR_COOP_GROUP_MASK_REGIDS
	.align		4
        /*0028*/ 	.byte	0x04, 0x29
        /*002a*/ 	.short	(.L_2139 - .L_2138)


	//   ....[0]....
.L_2138:
        /*002c*/ 	.word	0xffffffff


	//   ....[1]....
        /*0030*/ 	.word	0xffffffff


	//   ....[2]....
        /*0034*/ 	.word	0xffffffff


	//   ....[3]....
        /*0038*/ 	.word	0xffffffff


	//   ....[4]....
        /*003c*/ 	.word	0xffffffff


	//   ....[5]....
        /*0040*/ 	.word	0xffffffff


	//   ....[6]....
        /*0044*/ 	.word	0xffffffff


	//   ....[7]....
        /*0048*/ 	.word	0xffffffff


	//   ....[8]....
        /*004c*/ 	.word	0xffffffff


	//   ....[9]....
        /*0050*/ 	.word	0xffffffff


	//   ....[10]....
        /*0054*/ 	.word	0xffffffff


	//   ....[11]....
        /*0058*/ 	.word	0xffffffff


	//   ....[12]....
        /*005c*/ 	.word	0xffffffff


	//   ....[13]....
        /*0060*/ 	.word	0xffffffff


	//   ....[14]....
        /*0064*/ 	.word	0xffffffff


	//   ....[15]....
        /*0068*/ 	.word	0xffffffff


	//   ....[16]....
        /*006c*/ 	.word	0xffffffff


	//   ....[17]....
        /*0070*/ 	.word	0xffffffff


	//   ....[18]....
        /*0074*/ 	.word	0xffffffff


	//----- nvinfo : EIATTR_COOP_GROUP_INSTR_OFFSETS
	.align		4
.L_2139:
        /*0078*/ 	.byte	0x04, 0x28
        /*007a*/ 	.short	(.L_2141 - .L_2140)


	//   ....[0]....
.L_2140:
        /*007c*/ 	.word	0x00001d20


	//   ....[1]....
        /*0080*/ 	.word	0x000021b0


	//   ....[2]....
        /*0084*/ 	.word	0x00005940


	//   ....[3]....
        /*0088*/ 	.word	0x00006920


	//   ....[4]....
        /*008c*/ 	.word	0x00006e80


	//   ....[5]....
        /*0090*/ 	.word	0x00006ec0


	//   ....[6]....
        /*0094*/ 	.word	0x00006ef0


	//   ....[7]....
        /*0098*/ 	.word	0x00006f20


	//   ....[8]....
        /*009c*/ 	.word	0x00006f60


	//   ....[9]....
        /*00a0*/ 	.word	0x00006f80


	//   ....[10]....
        /*00a4*/ 	.word	0x00006fd0


	//   ....[11]....
        /*00a8*/ 	.word	0x00006fe0


	//   ....[12]....
        /*00ac*/ 	.word	0x00007020


	//   ....[13]....
        /*00b0*/ 	.word	0x00007040


	//   ....[14]....
        /*00b4*/ 	.word	0x00007090


	//   ....[15]....
        /*00b8*/ 	.word	0x000070b0


	//   ....[16]....
        /*00bc*/ 	.word	0x00007af0


	//   ....[17]....
        /*00c0*/ 	.word	0x00008250


	//   ....[18]....
        /*00c4*/ 	.word	0x00008c70


	//----- nvinfo : EIATTR_VRC_CTA_INIT_COUNT
	.align		4
.L_2141:
        /*00c8*/ 	.byte	0x02, 0x4a
	.zero		1
	.zero		1


	//----- nvinfo : EIATTR_EXIT_INSTR_OFFSETS
	.align		4
        /*00cc*/ 	.byte	0x04, 0x1c
        /*00ce*/ 	.short	(.L_2143 - .L_2142)


	//   ....[0]....
.L_2142:
        /*00d0*/ 	.word	0x00000290


	//   ....[1]....
        /*00d4*/ 	.word	0x00000ec0


	//   ....[2]....
        /*00d8*/ 	.word	0x000012b0


	//   ....[3]....
        /*00dc*/ 	.word	0x000090b0


	//----- nvinfo : EIATTR_MAX_THREADS
	.align		4
.L_2143:
        /*00e0*/ 	.byte	0x04, 0x05
        /*00e2*/ 	.short	(.L_2145 - .L_2144)
.L_2144:
        /*00e4*/ 	.word	0x00000020
        /*00e8*/ 	.word	0x00000001
        /*00ec*/ 	.word	0x00000001


	//----- nvinfo : EIATTR_CRS_STACK_SIZE
	.align		4
.L_2145:
        /*00f0*/ 	.byte	0x04, 0x1e
        /*00f2*/ 	.short	(.L_2147 - .L_2146)
.L_2146:
        /*00f4*/ 	.word	0x00000000


	//----- nvinfo : EIATTR_CBANK_PARAM_SIZE
	.align		4
.L_2147:
        /*00f8*/ 	.byte	0x03, 0x19
        /*00fa*/ 	.short	0x0188


	//----- nvinfo : EIATTR_PARAM_CBANK
	.align		4
        /*00fc*/ 	.byte	0x04, 0x0a
        /*00fe*/ 	.short	(.L_2149 - .L_2148)
	.align		4
.L_2148:
        /*0100*/ 	.word	index@(.nv.constant0._Z25selective_scan_fwd_kernelI32Selective_Scan_fwd_kernel_traitsILi32ELi16ELi1ELb0ELb1ELb1ELb1ELb0EN3c104HalfEffEEv13SSMParamsBase)
        /*0104*/ 	.short	0x0380
        /*0106*/ 	.short	0x0188


	//----- nvinfo : EIATTR_SW_WAR
	.align		4
.L_2149:
        /*0108*/ 	.byte	0x04, 0x36
        /*010a*/ 	.short	(.L_2151 - .L_2150)
.L_2150:
        /*010c*/ 	.word	0x00000008
.L_2151:


//--------------------- .nv.info._Z25selective_scan_fwd_kernelI32Selective_Scan_fwd_kernel_traitsILi32ELi16ELi1ELb0ELb1ELb1ELb1ELb1EN3c104HalfEffEEv13SSMParamsBase --------------------------
	.section	.nv.info._Z25selective_scan_fwd_kernelI32Selective_Scan_fwd_kernel_traitsILi32ELi16ELi1ELb0ELb1ELb1ELb1ELb1EN3c104HalfEffEEv13SSMParamsBase,"",@"SHT_CUDA_INFO"
	.sectionflags	@""
	.align	4


	//----- nvinfo : EIATTR_CUDA_API_VERSION
	.align		4
        /*0000*/ 	.byte	0x04, 0x37
        /*0002*/ 	.short	(.L_2153 - .L_2152)
.L_2152:
        /*0004*/ 	.word	0x00000082


	//----- nvinfo : EIATTR_KPARAM_INFO
	.align		4
.L_2153:
        /*0008*/ 	.byte	0x04, 0x17
        /*000a*/ 	.short	(.L_2155 - .L_2154)
.L_2154:
        /*000c*/ 	.word	0x00000000
        /*0010*/ 	.short	0x0000
        /*0012*/ 	.short	0x0000
        /*0014*/ 	.byte	0x00, 0xf0, 0x21, 0x06


	//----- nvinfo : EIATTR_SPARSE_MMA_MASK
	.align		4
.L_2155:
        /*0018*/ 	.byte	0x03, 0x50
        /*001a*/ 	.short	0x0000


	//----- nvinfo : EIATTR_MAXREG_COUNT
	.align		4
        /*001c*/ 	.byte	0x03, 0x1b
        /*001e*/ 	.short	0x00ff


	//----- nvinfo : EIATTR_NUM_BARRIERS
	.align		4
        /*0020*/ 	.byte	0x02, 0x4c
        /*0022*/ 	.byte	0x01
	.zero		1


	//----- nvinfo : EIATTR_MERCURY_ISA_VERSION
	.align		4
        /*0024*/ 	.byte	0x03, 0x5f
        /*0026*/ 	.short	0x0101


	//----- nvinfo : EIATTR_COOP_GROUP_MASK_REGIDS
	.align		4
        /*0028*/ 	.byte	0x04, 0x29
        /*002a*/ 	.short	(.L_2157 - .L_2156)


	//   ....[0]....
.L_2156:
        /*002c*/ 	.word	0xffffffff


	//   ....[1]....
        /*0030*/ 	.word	0xffffffff


	//   ....[2]....
        /*0034*/ 	.word	0xffffffff


	//   ....[3]....
        /*0038*/ 	.word	0xffffffff


	//   ....[4]....
        /*003c*/ 	.word	0xffffffff


	//   ....[5]....
        /*0040*/ 	.word	0xffffffff


	//   ....[6]....
        /*0044*/ 	.word	0xffffffff


	//   ....[7]....
        /*0048*/ 	.word	0xffffffff


	//   ....[8]....
        /*004c*/ 	.word	0xffffffff


	//   ....[9]....
        /*0050*/ 	.word	0xffffffff


	//   ....[10]....
        /*0054*/ 	.word	0xffffffff


	//   ....[11]....
        /*0058*/ 	.word	0xffffffff


	//   ....[12]....
        /*005c*/ 	.word	0xffffffff


	//   ....[13]....
        /*0060*/ 	.word	0xffffffff


	//   ....[14]....
        /*0064*/ 	.word	0xffffffff


	//   ....[15]....
        /*0068*/ 	.word	0xffffffff


	//   ....[16]....
        /*006c*/ 	.word	0xffffffff


	//   ....[17]....
        /*0070*/ 	.word	0xffffffff


	//   ....[18]....
        /*0074*/ 	.word	0xffffffff


	//----- nvinfo : EIATTR_COOP_GROUP_INSTR_OFFSETS
	.align		4
.L_2157:
        /*0078*/ 	.byte	0x04, 0x28
        /*007a*/ 	.short	(.L_2159 - .L_2158)


	//   ....[0]....
.L_2158:
        /*007c*/ 	.word	0x00001de0


	//   ....[1]....
        /*0080*/ 	.word	0x00002270


	//   ....[2]....
        /*0084*/ 	.word	0x00005980


	//   ....[3]....
        /*0088*/ 	.word	0x00006960


	//   ....[4]....
        /*008c*/ 	.word	0x00006ec0


	//   ....[5]....
        /*0090*/ 	.word	0x00006f00


	//   ....[6]....
        /*0094*/ 	.word	0x00006f30


	//   ....[7]....
        /*0098*/ 	.word	0x00006f60


	//   ....[8]....
        /*009c*/ 	.word	0x00006fa0


	//   ....[9]....
        /*00a0*/ 	.word	0x00006fc0


	//   ....[10]....
        /*00a4*/ 	.word	0x00007010


	//   ....[11]....
        /*00a8*/ 	.word	0x00007020


	//   ....[12]....
        /*00ac*/ 	.word	0x00007060


	//   ....[13]....
        /*00b0*/ 	.word	0x00007080


	//   ....[14]....
        /*00b4*/ 	.word	0x000070d0


	//   ....[15]....
        /*00b8*/ 	.word	0x000070f0


	//   ....[16]....
        /*00bc*/ 	.word	0x00007b90


	//   ....[17]....
        /*00c0*/ 	.word	0x000082f0


	//   ....[18]....
        /*00c4*/ 	.word	0x00008d10


	//----- nvinfo : EIATTR_VRC_CTA_INIT_COUNT
	.align		4
.L_2159:
        /*00c8*/ 	.byte	0x02, 0x4a
	.zero		1
	.zero		1


	//----- nvinfo : EIATTR_EXIT_INSTR_OFFSETS
	.align		4
        /*00cc*/ 	.byte	0x04, 0x1c
        /*00ce*/ 	.short	(.L_2161 - .L_2160)


	//   ....[0]....
.L_2160:
        /*00d0*/ 	.word	0x000002e0


	//   ....[1]....
        /*00d4*/ 	.word	0x00000fa0


	//   ....[2]....
        /*00d8*/ 	.word	0x00001370


	//   ....[3]....
        /*00dc*/ 	.word	0x00009190


	//----- nvinfo : EIATTR_MAX_THREADS
	.align		4
.L_2161:
        /*00e0*/ 	.byte	0x04, 0x05
        /*00e2*/ 	.short	(.L_2163 - .L_2162)
.L_2162:
        /*00e4*/ 	.word	0x00000020
        /*00e8*/ 	.word	0x00000001
        /*00ec*/ 	.word	0x00000001


	//----- nvinfo : EIATTR_CRS_STACK_SIZE
	.align		4
.L_2163:
        /*00f0*/ 	.byte	0x04, 0x1e
        /*00f2*/ 	.short	(.L_2165 - .L_2164)
.L_2164:
        /*00f4*/ 	.word	0x00000000


	//----- nvinfo : EIATTR_CBANK_PARAM_SIZE
	.align		4
.L_2165:
        /*00f8*/ 	.byte	0x03, 0x19
        /*00fa*/ 	.short	0x0188


	//----- nvinfo : EIATTR_PARAM_CBANK
	.align		4
        /*00fc*/ 	.byte	0x04, 0x0a
        /*00fe*/ 	.short	(.L_2167 - .L_2166)
	.align		4
.L_2166:
        /*0100*/ 	.word	index@(.nv.constant0._Z25selective_scan_fwd_kernelI32Selective_Scan_fwd_kernel_traitsILi32ELi16ELi1ELb0ELb1ELb1ELb1ELb1EN3c104HalfEffEEv13SSMParamsBase)
        /*0104*/ 	.short	0x0380
        /*0106*/ 	.short	0x0188


	//----- nvinfo : EIATTR_SW_WAR
	.align		4
.L_2167:
        /*0108*/ 	.byte	0x04, 0x36
        /*010a*/ 	.short	(.L_2169 - .L_2168)
.L_2168:
        /*010c*/ 	.word	0x00000008
.L_2169:


//--------------------- .nv.info._Z25selective_scan_fwd_kernelI32Selective_Scan_fwd_kernel_traitsILi32ELi16ELi1ELb1ELb1ELb1ELb0ELb0EN3c104HalfEffEEv13SSMParamsBase --------------------------
	.section	.nv.info._Z25selective_scan_fwd_kernelI32Selective_Scan_fwd_kernel_traitsILi32ELi16ELi1ELb1ELb1ELb1ELb0ELb0EN3c104HalfEffEEv13SSMParamsBase,"",@"SHT_CUDA_INFO"
	.sectionflags	@""
	.align	4


	//----- nvinfo : EIATTR_CUDA_API_VERSION
	.align		4
        /*0000*/ 	.byte	0x04, 0x37
        /*0002*/ 	.short	(.L_2171 - .L_2170)
.L_2170:
        /*0004*/ 	.word	0x00000082


	//----- nvinfo : EIATTR_KPARAM_INFO
	.align		4
.L_2171:
        /*0008*/ 	.byte	0x04, 0x17
        /*000a*/ 	.short	(.L_2173 - .L_2172)
.L_2172:
        /*000c*/ 	.word	0x00000000
        /*0010*/ 	.short	0x0000
        /*0012*/ 	.short	0x0000
        /*0014*/ 	.byte	0x00, 0xf0, 0x21, 0x06


	//----- nvinfo : EIATTR_SPARSE_MMA_MASK
	.align		4
.L_2173:
        /*0018*/ 	.byte	0x03, 0x50
        /*001a*/ 	.short	0x0000


	//----- nvinfo : EIATTR_MAXREG_COUNT
	.align		4
        /*001c*/ 	.byte	0x03, 0x1b
        /*001e*/ 	.short	0x00ff


	//----- nvinfo : EIATTR_NUM_BARRIERS
	.align		4
        /*0020*/ 	.byte	0x02, 0x4c
        /*0022*/ 	.byte	0x01
	.zero		1


	//----- nvinfo : EIATTR_MERCURY_ISA_VERSION
	.align		4
        /*0024*/ 	.byte	0x03, 0x5f
        /*0026*/ 	.short	0x0101


	//----- nvinfo : EIATTR_COOP_GROUP_MASK_REGIDS
	.align		4
        /*0028*/ 	.byte	0x04, 0x29
        /*002a*/ 	.short	(.L_2175 - .L_2174)


	//   ....[0]....
.L_2174:
        /*002c*/ 	.word	0xffffffff


	//   ....[1]....
        /*0030*/ 	.word	0xffffffff


	//   ....[2]....
        /*0034*/ 	.word	0xffffffff


	//   ....[3]....
        /*0038*/ 	.word	0xffffffff


	//   ....[4]....
        /*003c*/ 	.word	0xffffffff


	//   ....[5]....
        /*0040*/ 	.word	0xffffffff


	//   ....[6]....
        /*0044*/ 	.word	0xffffffff


	//   ....[7]....
        /*0048*/ 	.word	0xffffffff


	//   ....[8]....
        /*004c*/ 	.word	0xffffffff


	//   ....[9]....
        /*0050*/ 	.word	0xffffffff


	//   ....[10]....
        /*0054*/ 	.word	0xffffffff


	//   ....[11]....
        /*0058*/ 	.word	0xffffffff


	//   ....[12]....
        /*005c*/ 	.word	0xffffffff


	//   ....[13]....
        /*0060*/ 	.word	0xffffffff


	//   ....[14]....
        /*0064*/ 	.word	0xffffffff


	//   ....[15]....
        /*0068*/ 	.word	0xffffffff


	//   ....[16]....
        /*006c*/ 	.word	0xffffffff


	//----- nvinfo : EIATTR_COOP_GROUP_INSTR_OFFSETS
	.align		4
.L_2175:
        /*0070*/ 	.byte	0x04, 0x28
        /*0072*/ 	.short	(.L_2177 - .L_2176)


	//   ....[0]....
.L_2176:
        /*0074*/ 	.word	0x00001290


	//   ....[1]....
        /*0078*/ 	.word	0x00001320


	//   ....[2]....
        /*007c*/ 	.word	0x00003f20


	//   ....[3]....
        /*0080*/ 	.word	0x00004320


	//   ....[4]....
        /*0084*/ 	.word	0x00004b30


	//   ....[5]....
        /*0088*/ 	.word	0x00004b80


	//   ....[6]....
        /*008c*/ 	.word	0x00004bb0


	//   ....[7]....
        /*0090*/ 	.word	0x00004be0


	//   ....[8]....
        /*0094*/ 	.word	0x00004c10


	//   ....[9]....
        /*0098*/ 	.word	0x00004c40


	//   ....[10]....
        /*009c*/ 	.word	0x00004c90


	//   ....[11]....
        /*00a0*/ 	.word	0x00004ca0


	//   ....[12]....
        /*00a4*/ 	.word	0x00004cf0


	//   ....[13]....
        /*00a8*/ 	.word	0x00004d00


	//   ....[14]....
        /*00ac*/ 	.word	0x00004d90


	//   ....[15]....
        /*00b0*/ 	.word	0x00004da0


	//   ....[16]....
        /*00b4*/ 	.word	0x00005400


	//----- nvinfo : EIATTR_VRC_CTA_INIT_COUNT
	.align		4
.L_2177:
        /*00b8*/ 	.byte	0x02, 0x4a
	.zero		1
	.zero		1


	//----- nvinfo : EIATTR_EXIT_INSTR_OFFSETS
	.align		4
        /*00bc*/ 	.byte	0x04, 0x1c
        /*00be*/ 	.short	(.L_2179 - .L_2178)


	//   ....[0]....
.L_2178:
        /*00c0*/ 	.word	0x00000290


	//   ....[1]....
        /*00c4*/ 	.word	0x00000e90


	//   ....[2]....
        /*00c8*/ 	.word	0x000011a0


	//   ....[3]....
        /*00cc*/ 	.word	0x00005510


	//----- nvinfo : EIATTR_MAX_THREADS
	.align		4
.L_2179:
        /*00d0*/ 	.byte	0x04, 0x05
        /*00d2*/ 	.short	(.L_2181 - .L_2180)
.L_2180:
        /*00d4*/ 	.word	0x00000020
        /*00d8*/ 	.word	0x00000001
        /*00dc*/ 	.word	0x00000001


	//----- nvinfo : EIATTR_CRS_STACK_SIZE
	.align		4
.L_2181:
        /*00e0*/ 	.byte	0x04, 0x1e
        /*00e2*/ 	.short	(.L_2183 - .L_2182)
.L_2182:
        /*00e4*/ 	.word	0x00000000


	//----- nvinfo : EIATTR_CBANK_PARAM_SIZE
	.align		4
.L_2183:
        /*00e8*/ 	.byte	0x03, 0x19
        /*00ea*/ 	.short	0x0188


	//----- nvinfo : EIATTR_PARAM_CBANK
	.align		4
        /*00ec*/ 	.byte	0x04, 0x0a
        /*00ee*/ 	.short	(.L_2185 - .L_2184)
	.align		4
.L_2184:
        /*00f0*/ 	.word	index@(.nv.constant0._Z25selective_scan_fwd_kernelI32Selective_Scan_fwd_kernel_traitsILi32ELi16ELi1ELb1ELb1ELb1ELb0ELb0EN3c104HalfEffEEv13SSMParamsBase)
        /*00f4*/ 	.short	0x0380
        /*00f6*/ 	.short	0x0188


	//----- nvinfo : EIATTR_SW_WAR
	.align		4
.L_2185:
        /*00f8*/ 	.byte	0x04, 0x36
        /*00fa*/ 	.short	(.L_2187 - .L_2186)
.L_2186:
        /*00fc*/ 	.word	0x00000008
.L_2187:


//--------------------- .nv.info._Z25selective_scan_fwd_kernelI32Selective_Scan_fwd_kernel_traitsILi32ELi16ELi1ELb1ELb1ELb1ELb0ELb1EN3c104HalfEffEEv13SSMParamsBase --------------------------
	.section	.nv.info._Z25selective_scan_fwd_kernelI32Selective_Scan_fwd_kernel_traitsILi32ELi16ELi1ELb1ELb1ELb1ELb0ELb1EN3c104HalfEffEEv13SSMParamsBase,"",@"SHT_CUDA_INFO"
	.sectionflags	@""
	.align	4


	//----- nvinfo : EIATTR_CUDA_API_VERSION
	.align		4
        /*0000*/ 	.byte	0x04, 0x37
        /*0002*/ 	.short	(.L_2189 - .L_2188)
.L_2188:
        /*0004*/ 	.word	0x00000082


	//----- nvinfo : EIATTR_KPARAM_INFO
	.align		4
.L_2189:
        /*0008*/ 	.byte	0x04, 0x17
        /*000a*/ 	.short	(.L_2191 - .L_2190)
.L_2190:
        /*000c*/ 	.word	0x00000000
        /*0010*/ 	.short	0x0000
        /*0012*/ 	.short	0x0000
        /*0014*/ 	.byte	0x00, 0xf0, 0x21, 0x06


	//----- nvinfo : EIATTR_SPARSE_MMA_MASK
	.align		4
.L_2191:
        /*0018*/ 	.byte	0x03, 0x50
        /*001a*/ 	.short	0x0000


	//----- nvinfo : EIATTR_MAXREG_COUNT
	.align		4
        /*001c*/ 	.byte	0x03, 0x1b
        /*001e*/ 	.short	0x00ff


	//----- nvinfo : EIATTR_NUM_BARRIERS
	.align		4
        /*0020*/ 	.byte	0x02, 0x4c
        /*0022*/ 	.byte	0x01
	.zero		1


	//----- nvinfo : EIATTR_MERCURY_ISA_VERSION
	.align		4
        /*0024*/ 	.byte	0x03, 0x5f
        /*0026*/ 	.short	0x0101


	//----- nvinfo : EIATTR_COOP_GROUP_MASK_REGIDS
	.align		4
        /*0028*/ 	.byte	0x04, 0x29
        /*002a*/ 	.short	(.L_2193 - .L_2192)


	//   ....[0]....
.L_2192:
        /*002c*/ 	.word	0xffffffff


	//   ....[1]....
        /*0030*/ 	.word	0xffffffff


	//   ....[2]....
        /*0034*/ 	.word	0xffffffff


	//   ....[3]....
        /*0038*/ 	.word	0xffffffff


	//   ....[4]....
        /*003c*/ 	.word	0xffffffff


	//   ....[5]....
        /*0040*/ 	.word	0xffffffff


	//   ....[6]....
        /*0044*/ 	.word	0xffffffff


	//   ....[7]....
        /*0048*/ 	.word	0xffffffff


	//   ....[8]....
        /*004c*/ 	.word	0xffffffff


	//   ....[9]....
        /*0050*/ 	.word	0xffffffff


	//   ....[10]....
        /*0054*/ 	.word	0xffffffff


	//   ....[11]....
        /*0058*/ 	.word	0xffffffff


	//   ....[12]....
        /*005c*/ 	.word	0xffffffff


	//   ....[13]....
        /*0060*/ 	.word	0xffffffff


	//   ....[14]....
        /*0064*/ 	.word	0xffffffff


	//   ....[15]....
        /*0068*/ 	.word	0xffffffff


	//   ....[16]....
        /*006c*/ 	.word	0xffffffff


	//----- nvinfo : EIATTR_COOP_GROUP_INSTR_OFFSETS
	.align		4
.L_2193:
        /*0070*/ 	.byte	0x04, 0x28
        /*0072*/ 	.short	(.L_2195 - .L_2194)


	//   ....[0]....
.L_2194:
        /*0074*/ 	.word	0x00001c10


	//   ....[1]....
        /*0078*/ 	.word	0x00002070


	//   ....[2]....
        /*007c*/ 	.word	0x000053a0


	//   ....[3]....
        /*0080*/ 	.word	0x00005db0


	//   ....[4]....
        /*0084*/ 	.word	0x000065f0


	//   ....[5]....
        /*0088*/ 	.word	0x00006640


	//   ....[6]....
        /*008c*/ 	.word	0x00006670


	//   ....[7]....
        /*0090*/ 	.word	0x000066a0


	//   ....[8]....
        /*0094*/ 	.word	0x000066d0


	//   ....[9]....
        /*0098*/ 	.word	0x00006700


	//   ....[10]....
        /*009c*/ 	.word	0x00006750


	//   ....[11]....
        /*00a0*/ 	.word	0x00006760


	//   ....[12]....
        /*00a4*/ 	.word	0x000067b0


	//   ....[13]....
        /*00a8*/ 	.word	0x000067c0


	//   ....[14]....
        /*00ac*/ 	.word	0x00006850


	//   ....[15]....
        /*00b0*/ 	.word	0x00006860


	//   ....[16]....
        /*00b4*/ 	.word	0x00007060


	//----- nvinfo : EIATTR_VRC_CTA_INIT_COUNT
	.align		4
.L_2195:
        /*00b8*/ 	.byte	0x02, 0x4a
	.zero		1
	.zero		1


	//----- nvinfo : EIATTR_EXIT_INSTR_OFFSETS
	.align		4
        /*00bc*/ 	.byte	0x04, 0x1c
        /*00be*/ 	.short	(.L_2197 - .L_2196)


	//   ....[0]....
.L_2196:
        /*00c0*/ 	.word	0x000002e0


	//   ....[1]....
        /*00c4*/ 	.word	0x00000fa0


	//   ....[2]....
        /*00c8*/ 	.word	0x00001370


	//   ....[3]....
        /*00cc*/ 	.word	0x00007470


	//----- nvinfo : EIATTR_MAX_THREADS
	.align		4
.L_2197:
        /*00d0*/ 	.byte	0x04, 0x05
        /*00d2*/ 	.short	(.L_2199 - .L_2198)
.L_2198:
        /*00d4*/ 	.word	0x00000020
        /*00d8*/ 	.word	0x00000001
        /*00dc*/ 	.word	0x00000001


	//----- nvinfo : EIATTR_CRS_STACK_SIZE
	.align		4
.L_2199:
        /*00e0*/ 	.byte	0x04, 0x1e
        /*00e2*/ 	.short	(.L_2201 - .L_2200)
.L_2200:
        /*00e4*/ 	.word	0x00000000


	//----- nvinfo : EIATTR_CBANK_PARAM_SIZE
	.align		4
.L_2201:
        /*00e8*/ 	.byte	0x03, 0x19
        /*00ea*/ 	.short	0x0188


	//----- nvinfo : EIATTR_PARAM_CBANK
	.align		4
        /*00ec*/ 	.byte	0x04, 0x0a
        /*00ee*/ 	.short	(.L_2203 - .L_2202)
	.align		4
.L_2202:
        /*00f0*/ 	.word	index@(.nv.constant0._Z25selective_scan_fwd_kernelI32Selective_Scan_fwd_kernel_traitsILi32ELi16ELi1ELb1ELb1ELb1ELb0ELb1EN3c104HalfEffEEv13SSMParamsBase)
        /*00f4*/ 	.short	0x0380
        /*00f6*/ 	.short	0x0188


	//----- nvinfo : EIATTR_SW_WAR
	.align		4
.L_2203:
        /*00f8*/ 	.byte	0x04, 0x36
        /*00fa*/ 	.short	(.L_2205 - .L_2204)
.L_2204:
        /*00fc*/ 	.word	0x00000008
.L_2205:


//--------------------- .nv.info._Z25selective_scan_fwd_kernelI32Selective_Scan_fwd_kernel_traitsILi32ELi16ELi1ELb1ELb1ELb1ELb1ELb0EN3c104HalfEffEEv13SSMParamsBase --------------------------
	.section	.nv.info._Z25selective_scan_fwd_kernelI32Selective_Scan_fwd_kernel_traitsILi32ELi16ELi1ELb1ELb1ELb1ELb1ELb0EN3c104HalfEffEEv13SSMParamsBase,"",@"SHT_CUDA_INFO"
	.sectionflags	@""
	.align	4


	//----- nvinfo : EIATTR_CUDA_API_VERSION
	.align		4
        /*0000*/ 	.byte	0x04, 0x37
        /*0002*/ 	.short	(.L_2207 - .L_2206)
.L_2206:
        /*0004*/ 	.word	0x00000082


	//----- nvinfo : EIATTR_KPARAM_INFO
	.align		4
.L_2207:
        /*0008*/ 	.byte	0x04, 0x17
        /*000a*/ 	.short	(.L_2209 - .L_2208)
.L_2208:
        /*000c*/ 	.word	0x00000000
        /*0010*/ 	.short	0x0000
        /*0012*/ 	.short	0x0000
        /*0014*/ 	.byte	0x00, 0xf0, 0x21, 0x06


	//----- nvinfo : EIATTR_SPARSE_MMA_MASK
	.align		4
.L_2209:
        /*0018*/ 	.byte	0x03, 0x50
        /*001a*/ 	.short	0x0000


	//----- nvinfo : EIATTR_MAXREG_COUNT
	.align		4
        /*001c*/ 	.byte	0x03, 0x1b
        /*001e*/ 	.short	0x00ff


	//----- nvinfo : EIATTR_NUM_BARRIERS
	.align		4
        /*0020*/ 	.byte	0x02, 0x4c
        /*0022*/ 	.byte	0x01
	.zero		1


	//----- nvinfo : EIATTR_MERCURY_ISA_VERSION
	.align		4
        /*0024*/ 	.byte	0x03, 0x5f
        /*0026*/ 	.short	0x0101


	//----- nvinfo : EIATTR_COOP_GROUP_MASK_REGIDS
	.align		4
        /*0028*/ 	.byte	0x04, 0x29
        /*002a*/ 	.short	(.L_2211 - .L_2210)


	//   ....[0]....
.L_2210:
        /*002c*/ 	.word	0xffffffff


	//   ....[1]....
        /*0030*/ 	.word	0xffffffff


	//   ....[2]....
        /*0034*/ 	.word	0xffffffff


	//   ....[3]....
        /*0038*/ 	.word	0xffffffff


	//   ....[4]....
        /*003c*/ 	.word	0xffffffff


	//   ....[5]....
        /*0040*/ 	.word	0xffffffff


	//   ....[6]....
        /*0044*/ 	.word	0xffffffff


	//   ....[7]....
        /*0048*/ 	.word	0xffffffff


	//   ....[8]....
        /*004c*/ 	.word	0xffffffff


	//   ....[9]....
        /*0050*/ 	.word	0xffffffff


	//   ....[10]....
        /*0054*/ 	.word	0xffffffff


	//   ....[11]....
        /*0058*/ 	.word	0xffffffff


	//   ....[12]....
        /*005c*/ 	.word	0xffffffff


	//   ....[13]....
        /*0060*/ 	.word	0xffffffff


	//   ....[14]....
        /*0064*/ 	.word	0xffffffff


	//   ....[15]....
        /*0068*/ 	.word	0xffffffff


	//   ....[16]....
        /*006c*/ 	.word	0xffffffff


	//   ....[17]....
        /*0070*/ 	.word	0xffffffff


	//   ....[18]....
        /*0074*/ 	.word	0xffffffff


	//----- nvinfo : EIATTR_COOP_GROUP_INSTR_OFFSETS
	.align		4
.L_2211:
        /*0078*/ 	.byte	0x04, 0x28
        /*007a*/ 	.short	(.L_2213 - .L_2212)


	//   ....[0]....
.L_2212:
        /*007c*/ 	.word	0x000012d0


	//   ....[1]....
        /*0080*/ 	.word	0x00001360


	//   ....[2]....
        /*0084*/ 	.word	0x00003fa0


	//   ....[3]....
        /*0088*/ 	.word	0x00004360


	//   ....[4]....
        /*008c*/ 	.word	0x00004bb0


	//   ....[5]....
        /*0090*/ 	.word	0x00004c00


	//   ....[6]....
        /*0094*/ 	.word	0x00004c30


	//   ....[7]....
        /*0098*/ 	.word	0x00004c60


	//   ....[8]....
        /*009c*/ 	.word	0x00004c90


	//   ....[9]....
        /*00a0*/ 	.word	0x00004cc0


	//   ....[10]....
        /*00a4*/ 	.word	0x00004d10


	//   ....[11]....
        /*00a8*/ 	.word	0x00004d20


	//   ....[12]....
        /*00ac*/ 	.word	0x00004d70


	//   ....[13]....
        /*00b0*/ 	.word	0x00004d80


	//   ....[14]....
        /*00b4*/ 	.word	0x00004e10


	//   ....[15]....
        /*00b8*/ 	.word	0x00004e20


	//   ....[16]....
        /*00bc*/ 	.word	0x00005460


	//   ....[17]....
        /*00c0*/ 	.word	0x00005610


	//   ....[18]....
        /*00c4*/ 	.word	0x00005ee0


	//----- nvinfo : EIATTR_VRC_CTA_INIT_COUNT
	.align		4
.L_2213:
        /*00c8*/ 	.byte	0x02, 0x4a
	.zero		1
	.zero		1


	//----- nvinfo : EIATTR_EXIT_INSTR_OFFSETS
	.align		4
        /*00cc*/ 	.byte	0x04, 0x1c
        /*00ce*/ 	.short	(.L_2215 - .L_2214)


	//   ....[0]....
.L_2214:
        /*00d0*/ 	.word	0x00000290


	//   ....[1]....
        /*00d4*/ 	.word	0x00000e90


	//   ....[2]....
        /*00d8*/ 	.word	0x000011c0


	//   ....[3]....
        /*00dc*/ 	.word	0x00005f40


	//----- nvinfo : EIATTR_MAX_THREADS
	.align		4
.L_2215:
        /*00e0*/ 	.byte	0x04, 0x05
        /*00e2*/ 	.short	(.L_2217 - .L_2216)
.L_2216:
        /*00e4*/ 	.word	0x00000020
        /*00e8*/ 	.word	0x00000001
        /*00ec*/ 	.word	0x00000001


	//----- nvinfo : EIATTR_CRS_STACK_SIZE
	.align		4
.L_2217:
        /*00f0*/ 	.byte	0x04, 0x1e
        /*00f2*/ 	.short	(.L_2219 - .L_2218)
.L_2218:
        /*00f4*/ 	.word	0x00000000


	//----- nvinfo : EIATTR_CBANK_PARAM_SIZE
	.align		4
.L_2219:
        /*00f8*/ 	.byte	0x03, 0x19
        /*00fa*/ 	.short	0x0188


	//----- nvinfo : EIATTR_PARAM_CBANK
	.align		4
        /*00fc*/ 	.byte	0x04, 0x0a
        /*00fe*/ 	.short	(.L_2221 - .L_2220)
	.align		4
.L_2220:
        /*0100*/ 	.word	index@(.nv.constant0._Z25selective_scan_fwd_kernelI32Selective_Scan_fwd_kernel_traitsILi32ELi16ELi1ELb1ELb1ELb1ELb1ELb0EN3c104HalfEffEEv13SSMParamsBase)
        /*0104*/ 	.short	0x0380
        /*0106*/ 	.short	0x0188


	//----- nvinfo : EIATTR_SW_WAR
	.align		4
.L_2221:
        /*0108*/ 	.byte	0x04, 0x36
        /*010a*/ 	.short	(.L_2223 - .L_2222)
.L_2222:
        /*010c*/ 	.word	0x00000008
.L_2223:


//--------------------- .nv.info._Z25selective_scan_fwd_kernelI32Selective_Scan_fwd_kernel_traitsILi32ELi16ELi1ELb1ELb1ELb1ELb1ELb1EN3c104HalfEffEEv13SSMParamsBase --------------------------
	.section	.nv.info._Z25selective_scan_fwd_kernelI32Selective_Scan_fwd_kernel_traitsILi32ELi16ELi1ELb1ELb1ELb1ELb1ELb1EN3c104HalfEffEEv13SSMParamsBase,"",@"SHT_CUDA_INFO"
	.sectionflags	@""
	.align	4


	//----- nvinfo : EIATTR_CUDA_API_VERSION
	.align		4
        /*0000*/ 	.byte	0x04, 0x37
        /*0002*/ 	.short	(.L_2225 - .L_2224)
.L_2224:
        /*0004*/ 	.word	0x00000082


	//----- nvinfo : EIATTR_KPARAM_INFO
	.align		4
.L_2225:
        /*0008*/ 	.byte	0x04, 0x17
        /*000a*/ 	.short	(.L_2227 - .L_2226)
.L_2226:
        /*000c*/ 	.word	0x00000000
        /*0010*/ 	.short	0x0000
        /*0012*/ 	.short	0x0000
        /*0014*/ 	.byte	0x00, 0xf0, 0x21, 0x06


	//----- nvinfo : EIATTR_SPARSE_MMA_MASK
	.align		4
.L_2227:
        /*0018*/ 	.byte	0x03, 0x50
        /*001a*/ 	.short	0x0000


	//----- nvinfo : EIATTR_MAXREG_COUNT
	.align		4
        /*001c*/ 	.byte	0x03, 0x1b
        /*001e*/ 	.short	0x00ff


	//----- nvinfo : EIATTR_NUM_BARRIERS
	.align		4
        /*0020*/ 	.byte	0x02, 0x4c
        /*0022*/ 	.byte	0x01
	.zero		1


	//----- nvinfo : EIATTR_MERCURY_ISA_VERSION
	.align		4
        /*0024*/ 	.byte	0x03, 0x5f
        /*0026*/ 	.short	0x0101


	//----- nvinfo : EIATTR_COOP_GROUP_MASK_REGIDS
	.align		4
        /*0028*/ 	.byte	0x04, 0x29
        /*002a*/ 	.short	(.L_2229 - .L_2228)


	//   ....[0]....
.L_2228:
        /*002c*/ 	.word	0xffffffff


	//   ....[1]....
        /*0030*/ 	.word	0xffffffff


	//   ....[2]....
        /*0034*/ 	.word	0xffffffff


	//   ....[3]....
        /*0038*/ 	.word	0xffffffff


	//   ....[4]....
        /*003c*/ 	.word	0xffffffff


	//   ....[5]....
        /*0040*/ 	.word	0xffffffff


	//   ....[6]....
        /*0044*/ 	.word	0xffffffff


	//   ....[7]....
        /*0048*/ 	.word	0xffffffff


	//   ....[8]....
        /*004c*/ 	.word	0xffffffff


	//   ....[9]....
        /*0050*/ 	.word	0xffffffff


	//   ....[10]....
        /*0054*/ 	.word	0xffffffff


	//   ....[11]....
        /*0058*/ 	.word	0xffffffff


	//   ....[12]....
        /*005c*/ 	.word	0xffffffff


	//   ....[13]....
        /*0060*/ 	.word	0xffffffff


	//   ....[14]....
        /*0064*/ 	.word	0xffffffff


	//   ....[15]....
        /*0068*/ 	.word	0xffffffff


	//   ....[16]....
        /*006c*/ 	.word	0xffffffff


	//   ....[17]....
        /*0070*/ 	.word	0xffffffff


	//   ....[18]....
        /*0074*/ 	.word	0xffffffff


	//----- nvinfo : EIATTR_COOP_GROUP_INSTR_OFFSETS
	.align		4
.L_2229:
        /*0078*/ 	.byte	0x04, 0x28
        /*007a*/ 	.short	(.L_2231 - .L_2230)


	//   ....[0]....
.L_2230:
        /*007c*/ 	.word	0x00001de0


	//   ....[1]....
        /*0080*/ 	.word	0x00002270


	//   ....[2]....
        /*0084*/ 	.word	0x00005980


	//   ....[3]....
        /*0088*/ 	.word	0x00006960


	//   ....[4]....
        /*008c*/ 	.word	0x00006ec0


	//   ....[5]....
        /*0090*/ 	.word	0x00006f00


	//   ....[6]....
        /*0094*/ 	.word	0x00006f30


	//   ....[7]....
        /*0098*/ 	.word	0x00006f60


	//   ....[8]....
        /*009c*/ 	.word	0x00006fa0


	//   ....[9]....
        /*00a0*/ 	.word	0x00006fc0


	//   ....[10]....
        /*00a4*/ 	.word	0x00007010


	//   ....[11]....
        /*00a8*/ 	.word	0x00007020


	//   ....[12]....
        /*00ac*/ 	.word	0x00007060


	//   ....[13]....
        /*00b0*/ 	.word	0x00007080


	//   ....[14]....
        /*00b4*/ 	.word	0x000070d0


	//   ....[15]....
        /*00b8*/ 	.word	0x000070f0


	//   ....[16]....
        /*00bc*/ 	.word	0x00007b90


	//   ....[17]....
        /*00c0*/ 	.word	0x000082f0


	//   ....[18]....
        /*00c4*/ 	.word	0x00008d10


	//----- nvinfo : EIATTR_VRC_CTA_INIT_COUNT
	.align		4
.L_2231:
        /*00c8*/ 	.byte	0x02, 0x4a
	.zero		1
	.zero		1


	//----- nvinfo : EIATTR_EXIT_INSTR_OFFSETS
	.align		4
        /*00cc*/ 	.byte	0x04, 0x1c
        /*00ce*/ 	.short	(.L_2233 - .L_2232)


	//   ....[0]....
.L_2232:
        /*00d0*/ 	.word	0x000002e0


	//   ....[1]....
        /*00d4*/ 	.word	0x00000fa0


	//   ....[2]....
        /*00d8*/ 	.word	0x00001370


	//   ....[3]....
        /*00dc*/ 	.word	0x00009190


	//----- nvinfo : EIATTR_MAX_THREADS
	.align		4
.L_2233:
        /*00e0*/ 	.byte	0x04, 0x05
        /*00e2*/ 	.short	(.L_2235 - .L_2234)
.L_2234:
        /*00e4*/ 	.word	0x00000020
        /*00e8*/ 	.word	0x00000001
        /*00ec*/ 	.word	0x00000001


	//----- nvinfo : EIATTR_CRS_STACK_SIZE
	.align		4
.L_2235:
        /*00f0*/ 	.byte	0x04, 0x1e
        /*00f2*/ 	.short	(.L_2237 - .L_2236)
.L_2236:
        /*00f4*/ 	.word	0x00000000


	//----- nvinfo : EIATTR_CBANK_PARAM_SIZE
	.align		4
.L_2237:
        /*00f8*/ 	.byte	0x03, 0x19
        /*00fa*/ 	.short	0x0188


	//----- nvinfo : EIATTR_PARAM_CBANK
	.align		4
        /*00fc*/ 	.byte	0x04, 0x0a
        /*00fe*/ 	.short	(.L_2239 - .L_2238)
	.align		4
.L_2238:
        /*0100*/ 	.word	index@(.nv.constant0._Z25selective_scan_fwd_kernelI32Selective_Scan_fwd_kernel_traitsILi32ELi16ELi1ELb1ELb1ELb1ELb1ELb1EN3c104HalfEffEEv13SSMParamsBase)
        /*0104*/ 	.short	0x0380
        /*0106*/ 	.short	0x0188


	//----- nvinfo : EIATTR_SW_WAR
	.align		4
.L_2239:
        /*0108*/ 	.byte	0x04, 0x36
        /*010a*/ 	.short	(.L_2241 - .L_2240)
.L_2240:
        /*010c*/ 	.word	0x00000008
.L_2241:


//--------------------- .nv.info._Z25selective_scan_fwd_kernelI32Selective_Scan_fwd_kernel_traitsILi32ELi8ELi1ELb0ELb1ELb1ELb0ELb0EN3c104HalfEffEEv13SSMParamsBase --------------------------
	.section	.nv.info._Z25selective_scan_fwd_kernelI32Selective_Scan_fwd_kernel_traitsILi32ELi8ELi1ELb0ELb1ELb1ELb0ELb0EN3c104HalfEffEEv13SSMParamsBase,"",@"SHT_CUDA_INFO"
	.sectionflags	@""
	.align	4


	//----- nvinfo : EIATTR_CUDA_API_VERSION
	.align		4
        /*0000*/ 	.byte	0x04, 0x37
        /*0002*/ 	.short	(.L_2243 - .L_2242)
.L_2242:
        /*0004*/ 	.word	0x00000082


	//----- nvinfo : EIATTR_KPARAM_INFO
	.align		4
.L_2243:
        /*0008*/ 	.byte	0x04, 0x17
        /*000a*/ 	.short	(.L_2245 - .L_2244)
.L_2244:
        /*000c*/ 	.word	0x00000000
        /*0010*/ 	.short	0x0000
        /*0012*/ 	.short	0x0000
        /*0014*/ 	.byte	0x00, 0xf0, 0x21, 0x06


	//----- nvinfo : EIATTR_SPARSE_MMA_MASK
	.align		4
.L_2245:
        /*0018*/ 	.byte	0x03, 0x50
        /*001a*/ 	.short	0x0000


	//----- nvinfo : EIATTR_MAXREG_COUNT
	.align		4
        /*001c*/ 	.byte	0x03, 0x1b
        /*001e*/ 	.short	0x00ff


	//----- nvinfo : EIATTR_NUM_BARRIERS
	.align		4
        /*0020*/ 	.byte	0x02, 0x4c
        /*0022*/ 	.byte	0x01
	.zero		1


	//----- nvinfo : EIATTR_MERCURY_ISA_VERSION
	.align		4
        /*0024*/ 	.byte	0x03, 0x5f
        /*0026*/ 	.short	0x0101


	//----- nvinfo : EIATTR_COOP_GROUP_MASK_REGIDS
	.align		4
        /*0028*/ 	.byte	0x04, 0x29
        /*002a*/ 	.short	(.L_2247 - .L_2246)


	//   ....[0]....
.L_2246:
        /*002c*/ 	.word	0xffffffff


	//   ....[1]....
        /*0030*/ 	.word	0xffffffff


	//   ....[2]....
        /*0034*/ 	.word	0xffffffff


	//   ....[3]....
        /*0038*/ 	.word	0xffffffff


	//   ....[4]....
        /*003c*/ 	.word	0xffffffff


	//   ....[5]....
        /*0040*/ 	.word	0xffffffff


	//   ....[6]....
        /*0044*/ 	.word	0xffffffff


	//   ....[7]....
        /*0048*/ 	.word	0xffffffff


	//   ....[8]....
        /*004c*/ 	.word	0xffffffff


	//   ....[9]....
        /*0050*/ 	.word	0xffffffff


	//   ....[10]....
        /*0054*/ 	.word	0xffffffff


	//   ....[11]....
        /*0058*/ 	.word	0xffffffff


	//   ....[12]....
        /*005c*/ 	.word	0xffffffff


	//   ....[13]....
        /*0060*/ 	.word	0xffffffff


	//   ....[14]....
        /*0064*/ 	.word	0xffffffff


	//   ....[15]....
        /*0068*/ 	.word	0xffffffff


	//   ....[16]....
        /*006c*/ 	.word	0xffffffff


	//----- nvinfo : EIATTR_COOP_GROUP_INSTR_OFFSETS
	.align		4
.L_2247:
        /*0070*/ 	.byte	0x04, 0x28
        /*0072*/ 	.short	(.L_2249 - .L_2248)


	//   ....[0]....
.L_2248:
        /*0074*/ 	.word	0x00001620


	//   ....[1]....
        /*0078*/ 	.word	0x00001820


	//   ....[2]....
        /*007c*/ 	.word	0x000033f0


	//   ....[3]....
        /*0080*/ 	.word	0x00003860


	//   ....[4]....
        /*0084*/ 	.word	0x00003d80


	//   ....[5]....
        /*0088*/ 	.word	0x00003dd0


	//   ....[6]....
        /*008c*/ 	.word	0x00003e00


	//   ....[7]....
        /*0090*/ 	.word	0x00003e30


	//   ....[8]....
        /*0094*/ 	.word	0x00003e60


	//   ....[9]....
        /*0098*/ 	.word	0x00003e90


	//   ....[10]....
        /*009c*/ 	.word	0x00003ee0


	//   ....[11]....
        /*00a0*/ 	.word	0x00003ef0


	//   ....[12]....
        /*00a4*/ 	.word	0x00003f40


	//   ....[13]....
        /*00a8*/ 	.word	0x00003f50


	//   ....[14]....
        /*00ac*/ 	.word	0x00003fe0


	//   ....[15]....
        /*00b0*/ 	.word	0x00003ff0


	//   ....[16]....
        /*00b4*/ 	.word	0x00004590


	//----- nvinfo : EIATTR_VRC_CTA_INIT_COUNT
	.align		4
.L_2249:
        /*00b8*/ 	.byte	0x02, 0x4a
	.zero		1
	.zero		1


	//----- nvinfo : EIATTR_EXIT_INSTR_OFFSETS
	.align		4
        /*00bc*/ 	.byte	0x04, 0x1c
        /*00be*/ 	.short	(.L_2251 - .L_2250)


	//   ....[0]....
.L_2250:
        /*00c0*/ 	.word	0x00000290


	//   ....[1]....
        /*00c4*/ 	.word	0x00000e80


	//   ....[2]....
        /*00c8*/ 	.word	0x00001170


	//   ....[3]....
        /*00cc*/ 	.word	0x00004830


	//----- nvinfo : EIATTR_MAX_THREADS
	.align		4
.L_2251:
        /*00d0*/ 	.byte	0x04, 0x05
        /*00d2*/ 	.short	(.L_2253 - .L_2252)
.L_2252:
        /*00d4*/ 	.word	0x00000020
        /*00d8*/ 	.word	0x00000001
        /*00dc*/ 	.word	0x00000001


	//----- nvinfo : EIATTR_CRS_STACK_SIZE
	.align		4
.L_2253:
        /*00e0*/ 	.byte	0x04, 0x1e
        /*00e2*/ 	.short	(.L_2255 - .L_2254)
.L_2254:
        /*00e4*/ 	.word	0x00000000


	//----- nvinfo : EIATTR_CBANK_PARAM_SIZE
	.align		4
.L_2255:
        /*00e8*/ 	.byte	0x03, 0x19
        /*00ea*/ 	.short	0x0188


	//----- nvinfo : EIATTR_PARAM_CBANK
	.align		4
        /*00ec*/ 	.byte	0x04, 0x0a
        /*00ee*/ 	.short	(.L_2257 - .L_2256)
	.align		4
.L_2256:
        /*00f0*/ 	.word	index@(.nv.constant0._Z25selective_scan_fwd_kernelI32Selective_Scan_fwd_kernel_traitsILi32ELi8ELi1ELb0ELb1ELb1ELb0ELb0EN3c104HalfEffEEv13SSMParamsBase)
        /*00f4*/ 	.short	0x0380
        /*00f6*/ 	.short	0x0188


	//----- nvinfo : EIATTR_SW_WAR
	.align		4
.L_2257:
        /*00f8*/ 	.byte	0x04, 0x36
        /*00fa*/ 	.short	(.L_2259 - .L_2258)
.L_2258:
        /*00fc*/ 	.word	0x00000008
.L_2259:


//--------------------- .nv.info._Z25selective_scan_fwd_kernelI32Selective_Scan_fwd_kernel_traitsILi32ELi8ELi1ELb0ELb1ELb1ELb0ELb1EN3c104HalfEffEEv13SSMParamsBase --------------------------
	.section	.nv.info._Z25selective_scan_fwd_kernelI32Selective_Scan_fwd_kernel_traitsILi32ELi8ELi1ELb0ELb1ELb1ELb0ELb1EN3c104HalfEffEEv13SSMParamsBase,"",@"SHT_CUDA_INFO"
	.sectionflags	@""
	.align	4


	//----- nvinfo : EIATTR_CUDA_API_VERSION
	.align		4
        /*0000*/ 	.byte	0x04, 0x37
        /*0002*/ 	.short	(.L_2261 - .L_2260)
.L_2260:
        /*0004*/ 	.word	0x00000082


	//----- nvinfo : EIATTR_KPARAM_INFO
	.align		4
.L_2261:
        /*0008*/ 	.byte	0x04, 0x17
        /*000a*/ 	.short	(.L_2263 - .L_2262)
.L_2262:
        /*000c*/ 	.word	0x00000000
        /*0010*/ 	.short	0x0000
        /*0012*/ 	.short	0x0000
        /*0014*/ 	.byte	0x00, 0xf0, 0x21, 0x06


	//----- nvinfo : EIATTR_SPARSE_MMA_MASK
	.align		4
.L_2263:
        /*0018*/ 	.byte	0x03, 0x50
        /*001a*/ 	.short	0x0000


	//----- nvinfo : EIATTR_MAXREG_COUNT
	.align		4
        /*001c*/ 	.byte	0x03, 0x1b
        /*001e*/ 	.short	0x00ff


	//----- nvinfo : EIATTR_NUM_BARRIERS
	.align		4
        /*0020*/ 	.byte	0x02, 0x4c
        /*0022*/ 	.byte	0x01
	.zero		1


	//----- nvinfo : EIATTR_MERCURY_ISA_VERSION
	.align		4
        /*0024*/ 	.byte	0x03, 0x5f
        /*0026*/ 	.short	0x0101


	//----- nvinfo : EIATTR_COOP_GROUP_MASK_REGIDS
	.align		4
        /*0028*/ 	.byte	0x04, 0x29
        /*002a*/ 	.short	(.L_2265 - .L_2264)


	//   ....[0]....
.L_2264:
        /*002c*/ 	.word	0xffffffff


	//   ....[1]....
        /*0030*/ 	.word	0xffffffff


	//   ....[2]....
        /*0034*/ 	.word	0xffffffff


	//   ....[3]....
        /*0038*/ 	.word	0xffffffff


	//   ....[4]....
        /*003c*/ 	.word	0xffffffff


	//   ....[5]....
        /*0040*/ 	.word	0xffffffff


	//   ....[6]....
        /*0044*/ 	.word	0xffffffff


	//   ....[7]....
        /*0048*/ 	.word	0xffffffff


	//   ....[8]....
        /*004c*/ 	.word	0xffffffff


	//   ....[9]....
        /*0050*/ 	.word	0xffffffff


	//   ....[10]....
        /*0054*/ 	.word	0xffffffff


	//   ....[11]....
        /*0058*/ 	.word	0xffffffff


	//   ....[12]....
        /*005c*/ 	.word	0xffffffff


	//   ....[13]....
        /*0060*/ 	.word	0xffffffff


	//   ....[14]....
        /*0064*/ 	.word	0xffffffff


	//   ....[15]....
        /*0068*/ 	.word	0xffffffff


	//   ....[16]....
        /*006c*/ 	.word	0xffffffff


	//----- nvinfo : EIATTR_COOP_GROUP_INSTR_OFFSETS
	.align		4
.L_2265:
        /*0070*/ 	.byte	0x04, 0x28
        /*0072*/ 	.short	(.L_2267 - .L_2266)


	//   ....[0]....
.L_2266:
        /*0074*/ 	.word	0x000016c0


	//   ....[1]....
        /*0078*/ 	.word	0x000018c0


	//   ....[2]....
        /*007c*/ 	.word	0x00003460


	//   ....[3]....
        /*0080*/ 	.word	0x000038c0


	//   ....[4]....
        /*0084*/ 	.word	0x00003df0


	//   ....[5]....
        /*0088*/ 	.word	0x00003e40


	//   ....[6]....
        /*008c*/ 	.word	0x00003e70


	//   ....[7]....
        /*0090*/ 	.word	0x00003ea0


	//   ....[8]....
        /*0094*/ 	.word	0x00003ed0


	//   ....[9]....
        /*0098*/ 	.word	0x00003f00


	//   ....[10]....
        /*009c*/ 	.word	0x00003f50


	//   ....[11]....
        /*00a0*/ 	.word	0x00003f60


	//   ....[12]....
        /*00a4*/ 	.word	0x00003fb0


	//   ....[13]....
        /*00a8*/ 	.word	0x00003fc0


	//   ....[14]....
        /*00ac*/ 	.word	0x00004050


	//   ....[15]....
        /*00b0*/ 	.word	0x00004060


	//   ....[16]....
        /*00b4*/ 	.word	0x00004640


	//----- nvinfo : EIATTR_VRC_CTA_INIT_COUNT
	.align		4
.L_2267:
        /*00b8*/ 	.byte	0x02, 0x4a
	.zero		1
	.zero		1


	//----- nvinfo : EIATTR_EXIT_INSTR_OFFSETS
	.align		4
        /*00bc*/ 	.byte	0x04, 0x1c
        /*00be*/ 	.short	(.L_2269 - .L_2268)


	//   ....[0]....
.L_2268:
        /*00c0*/ 	.word	0x000002d0


	//   ....[1]....
        /*00c4*/ 	.word	0x00000f40


	//   ....[2]....
        /*00c8*/ 	.word	0x00001210


	//   ....[3]....
        /*00cc*/ 	.word	0x000048c0


	//----- nvinfo : EIATTR_MAX_THREADS
	.align		4
.L_2269:
        /*00d0*/ 	.byte	0x04, 0x05
        /*00d2*/ 	.short	(.L_2271 - .L_2270)
.L_2270:
        /*00d4*/ 	.word	0x00000020
        /*00d8*/ 	.word	0x00000001
        /*00dc*/ 	.word	0x00000001


	//----- nvinfo : EIATTR_CRS_STACK_SIZE
	.align		4
.L_2271:
        /*00e0*/ 	.byte	0x04, 0x1e
        /*00e2*/ 	.short	(.L_2273 - .L_2272)
.L_2272:
        /*00e4*/ 	.word	0x00000000


	//----- nvinfo : EIATTR_CBANK_PARAM_SIZE
	.align		4
.L_2273:
        /*00e8*/ 	.byte	0x03, 0x19
        /*00ea*/ 	.short	0x0188


	//----- nvinfo : EIATTR_PARAM_CBANK
	.align		4
        /*00ec*/ 	.byte	0x04, 0x0a
        /*00ee*/ 	.short	(.L_2275 - .L_2274)
	.align		4
.L_2274:
        /*00f0*/ 	.word	index@(.nv.constant0._Z25selective_scan_fwd_kernelI32Selective_Scan_fwd_kernel_traitsILi32ELi8ELi1ELb0ELb1ELb1ELb0ELb1EN3c104HalfEffEEv13SSMParamsBase)
        /*00f4*/ 	.short	0x0380
        /*00f6*/ 	.short	0x0188


	//----- nvinfo : EIATTR_SW_WAR
	.align		4
.L_2275:
        /*00f8*/ 	.byte	0x04, 0x36
        /*00fa*/ 	.short	(.L_2277 - .L_2276)
.L_2276:
        /*00fc*/ 	.word	0x00000008
.L_2277:


//--------------------- .nv.info._Z25selective_scan_fwd_kernelI32Selective_Scan_fwd_kernel_traitsILi32ELi8ELi1ELb0ELb1ELb1ELb1ELb0EN3c104HalfEffEEv13SSMParamsBase --------------------------
	.section	.nv.info._Z25selective_scan_fwd_kernelI32Selective_Scan_fwd_kernel_traitsILi32ELi8ELi1ELb0ELb1ELb1ELb1ELb0EN3c104HalfEffEEv13SSMParamsBase,"",@"SHT_CUDA_INFO"
	.sectionflags	@""
	.align	4


	//----- nvinfo : EIATTR_CUDA_API_VERSION
	.align		4
        /*0000*/ 	.byte	0x04, 0x37
        /*0002*/ 	.short	(.L_2279 - .L_2278)
.L_2278:
        /*0004*/ 	.word	0x00000082


	//----- nvinfo : EIATTR_KPARAM_INFO
	.align		4
.L_2279:
        /*0008*/ 	.byte	0x04, 0x17
        /*000a*/ 	.short	(.L_2281 - .L_2280)
.L_2280:
        /*000c*/ 	.word	0x00000000
        /*0010*/ 	.short	0x0000
        /*0012*/ 	.short	0x0000
        /*0014*/ 	.byte	0x00, 0xf0, 0x21, 0x06


	//----- nvinfo : EIATTR_SPARSE_MMA_MASK
	.align		4
.L_2281:
        /*0018*/ 	.byte	0x03, 0x50
        /*001a*/ 	.short	0x0000


	//----- nvinfo : EIATTR_MAXREG_COUNT
	.align		4
        /*001c*/ 	.byte	0x03, 0x1b
        /*001e*/ 	.short	0x00ff


	//----- nvinfo : EIATTR_NUM_BARRIERS
	.align		4
        /*0020*/ 	.byte	0x02, 0x4c
        /*0022*/ 	.byte	0x01
	.zero		1


	//----- nvinfo : EIATTR_MERCURY_ISA_VERSION
	.align		4
        /*0024*/ 	.byte	0x03, 0x5f
        /*0026*/ 	.short	0x0101


	//----- nvinfo : EIATTR_COOP_GROUP_MASK_REGIDS
	.align		4
        /*0028*/ 	.byte	0x04, 0x29
        /*002a*/ 	.short	(.L_2283 - .L_2282)


	//   ....[0]....
.L_2282:
        /*002c*/ 	.word	0xffffffff


	//   ....[1]....
        /*0030*/ 	.word	0xffffffff


	//   ....[2]....
        /*0034*/ 	.word	0xffffffff


	//   ....[3]....
        /*0038*/ 	.word	0xffffffff


	//   ....[4]....
        /*003c*/ 	.word	0xffffffff


	//   ....[5]....
        /*0040*/ 	.word	0xffffffff


	//   ....[6]....
        /*0044*/ 	.word	0xffffffff


	//   ....[7]....
        /*0048*/ 	.word	0xffffffff


	//   ....[8]....
        /*004c*/ 	.word	0xffffffff


	//   ....[9]....
        /*0050*/ 	.word	0xffffffff


	//   ....[10]....
        /*0054*/ 	.word	0xffffffff


	//   ....[11]....
        /*0058*/ 	.word	0xffffffff


	//   ....[12]....
        /*005c*/ 	.word	0xffffffff


	//   ....[13]....
        /*0060*/ 	.word	0xffffffff


	//   ....[14]....
        /*0064*/ 	.word	0xffffffff


	//   ....[15]....
        /*0068*/ 	.word	0xffffffff


	//   ....[16]....
        /*006c*/ 	.word	0xffffffff


	//   ....[17]....
        /*0070*/ 	.word	0xffffffff


	//   ....[18]....
        /*0074*/ 	.word	0xffffffff


	//----- nvinfo : EIATTR_COOP_GROUP_INSTR_OFFSETS
	.align		4
.L_2283:
        /*0078*/ 	.byte	0x04, 0x28
        /*007a*/ 	.short	(.L_2285 - .L_2284)


	//   ....[0]....
.L_2284:
        /*007c*/ 	.word	0x00001700


	//   ....[1]....
        /*0080*/ 	.word	0x000018c0


	//   ....[2]....
        /*0084*/ 	.word	0x00003570


	//   ....[3]....
        /*0088*/ 	.word	0x00003c50


	//   ....[4]....
        /*008c*/ 	.word	0x00003fb0


	//   ....[5]....
        /*0090*/ 	.word	0x00003ff0


	//   ....[6]....
        /*0094*/ 	.word	0x00004020


	//   ....[7]....
        /*0098*/ 	.word	0x00004050


	//   ....[8]....
        /*009c*/ 	.word	0x00004090


	//   ....[9]....
        /*00a0*/ 	.word	0x000040b0


	//   ....[10]....
        /*00a4*/ 	.word	0x00004100


	//   ....[11]....
        /*00a8*/ 	.word	0x00004110


	//   ....[12]....
        /*00ac*/ 	.word	0x00004150


	//   ....[13]....
        /*00b0*/ 	.word	0x00004170


	//   ....[14]....
        /*00b4*/ 	.word	0x000041c0


	//   ....[15]....
        /*00b8*/ 	.word	0x000041e0


	//   ....[16]....
        /*00bc*/ 	.word	0x00004920


	//   ....[17]....
        /*00c0*/ 	.word	0x00004cb0


	//   ....[18]....
        /*00c4*/ 	.word	0x00005250


	//----- nvinfo : EIATTR_VRC_CTA_INIT_COUNT
	.align		4
.L_2285:
        /*00c8*/ 	.byte	0x02, 0x4a
	.zero		1
	.zero		1


	//----- nvinfo : EIATTR_EXIT_INSTR_OFFSETS
	.align		4
        /*00cc*/ 	.byte	0x04, 0x1c
        /*00ce*/ 	.short	(.L_2287 - .L_2286)


	//   ....[0]....
.L_2286:
        /*00d0*/ 	.word	0x00000290


	//   ....[1]....
        /*00d4*/ 	.word	0x00000ed0


	//   ....[2]....
        /*00d8*/ 	.word	0x000011c0


	//   ....[3]....
        /*00dc*/ 	.word	0x000054e0


	//----- nvinfo : EIATTR_MAX_THREADS
	.align		4
.L_2287:
        /*00e0*/ 	.byte	0x04, 0x05
        /*00e2*/ 	.short	(.L_2289 - .L_2288)
.L_2288:
        /*00e4*/ 	.word	0x00000020
        /*00e8*/ 	.word	0x00000001
        /*00ec*/ 	.word	0x00000001


	//----- nvinfo : EIATTR_CRS_STACK_SIZE
	.align		4
.L_2289:
        /*00f0*/ 	.byte	0x04, 0x1e
        /*00f2*/ 	.short	(.L_2291 - .L_2290)
.L_2290:
        /*00f4*/ 	.word	0x00000000


	//----- nvinfo : EIATTR_CBANK_PARAM_SIZE
	.align		4
.L_2291:
        /*00f8*/ 	.byte	0x03, 0x19
        /*00fa*/ 	.short	0x0188


	//----- nvinfo : EIATTR_PARAM_CBANK
	.align		4
        /*00fc*/ 	.byte	0x04, 0x0a
        /*00fe*/ 	.short	(.L_2293 - .L_2292)
	.align		4
.L_2292:
        /*0100*/ 	.word	index@(.nv.constant0._Z25selective_scan_fwd_kernelI32Selective_Scan_fwd_kernel_traitsILi32ELi8ELi1ELb0ELb1ELb1ELb1ELb0EN3c104HalfEffEEv13SSMParamsBase)
        /*0104*/ 	.short	0x0380
        /*0106*/ 	.short	0x0188


	//----- nvinfo : EIATTR_SW_WAR
	.align		4
.L_2293:
        /*0108*/ 	.byte	0x04, 0x36
        /*010a*/ 	.short	(.L_2295 - .L_2294)
.L_2294:
        /*010c*/ 	.word	0x00000008
.L_2295:


//--------------------- .nv.info._Z25selective_scan_fwd_kernelI32Selective_Scan_fwd_kernel_traitsILi32ELi8ELi1ELb0ELb1ELb1ELb1ELb1EN3c104HalfEffEEv13SSMParamsBase --------------------------
	.section	.nv.info._Z25selective_scan_fwd_kernelI32Selective_Scan_fwd_kernel_traitsILi32ELi8ELi1ELb0ELb1ELb1ELb1ELb1EN3c104HalfEffEEv13SSMParamsBase,"",@"SHT_CUDA_INFO"
	.sectionflags	@""
	.align	4


	//----- nvinfo : EIATTR_CUDA_API_VERSION
	.align		4
        /*0000*/ 	.byte	0x04, 0x37
        /*0002*/ 	.short	(.L_2297 - .L_2296)
.L_2296:
        /*0004*/ 	.word	0x00000082


	//----- nvinfo : EIATTR_KPARAM_INFO
	.align		4
.L_2297:
        /*0008*/ 	.byte	0x04, 0x17
        /*000a*/ 	.short	(.L_2299 - .L_2298)
.L_2298:
        /*000c*/ 	.word	0x00000000
        /*0010*/ 	.short	0x0000
        /*0012*/ 	.short	0x0000
        /*0014*/ 	.byte	0x00, 0xf0, 0x21, 0x06


	//----- nvinfo : EIATTR_SPARSE_MMA_MASK
	.align		4
.L_2299:
        /*0018*/ 	.byte	0x03, 0x50
        /*001a*/ 	.short	0x0000


	//----- nvinfo : EIATTR_MAXREG_COUNT
	.align		4
        /*001c*/ 	.byte	0x03, 0x1b
        /*001e*/ 	.short	0x00ff


	//----- nvinfo : EIATTR_NUM_BARRIERS
	.align		4
        /*0020*/ 	.byte	0x02, 0x4c
        /*0022*/ 	.byte	0x01
	.zero		1


	//----- nvinfo : EIATTR_MERCURY_ISA_VERSION
	.align		4
        /*0024*/ 	.byte	0x03, 0x5f
        /*0026*/ 	.short	0x0101


	//----- nvinfo : EIATTR_COOP_GROUP_MASK_REGIDS
	.align		4
        /*0028*/ 	.byte	0x04, 0x29
        /*002a*/ 	.short	(.L_2301 - .L_2300)


	//   ....[0]....
.L_2300:
        /*002c*/ 	.word	0xffffffff


	//   ....[1]....
        /*0030*/ 	.word	0xffffffff


	//   ....[2]....
        /*0034*/ 	.word	0xffffffff


	//   ....[3]....
        /*0038*/ 	.word	0xffffffff


	//   ....[4]....
        /*003c*/ 	.word	0xffffffff


	//   ....[5]....
        /*0040*/ 	.word	0xffffffff


	//   ....[6]....
        /*0044*/ 	.word	0xffffffff


	//   ....[7]....
        /*0048*/ 	.word	0xffffffff


	//   ....[8]....
        /*004c*/ 	.word	0xffffffff


	//   ....[9]....
        /*0050*/ 	.word	0xffffffff


	//   ....[10]....
        /*0054*/ 	.word	0xffffffff


	//   ....[11]....
        /*0058*/ 	.word	0xffffffff


	//   ....[12]....
        /*005c*/ 	.word	0xffffffff


	//   ....[13]....
        /*0060*/ 	.word	0xffffffff


	//   ....[14]....
        /*0064*/ 	.word	0xffffffff


	//   ....[15]....
        /*0068*/ 	.word	0xffffffff


	//   ....[16]....
        /*006c*/ 	.word	0xffffffff


	//   ....[17]....
        /*0070*/ 	.word	0xffffffff


	//   ....[18]....
        /*0074*/ 	.word	0xffffffff


	//----- nvinfo : EIATTR_COOP_GROUP_INSTR_OFFSETS
	.align		4
.L_2301:
        /*0078*/ 	.byte	0x04, 0x28
        /*007a*/ 	.short	(.L_2303 - .L_2302)


	//   ....[0]....
.L_2302:
        /*007c*/ 	.word	0x000017b0


	//   ....[1]....
        /*0080*/ 	.word	0x00001970


	//   ....[2]....
        /*0084*/ 	.word	0x00003630


	//   ....[3]....
        /*0088*/ 	.word	0x00003d10


	//   ....[4]....
        /*008c*/ 	.word	0x00004070


	//   ....[5]....
        /*0090*/ 	.word	0x000040b0


	//   ....[6]....
        /*0094*/ 	.word	0x000040e0


	//   ....[7]....
        /*0098*/ 	.word	0x00004110


	//   ....[8]....
        /*009c*/ 	.word	0x00004150


	//   ....[9]....
        /*00a0*/ 	.word	0x00004170


	//   ....[10]....
        /*00a4*/ 	.word	0x000041c0


	//   ....[11]....
        /*00a8*/ 	.word	0x000041d0


	//   ....[12]....
        /*00ac*/ 	.word	0x00004210


	//   ....[13]....
        /*00b0*/ 	.word	0x00004230


	//   ....[14]....
        /*00b4*/ 	.word	0x00004280


	//   ....[15]....
        /*00b8*/ 	.word	0x000042a0


	//   ....[16]....
        /*00bc*/ 	.word	0x00004a40


	//   ....[17]....
        /*00c0*/ 	.word	0x00004dd0


	//   ....[18]....
        /*00c4*/ 	.word	0x00005390


	//----- nvinfo : EIATTR_VRC_CTA_INIT_COUNT
	.align		4
.L_2303:
        /*00c8*/ 	.byte	0x02, 0x4a
	.zero		1
	.zero		1


	//----- nvinfo : EIATTR_EXIT_INSTR_OFFSETS
	.align		4
        /*00cc*/ 	.byte	0x04, 0x1c
        /*00ce*/ 	.short	(.L_2305 - .L_2304)


	//   ....[0]....
.L_2304:
        /*00d0*/ 	.word	0x000002e0


	//   ....[1]....
        /*00d4*/ 	.word	0x00000fa0


	//   ....[2]....
        /*00d8*/ 	.word	0x00001270


	//   ....[3]....
        /*00dc*/ 	.word	0x00005600


	//----- nvinfo : EIATTR_MAX_THREADS
	.align		4
.L_2305:
        /*00e0*/ 	.byte	0x04, 0x05
        /*00e2*/ 	.short	(.L_2307 - .L_2306)
.L_2306:
        /*00e4*/ 	.word	0x00000020
        /*00e8*/ 	.word	0x00000001
        /*00ec*/ 	.word	0x00000001


	//----- nvinfo : EIATTR_CRS_STACK_SIZE
	.align		4
.L_2307:
        /*00f0*/ 	.byte	0x04, 0x1e
        /*00f2*/ 	.short	(.L_2309 - .L_2308)
.L_2308:
        /*00f4*/ 	.word	0x00000000


	//----- nvinfo : EIATTR_CBANK_PARAM_SIZE
	.align		4
.L_2309:
        /*00f8*/ 	.byte	0x03, 0x19
        /*00fa*/ 	.short	0x0188


	//----- nvinfo : EIATTR_PARAM_CBANK
	.align		4
        /*00fc*/ 	.byte	0x04, 0x0a
        /*00fe*/ 	.short	(.L_2311 - .L_2310)
	.align		4
.L_2310:
        /*0100*/ 	.word	index@(.nv.constant0._Z25selective_scan_fwd_kernelI32Selective_Scan_fwd_kernel_traitsILi32ELi8ELi1ELb0ELb1ELb1ELb1ELb1EN3c104HalfEffEEv13SSMParamsBase)
        /*0104*/ 	.short	0x0380
        /*0106*/ 	.short	0x0188


	//----- nvinfo : EIATTR_SW_WAR
	.align		4
.L_2311:
        /*0108*/ 	.byte	0x04, 0x36
        /*010a*/ 	.short	(.L_2313 - .L_2312)
.L_2312:
        /*010c*/ 	.word	0x00000008
.L_2313:


//--------------------- .nv.info._Z25selective_scan_fwd_kernelI32Selective_Scan_fwd_kernel_traitsILi32ELi8ELi1ELb1ELb1ELb1ELb0ELb0EN3c104HalfEffEEv13SSMParamsBase --------------------------
	.section	.nv.info._Z25selective_scan_fwd_kernelI32Selective_Scan_fwd_kernel_traitsILi32ELi8ELi1ELb1ELb1ELb1ELb0ELb0EN3c104HalfEffEEv13SSMParamsBase,"",@"SHT_CUDA_INFO"
	.sectionflags	@""
	.align	4


	//----- nvinfo : EIATTR_CUDA_API_VERSION
	.align		4
        /*0000*/ 	.byte	0x04, 0x37
        /*0002*/ 	.short	(.L_2315 - .L_2314)
.L_2314:
        /*0004*/ 	.word	0x00000082


	//----- nvinfo : EIATTR_KPARAM_INFO
	.align		4
.L_2315:
        /*0008*/ 	.byte	0x04, 0x17
        /*000a*/ 	.short	(.L_2317 - .L_2316)
.L_2316:
        /*000c*/ 	.word	0x00000000
        /*0010*/ 	.short	0x0000
        /*0012*/ 	.short	0x0000
        /*0014*/ 	.byte	0x00, 0xf0, 0x21, 0x06


	//----- nvinfo : EIATTR_SPARSE_MMA_MASK
	.align		4
.L_2317:
        /*0018*/ 	.byte	0x03, 0x50
        /*001a*/ 	.short	0x0000


	//----- nvinfo : EIATTR_MAXREG_COUNT
	.align		4
        /*001c*/ 	.byte	0x03, 0x1b
        /*001e*/ 	.short	0x00ff


	//----- nvinfo : EIATTR_NUM_BARRIERS
	.align		4
        /*0020*/ 	.byte	0x02, 0x4c
        /*0022*/ 	.byte	0x01
	.zero		1


	//----- nvinfo : EIATTR_MERCURY_ISA_VERSION
	.align		4
        /*0024*/ 	.byte	0x03, 0x5f
        /*0026*/ 	.short	0x0101


	//----- nvinfo : EIATTR_COOP_GROUP_MASK_REGIDS
	.align		4
        /*0028*/ 	.byte	0x04, 0x29
        /*002a*/ 	.short	(.L_2319 - .L_2318)


	//   ....[0]....
.L_2318:
        /*002c*/ 	.word	0xffffffff


	//   ....[1]....
        /*0030*/ 	.word	0xffffffff


	//   ....[2]....
        /*0034*/ 	.word	0xffffffff


	//   ....[3]....
        /*0038*/ 	.word	0xffffffff


	//   ....[4]....
        /*003c*/ 	.word	0xffffffff


	//   ....[5]....
        /*0040*/ 	.word	0xffffffff


	//   ....[6]....
        /*0044*/ 	.word	0xffffffff


	//   ....[7]....
        /*0048*/ 	.word	0xffffffff


	//   ....[8]....
        /*004c*/ 	.word	0xffffffff


	//   ....[9]....
        /*0050*/ 	.word	0xffffffff


	//   ....[10]....
        /*0054*/ 	.word	0xffffffff


	//   ....[11]....
        /*0058*/ 	.word	0xffffffff


	//----- nvinfo : EIATTR_COOP_GROUP_INSTR_OFFSETS
	.align		4
.L_2319:
        /*005c*/ 	.byte	0x04, 0x28
        /*005e*/ 	.short	(.L_2321 - .L_2320)


	//   ....[0]....
.L_2320:
        /*0060*/ 	.word	0x000032a0


	//   ....[1]....
        /*0064*/ 	.word	0x000032c0


	//   ....[2]....
        /*0068*/ 	.word	0x00003310


	//   ....[3]....
        /*006c*/ 	.word	0x00003320


	//   ....[4]....
        /*0070*/ 	.word	0x00003370


	//   ....[5]....
        /*0074*/ 	.word	0x00003380


	//   ....[6]....
        /*0078*/ 	.word	0x000033c0


	//   ....[7]....
        /*007c*/ 	.word	0x000033e0


	//   ....[8]....
        /*0080*/ 	.word	0x00003420


	//   ....[9]....
        /*0084*/ 	.word	0x00003440


	//   ....[10]....
        /*0088*/ 	.word	0x000034d0


	//   ....[11]....
        /*008c*/ 	.word	0x000034e0


	//----- nvinfo : EIATTR_VRC_CTA_INIT_COUNT
	.align		4
.L_2321:
        /*0090*/ 	.byte	0x02, 0x4a
	.zero		1
	.zero		1


	//----- nvinfo : EIATTR_EXIT_INSTR_OFFSETS
	.align		4
        /*0094*/ 	.byte	0x04, 0x1c
        /*0096*/ 	.short	(.L_2323 - .L_2322)


	//   ....[0]....
.L_2322:
        /*0098*/ 	.word	0x00000280


	//   ....[1]....
        /*009c*/ 	.word	0x00000e70


	//   ....[2]....
        /*00a0*/ 	.word	0x00001280


	//   ....[3]....
        /*00a4*/ 	.word	0x000039f0


	//----- nvinfo : EIATTR_MAX_THREADS
	.align		4
.L_2323:
        /*00a8*/ 	.byte	0x04, 0x05
        /*00aa*/ 	.short	(.L_2325 - .L_2324)
.L_2324:
        /*00ac*/ 	.word	0x00000020
        /*00b0*/ 	.word	0x00000001
        /*00b4*/ 	.word	0x00000001


	//----- nvinfo : EIATTR_CRS_STACK_SIZE
	.align		4
.L_2325:
        /*00b8*/ 	.byte	0x04, 0x1e
        /*00ba*/ 	.short	(.L_2327 - .L_2326)
.L_2326:
        /*00bc*/ 	.word	0x00000000


	//----- nvinfo : EIATTR_CBANK_PARAM_SIZE
	.align		4
.L_2327:
        /*00c0*/ 	.byte	0x03, 0x19
        /*00c2*/ 	.short	0x0188


	//----- nvinfo : EIATTR_PARAM_CBANK
	.align		4
        /*00c4*/ 	.byte	0x04, 0x0a
        /*00c6*/ 	.short	(.L_2329 - .L_2328)
	.align		4
.L_2328:
        /*00c8*/ 	.word	index@(.nv.constant0._Z25selective_scan_fwd_kernelI32Selective_Scan_fwd_kernel_traitsILi32ELi8ELi1ELb1ELb1ELb1ELb0ELb0EN3c104HalfEffEEv13SSMParamsBase)
        /*00cc*/ 	.short	0x0380
        /*00ce*/ 	.short	0x0188


	//----- nvinfo : EIATTR_SW_WAR
	.align		4
.L_2329:
        /*00d0*/ 	.byte	0x04, 0x36
        /*00d2*/ 	.short	(.L_2331 - .L_2330)
.L_2330:
        /*00d4*/ 	.word	0x00000008
.L_2331:


//--------------------- .nv.info._Z25selective_scan_fwd_kernelI32Selective_Scan_fwd_kernel_traitsILi32ELi8ELi1ELb1ELb1ELb1ELb0ELb1EN3c104HalfEffEEv13SSMParamsBase --------------------------
	.section	.nv.info._Z25selective_scan_fwd_kernelI32Selective_Scan_fwd_kernel_traitsILi32ELi8ELi1ELb1ELb1ELb1ELb0ELb1EN3c104HalfEffEEv13SSMParamsBase,"",@"SHT_CUDA_INFO"
	.sectionflags	@""
	.align	4


	//----- nvinfo : EIATTR_CUDA_API_VERSION
	.align		4
        /*0000*/ 	.byte	0x04, 0x37
        /*0002*/ 	.short	(.L_2333 - .L_2332)
.L_2332:
        /*0004*/ 	.word	0x00000082


	//----- nvinfo : EIATTR_KPARAM_INFO
	.align		4
.L_2333:
        /*0008*/ 	.byte	0x04, 0x17
        /*000a*/ 	.short	(.L_2335 - .L_2334)
.L_2334:
        /*000c*/ 	.word	0x00000000
        /*0010*/ 	.short	0x0000
        /*0012*/ 	.short	0x0000
        /*0014*/ 	.byte	0x00, 0xf0, 0x21, 0x06


	//----- nvinfo : EIATTR_SPARSE_MMA_MASK
	.align		4
.L_2335:
        /*0018*/ 	.byte	0x03, 0x50
        /*001a*/ 	.short	0x0000


	//----- nvinfo : EIATTR_MAXREG_COUNT
	.align		4
        /*001c*/ 	.byte	0x03, 0x1b
        /*001e*/ 	.short	0x00ff


	//----- nvinfo : EIATTR_NUM_BARRIERS
	.align		4
        /*0020*/ 	.byte	0x02, 0x4c
        /*0022*/ 	.byte	0x01
	.zero		1


	//----- nvinfo : EIATTR_MERCURY_ISA_VERSION
	.align		4
        /*0024*/ 	.byte	0x03, 0x5f
        /*0026*/ 	.short	0x0101


	//----- nvinfo : EIATTR_COOP_GROUP_MASK_REGIDS
	.align		4
        /*0028*/ 	.byte	0x04, 0x29
        /*002a*/ 	.short	(.L_2337 - .L_2336)


	//   ....[0]....
.L_2336:
        /*002c*/ 	.word	0xffffffff


	//   ....[1]....
        /*0030*/ 	.word	0xffffffff


	//   ....[2]....
        /*0034*/ 	.word	0xffffffff


	//   ....[3]....
        /*0038*/ 	.word	0xffffffff


	//   ....[4]....
        /*003c*/ 	.word	0xffffffff


	//   ....[5]....
        /*0040*/ 	.word	0xffffffff


	//   ....[6]....
        /*0044*/ 	.word	0xffffffff


	//   ....[7]....
        /*0048*/ 	.word	0xffffffff


	//   ....[8]....
        /*004c*/ 	.word	0xffffffff


	//   ....[9]....
        /*0050*/ 	.word	0xffffffff


	//   ....[10]....
        /*0054*/ 	.word	0xffffffff


	//   ....[11]....
        /*0058*/ 	.word	0xffffffff


	//   ....[12]....
        /*005c*/ 	.word	0xffffffff


	//   ....[13]....
        /*0060*/ 	.word	0xffffffff


	//   ....[14]....
        /*0064*/ 	.word	0xffffffff


	//   ....[15]....
        /*0068*/ 	.word	0xffffffff


	//   ....[16]....
        /*006c*/ 	.word	0xffffffff


	//----- nvinfo : EIATTR_COOP_GROUP_INSTR_OFFSETS
	.align		4
.L_2337:
        /*0070*/ 	.byte	0x04, 0x28
        /*0072*/ 	.short	(.L_2339 - .L_2338)


	//   ....[0]....
.L_2338:
        /*0074*/ 	.word	0x000016c0


	//   ....[1]....
        /*0078*/ 	.word	0x000018c0


	//   ....[2]....
        /*007c*/ 	.word	0x00003460


	//   ....[3]....
        /*0080*/ 	.word	0x000038c0


	//   ....[4]....
        /*0084*/ 	.word	0x00003df0


	//   ....[5]....
        /*0088*/ 	.word	0x00003e40


	//   ....[6]....
        /*008c*/ 	.word	0x00003e70


	//   ....[7]....
        /*0090*/ 	.word	0x00003ea0


	//   ....[8]....
        /*0094*/ 	.word	0x00003ed0


	//   ....[9]....
        /*0098*/ 	.word	0x00003f00


	//   ....[10]....
        /*009c*/ 	.word	0x00003f50


	//   ....[11]....
        /*00a0*/ 	.word	0x00003f60


	//   ....[12]....
        /*00a4*/ 	.word	0x00003fb0


	//   ....[13]....
        /*00a8*/ 	.word	0x00003fc0


	//   ....[14]....
        /*00ac*/ 	.word	0x00004050


	//   ....[15]....
        /*00b0*/ 	.word	0x00004060


	//   ....[16]....
        /*00b4*/ 	.word	0x00004640


	//----- nvinfo : EIATTR_VRC_CTA_INIT_COUNT
	.align		4
.L_2339:
        /*00b8*/ 	.byte	0x02, 0x4a
	.zero		1
	.zero		1


	//----- nvinfo : EIATTR_EXIT_INSTR_OFFSETS
	.align		4
        /*00bc*/ 	.byte	0x04, 0x1c
        /*00be*/ 	.short	(.L_2341 - .L_2340)


	//   ....[0]....
.L_2340:
        /*00c0*/ 	.word	0x000002d0


	//   ....[1]....
        /*00c4*/ 	.word	0x00000f40


	//   ....[2]....
        /*00c8*/ 	.word	0x00001210


	//   ....[3]....
        /*00cc*/ 	.word	0x000048c0


	//----- nvinfo : EIATTR_MAX_THREADS
	.align		4
.L_2341:
        /*00d0*/ 	.byte	0x04, 0x05
        /*00d2*/ 	.short	(.L_2343 - .L_2342)
.L_2342:
        /*00d4*/ 	.word	0x00000020
        /*00d8*/ 	.word	0x00000001
        /*00dc*/ 	.word	0x00000001


	//----- nvinfo : EIATTR_CRS_STACK_SIZE
	.align		4
.L_2343:
        /*00e0*/ 	.byte	0x04, 0x1e
        /*00e2*/ 	.short	(.L_2345 - .L_2344)
.L_2344:
        /*00e4*/ 	.word	0x00000000


	//----- nvinfo : EIATTR_CBANK_PARAM_SIZE
	.align		4
.L_2345:
        /*00e8*/ 	.byte	0x03, 0x19
        /*00ea*/ 	.short	0x0188


	//----- nvinfo : EIATTR_PARAM_CBANK
	.align		4
        /*00ec*/ 	.byte	0x04, 0x0a
        /*00ee*/ 	.short	(.L_2347 - .L_2346)
	.align		4
.L_2346:
        /*00f0*/ 	.word	index@(.nv.constant0._Z25selective_scan_fwd_kernelI32Selective_Scan_fwd_kernel_traitsILi32ELi8ELi1ELb1ELb1ELb1ELb0ELb1EN3c104HalfEffEEv13SSMParamsBase)
        /*00f4*/ 	.short	0x0380
        /*00f6*/ 	.short	0x0188


	//----- nvinfo : EIATTR_SW_WAR
	.align		4
.L_2347:
        /*00f8*/ 	.byte	0x04, 0x36
        /*00fa*/ 	.short	(.L_2349 - .L_2348)
.L_2348:
        /*00fc*/ 	.word	0x00000008
.L_2349:


//--------------------- .nv.info._Z25selective_scan_fwd_kernelI32Selective_Scan_fwd_kernel_traitsILi32ELi8ELi1ELb1ELb1ELb1ELb1ELb0EN3c104HalfEffEEv13SSMParamsBase --------------------------
	.section	.nv.info._Z25selective_scan_fwd_kernelI32Selective_Scan_fwd_kernel_traitsILi32ELi8ELi1ELb1ELb1ELb1ELb1ELb0EN3c104HalfEffEEv13SSMParamsBase,"",@"SHT_CUDA_INFO"
	.sectionflags	@""
	.align	4


	//----- nvinfo : EIATTR_CUDA_API_VERSION
	.align		4
        /*0000*/ 	.byte	0x04, 0x37
        /*0002*/ 	.short	(.L_2351 - .L_2350)
.L_2350:
        /*0004*/ 	.word	0x00000082


	//----- nvinfo : EIATTR_KPARAM_INFO
	.align		4
.L_2351:
        /*0008*/ 	.byte	0x04, 0x17
        /*000a*/ 	.short	(.L_2353 - .L_2352)
.L_2352:
        /*000c*/ 	.word	0x00000000
        /*0010*/ 	.short	0x0000
        /*0012*/ 	.short	0x0000
        /*0014*/ 	.byte	0x00, 0xf0, 0x21, 0x06


	//----- nvinfo : EIATTR_SPARSE_MMA_MASK
	.align		4
.L_2353:
        /*0018*/ 	.byte	0x03, 0x50
        /*001a*/ 	.short	0x0000


	//----- nvinfo : EIATTR_MAXREG_COUNT
	.align		4
        /*001c*/ 	.byte	0x03, 0x1b
        /*001e*/ 	.short	0x00ff


	//----- nvinfo : EIATTR_NUM_BARRIERS
	.align		4
        /*0020*/ 	.byte	0x02, 0x4c
        /*0022*/ 	.byte	0x01
	.zero		1


	//----- nvinfo : EIATTR_MERCURY_ISA_VERSION
	.align		4
        /*0024*/ 	.byte	0x03, 0x5f
        /*0026*/ 	.short	0x0101


	//----- nvinfo : EIATTR_COOP_GROUP_MASK_REGIDS
	.align		4
        /*0028*/ 	.byte	0x04, 0x29
        /*002a*/ 	.short	(.L_2355 - .L_2354)


	//   ....[0]....
.L_2354:
        /*002c*/ 	.word	0xffffffff


	//   ....[1]....
        /*0030*/ 	.word	0xffffffff


	//   ....[2]....
        /*0034*/ 	.word	0xffffffff


	//   ....[3]....
        /*0038*/ 	.word	0xffffffff


	//   ....[4]....
        /*003c*/ 	.word	0xffffffff


	//   ....[5]....
        /*0040*/ 	.word	0xffffffff


	//   ....[6]....
        /*0044*/ 	.word	0xffffffff


	//   ....[7]....
        /*0048*/ 	.word	0xffffffff


	//   ....[8]....
        /*004c*/ 	.word	0xffffffff


	//   ....[9]....
        /*0050*/ 	.word	0xffffffff


	//   ....[10]....
        /*0054*/ 	.word	0xffffffff


	//   ....[11]....
        /*0058*/ 	.word	0xffffffff


	//----- nvinfo : EIATTR_COOP_GROUP_INSTR_OFFSETS
	.align		4
.L_2355:
        /*005c*/ 	.byte	0x04, 0x28
        /*005e*/ 	.short	(.L_2357 - .L_2356)


	//   ....[0]....
.L_2356:
        /*0060*/ 	.word	0x00003350


	//   ....[1]....
        /*0064*/ 	.word	0x00003380


	//   ....[2]....
        /*0068*/ 	.word	0x000033b0


	//   ....[3]....
        /*006c*/ 	.word	0x000033e0


	//   ....[4]....
        /*0070*/ 	.word	0x00003430


	//   ....[5]....
        /*0074*/ 	.word	0x00003440


	//   ....[6]....
        /*0078*/ 	.word	0x00003490


	//   ....[7]....
        /*007c*/ 	.word	0x000034a0


	//   ....[8]....
        /*0080*/ 	.word	0x000034e0


	//   ....[9]....
        /*0084*/ 	.word	0x00003500


	//   ....[10]....
        /*0088*/ 	.word	0x00003590


	//   ....[11]....
        /*008c*/ 	.word	0x000035a0


	//----- nvinfo : EIATTR_VRC_CTA_INIT_COUNT
	.align		4
.L_2357:
        /*0090*/ 	.byte	0x02, 0x4a
	.zero		1
	.zero		1


	//----- nvinfo : EIATTR_EXIT_INSTR_OFFSETS
	.align		4
        /*0094*/ 	.byte	0x04, 0x1c
        /*0096*/ 	.short	(.L_2359 - .L_2358)


	//   ....[0]....
.L_2358:
        /*0098*/ 	.word	0x00000290


	//   ....[1]....
        /*009c*/ 	.word	0x00000e50


	//   ....[2]....
        /*00a0*/ 	.word	0x00001350


	//   ....[3]....
        /*00a4*/ 	.word	0x00003f40


	//----- nvinfo : EIATTR_MAX_THREADS
	.align		4
.L_2359:
        /*00a8*/ 	.byte	0x04, 0x05
        /*00aa*/ 	.short	(.L_2361 - .L_2360)
.L_2360:
        /*00ac*/ 	.word	0x00000020
        /*00b0*/ 	.word	0x00000001
        /*00b4*/ 	.word	0x00000001


	//----- nvinfo : EIATTR_CRS_STACK_SIZE
	.align		4
.L_2361:
        /*00b8*/ 	.byte	0x04, 0x1e
        /*00ba*/ 	.short	(.L_2363 - .L_2362)
.L_2362:
        /*00bc*/ 	.word	0x00000000


	//----- nvinfo : EIATTR_CBANK_PARAM_SIZE
	.align		4
.L_2363:
        /*00c0*/ 	.byte	0x03, 0x19
        /*00c2*/ 	.short	0x0188


	//----- nvinfo : EIATTR_PARAM_CBANK
	.align		4
        /*00c4*/ 	.byte	0x04, 0x0a
        /*00c6*/ 	.short	(.L_2365 - .L_2364)
	.align		4
.L_2364:
        /*00c8*/ 	.word	index@(.nv.constant0._Z25selective_scan_fwd_kernelI32Selective_Scan_fwd_kernel_traitsILi32ELi8ELi1ELb1ELb1ELb1ELb1ELb0EN3c104HalfEffEEv13SSMParamsBase)
        /*00cc*/ 	.short	0x0380
        /*00ce*/ 	.short	0x0188


	//----- nvinfo : EIATTR_SW_WAR
	.align		4
.L_2365:
        /*00d0*/ 	.byte	0x04, 0x36
        /*00d2*/ 	.short	(.L_2367 - .L_2366)
.L_2366:
        /*00d4*/ 	.word	0x00000008
.L_2367:


//--------------------- .nv.info._Z25selective_scan_fwd_kernelI32Selective_Scan_fwd_kernel_traitsILi32ELi8ELi1ELb1ELb1ELb1ELb1ELb1EN3c104HalfEffEEv13SSMParamsBase --------------------------
	.section	.nv.info._Z25selective_scan_fwd_kernelI32Selective_Scan_fwd_kernel_traitsILi32ELi8ELi1ELb1ELb1ELb1ELb1ELb1EN3c104HalfEffEEv13SSMParamsBase,"",@"SHT_CUDA_INFO"
	.sectionflags	@""
	.align	4


	//----- nvinfo : EIATTR_CUDA_API_VERSION
	.align		4
        /*0000*/ 	.byte	0x04, 0x37
        /*0002*/ 	.short	(.L_2369 - .L_2368)
.L_2368:
        /*0004*/ 	.word	0x00000082


	//----- nvinfo : EIATTR_KPARAM_INFO
	.align		4
.L_2369:
        /*0008*/ 	.byte	0x04, 0x17
        /*000a*/ 	.short	(.L_2371 - .L_2370)
.L_2370:
        /*000c*/ 	.word	0x00000000
        /*0010*/ 	.short	0x0000
        /*0012*/ 	.short	0x0000
        /*0014*/ 	.byte	0x00, 0xf0, 0x21, 0x06


	//----- nvinfo : EIATTR_SPARSE_MMA_MASK
	.align		4
.L_2371:
        /*0018*/ 	.byte	0x03, 0x50
        /*001a*/ 	.short	0x0000


	//----- nvinfo : EIATTR_MAXREG_COUNT
	.align		4
        /*001c*/ 	.byte	0x03, 0x1b
        /*001e*/ 	.short	0x00ff


	//----- nvinfo : EIATTR_NUM_BARRIERS
	.align		4
        /*0020*/ 	.byte	0x02, 0x4c
        /*0022*/ 	.byte	0x01
	.zero		1


	//----- nvinfo : EIATTR_MERCURY_ISA_VERSION
	.align		4
        /*0024*/ 	.byte	0x03, 0x5f
        /*0026*/ 	.short	0x0101


	//----- nvinfo : EIATTR_COOP_GROUP_MASK_REGIDS
	.align		4
        /*0028*/ 	.byte	0x04, 0x29
        /*002a*/ 	.short	(.L_2373 - .L_2372)


	//   ....[0]....
.L_2372:
        /*002c*/ 	.word	0xffffffff


	//   ....[1]....
        /*0030*/ 	.word	0xffffffff


	//   ....[2]....
        /*0034*/ 	.word	0xffffffff


	//   ....[3]....
        /*0038*/ 	.word	0xffffffff


	//   ....[4]....
        /*003c*/ 	.word	0xffffffff


	//   ....[5]....
        /*0040*/ 	.word	0xffffffff


	//   ....[6]....
        /*0044*/ 	.word	0xffffffff


	//   ....[7]....
        /*0048*/ 	.word	0xffffffff


	//   ....[8]....
        /*004c*/ 	.word	0xffffffff


	//   ....[9]....
        /*0050*/ 	.word	0xffffffff


	//   ....[10]....
        /*0054*/ 	.word	0xffffffff


	//   ....[11]....
        /*0058*/ 	.word	0xffffffff


	//   ....[12]....
        /*005c*/ 	.word	0xffffffff


	//   ....[13]....
        /*0060*/ 	.word	0xffffffff


	//   ....[14]....
        /*0064*/ 	.word	0xffffffff


	//   ....[15]....
        /*0068*/ 	.word	0xffffffff


	//   ....[16]....
        /*006c*/ 	.word	0xffffffff


	//   ....[17]....
        /*0070*/ 	.word	0xffffffff


	//   ....[18]....
        /*0074*/ 	.word	0xffffffff


	//----- nvinfo : EIATTR_COOP_GROUP_INSTR_OFFSETS
	.align		4
.L_2373:
        /*0078*/ 	.byte	0x04, 0x28
        /*007a*/ 	.short	(.L_2375 - .L_2374)


	//   ....[0]....
.L_2374:
        /*007c*/ 	.word	0x000017b0


	//   ....[1]....
        /*0080*/ 	.word	0x00001970


	//   ....[2]....
        /*0084*/ 	.word	0x00003630


	//   ....[3]....
        /*0088*/ 	.word	0x00003d10


	//   ....[4]....
        /*008c*/ 	.word	0x00004070


	//   ....[5]....
        /*0090*/ 	.word	0x000040b0


	//   ....[6]....
        /*0094*/ 	.word	0x000040e0


	//   ....[7]....
        /*0098*/ 	.word	0x00004110


	//   ....[8]....
        /*009c*/ 	.word	0x00004150


	//   ....[9]....
        /*00a0*/ 	.word	0x00004170


	//   ....[10]....
        /*00a4*/ 	.word	0x000041c0


	//   ....[11]....
        /*00a8*/ 	.word	0x000041d0


	//   ....[12]....
        /*00ac*/ 	.word	0x00004210


	//   ....[13]....
        /*00b0*/ 	.word	0x00004230


	//   ....[14]....
        /*00b4*/ 	.word	0x00004280


	//   ....[15]....
        /*00b8*/ 	.word	0x000042a0


	//   ....[16]....
        /*00bc*/ 	.word	0x00004a40


	//   ....[17]....
        /*00c0*/ 	.word	0x00004dd0


	//   ....[18]....
        /*00c4*/ 	.word	0x00005390


	//----- nvinfo : EIATTR_VRC_CTA_INIT_COUNT
	.align		4
.L_2375:
        /*00c8*/ 	.byte	0x02, 0x4a
	.zero		1
	.zero		1


	//----- nvinfo : EIATTR_EXIT_INSTR_OFFSETS
	.align		4
        /*00cc*/ 	.byte	0x04, 0x1c
        /*00ce*/ 	.short	(.L_2377 - .L_2376)


	//   ....[0]....
.L_2376:
        /*00d0*/ 	.word	0x000002e0


	//   ....[1]....
        /*00d4*/ 	.word	0x00000fa0


	//   ....[2]....
        /*00d8*/ 	.word	0x00001270


	//   ....[3]....
        /*00dc*/ 	.word	0x00005600


	//----- nvinfo : EIATTR_MAX_THREADS
	.align		4
.L_2377:
        /*00e0*/ 	.byte	0x04, 0x05
        /*00e2*/ 	.short	(.L_2379 - .L_2378)
.L_2378:
        /*00e4*/ 	.word	0x00000020
        /*00e8*/ 	.word	0x00000001
        /*00ec*/ 	.word	0x00000001


	//----- nvinfo : EIATTR_CRS_STACK_SIZE
	.align		4
.L_2379:
        /*00f0*/ 	.byte	0x04, 0x1e
        /*00f2*/ 	.short	(.L_2381 - .L_2380)
.L_2380:
        /*00f4*/ 	.word	0x00000000


	//----- nvinfo : EIATTR_CBANK_PARAM_SIZE
	.align		4
.L_2381:
        /*00f8*/ 	.byte	0x03, 0x19
        /*00fa*/ 	.short	0x0188


	//----- nvinfo : EIATTR_PARAM_CBANK
	.align		4
        /*00fc*/ 	.byte	0x04, 0x0a
        /*00fe*/ 	.short	(.L_2383 - .L_2382)
	.align		4
.L_2382:
        /*0100*/ 	.word	index@(.nv.constant0._Z25selective_scan_fwd_kernelI32Selective_Scan_fwd_kernel_traitsILi32ELi8ELi1ELb1ELb1ELb1ELb1ELb1EN3c104HalfEffEEv13SSMParamsBase)
        /*0104*/ 	.short	0x0380
        /*0106*/ 	.short	0x0188


	//----- nvinfo : EIATTR_SW_WAR
	.align		4
.L_2383:
        /*0108*/ 	.byte	0x04, 0x36
        /*010a*/ 	.short	(.L_2385 - .L_2384)
.L_2384:
        /*010c*/ 	.word	0x00000008
.L_2385:


//--------------------- .nv.info._Z25selective_scan_fwd_kernelI32Selective_Scan_fwd_kernel_traitsILi32ELi4ELi1ELb0ELb1ELb1ELb0ELb0EN3c104HalfEffEEv13SSMParamsBase --------------------------
	.section	.nv.info._Z25selective_scan_fwd_kernelI32Selective_Scan_fwd_kernel_traitsILi32ELi4ELi1ELb0ELb1ELb1ELb0ELb0EN3c104HalfEffEEv13SSMParamsBase,"",@"SHT_CUDA_INFO"
	.sectionflags	@""
	.align	4


	//----- nvinfo : EIATTR_CUDA_API_VERSION
	.align		4
        /*0000*/ 	.byte	0x04, 0x37
        /*0002*/ 	.short	(.L_2387 - .L_2386)
.L_2386:
        /*0004*/ 	.word	0x00000082


	//----- nvinfo : EIATTR_KPARAM_INFO
	.align		4
.L_2387:
        /*0008*/ 	.byte	0x04, 0x17
        /*000a*/ 	.short	(.L_2389 - .L_2388)
.L_2388:
        /*000c*/ 	.word	0x00000000
        /*0010*/ 	.short	0x0000
        /*0012*/ 	.short	0x0000
        /*0014*/ 	.byte	0x00, 0xf0, 0x21, 0x06


	//----- nvinfo : EIATTR_SPARSE_MMA_MASK
	.align		4
.L_2389:
        /*0018*/ 	.byte	0x03, 0x50
        /*001a*/ 	.short	0x0000


	//----- nvinfo : EIATTR_MAXREG_COUNT
	.align		4
        /*001c*/ 	.byte	0x03, 0x1b
        /*001e*/ 	.short	0x00ff


	//----- nvinfo : EIATTR_NUM_BARRIERS
	.align		4
        /*0020*/ 	.byte	0x02, 0x4c
        /*0022*/ 	.byte	0x01
	.zero		1


	//----- nvinfo : EIATTR_MERCURY_ISA_VERSION
	.align		4
        /*0024*/ 	.byte	0x03, 0x5f
        /*0026*/ 	.short	0x0101


	//----- nvinfo : EIATTR_COOP_GROUP_MASK_REGIDS
	.align		4
        /*0028*/ 	.byte	0x04, 0x29
        /*002a*/ 	.short	(.L_2391 - .L_2390)


	//   ....[0]....
.L_2390:
        /*002c*/ 	.word	0xffffffff


	//   ....[1]....
        /*0030*/ 	.word	0xffffffff


	//   ....[2]....
        /*0034*/ 	.word	0xffffffff


	//   ....[3]....
        /*0038*/ 	.word	0xffffffff


	//   ....[4]....
        /*003c*/ 	.word	0xffffffff


	//   ....[5]....
        /*0040*/ 	.word	0xffffffff


	//   ....[6]....
        /*0044*/ 	.word	0xffffffff


	//   ....[7]....
        /*0048*/ 	.word	0xffffffff


	//   ....[8]....
        /*004c*/ 	.word	0xffffffff


	//   ....[9]....
        /*0050*/ 	.word	0xffffffff


	//   ....[10]....
        /*0054*/ 	.word	0xffffffff


	//   ....[11]....
        /*0058*/ 	.word	0xffffffff


	//   ....[12]....
        /*005c*/ 	.word	0xffffffff


	//   ....[13]....
        /*0060*/ 	.word	0xffffffff


	//   ....[14]....
        /*0064*/ 	.word	0xffffffff


	//   ....[15]....
        /*0068*/ 	.word	0xffffffff


	//   ....[16]....
        /*006c*/ 	.word	0xffffffff


	//----- nvinfo : EIATTR_COOP_GROUP_INSTR_OFFSETS
	.align		4
.L_2391:
        /*0070*/ 	.byte	0x04, 0x28
        /*0072*/ 	.short	(.L_2393 - .L_2392)


	//   ....[0]....
.L_2392:
        /*0074*/ 	.word	0x00001360


	//   ....[1]....
        /*0078*/ 	.word	0x00001420


	//   ....[2]....
        /*007c*/ 	.word	0x00002410


	//   ....[3]....
        /*0080*/ 	.word	0x00002540


	//   ....[4]....
        /*0084*/ 	.word	0x00002910


	//   ....[5]....
        /*0088*/ 	.word	0x00002940


	//   ....[6]....
        /*008c*/ 	.word	0x00002980


	//   ....[7]....
        /*0090*/ 	.word	0x000029b0


	//   ....[8]....
        /*0094*/ 	.word	0x00002a00


	//   ....[9]....
        /*0098*/ 	.word	0x00002a10


	//   ....[10]....
        /*009c*/ 	.word	0x00002a60


	//   ....[11]....
        /*00a0*/ 	.word	0x00002a70


	//   ....[12]....
        /*00a4*/ 	.word	0x00002ab0


	//   ....[13]....
        /*00a8*/ 	.word	0x00002ad0


	//   ....[14]....
        /*00ac*/ 	.word	0x00002b60


	//   ....[15]....
        /*00b0*/ 	.word	0x00002b70


	//   ....[16]....
        /*00b4*/ 	.word	0x00002f90


	//----- nvinfo : EIATTR_VRC_CTA_INIT_COUNT
	.align		4
.L_2393:
        /*00b8*/ 	.byte	0x02, 0x4a
	.zero		1
	.zero		1


	//----- nvinfo : EIATTR_EXIT_INSTR_OFFSETS
	.align		4
        /*00bc*/ 	.byte	0x04, 0x1c
        /*00be*/ 	.short	(.L_2395 - .L_2394)


	//   ....[0]....
.L_2394:
        /*00c0*/ 	.word	0x00000280


	//   ....[1]....
        /*00c4*/ 	.word	0x00000e80


	//   ....[2]....
        /*00c8*/ 	.word	0x00001140


	//   ....[3]....
        /*00cc*/ 	.word	0x00003190


	//----- nvinfo : EIATTR_MAX_THREADS
	.align		4
.L_2395:
        /*00d0*/ 	.byte	0x04, 0x05
        /*00d2*/ 	.short	(.L_2397 - .L_2396)
.L_2396:
        /*00d4*/ 	.word	0x00000020
        /*00d8*/ 	.word	0x00000001
        /*00dc*/ 	.word	0x00000001


	//----- nvinfo : EIATTR_CRS_STACK_SIZE
	.align		4
.L_2397:
        /*00e0*/ 	.byte	0x04, 0x1e
        /*00e2*/ 	.short	(.L_2399 - .L_2398)
.L_2398:
        /*00e4*/ 	.word	0x00000000


	//----- nvinfo : EIATTR_CBANK_PARAM_SIZE
	.align		4
.L_2399:
        /*00e8*/ 	.byte	0x03, 0x19
        /*00ea*/ 	.short	0x0188


	//----- nvinfo : EIATTR_PARAM_CBANK
	.align		4
        /*00ec*/ 	.byte	0x04, 0x0a
        /*00ee*/ 	.short	(.L_2401 - .L_2400)
	.align		4
.L_2400:
        /*00f0*/ 	.word	index@(.nv.constant0._Z25selective_scan_fwd_kernelI32Selective_Scan_fwd_kernel_traitsILi32ELi4ELi1ELb0ELb1ELb1ELb0ELb0EN3c104HalfEffEEv13SSMParamsBase)
        /*00f4*/ 	.short	0x0380
        /*00f6*/ 	.short	0x0188


	//----- nvinfo : EIATTR_SW_WAR
	.align		4
.L_2401:
        /*00f8*/ 	.byte	0x04, 0x36
        /*00fa*/ 	.short	(.L_2403 - .L_2402)
.L_2402:
        /*00fc*/ 	.word	0x00000008
.L_2403:


//--------------------- .nv.info._Z25selective_scan_fwd_kernelI32Selective_Scan_fwd_kernel_traitsILi32ELi4ELi1ELb0ELb1ELb1ELb0ELb1EN3c104HalfEffEEv13SSMParamsBase --------------------------
	.section	.nv.info._Z25selective_scan_fwd_kernelI32Selective_Scan_fwd_kernel_traitsILi32ELi4ELi1ELb0ELb1ELb1ELb0ELb1EN3c104HalfEffEEv13SSMParamsBase,"",@"SHT_CUDA_INFO"
	.sectionflags	@""
	.align	4


	//----- nvinfo : EIATTR_CUDA_API_VERSION
	.align		4
        /*0000*/ 	.byte	0x04, 0x37
        /*0002*/ 	.short	(.L_2405 - .L_2404)
.L_2404:
        /*0004*/ 	.word	0x00000082


	//----- nvinfo : EIATTR_KPARAM_INFO
	.align		4
.L_2405:
        /*0008*/ 	.byte	0x04, 0x17
        /*000a*/ 	.short	(.L_2407 - .L_2406)
.L_2406:
        /*000c*/ 	.word	0x00000000
        /*0010*/ 	.short	0x0000
        /*0012*/ 	.short	0x0000
        /*0014*/ 	.byte	0x00, 0xf0, 0x21, 0x06


	//----- nvinfo : EIATTR_SPARSE_MMA_MASK
	.align		4
.L_2407:
        /*0018*/ 	.byte	0x03, 0x50
        /*001a*/ 	.short	0x0000


	//----- nvinfo : EIATTR_MAXREG_COUNT
	.align		4
        /*001c*/ 	.byte	0x03, 0x1b
        /*001e*/ 	.short	0x00ff


	//----- nvinfo : EIATTR_NUM_BARRIERS
	.align		4
        /*0020*/ 	.byte	0x02, 0x4c
        /*0022*/ 	.byte	0x01
	.zero		1


	//----- nvinfo : EIATTR_MERCURY_ISA_VERSION
	.align		4
        /*0024*/ 	.byte	0x03, 0x5f
        /*0026*/ 	.short	0x0101


	//----- nvinfo : EIATTR_COOP_GROUP_MASK_REGIDS
	.align		4
        /*0028*/ 	.byte	0x04, 0x29
        /*002a*/ 	.short	(.L_2409 - .L_2408)


	//   ....[0]....
.L_2408:
        /*002c*/ 	.word	0xffffffff


	//   ....[1]....
        /*0030*/ 	.word	0xffffffff


	//   ....[2]....
        /*0034*/ 	.word	0xffffffff


	//   ....[3]....
        /*0038*/ 	.word	0xffffffff


	//   ....[4]....
        /*003c*/ 	.word	0xffffffff


	//   ....[5]....
        /*0040*/ 	.word	0xffffffff


	//   ....[6]....
        /*0044*/ 	.word	0xffffffff


	//   ....[7]....
        /*0048*/ 	.word	0xffffffff


	//   ....[8]....
        /*004c*/ 	.word	0xffffffff


	//   ....[9]....
        /*0050*/ 	.word	0xffffffff


	//   ....[10]....
        /*0054*/ 	.word	0xffffffff


	//   ....[11]....
        /*0058*/ 	.word	0xffffffff


	//   ....[12]....
        /*005c*/ 	.word	0xffffffff


	//   ....[13]....
        /*0060*/ 	.word	0xffffffff


	//   ....[14]....
        /*0064*/ 	.word	0xffffffff


	//   ....[15]....
        /*0068*/ 	.word	0xffffffff


	//   ....[16]....
        /*006c*/ 	.word	0xffffffff


	//----- nvinfo : EIATTR_COOP_GROUP_INSTR_OFFSETS
	.align		4
.L_2409:
        /*0070*/ 	.byte	0x04, 0x28
        /*0072*/ 	.short	(.L_2411 - .L_2410)


	//   ....[0]....
.L_2410:
        /*0074*/ 	.word	0x00001430


	//   ....[1]....
        /*0078*/ 	.word	0x000014f0


	//   ....[2]....
        /*007c*/ 	.word	0x000024b0


	//   ....[3]....
        /*0080*/ 	.word	0x000025e0


	//   ....[4]....
        /*0084*/ 	.word	0x000029b0


	//   ....[5]....
        /*0088*/ 	.word	0x000029e0


	//   ....[6]....
        /*008c*/ 	.word	0x00002a20


	//   ....[7]....
        /*0090*/ 	.word	0x00002a50


	//   ....[8]....
        /*0094*/ 	.word	0x00002aa0


	//   ....[9]....
        /*0098*/ 	.word	0x00002ab0


	//   ....[10]....
        /*009c*/ 	.word	0x00002b00


	//   ....[11]....
        /*00a0*/ 	.word	0x00002b10


	//   ....[12]....
        /*00a4*/ 	.word	0x00002b50


	//   ....[13]....
        /*00a8*/ 	.word	0x00002b70


	//   ....[14]....
        /*00ac*/ 	.word	0x00002c00


	//   ....[15]....
        /*00b0*/ 	.word	0x00002c10


	//   ....[16]....
        /*00b4*/ 	.word	0x00003030


	//----- nvinfo : EIATTR_VRC_CTA_INIT_COUNT
	.align		4
.L_2411:
        /*00b8*/ 	.byte	0x02, 0x4a
	.zero		1
	.zero		1


	//----- nvinfo : EIATTR_EXIT_INSTR_OFFSETS
	.align		4
        /*00bc*/ 	.byte	0x04, 0x1c
        /*00be*/ 	.short	(.L_2413 - .L_2412)


	//   ....[0]....
.L_2412:
        /*00c0*/ 	.word	0x000002d0


	//   ....[1]....
        /*00c4*/ 	.word	0x00000f40


	//   ....[2]....
        /*00c8*/ 	.word	0x00001210


	//   ....[3]....
        /*00cc*/ 	.word	0x00003230


	//----- nvinfo : EIATTR_MAX_THREADS
	.align		4
.L_2413:
        /*00d0*/ 	.byte	0x04, 0x05
        /*00d2*/ 	.short	(.L_2415 - .L_2414)
.L_2414:
        /*00d4*/ 	.word	0x00000020
        /*00d8*/ 	.word	0x00000001
        /*00dc*/ 	.word	0x00000001


	//----- nvinfo : EIATTR_CRS_STACK_SIZE
	.align		4
.L_2415:
        /*00e0*/ 	.byte	0x04, 0x1e
        /*00e2*/ 	.short	(.L_2417 - .L_2416)
.L_2416:
        /*00e4*/ 	.word	0x00000000


	//----- nvinfo : EIATTR_CBANK_PARAM_SIZE
	.align		4
.L_2417:
        /*00e8*/ 	.byte	0x03, 0x19
        /*00ea*/ 	.short	0x0188


	//----- nvinfo : EIATTR_PARAM_CBANK
	.align		4
        /*00ec*/ 	.byte	0x04, 0x0a
        /*00ee*/ 	.short	(.L_2419 - .L_2418)
	.align		4
.L_2418:
        /*00f0*/ 	.word	index@(.nv.constant0._Z25selective_scan_fwd_kernelI32Selective_Scan_fwd_kernel_traitsILi32ELi4ELi1ELb0ELb1ELb1ELb0ELb1EN3c104HalfEffEEv13SSMParamsBase)
        /*00f4*/ 	.short	0x0380
        /*00f6*/ 	.short	0x0188


	//----- nvinfo : EIATTR_SW_WAR
	.align		4
.L_2419:
        /*00f8*/ 	.byte	0x04, 0x36
        /*00fa*/ 	.short	(.L_2421 - .L_2420)
.L_2420:
        /*00fc*/ 	.word	0x00000008
.L_2421:


//--------------------- .nv.info._Z25selective_scan_fwd_kernelI32Selective_Scan_fwd_kernel_traitsILi32ELi4ELi1ELb0ELb1ELb1ELb1ELb0EN3c104HalfEffEEv13SSMParamsBase --------------------------
	.section	.nv.info._Z25selective_scan_fwd_kernelI32Selective_Scan_fwd_kernel_traitsILi32ELi4ELi1ELb0ELb1ELb1ELb1ELb0EN3c104HalfEffEEv13SSMParamsBase,"",@"SHT_CUDA_INFO"
	.sectionflags	@""
	.align	4


	//----- nvinfo : EIATTR_CUDA_API_VERSION
	.align		4
        /*0000*/ 	.byte	0x04, 0x37
        /*0002*/ 	.short	(.L_2423 - .L_2422)
.L_2422:
        /*0004*/ 	.word	0x00000082


	//----- nvinfo : EIATTR_KPARAM_INFO
	.align		4
.L_2423:
        /*0008*/ 	.byte	0x04, 0x17
        /*000a*/ 	.short	(.L_2425 - .L_2424)
.L_2424:
        /*000c*/ 	.word	0x00000000
        /*0010*/ 	.short	0x0000
        /*0012*/ 	.short	0x0000
        /*0014*/ 	.byte	0x00, 0xf0, 0x21, 0x06


	//----- nvinfo : EIATTR_SPARSE_MMA_MASK
	.align		4
.L_2425:
        /*0018*/ 	.byte	0x03, 0x50
        /*001a*/ 	.short	0x0000


	//----- nvinfo : EIATTR_MAXREG_COUNT
	.align		4
        /*001c*/ 	.byte	0x03, 0x1b
        /*001e*/ 	.short	0x00ff


	//----- nvinfo : EIATTR_NUM_BARRIERS
	.align		4
        /*0020*/ 	.byte	0x02, 0x4c
        /*0022*/ 	.byte	0x01
	.zero		1


	//----- nvinfo : EIATTR_MERCURY_ISA_VERSION
	.align		4
        /*0024*/ 	.byte	0x03, 0x5f
        /*0026*/ 	.short	0x0101


	//----- nvinfo : EIATTR_COOP_GROUP_MASK_REGIDS
	.align		4
        /*0028*/ 	.byte	0x04, 0x29
        /*002a*/ 	.short	(.L_2427 - .L_2426)


	//   ....[0]....
.L_2426:
        /*002c*/ 	.word	0xffffffff


	//   ....[1]....
        /*0030*/ 	.word	0xffffffff


	//   ....[2]....
        /*0034*/ 	.word	0xffffffff


	//   ....[3]....
        /*0038*/ 	.word	0xffffffff


	//   ....[4]....
        /*003c*/ 	.word	0xffffffff


	//   ....[5]....
        /*0040*/ 	.word	0xffffffff


	//   ....[6]....
        /*0044*/ 	.word	0xffffffff


	//   ....[7]....
        /*0048*/ 	.word	0xffffffff


	//   ....[8]....
        /*004c*/ 	.word	0xffffffff


	//   ....[9]....
        /*0050*/ 	.word	0xffffffff


	//   ....[10]....
        /*0054*/ 	.word	0xffffffff


	//   ....[11]....
        /*0058*/ 	.word	0xffffffff


	//   ....[12]....
        /*005c*/ 	.word	0xffffffff


	//   ....[13]....
        /*0060*/ 	.word	0xffffffff


	//   ....[14]....
        /*0064*/ 	.word	0xffffffff


	//   ....[15]....
        /*0068*/ 	.word	0xffffffff


	//   ....[16]....
        /*006c*/ 	.word	0xffffffff


	//   ....[17]....
        /*0070*/ 	.word	0xffffffff


	//   ....[18]....
        /*0074*/ 	.word	0xffffffff


	//----- nvinfo : EIATTR_COOP_GROUP_INSTR_OFFSETS
	.align		4
.L_2427:
        /*0078*/ 	.byte	0x04, 0x28
        /*007a*/ 	.short	(.L_2429 - .L_2428)


	//   ....[0]....
.L_2428:
        /*007c*/ 	.word	0x00001320


	//   ....[1]....
        /*0080*/ 	.word	0x000013e0


	//   ....[2]....
        /*0084*/ 	.word	0x000023a0


	//   ....[3]....
        /*0088*/ 	.word	0x000026c0


	//   ....[4]....
        /*008c*/ 	.word	0x000028c0


	//   ....[5]....
        /*0090*/ 	.word	0x000028f0


	//   ....[6]....
        /*0094*/ 	.word	0x00002930


	//   ....[7]....
        /*0098*/ 	.word	0x00002960


	//   ....[8]....
        /*009c*/ 	.word	0x000029b0


	//   ....[9]....
        /*00a0*/ 	.word	0x000029c0


	//   ....[10]....
        /*00a4*/ 	.word	0x00002a10


	//   ....[11]....
        /*00a8*/ 	.word	0x00002a20


	//   ....[12]....
        /*00ac*/ 	.word	0x00002a60


	//   ....[13]....
        /*00b0*/ 	.word	0x00002a80


	//   ....[14]....
        /*00b4*/ 	.word	0x00002ad0


	//   ....[15]....
        /*00b8*/ 	.word	0x00002af0


	//   ....[16]....
        /*00bc*/ 	.word	0x00002fc0


	//   ....[17]....
        /*00c0*/ 	.word	0x00003310


	//   ....[18]....
        /*00c4*/ 	.word	0x00003530


	//----- nvinfo : EIATTR_VRC_CTA_INIT_COUNT
	.align		4
.L_2429:
        /*00c8*/ 	.byte	0x02, 0x4a
	.zero		1
	.zero		1


	//----- nvinfo : EIATTR_EXIT_INSTR_OFFSETS
	.align		4
        /*00cc*/ 	.byte	0x04, 0x1c
        /*00ce*/ 	.short	(.L_2431 - .L_2430)


	//   ....[0]....
.L_2430:
        /*00d0*/ 	.word	0x00000280


	//   ....[1]....
        /*00d4*/ 	.word	0x00000e90


	//   ....[2]....
        /*00d8*/ 	.word	0x00001100


	//   ....[3]....
        /*00dc*/ 	.word	0x000036e0


	//----- nvinfo : EIATTR_MAX_THREADS
	.align		4
.L_2431:
        /*00e0*/ 	.byte	0x04, 0x05
        /*00e2*/ 	.short	(.L_2433 - .L_2432)
.L_2432:
        /*00e4*/ 	.word	0x00000020
        /*00e8*/ 	.word	0x00000001
        /*00ec*/ 	.word	0x00000001


	//----- nvinfo : EIATTR_CRS_STACK_SIZE
	.align		4
.L_2433:
        /*00f0*/ 	.byte	0x04, 0x1e
        /*00f2*/ 	.short	(.L_2435 - .L_2434)
.L_2434:
        /*00f4*/ 	.word	0x00000000


	//----- nvinfo : EIATTR_CBANK_PARAM_SIZE
	.align		4
.L_2435:
        /*00f8*/ 	.byte	0x03, 0x19
        /*00fa*/ 	.short	0x0188


	//----- nvinfo : EIATTR_PARAM_CBANK
	.align		4
        /*00fc*/ 	.byte	0x04, 0x0a
        /*00fe*/ 	.short	(.L_2437 - .L_2436)
	.align		4
.L_2436:
        /*0100*/ 	.word	index@(.nv.constant0._Z25selective_scan_fwd_kernelI32Selective_Scan_fwd_kernel_traitsILi32ELi4ELi1ELb0ELb1ELb1ELb1ELb0EN3c104HalfEffEEv13SSMParamsBase)
        /*0104*/ 	.short	0x0380
        /*0106*/ 	.short	0x0188


	//----- nvinfo : EIATTR_SW_WAR
	.align		4
.L_2437:
        /*0108*/ 	.byte	0x04, 0x36
        /*010a*/ 	.short	(.L_2439 - .L_2438)
.L_2438:
        /*010c*/ 	.word	0x00000008
.L_2439:


//--------------------- .nv.info._Z25selective_scan_fwd_kernelI32Selective_Scan_fwd_kernel_traitsILi32ELi4ELi1ELb0ELb1ELb1ELb1ELb1EN3c104HalfEffEEv13SSMParamsBase --------------------------
	.section	.nv.info._Z25selective_scan_fwd_kernelI32Selective_Scan_fwd_kernel_traitsILi32ELi4ELi1ELb0ELb1ELb1ELb1ELb1EN3c104HalfEffEEv13SSMParamsBase,"",@"SHT_CUDA_INFO"
	.sectionflags	@""
	.align	4


	//----- nvinfo : EIATTR_CUDA_API_VERSION
	.align		4
        /*0000*/ 	.byte	0x04, 0x37
        /*0002*/ 	.short	(.L_2441 - .L_2440)
.L_2440:
        /*0004*/ 	.word	0x00000082


	//----- nvinfo : EIATTR_KPARAM_INFO
	.align		4
.L_2441:
        /*0008*/ 	.byte	0x04, 0x17
        /*000a*/ 	.short	(.L_2443 - .L_2442)
.L_2442:
        /*000c*/ 	.word	0x00000000
        /*0010*/ 	.short	0x0000
        /*0012*/ 	.short	0x0000
        /*0014*/ 	.byte	0x00, 0xf0, 0x21, 0x06


	//----- nvinfo : EIATTR_SPARSE_MMA_MASK
	.align		4
.L_2443:
        /*0018*/ 	.byte	0x03, 0x50
        /*001a*/ 	.short	0x0000


	//----- nvinfo : EIATTR_MAXREG_COUNT
	.align		4
        /*001c*/ 	.byte	0x03, 0x1b
        /*001e*/ 	.short	0x00ff


	//----- nvinfo : EIATTR_NUM_BARRIERS
	.align		4
        /*0020*/ 	.byte	0x02, 0x4c
        /*0022*/ 	.byte	0x01
	.zero		1


	//----- nvinfo : EIATTR_MERCURY_ISA_VERSION
	.align		4
        /*0024*/ 	.byte	0x03, 0x5f
        /*0026*/ 	.short	0x0101


	//----- nvinfo : EIATTR_COOP_GROUP_MASK_REGIDS
	.align		4
        /*0028*/ 	.byte	0x04, 0x29
        /*002a*/ 	.short	(.L_2445 - .L_2444)


	//   ....[0]....
.L_2444:
        /*002c*/ 	.word	0xffffffff


	//   ....[1]....
        /*0030*/ 	.word	0xffffffff


	//   ....[2]....
        /*0034*/ 	.word	0xffffffff


	//   ....[3]....
        /*0038*/ 	.word	0xffffffff


	//   ....[4]....
        /*003c*/ 	.word	0xffffffff


	//   ....[5]....
        /*0040*/ 	.word	0xffffffff


	//   ....[6]....
        /*0044*/ 	.word	0xffffffff


	//   ....[7]....
        /*0048*/ 	.word	0xffffffff


	//   ....[8]....
        /*004c*/ 	.word	0xffffffff


	//   ....[9]....
        /*0050*/ 	.word	0xffffffff


	//   ....[10]....
        /*0054*/ 	.word	0xffffffff


	//   ....[11]....
        /*0058*/ 	.word	0xffffffff


	//   ....[12]....
        /*005c*/ 	.word	0xffffffff


	//   ....[13]....
        /*0060*/ 	.word	0xffffffff


	//   ....[14]....
        /*0064*/ 	.word	0xffffffff


	//   ....[15]....
        /*0068*/ 	.word	0xffffffff


	//   ....[16]....
        /*006c*/ 	.word	0xffffffff


	//   ....[17]....
        /*0070*/ 	.word	0xffffffff


	//   ....[18]....
        /*0074*/ 	.word	0xffffffff


	//----- nvinfo : EIATTR_COOP_GROUP_INSTR_OFFSETS
	.align		4
.L_2445:
        /*0078*/ 	.byte	0x04, 0x28
        /*007a*/ 	.short	(.L_2447 - .L_2446)


	//   ....[0]....
.L_2446:
        /*007c*/ 	.word	0x000013c0


	//   ....[1]....
        /*0080*/ 	.word	0x00001480


	//   ....[2]....
        /*0084*/ 	.word	0x00002450


	//   ....[3]....
        /*0088*/ 	.word	0x00002770


	//   ....[4]....
        /*008c*/ 	.word	0x00002970


	//   ....[5]....
        /*0090*/ 	.word	0x000029a0


	//   ....[6]....
        /*0094*/ 	.word	0x000029e0


	//   ....[7]....
        /*0098*/ 	.word	0x00002a10


	//   ....[8]....
        /*009c*/ 	.word	0x00002a60


	//   ....[9]....
        /*00a0*/ 	.word	0x00002a70


	//   ....[10]....
        /*00a4*/ 	.word	0x00002ac0


	//   ....[11]....
        /*00a8*/ 	.word	0x00002ad0


	//   ....[12]....
        /*00ac*/ 	.word	0x00002b10


	//   ....[13]....
        /*00b0*/ 	.word	0x00002b30


	//   ....[14]....
        /*00b4*/ 	.word	0x00002b80


	//   ....[15]....
        /*00b8*/ 	.word	0x00002ba0


	//   ....[16]....
        /*00bc*/ 	.word	0x000030c0


	//   ....[17]....
        /*00c0*/ 	.word	0x00003370


	//   ....[18]....
        /*00c4*/ 	.word	0x00003590


	//----- nvinfo : EIATTR_VRC_CTA_INIT_COUNT
	.align		4
.L_2447:
        /*00c8*/ 	.byte	0x02, 0x4a
	.zero		1
	.zero		1


	//----- nvinfo : EIATTR_EXIT_INSTR_OFFSETS
	.align		4
        /*00cc*/ 	.byte	0x04, 0x1c
        /*00ce*/ 	.short	(.L_2449 - .L_2448)


	//   ....[0]....
.L_2448:
        /*00d0*/ 	.word	0x000002e0


	//   ....[1]....
        /*00d4*/ 	.word	0x00000f50


	//   ....[2]....
        /*00d8*/ 	.word	0x000011a0


	//   ....[3]....
        /*00dc*/ 	.word	0x00003810


	//----- nvinfo : EIATTR_MAX_THREADS
	.align		4
.L_2449:
        /*00e0*/ 	.byte	0x04, 0x05
        /*00e2*/ 	.short	(.L_2451 - .L_2450)
.L_2450:
        /*00e4*/ 	.word	0x00000020
        /*00e8*/ 	.word	0x00000001
        /*00ec*/ 	.word	0x00000001


	//----- nvinfo : EIATTR_CRS_STACK_SIZE
	.align		4
.L_2451:
        /*00f0*/ 	.byte	0x04, 0x1e
        /*00f2*/ 	.short	(.L_2453 - .L_2452)
.L_2452:
        /*00f4*/ 	.word	0x00000000


	//----- nvinfo : EIATTR_CBANK_PARAM_SIZE
	.align		4
.L_2453:
        /*00f8*/ 	.byte	0x03, 0x19
        /*00fa*/ 	.short	0x0188


	//----- nvinfo : EIATTR_PARAM_CBANK
	.align		4
        /*00fc*/ 	.byte	0x04, 0x0a
        /*00fe*/ 	.short	(.L_2455 - .L_2454)
	.align		4
.L_2454:
        /*0100*/ 	.word	index@(.nv.constant0._Z25selective_scan_fwd_kernelI32Selective_Scan_fwd_kernel_traitsILi32ELi4ELi1ELb0ELb1ELb1ELb1ELb1EN3c104HalfEffEEv13SSMParamsBase)
        /*0104*/ 	.short	0x0380
        /*0106*/ 	.short	0x0188


	//----- nvinfo : EIATTR_SW_WAR
	.align		4
.L_2455:
        /*0108*/ 	.byte	0x04, 0x36
        /*010a*/ 	.short	(.L_2457 - .L_2456)
.L_2456:
        /*010c*/ 	.word	0x00000008
.L_2457:


//--------------------- .nv.info._Z25selective_scan_fwd_kernelI32Selective_Scan_fwd_kernel_traitsILi32ELi4ELi1ELb1ELb1ELb1ELb0ELb0EN3c104HalfEffEEv13SSMParamsBase --------------------------
	.section	.nv.info._Z25selective_scan_fwd_kernelI32Selective_Scan_fwd_kernel_traitsILi32ELi4ELi1ELb1ELb1ELb1ELb0ELb0EN3c104HalfEffEEv13SSMParamsBase,"",@"SHT_CUDA_INFO"
	.sectionflags	@""
	.align	4


	//----- nvinfo : EIATTR_CUDA_API_VERSION
	.align		4
        /*0000*/ 	.byte	0x04, 0x37
        /*0002*/ 	.short	(.L_2459 - .L_2458)
.L_2458:
        /*0004*/ 	.word	0x00000082


	//----- nvinfo : EIATTR_KPARAM_INFO
	.align		4
.L_2459:
        /*0008*/ 	.byte	0x04, 0x17
        /*000a*/ 	.short	(.L_2461 - .L_2460)
.L_2460:
        /*000c*/ 	.word	0x00000000
        /*0010*/ 	.short	0x0000
        /*0012*/ 	.short	0x0000
        /*0014*/ 	.byte	0x00, 0xf0, 0x21, 0x06


	//----- nvinfo : EIATTR_SPARSE_MMA_MASK
	.align		4
.L_2461:
        /*0018*/ 	.byte	0x03, 0x50
        /*001a*/ 	.short	0x0000


	//----- nvinfo : EIATTR_MAXREG_COUNT
	.align		4
        /*001c*/ 	.byte	0x03, 0x1b
        /*001e*/ 	.short	0x00ff


	//----- nvinfo : EIATTR_NUM_BARRIERS
	.align		4
        /*0020*/ 	.byte	0x02, 0x4c
        /*0022*/ 	.byte	0x01
	.zero		1


	//----- nvinfo : EIATTR_MERCURY_ISA_VERSION
	.align		4
        /*0024*/ 	.byte	0x03, 0x5f
        /*0026*/ 	.short	0x0101


	//----- nvinfo : EIATTR_COOP_GROUP_MASK_REGIDS
	.align		4
        /*0028*/ 	.byte	0x04, 0x29
        /*002a*/ 	.short	(.L_2463 - .L_2462)


	//   ....[0]....
.L_2462:
        /*002c*/ 	.word	0xffffffff


	//   ....[1]....
        /*0030*/ 	.word	0xffffffff


	//   ....[2]....
        /*0034*/ 	.word	0xffffffff


	//   ....[3]....
        /*0038*/ 	.word	0xffffffff


	//   ....[4]....
        /*003c*/ 	.word	0xffffffff


	//   ....[5]....
        /*0040*/ 	.word	0xffffffff


	//   ....[6]....
        /*0044*/ 	.word	0xffffffff


	//   ....[7]....
        /*0048*/ 	.word	0xffffffff


	//   ....[8]....
        /*004c*/ 	.word	0xffffffff


	//   ....[9]....
        /*0050*/ 	.word	0xffffffff


	//   ....[10]....
        /*0054*/ 	.word	0xffffffff


	//   ....[11]....
        /*0058*/ 	.word	0xffffffff


	//----- nvinfo : EIATTR_COOP_GROUP_INSTR_OFFSETS
	.align		4
.L_2463:
        /*005c*/ 	.byte	0x04, 0x28
        /*005e*/ 	.short	(.L_2465 - .L_2464)


	//   ....[0]....
.L_2464:
        /*0060*/ 	.word	0x000025d0


	//   ....[1]....
        /*0064*/ 	.word	0x00002600


	//   ....[2]....
        /*0068*/ 	.word	0x00002640


	//   ....[3]....
        /*006c*/ 	.word	0x00002670


	//   ....[4]....
        /*0070*/ 	.word	0x000026c0


	//   ....[5]....
        /*0074*/ 	.word	0x000026d0


	//   ....[6]....
        /*0078*/ 	.word	0x00002720


	//   ....[7]....
        /*007c*/ 	.word	0x00002730


	//   ....[8]....
        /*0080*/ 	.word	0x00002770


	//   ....[9]....
        /*0084*/ 	.word	0x00002790


	//   ....[10]....
        /*0088*/ 	.word	0x00002820


	//   ....[11]....
        /*008c*/ 	.word	0x00002830


	//----- nvinfo : EIATTR_VRC_CTA_INIT_COUNT
	.align		4
.L_2465:
        /*0090*/ 	.byte	0x02, 0x4a
	.zero		1
	.zero		1


	//----- nvinfo : EIATTR_EXIT_INSTR_OFFSETS
	.align		4
        /*0094*/ 	.byte	0x04, 0x1c
        /*0096*/ 	.short	(.L_2467 - .L_2466)


	//   ....[0]....
.L_2466:
        /*0098*/ 	.word	0x00000280


	//   ....[1]....
        /*009c*/ 	.word	0x00000e70


	//   ....[2]....
        /*00a0*/ 	.word	0x00001260


	//   ....[3]....
        /*00a4*/ 	.word	0x00002d00


	//----- nvinfo : EIATTR_MAX_THREADS
	.align		4
.L_2467:
        /*00a8*/ 	.byte	0x04, 0x05
        /*00aa*/ 	.short	(.L_2469 - .L_2468)
.L_2468:
        /*00ac*/ 	.word	0x00000020
        /*00b0*/ 	.word	0x00000001
        /*00b4*/ 	.word	0x00000001


	//----- nvinfo : EIATTR_CRS_STACK_SIZE
	.align		4
.L_2469:
        /*00b8*/ 	.byte	0x04, 0x1e
        /*00ba*/ 	.short	(.L_2471 - .L_2470)
.L_2470:
        /*00bc*/ 	.word	0x00000000


	//----- nvinfo : EIATTR_CBANK_PARAM_SIZE
	.align		4
.L_2471:
        /*00c0*/ 	.byte	0x03, 0x19
        /*00c2*/ 	.short	0x0188


	//----- nvinfo : EIATTR_PARAM_CBANK
	.align		4
        /*00c4*/ 	.byte	0x04, 0x0a
        /*00c6*/ 	.short	(.L_2473 - .L_2472)
	.align		4
.L_2472:
        /*00c8*/ 	.word	index@(.nv.constant0._Z25selective_scan_fwd_kernelI32Selective_Scan_fwd_kernel_traitsILi32ELi4ELi1ELb1ELb1ELb1ELb0ELb0EN3c104HalfEffEEv13SSMParamsBase)
        /*00cc*/ 	.short	0x0380
        /*00ce*/ 	.short	0x0188


	//----- nvinfo : EIATTR_SW_WAR
	.align		4
.L_2473:
        /*00d0*/ 	.byte	0x04, 0x36
        /*00d2*/ 	.short	(.L_2475 - .L_2474)
.L_2474:
        /*00d4*/ 	.word	0x00000008
.L_2475:


//--------------------- .nv.info._Z25selective_scan_fwd_kernelI32Selective_Scan_fwd_kernel_traitsILi32ELi4ELi1ELb1ELb1ELb1ELb0ELb1EN3c104HalfEffEEv13SSMParamsBase --------------------------
	.section	.nv.info._Z25selective_scan_fwd_kernelI32Selective_Scan_fwd_kernel_traitsILi32ELi4ELi1ELb1ELb1ELb1ELb0ELb1EN3c104HalfEffEEv13SSMParamsBase,"",@"SHT_CUDA_INFO"
	.sectionflags	@""
	.align	4


	//----- nvinfo : EIATTR_CUDA_API_VERSION
	.align		4
        /*0000*/ 	.byte	0x04, 0x37
        /*0002*/ 	.short	(.L_2477 - .L_2476)
.L_2476:
        /*0004*/ 	.word	0x00000082


	//----- nvinfo : EIATTR_KPARAM_INFO
	.align		4
.L_2477:
        /*0008*/ 	.byte	0x04, 0x17
        /*000a*/ 	.short	(.L_2479 - .L_2478)
.L_2478:
        /*000c*/ 	.word	0x00000000
        /*0010*/ 	.short	0x0000
        /*0012*/ 	.short	0x0000
        /*0014*/ 	.byte	0x00, 0xf0, 0x21, 0x06


	//----- nvinfo : EIATTR_SPARSE_MMA_MASK
	.align		4
.L_2479:
        /*0018*/ 	.byte	0x03, 0x50
        /*001a*/ 	.short	0x0000


	//----- nvinfo : EIATTR_MAXREG_COUNT
	.align		4
        /*001c*/ 	.byte	0x03, 0x1b
        /*001e*/ 	.short	0x00ff


	//----- nvinfo : EIATTR_NUM_BARRIERS
	.align		4
        /*0020*/ 	.byte	0x02, 0x4c
        /*0022*/ 	.byte	0x01
	.zero		1


	//----- nvinfo : EIATTR_MERCURY_ISA_VERSION
	.align		4
        /*0024*/ 	.byte	0x03, 0x5f
        /*0026*/ 	.short	0x0101


	//----- nvinfo : EIATTR_COOP_GROUP_MASK_REGIDS
	.align		4
        /*0028*/ 	.byte	0x04, 0x29
        /*002a*/ 	.short	(.L_2481 - .L_2480)


	//   ....[0]....
.L_2480:
        /*002c*/ 	.word	0xffffffff


	//   ....[1]....
        /*0030*/ 	.word	0xffffffff


	//   ....[2]....
        /*0034*/ 	.word	0xffffffff


	//   ....[3]....
        /*0038*/ 	.word	0xffffffff


	//   ....[4]....
        /*003c*/ 	.word	0xffffffff


	//   ....[5]....
        /*0040*/ 	.word	0xffffffff


	//   ....[6]....
        /*0044*/ 	.word	0xffffffff


	//   ....[7]....
        /*0048*/ 	.word	0xffffffff


	//   ....[8]....
        /*004c*/ 	.word	0xffffffff


	//   ....[9]....
        /*0050*/ 	.word	0xffffffff


	//   ....[10]....
        /*0054*/ 	.word	0xffffffff


	//   ....[11]....
        /*0058*/ 	.word	0xffffffff


	//   ....[12]....
        /*005c*/ 	.word	0xffffffff


	//   ....[13]....
        /*0060*/ 	.word	0xffffffff


	//   ....[14]....
        /*0064*/ 	.word	0xffffffff


	//   ....[15]....
        /*0068*/ 	.word	0xffffffff


	//   ....[16]....
        /*006c*/ 	.word	0xffffffff


	//----- nvinfo : EIATTR_COOP_GROUP_INSTR_OFFSETS
	.align		4
.L_2481:
        /*0070*/ 	.byte	0x04, 0x28
        /*0072*/ 	.short	(.L_2483 - .L_2482)


	//   ....[0]....
.L_2482:
        /*0074*/ 	.word	0x00001430


	//   ....[1]....
        /*0078*/ 	.word	0x000014f0


	//   ....[2]....
        /*007c*/ 	.word	0x000024b0


	//   ....[3]....
        /*0080*/ 	.word	0x000025e0


	//   ....[4]....
        /*0084*/ 	.word	0x000029b0


	//   ....[5]....
        /*0088*/ 	.word	0x000029e0


	//   ....[6]....
        /*008c*/ 	.word	0x00002a20


	//   ....[7]....
        /*0090*/ 	.word	0x00002a50


	//   ....[8]....
        /*0094*/ 	.word	0x00002aa0


	//   ....[9]....
        /*0098*/ 	.word	0x00002ab0


	//   ....[10]....
        /*009c*/ 	.word	0x00002b00


	//   ....[11]....
        /*00a0*/ 	.word	0x00002b10


	//   ....[12]....
        /*00a4*/ 	.word	0x00002b50


	//   ....[13]....
        /*00a8*/ 	.word	0x00002b70


	//   ....[14]....
        /*00ac*/ 	.word	0x00002c00


	//   ....[15]....
        /*00b0*/ 	.word	0x00002c10


	//   ....[16]....
        /*00b4*/ 	.word	0x00003030


	//----- nvinfo : EIATTR_VRC_CTA_INIT_COUNT
	.align		4
.L_2483:
        /*00b8*/ 	.byte	0x02, 0x4a
	.zero		1
	.zero		1


	//----- nvinfo : EIATTR_EXIT_INSTR_OFFSETS
	.align		4
        /*00bc*/ 	.byte	0x04, 0x1c
        /*00be*/ 	.short	(.L_2485 - .L_2484)


	//   ....[0]....
.L_2484:
        /*00c0*/ 	.word	0x000002d0


	//   ....[1]....
        /*00c4*/ 	.word	0x00000f40


	//   ....[2]....
        /*00c8*/ 	.word	0x00001210


	//   ....[3]....
        /*00cc*/ 	.word	0x00003230


	//----- nvinfo : EIATTR_MAX_THREADS
	.align		4
.L_2485:
        /*00d0*/ 	.byte	0x04, 0x05
        /*00d2*/ 	.short	(.L_2487 - .L_2486)
.L_2486:
        /*00d4*/ 	.word	0x00000020
        /*00d8*/ 	.word	0x00000001
        /*00dc*/ 	.word	0x00000001


	//----- nvinfo : EIATTR_CRS_STACK_SIZE
	.align		4
.L_2487:
        /*00e0*/ 	.byte	0x04, 0x1e
        /*00e2*/ 	.short	(.L_2489 - .L_2488)
.L_2488:
        /*00e4*/ 	.word	0x00000000


	//----- nvinfo : EIATTR_CBANK_PARAM_SIZE
	.align		4
.L_2489:
        /*00e8*/ 	.byte	0x03, 0x19
        /*00ea*/ 	.short	0x0188


	//----- nvinfo : EIATTR_PARAM_CBANK
	.align		4
        /*00ec*/ 	.byte	0x04, 0x0a
        /*00ee*/ 	.short	(.L_2491 - .L_2490)
	.align		4
.L_2490:
        /*00f0*/ 	.word	index@(.nv.constant0._Z25selective_scan_fwd_kernelI32Selective_Scan_fwd_kernel_traitsILi32ELi4ELi1ELb1ELb1ELb1ELb0ELb1EN3c104HalfEffEEv13SSMParamsBase)
        /*00f4*/ 	.short	0x0380
        /*00f6*/ 	.short	0x0188


	//----- nvinfo : EIATTR_SW_WAR
	.align		4
.L_2491:
        /*00f8*/ 	.byte	0x04, 0x36
        /*00fa*/ 	.short	(.L_2493 - .L_2492)
.L_2492:
        /*00fc*/ 	.word	0x00000008
.L_2493:


//--------------------- .nv.info._Z25selective_scan_fwd_kernelI32Selective_Scan_fwd_kernel_traitsILi32ELi4ELi1ELb1ELb1ELb1ELb1ELb0EN3c104HalfEffEEv13SSMParamsBase --------------------------
	.section	.nv.info._Z25selective_scan_fwd_kernelI32Selective_Scan_fwd_kernel_traitsILi32ELi4ELi1ELb1ELb1ELb1ELb1ELb0EN3c104HalfEffEEv13SSMParamsBase,"",@"SHT_CUDA_INFO"
	.sectionflags	@""
	.align	4


	//----- nvinfo : EIATTR_CUDA_API_VERSION
	.align		4
        /*0000*/ 	.byte	0x04, 0x37
        /*0002*/ 	.short	(.L_2495 - .L_2494)
.L_2494:
        /*0004*/ 	.word	0x00000082


	//----- nvinfo : EIATTR_KPARAM_INFO
	.align		4
.L_2495:
        /*0008*/ 	.byte	0x04, 0x17
        /*000a*/ 	.short	(.L_2497 - .L_2496)
.L_2496:
        /*000c*/ 	.word	0x00000000
        /*0010*/ 	.short	0x0000
        /*0012*/ 	.short	0x0000
        /*0014*/ 	.byte	0x00, 0xf0, 0x21, 0x06


	//----- nvinfo : EIATTR_SPARSE_MMA_MASK
	.align		4
.L_2497:
        /*0018*/ 	.byte	0x03, 0x50
        /*001a*/ 	.short	0x0000


	//----- nvinfo : EIATTR_MAXREG_COUNT
	.align		4
        /*001c*/ 	.byte	0x03, 0x1b
        /*001e*/ 	.short	0x00ff


	//----- nvinfo : EIATTR_NUM_BARRIERS
	.align		4
        /*0020*/ 	.byte	0x02, 0x4c
        /*0022*/ 	.byte	0x01
	.zero		1


	//----- nvinfo : EIATTR_MERCURY_ISA_VERSION
	.align		4
        /*0024*/ 	.byte	0x03, 0x5f
        /*0026*/ 	.short	0x0101


	//----- nvinfo : EIATTR_COOP_GROUP_MASK_REGIDS
	.align		4
        /*0028*/ 	.byte	0x04, 0x29
        /*002a*/ 	.short	(.L_2499 - .L_2498)


	//   ....[0]....
.L_2498:
        /*002c*/ 	.word	0xffffffff


	//   ....[1]....
        /*0030*/ 	.word	0xffffffff


	//   ....[2]....
        /*0034*/ 	.word	0xffffffff


	//   ....[3]....
        /*0038*/ 	.word	0xffffffff


	//   ....[4]....
        /*003c*/ 	.word	0xffffffff


	//   ....[5]....
        /*0040*/ 	.word	0xffffffff


	//   ....[6]....
        /*0044*/ 	.word	0xffffffff


	//   ....[7]....
        /*0048*/ 	.word	0xffffffff


	//   ....[8]....
        /*004c*/ 	.word	0xffffffff


	//   ....[9]....
        /*0050*/ 	.word	0xffffffff


	//   ....[10]....
        /*0054*/ 	.word	0xffffffff


	//   ....[11]....
        /*0058*/ 	.word	0xffffffff


	//----- nvinfo : EIATTR_COOP_GROUP_INSTR_OFFSETS
	.align		4
.L_2499:
        /*005c*/ 	.byte	0x04, 0x28
        /*005e*/ 	.short	(.L_2501 - .L_2500)


	//   ....[0]....
.L_2500:
        /*0060*/ 	.word	0x00002640


	//   ....[1]....
        /*0064*/ 	.word	0x00002670


	//   ....[2]....
        /*0068*/ 	.word	0x000026b0


	//   ....[3]....
        /*006c*/ 	.word	0x000026e0


	//   ....[4]....
        /*0070*/ 	.word	0x00002730


	//   ....[5]....
        /*0074*/ 	.word	0x00002740


	//   ....[6]....
        /*0078*/ 	.word	0x00002790


	//   ....[7]....
        /*007c*/ 	.word	0x000027a0


	//   ....[8]....
        /*0080*/ 	.word	0x000027e0


	//   ....[9]....
        /*0084*/ 	.word	0x00002800


	//   ....[10]....
        /*0088*/ 	.word	0x00002890


	//   ....[11]....
        /*008c*/ 	.word	0x000028a0


	//----- nvinfo : EIATTR_VRC_CTA_INIT_COUNT
	.align		4
.L_2501:
        /*0090*/ 	.byte	0x02, 0x4a
	.zero		1
	.zero		1


	//----- nvinfo : EIATTR_EXIT_INSTR_OFFSETS
	.align		4
        /*0094*/ 	.byte	0x04, 0x1c
        /*0096*/ 	.short	(.L_2503 - .L_2502)


	//   ....[0]....
.L_2502:
        /*0098*/ 	.word	0x00000290


	//   ....[1]....
        /*009c*/ 	.word	0x00000e70


	//   ....[2]....
        /*00a0*/ 	.word	0x00001330


	//   ....[3]....
        /*00a4*/ 	.word	0x000030a0


	//----- nvinfo : EIATTR_MAX_THREADS
	.align		4
.L_2503:
        /*00a8*/ 	.byte	0x04, 0x05
        /*00aa*/ 	.short	(.L_2505 - .L_2504)
.L_2504:
        /*00ac*/ 	.word	0x00000020
        /*00b0*/ 	.word	0x00000001
        /*00b4*/ 	.word	0x00000001


	//----- nvinfo : EIATTR_CRS_STACK_SIZE
	.align		4
.L_2505:
        /*00b8*/ 	.byte	0x04, 0x1e
        /*00ba*/ 	.short	(.L_2507 - .L_2506)
.L_2506:
        /*00bc*/ 	.word	0x00000000


	//----- nvinfo : EIATTR_CBANK_PARAM_SIZE
	.align		4
.L_2507:
        /*00c0*/ 	.byte	0x03, 0x19
        /*00c2*/ 	.short	0x0188


	//----- nvinfo : EIATTR_PARAM_CBANK
	.align		4
        /*00c4*/ 	.byte	0x04, 0x0a
        /*00c6*/ 	.short	(.L_2509 - .L_2508)
	.align		4
.L_2508:
        /*00c8*/ 	.word	index@(.nv.constant0._Z25selective_scan_fwd_kernelI32Selective_Scan_fwd_kernel_traitsILi32ELi4ELi1ELb1ELb1ELb1ELb1ELb0EN3c104HalfEffEEv13SSMParamsBase)
        /*00cc*/ 	.short	0x0380
        /*00ce*/ 	.short	0x0188


	//----- nvinfo : EIATTR_SW_WAR
	.align		4
.L_2509:
        /*00d0*/ 	.byte	0x04, 0x36
        /*00d2*/ 	.short	(.L_2511 - .L_2510)
.L_2510:
        /*00d4*/ 	.word	0x00000008
.L_2511:


//--------------------- .nv.info._Z25selective_scan_fwd_kernelI32Selective_Scan_fwd_kernel_traitsILi32ELi4ELi1ELb1ELb1ELb1ELb1ELb1EN3c104HalfEffEEv13SSMParamsBase --------------------------
	.section	.nv.info._Z25selective_scan_fwd_kernelI32Selective_Scan_fwd_kernel_traitsILi32ELi4ELi1ELb1ELb1ELb1ELb1ELb1EN3c104HalfEffEEv13SSMParamsBase,"",@"SHT_CUDA_INFO"
	.sectionflags	@""
	.align	4


	//----- nvinfo : EIATTR_CUDA_API_VERSION
	.align		4
        /*0000*/ 	.byte	0x04, 0x37
        /*0002*/ 	.short	(.L_2513 - .L_2512)
.L_2512:
        /*0004*/ 	.word	0x00000082


	//----- nvinfo : EIATTR_KPARAM_INFO
	.align		4
.L_2513:
        /*0008*/ 	.byte	0x04, 0x17
        /*000a*/ 	.short	(.L_2515 - .L_2514)
.L_2514:
        /*000c*/ 	.word	0x00000000
        /*0010*/ 	.short	0x0000
        /*0012*/ 	.short	0x0000
        /*0014*/ 	.byte	0x00, 0xf0, 0x21, 0x06


	//----- nvinfo : EIATTR_SPARSE_MMA_MASK
	.align		4
.L_2515:
        /*0018*/ 	.byte	0x03, 0x50
        /*001a*/ 	.short	0x0000


	//----- nvinfo : EIATTR_MAXREG_COUNT
	.align		4
        /*001c*/ 	.byte	0x03, 0x1b
        /*001e*/ 	.short	0x00ff


	//----- nvinfo : EIATTR_NUM_BARRIERS
	.align		4
        /*0020*/ 	.byte	0x02, 0x4c
        /*0022*/ 	.byte	0x01
	.zero		1


	//----- nvinfo : EIATTR_MERCURY_ISA_VERSION
	.align		4
        /*0024*/ 	.byte	0x03, 0x5f
        /*0026*/ 	.short	0x0101


	//----- nvinfo : EIATTR_COOP_GROUP_MASK_REGIDS
	.align		4
        /*0028*/ 	.byte	0x04, 0x29
        /*002a*/ 	.short	(.L_2517 - .L_2516)


	//   ....[0]....
.L_2516:
        /*002c*/ 	.word	0xffffffff


	//   ....[1]....
        /*0030*/ 	.word	0xffffffff


	//   ....[2]....
        /*0034*/ 	.word	0xffffffff


	//   ....[3]....
        /*0038*/ 	.word	0xffffffff


	//   ....[4]....
        /*003c*/ 	.word	0xffffffff


	//   ....[5]....
        /*0040*/ 	.word	0xffffffff


	//   ....[6]....
        /*0044*/ 	.word	0xffffffff


	//   ....[7]....
        /*0048*/ 	.word	0xffffffff


	//   ....[8]....
        /*004c*/ 	.word	0xffffffff


	//   ....[9]....
        /*0050*/ 	.word	0xffffffff


	//   ....[10]....
        /*0054*/ 	.word	0xffffffff


	//   ....[11]....
        /*0058*/ 	.word	0xffffffff


	//   ....[12]....
        /*005c*/ 	.word	0xffffffff


	//   ....[13]....
        /*0060*/ 	.word	0xffffffff


	//   ....[14]....
        /*0064*/ 	.word	0xffffffff


	//   ....[15]....
        /*0068*/ 	.word	0xffffffff


	//   ....[16]....
        /*006c*/ 	.word	0xffffffff


	//   ....[17]....
        /*0070*/ 	.word	0xffffffff


	//   ....[18]....
        /*0074*/ 	.word	0xffffffff


	//----- nvinfo : EIATTR_COOP_GROUP_INSTR_OFFSETS
	.align		4
.L_2517:
        /*0078*/ 	.byte	0x04, 0x28
        /*007a*/ 	.short	(.L_2519 - .L_2518)


	//   ....[0]....
.L_2518:
        /*007c*/ 	.word	0x000013c0


	//   ....[1]....
        /*0080*/ 	.word	0x00001480


	//   ....[2]....
        /*0084*/ 	.word	0x00002450


	//   ....[3]....
        /*0088*/ 	.word	0x00002770


	//   ....[4]....
        /*008c*/ 	.word	0x00002970


	//   ....[5]....
        /*0090*/ 	.word	0x000029a0


	//   ....[6]....
        /*0094*/ 	.word	0x000029e0


	//   ....[7]....
        /*0098*/ 	.word	0x00002a10


	//   ....[8]....
        /*009c*/ 	.word	0x00002a60


	//   ....[9]....
        /*00a0*/ 	.word	0x00002a70


	//   ....[10]....
        /*00a4*/ 	.word	0x00002ac0


	//   ....[11]....
        /*00a8*/ 	.word	0x00002ad0


	//   ....[12]....
        /*00ac*/ 	.word	0x00002b10


	//   ....[13]....
        /*00b0*/ 	.word	0x00002b30


	//   ....[14]....
        /*00b4*/ 	.word	0x00002b80


	//   ....[15]....
        /*00b8*/ 	.word	0x00002ba0


	//   ....[16]....
        /*00bc*/ 	.word	0x000030c0


	//   ....[17]....
        /*00c0*/ 	.word	0x00003370


	//   ....[18]....
        /*00c4*/ 	.word	0x00003590


	//----- nvinfo : EIATTR_VRC_CTA_INIT_COUNT
	.align		4
.L_2519:
        /*00c8*/ 	.byte	0x02, 0x4a
	.zero		1
	.zero		1


	//----- nvinfo : EIATTR_EXIT_INSTR_OFFSETS
	.align		4
        /*00cc*/ 	.byte	0x04, 0x1c
        /*00ce*/ 	.short	(.L_2521 - .L_2520)


	//   ....[0]....
.L_2520:
        /*00d0*/ 	.word	0x000002e0


	//   ....[1]....
        /*00d4*/ 	.word	0x00000f50


	//   ....[2]....
        /*00d8*/ 	.word	0x000011a0


	//   ....[3]....
        /*00dc*/ 	.word	0x00003810


	//----- nvinfo : EIATTR_MAX_THREADS
	.align		4
.L_2521:
        /*00e0*/ 	.byte	0x04, 0x05
        /*00e2*/ 	.short	(.L_2523 - .L_2522)
.L_2522:
        /*00e4*/ 	.word	0x00000020
        /*00e8*/ 	.word	0x00000001
        /*00ec*/ 	.word	0x00000001


	//----- nvinfo : EIATTR_CRS_STACK_SIZE
	.align		4
.L_2523:
        /*00f0*/ 	.byte	0x04, 0x1e
        /*00f2*/ 	.short	(.L_2525 - .L_2524)
.L_2524:
        /*00f4*/ 	.word	0x00000000


	//----- nvinfo : EIATTR_CBANK_PARAM_SIZE
	.align		4
.L_2525:
        /*00f8*/ 	.byte	0x03, 0x19
        /*00fa*/ 	.short	0x0188


	//----- nvinfo : EIATTR_PARAM_CBANK
	.align		4
        /*00fc*/ 	.byte	0x04, 0x0a
        /*00fe*/ 	.short	(.L_2527 - .L_2526)
	.align		4
.L_2526:
        /*0100*/ 	.word	index@(.nv.constant0._Z25selective_scan_fwd_kernelI32Selective_Scan_fwd_kernel_traitsILi32ELi4ELi1ELb1ELb1ELb1ELb1ELb1EN3c104HalfEffEEv13SSMParamsBase)
        /*0104*/ 	.short	0x0380
        /*0106*/ 	.short	0x0188


	//----- nvinfo : EIATTR_SW_WAR
	.align		4
.L_2527:
        /*0108*/ 	.byte	0x04, 0x36
        /*010a*/ 	.short	(.L_2529 - .L_2528)
.L_2528:
        /*010c*/ 	.word	0x00000008
.L_2529:


//--------------------- .nv.info._Z25selective_scan_fwd_kernelI32Selective_Scan_fwd_kernel_traitsILi64ELi16ELi1ELb0ELb1ELb1ELb0ELb0EN3c104HalfEffEEv13SSMParamsBase --------------------------
	.section	.nv.info._Z25selective_scan_fwd_kernelI32Selective_Scan_fwd_kernel_traitsILi64ELi16ELi1ELb0ELb1ELb1ELb0ELb0EN3c104HalfEffEEv13SSMParamsBase,"",@"SHT_CUDA_INFO"
	.sectionflags	@""
	.align	4


	//----- nvinfo : EIATTR_CUDA_API_VERSION
	.align		4
        /*0000*/ 	.byte	0x04, 0x37
        /*0002*/ 	.short	(.L_2531 - .L_2530)
.L_2530:
        /*0004*/ 	.word	0x00000082


	//----- nvinfo : EIATTR_KPARAM_INFO
	.align		4
.L_2531:
        /*0008*/ 	.byte	0x04, 0x17
        /*000a*/ 	.short	(.L_2533 - .L_2532)
.L_2532:
        /*000c*/ 	.word	0x00000000
        /*0010*/ 	.short	0x0000
        /*0012*/ 	.short	0x0000
        /*0014*/ 	.byte	0x00, 0xf0, 0x21, 0x06


	//----- nvinfo : EIATTR_SPARSE_MMA_MASK
	.align		4
.L_2533:
        /*0018*/ 	.byte	0x03, 0x50
        /*001a*/ 	.short	0x0000


	//----- nvinfo : EIATTR_MAXREG_COUNT
	.align		4
        /*001c*/ 	.byte	0x03, 0x1b
        /*001e*/ 	.short	0x00a8


	//----- nvinfo : EIATTR_NUM_BARRIERS
	.align		4
        /*0020*/ 	.byte	0x02, 0x4c
        /*0022*/ 	.byte	0x01
	.zero		1


	//----- nvinfo : EIATTR_MERCURY_ISA_VERSION
	.align		4
        /*0024*/ 	.byte	0x03, 0x5f
        /*0026*/ 	.short	0x0101


	//----- nvinfo : EIATTR_COOP_GROUP_MASK_REGIDS
	.align		4
        /*0028*/ 	.byte	0x04, 0x29
        /*002a*/ 	.short	(.L_2535 - .L_2534)


	//   ....[0]....
.L_2534:
        /*002c*/ 	.word	0xffffffff


	//   ....[1]....
        /*0030*/ 	.word	0xffffffff


	//   ....[2]....
        /*0034*/ 	.word	0xffffffff


	//   ....[3]....
        /*0038*/ 	.word	0xffffffff


	//   ....[4]....
        /*003c*/ 	.word	0xffffffff


	//   ....[5]....
        /*0040*/ 	.word	0xffffffff


	//   ....[6]....
        /*0044*/ 	.word	0xffffffff


	//   ....[7]....
        /*0048*/ 	.word	0xffffffff


	//   ....[8]....
        /*004c*/ 	.word	0xffffffff


	//   ....[9]....
        /*0050*/ 	.word	0xffffffff


	//   ....[10]....
        /*0054*/ 	.word	0xffffffff


	//   ....[11]....
        /*0058*/ 	.word	0xffffffff


	//   ....[12]....
        /*005c*/ 	.word	0xffffffff


	//   ....[13]....
        /*0060*/ 	.word	0xffffffff


	//   ....[14]....
        /*0064*/ 	.word	0xffffffff


	//   ....[15]....
        /*0068*/ 	.word	0xffffffff


	//   ....[16]....
        /*006c*/ 	.word	0xffffffff


	//----- nvinfo : EIATTR_COOP_GROUP_INSTR_OFFSETS
	.align		4
.L_2535:
        /*0070*/ 	.byte	0x04, 0x28
        /*0072*/ 	.short	(.L_2537 - .L_2536)


	//   ....[0]....
.L_2536:
        /*0074*/ 	.word	0x00002040


	//   ....[1]....
        /*0078*/ 	.word	0x000024c0


	//   ....[2]....
        /*007c*/ 	.word	0x00005660


	//   ....[3]....
        /*0080*/ 	.word	0x00006330


	//   ....[4]....
        /*0084*/ 	.word	0x00006a60


	//   ....[5]....
        /*0088*/ 	.word	0x00006a70


	//   ....[6]....
        /*008c*/ 	.word	0x00006ac0


	//   ....[7]....
        /*0090*/ 	.word	0x00006ad0


	//   ....[8]....
        /*0094*/ 	.word	0x00006b10


	//   ....[9]....
        /*0098*/ 	.word	0x00006b30


	//   ....[10]....
        /*009c*/ 	.word	0x00006b70


	//   ....[11]....
        /*00a0*/ 	.word	0x00006ba0


	//   ....[12]....
        /*00a4*/ 	.word	0x00006bf0


	//   ....[13]....
        /*00a8*/ 	.word	0x00006c10


	//   ....[14]....
        /*00ac*/ 	.word	0x00006c90


	//   ....[15]....
        /*00b0*/ 	.word	0x00006cb0


	//   ....[16]....
        /*00b4*/ 	.word	0x00007950


	//----- nvinfo : EIATTR_VRC_CTA_INIT_COUNT
	.align		4
.L_2537:
        /*00b8*/ 	.byte	0x02, 0x4a
	.zero		1
	.zero		1


	//----- nvinfo : EIATTR_EXIT_INSTR_OFFSETS
	.align		4
        /*00bc*/ 	.byte	0x04, 0x1c
        /*00be*/ 	.short	(.L_2539 - .L_2538)


	//   ....[0]....
.L_2538:
        /*00c0*/ 	.word	0x00000380


	//   ....[1]....
        /*00c4*/ 	.word	0x000011c0


	//   ....[2]....
        /*00c8*/ 	.word	0x00001490


	//   ....[3]....
        /*00cc*/ 	.word	0x00007d20


	//----- nvinfo : EIATTR_MAX_THREADS
	.align		4
.L_2539:
        /*00d0*/ 	.byte	0x04, 0x05
        /*00d2*/ 	.short	(.L_2541 - .L_2540)
.L_2540:
        /*00d4*/ 	.word	0x00000040
        /*00d8*/ 	.word	0x00000001
        /*00dc*/ 	.word	0x00000001


	//----- nvinfo : EIATTR_CRS_STACK_SIZE
	.align		4
.L_2541:
        /*00e0*/ 	.byte	0x04, 0x1e
        /*00e2*/ 	.short	(.L_2543 - .L_2542)
.L_2542:
        /*00e4*/ 	.word	0x00000000


	//----- nvinfo : EIATTR_CBANK_PARAM_SIZE
	.align		4
.L_2543:
        /*00e8*/ 	.byte	0x03, 0x19
        /*00ea*/ 	.short	0x0188


	//----- nvinfo : EIATTR_PARAM_CBANK
	.align		4
        /*00ec*/ 	.byte	0x04, 0x0a
        /*00ee*/ 	.short	(.L_2545 - .L_2544)
	.align		4
.L_2544:
        /*00f0*/ 	.word	index@(.nv.constant0._Z25selective_scan_fwd_kernelI32Selective_Scan_fwd_kernel_traitsILi64ELi16ELi1ELb0ELb1ELb1ELb0ELb0EN3c104HalfEffEEv13SSMParamsBase)
        /*00f4*/ 	.short	0x0380
        /*00f6*/ 	.short	0x0188


	//----- nvinfo : EIATTR_SW_WAR
	.align		4
.L_2545:
        /*00f8*/ 	.byte	0x04, 0x36
        /*00fa*/ 	.short	(.L_2547 - .L_2546)
.L_2546:
        /*00fc*/ 	.word	0x00000008
.L_2547:


//--------------------- .nv.info._Z25selective_scan_fwd_kernelI32Selective_Scan_fwd_kernel_traitsILi64ELi16ELi1ELb0ELb1ELb1ELb0ELb1EN3c104HalfEffEEv13SSMParamsBase --------------------------
	.section	.nv.info._Z25selective_scan_fwd_kernelI32Selective_Scan_fwd_kernel_traitsILi64ELi16ELi1ELb0ELb1ELb1ELb0ELb1EN3c104HalfEffEEv13SSMParamsBase,"",@"SHT_CUDA_INFO"
	.sectionflags	@""
	.align	4


	//----- nvinfo : EIATTR_CUDA_API_VERSION
	.align		4
        /*0000*/ 	.byte	0x04, 0x37
        /*0002*/ 	.short	(.L_2549 - .L_2548)
.L_2548:
        /*0004*/ 	.word	0x00000082


	//----- nvinfo : EIATTR_KPARAM_INFO
	.align		4
.L_2549:
        /*0008*/ 	.byte	0x04, 0x17
        /*000a*/ 	.short	(.L_2551 - .L_2550)
.L_2550:
        /*000c*/ 	.word	0x00000000
        /*0010*/ 	.short	0x0000
        /*0012*/ 	.short	0x0000
        /*0014*/ 	.byte	0x00, 0xf0, 0x21, 0x06


	//----- nvinfo : EIATTR_SPARSE_MMA_MASK
	.align		4
.L_2551:
        /*0018*/ 	.byte	0x03, 0x50
        /*001a*/ 	.short	0x0000


	//----- nvinfo : EIATTR_MAXREG_COUNT
	.align		4
        /*001c*/ 	.byte	0x03, 0x1b
        /*001e*/ 	.short	0x00a8


	//----- nvinfo : EIATTR_NUM_BARRIERS
	.align		4
        /*0020*/ 	.byte	0x02, 0x4c
        /*0022*/ 	.byte	0x01
	.zero		1


	//----- nvinfo : EIATTR_MERCURY_ISA_VERSION
	.align		4
        /*0024*/ 	.byte	0x03, 0x5f
        /*0026*/ 	.short	0x0101


	//----- nvinfo : EIATTR_COOP_GROUP_MASK_REGIDS
	.align		4
        /*0028*/ 	.byte	0x04, 0x29
        /*002a*/ 	.short	(.L_2553 - .L_2552)


	//   ....[0]....
.L_2552:
        /*002c*/ 	.word	0xffffffff


	//   ....[1]....
        /*0030*/ 	.word	0xffffffff


	//   ....[2]....
        /*0034*/ 	.word	0xffffffff


	//   ....[3]....
        /*0038*/ 	.word	0xffffffff


	//   ....[4]....
        /*003c*/ 	.word	0xffffffff


	//   ....[5]....
        /*0040*/ 	.word	0xffffffff


	//   ....[6]....
        /*0044*/ 	.word	0xffffffff


	//   ....[7]....
        /*0048*/ 	.word	0xffffffff


	//   ....[8]....
        /*004c*/ 	.word	0xffffffff


	//   ....[9]....
        /*0050*/ 	.word	0xffffffff


	//   ....[10]....
        /*0054*/ 	.word	0xffffffff


	//   ....[11]....
        /*0058*/ 	.word	0xffffffff


	//   ....[12]....
        /*005c*/ 	.word	0xffffffff


	//   ....[13]....
        /*0060*/ 	.word	0xffffffff


	//   ....[14]....
        /*0064*/ 	.word	0xffffffff


	//   ....[15]....
        /*0068*/ 	.word	0xffffffff


	//   ....[16]....
        /*006c*/ 	.word	0xffffffff


	//----- nvinfo : EIATTR_COOP_GROUP_INSTR_OFFSETS
	.align		4
.L_2553:
        /*0070*/ 	.byte	0x04, 0x28
        /*0072*/ 	.short	(.L_2555 - .L_2554)


	//   ....[0]....
.L_2554:
        /*0074*/ 	.word	0x00002130


	//   ....[1]....
        /*0078*/ 	.word	0x000025b0


	//   ....[2]....
        /*007c*/ 	.word	0x00005740


	//   ....[3]....
        /*0080*/ 	.word	0x00006410


	//   ....[4]....
        /*0084*/ 	.word	0x00006b40


	//   ....[5]....
        /*0088*/ 	.word	0x00006b50


	//   ....[6]....
        /*008c*/ 	.word	0x00006ba0


	//   ....[7]....
        /*0090*/ 	.word	0x00006bb0


	//   ....[8]....
        /*0094*/ 	.word	0x00006bf0


	//   ....[9]....
        /*0098*/ 	.word	0x00006c10


	//   ....[10]....
        /*009c*/ 	.word	0x00006c50


	//   ....[11]....
        /*00a0*/ 	.word	0x00006c80


	//   ....[12]....
        /*00a4*/ 	.word	0x00006cd0


	//   ....[13]....
        /*00a8*/ 	.word	0x00006cf0


	//   ....[14]....
        /*00ac*/ 	.word	0x00006d70


	//   ....[15]....
        /*00b0*/ 	.word	0x00006d90


	//   ....[16]....
        /*00b4*/ 	.word	0x00007a10


	//----- nvinfo : EIATTR_VRC_CTA_INIT_COUNT
	.align		4
.L_2555:
        /*00b8*/ 	.byte	0x02, 0x4a
	.zero		1
	.zero		1


	//----- nvinfo : EIATTR_EXIT_INSTR_OFFSETS
	.align		4
        /*00bc*/ 	.byte	0x04, 0x1c
        /*00be*/ 	.short	(.L_2557 - .L_2556)


	//   ....[0]....
.L_2556:
        /*00c0*/ 	.word	0x000003f0


	//   ....[1]....
        /*00c4*/ 	.word	0x000012d0


	//   ....[2]....
        /*00c8*/ 	.word	0x00001580


	//   ....[3]....
        /*00cc*/ 	.word	0x00007da0


	//----- nvinfo : EIATTR_MAX_THREADS
	.align		4
.L_2557:
        /*00d0*/ 	.byte	0x04, 0x05
        /*00d2*/ 	.short	(.L_2559 - .L_2558)
.L_2558:
        /*00d4*/ 	.word	0x00000040
        /*00d8*/ 	.word	0x00000001
        /*00dc*/ 	.word	0x00000001


	//----- nvinfo : EIATTR_CRS_STACK_SIZE
	.align		4
.L_2559:
        /*00e0*/ 	.byte	0x04, 0x1e
        /*00e2*/ 	.short	(.L_2561 - .L_2560)
.L_2560:
        /*00e4*/ 	.word	0x00000000


	//----- nvinfo : EIATTR_CBANK_PARAM_SIZE
	.align		4
.L_2561:
        /*00e8*/ 	.byte	0x03, 0x19
        /*00ea*/ 	.short	0x0188


	//----- nvinfo : EIATTR_PARAM_CBANK
	.align		4
        /*00ec*/ 	.byte	0x04, 0x0a
        /*00ee*/ 	.short	(.L_2563 - .L_2562)
	.align		4
.L_2562:
        /*00f0*/ 	.word	index@(.nv.constant0._Z25selective_scan_fwd_kernelI32Selective_Scan_fwd_kernel_traitsILi64ELi16ELi1ELb0ELb1ELb1ELb0ELb1EN3c104HalfEffEEv13SSMParamsBase)
        /*00f4*/ 	.short	0x0380
        /*00f6*/ 	.short	0x0188


	//----- nvinfo : EIATTR_SW_WAR
	.align		4
.L_2563:
        /*00f8*/ 	.byte	0x04, 0x36
        /*00fa*/ 	.short	(.L_2565 - .L_2564)
.L_2564:
        /*00fc*/ 	.word	0x00000008
.L_2565:


//--------------------- .nv.info._Z25selective_scan_fwd_kernelI32Selective_Scan_fwd_kernel_traitsILi64ELi16ELi1ELb0ELb1ELb1ELb1ELb0EN3c104HalfEffEEv13SSMParamsBase --------------------------
	.section	.nv.info._Z25selective_scan_fwd_kernelI32Selective_Scan_fwd_kernel_traitsILi64ELi16ELi1ELb0ELb1ELb1ELb1ELb0EN3c104HalfEffEEv13SSMParamsBase,"",@"SHT_CUDA_INFO"
	.sectionflags	@""
	.align	4


	//----- nvinfo : EIATTR_CUDA_API_VERSION
	.align		4
        /*0000*/ 	.byte	0x04, 0x37
        /*0002*/ 	.short	(.L_2567 - .L_2566)
.L_2566:
        /*0004*/ 	.word	0x00000082


	//----- nvinfo : EIATTR_KPARAM_INFO
	.align		4
.L_2567:
        /*0008*/ 	.byte	0x04, 0x17
        /*000a*/ 	.short	(.L_2569 - .L_2568)
.L_2568:
        /*000c*/ 	.word	0x00000000
        /*0010*/ 	.short	0x0000
        /*0012*/ 	.short	0x0000
        /*0014*/ 	.byte	0x00, 0xf0, 0x21, 0x06


	//----- nvinfo : EIATTR_SPARSE_MMA_MASK
	.align		4
.L_2569:
        /*0018*/ 	.byte	0x03, 0x50
        /*001a*/ 	.short	0x0000


	//----- nvinfo : EIATTR_MAXREG_COUNT
	.align		4
        /*001c*/ 	.byte	0x03, 0x1b
        /*001e*/ 	.short	0x00a8


	//----- nvinfo : EIATTR_NUM_BARRIERS
	.align		4
        /*0020*/ 	.byte	0x02, 0x4c
        /*0022*/ 	.byte	0x01
	.zero		1


	//----- nvinfo : EIATTR_MERCURY_ISA_VERSION
	.align		4
        /*0024*/ 	.byte	0x03, 0x5f
        /*0026*/ 	.short	0x0101


	//----- nvinfo : EIATTR_COOP_GROUP_MASK_REGIDS
	.align		4
        /*0028*/ 	.byte	0x04, 0x29
        /*002a*/ 	.short	(.L_2571 - .L_2570)


	//   ....[0]....
.L_2570:
        /*002c*/ 	.word	0xffffffff


	//   ....[1]....
        /*0030*/ 	.word	0xffffffff


	//   ....[2]....
        /*0034*/ 	.word	0xffffffff


	//   ....[3]....
        /*0038*/ 	.word	0xffffffff


	//   ....[4]....
        /*003c*/ 	.word	0xffffffff


	//   ....[5]....
        /*0040*/ 	.word	0xffffffff


	//   ....[6]....
        /*0044*/ 	.word	0xffffffff


	//   ....[7]....
        /*0048*/ 	.word	0xffffffff


	//   ....[8]....
        /*004c*/ 	.word	0xffffffff


	//   ....[9]....
        /*0050*/ 	.word	0xffffffff


	//   ....[10]....
        /*0054*/ 	.word	0xffffffff


	//   ....[11]....
        /*0058*/ 	.word	0xffffffff


	//   ....[12]....
        /*005c*/ 	.word	0xffffffff


	//   ....[13]....
        /*0060*/ 	.word	0xffffffff


	//   ....[14]....
        /*0064*/ 	.word	0xffffffff


	//   ....[15]....
        /*0068*/ 	.word	0xffffffff


	//   ....[16]....
        /*006c*/ 	.word	0xffffffff


	//   ....[17]....
        /*0070*/ 	.word	0xffffffff


	//   ....[18]....
        /*0074*/ 	.word	0xffffffff


	//----- nvinfo : EIATTR_COOP_GROUP_INSTR_OFFSETS
	.align		4
.L_2571:
        /*0078*/ 	.byte	0x04, 0x28
        /*007a*/ 	.short	(.L_2573 - .L_2572)


	//   ....[0]....
.L_2572:
        /*007c*/ 	.word	0x00002210


	//   ....[1]....
        /*0080*/ 	.word	0x000026c0


	//   ....[2]....
        /*0084*/ 	.word	0x00005c40


	//   ....[3]....
        /*0088*/ 	.word	0x00006cd0


	//   ....[4]....
        /*008c*/ 	.word	0x000072f0


	//   ....[5]....
        /*0090*/ 	.word	0x00007300


	//   ....[6]....
        /*0094*/ 	.word	0x00007350


	//   ....[7]....
        /*0098*/ 	.word	0x00007360


	//   ....[8]....
        /*009c*/ 	.word	0x000073a0


	//   ....[9]....
        /*00a0*/ 	.word	0x000073c0


	//   ....[10]....
        /*00a4*/ 	.word	0x00007400


	//   ....[11]....
        /*00a8*/ 	.word	0x00007420


	//   ....[12]....
        /*00ac*/ 	.word	0x00007460


	//   ....[13]....
        /*00b0*/ 	.word	0x00007480


	//   ....[14]....
        /*00b4*/ 	.word	0x00007530


	//   ....[15]....
        /*00b8*/ 	.word	0x00007550


	//   ....[16]....
        /*00bc*/ 	.word	0x00008380


	//   ....[17]....
        /*00c0*/ 	.word	0x00008ae0


	//   ....[18]....
        /*00c4*/ 	.word	0x00009520


	//----- nvinfo : EIATTR_VRC_CTA_INIT_COUNT
	.align		4
.L_2573:
        /*00c8*/ 	.byte	0x02, 0x4a
	.zero		1
	.zero		1


	//----- nvinfo : EIATTR_EXIT_INSTR_OFFSETS
	.align		4
        /*00cc*/ 	.byte	0x04, 0x1c
        /*00ce*/ 	.short	(.L_2575 - .L_2574)


	//   ....[0]....
.L_2574:
        /*00d0*/ 	.word	0x00000380


	//   ....[1]....
        /*00d4*/ 	.word	0x000011c0


	//   ....[2]....
        /*00d8*/ 	.word	0x00001480


	//   ....[3]....
        /*00dc*/ 	.word	0x00009970


	//----- nvinfo : EIATTR_MAX_THREADS
	.align		4
.L_2575:
        /*00e0*/ 	.byte	0x04, 0x05
        /*00e2*/ 	.short	(.L_2577 - .L_2576)
.L_2576:
        /*00e4*/ 	.word	0x00000040
        /*00e8*/ 	.word	0x00000001
        /*00ec*/ 	.word	0x00000001


	//----- nvinfo : EIATTR_CRS_STACK_SIZE
	.align		4
.L_2577:
        /*00f0*/ 	.byte	0x04, 0x1e
        /*00f2*/ 	.short	(.L_2579 - .L_2578)
.L_2578:
        /*00f4*/ 	.word	0x00000000


	//----- nvinfo : EIATTR_CBANK_PARAM_SIZE
	.align		4
.L_2579:
        /*00f8*/ 	.byte	0x03, 0x19
        /*00fa*/ 	.short	0x0188


	//----- nvinfo : EIATTR_PARAM_CBANK
	.align		4
        /*00fc*/ 	.byte	0x04, 0x0a
        /*00fe*/ 	.short	(.L_2581 - .L_2580)
	.align		4
.L_2580:
        /*0100*/ 	.word	index@(.nv.constant0._Z25selective_scan_fwd_kernelI32Selective_Scan_fwd_kernel_traitsILi64ELi16ELi1ELb0ELb1ELb1ELb1ELb0EN3c104HalfEffEEv13SSMParamsBase)
        /*0104*/ 	.short	0x0380
        /*0106*/ 	.short	0x0188


	//----- nvinfo : EIATTR_SW_WAR
	.align		4
.L_2581:
        /*0108*/ 	.byte	0x04, 0x36
        /*010a*/ 	.short	(.L_2583 - .L_2582)
.L_2582:
        /*010c*/ 	.word	0x00000008
.L_2583:


//--------------------- .nv.info._Z25selective_scan_fwd_kernelI32Selective_Scan_fwd_kernel_traitsILi64ELi16ELi1ELb0ELb1ELb1ELb1ELb1EN3c104HalfEffEEv13SSMParamsBase --------------------------
	.section	.nv.info._Z25selective_scan_fwd_kernelI32Selective_Scan_fwd_kernel_traitsILi64ELi16ELi1ELb0ELb1ELb1ELb1ELb1EN3c104HalfEffEEv13SSMParamsBase,"",@"SHT_CUDA_INFO"
	.sectionflags	@""
	.align	4


	//----- nvinfo : EIATTR_CUDA_API_VERSION
	.align		4
        /*0000*/ 	.byte	0x04, 0x37
        /*0002*/ 	.short	(.L_2585 - .L_2584)
.L_2584:
        /*0004*/ 	.word	0x00000082


	//----- nvinfo : EIATTR_KPARAM_INFO
	.align		4
.L_2585:
        /*0008*/ 	.byte	0x04, 0x17
        /*000a*/ 	.short	(.L_2587 - .L_2586)
.L_2586:
        /*000c*/ 	.word	0x00000000
        /*0010*/ 	.short	0x0000
        /*0012*/ 	.short	0x0000
        /*0014*/ 	.byte	0x00, 0xf0, 0x21, 0x06


	//----- nvinfo : EIATTR_SPARSE_MMA_MASK
	.align		4
.L_2587:
        /*0018*/ 	.byte	0x03, 0x50
        /*001a*/ 	.short	0x0000


	//----- nvinfo : EIATTR_MAXREG_COUNT
	.align		4
        /*001c*/ 	.byte	0x03, 0x1b
        /*001e*/ 	.short	0x00a8


	//----- nvinfo : EIATTR_NUM_BARRIERS
	.align		4
        /*0020*/ 	.byte	0x02, 0x4c
        /*0022*/ 	.byte	0x01
	.zero		1


	//----- nvinfo : EIATTR_MERCURY_ISA_VERSION
	.align		4
        /*0024*/ 	.byte	0x03, 0x5f
        /*0026*/ 	.short	0x0101


	//----- nvinfo : EIATTR_COOP_GROUP_MASK_REGIDS
	.align		4
        /*0028*/ 	.byte	0x04, 0x29
        /*002a*/ 	.short	(.L_2589 - .L_2588)


	//   ....[0]....
.L_2588:
        /*002c*/ 	.word	0xffffffff


	//   ....[1]....
        /*0030*/ 	.word	0xffffffff


	//   ....[2]....
        /*0034*/ 	.word	0xffffffff


	//   ....[3]....
        /*0038*/ 	.word	0xffffffff


	//   ....[4]....
        /*003c*/ 	.word	0xffffffff


	//   ....[5]....
        /*0040*/ 	.word	0xffffffff


	//   ....[6]....
        /*0044*/ 	.word	0xffffffff


	//   ....[7]....
        /*0048*/ 	.word	0xffffffff


	//   ....[8]....
        /*004c*/ 	.word	0xffffffff


	//   ....[9]....
        /*0050*/ 	.word	0xffffffff


	//   ....[10]....
        /*0054*/ 	.word	0xffffffff


	//   ....[11]....
        /*0058*/ 	.word	0xffffffff


	//   ....[12]....
        /*005c*/ 	.word	0xffffffff


	//   ....[13]....
        /*0060*/ 	.word	0xffffffff


	//   ....[14]....
        /*0064*/ 	.word	0xffffffff


	//   ....[15]....
        /*0068*/ 	.word	0xffffffff


	//   ....[16]....
        /*006c*/ 	.word	0xffffffff


	//   ....[17]....
        /*0070*/ 	.word	0xffffffff


	//   ....[18]....
        /*0074*/ 	.word	0xffffffff


	//----- nvinfo : EIATTR_COOP_GROUP_INSTR_OFFSETS
	.align		4
.L_2589:
        /*0078*/ 	.byte	0x04, 0x28
        /*007a*/ 	.short	(.L_2591 - .L_2590)


	//   ....[0]....
.L_2590:
        /*007c*/ 	.word	0x00002300


	//   ....[1]....
        /*0080*/ 	.word	0x000027b0


	//   ....[2]....
        /*0084*/ 	.word	0x00005d20


	//   ....[3]....
        /*0088*/ 	.word	0x00006db0


	//   ....[4]....
        /*008c*/ 	.word	0x000073d0


	//   ....[5]....
        /*0090*/ 	.word	0x000073e0


	//   ....[6]....
        /*0094*/ 	.word	0x00007430


	//   ....[7]....
        /*0098*/ 	.word	0x00007440


	//   ....[8]....
        /*009c*/ 	.word	0x00007480


	//   ....[9]....
        /*00a0*/ 	.word	0x000074a0


	//   ....[10]....
        /*00a4*/ 	.word	0x000074e0


	//   ....[11]....
        /*00a8*/ 	.word	0x00007500


	//   ....[12]....
        /*00ac*/ 	.word	0x00007540


	//   ....[13]....
        /*00b0*/ 	.word	0x00007560


	//   ....[14]....
        /*00b4*/ 	.word	0x00007610


	//   ....[15]....
        /*00b8*/ 	.word	0x00007630


	//   ....[16]....
        /*00bc*/ 	.word	0x00008480


	//   ....[17]....
        /*00c0*/ 	.word	0x00008be0


	//   ....[18]....
        /*00c4*/ 	.word	0x00009620


	//----- nvinfo : EIATTR_VRC_CTA_INIT_COUNT
	.align		4
.L_2591:
        /*00c8*/ 	.byte	0x02, 0x4a
	.zero		1
	.zero		1


	//----- nvinfo : EIATTR_EXIT_INSTR_OFFSETS
	.align		4
        /*00cc*/ 	.byte	0x04, 0x1c
        /*00ce*/ 	.short	(.L_2593 - .L_2592)


	//   ....[0]....
.L_2592:
        /*00d0*/ 	.word	0x000003f0


	//   ....[1]....
        /*00d4*/ 	.word	0x000012d0


	//   ....[2]....
        /*00d8*/ 	.word	0x00001570


	//   ....[3]....
        /*00dc*/ 	.word	0x00009ab0


	//----- nvinfo : EIATTR_MAX_THREADS
	.align		4
.L_2593:
        /*00e0*/ 	.byte	0x04, 0x05
        /*00e2*/ 	.short	(.L_2595 - .L_2594)
.L_2594:
        /*00e4*/ 	.word	0x00000040
        /*00e8*/ 	.word	0x00000001
        /*00ec*/ 	.word	0x00000001


	//----- nvinfo : EIATTR_CRS_STACK_SIZE
	.align		4
.L_2595:
        /*00f0*/ 	.byte	0x04, 0x1e
        /*00f2*/ 	.short	(.L_2597 - .L_2596)
.L_2596:
        /*00f4*/ 	.word	0x00000000


	//----- nvinfo : EIATTR_CBANK_PARAM_SIZE
	.align		4
.L_2597:
        /*00f8*/ 	.byte	0x03, 0x19
        /*00fa*/ 	.short	0x0188


	//----- nvinfo : EIATTR_PARAM_CBANK
	.align		4
        /*00fc*/ 	.byte	0x04, 0x0a
        /*00fe*/ 	.short	(.L_2599 - .L_2598)
	.align		4
.L_2598:
        /*0100*/ 	.word	index@(.nv.constant0._Z25selective_scan_fwd_kernelI32Selective_Scan_fwd_kernel_traitsILi64ELi16ELi1ELb0ELb1ELb1ELb1ELb1EN3c104HalfEffEEv13SSMParamsBase)
        /*0104*/ 	.short	0x0380
        /*0106*/ 	.short	0x0188


	//----- nvinfo : EIATTR_SW_WAR
	.align		4
.L_2599:
        /*0108*/ 	.byte	0x04, 0x36
        /*010a*/ 	.short	(.L_2601 - .L_2600)
.L_2600:
        /*010c*/ 	.word	0x00000008
.L_2601:


//--------------------- .nv.info._Z25selective_scan_fwd_kernelI32Selective_Scan_fwd_kernel_traitsILi64ELi16ELi1ELb1ELb1ELb1ELb0ELb0EN3c104HalfEffEEv13SSMParamsBase --------------------------
	.section	.nv.info._Z25selective_scan_fwd_kernelI32Selective_Scan_fwd_kernel_traitsILi64ELi16ELi1ELb1ELb1ELb1ELb0ELb0EN3c104HalfEffEEv13SSMParamsBase,"",@"SHT_CUDA_INFO"
	.sectionflags	@""
	.align	4


	//----- nvinfo : EIATTR_CUDA_API_VERSION
	.align		4
        /*0000*/ 	.byte	0x04, 0x37
        /*0002*/ 	.short	(.L_2603 - .L_2602)
.L_2602:
        /*0004*/ 	.word	0x00000082


	//----- nvinfo : EIATTR_KPARAM_INFO
	.align		4
.L_2603:
        /*0008*/ 	.byte	0x04, 0x17
        /*000a*/ 	.short	(.L_2605 - .L_2604)
.L_2604:
        /*000c*/ 	.word	0x00000000
        /*0010*/ 	.short	0x0000
        /*0012*/ 	.short	0x0000
        /*0014*/ 	.byte	0x00, 0xf0, 0x21, 0x06


	//----- nvinfo : EIATTR_SPARSE_MMA_MASK
	.align		4
.L_2605:
        /*0018*/ 	.byte	0x03, 0x50
        /*001a*/ 	.short	0x0000


	//----- nvinfo : EIATTR_MAXREG_COUNT
	.align		4
        /*001c*/ 	.byte	0x03, 0x1b
        /*001e*/ 	.short	0x00a8


	//----- nvinfo : EIATTR_NUM_BARRIERS
	.align		4
        /*0020*/ 	.byte	0x02, 0x4c
        /*0022*/ 	.byte	0x01
	.zero		1


	//----- nvinfo : EIATTR_MERCURY_ISA_VERSION
	.align		4
        /*0024*/ 	.byte	0x03, 0x5f
        /*0026*/ 	.short	0x0101


	//----- nvinfo : EIATTR_COOP_GROUP_MASK_REGIDS
	.align		4
        /*0028*/ 	.byte	0x04, 0x29
        /*002a*/ 	.short	(.L_2607 - .L_2606)


	//   ....[0]....
.L_2606:
        /*002c*/ 	.word	0xffffffff


	//   ....[1]....
        /*0030*/ 	.word	0xffffffff


	//   ....[2]....
        /*0034*/ 	.word	0xffffffff


	//   ....[3]....
        /*0038*/ 	.word	0xffffffff


	//   ....[4]....
        /*003c*/ 	.word	0xffffffff


	//   ....[5]....
        /*0040*/ 	.word	0xffffffff


	//   ....[6]....
        /*0044*/ 	.word	0xffffffff


	//   ....[7]....
        /*0048*/ 	.word	0xffffffff


	//   ....[8]....
        /*004c*/ 	.word	0xffffffff


	//   ....[9]....
        /*0050*/ 	.word	0xffffffff


	//   ....[10]....
        /*0054*/ 	.word	0xffffffff


	//   ....[11]....
        /*0058*/ 	.word	0xffffffff


	//   ....[12]....
        /*005c*/ 	.word	0xffffffff


	//   ....[13]....
        /*0060*/ 	.word	0xffffffff


	//   ....[14]....
        /*0064*/ 	.word	0xffffffff


	//   ....[15]....
        /*0068*/ 	.word	0xffffffff


	//   ....[16]....
        /*006c*/ 	.word	0xffffffff


	//----- nvinfo : EIATTR_COOP_GROUP_INSTR_OFFSETS
	.align		4
.L_2607:
        /*0070*/ 	.byte	0x04, 0x28
        /*0072*/ 	.short	(.L_2609 - .L_2608)


	//   ....[0]....
.L_2608:
        /*0074*/ 	.word	0x00001410


	//   ....[1]....
        /*0078*/ 	.word	0x000014a0


	//   ....[2]....
        /*007c*/ 	.word	0x000040b0


	//   ....[3]....
        /*0080*/ 	.word	0x000045f0


	//   ....[4]....
        /*0084*/ 	.word	0x00004d60


	//   ....[5]....
        /*0088*/ 	.word	0x00004db0


	//   ....[6]....
        /*008c*/ 	.word	0x00004de0


	//   ....[7]....
        /*0090*/ 	.word	0x00004e10


	//   ....[8]....
        /*0094*/ 	.word	0x00004e40


	//   ....[9]....
        /*0098*/ 	.word	0x00004e70


	//   ....[10]....
        /*009c*/ 	.word	0x00004ec0


	//   ....[11]....
        /*00a0*/ 	.word	0x00004ed0


	//   ....[12]....
        /*00a4*/ 	.word	0x00004f20


	//   ....[13]....
        /*00a8*/ 	.word	0x00004f30


	//   ....[14]....
        /*00ac*/ 	.word	0x00004fc0


	//   ....[15]....
        /*00b0*/ 	.word	0x00004fd0


	//   ....[16]....
        /*00b4*/ 	.word	0x00005780


	//----- nvinfo : EIATTR_VRC_CTA_INIT_COUNT
	.align		4
.L_2609:
        /*00b8*/ 	.byte	0x02, 0x4a
	.zero		1
	.zero		1


	//----- nvinfo : EIATTR_EXIT_INSTR_OFFSETS
	.align		4
        /*00bc*/ 	.byte	0x04, 0x1c
        /*00be*/ 	.short	(.L_2611 - .L_2610)


	//   ....[0]....
.L_2610:
        /*00c0*/ 	.word	0x00000340


	//   ....[1]....
        /*00c4*/ 	.word	0x00001050


	//   ....[2]....
        /*00c8*/ 	.word	0x000012e0


	//   ....[3]....
        /*00cc*/ 	.word	0x00005950


	//----- nvinfo : EIATTR_MAX_THREADS
	.align		4
.L_2611:
        /*00d0*/ 	.byte	0x04, 0x05
        /*00d2*/ 	.short	(.L_2613 - .L_2612)
.L_2612:
        /*00d4*/ 	.word	0x00000040
        /*00d8*/ 	.word	0x00000001
        /*00dc*/ 	.word	0x00000001


	//----- nvinfo : EIATTR_CRS_STACK_SIZE
	.align		4
.L_2613:
        /*00e0*/ 	.byte	0x04, 0x1e
        /*00e2*/ 	.short	(.L_2615 - .L_2614)
.L_2614:
        /*00e4*/ 	.word	0x00000000


	//----- nvinfo : EIATTR_CBANK_PARAM_SIZE
	.align		4
.L_2615:
        /*00e8*/ 	.byte	0x03, 0x19
        /*00ea*/ 	.short	0x0188


	//----- nvinfo : EIATTR_PARAM_CBANK
	.align		4
        /*00ec*/ 	.byte	0x04, 0x0a
        /*00ee*/ 	.short	(.L_2617 - .L_2616)
	.align		4
.L_2616:
        /*00f0*/ 	.word	index@(.nv.constant0._Z25selective_scan_fwd_kernelI32Selective_Scan_fwd_kernel_traitsILi64ELi16ELi1ELb1ELb1ELb1ELb0ELb0EN3c104HalfEffEEv13SSMParamsBase)
        /*00f4*/ 	.short	0x0380
        /*00f6*/ 	.short	0x0188


	//----- nvinfo : EIATTR_SW_WAR
	.align		4
.L_2617:
        /*00f8*/ 	.byte	0x04, 0x36
        /*00fa*/ 	.short	(.L_2619 - .L_2618)
.L_2618:
        /*00fc*/ 	.word	0x00000008
.L_2619:


//--------------------- .nv.info._Z25selective_scan_fwd_kernelI32Selective_Scan_fwd_kernel_traitsILi64ELi16ELi1ELb1ELb1ELb1ELb0ELb1EN3c104HalfEffEEv13SSMParamsBase --------------------------
	.section	.nv.info._Z25selective_scan_fwd_kernelI32Selective_Scan_fwd_kernel_traitsILi64ELi16ELi1ELb1ELb1ELb1ELb0ELb1EN3c104HalfEffEEv13SSMParamsBase,"",@"SHT_CUDA_INFO"
	.sectionflags	@""
	.align	4


	//----- nvinfo : EIATTR_CUDA_API_VERSION
	.align		4
        /*0000*/ 	.byte	0x04, 0x37
        /*0002*/ 	.short	(.L_2621 - .L_2620)
.L_2620:
        /*0004*/ 	.word	0x00000082


	//----- nvinfo : EIATTR_KPARAM_INFO
	.align		4
.L_2621:
        /*0008*/ 	.byte	0x04, 0x17
        /*000a*/ 	.short	(.L_2623 - .L_2622)
.L_2622:
        /*000c*/ 	.word	0x00000000
        /*0010*/ 	.short	0x0000
        /*0012*/ 	.short	0x0000
        /*0014*/ 	.byte	0x00, 0xf0, 0x21, 0x06


	//----- nvinfo : EIATTR_SPARSE_MMA_MASK
	.align		4
.L_2623:
        /*0018*/ 	.byte	0x03, 0x50
        /*001a*/ 	.short	0x0000


	//----- nvinfo : EIATTR_MAXREG_COUNT
	.align		4
        /*001c*/ 	.byte	0x03, 0x1b
        /*001e*/ 	.short	0x00a8


	//----- nvinfo : EIATTR_NUM_BARRIERS
	.align		4
        /*0020*/ 	.byte	0x02, 0x4c
        /*0022*/ 	.byte	0x01
	.zero		1


	//----- nvinfo : EIATTR_MERCURY_ISA_VERSION
	.align		4
        /*0024*/ 	.byte	0x03, 0x5f
        /*0026*/ 	.short	0x0101


	//----- nvinfo : EIATTR_COOP_GROUP_MASK_REGIDS
	.align		4
        /*0028*/ 	.byte	0x04, 0x29
        /*002a*/ 	.short	(.L_2625 - .L_2624)


	//   ....[0]....
.L_2624:
        /*002c*/ 	.word	0xffffffff


	//   ....[1]....
        /*0030*/ 	.word	0xffffffff


	//   ....[2]....
        /*0034*/ 	.word	0xffffffff


	//   ....[3]....
        /*0038*/ 	.word	0xffffffff


	//   ....[4]....
        /*003c*/ 	.word	0xffffffff


	//   ....[5]....
        /*0040*/ 	.word	0xffffffff


	//   ....[6]....
        /*0044*/ 	.word	0xffffffff


	//   ....[7]....
        /*0048*/ 	.word	0xffffffff


	//   ....[8]....
        /*004c*/ 	.word	0xffffffff


	//   ....[9]....
        /*0050*/ 	.word	0xffffffff


	//   ....[10]....
        /*0054*/ 	.word	0xffffffff


	//   ....[11]....
        /*0058*/ 	.word	0xffffffff


	//   ....[12]....
        /*005c*/ 	.word	0xffffffff


	//   ....[13]....
        /*0060*/ 	.word	0xffffffff


	//   ....[14]....
        /*0064*/ 	.word	0xffffffff


	//   ....[15]....
        /*0068*/ 	.word	0xffffffff


	//   ....[16]....
        /*006c*/ 	.word	0xffffffff


	//----- nvinfo : EIATTR_COOP_GROUP_INSTR_OFFSETS
	.align		4
.L_2625:
        /*0070*/ 	.byte	0x04, 0x28
        /*0072*/ 	.short	(.L_2627 - .L_2626)


	//   ....[0]....
.L_2626:
        /*0074*/ 	.word	0x00002130


	//   ....[1]....
        /*0078*/ 	.word	0x000025b0


	//   ....[2]....
        /*007c*/ 	.word	0x00005740


	//   ....[3]....
        /*0080*/ 	.word	0x00006410


	//   ....[4]....
        /*0084*/ 	.word	0x00006b40


	//   ....[5]....
        /*0088*/ 	.word	0x00006b50


	//   ....[6]....
        /*008c*/ 	.word	0x00006ba0


	//   ....[7]....
        /*0090*/ 	.word	0x00006bb0


	//   ....[8]....
        /*0094*/ 	.word	0x00006bf0


	//   ....[9]....
        /*0098*/ 	.word	0x00006c10


	//   ....[10]....
        /*009c*/ 	.word	0x00006c50


	//   ....[11]....
        /*00a0*/ 	.word	0x00006c80


	//   ....[12]....
        /*00a4*/ 	.word	0x00006cd0


	//   ....[13]....
        /*00a8*/ 	.word	0x00006cf0


	//   ....[14]....
        /*00ac*/ 	.word	0x00006d70


	//   ....[15]....
        /*00b0*/ 	.word	0x00006d90


	//   ....[16]....
        /*00b4*/ 	.word	0x00007a10


	//----- nvinfo : EIATTR_VRC_CTA_INIT_COUNT
	.align		4
.L_2627:
        /*00b8*/ 	.byte	0x02, 0x4a
	.zero		1
	.zero		1


	//----- nvinfo : EIATTR_EXIT_INSTR_OFFSETS
	.align		4
        /*00bc*/ 	.byte	0x04, 0x1c
        /*00be*/ 	.short	(.L_2629 - .L_2628)


	//   ....[0]....
.L_2628:
        /*00c0*/ 	.word	0x000003f0


	//   ....[1]....
        /*00c4*/ 	.word	0x000012d0


	//   ....[2]....
        /*00c8*/ 	.word	0x00001580


	//   ....[3]....
        /*00cc*/ 	.word	0x00007da0


	//----- nvinfo : EIATTR_MAX_THREADS
	.align		4
.L_2629:
        /*00d0*/ 	.byte	0x04, 0x05
        /*00d2*/ 	.short	(.L_2631 - .L_2630)
.L_2630:
        /*00d4*/ 	.word	0x00000040
        /*00d8*/ 	.word	0x00000001
        /*00dc*/ 	.word	0x00000001


	//----- nvinfo : EIATTR_CRS_STACK_SIZE
	.align		4
.L_2631:
        /*00e0*/ 	.byte	0x04, 0x1e
        /*00e2*/ 	.short	(.L_2633 - .L_2632)
.L_2632:
        /*00e4*/ 	.word	0x00000000


	//----- nvinfo : EIATTR_CBANK_PARAM_SIZE
	.align		4
.L_2633:
        /*00e8*/ 	.byte	0x03, 0x19
        /*00ea*/ 	.short	0x0188


	//----- nvinfo : EIATTR_PARAM_CBANK
	.align		4
        /*00ec*/ 	.byte	0x04, 0x0a
        /*00ee*/ 	.short	(.L_2635 - .L_2634)
	.align		4
.L_2634:
        /*00f0*/ 	.word	index@(.nv.constant0._Z25selective_scan_fwd_kernelI32Selective_Scan_fwd_kernel_traitsILi64ELi16ELi1ELb1ELb1ELb1ELb0ELb1EN3c104HalfEffEEv13SSMParamsBase)
        /*00f4*/ 	.short	0x0380
        /*00f6*/ 	.short	0x0188


	//----- nvinfo : EIATTR_SW_WAR
	.align		4
.L_2635:
        /*00f8*/ 	.byte	0x04, 0x36
        /*00fa*/ 	.short	(.L_2637 - .L_2636)
.L_2636:
        /*00fc*/ 	.word	0x00000008
.L_2637:


//--------------------- .nv.info._Z25selective_scan_fwd_kernelI32Selective_Scan_fwd_kernel_traitsILi64ELi16ELi1ELb1ELb1ELb1ELb1ELb0EN3c104HalfEffEEv13SSMParamsBase --------------------------
	.section	.nv.info._Z25selective_scan_fwd_kernelI32Selective_Scan_fwd_kernel_traitsILi64ELi16ELi1ELb1ELb1ELb1ELb1ELb0EN3c104HalfEffEEv13SSMParamsBase,"",@"SHT_CUDA_INFO"
	.sectionflags	@""
	.align	4


	//----- nvinfo : EIATTR_CUDA_API_VERSION
	.align		4
        /*0000*/ 	.byte	0x04, 0x37
        /*0002*/ 	.short	(.L_2639 - .L_2638)
.L_2638:
        /*0004*/ 	.word	0x00000082


	//----- nvinfo : EIATTR_KPARAM_INFO
	.align		4
.L_2639:
        /*0008*/ 	.byte	0x04, 0x17
        /*000a*/ 	.short	(.L_2641 - .L_2640)
.L_2640:
        /*000c*/ 	.word	0x00000000
        /*0010*/ 	.short	0x0000
        /*0012*/ 	.short	0x0000
        /*0014*/ 	.byte	0x00, 0xf0, 0x21, 0x06


	//----- nvinfo : EIATTR_SPARSE_MMA_MASK
	.align		4
.L_2641:
        /*0018*/ 	.byte	0x03, 0x50
        /*001a*/ 	.short	0x0000


	//----- nvinfo : EIATTR_MAXREG_COUNT
	.align		4
        /*001c*/ 	.byte	0x03, 0x1b
        /*001e*/ 	.short	0x00a8


	//----- nvinfo : EIATTR_NUM_BARRIERS
	.align		4
        /*0020*/ 	.byte	0x02, 0x4c
        /*0022*/ 	.byte	0x01
	.zero		1


	//----- nvinfo : EIATTR_MERCURY_ISA_VERSION
	.align		4
        /*0024*/ 	.byte	0x03, 0x5f
        /*0026*/ 	.short	0x0101


	//----- nvinfo : EIATTR_COOP_GROUP_MASK_REGIDS
	.align		4
        /*0028*/ 	.byte	0x04, 0x29
        /*002a*/ 	.short	(.L_2643 - .L_2642)


	//   ....[0]....
.L_2642:
        /*002c*/ 	.word	0xffffffff


	//   ....[1]....
        /*0030*/ 	.word	0xffffffff


	//   ....[2]....
        /*0034*/ 	.word	0xffffffff


	//   ....[3]....
        /*0038*/ 	.word	0xffffffff


	//   ....[4]....
        /*003c*/ 	.word	0xffffffff


	//   ....[5]....
        /*0040*/ 	.word	0xffffffff


	//   ....[6]....
        /*0044*/ 	.word	0xffffffff


	//   ....[7]....
        /*0048*/ 	.word	0xffffffff


	//   ....[8]....
        /*004c*/ 	.word	0xffffffff


	//   ....[9]....
        /*0050*/ 	.word	0xffffffff


	//   ....[10]....
        /*0054*/ 	.word	0xffffffff


	//   ....[11]....
        /*0058*/ 	.word	0xffffffff


	//   ....[12]....
        /*005c*/ 	.word	0xffffffff


	//   ....[13]....
        /*0060*/ 	.word	0xffffffff


	//   ....[14]....
        /*0064*/ 	.word	0xffffffff


	//   ....[15]....
        /*0068*/ 	.word	0xffffffff


	//   ....[16]....
        /*006c*/ 	.word	0xffffffff


	//   ....[17]....
        /*0070*/ 	.word	0xffffffff


	//   ....[18]....
        /*0074*/ 	.word	0xffffffff


	//----- nvinfo : EIATTR_COOP_GROUP_INSTR_OFFSETS
	.align		4
.L_2643:
        /*0078*/ 	.byte	0x04, 0x28
        /*007a*/ 	.short	(.L_2645 - .L_2644)


	//   ....[0]....
.L_2644:
        /*007c*/ 	.word	0x00001410


	//   ....[1]....
        /*0080*/ 	.word	0x000014a0


	//   ....[2]....
        /*0084*/ 	.word	0x000040c0


	//   ....[3]....
        /*0088*/ 	.word	0x000045f0


	//   ....[4]....
        /*008c*/ 	.word	0x00004d70


	//   ....[5]....
        /*0090*/ 	.word	0x00004dc0


	//   ....[6]....
        /*0094*/ 	.word	0x00004df0


	//   ....[7]....
        /*0098*/ 	.word	0x00004e20


	//   ....[8]....
        /*009c*/ 	.word	0x00004e50


	//   ....[9]....
        /*00a0*/ 	.word	0x00004e80


	//   ....[10]....
        /*00a4*/ 	.word	0x00004ed0


	//   ....[11]....
        /*00a8*/ 	.word	0x00004ee0


	//   ....[12]....
        /*00ac*/ 	.word	0x00004f30


	//   ....[13]....
        /*00b0*/ 	.word	0x00004f40


	//   ....[14]....
        /*00b4*/ 	.word	0x00004fd0


	//   ....[15]....
        /*00b8*/ 	.word	0x00004fe0


	//   ....[16]....
        /*00bc*/ 	.word	0x00005760


	//   ....[17]....
        /*00c0*/ 	.word	0x00005a10


	//   ....[18]....
        /*00c4*/ 	.word	0x00006250


	//----- nvinfo : EIATTR_VRC_CTA_INIT_COUNT
	.align		4
.L_2645:
        /*00c8*/ 	.byte	0x02, 0x4a
	.zero		1
	.zero		1


	//----- nvinfo : EIATTR_EXIT_INSTR_OFFSETS
	.align		4
        /*00cc*/ 	.byte	0x04, 0x1c
        /*00ce*/ 	.short	(.L_2647 - .L_2646)


	//   ....[0]....
.L_2646:
        /*00d0*/ 	.word	0x00000340


	//   ....[1]....
        /*00d4*/ 	.word	0x00001040


	//   ....[2]....
        /*00d8*/ 	.word	0x000012d0


	//   ....[3]....
        /*00dc*/ 	.word	0x00006370


	//----- nvinfo : EIATTR_MAX_THREADS
	.align		4
.L_2647:
        /*00e0*/ 	.byte	0x04, 0x05
        /*00e2*/ 	.short	(.L_2649 - .L_2648)
.L_2648:
        /*00e4*/ 	.word	0x00000040
        /*00e8*/ 	.word	0x00000001
        /*00ec*/ 	.word	0x00000001


	//----- nvinfo : EIATTR_CRS_STACK_SIZE
	.align		4
.L_2649:
        /*00f0*/ 	.byte	0x04, 0x1e
        /*00f2*/ 	.short	(.L_2651 - .L_2650)
.L_2650:
        /*00f4*/ 	.word	0x00000000


	//----- nvinfo : EIATTR_CBANK_PARAM_SIZE
	.align		4
.L_2651:
        /*00f8*/ 	.byte	0x03, 0x19
        /*00fa*/ 	.short	0x0188


	//----- nvinfo : EIATTR_PARAM_CBANK
	.align		4
        /*00fc*/ 	.byte	0x04, 0x0a
        /*00fe*/ 	.short	(.L_2653 - .L_2652)
	.align		4
.L_2652:
        /*0100*/ 	.word	index@(.nv.constant0._Z25selective_scan_fwd_kernelI32Selective_Scan_fwd_kernel_traitsILi64ELi16ELi1ELb1ELb1ELb1ELb1ELb0EN3c104HalfEffEEv13SSMParamsBase)
        /*0104*/ 	.short	0x0380
        /*0106*/ 	.short	0x0188


	//----- nvinfo : EIATTR_SW_WAR
	.align		4
.L_2653:
        /*0108*/ 	.byte	0x04, 0x36
        /*010a*/ 	.short	(.L_2655 - .L_2654)
.L_2654:
        /*010c*/ 	.word	0x00000008
.L_2655:


//--------------------- .nv.info._Z25selective_scan_fwd_kernelI32Selective_Scan_fwd_kernel_traitsILi64ELi16ELi1ELb1ELb1ELb1ELb1ELb1EN3c104HalfEffEEv13SSMParamsBase --------------------------
	.section	.nv.info._Z25selective_scan_fwd_kernelI32Selective_Scan_fwd_kernel_traitsILi64ELi16ELi1ELb1ELb1ELb1ELb1ELb1EN3c104HalfEffEEv13SSMParamsBase,"",@"SHT_CUDA_INFO"
	.sectionflags	@""
	.align	4


	//----- nvinfo : EIATTR_CUDA_API_VERSION
	.align		4
        /*0000*/ 	.byte	0x04, 0x37
        /*0002*/ 	.short	(.L_2657 - .L_2656)
.L_2656:
        /*0004*/ 	.word	0x00000082


	//----- nvinfo : EIATTR_KPARAM_INFO
	.align		4
.L_2657:
        /*0008*/ 	.byte	0x04, 0x17
        /*000a*/ 	.short	(.L_2659 - .L_2658)
.L_2658:
        /*000c*/ 	.word	0x00000000
        /*0010*/ 	.short	0x0000
        /*0012*/ 	.short	0x0000
        /*0014*/ 	.byte	0x00, 0xf0, 0x21, 0x06


	//----- nvinfo : EIATTR_SPARSE_MMA_MASK
	.align		4
.L_2659:
        /*0018*/ 	.byte	0x03, 0x50
        /*001a*/ 	.short	0x0000


	//----- nvinfo : EIATTR_MAXREG_COUNT
	.align		4
        /*001c*/ 	.byte	0x03, 0x1b
        /*001e*/ 	.short	0x00a8


	//----- nvinfo : EIATTR_NUM_BARRIERS
	.align		4
        /*0020*/ 	.byte	0x02, 0x4c
        /*0022*/ 	.byte	0x01
	.zero		1


	//----- nvinfo : EIATTR_MERCURY_ISA_VERSION
	.align		4
        /*0024*/ 	.byte	0x03, 0x5f
        /*0026*/ 	.short	0x0101


	//----- nvinfo : EIATTR_COOP_GROUP_MASK_REGIDS
	.align		4
        /*0028*/ 	.byte	0x04, 0x29
        /*002a*/ 	.short	(.L_2661 - .L_2660)


	//   ....[0]....
.L_2660:
        /*002c*/ 	.word	0xffffffff


	//   ....[1]....
        /*0030*/ 	.word	0xffffffff


	//   ....[2]....
        /*0034*/ 	.word	0xffffffff


	//   ....[3]....
        /*0038*/ 	.word	0xffffffff


	//   ....[4]....
        /*003c*/ 	.word	0xffffffff


	//   ....[5]....
        /*0040*/ 	.word	0xffffffff


	//   ....[6]....
        /*0044*/ 	.word	0xffffffff


	//   ....[7]....
        /*0048*/ 	.word	0xffffffff


	//   ....[8]....
        /*004c*/ 	.word	0xffffffff


	//   ....[9]....
        /*0050*/ 	.word	0xffffffff


	//   ....[10]....
        /*0054*/ 	.word	0xffffffff


	//   ....[11]....
        /*0058*/ 	.word	0xffffffff


	//   ....[12]....
        /*005c*/ 	.word	0xffffffff


	//   ....[13]....
        /*0060*/ 	.word	0xffffffff


	//   ....[14]....
        /*0064*/ 	.word	0xffffffff


	//   ....[15]....
        /*0068*/ 	.word	0xffffffff


	//   ....[16]....
        /*006c*/ 	.word	0xffffffff


	//   ....[17]....
        /*0070*/ 	.word	0xffffffff


	//   ....[18]....
        /*0074*/ 	.word	0xffffffff


	//----- nvinfo : EIATTR_COOP_GROUP_INSTR_OFFSETS
	.align		4
.L_2661:
        /*0078*/ 	.byte	0x04, 0x28
        /*007a*/ 	.short	(.L_2663 - .L_2662)


	//   ....[0]....
.L_2662:
        /*007c*/ 	.word	0x00002300


	//   ....[1]....
        /*0080*/ 	.word	0x000027b0


	//   ....[2]....
        /*0084*/ 	.word	0x00005d20


	//   ....[3]....
        /*0088*/ 	.word	0x00006db0


	//   ....[4]....
        /*008c*/ 	.word	0x000073d0


	//   ....[5]....
        /*0090*/ 	.word	0x000073e0


	//   ....[6]....
        /*0094*/ 	.word	0x00007430


	//   ....[7]....
        /*0098*/ 	.word	0x00007440


	//   ....[8]....
        /*009c*/ 	.word	0x00007480


	//   ....[9]....
        /*00a0*/ 	.word	0x000074a0


	//   ....[10]....
        /*00a4*/ 	.word	0x000074e0


	//   ....[11]....
        /*00a8*/ 	.word	0x00007500


	//   ....[12]....
        /*00ac*/ 	.word	0x00007540


	//   ....[13]....
        /*00b0*/ 	.word	0x00007560


	//   ....[14]....
        /*00b4*/ 	.word	0x00007610


	//   ....[15]....
        /*00b8*/ 	.word	0x00007630


	//   ....[16]....
        /*00bc*/ 	.word	0x00008480


	//   ....[17]....
        /*00c0*/ 	.word	0x00008be0


	//   ....[18]....
        /*00c4*/ 	.word	0x00009620


	//----- nvinfo : EIATTR_VRC_CTA_INIT_COUNT
	.align		4
.L_2663:
        /*00c8*/ 	.byte	0x02, 0x4a
	.zero		1
	.zero		1


	//----- nvinfo : EIATTR_EXIT_INSTR_OFFSETS
	.align		4
        /*00cc*/ 	.byte	0x04, 0x1c
        /*00ce*/ 	.short	(.L_2665 - .L_2664)


	//   ....[0]....
.L_2664:
        /*00d0*/ 	.word	0x000003f0


	//   ....[1]....
        /*00d4*/ 	.word	0x000012d0


	//   ....[2]....
        /*00d8*/ 	.word	0x00001570


	//   ....[3]....
        /*00dc*/ 	.word	0x00009ab0


	//----- nvinfo : EIATTR_MAX_THREADS
	.align		4
.L_2665:
        /*00e0*/ 	.byte	0x04, 0x05
        /*00e2*/ 	.short	(.L_2667 - .L_2666)
.L_2666:
        /*00e4*/ 	.word	0x00000040
        /*00e8*/ 	.word	0x00000001
        /*00ec*/ 	.word	0x00000001


	//----- nvinfo : EIATTR_CRS_STACK_SIZE
	.align		4
.L_2667:
        /*00f0*/ 	.byte	0x04, 0x1e
        /*00f2*/ 	.short	(.L_2669 - .L_2668)
.L_2668:
        /*00f4*/ 	.word	0x00000000


	//----- nvinfo : EIATTR_CBANK_PARAM_SIZE
	.align		4
.L_2669:
        /*00f8*/ 	.byte	0x03, 0x19
        /*00fa*/ 	.short	0x0188


	//----- nvinfo : EIATTR_PARAM_CBANK
	.align		4
        /*00fc*/ 	.byte	0x04, 0x0a
        /*00fe*/ 	.short	(.L_2671 - .L_2670)
	.align		4
.L_2670:
        /*0100*/ 	.word	index@(.nv.constant0._Z25selective_scan_fwd_kernelI32Selective_Scan_fwd_kernel_traitsILi64ELi16ELi1ELb1ELb1ELb1ELb1ELb1EN3c104HalfEffEEv13SSMParamsBase)
        /*0104*/ 	.short	0x0380
        /*0106*/ 	.short	0x0188


	//----- nvinfo : EIATTR_SW_WAR
	.align		4
.L_2671:
        /*0108*/ 	.byte	0x04, 0x36
        /*010a*/ 	.short	(.L_2673 - .L_2672)
.L_2672:
        /*010c*/ 	.word	0x00000008
.L_2673:


//--------------------- .nv.info._Z25selective_scan_fwd_kernelI32Selective_Scan_fwd_kernel_traitsILi128ELi16ELi1ELb0ELb1ELb1ELb0ELb0EN3c104HalfEfS2_EEv13SSMParamsBase --------------------------
	.section	.nv.info._Z25selective_scan_fwd_kernelI32Selective_Scan_fwd_kernel_traitsILi128ELi16ELi1ELb0ELb1ELb1ELb0ELb0EN3c104HalfEfS2_EEv13SSMParamsBase,"",@"SHT_CUDA_INFO"
	.sectionflags	@""
	.align	4


	//----- nvinfo : EIATTR_CUDA_API_VERSION
	.align		4
        /*0000*/ 	.byte	0x04, 0x37
        /*0002*/ 	.short	(.L_2675 - .L_2674)
.L_2674:
        /*0004*/ 	.word	0x00000082


	//----- nvinfo : EIATTR_KPARAM_INFO
	.align		4
.L_2675:
        /*0008*/ 	.byte	0x04, 0x17
        /*000a*/ 	.short	(.L_2677 - .L_2676)
.L_2676:
        /*000c*/ 	.word	0x00000000
        /*0010*/ 	.short	0x0000
        /*0012*/ 	.short	0x0000
        /*0014*/ 	.byte	0x00, 0xf0, 0x21, 0x06


	//----- nvinfo : EIATTR_SPARSE_MMA_MASK
	.align		4
.L_2677:
        /*0018*/ 	.byte	0x03, 0x50
        /*001a*/ 	.short	0x0000


	//----- nvinfo : EIATTR_MAXREG_COUNT
	.align		4
        /*001c*/ 	.byte	0x03, 0x1b
        /*001e*/ 	.short	0x00a8


	//----- nvinfo : EIATTR_NUM_BARRIERS
	.align		4
        /*0020*/ 	.byte	0x02, 0x4c
        /*0022*/ 	.byte	0x01
	.zero		1


	//----- nvinfo : EIATTR_MERCURY_ISA_VERSION
	.align		4
        /*0024*/ 	.byte	0x03, 0x5f
        /*0026*/ 	.short	0x0101


	//----- nvinfo : EIATTR_COOP_GROUP_MASK_REGIDS
	.align		4
        /*0028*/ 	.byte	0x04, 0x29
        /*002a*/ 	.short	(.L_2679 - .L_2678)


	//   ....[0]....
.L_2678:
        /*002c*/ 	.word	0xffffffff


	//   ....[1]....
        /*0030*/ 	.word	0xffffffff


	//   ....[2]....
        /*0034*/ 	.word	0xffffffff


	//   ....[3]....
        /*0038*/ 	.word	0xffffffff


	//   ....[4]....
        /*003c*/ 	.word	0xffffffff


	//   ....[5]....
        /*0040*/ 	.word	0xffffffff


	//   ....[6]....
        /*0044*/ 	.word	0xffffffff


	//   ....[7]....
        /*0048*/ 	.word	0xffffffff


	//   ....[8]....
        /*004c*/ 	.word	0xffffffff


	//   ....[9]....
        /*0050*/ 	.word	0xffffffff


	//   ....[10]....
        /*0054*/ 	.word	0xffffffff


	//   ....[11]....
        /*0058*/ 	.word	0xffffffff


	//   ....[12]....
        /*005c*/ 	.word	0xffffffff


	//   ....[13]....
        /*0060*/ 	.word	0xffffffff


	//   ....[14]....
        /*0064*/ 	.word	0xffffffff


	//   ....[15]....
        /*0068*/ 	.word	0xffffffff


	//   ....[16]....
        /*006c*/ 	.word	0xffffffff


	//----- nvinfo : EIATTR_COOP_GROUP_INSTR_OFFSETS
	.align		4
.L_2679:
        /*0070*/ 	.byte	0x04, 0x28
        /*0072*/ 	.short	(.L_2681 - .L_2680)


	//   ....[0]....
.L_2680:
        /*0074*/ 	.word	0x00002080


	//   ....[1]....
        /*0078*/ 	.word	0x00002500


	//   ....[2]....
        /*007c*/ 	.word	0x00005740


	//   ....[3]....
        /*0080*/ 	.word	0x00006410


	//   ....[4]....
        /*0084*/ 	.word	0x00006b70


	//   ....[5]....
        /*0088*/ 	.word	0x00006b80


	//   ....[6]....
        /*008c*/ 	.word	0x00006bd0


	//   ....[7]....
        /*0090*/ 	.word	0x00006be0


	//   ....[8]....
        /*0094*/ 	.word	0x00006c20


	//   ....[9]....
        /*0098*/ 	.word	0x00006c40


	//   ....[10]....
        /*009c*/ 	.word	0x00006c80


	//   ....[11]....
        /*00a0*/ 	.word	0x00006cb0


	//   ....[12]....
        /*00a4*/ 	.word	0x00006d40


	//   ....[13]....
        /*00a8*/ 	.word	0x00006d60


	//   ....[14]....
        /*00ac*/ 	.word	0x00006de0


	//   ....[15]....
        /*00b0*/ 	.word	0x00006df0


	//   ....[16]....
        /*00b4*/ 	.word	0x00007b50


	//----- nvinfo : EIATTR_VRC_CTA_INIT_COUNT
	.align		4
.L_2681:
        /*00b8*/ 	.byte	0x02, 0x4a
	.zero		1
	.zero		1


	//----- nvinfo : EIATTR_EXIT_INSTR_OFFSETS
	.align		4
        /*00bc*/ 	.byte	0x04, 0x1c
        /*00be*/ 	.short	(.L_2683 - .L_2682)


	//   ....[0]....
.L_2682:
        /*00c0*/ 	.word	0x00000380


	//   ....[1]....
        /*00c4*/ 	.word	0x000011f0


	//   ....[2]....
        /*00c8*/ 	.word	0x000013d0


	//   ....[3]....
        /*00cc*/ 	.word	0x00007f20


	//----- nvinfo : EIATTR_MAX_THREADS
	.align		4
.L_2683:
        /*00d0*/ 	.byte	0x04, 0x05
        /*00d2*/ 	.short	(.L_2685 - .L_2684)
.L_2684:
        /*00d4*/ 	.word	0x00000080
        /*00d8*/ 	.word	0x00000001
        /*00dc*/ 	.word	0x00000001


	//----- nvinfo : EIATTR_CRS_STACK_SIZE
	.align		4
.L_2685:
        /*00e0*/ 	.byte	0x04, 0x1e
        /*00e2*/ 	.short	(.L_2687 - .L_2686)
.L_2686:
        /*00e4*/ 	.word	0x00000000


	//----- nvinfo : EIATTR_CBANK_PARAM_SIZE
	.align		4
.L_2687:
        /*00e8*/ 	.byte	0x03, 0x19
        /*00ea*/ 	.short	0x0188


	//----- nvinfo : EIATTR_PARAM_CBANK
	.align		4
        /*00ec*/ 	.byte	0x04, 0x0a
        /*00ee*/ 	.short	(.L_2689 - .L_2688)
	.align		4
.L_2688:
        /*00f0*/ 	.word	index@(.nv.constant0._Z25selective_scan_fwd_kernelI32Selective_Scan_fwd_kernel_traitsILi128ELi16ELi1ELb0ELb1ELb1ELb0ELb0EN3c104HalfEfS2_EEv13SSMParamsBase)
        /*00f4*/ 	.short	0x0380
        /*00f6*/ 	.short	0x0188


	//----- nvinfo : EIATTR_SW_WAR
	.align		4
.L_2689:
        /*00f8*/ 	.byte	0x04, 0x36
        /*00fa*/ 	.short	(.L_2691 - .L_2690)
.L_2690:
        /*00fc*/ 	.word	0x00000008
.L_2691:


//--------------------- .nv.info._Z25selective_scan_fwd_kernelI32Selective_Scan_fwd_kernel_traitsILi128ELi16ELi1ELb0ELb1ELb1ELb0ELb1EN3c104HalfEfS2_EEv13SSMParamsBase --------------------------
	.section	.nv.info._Z25selective_scan_fwd_kernelI32Selective_Scan_fwd_kernel_traitsILi128ELi16ELi1ELb0ELb1ELb1ELb0ELb1EN3c104HalfEfS2_EEv13SSMParamsBase,"",@"SHT_CUDA_INFO"
	.sectionflags	@""
	.align	4


	//----- nvinfo : EIATTR_CUDA_API_VERSION
	.align		4
        /*0000*/ 	.byte	0x04, 0x37
        /*0002*/ 	.short	(.L_2693 - .L_2692)
.L_2692:
        /*0004*/ 	.word	0x00000082


	//----- nvinfo : EIATTR_KPARAM_INFO
	.align		4
.L_2693:
        /*0008*/ 	.byte	0x04, 0x17
        /*000a*/ 	.short	(.L_2695 - .L_2694)
.L_2694:
        /*000c*/ 	.word	0x00000000
        /*0010*/ 	.short	0x0000
        /*0012*/ 	.short	0x0000
        /*0014*/ 	.byte	0x00, 0xf0, 0x21, 0x06


	//----- nvinfo : EIATTR_SPARSE_MMA_MASK
	.align		4
.L_2695:
        /*0018*/ 	.byte	0x03, 0x50
        /*001a*/ 	.short	0x0000


	//----- nvinfo : EIATTR_MAXREG_COUNT
	.align		4
        /*001c*/ 	.byte	0x03, 0x1b
        /*001e*/ 	.short	0x00a8


	//----- nvinfo : EIATTR_NUM_BARRIERS
	.align		4
        /*0020*/ 	.byte	0x02, 0x4c
        /*0022*/ 	.byte	0x01
	.zero		1


	//----- nvinfo : EIATTR_MERCURY_ISA_VERSION
	.align		4
        /*0024*/ 	.byte	0x03, 0x5f
        /*0026*/ 	.short	0x0101


	//----- nvinfo : EIATTR_COOP_GROUP_MASK_REGIDS
	.align		4
        /*0028*/ 	.byte	0x04, 0x29
        /*002a*/ 	.short	(.L_2697 - .L_2696)


	//   ....[0]....
.L_2696:
        /*002c*/ 	.word	0xffffffff


	//   ....[1]....
        /*0030*/ 	.word	0xffffffff


	//   ....[2]....
        /*0034*/ 	.word	0xffffffff


	//   ....[3]....
        /*0038*/ 	.word	0xffffffff


	//   ....[4]....
        /*003c*/ 	.word	0xffffffff


	//   ....[5]....
        /*0040*/ 	.word	0xffffffff


	//   ....[6]....
        /*0044*/ 	.word	0xffffffff


	//   ....[7]....
        /*0048*/ 	.word	0xffffffff


	//   ....[8]....
        /*004c*/ 	.word	0xffffffff


	//   ....[9]....
        /*0050*/ 	.word	0xffffffff


	//   ....[10]....
        /*0054*/ 	.word	0xffffffff


	//   ....[11]....
        /*0058*/ 	.word	0xffffffff


	//   ....[12]....
        /*005c*/ 	.word	0xffffffff


	//   ....[13]....
        /*0060*/ 	.word	0xffffffff


	//   ....[14]....
        /*0064*/ 	.word	0xffffffff


	//   ....[15]....
        /*0068*/ 	.word	0xffffffff


	//   ....[16]....
        /*006c*/ 	.word	0xffffffff


	//----- nvinfo : EIATTR_COOP_GROUP_INSTR_OFFSETS
	.align		4
.L_2697:
        /*0070*/ 	.byte	0x04, 0x28
        /*0072*/ 	.short	(.L_2699 - .L_2698)


	//   ....[0]....
.L_2698:
        /*0074*/ 	.word	0x00002180


	//   ....[1]....
        /*0078*/ 	.word	0x00002600


	//   ....[2]....
        /*007c*/ 	.word	0x00005840


	//   ....[3]....
        /*0080*/ 	.word	0x00006510


	//   ....[4]....
        /*0084*/ 	.word	0x00006c70


	//   ....[5]....
        /*0088*/ 	.word	0x00006c80


	//   ....[6]....
        /*008c*/ 	.word	0x00006cd0


	//   ....[7]....
        /*0090*/ 	.word	0x00006ce0


	//   ....[8]....
        /*0094*/ 	.word	0x00006d20


	//   ....[9]....
        /*0098*/ 	.word	0x00006d40


	//   ....[10]....
        /*009c*/ 	.word	0x00006d80


	//   ....[11]....
        /*00a0*/ 	.word	0x00006db0


	//   ....[12]....
        /*00a4*/ 	.word	0x00006e40


	//   ....[13]....
        /*00a8*/ 	.word	0x00006e60


	//   ....[14]....
        /*00ac*/ 	.word	0x00006ee0


	//   ....[15]....
        /*00b0*/ 	.word	0x00006ef0


	//   ....[16]....
        /*00b4*/ 	.word	0x00007c80


	//----- nvinfo : EIATTR_VRC_CTA_INIT_COUNT
	.align		4
.L_2699:
        /*00b8*/ 	.byte	0x02, 0x4a
	.zero		1
	.zero		1


	//----- nvinfo : EIATTR_EXIT_INSTR_OFFSETS
	.align		4
        /*00bc*/ 	.byte	0x04, 0x1c
        /*00be*/ 	.short	(.L_2701 - .L_2700)


	//   ....[0]....
.L_2700:
        /*00c0*/ 	.word	0x000003f0


	//   ....[1]....
        /*00c4*/ 	.word	0x00001310


	//   ....[2]....
        /*00c8*/ 	.word	0x000014d0


	//   ....[3]....
        /*00cc*/ 	.word	0x00008010


	//----- nvinfo : EIATTR_MAX_THREADS
	.align		4
.L_2701:
        /*00d0*/ 	.byte	0x04, 0x05
        /*00d2*/ 	.short	(.L_2703 - .L_2702)
.L_2702:
        /*00d4*/ 	.word	0x00000080
        /*00d8*/ 	.word	0x00000001
        /*00dc*/ 	.word	0x00000001


	//----- nvinfo : EIATTR_CRS_STACK_SIZE
	.align		4
.L_2703:
        /*00e0*/ 	.byte	0x04, 0x1e
        /*00e2*/ 	.short	(.L_2705 - .L_2704)
.L_2704:
        /*00e4*/ 	.word	0x00000000


	//----- nvinfo : EIATTR_CBANK_PARAM_SIZE
	.align		4
.L_2705:
        /*00e8*/ 	.byte	0x03, 0x19
        /*00ea*/ 	.short	0x0188


	//----- nvinfo : EIATTR_PARAM_CBANK
	.align		4
        /*00ec*/ 	.byte	0x04, 0x0a
        /*00ee*/ 	.short	(.L_2707 - .L_2706)
	.align		4
.L_2706:
        /*00f0*/ 	.word	index@(.nv.constant0._Z25selective_scan_fwd_kernelI32Selective_Scan_fwd_kernel_traitsILi128ELi16ELi1ELb0ELb1ELb1ELb0ELb1EN3c104HalfEfS2_EEv13SSMParamsBase)
        /*00f4*/ 	.short	0x0380
        /*00f6*/ 	.short	0x0188


	//----- nvinfo : EIATTR_SW_WAR
	.align		4
.L_2707:
        /*00f8*/ 	.byte	0x04, 0x36
        /*00fa*/ 	.short	(.L_2709 - .L_2708)
.L_2708:
        /*00fc*/ 	.word	0x00000008
.L_2709:


//--------------------- .nv.info._Z25selective_scan_fwd_kernelI32Selective_Scan_fwd_kernel_traitsILi128ELi16ELi1ELb0ELb1ELb1ELb1ELb0EN3c104HalfEfS2_EEv13SSMParamsBase --------------------------
	.section	.nv.info._Z25selective_scan_fwd_kernelI32Selective_Scan_fwd_kernel_traitsILi128ELi16ELi1ELb0ELb1ELb1ELb1ELb0EN3c104HalfEfS2_EEv13SSMParamsBase,"",@"SHT_CUDA_INFO"
	.sectionflags	@""
	.align	4


	//----- nvinfo : EIATTR_CUDA_API_VERSION
	.align		4
        /*0000*/ 	.byte	0x04, 0x37
        /*0002*/ 	.short	(.L_2711 - .L_2710)
.L_2710:
        /*0004*/ 	.word	0x00000082


	//----- nvinfo : EIATTR_KPARAM_INFO
	.align		4
.L_2711:
        /*0008*/ 	.byte	0x04, 0x17
        /*000a*/ 	.short	(.L_2713 - .L_2712)
.L_2712:
        /*000c*/ 	.word	0x00000000
        /*0010*/ 	.short	0x0000
        /*0012*/ 	.short	0x0000
        /*0014*/ 	.byte	0x00, 0xf0, 0x21, 0x06


	//----- nvinfo : EIATTR_SPARSE_MMA_MASK
	.align		4
.L_2713:
        /*0018*/ 	.byte	0x03, 0x50
        /*001a*/ 	.short	0x0000


	//----- nvinfo : EIATTR_MAXREG_COUNT
	.align		4
        /*001c*/ 	.byte	0x03, 0x1b
        /*001e*/ 	.short	0x00a8


	//----- nvinfo : EIATTR_NUM_BARRIERS
	.align		4
        /*0020*/ 	.byte	0x02, 0x4c
        /*0022*/ 	.byte	0x01
	.zero		1


	//----- nvinfo : EIATTR_ANNOTATIONS
	.align		4
        /*0024*/ 	.byte	0x04, 0x55
        /*0026*/ 	.short	(.L_2715 - .L_2714)


	//   ....[0]....
.L_2714:
        /*0028*/ 	.word	0x00000001
        /*002c*/ 	.byte	0xd0, 0x45, 0x00, 0x00, 0x01, 0x00, 0x00, 0x00, 0x20, 0x81, 0x00, 0x00, 0x01, 0x00, 0x00, 0x00
        /*003c*/ 	.byte	0x90, 0x92, 0x00, 0x00


	//----- nvinfo : EIATTR_MERCURY_ISA_VERSION
	.align		4
.L_2715:
        /*0040*/ 	.byte	0x03, 0x5f
        /*0042*/ 	.short	0x0101


	//----- nvinfo : EIATTR_COOP_GROUP_MASK_REGIDS
	.align		4
        /*0044*/ 	.byte	0x04, 0x29
        /*0046*/ 	.short	(.L_2717 - .L_2716)


	//   ....[0]....
.L_2716:
        /*0048*/ 	.word	0xffffffff


	//   ....[1]....
        /*004c*/ 	.word	0xffffffff


	//   ....[2]....
        /*0050*/ 	.word	0xffffffff


	//   ....[3]....
        /*0054*/ 	.word	0xffffffff


	//   ....[4]....
        /*0058*/ 	.word	0xffffffff


	//   ....[5]....
        /*005c*/ 	.word	0xffffffff


	//   ....[6]....
        /*0060*/ 	.word	0xffffffff


	//   ....[7]....
        /*0064*/ 	.word	0xffffffff


	//   ....[8]....
        /*0068*/ 	.word	0xffffffff


	//   ....[9]....
        /*006c*/ 	.word	0xffffffff


	//   ....[10]....
        /*0070*/ 	.word	0xffffffff


	//   ....[11]....
        /*0074*/ 	.word	0xffffffff


	//   ....[12]....
        /*0078*/ 	.word	0xffffffff


	//   ....[13]....
        /*007c*/ 	.word	0xffffffff


	//   ....[14]....
        /*0080*/ 	.word	0xffffffff


	//   ....[15]....
        /*0084*/ 	.word	0xffffffff


	//   ....[16]....
        /*0088*/ 	.word	0xffffffff


	//   ....[17]....
        /*008c*/ 	.word	0xffffffff


	//   ....[18]....
        /*0090*/ 	.word	0xffffffff


	//----- nvinfo : EIATTR_COOP_GROUP_INSTR_OFFSETS
	.align		4
.L_2717:
        /*0094*/ 	.byte	0x04, 0x28
        /*0096*/ 	.short	(.L_2719 - .L_2718)


	//   ....[0]....
.L_2718:
        /*0098*/ 	.word	0x00002190


	//   ....[1]....
        /*009c*/ 	.word	0x00002720


	//   ....[2]....
        /*00a0*/ 	.word	0x00005d80


	//   ....[3]....
        /*00a4*/ 	.word	0x00006e40


	//   ....[4]....
        /*00a8*/ 	.word	0x00007490


	//   ....[5]....
        /*00ac*/ 	.word	0x000074a0


	//   ....[6]....
        /*00b0*/ 	.word	0x000074f0


	//   ....[7]....
        /*00b4*/ 	.word	0x00007500


	//   ....[8]....
        /*00b8*/ 	.word	0x00007540


	//   ....[9]....
        /*00bc*/ 	.word	0x00007560


	//   ....[10]....
        /*00c0*/ 	.word	0x000075a0


	//   ....[11]....
        /*00c4*/ 	.word	0x000075c0


	//   ....[12]....
        /*00c8*/ 	.word	0x00007600


	//   ....[13]....
        /*00cc*/ 	.word	0x00007620


	//   ....[14]....
        /*00d0*/ 	.word	0x00007790


	//   ....[15]....
        /*00d4*/ 	.word	0x000077c0


	//   ....[16]....
        /*00d8*/ 	.word	0x00008630


	//   ....[17]....
        /*00dc*/ 	.word	0x00008d90


	//   ....[18]....
        /*00e0*/ 	.word	0x000097f0


	//----- nvinfo : EIATTR_VRC_CTA_INIT_COUNT
	.align		4
.L_2719:
        /*00e4*/ 	.byte	0x02, 0x4a
	.zero		1
	.zero		1


	//----- nvinfo : EIATTR_EXIT_INSTR_OFFSETS
	.align		4
        /*00e8*/ 	.byte	0x04, 0x1c
        /*00ea*/ 	.short	(.L_2721 - .L_2720)


	//   ....[0]....
.L_2720:
        /*00ec*/ 	.word	0x00000390


	//   ....[1]....
        /*00f0*/ 	.word	0x00001210


	//   ....[2]....
        /*00f4*/ 	.word	0x000013f0


	//   ....[3]....
        /*00f8*/ 	.word	0x00009c80


	//----- nvinfo : EIATTR_MAX_THREADS
	.align		4
.L_2721:
        /*00fc*/ 	.byte	0x04, 0x05
        /*00fe*/ 	.short	(.L_2723 - .L_2722)
.L_2722:
        /*0100*/ 	.word	0x00000080
        /*0104*/ 	.word	0x00000001
        /*0108*/ 	.word	0x00000001


	//----- nvinfo : EIATTR_CRS_STACK_SIZE
	.align		4
.L_2723:
        /*010c*/ 	.byte	0x04, 0x1e
        /*010e*/ 	.short	(.L_2725 - .L_2724)
.L_2724:
        /*0110*/ 	.word	0x00000000


	//----- nvinfo : EIATTR_CBANK_PARAM_SIZE
	.align		4
.L_2725:
        /*0114*/ 	.byte	0x03, 0x19
        /*0116*/ 	.short	0x0188


	//----- nvinfo : EIATTR_PARAM_CBANK
	.align		4
        /*0118*/ 	.byte	0x04, 0x0a
        /*011a*/ 	.short	(.L_2727 - .L_2726)
	.align		4
.L_2726:
        /*011c*/ 	.word	index@(.nv.constant0._Z25selective_scan_fwd_kernelI32Selective_Scan_fwd_kernel_traitsILi128ELi16ELi1ELb0ELb1ELb1ELb1ELb0EN3c104HalfEfS2_EEv13SSMParamsBase)
        /*0120*/ 	.short	0x0380
        /*0122*/ 	.short	0x0188


	//----- nvinfo : EIATTR_SW_WAR
	.align		4
.L_2727:
        /*0124*/ 	.byte	0x04, 0x36
        /*0126*/ 	.short	(.L_2729 - .L_2728)
.L_2728:
        /*0128*/ 	.word	0x00000008
.L_2729:


//--------------------- .nv.info._Z25selective_scan_fwd_kernelI32Selective_Scan_fwd_kernel_traitsILi128ELi16ELi1ELb0ELb1ELb1ELb1ELb1EN3c104HalfEfS2_EEv13SSMParamsBase --------------------------
	.section	.nv.info._Z25selective_scan_fwd_kernelI32Selective_Scan_fwd_kernel_traitsILi128ELi16ELi1ELb0ELb1ELb1ELb1ELb1EN3c104HalfEfS2_EEv13SSMParamsBase,"",@"SHT_CUDA_INFO"
	.sectionflags	@""
	.align	4


	//----- nvinfo : EIATTR_CUDA_API_VERSION
	.align		4
        /*0000*/ 	.byte	0x04, 0x37
        /*0002*/ 	.short	(.L_2731 - .L_2730)
.L_2730:
        /*0004*/ 	.word	0x00000082


	//----- nvinfo : EIATTR_KPARAM_INFO
	.align		4
.L_2731:
        /*0008*/ 	.byte	0x04, 0x17
        /*000a*/ 	.short	(.L_2733 - .L_2732)
.L_2732:
        /*000c*/ 	.word	0x00000000
        /*0010*/ 	.short	0x0000
        /*0012*/ 	.short	0x0000
        /*0014*/ 	.byte	0x00, 0xf0, 0x21, 0x06


	//----- nvinfo : EIATTR_SPARSE_MMA_MASK
	.align		4
.L_2733:
        /*0018*/ 	.byte	0x03, 0x50
        /*001a*/ 	.short	0x0000


	//----- nvinfo : EIATTR_MAXREG_COUNT
	.align		4
        /*001c*/ 	.byte	0x03, 0x1b
        /*001e*/ 	.short	0x00a8


	//----- nvinfo : EIATTR_NUM_BARRIERS
	.align		4
        /*0020*/ 	.byte	0x02, 0x4c
        /*0022*/ 	.byte	0x01
	.zero		1


	//----- nvinfo : EIATTR_ANNOTATIONS
	.align		4
        /*0024*/ 	.byte	0x04, 0x55
        /*0026*/ 	.short	(.L_2735 - .L_2734)


	//   ....[0]....
.L_2734:
        /*0028*/ 	.word	0x00000001
        /*002c*/ 	.byte	0xc0, 0x46, 0x00, 0x00, 0x01, 0x00, 0x00, 0x00, 0x10, 0x82, 0x00, 0x00, 0x01, 0x00, 0x00, 0x00
        /*003c*/ 	.byte	0xc0, 0x93, 0x00, 0x00


	//----- nvinfo : EIATTR_MERCURY_ISA_VERSION
	.align		4
.L_2735:
        /*0040*/ 	.byte	0x03, 0x5f
        /*0042*/ 	.short	0x0101


	//----- nvinfo : EIATTR_COOP_GROUP_MASK_REGIDS
	.align		4
        /*0044*/ 	.byte	0x04, 0x29
        /*0046*/ 	.short	(.L_2737 - .L_2736)


	//   ....[0]....
.L_2736:
        /*0048*/ 	.word	0xffffffff


	//   ....[1]....
        /*004c*/ 	.word	0xffffffff


	//   ....[2]....
        /*0050*/ 	.word	0xffffffff


	//   ....[3]....
        /*0054*/ 	.word	0xffffffff


	//   ....[4]....
        /*0058*/ 	.word	0xffffffff


	//   ....[5]....
        /*005c*/ 	.word	0xffffffff


	//   ....[6]....
        /*0060*/ 	.word	0xffffffff


	//   ....[7]....
        /*0064*/ 	.word	0xffffffff


	//   ....[8]....
        /*0068*/ 	.word	0xffffffff


	//   ....[9]....
        /*006c*/ 	.word	0xffffffff


	//   ....[10]....
        /*0070*/ 	.word	0xffffffff


	//   ....[11]....
        /*0074*/ 	.word	0xffffffff


	//   ....[12]....
        /*0078*/ 	.word	0xffffffff


	//   ....[13]....
        /*007c*/ 	.word	0xffffffff


	//   ....[14]....
        /*0080*/ 	.word	0xffffffff


	//   ....[15]....
        /*0084*/ 	.word	0xffffffff


	//   ....[16]....
        /*0088*/ 	.word	0xffffffff


	//   ....[17]....
        /*008c*/ 	.word	0xffffffff


	//   ....[18]....
        /*0090*/ 	.word	0xffffffff


	//----- nvinfo : EIATTR_COOP_GROUP_INSTR_OFFSETS
	.align		4
.L_2737:
        /*0094*/ 	.byte	0x04, 0x28
        /*0096*/ 	.short	(.L_2739 - .L_2738)


	//   ....[0]....
.L_2738:
        /*0098*/ 	.word	0x00002280


	//   ....[1]....
        /*009c*/ 	.word	0x00002810


	//   ....[2]....
        /*00a0*/ 	.word	0x00005e70


	//   ....[3]....
        /*00a4*/ 	.word	0x00006f30


	//   ....[4]....
        /*00a8*/ 	.word	0x00007580


	//   ....[5]....
        /*00ac*/ 	.word	0x00007590


	//   ....[6]....
        /*00b0*/ 	.word	0x000075e0


	//   ....[7]....
        /*00b4*/ 	.word	0x000075f0


	//   ....[8]....
        /*00b8*/ 	.word	0x00007630


	//   ....[9]....
        /*00bc*/ 	.word	0x00007650


	//   ....[10]....
        /*00c0*/ 	.word	0x00007690


	//   ....[11]....
        /*00c4*/ 	.word	0x000076b0


	//   ....[12]....
        /*00c8*/ 	.word	0x000076f0


	//   ....[13]....
        /*00cc*/ 	.word	0x00007710


	//   ....[14]....
        /*00d0*/ 	.word	0x00007880


	//   ....[15]....
        /*00d4*/ 	.word	0x000078b0


	//   ....[16]....
        /*00d8*/ 	.word	0x00008750


	//   ....[17]....
        /*00dc*/ 	.word	0x00008eb0


	//   ....[18]....
        /*00e0*/ 	.word	0x000098f0


	//----- nvinfo : EIATTR_VRC_CTA_INIT_COUNT
	.align		4
.L_2739:
        /*00e4*/ 	.byte	0x02, 0x4a
	.zero		1
	.zero		1


	//----- nvinfo : EIATTR_EXIT_INSTR_OFFSETS
	.align		4
        /*00e8*/ 	.byte	0x04, 0x1c
        /*00ea*/ 	.short	(.L_2741 - .L_2740)


	//   ....[0]....
.L_2740:
        /*00ec*/ 	.word	0x00000400


	//   ....[1]....
        /*00f0*/ 	.word	0x00001320


	//   ....[2]....
        /*00f4*/ 	.word	0x000014e0


	//   ....[3]....
        /*00f8*/ 	.word	0x00009d70


	//----- nvinfo : EIATTR_MAX_THREADS
	.align		4
.L_2741:
        /*00fc*/ 	.byte	0x04, 0x05
        /*00fe*/ 	.short	(.L_2743 - .L_2742)
.L_2742:
        /*0100*/ 	.word	0x00000080
        /*0104*/ 	.word	0x00000001
        /*0108*/ 	.word	0x00000001


	//----- nvinfo : EIATTR_CRS_STACK_SIZE
	.align		4
.L_2743:
        /*010c*/ 	.byte	0x04, 0x1e
        /*010e*/ 	.short	(.L_2745 - .L_2744)
.L_2744:
        /*0110*/ 	.word	0x00000000


	//----- nvinfo : EIATTR_CBANK_PARAM_SIZE
	.align		4
.L_2745:
        /*0114*/ 	.byte	0x03, 0x19
        /*0116*/ 	.short	0x0188


	//----- nvinfo : EIATTR_PARAM_CBANK
	.align		4
        /*0118*/ 	.byte	0x04, 0x0a
        /*011a*/ 	.short	(.L_2747 - .L_2746)
	.align		4
.L_2746:
        /*011c*/ 	.word	index@(.nv.constant0._Z25selective_scan_fwd_kernelI32Selective_Scan_fwd_kernel_traitsILi128ELi16ELi1ELb0ELb1ELb1ELb1ELb1EN3c104HalfEfS2_EEv13SSMParamsBase)
        /*0120*/ 	.short	0x0380
        /*0122*/ 	.short	0x0188


	//----- nvinfo : EIATTR_SW_WAR
	.align		4
.L_2747:
        /*0124*/ 	.byte	0x04, 0x36
        /*0126*/ 	.short	(.L_2749 - .L_2748)
.L_2748:
        /*0128*/ 	.word	0x00000008
.L_2749:


//--------------------- .nv.info._Z25selective_scan_fwd_kernelI32Selective_Scan_fwd_kernel_traitsILi128ELi16ELi1ELb1ELb1ELb1ELb0ELb0EN3c104HalfEfS2_EEv13SSMParamsBase --------------------------
	.section	.nv.info._Z25selective_scan_fwd_kernelI32Selective_Scan_fwd_kernel_traitsILi128ELi16ELi1ELb1ELb1ELb1ELb0ELb0EN3c104HalfEfS2_EEv13SSMParamsBase,"",@"SHT_CUDA_INFO"
	.sectionflags	@""
	.align	4


	//----- nvinfo : EIATTR_CUDA_API_VERSION
	.align		4
        /*0000*/ 	.byte	0x04, 0x37
        /*0002*/ 	.short	(.L_2751 - .L_2750)
.L_2750:
        /*0004*/ 	.word	0x00000082


	//----- nvinfo : EIATTR_KPARAM_INFO
	.align		4
.L_2751:
        /*0008*/ 	.byte	0x04, 0x17
        /*000a*/ 	.short	(.L_2753 - .L_2752)
.L_2752:
        /*000c*/ 	.word	0x00000000
        /*0010*/ 	.short	0x0000
        /*0012*/ 	.short	0x0000
        /*0014*/ 	.byte	0x00, 0xf0, 0x21, 0x06


	//----- nvinfo : EIATTR_SPARSE_MMA_MASK
	.align		4
.L_2753:
        /*0018*/ 	.byte	0x03, 0x50
        /*001a*/ 	.short	0x0000


	//----- nvinfo : EIATTR_MAXREG_COUNT
	.align		4
        /*001c*/ 	.byte	0x03, 0x1b
        /*001e*/ 	.short	0x00a8


	//----- nvinfo : EIATTR_NUM_BARRIERS
	.align		4
        /*0020*/ 	.byte	0x02, 0x4c
        /*0022*/ 	.byte	0x01
	.zero		1


	//----- nvinfo : EIATTR_MERCURY_ISA_VERSION
	.align		4
        /*0024*/ 	.byte	0x03, 0x5f
        /*0026*/ 	.short	0x0101


	//----- nvinfo : EIATTR_COOP_GROUP_MASK_REGIDS
	.align		4
        /*0028*/ 	.byte	0x04, 0x29
        /*002a*/ 	.short	(.L_2755 - .L_2754)


	//   ....[0]....
.L_2754:
        /*002c*/ 	.word	0xffffffff


	//   ....[1]....
        /*0030*/ 	.word	0xffffffff


	//   ....[2]....
        /*0034*/ 	.word	0xffffffff


	//   ....[3]....
        /*0038*/ 	.word	0xffffffff


	//   ....[4]....
        /*003c*/ 	.word	0xffffffff


	//   ....[5]....
        /*0040*/ 	.word	0xffffffff


	//   ....[6]....
        /*0044*/ 	.word	0xffffffff


	//   ....[7]....
        /*0048*/ 	.word	0xffffffff


	//   ....[8]....
        /*004c*/ 	.word	0xffffffff


	//   ....[9]....
        /*0050*/ 	.word	0xffffffff


	//   ....[10]....
        /*0054*/ 	.word	0xffffffff


	//   ....[11]....
        /*0058*/ 	.word	0xffffffff


	//   ....[12]....
        /*005c*/ 	.word	0xffffffff


	//   ....[13]....
        /*0060*/ 	.word	0xffffffff


	//   ....[14]....
        /*0064*/ 	.word	0xffffffff


	//   ....[15]....
        /*0068*/ 	.word	0xffffffff


	//   ....[16]....
        /*006c*/ 	.word	0xffffffff


	//----- nvinfo : EIATTR_COOP_GROUP_INSTR_OFFSETS
	.align		4
.L_2755:
        /*0070*/ 	.byte	0x04, 0x28
        /*0072*/ 	.short	(.L_2757 - .L_2756)


	//   ....[0]....
.L_2756:
        /*0074*/ 	.word	0x00001180


	//   ....[1]....
        /*0078*/ 	.word	0x00001210


	//   ....[2]....
        /*007c*/ 	.word	0x00003c90


	//   ....[3]....
        /*0080*/ 	.word	0x000044a0


	//   ....[4]....
        /*0084*/ 	.word	0x000049c0


	//   ....[5]....
        /*0088*/ 	.word	0x00004a10


	//   ....[6]....
        /*008c*/ 	.word	0x00004a40


	//   ....[7]....
        /*0090*/ 	.word	0x00004a70


	//   ....[8]....
        /*0094*/ 	.word	0x00004aa0


	//   ....[9]....
        /*0098*/ 	.word	0x00004ad0


	//   ....[10]....
        /*009c*/ 	.word	0x00004b20


	//   ....[11]....
        /*00a0*/ 	.word	0x00004b30


	//   ....[12]....
        /*00a4*/ 	.word	0x00004b80


	//   ....[13]....
        /*00a8*/ 	.word	0x00004b90


	//   ....[14]....
        /*00ac*/ 	.word	0x00004c30


	//   ....[15]....
        /*00b0*/ 	.word	0x00004c40


	//   ....[16]....
        /*00b4*/ 	.word	0x00005670


	//----- nvinfo : EIATTR_VRC_CTA_INIT_COUNT
	.align		4
.L_2757:
        /*00b8*/ 	.byte	0x02, 0x4a
	.zero		1
	.zero		1


	//----- nvinfo : EIATTR_EXIT_INSTR_OFFSETS
	.align		4
        /*00bc*/ 	.byte	0x04, 0x1c
        /*00be*/ 	.short	(.L_2759 - .L_2758)


	//   ....[0]....
.L_2758:
        /*00c0*/ 	.word	0x00000290


	//   ....[1]....
        /*00c4*/ 	.word	0x00000e90


	//   ....[2]....
        /*00c8*/ 	.word	0x00001080


	//   ....[3]....
        /*00cc*/ 	.word	0x00005810


	//----- nvinfo : EIATTR_MAX_THREADS
	.align		4
.L_2759:
        /*00d0*/ 	.byte	0x04, 0x05
        /*00d2*/ 	.short	(.L_2761 - .L_2760)
.L_2760:
        /*00d4*/ 	.word	0x00000080
        /*00d8*/ 	.word	0x00000001
        /*00dc*/ 	.word	0x00000001


	//----- nvinfo : EIATTR_CRS_STACK_SIZE
	.align		4
.L_2761:
        /*00e0*/ 	.byte	0x04, 0x1e
        /*00e2*/ 	.short	(.L_2763 - .L_2762)
.L_2762:
        /*00e4*/ 	.word	0x00000000


	//----- nvinfo : EIATTR_CBANK_PARAM_SIZE
	.align		4
.L_2763:
        /*00e8*/ 	.byte	0x03, 0x19
        /*00ea*/ 	.short	0x0188


	//----- nvinfo : EIATTR_PARAM_CBANK
	.align		4
        /*00ec*/ 	.byte	0x04, 0x0a
        /*00ee*/ 	.short	(.L_2765 - .L_2764)
	.align		4
.L_2764:
        /*00f0*/ 	.word	index@(.nv.constant0._Z25selective_scan_fwd_kernelI32Selective_Scan_fwd_kernel_traitsILi128ELi16ELi1ELb1ELb1ELb1ELb0ELb0EN3c104HalfEfS2_EEv13SSMParamsBase)
        /*00f4*/ 	.short	0x0380
        /*00f6*/ 	.short	0x0188


	//----- nvinfo : EIATTR_SW_WAR
	.align		4
.L_2765:
        /*00f8*/ 	.byte	0x04, 0x36
        /*00fa*/ 	.short	(.L_2767 - .L_2766)
.L_2766:
        /*00fc*/ 	.word	0x00000008
.L_2767:


//--------------------- .nv.info._Z25selective_scan_fwd_kernelI32Selective_Scan_fwd_kernel_traitsILi128ELi16ELi1ELb1ELb1ELb1ELb0ELb1EN3c104HalfEfS2_EEv13SSMParamsBase --------------------------
	.section	.nv.info._Z25selective_scan_fwd_kernelI32Selective_Scan_fwd_kernel_traitsILi128ELi16ELi1ELb1ELb1ELb1ELb0ELb1EN3c104HalfEfS2_EEv13SSMParamsBase,"",@"SHT_CUDA_INFO"
	.sectionflags	@""
	.align	4


	//----- nvinfo : EIATTR_CUDA_API_VERSION
	.align		4
        /*0000*/ 	.byte	0x04, 0x37
        /*0002*/ 	.short	(.L_2769 - .L_2768)
.L_2768:
        /*0004*/ 	.word	0x00000082


	//----- nvinfo : EIATTR_KPARAM_INFO
	.align		4
.L_2769:
        /*0008*/ 	.byte	0x04, 0x17
        /*000a*/ 	.short	(.L_2771 - .L_2770)
.L_2770:
        /*000c*/ 	.word	0x00000000
        /*0010*/ 	.short	0x0000
        /*0012*/ 	.short	0x0000
        /*0014*/ 	.byte	0x00, 0xf0, 0x21, 0x06


	//----- nvinfo : EIATTR_SPARSE_MMA_MASK
	.align		4
.L_2771:
        /*0018*/ 	.byte	0x03, 0x50
        /*001a*/ 	.short	0x0000


	//----- nvinfo : EIATTR_MAXREG_COUNT
	.align		4
        /*001c*/ 	.byte	0x03, 0x1b
        /*001e*/ 	.short	0x00a8


	//----- nvinfo : EIATTR_NUM_BARRIERS
	.align		4
        /*0020*/ 	.byte	0x02, 0x4c
        /*0022*/ 	.byte	0x01
	.zero		1


	//----- nvinfo : EIATTR_MERCURY_ISA_VERSION
	.align		4
        /*0024*/ 	.byte	0x03, 0x5f
        /*0026*/ 	.short	0x0101


	//----- nvinfo : EIATTR_COOP_GROUP_MASK_REGIDS
	.align		4
        /*0028*/ 	.byte	0x04, 0x29
        /*002a*/ 	.short	(.L_2773 - .L_2772)


	//   ....[0]....
.L_2772:
        /*002c*/ 	.word	0xffffffff


	//   ....[1]....
        /*0030*/ 	.word	0xffffffff


	//   ....[2]....
        /*0034*/ 	.word	0xffffffff


	//   ....[3]....
        /*0038*/ 	.word	0xffffffff


	//   ....[4]....
        /*003c*/ 	.word	0xffffffff


	//   ....[5]....
        /*0040*/ 	.word	0xffffffff


	//   ....[6]....
        /*0044*/ 	.word	0xffffffff


	//   ....[7]....
        /*0048*/ 	.word	0xffffffff


	//   ....[8]....
        /*004c*/ 	.word	0xffffffff


	//   ....[9]....
        /*0050*/ 	.word	0xffffffff


	//   ....[10]....
        /*0054*/ 	.word	0xffffffff


	//   ....[11]....
        /*0058*/ 	.word	0xffffffff


	//   ....[12]....
        /*005c*/ 	.word	0xffffffff


	//   ....[13]....
        /*0060*/ 	.word	0xffffffff


	//   ....[14]....
        /*0064*/ 	.word	0xffffffff


	//   ....[15]....
        /*0068*/ 	.word	0xffffffff


	//   ....[16]....
        /*006c*/ 	.word	0xffffffff


	//----- nvinfo : EIATTR_COOP_GROUP_INSTR_OFFSETS
	.align		4
.L_2773:
        /*0070*/ 	.byte	0x04, 0x28
        /*0072*/ 	.short	(.L_2775 - .L_2774)


	//   ....[0]....
.L_2774:
        /*0074*/ 	.word	0x00002180


	//   ....[1]....
        /*0078*/ 	.word	0x00002600


	//   ....[2]....
        /*007c*/ 	.word	0x00005840


	//   ....[3]....
        /*0080*/ 	.word	0x00006510


	//   ....[4]....
        /*0084*/ 	.word	0x00006c70


	//   ....[5]....
        /*0088*/ 	.word	0x00006c80


	//   ....[6]....
        /*008c*/ 	.word	0x00006cd0


	//   ....[7]....
        /*0090*/ 	.word	0x00006ce0


	//   ....[8]....
        /*0094*/ 	.word	0x00006d20


	//   ....[9]....
        /*0098*/ 	.word	0x00006d40


	//   ....[10]....
        /*009c*/ 	.word	0x00006d80


	//   ....[11]....
        /*00a0*/ 	.word	0x00006db0


	//   ....[12]....
        /*00a4*/ 	.word	0x00006e40


	//   ....[13]....
        /*00a8*/ 	.word	0x00006e60


	//   ....[14]....
        /*00ac*/ 	.word	0x00006ee0


	//   ....[15]....
        /*00b0*/ 	.word	0x00006ef0


	//   ....[16]....
        /*00b4*/ 	.word	0x00007c80


	//----- nvinfo : EIATTR_VRC_CTA_INIT_COUNT
	.align		4
.L_2775:
        /*00b8*/ 	.byte	0x02, 0x4a
	.zero		1
	.zero		1


	//----- nvinfo : EIATTR_EXIT_INSTR_OFFSETS
	.align		4
        /*00bc*/ 	.byte	0x04, 0x1c
        /*00be*/ 	.short	(.L_2777 - .L_2776)


	//   ....[0]....
.L_2776:
        /*00c0*/ 	.word	0x000003f0


	//   ....[1]....
        /*00c4*/ 	.word	0x00001310


	//   ....[2]....
        /*00c8*/ 	.word	0x000014d0


	//   ....[3]....
        /*00cc*/ 	.word	0x00008010


	//----- nvinfo : EIATTR_MAX_THREADS
	.align		4
.L_2777:
        /*00d0*/ 	.byte	0x04, 0x05
        /*00d2*/ 	.short	(.L_2779 - .L_2778)
.L_2778:
        /*00d4*/ 	.word	0x00000080
        /*00d8*/ 	.word	0x00000001
        /*00dc*/ 	.word	0x00000001


	//----- nvinfo : EIATTR_CRS_STACK_SIZE
	.align		4
.L_2779:
        /*00e0*/ 	.byte	0x04, 0x1e
        /*00e2*/ 	.short	(.L_2781 - .L_2780)
.L_2780:
        /*00e4*/ 	.word	0x00000000


	//----- nvinfo : EIATTR_CBANK_PARAM_SIZE
	.align		4
.L_2781:
        /*00e8*/ 	.byte	0x03, 0x19
        /*00ea*/ 	.short	0x0188


	//----- nvinfo : EIATTR_PARAM_CBANK
	.align		4
        /*00ec*/ 	.byte	0x04, 0x0a
        /*00ee*/ 	.short	(.L_2783 - .L_2782)
	.align		4
.L_2782:
        /*00f0*/ 	.word	index@(.nv.constant0._Z25selective_scan_fwd_kernelI32Selective_Scan_fwd_kernel_traitsILi128ELi16ELi1ELb1ELb1ELb1ELb0ELb1EN3c104HalfEfS2_EEv13SSMParamsBase)
        /*00f4*/ 	.short	0x0380
        /*00f6*/ 	.short	0x0188


	//----- nvinfo : EIATTR_SW_WAR
	.align		4
.L_2783:
        /*00f8*/ 	.byte	0x04, 0x36
        /*00fa*/ 	.short	(.L_2785 - .L_2784)
.L_2784:
        /*00fc*/ 	.word	0x00000008
.L_2785:


//--------------------- .nv.info._Z25selective_scan_fwd_kernelI32Selective_Scan_fwd_kernel_traitsILi128ELi16ELi1ELb1ELb1ELb1ELb1ELb0EN3c104HalfEfS2_EEv13SSMParamsBase --------------------------
	.section	.nv.info._Z25selective_scan_fwd_kernelI32Selective_Scan_fwd_kernel_traitsILi128ELi16ELi1ELb1ELb1ELb1ELb1ELb0EN3c104HalfEfS2_EEv13SSMParamsBase,"",@"SHT_CUDA_INFO"
	.sectionflags	@""
	.align	4


	//----- nvinfo : EIATTR_CUDA_API_VERSION
	.align		4
        /*0000*/ 	.byte	0x04, 0x37
        /*0002*/ 	.short	(.L_2787 - .L_2786)
.L_2786:
        /*0004*/ 	.word	0x00000082


	//----- nvinfo : EIATTR_KPARAM_INFO
	.align		4
.L_2787:
        /*0008*/ 	.byte	0x04, 0x17
        /*000a*/ 	.short	(.L_2789 - .L_2788)
.L_2788:
        /*000c*/ 	.word	0x00000000
        /*0010*/ 	.short	0x0000
        /*0012*/ 	.short	0x0000
        /*0014*/ 	.byte	0x00, 0xf0, 0x21, 0x06


	//----- nvinfo : EIATTR_SPARSE_MMA_MASK
	.align		4
.L_2789:
        /*0018*/ 	.byte	0x03, 0x50
        /*001a*/ 	.short	0x0000


	//----- nvinfo : EIATTR_MAXREG_COUNT
	.align		4
        /*001c*/ 	.byte	0x03, 0x1b
        /*001e*/ 	.short	0x00a8


	//----- nvinfo : EIATTR_NUM_BARRIERS
	.align		4
        /*0020*/ 	.byte	0x02, 0x4c
        /*0022*/ 	.byte	0x01
	.zero		1


	//----- nvinfo : EIATTR_MERCURY_ISA_VERSION
	.align		4
        /*0024*/ 	.byte	0x03, 0x5f
        /*0026*/ 	.short	0x0101


	//----- nvinfo : EIATTR_COOP_GROUP_MASK_REGIDS
	.align		4
        /*0028*/ 	.byte	0x04, 0x29
        /*002a*/ 	.short	(.L_2791 - .L_2790)


	//   ....[0]....
.L_2790:
        /*002c*/ 	.word	0xffffffff


	//   ....[1]....
        /*0030*/ 	.word	0xffffffff


	//   ....[2]....
        /*0034*/ 	.word	0xffffffff


	//   ....[3]....
        /*0038*/ 	.word	0xffffffff


	//   ....[4]....
        /*003c*/ 	.word	0xffffffff


	//   ....[5]....
        /*0040*/ 	.word	0xffffffff


	//   ....[6]....
        /*0044*/ 	.word	0xffffffff


	//   ....[7]....
        /*0048*/ 	.word	0xffffffff


	//   ....[8]....
        /*004c*/ 	.word	0xffffffff


	//   ....[9]....
        /*0050*/ 	.word	0xffffffff


	//   ....[10]....
        /*0054*/ 	.word	0xffffffff


	//   ....[11]....
        /*0058*/ 	.word	0xffffffff


	//   ....[12]....
        /*005c*/ 	.word	0xffffffff


	//   ....[13]....
        /*0060*/ 	.word	0xffffffff


	//   ....[14]....
        /*0064*/ 	.word	0xffffffff


	//   ....[15]....
        /*0068*/ 	.word	0xffffffff


	//   ....[16]....
        /*006c*/ 	.word	0xffffffff


	//   ....[17]....
        /*0070*/ 	.word	0xffffffff


	//   ....[18]....
        /*0074*/ 	.word	0xffffffff


	//----- nvinfo : EIATTR_COOP_GROUP_INSTR_OFFSETS
	.align		4
.L_2791:
        /*0078*/ 	.byte	0x04, 0x28
        /*007a*/ 	.short	(.L_2793 - .L_2792)


	//   ....[0]....
.L_2792:
        /*007c*/ 	.word	0x00001170


	//   ....[1]....
        /*0080*/ 	.word	0x00001200


	//   ....[2]....
        /*0084*/ 	.word	0x00003c80


	//   ....[3]....
        /*0088*/ 	.word	0x00004490


	//   ....[4]....
        /*008c*/ 	.word	0x000049b0


	//   ....[5]....
        /*0090*/ 	.word	0x00004a00


	//   ....[6]....
        /*0094*/ 	.word	0x00004a30


	//   ....[7]....
        /*0098*/ 	.word	0x00004a60


	//   ....[8]....
        /*009c*/ 	.word	0x00004a90


	//   ....[9]....
        /*00a0*/ 	.word	0x00004ac0


	//   ....[10]....
        /*00a4*/ 	.word	0x00004b10


	//   ....[11]....
        /*00a8*/ 	.word	0x00004b20


	//   ....[12]....
        /*00ac*/ 	.word	0x00004b70


	//   ....[13]....
        /*00b0*/ 	.word	0x00004b80


	//   ....[14]....
        /*00b4*/ 	.word	0x00004c20


	//   ....[15]....
        /*00b8*/ 	.word	0x00004c30


	//   ....[16]....
        /*00bc*/ 	.word	0x00005670


	//   ....[17]....
        /*00c0*/ 	.word	0x00005860


	//   ....[18]....
        /*00c4*/ 	.word	0x000060d0


	//----- nvinfo : EIATTR_VRC_CTA_INIT_COUNT
	.align		4
.L_2793:
        /*00c8*/ 	.byte	0x02, 0x4a
	.zero		1
	.zero		1


	//----- nvinfo : EIATTR_EXIT_INSTR_OFFSETS
	.align		4
        /*00cc*/ 	.byte	0x04, 0x1c
        /*00ce*/ 	.short	(.L_2795 - .L_2794)


	//   ....[0]....
.L_2794:
        /*00d0*/ 	.word	0x00000290


	//   ....[1]....
        /*00d4*/ 	.word	0x00000e80


	//   ....[2]....
        /*00d8*/ 	.word	0x00001070


	//   ....[3]....
        /*00dc*/ 	.word	0x00006130


	//----- nvinfo : EIATTR_MAX_THREADS
	.align		4
.L_2795:
        /*00e0*/ 	.byte	0x04, 0x05
        /*00e2*/ 	.short	(.L_2797 - .L_2796)
.L_2796:
        /*00e4*/ 	.word	0x00000080
        /*00e8*/ 	.word	0x00000001
        /*00ec*/ 	.word	0x00000001


	//----- nvinfo : EIATTR_CRS_STACK_SIZE
	.align		4
.L_2797:
        /*00f0*/ 	.byte	0x04, 0x1e
        /*00f2*/ 	.short	(.L_2799 - .L_2798)
.L_2798:
        /*00f4*/ 	.word	0x00000000


	//----- nvinfo : EIATTR_CBANK_PARAM_SIZE
	.align		4
.L_2799:
        /*00f8*/ 	.byte	0x03, 0x19
        /*00fa*/ 	.short	0x0188


	//----- nvinfo : EIATTR_PARAM_CBANK
	.align		4
        /*00fc*/ 	.byte	0x04, 0x0a
        /*00fe*/ 	.short	(.L_2801 - .L_2800)
	.align		4
.L_2800:
        /*0100*/ 	.word	index@(.nv.constant0._Z25selective_scan_fwd_kernelI32Selective_Scan_fwd_kernel_traitsILi128ELi16ELi1ELb1ELb1ELb1ELb1ELb0EN3c104HalfEfS2_EEv13SSMParamsBase)
        /*0104*/ 	.short	0x0380
        /*0106*/ 	.short	0x0188


	//----- nvinfo : EIATTR_SW_WAR
	.align		4
.L_2801:
        /*0108*/ 	.byte	0x04, 0x36
        /*010a*/ 	.short	(.L_2803 - .L_2802)
.L_2802:
        /*010c*/ 	.word	0x00000008
.L_2803:


//--------------------- .nv.info._Z25selective_scan_fwd_kernelI32Selective_Scan_fwd_kernel_traitsILi128ELi16ELi1ELb1ELb1ELb1ELb1ELb1EN3c104HalfEfS2_EEv13SSMParamsBase --------------------------
	.section	.nv.info._Z25selective_scan_fwd_kernelI32Selective_Scan_fwd_kernel_traitsILi128ELi16ELi1ELb1ELb1ELb1ELb1ELb1EN3c104HalfEfS2_EEv13SSMParamsBase,"",@"SHT_CUDA_INFO"
	.sectionflags	@""
	.align	4


	//----- nvinfo : EIATTR_CUDA_API_VERSION
	.align		4
        /*0000*/ 	.byte	0x04, 0x37
        /*0002*/ 	.short	(.L_2805 - .L_2804)
.L_2804:
        /*0004*/ 	.word	0x00000082


	//----- nvinfo : EIATTR_KPARAM_INFO
	.align		4
.L_2805:
        /*0008*/ 	.byte	0x04, 0x17
        /*000a*/ 	.short	(.L_2807 - .L_2806)
.L_2806:
        /*000c*/ 	.word	0x00000000
        /*0010*/ 	.short	0x0000
        /*0012*/ 	.short	0x0000
        /*0014*/ 	.byte	0x00, 0xf0, 0x21, 0x06


	//----- nvinfo : EIATTR_SPARSE_MMA_MASK
	.align		4
.L_2807:
        /*0018*/ 	.byte	0x03, 0x50
        /*001a*/ 	.short	0x0000


	//----- nvinfo : EIATTR_MAXREG_COUNT
	.align		4
        /*001c*/ 	.byte	0x03, 0x1b
        /*001e*/ 	.short	0x00a8


	//----- nvinfo : EIATTR_NUM_BARRIERS
	.align		4
        /*0020*/ 	.byte	0x02, 0x4c
        /*0022*/ 	.byte	0x01
	.zero		1


	//----- nvinfo : EIATTR_ANNOTATIONS
	.align		4
        /*0024*/ 	.byte	0x04, 0x55
        /*0026*/ 	.short	(.L_2809 - .L_2808)


	//   ....[0]....
.L_2808:
        /*0028*/ 	.word	0x00000001
        /*002c*/ 	.byte	0xc0, 0x46, 0x00, 0x00, 0x01, 0x00, 0x00, 0x00, 0x10, 0x82, 0x00, 0x00, 0x01, 0x00, 0x00, 0x00
        /*003c*/ 	.byte	0xc0, 0x93, 0x00, 0x00


	//----- nvinfo : EIATTR_MERCURY_ISA_VERSION
	.align		4
.L_2809:
        /*0040*/ 	.byte	0x03, 0x5f
        /*0042*/ 	.short	0x0101


	//----- nvinfo : EIATTR_COOP_GROUP_MASK_REGIDS
	.align		4
        /*0044*/ 	.byte	0x04, 0x29
        /*0046*/ 	.short	(.L_2811 - .L_2810)


	//   ....[0]....
.L_2810:
        /*0048*/ 	.word	0xffffffff


	//   ....[1]....
        /*004c*/ 	.word	0xffffffff


	//   ....[2]....
        /*0050*/ 	.word	0xffffffff


	//   ....[3]....
        /*0054*/ 	.word	0xffffffff


	//   ....[4]....
        /*0058*/ 	.word	0xffffffff


	//   ....[5]....
        /*005c*/ 	.word	0xffffffff


	//   ....[6]....
        /*0060*/ 	.word	0xffffffff


	//   ....[7]....
        /*0064*/ 	.word	0xffffffff


	//   ....[8]....
        /*0068*/ 	.word	0xffffffff


	//   ....[9]....
        /*006c*/ 	.word	0xffffffff


	//   ....[10]....
        /*0070*/ 	.word	0xffffffff


	//   ....[11]....
        /*0074*/ 	.word	0xffffffff


	//   ....[12]....
        /*0078*/ 	.word	0xffffffff


	//   ....[13]....
        /*007c*/ 	.word	0xffffffff


	//   ....[14]....
        /*0080*/ 	.word	0xffffffff


	//   ....[15]....
        /*0084*/ 	.word	0xffffffff


	//   ....[16]....
        /*0088*/ 	.word	0xffffffff


	//   ....[17]....
        /*008c*/ 	.word	0xffffffff


	//   ....[18]....
        /*0090*/ 	.word	0xffffffff


	//----- nvinfo : EIATTR_COOP_GROUP_INSTR_OFFSETS
	.align		4
.L_2811:
        /*0094*/ 	.byte	0x04, 0x28
        /*0096*/ 	.short	(.L_2813 - .L_2812)


	//   ....[0]....
.L_2812:
        /*0098*/ 	.word	0x00002280


	//   ....[1]....
        /*009c*/ 	.word	0x00002810


	//   ....[2]....
        /*00a0*/ 	.word	0x00005e70


	//   ....[3]....
        /*00a4*/ 	.word	0x00006f30


	//   ....[4]....
        /*00a8*/ 	.word	0x00007580


	//   ....[5]....
        /*00ac*/ 	.word	0x00007590


	//   ....[6]....
        /*00b0*/ 	.word	0x000075e0


	//   ....[7]....
        /*00b4*/ 	.word	0x000075f0


	//   ....[8]....
        /*00b8*/ 	.word	0x00007630


	//   ....[9]....
        /*00bc*/ 	.word	0x00007650


	//   ....[10]....
        /*00c0*/ 	.word	0x00007690


	//   ....[11]....
        /*00c4*/ 	.word	0x000076b0


	//   ....[12]....
        /*00c8*/ 	.word	0x000076f0


	//   ....[13]....
        /*00cc*/ 	.word	0x00007710


	//   ....[14]....
        /*00d0*/ 	.word	0x00007880


	//   ....[15]....
        /*00d4*/ 	.word	0x000078b0


	//   ....[16]....
        /*00d8*/ 	.word	0x00008750


	//   ....[17]....
        /*00dc*/ 	.word	0x00008eb0


	//   ....[18]....
        /*00e0*/ 	.word	0x000098f0


	//----- nvinfo : EIATTR_VRC_CTA_INIT_COUNT
	.align		4
.L_2813:
        /*00e4*/ 	.byte	0x02, 0x4a
	.zero		1
	.zero		1


	//----- nvinfo : EIATTR_EXIT_INSTR_OFFSETS
	.align		4
        /*00e8*/ 	.byte	0x04, 0x1c
        /*00ea*/ 	.short	(.L_2815 - .L_2814)


	//   ....[0]....
.L_2814:
        /*00ec*/ 	.word	0x00000400


	//   ....[1]....
        /*00f0*/ 	.word	0x00001320


	//   ....[2]....
        /*00f4*/ 	.word	0x000014e0


	//   ....[3]....
        /*00f8*/ 	.word	0x00009d70


	//----- nvinfo : EIATTR_MAX_THREADS
	.align		4
.L_2815:
        /*00fc*/ 	.byte	0x04, 0x05
        /*00fe*/ 	.short	(.L_2817 - .L_2816)
.L_2816:
        /*0100*/ 	.word	0x00000080
        /*0104*/ 	.word	0x00000001
        /*0108*/ 	.word	0x00000001


	//----- nvinfo : EIATTR_CRS_STACK_SIZE
	.align		4
.L_2817:
        /*010c*/ 	.byte	0x04, 0x1e
        /*010e*/ 	.short	(.L_2819 - .L_2818)
.L_2818:
        /*0110*/ 	.word	0x00000000


	//----- nvinfo : EIATTR_CBANK_PARAM_SIZE
	.align		4
.L_2819:
        /*0114*/ 	.byte	0x03, 0x19
        /*0116*/ 	.short	0x0188


	//----- nvinfo : EIATTR_PARAM_CBANK
	.align		4
        /*0118*/ 	.byte	0x04, 0x0a
        /*011a*/ 	.short	(.L_2821 - .L_2820)
	.align		4
.L_2820:
        /*011c*/ 	.word	index@(.nv.constant0._Z25selective_scan_fwd_kernelI32Selective_Scan_fwd_kernel_traitsILi128ELi16ELi1ELb1ELb1ELb1ELb1ELb1EN3c104HalfEfS2_EEv13SSMParamsBase)
        /*0120*/ 	.short	0x0380
        /*0122*/ 	.short	0x0188


	//----- nvinfo : EIATTR_SW_WAR
	.align		4
.L_2821:
        /*0124*/ 	.byte	0x04, 0x36
        /*0126*/ 	.short	(.L_2823 - .L_2822)
.L_2822:
        /*0128*/ 	.word	0x00000008
.L_2823:


//--------------------- .nv.info._Z25selective_scan_fwd_kernelI32Selective_Scan_fwd_kernel_traitsILi32ELi16ELi1ELb0ELb1ELb1ELb0ELb0EN3c104HalfEfS2_EEv13SSMParamsBase --------------------------
	.section	.nv.info._Z25selective_scan_fwd_kernelI32Selective_Scan_fwd_kernel_traitsILi32ELi16ELi1ELb0ELb1ELb1ELb0ELb0EN3c104HalfEfS2_EEv13SSMParamsBase,"",@"SHT_CUDA_INFO"
	.sectionflags	@""
	.align	4


	//----- nvinfo : EIATTR_CUDA_API_VERSION
	.align		4
        /*0000*/ 	.byte	0x04, 0x37
        /*0002*/ 	.short	(.L_2825 - .L_2824)
.L_2824:
        /*0004*/ 	.word	0x00000082


	//----- nvinfo : EIATTR_KPARAM_INFO
	.align		4
.L_2825:
        /*0008*/ 	.byte	0x04, 0x17
        /*000a*/ 	.short	(.L_2827 - .L_2826)
.L_2826:
        /*000c*/ 	.word	0x00000000
        /*0010*/ 	.short	0x0000
        /*0012*/ 	.short	0x0000
        /*0014*/ 	.byte	0x00, 0xf0, 0x21, 0x06


	//----- nvinfo : EIATTR_SPARSE_MMA_MASK
	.align		4
.L_2827:
        /*0018*/ 	.byte	0x03, 0x50
        /*001a*/ 	.short	0x0000


	//----- nvinfo : EIATTR_MAXREG_COUNT
	.align		4
        /*001c*/ 	.byte	0x03, 0x1b
        /*001e*/ 	.short	0x00ff


	//----- nvinfo : EIATTR_NUM_BARRIERS
	.align		4
        /*0020*/ 	.byte	0x02, 0x4c
        /*0022*/ 	.byte	0x01
	.zero		1


	//----- nvinfo : EIATTR_MERCURY_ISA_VERSION
	.align		4
        /*0024*/ 	.byte	0x03, 0x5f
        /*0026*/ 	.short	0x0101


	//----- nvinfo : EIATTR_COOP_GROUP_MASK_REGIDS
	.align		4
        /*0028*/ 	.byte	0x04, 0x29
        /*002a*/ 	.short	(.L_2829 - .L_2828)


	//   ....[0]....
.L_2828:
        /*002c*/ 	.word	0xffffffff


	//   ....[1]....
        /*0030*/ 	.word	0xffffffff


	//   ....[2]....
        /*0034*/ 	.word	0xffffffff


	//   ....[3]....
        /*0038*/ 	.word	0xffffffff


	//   ....[4]....
        /*003c*/ 	.word	0xffffffff


	//   ....[5]....
        /*0040*/ 	.word	0xffffffff


	//   ....[6]....
        /*0044*/ 	.word	0xffffffff


	//   ....[7]....
        /*0048*/ 	.word	0xffffffff


	//   ....[8]....
        /*004c*/ 	.word	0xffffffff


	//   ....[9]....
        /*0050*/ 	.word	0xffffffff


	//   ....[10]....
        /*0054*/ 	.word	0xffffffff


	//   ....[11]....
        /*0058*/ 	.word	0xffffffff


	//   ....[12]....
        /*005c*/ 	.word	0xffffffff


	//   ....[13]....
        /*0060*/ 	.word	0xffffffff


	//   ....[14]....
        /*0064*/ 	.word	0xffffffff


	//   ....[15]....
        /*0068*/ 	.word	0xffffffff


	//   ....[16]....
        /*006c*/ 	.word	0xffffffff


	//----- nvinfo : EIATTR_COOP_GROUP_INSTR_OFFSETS
	.align		4
.L_2829:
        /*0070*/ 	.byte	0x04, 0x28
        /*0072*/ 	.short	(.L_2831 - .L_2830)


	//   ....[0]....
.L_2830:
        /*0074*/ 	.word	0x00001b60


	//   ....[1]....
        /*0078*/ 	.word	0x00001fc0


	//   ....[2]....
        /*007c*/ 	.word	0x00005300


	//   ....[3]....
        /*0080*/ 	.word	0x00005d10


	//   ....[4]....
        /*0084*/ 	.word	0x00006570


	//   ....[5]....
        /*0088*/ 	.word	0x000065c0


	//   ....[6]....
        /*008c*/ 	.word	0x000065f0


	//   ....[7]....
        /*0090*/ 	.word	0x00006620


	//   ....[8]....
        /*0094*/ 	.word	0x00006650


	//   ....[9]....
        /*0098*/ 	.word	0x00006680


	//   ....[10]....
        /*009c*/ 	.word	0x000066d0


	//   ....[11]....
        /*00a0*/ 	.word	0x000066e0


	//   ....[12]....
        /*00a4*/ 	.word	0x00006730


	//   ....[13]....
        /*00a8*/ 	.word	0x00006740


	//   ....[14]....
        /*00ac*/ 	.word	0x000067d0


	//   ....[15]....
        /*00b0*/ 	.word	0x000067e0


	//   ....[16]....
        /*00b4*/ 	.word	0x00006ff0


	//----- nvinfo : EIATTR_VRC_CTA_INIT_COUNT
	.align		4
.L_2831:
        /*00b8*/ 	.byte	0x02, 0x4a
	.zero		1
	.zero		1


	//----- nvinfo : EIATTR_EXIT_INSTR_OFFSETS
	.align		4
        /*00bc*/ 	.byte	0x04, 0x1c
        /*00be*/ 	.short	(.L_2833 - .L_2832)


	//   ....[0]....
.L_2832:
        /*00c0*/ 	.word	0x00000290


	//   ....[1]....
        /*00c4*/ 	.word	0x00000ed0


	//   ....[2]....
        /*00c8*/ 	.word	0x000012c0


	//   ....[3]....
        /*00cc*/ 	.word	0x000073f0


	//----- nvinfo : EIATTR_MAX_THREADS
	.align		4
.L_2833:
        /*00d0*/ 	.byte	0x04, 0x05
        /*00d2*/ 	.short	(.L_2835 - .L_2834)
.L_2834:
        /*00d4*/ 	.word	0x00000020
        /*00d8*/ 	.word	0x00000001
        /*00dc*/ 	.word	0x00000001


	//----- nvinfo : EIATTR_CRS_STACK_SIZE
	.align		4
.L_2835:
        /*00e0*/ 	.byte	0x04, 0x1e
        /*00e2*/ 	.short	(.L_2837 - .L_2836)
.L_2836:
        /*00e4*/ 	.word	0x00000000


	//----- nvinfo : EIATTR_CBANK_PARAM_SIZE
	.align		4
.L_2837:
        /*00e8*/ 	.byte	0x03, 0x19
        /*00ea*/ 	.short	0x0188


	//----- nvinfo : EIATTR_PARAM_CBANK
	.align		4
        /*00ec*/ 	.byte	0x04, 0x0a
        /*00ee*/ 	.short	(.L_2839 - .L_2838)
	.align		4
.L_2838:
        /*00f0*/ 	.word	index@(.nv.constant0._Z25selective_scan_fwd_kernelI32Selective_Scan_fwd_kernel_traitsILi32ELi16ELi1ELb0ELb1ELb1ELb0ELb0EN3c104HalfEfS2_EEv13SSMParamsBase)
        /*00f4*/ 	.short	0x0380
        /*00f6*/ 	.short	0x0188


	//----- nvinfo : EIATTR_SW_WAR
	.align		4
.L_2839:
        /*00f8*/ 	.byte	0x04, 0x36
        /*00fa*/ 	.short	(.L_2841 - .L_2840)
.L_2840:
        /*00fc*/ 	.word	0x00000008
.L_2841:


//--------------------- .nv.info._Z25selective_scan_fwd_kernelI32Selective_Scan_fwd_kernel_traitsILi32ELi16ELi1ELb0ELb1ELb1ELb0ELb1EN3c104HalfEfS2_EEv13SSMParamsBase --------------------------
	.section	.nv.info._Z25selective_scan_fwd_kernelI32Selective_Scan_fwd_kernel_traitsILi32ELi16ELi1ELb0ELb1ELb1ELb0ELb1EN3c104HalfEfS2_EEv13SSMParamsBase,"",@"SHT_CUDA_INFO"
	.sectionflags	@""
	.align	4


	//----- nvinfo : EIATTR_CUDA_API_VERSION
	.align		4
        /*0000*/ 	.byte	0x04, 0x37
        /*0002*/ 	.short	(.L_2843 - .L_2842)
.L_2842:
        /*0004*/ 	.word	0x00000082


	//----- nvinfo : EIATTR_KPARAM_INFO
	.align		4
.L_2843:
        /*0008*/ 	.byte	0x04, 0x17
        /*000a*/ 	.short	(.L_2845 - .L_2844)
.L_2844:
        /*000c*/ 	.word	0x00000000
        /*0010*/ 	.short	0x0000
        /*0012*/ 	.short	0x0000
        /*0014*/ 	.byte	0x00, 0xf0, 0x21, 0x06


	//----- nvinfo : EIATTR_SPARSE_MMA_MASK
	.align		4
.L_2845:
        /*0018*/ 	.byte	0x03, 0x50
        /*001a*/ 	.short	0x0000


	//----- nvinfo : EIATTR_MAXREG_COUNT
	.align		4
        /*001c*/ 	.byte	0x03, 0x1b
        /*001e*/ 	.short	0x00ff


	//----- nvinfo : EIATTR_NUM_BARRIERS
	.align		4
        /*0020*/ 	.byte	0x02, 0x4c
        /*0022*/ 	.byte	0x01
	.zero		1


	//----- nvinfo : EIATTR_MERCURY_ISA_VERSION
	.align		4
        /*0024*/ 	.byte	0x03, 0x5f
        /*0026*/ 	.short	0x0101


	//----- nvinfo : EIATTR_COOP_GROUP_MASK_REGIDS
	.align		4
        /*0028*/ 	.byte	0x04, 0x29
        /*002a*/ 	.short	(.L_2847 - .L_2846)


	//   ....[0]....
.L_2846:
        /*002c*/ 	.word	0xffffffff


	//   ....[1]....
        /*0030*/ 	.word	0xffffffff


	//   ....[2]....
        /*0034*/ 	.word	0xffffffff


	//   ....[3]....
        /*0038*/ 	.word	0xffffffff


	//   ....[4]....
        /*003c*/ 	.word	0xffffffff


	//   ....[5]....
        /*0040*/ 	.word	0xffffffff


	//   ....[6]....
        /*0044*/ 	.word	0xffffffff


	//   ....[7]....
        /*0048*/ 	.word	0xffffffff


	//   ....[8]....
        /*004c*/ 	.word	0xffffffff


	//   ....[9]....
        /*0050*/ 	.word	0xffffffff


	//   ....[10]....
        /*0054*/ 	.word	0xffffffff


	//   ....[11]....
        /*0058*/ 	.word	0xffffffff


	//   ....[12]....
        /*005c*/ 	.word	0xffffffff


	//   ....[13]....
        /*0060*/ 	.word	0xffffffff


	//   ....[14]....
        /*0064*/ 	.word	0xffffffff


	//   ....[15]....
        /*0068*/ 	.word	0xffffffff


	//   ....[16]....
        /*006c*/ 	.word	0xffffffff


	//----- nvinfo : EIATTR_COOP_GROUP_INSTR_OFFSETS
	.align		4
.L_2847:
        /*0070*/ 	.byte	0x04, 0x28
        /*0072*/ 	.short	(.L_2849 - .L_2848)


	//   ....[0]....
.L_2848:
        /*0074*/ 	.word	0x00001c10


	//   ....[1]....
        /*0078*/ 	.word	0x00002070


	//   ....[2]....
        /*007c*/ 	.word	0x000053a0


	//   ....[3]....
        /*0080*/ 	.word	0x00005db0


	//   ....[4]....
        /*0084*/ 	.word	0x00006610


	//   ....[5]....
        /*0088*/ 	.word	0x00006660


	//   ....[6]....
        /*008c*/ 	.word	0x00006690


	//   ....[7]....
        /*0090*/ 	.word	0x000066c0


	//   ....[8]....
        /*0094*/ 	.word	0x000066f0


	//   ....[9]....
        /*0098*/ 	.word	0x00006720


	//   ....[10]....
        /*009c*/ 	.word	0x00006770


	//   ....[11]....
        /*00a0*/ 	.word	0x00006780


	//   ....[12]....
        /*00a4*/ 	.word	0x000067d0


	//   ....[13]....
        /*00a8*/ 	.word	0x000067e0


	//   ....[14]....
        /*00ac*/ 	.word	0x00006870


	//   ....[15]....
        /*00b0*/ 	.word	0x00006880


	//   ....[16]....
        /*00b4*/ 	.word	0x000070a0


	//----- nvinfo : EIATTR_VRC_CTA_INIT_COUNT
	.align		4
.L_2849:
        /*00b8*/ 	.byte	0x02, 0x4a
	.zero		1
	.zero		1


	//----- nvinfo : EIATTR_EXIT_INSTR_OFFSETS
	.align		4
        /*00bc*/ 	.byte	0x04, 0x1c
        /*00be*/ 	.short	(.L_2851 - .L_2850)


	//   ....[0]....
.L_2850:
        /*00c0*/ 	.word	0x000002e0


	//   ....[1]....
        /*00c4*/ 	.word	0x00000fa0


	//   ....[2]....
        /*00c8*/ 	.word	0x00001370


	//   ....[3]....
        /*00cc*/ 	.word	0x000074b0


	//----- nvinfo : EIATTR_MAX_THREADS
	.align		4
.L_2851:
        /*00d0*/ 	.byte	0x04, 0x05
        /*00d2*/ 	.short	(.L_2853 - .L_2852)
.L_2852:
        /*00d4*/ 	.word	0x00000020
        /*00d8*/ 	.word	0x00000001
        /*00dc*/ 	.word	0x00000001


	//----- nvinfo : EIATTR_CRS_STACK_SIZE
	.align		4
.L_2853:
        /*00e0*/ 	.byte	0x04, 0x1e
        /*00e2*/ 	.short	(.L_2855 - .L_2854)
.L_2854:
        /*00e4*/ 	.word	0x00000000


	//----- nvinfo : EIATTR_CBANK_PARAM_SIZE
	.align		4
.L_2855:
        /*00e8*/ 	.byte	0x03, 0x19
        /*00ea*/ 	.short	0x0188


	//----- nvinfo : EIATTR_PARAM_CBANK
	.align		4
        /*00ec*/ 	.byte	0x04, 0x0a
        /*00ee*/ 	.short	(.L_2857 - .L_2856)
	.align		4
.L_2856:
        /*00f0*/ 	.word	index@(.nv.constant0._Z25selective_scan_fwd_kernelI32Selective_Scan_fwd_kernel_traitsILi32ELi16ELi1ELb0ELb1ELb1ELb0ELb1EN3c104HalfEfS2_EEv13SSMParamsBase)
        /*00f4*/ 	.short	0x0380
        /*00f6*/ 	.short	0x0188


	//----- nvinfo : EIATTR_SW_WAR
	.align		4
.L_2857:
        /*00f8*/ 	.byte	0x04, 0x36
        /*00fa*/ 	.short	(.L_2859 - .L_2858)
.L_2858:
        /*00fc*/ 	.word	0x00000008
.L_2859:


//--------------------- .nv.info._Z25selective_scan_fwd_kernelI32Selective_Scan_fwd_kernel_traitsILi32ELi16ELi1ELb0ELb1ELb1ELb1ELb0EN3c104HalfEfS2_EEv13SSMParamsBase --------------------------
	.section	.nv.info._Z25selective_scan_fwd_kernelI32Selective_Scan_fwd_kernel_traitsILi32ELi16ELi1ELb0ELb1ELb1ELb1ELb0EN3c104HalfEfS2_EEv13SSMParamsBase,"",@"SHT_CUDA_INFO"
	.sectionflags	@""
	.align	4


	//----- nvinfo : EIATTR_CUDA_API_VERSION
	.align		4
        /*0000*/ 	.byte	0x04, 0x37
        /*0002*/ 	.short	(.L_2861 - .L_2860)
.L_2860:
        /*0004*/ 	.word	0x00000082


	//----- nvinfo : EIATTR_KPARAM_INFO
	.align		4
.L_2861:
        /*0008*/ 	.byte	0x04, 0x17
        /*000a*/ 	.short	(.L_2863 - .L_2862)
.L_2862:
        /*000c*/ 	.word	0x00000000
        /*0010*/ 	.short	0x0000
        /*0012*/ 	.short	0x0000
        /*0014*/ 	.byte	0x00, 0xf0, 0x21, 0x06


	//----- nvinfo : EIATTR_SPARSE_MMA_MASK
	.align		4
.L_2863:
        /*0018*/ 	.byte	0x03, 0x50
        /*001a*/ 	.short	0x0000


	//----- nvinfo : EIATTR_MAXREG_COUNT
	.align		4
        /*001c*/ 	.byte	0x03, 0x1b
        /*001e*/ 	.short	0x00ff


	//----- nvinfo : EIATTR_NUM_BARRIERS
	.align		4
        /*0020*/ 	.byte	0x02, 0x4c
        /*0022*/ 	.byte	0x01
	.zero		1


	//----- nvinfo : EIATTR_MERCURY_ISA_VERSION
	.align		4
        /*0024*/ 	.byte	0x03, 0x5f
        /*0026*/ 	.short	0x0101


	//----- nvinfo : EIATTR_COOP_GROUP_MASK_REGIDS
	.align		4
        /*0028*/ 	.byte	0x04, 0x29
        /*002a*/ 	.short	(.L_2865 - .L_2864)


	//   ....[0]....
.L_2864:
        /*002c*/ 	.word	0xffffffff


	//   ....[1]....
        /*0030*/ 	.word	0xffffffff


	//   ....[2]....
        /*0034*/ 	.word	0xffffffff


	//   ....[3]....
        /*0038*/ 	.word	0xffffffff


	//   ....[4]....
        /*003c*/ 	.word	0xffffffff


	//   ....[5]....
        /*0040*/ 	.word	0xffffffff


	//   ....[6]....
        /*0044*/ 	.word	0xffffffff


	//   ....[7]....
        /*0048*/ 	.word	0xffffffff


	//   ....[8]....
        /*004c*/ 	.word	0xffffffff


	//   ....[9]....
        /*0050*/ 	.word	0xffffffff


	//   ....[10]....
        /*0054*/ 	.word	0xffffffff


	//   ....[11]....
        /*0058*/ 	.word	0xffffffff


	//   ....[12]....
        /*005c*/ 	.word	0xffffffff


	//   ....[13]....
        /*0060*/ 	.word	0xffffffff


	//   ....[14]....
        /*0064*/ 	.word	0xffffffff


	//   ....[15]....
        /*0068*/ 	.word	0xffffffff


	//   ....[16]....
        /*006c*/ 	.word	0xffffffff


	//   ....[17]....
        /*0070*/ 	.word	0xffffffff


	//   ....[18]....
        /*0074*/ 	.word	0xffffffff


	//----- nvinfo : EIATTR_COOP_GROUP_INSTR_OFFSETS
	.align		4
.L_2865:
        /*0078*/ 	.byte	0x04, 0x28
        /*007a*/ 	.short	(.L_2867 - .L_2866)


	//   ....[0]....
.L_2866:
        /*007c*/ 	.word	0x00001d20


	//   ....[1]....
        /*0080*/ 	.word	0x000021b0


	//   ....[2]....
        /*0084*/ 	.word	0x00005940


	//   ....[3]....
        /*0088*/ 	.word	0x00006920


	//   ....[4]....
        /*008c*/ 	.word	0x00006ea0


	//   ....[5]....
        /*0090*/ 	.word	0x00006ee0


	//   ....[6]....
        /*0094*/ 	.word	0x00006f10


	//   ....[7]....
        /*0098*/ 	.word	0x00006f40


	//   ....[8]....
        /*009c*/ 	.word	0x00006f80


	//   ....[9]....
        /*00a0*/ 	.word	0x00006fa0


	//   ....[10]....
        /*00a4*/ 	.word	0x00006ff0


	//   ....[11]....
        /*00a8*/ 	.word	0x00007000


	//   ....[12]....
        /*00ac*/ 	.word	0x00007040


	//   ....[13]....
        /*00b0*/ 	.word	0x00007060


	//   ....[14]....
        /*00b4*/ 	.word	0x000070b0


	//   ....[15]....
        /*00b8*/ 	.word	0x000070d0


	//   ....[16]....
        /*00bc*/ 	.word	0x00007b30


	//   ....[17]....
        /*00c0*/ 	.word	0x00008290


	//   ....[18]....
        /*00c4*/ 	.word	0x00008cb0


	//----- nvinfo : EIATTR_VRC_CTA_INIT_COUNT
	.align		4
.L_2867:
        /*00c8*/ 	.byte	0x02, 0x4a
	.zero		1
	.zero		1


	//----- nvinfo : EIATTR_EXIT_INSTR_OFFSETS
	.align		4
        /*00cc*/ 	.byte	0x04, 0x1c
        /*00ce*/ 	.short	(.L_2869 - .L_2868)


	//   ....[0]....
.L_2868:
        /*00d0*/ 	.word	0x00000290


	//   ....[1]....
        /*00d4*/ 	.word	0x00000ec0


	//   ....[2]....
        /*00d8*/ 	.word	0x000012b0


	//   ....[3]....
        /*00dc*/ 	.word	0x000090f0


	//----- nvinfo : EIATTR_MAX_THREADS
	.align		4
.L_2869:
        /*00e0*/ 	.byte	0x04, 0x05
        /*00e2*/ 	.short	(.L_2871 - .L_2870)
.L_2870:
        /*00e4*/ 	.word	0x00000020
        /*00e8*/ 	.word	0x00000001
        /*00ec*/ 	.word	0x00000001


	//----- nvinfo : EIATTR_CRS_STACK_SIZE
	.align		4
.L_2871:
        /*00f0*/ 	.byte	0x04, 0x1e
        /*00f2*/ 	.short	(.L_2873 - .L_2872)
.L_2872:
        /*00f4*/ 	.word	0x00000000


	//----- nvinfo : EIATTR_CBANK_PARAM_SIZE
	.align		4
.L_2873:
        /*00f8*/ 	.byte	0x03, 0x19
        /*00fa*/ 	.short	0x0188


	//----- nvinfo : EIATTR_PARAM_CBANK
	.align		4
        /*00fc*/ 	.byte	0x04, 0x0a
        /*00fe*/ 	.short	(.L_2875 - .L_2874)
	.align		4
.L_2874:
        /*0100*/ 	.word	index@(.nv.constant0._Z25selective_scan_fwd_kernelI32Selective_Scan_fwd_kernel_traitsILi32ELi16ELi1ELb0ELb1ELb1ELb1ELb0EN3c104HalfEfS2_EEv13SSMParamsBase)
        /*0104*/ 	.short	0x0380
        /*0106*/ 	.short	0x0188


	//----- nvinfo : EIATTR_SW_WAR
	.align		4
.L_2875:
        /*0108*/ 	.byte	0x04, 0x36
        /*010a*/ 	.short	(.L_2877 - .L_2876)
.L_2876:
        /*010c*/ 	.word	0x00000008
.L_2877:


//--------------------- .nv.info._Z25selective_scan_fwd_kernelI32Selective_Scan_fwd_kernel_traitsILi32ELi16ELi1ELb0ELb1ELb1ELb1ELb1EN3c104HalfEfS2_EEv13SSMParamsBase --------------------------
	.section	.nv.info._Z25selective_scan_fwd_kernelI32Selective_Scan_fwd_kernel_traitsILi32ELi16ELi1ELb0ELb1ELb1ELb1ELb1EN3c104HalfEfS2_EEv13SSMParamsBase,"",@"SHT_CUDA_INFO"
	.sectionflags	@""
	.align	4


	//----- nvinfo : EIATTR_CUDA_API_VERSION
	.align		4
        /*0000*/ 	.byte	0x04, 0x37
        /*0002*/ 	.short	(.L_2879 - .L_2878)
.L_2878:
        /*0004*/ 	.word	0x00000082


	//----- nvinfo : EIATTR_KPARAM_INFO
	.align		4
.L_2879:
        /*0008*/ 	.byte	0x04, 0x17
        /*000a*/ 	.short	(.L_2881 - .L_2880)
.L_2880:
        /*000c*/ 	.word	0x00000000
        /*0010*/ 	.short	0x0000
        /*0012*/ 	.short	0x0000
        /*0014*/ 	.byte	0x00, 0xf0, 0x21, 0x06


	//----- nvinfo : EIATTR_SPARSE_MMA_MASK
	.align		4
.L_2881:
        /*0018*/ 	.byte	0x03, 0x50
        /*001a*/ 	.short	0x0000


	//----- nvinfo : EIATTR_MAXREG_COUNT
	.align		4
        /*001c*/ 	.byte	0x03, 0x1b
        /*001e*/ 	.short	0x00ff


	//----- nvinfo : EIATTR_NUM_BARRIERS
	.align		4
        /*0020*/ 	.byte	0x02, 0x4c
        /*0022*/ 	.byte	0x01
	.zero		1


	//----- nvinfo : EIATTR_MERCURY_ISA_VERSION
	.align		4
        /*0024*/ 	.byte	0x03, 0x5f
        /*0026*/ 	.short	0x0101


	//----- nvinfo : EIATTR_COOP_GROUP_MASK_REGIDS
	.align		4
        /*0028*/ 	.byte	0x04, 0x29
        /*002a*/ 	.short	(.L_2883 - .L_2882)


	//   ....[0]....
.L_2882:
        /*002c*/ 	.word	0xffffffff


	//   ....[1]....
        /*0030*/ 	.word	0xffffffff


	//   ....[2]....
        /*0034*/ 	.word	0xffffffff


	//   ....[3]....
        /*0038*/ 	.word	0xffffffff


	//   ....[4]....
        /*003c*/ 	.word	0xffffffff


	//   ....[5]....
        /*0040*/ 	.word	0xffffffff


	//   ....[6]....
        /*0044*/ 	.word	0xffffffff


	//   ....[7]....
        /*0048*/ 	.word	0xffffffff


	//   ....[8]....
        /*004c*/ 	.word	0xffffffff


	//   ....[9]....
        /*0050*/ 	.word	0xffffffff


	//   ....[10]....
        /*0054*/ 	.word	0xffffffff


	//   ....[11]....
        /*0058*/ 	.word	0xffffffff


	//   ....[12]....
        /*005c*/ 	.word	0xffffffff


	//   ....[13]....
        /*0060*/ 	.word	0xffffffff


	//   ....[14]....
        /*0064*/ 	.word	0xffffffff


	//   ....[15]....
        /*0068*/ 	.word	0xffffffff


	//   ....[16]....
        /*006c*/ 	.word	0xffffffff


	//   ....[17]....
        /*0070*/ 	.word	0xffffffff


	//   ....[18]....
        /*0074*/ 	.word	0xffffffff


	//----- nvinfo : EIATTR_COOP_GROUP_INSTR_OFFSETS
	.align		4
.L_2883:
        /*0078*/ 	.byte	0x04, 0x28
        /*007a*/ 	.short	(.L_2885 - .L_2884)


	//   ....[0]....
.L_2884:
        /*007c*/ 	.word	0x00001de0


	//   ....[1]....
        /*0080*/ 	.word	0x00002270


	//   ....[2]....
        /*0084*/ 	.word	0x00005980


	//   ....[3]....
        /*0088*/ 	.word	0x00006960


	//   ....[4]....
        /*008c*/ 	.word	0x00006ee0


	//   ....[5]....
        /*0090*/ 	.word	0x00006f20


	//   ....[6]....
        /*0094*/ 	.word	0x00006f50


	//   ....[7]....
        /*0098*/ 	.word	0x00006f80


	//   ....[8]....
        /*009c*/ 	.word	0x00006fc0


	//   ....[9]....
        /*00a0*/ 	.word	0x00006fe0


	//   ....[10]....
        /*00a4*/ 	.word	0x00007030


	//   ....[11]....
        /*00a8*/ 	.word	0x00007040


	//   ....[12]....
        /*00ac*/ 	.word	0x00007080


	//   ....[13]....
        /*00b0*/ 	.word	0x000070a0


	//   ....[14]....
        /*00b4*/ 	.word	0x000070f0


	//   ....[15]....
        /*00b8*/ 	.word	0x00007110


	//   ....[16]....
        /*00bc*/ 	.word	0x00007bd0


	//   ....[17]....
        /*00c0*/ 	.word	0x00008330


	//   ....[18]....
        /*00c4*/ 	.word	0x00008d50


	//----- nvinfo : EIATTR_VRC_CTA_INIT_COUNT
	.align		4
.L_2885:
        /*00c8*/ 	.byte	0x02, 0x4a
	.zero		1
	.zero		1


	//----- nvinfo : EIATTR_EXIT_INSTR_OFFSETS
	.align		4
        /*00cc*/ 	.byte	0x04, 0x1c
        /*00ce*/ 	.short	(.L_2887 - .L_2886)


	//   ....[0]....
.L_2886:
        /*00d0*/ 	.word	0x000002e0


	//   ....[1]....
        /*00d4*/ 	.word	0x00000fa0


	//   ....[2]....
        /*00d8*/ 	.word	0x00001370


	//   ....[3]....
        /*00dc*/ 	.word	0x000091d0


	//----- nvinfo : EIATTR_MAX_THREADS
	.align		4
.L_2887:
        /*00e0*/ 	.byte	0x04, 0x05
        /*00e2*/ 	.short	(.L_2889 - .L_2888)
.L_2888:
        /*00e4*/ 	.word	0x00000020
        /*00e8*/ 	.word	0x00000001
        /*00ec*/ 	.word	0x00000001


	//----- nvinfo : EIATTR_CRS_STACK_SIZE
	.align		4
.L_2889:
        /*00f0*/ 	.byte	0x04, 0x1e
        /*00f2*/ 	.short	(.L_2891 - .L_2890)
.L_2890:
        /*00f4*/ 	.word	0x00000000


	//----- nvinfo : EIATTR_CBANK_PARAM_SIZE
	.align		4
.L_2891:
        /*00f8*/ 	.byte	0x03, 0x19
        /*00fa*/ 	.short	0x0188


	//----- nvinfo : EIATTR_PARAM_CBANK
	.align		4
        /*00fc*/ 	.byte	0x04, 0x0a
        /*00fe*/ 	.short	(.L_2893 - .L_2892)
	.align		4
.L_2892:
        /*0100*/ 	.word	index@(.nv.constant0._Z25selective_scan_fwd_kernelI32Selective_Scan_fwd_kernel_traitsILi32ELi16ELi1ELb0ELb1ELb1ELb1ELb1EN3c104HalfEfS2_EEv13SSMParamsBase)
        /*0104*/ 	.short	0x0380
        /*0106*/ 	.short	0x0188


	//----- nvinfo : EIATTR_SW_WAR
	.align		4
.L_2893:
        /*0108*/ 	.byte	0x04, 0x36
        /*010a*/ 	.short	(.L_2895 - .L_2894)
.L_2894:
        /*010c*/ 	.word	0x00000008
.L_2895:


//--------------------- .nv.info._Z25selective_scan_fwd_kernelI32Selective_Scan_fwd_kernel_traitsILi32ELi16ELi1ELb1ELb1ELb1ELb0ELb0EN3c104HalfEfS2_EEv13SSMParamsBase --------------------------
	.section	.nv.info._Z25selective_scan_fwd_kernelI32Selective_Scan_fwd_kernel_traitsILi32ELi16ELi1ELb1ELb1ELb1ELb0ELb0EN3c104HalfEfS2_EEv13SSMParamsBase,"",@"SHT_CUDA_INFO"
	.sectionflags	@""
	.align	4


	//----- nvinfo : EIATTR_CUDA_API_VERSION
	.align		4
        /*0000*/ 	.byte	0x04, 0x37
        /*0002*/ 	.short	(.L_2897 - .L_2896)
.L_2896:
        /*0004*/ 	.word	0x00000082


	//----- nvinfo : EIATTR_KPARAM_INFO
	.align		4
.L_2897:
        /*0008*/ 	.byte	0x04, 0x17
        /*000a*/ 	.short	(.L_2899 - .L_2898)
.L_2898:
        /*000c*/ 	.word	0x00000000
        /*0010*/ 	.short	0x0000
        /*0012*/ 	.short	0x0000
        /*0014*/ 	.byte	0x00, 0xf0, 0x21, 0x06


	//----- nvinfo : EIATTR_SPARSE_MMA_MASK
	.align		4
.L_2899:
        /*0018*/ 	.byte	0x03, 0x50
        /*001a*/ 	.short	0x0000


	//----- nvinfo : EIATTR_MAXREG_COUNT
	.align		4
        /*001c*/ 	.byte	0x03, 0x1b
        /*001e*/ 	.short	0x00ff


	//----- nvinfo : EIATTR_NUM_BARRIERS
	.align		4
        /*0020*/ 	.byte	0x02, 0x4c
        /*0022*/ 	.byte	0x01
	.zero		1


	//----- nvinfo : EIATTR_MERCURY_ISA_VERSION
	.align		4
        /*0024*/ 	.byte	0x03, 0x5f
        /*0026*/ 	.short	0x0101


	//----- nvinfo : EIATTR_COOP_GROUP_MASK_REGIDS
	.align		4
        /*0028*/ 	.byte	0x04, 0x29
        /*002a*/ 	.short	(.L_2901 - .L_2900)


	//   ....[0]....
.L_2900:
        /*002c*/ 	.word	0xffffffff


	//   ....[1]....
        /*0030*/ 	.word	0xffffffff


	//   ....[2]....
        /*0034*/ 	.word	0xffffffff


	//   ....[3]....
        /*0038*/ 	.word	0xffffffff


	//   ....[4]....
        /*003c*/ 	.word	0xffffffff


	//   ....[5]....
        /*0040*/ 	.word	0xffffffff


	//   ....[6]....
        /*0044*/ 	.word	0xffffffff


	//   ....[7]....
        /*0048*/ 	.word	0xffffffff


	//   ....[8]....
        /*004c*/ 	.word	0xffffffff


	//   ....[9]....
        /*0050*/ 	.word	0xffffffff


	//   ....[10]....
        /*0054*/ 	.word	0xffffffff


	//   ....[11]....
        /*0058*/ 	.word	0xffffffff


	//   ....[12]....
        /*005c*/ 	.word	0xffffffff


	//   ....[13]....
        /*0060*/ 	.word	0xffffffff


	//   ....[14]....
        /*0064*/ 	.word	0xffffffff


	//   ....[15]....
        /*0068*/ 	.word	0xffffffff


	//   ....[16]....
        /*006c*/ 	.word	0xffffffff


	//----- nvinfo : EIATTR_COOP_GROUP_INSTR_OFFSETS
	.align		4
.L_2901:
        /*0070*/ 	.byte	0x04, 0x28
        /*0072*/ 	.short	(.L_2903 - .L_2902)


	//   ....[0]....
.L_2902:
        /*0074*/ 	.word	0x00001290


	//   ....[1]....
        /*0078*/ 	.word	0x00001320


	//   ....[2]....
        /*007c*/ 	.word	0x00003f30


	//   ....[3]....
        /*0080*/ 	.word	0x00004550


	//   ....[4]....
        /*0084*/ 	.word	0x00004b50


	//   ....[5]....
        /*0088*/ 	.word	0x00004ba0


	//   ....[6]....
        /*008c*/ 	.word	0x00004bd0


	//   ....[7]....
        /*0090*/ 	.word	0x00004c00


	//   ....[8]....
        /*0094*/ 	.word	0x00004c30


	//   ....[9]....
        /*0098*/ 	.word	0x00004c60


	//   ....[10]....
        /*009c*/ 	.word	0x00004cb0


	//   ....[11]....
        /*00a0*/ 	.word	0x00004cc0


	//   ....[12]....
        /*00a4*/ 	.word	0x00004d10


	//   ....[13]....
        /*00a8*/ 	.word	0x00004d20


	//   ....[14]....
        /*00ac*/ 	.word	0x00004db0


	//   ....[15]....
        /*00b0*/ 	.word	0x00004dc0


	//   ....[16]....
        /*00b4*/ 	.word	0x00005450


	//----- nvinfo : EIATTR_VRC_CTA_INIT_COUNT
	.align		4
.L_2903:
        /*00b8*/ 	.byte	0x02, 0x4a
	.zero		1
	.zero		1


	//----- nvinfo : EIATTR_EXIT_INSTR_OFFSETS
	.align		4
        /*00bc*/ 	.byte	0x04, 0x1c
        /*00be*/ 	.short	(.L_2905 - .L_2904)


	//   ....[0]....
.L_2904:
        /*00c0*/ 	.word	0x00000290


	//   ....[1]....
        /*00c4*/ 	.word	0x00000e90


	//   ....[2]....
        /*00c8*/ 	.word	0x000011a0


	//   ....[3]....
        /*00cc*/ 	.word	0x00005560


	//----- nvinfo : EIATTR_MAX_THREADS
	.align		4
.L_2905:
        /*00d0*/ 	.byte	0x04, 0x05
        /*00d2*/ 	.short	(.L_2907 - .L_2906)
.L_2906:
        /*00d4*/ 	.word	0x00000020
        /*00d8*/ 	.word	0x00000001
        /*00dc*/ 	.word	0x00000001


	//----- nvinfo : EIATTR_CRS_STACK_SIZE
	.align		4
.L_2907:
        /*00e0*/ 	.byte	0x04, 0x1e
        /*00e2*/ 	.short	(.L_2909 - .L_2908)
.L_2908:
        /*00e4*/ 	.word	0x00000000


	//----- nvinfo : EIATTR_CBANK_PARAM_SIZE
	.align		4
.L_2909:
        /*00e8*/ 	.byte	0x03, 0x19
        /*00ea*/ 	.short	0x0188


	//----- nvinfo : EIATTR_PARAM_CBANK
	.align		4
        /*00ec*/ 	.byte	0x04, 0x0a
        /*00ee*/ 	.short	(.L_2911 - .L_2910)
	.align		4
.L_2910:
        /*00f0*/ 	.word	index@(.nv.constant0._Z25selective_scan_fwd_kernelI32Selective_Scan_fwd_kernel_traitsILi32ELi16ELi1ELb1ELb1ELb1ELb0ELb0EN3c104HalfEfS2_EEv13SSMParamsBase)
        /*00f4*/ 	.short	0x0380
        /*00f6*/ 	.short	0x0188


	//----- nvinfo : EIATTR_SW_WAR
	.align		4
.L_2911:
        /*00f8*/ 	.byte	0x04, 0x36
        /*00fa*/ 	.short	(.L_2913 - .L_2912)
.L_2912:
        /*00fc*/ 	.word	0x00000008
.L_2913:


//--------------------- .nv.info._Z25selective_scan_fwd_kernelI32Selective_Scan_fwd_kernel_traitsILi32ELi16ELi1ELb1ELb1ELb1ELb0ELb1EN3c104HalfEfS2_EEv13SSMParamsBase --------------------------
	.section	.nv.info._Z25selective_scan_fwd_kernelI32Selective_Scan_fwd_kernel_traitsILi32ELi16ELi1ELb1ELb1ELb1ELb0ELb1EN3c104HalfEfS2_EEv13SSMParamsBase,"",@"SHT_CUDA_INFO"
	.sectionflags	@""
	.align	4


	//----- nvinfo : EIATTR_CUDA_API_VERSION
	.align		4
        /*0000*/ 	.byte	0x04, 0x37
        /*0002*/ 	.short	(.L_2915 - .L_2914)
.L_2914:
        /*0004*/ 	.word	0x00000082


	//----- nvinfo : EIATTR_KPARAM_INFO
	.align		4
.L_2915:
        /*0008*/ 	.byte	0x04, 0x17
        /*000a*/ 	.short	(.L_2917 - .L_2916)
.L_2916:
        /*000c*/ 	.word	0x00000000
        /*0010*/ 	.short	0x0000
        /*0012*/ 	.short	0x0000
        /*0014*/ 	.byte	0x00, 0xf0, 0x21, 0x06


	//----- nvinfo : EIATTR_SPARSE_MMA_MASK
	.align		4
.L_2917:
        /*0018*/ 	.byte	0x03, 0x50
        /*001a*/ 	.short	0x0000


	//----- nvinfo : EIATTR_MAXREG_COUNT
	.align		4
        /*001c*/ 	.byte	0x03, 0x1b
        /*001e*/ 	.short	0x00ff


	//----- nvinfo : EIATTR_NUM_BARRIERS
	.align		4
        /*0020*/ 	.byte	0x02, 0x4c
        /*0022*/ 	.byte	0x01
	.zero		1


	//----- nvinfo : EIATTR_MERCURY_ISA_VERSION
	.align		4
        /*0024*/ 	.byte	0x03, 0x5f
        /*0026*/ 	.short	0x0101


	//----- nvinfo : EIATTR_COOP_GROUP_MASK_REGIDS
	.align		4
        /*0028*/ 	.byte	0x04, 0x29
        /*002a*/ 	.short	(.L_2919 - .L_2918)


	//   ....[0]....
.L_2918:
        /*002c*/ 	.word	0xffffffff


	//   ....[1]....
        /*0030*/ 	.word	0xffffffff


	//   ....[2]....
        /*0034*/ 	.word	0xffffffff


	//   ....[3]....
        /*0038*/ 	.word	0xffffffff


	//   ....[4]....
        /*003c*/ 	.word	0xffffffff


	//   ....[5]....
        /*0040*/ 	.word	0xffffffff


	//   ....[6]....
        /*0044*/ 	.word	0xffffffff


	//   ....[7]....
        /*0048*/ 	.word	0xffffffff


	//   ....[8]....
        /*004c*/ 	.word	0xffffffff


	//   ....[9]....
        /*0050*/ 	.word	0xffffffff


	//   ....[10]....
        /*0054*/ 	.word	0xffffffff


	//   ....[11]....
        /*0058*/ 	.word	0xffffffff


	//   ....[12]....
        /*005c*/ 	.word	0xffffffff


	//   ....[13]....
        /*0060*/ 	.word	0xffffffff


	//   ....[14]....
        /*0064*/ 	.word	0xffffffff


	//   ....[15]....
        /*0068*/ 	.word	0xffffffff


	//   ....[16]....
        /*006c*/ 	.word	0xffffffff


	//----- nvinfo : EIATTR_COOP_GROUP_INSTR_OFFSETS
	.align		4
.L_2919:
        /*0070*/ 	.byte	0x04, 0x28
        /*0072*/ 	.short	(.L_2921 - .L_2920)


	//   ....[0]....
.L_2920:
        /*0074*/ 	.word	0x00001c10


	//   ....[1]....
        /*0078*/ 	.word	0x00002070


	//   ....[2]....
        /*007c*/ 	.word	0x000053a0


	//   ....[3]....
        /*0080*/ 	.word	0x00005db0


	//   ....[4]....
        /*0084*/ 	.word	0x00006610


	//   ....[5]....
        /*0088*/ 	.word	0x00006660


	//   ....[6]....
        /*008c*/ 	.word	0x00006690


	//   ....[7]....
        /*0090*/ 	.word	0x000066c0


	//   ....[8]....
        /*0094*/ 	.word	0x000066f0


	//   ....[9]....
        /*0098*/ 	.word	0x00006720


	//   ....[10]....
        /*009c*/ 	.word	0x00006770


	//   ....[11]....
        /*00a0*/ 	.word	0x00006780


	//   ....[12]....
        /*00a4*/ 	.word	0x000067d0


	//   ....[13]....
        /*00a8*/ 	.word	0x000067e0


	//   ....[14]....
        /*00ac*/ 	.word	0x00006870


	//   ....[15]....
        /*00b0*/ 	.word	0x00006880


	//   ....[16]....
        /*00b4*/ 	.word	0x000070a0


	//----- nvinfo : EIATTR_VRC_CTA_INIT_COUNT
	.align		4
.L_2921:
        /*00b8*/ 	.byte	0x02, 0x4a
	.zero		1
	.zero		1


	//----- nvinfo : EIATTR_EXIT_INSTR_OFFSETS
	.align		4
        /*00bc*/ 	.byte	0x04, 0x1c
        /*00be*/ 	.short	(.L_2923 - .L_2922)


	//   ....[0]....
.L_2922:
        /*00c0*/ 	.word	0x000002e0


	//   ....[1]....
        /*00c4*/ 	.word	0x00000fa0


	//   ....[2]....
        /*00c8*/ 	.word	0x00001370


	//   ....[3]....
        /*00cc*/ 	.word	0x000074b0


	//----- nvinfo : EIATTR_MAX_THREADS
	.align		4
.L_2923:
        /*00d0*/ 	.byte	0x04, 0x05
        /*00d2*/ 	.short	(.L_2925 - .L_2924)
.L_2924:
        /*00d4*/ 	.word	0x00000020
        /*00d8*/ 	.word	0x00000001
        /*00dc*/ 	.word	0x00000001


	//----- nvinfo : EIATTR_CRS_STACK_SIZE
	.align		4
.L_2925:
        /*00e0*/ 	.byte	0x04, 0x1e
        /*00e2*/ 	.short	(.L_2927 - .L_2926)
.L_2926:
        /*00e4*/ 	.word	0x00000000


	//----- nvinfo : EIATTR_CBANK_PARAM_SIZE
	.align		4
.L_2927:
        /*00e8*/ 	.byte	0x03, 0x19
        /*00ea*/ 	.short	0x0188


	//----- nvinfo : EIATTR_PARAM_CBANK
	.align		4
        /*00ec*/ 	.byte	0x04, 0x0a
        /*00ee*/ 	.short	(.L_2929 - .L_2928)
	.align		4
.L_2928:
        /*00f0*/ 	.word	index@(.nv.constant0._Z25selective_scan_fwd_kernelI32Selective_Scan_fwd_kernel_traitsILi32ELi16ELi1ELb1ELb1ELb1ELb0ELb1EN3c104HalfEfS2_EEv13SSMParamsBase)
        /*00f4*/ 	.short	0x0380
        /*00f6*/ 	.short	0x0188


	//----- nvinfo : EIATTR_SW_WAR
	.align		4
.L_2929:
        /*00f8*/ 	.byte	0x04, 0x36
        /*00fa*/ 	.short	(.L_2931 - .L_2930)
.L_2930:
        /*00fc*/ 	.word	0x00000008
.L_2931:


//--------------------- .nv.info._Z25selective_scan_fwd_kernelI32Selective_Scan_fwd_kernel_traitsILi32ELi16ELi1ELb1ELb1ELb1ELb1ELb0EN3c104HalfEfS2_EEv13SSMParamsBase --------------------------
	.section	.nv.info._Z25selective_scan_fwd_kernelI32Selective_Scan_fwd_kernel_traitsILi32ELi16ELi1ELb1ELb1ELb1ELb1ELb0EN3c104HalfEfS2_EEv13SSMParamsBase,"",@"SHT_CUDA_INFO"
	.sectionflags	@""
	.align	4


	//----- nvinfo : EIATTR_CUDA_API_VERSION
	.align		4
        /*0000*/ 	.byte	0x04, 0x37
        /*0002*/ 	.short	(.L_2933 - .L_2932)
.L_2932:
        /*0004*/ 	.word	0x00000082


	//----- nvinfo : EIATTR_KPARAM_INFO
	.align		4
.L_2933:
        /*0008*/ 	.byte	0x04, 0x17
        /*000a*/ 	.short	(.L_2935 - .L_2934)
.L_2934:
        /*000c*/ 	.word	0x00000000
        /*0010*/ 	.short	0x0000
        /*0012*/ 	.short	0x0000
        /*0014*/ 	.byte	0x00, 0xf0, 0x21, 0x06


	//----- nvinfo : EIATTR_SPARSE_MMA_MASK
	.align		4
.L_2935:
        /*0018*/ 	.byte	0x03, 0x50
        /*001a*/ 	.short	0x0000


	//----- nvinfo : EIATTR_MAXREG_COUNT
	.align		4
        /*001c*/ 	.byte	0x03, 0x1b
        /*001e*/ 	.short	0x00ff


	//----- nvinfo : EIATTR_NUM_BARRIERS
	.align		4
        /*0020*/ 	.byte	0x02, 0x4c
        /*0022*/ 	.byte	0x01
	.zero		1


	//----- nvinfo : EIATTR_MERCURY_ISA_VERSION
	.align		4
        /*0024*/ 	.byte	0x03, 0x5f
        /*0026*/ 	.short	0x0101


	//----- nvinfo : EIATTR_COOP_GROUP_MASK_REGIDS
	.align		4
        /*0028*/ 	.byte	0x04, 0x29
        /*002a*/ 	.short	(.L_2937 - .L_2936)


	//   ....[0]....
.L_2936:
        /*002c*/ 	.word	0xffffffff


	//   ....[1]....
        /*0030*/ 	.word	0xffffffff


	//   ....[2]....
        /*0034*/ 	.word	0xffffffff


	//   ....[3]....
        /*0038*/ 	.word	0xffffffff


	//   ....[4]....
        /*003c*/ 	.word	0xffffffff


	//   ....[5]....
        /*0040*/ 	.word	0xffffffff


	//   ....[6]....
        /*0044*/ 	.word	0xffffffff


	//   ....[7]....
        /*0048*/ 	.word	0xffffffff


	//   ....[8]....
        /*004c*/ 	.word	0xffffffff


	//   ....[9]....
        /*0050*/ 	.word	0xffffffff


	//   ....[10]....
        /*0054*/ 	.word	0xffffffff


	//   ....[11]....
        /*0058*/ 	.word	0xffffffff


	//   ....[12]....
        /*005c*/ 	.word	0xffffffff


	//   ....[13]....
        /*0060*/ 	.word	0xffffffff


	//   ....[14]....
        /*0064*/ 	.word	0xffffffff


	//   ....[15]....
        /*0068*/ 	.word	0xffffffff


	//   ....[16]....
        /*006c*/ 	.word	0xffffffff


	//   ....[17]....
        /*0070*/ 	.word	0xffffffff


	//   ....[18]....
        /*0074*/ 	.word	0xffffffff


	//----- nvinfo : EIATTR_COOP_GROUP_INSTR_OFFSETS
	.align		4
.L_2937:
        /*0078*/ 	.byte	0x04, 0x28
        /*007a*/ 	.short	(.L_2939 - .L_2938)


	//   ....[0]....
.L_2938:
        /*007c*/ 	.word	0x000012d0


	//   ....[1]....
        /*0080*/ 	.word	0x00001360


	//   ....[2]....
        /*0084*/ 	.word	0x00003fb0


	//   ....[3]....
        /*0088*/ 	.word	0x000045d0


	//   ....[4]....
        /*008c*/ 	.word	0x00004bd0


	//   ....[5]....
        /*0090*/ 	.word	0x00004c20


	//   ....[6]....
        /*0094*/ 	.word	0x00004c50


	//   ....[7]....
        /*0098*/ 	.word	0x00004c80


	//   ....[8]....
        /*009c*/ 	.word	0x00004cb0


	//   ....[9]....
        /*00a0*/ 	.word	0x00004ce0


	//   ....[10]....
        /*00a4*/ 	.word	0x00004d30


	//   ....[11]....
        /*00a8*/ 	.word	0x00004d40


	//   ....[12]....
        /*00ac*/ 	.word	0x00004d90


	//   ....[13]....
        /*00b0*/ 	.word	0x00004da0


	//   ....[14]....
        /*00b4*/ 	.word	0x00004e30


	//   ....[15]....
        /*00b8*/ 	.word	0x00004e40


	//   ....[16]....
        /*00bc*/ 	.word	0x000054b0


	//   ....[17]....
        /*00c0*/ 	.word	0x00005660


	//   ....[18]....
        /*00c4*/ 	.word	0x00005ef0


	//----- nvinfo : EIATTR_VRC_CTA_INIT_COUNT
	.align		4
.L_2939:
        /*00c8*/ 	.byte	0x02, 0x4a
	.zero		1
	.zero		1


	//----- nvinfo : EIATTR_EXIT_INSTR_OFFSETS
	.align		4
        /*00cc*/ 	.byte	0x04, 0x1c
        /*00ce*/ 	.short	(.L_2941 - .L_2940)


	//   ....[0]....
.L_2940:
        /*00d0*/ 	.word	0x00000290


	//   ....[1]....
        /*00d4*/ 	.word	0x00000e90


	//   ....[2]....
        /*00d8*/ 	.word	0x000011c0


	//   ....[3]....
        /*00dc*/ 	.word	0x00005f90


	//----- nvinfo : EIATTR_MAX_THREADS
	.align		4
.L_2941:
        /*00e0*/ 	.byte	0x04, 0x05
        /*00e2*/ 	.short	(.L_2943 - .L_2942)
.L_2942:
        /*00e4*/ 	.word	0x00000020
        /*00e8*/ 	.word	0x00000001
        /*00ec*/ 	.word	0x00000001


	//----- nvinfo : EIATTR_CRS_STACK_SIZE
	.align		4
.L_2943:
        /*00f0*/ 	.byte	0x04, 0x1e
        /*00f2*/ 	.short	(.L_2945 - .L_2944)
.L_2944:
        /*00f4*/ 	.word	0x00000000


	//----- nvinfo : EIATTR_CBANK_PARAM_SIZE
	.align		4
.L_2945:
        /*00f8*/ 	.byte	0x03, 0x19
        /*00fa*/ 	.short	0x0188


	//----- nvinfo : EIATTR_PARAM_CBANK
	.align		4
        /*00fc*/ 	.byte	0x04, 0x0a
        /*00fe*/ 	.short	(.L_2947 - .L_2946)
	.align		4
.L_2946:
        /*0100*/ 	.word	index@(.nv.constant0._Z25selective_scan_fwd_kernelI32Selective_Scan_fwd_kernel_traitsILi32ELi16ELi1ELb1ELb1ELb1ELb1ELb0EN3c104HalfEfS2_EEv13SSMParamsBase)
        /*0104*/ 	.short	0x0380
        /*0106*/ 	.short	0x0188


	//----- nvinfo : EIATTR_SW_WAR
	.align		4
.L_2947:
        /*0108*/ 	.byte	0x04, 0x36
        /*010a*/ 	.short	(.L_2949 - .L_2948)
.L_2948:
        /*010c*/ 	.word	0x00000008
.L_2949:


//--------------------- .nv.info._Z25selective_scan_fwd_kernelI32Selective_Scan_fwd_kernel_traitsILi32ELi16ELi1ELb1ELb1ELb1ELb1ELb1EN3c104HalfEfS2_EEv13SSMParamsBase --------------------------
	.section	.nv.info._Z25selective_scan_fwd_kernelI32Selective_Scan_fwd_kernel_traitsILi32ELi16ELi1ELb1ELb1ELb1ELb1ELb1EN3c104HalfEfS2_EEv13SSMParamsBase,"",@"SHT_CUDA_INFO"
	.sectionflags	@""
	.align	4


	//----- nvinfo : EIATTR_CUDA_API_VERSION
	.align		4
        /*0000*/ 	.byte	0x04, 0x37
        /*0002*/ 	.short	(.L_2951 - .L_2950)
.L_2950:
        /*0004*/ 	.word	0x00000082


	//----- nvinfo : EIATTR_KPARAM_INFO
	.align		4
.L_2951:
        /*0008*/ 	.byte	0x04, 0x17
        /*000a*/ 	.short	(.L_2953 - .L_2952)
.L_2952:
        /*000c*/ 	.word	0x00000000
        /*0010*/ 	.short	0x0000
        /*0012*/ 	.short	0x0000
        /*0014*/ 	.byte	0x00, 0xf0, 0x21, 0x06


	//----- nvinfo : EIATTR_SPARSE_MMA_MASK
	.align		4
.L_2953:
        /*0018*/ 	.byte	0x03, 0x50
        /*001a*/ 	.short	0x0000


	//----- nvinfo : EIATTR_MAXREG_COUNT
	.align		4
        /*001c*/ 	.byte	0x03, 0x1b
        /*001e*/ 	.short	0x00ff


	//----- nvinfo : EIATTR_NUM_BARRIERS
	.align		4
        /*0020*/ 	.byte	0x02, 0x4c
        /*0022*/ 	.byte	0x01
	.zero		1


	//----- nvinfo : EIATTR_MERCURY_ISA_VERSION
	.align		4
        /*0024*/ 	.byte	0x03, 0x5f
        /*0026*/ 	.short	0x0101


	//----- nvinfo : EIATTR_COOP_GROUP_MASK_REGIDS
	.align		4
        /*0028*/ 	.byte	0x04, 0x29
        /*002a*/ 	.short	(.L_2955 - .L_2954)


	//   ....[0]....
.L_2954:
        /*002c*/ 	.word	0xffffffff


	//   ....[1]....
        /*0030*/ 	.word	0xffffffff


	//   ....[2]....
        /*0034*/ 	.word	0xffffffff


	//   ....[3]....
        /*0038*/ 	.word	0xffffffff


	//   ....[4]....
        /*003c*/ 	.word	0xffffffff


	//   ....[5]....
        /*0040*/ 	.word	0xffffffff


	//   ....[6]....
        /*0044*/ 	.word	0xffffffff


	//   ....[7]....
        /*0048*/ 	.word	0xffffffff


	//   ....[8]....
        /*004c*/ 	.word	0xffffffff


	//   ....[9]....
        /*0050*/ 	.word	0xffffffff


	//   ....[10]....
        /*0054*/ 	.word	0xffffffff


	//   ....[11]....
        /*0058*/ 	.word	0xffffffff


	//   ....[12]....
        /*005c*/ 	.word	0xffffffff


	//   ....[13]....
        /*0060*/ 	.word	0xffffffff


	//   ....[14]....
        /*0064*/ 	.word	0xffffffff


	//   ....[15]....
        /*0068*/ 	.word	0xffffffff


	//   ....[16]....
        /*006c*/ 	.word	0xffffffff


	//   ....[17]....
        /*0070*/ 	.word	0xffffffff


	//   ....[18]....
        /*0074*/ 	.word	0xffffffff


	//----- nvinfo : EIATTR_COOP_GROUP_INSTR_OFFSETS
	.align		4
.L_2955:
        /*0078*/ 	.byte	0x04, 0x28
        /*007a*/ 	.short	(.L_2957 - .L_2956)


	//   ....[0]....
.L_2956:
        /*007c*/ 	.word	0x00001de0


	//   ....[1]....
        /*0080*/ 	.word	0x00002270


	//   ....[2]....
        /*0084*/ 	.word	0x00005980


	//   ....[3]....
        /*0088*/ 	.word	0x00006960


	//   ....[4]....
        /*008c*/ 	.word	0x00006ee0


	//   ....[5]....
        /*0090*/ 	.word	0x00006f20


	//   ....[6]....
        /*0094*/ 	.word	0x00006f50


	//   ....[7]....
        /*0098*/ 	.word	0x00006f80


	//   ....[8]....
        /*009c*/ 	.word	0x00006fc0


	//   ....[9]....
        /*00a0*/ 	.word	0x00006fe0


	//   ....[10]....
        /*00a4*/ 	.word	0x00007030


	//   ....[11]....
        /*00a8*/ 	.word	0x00007040


	//   ....[12]....
        /*00ac*/ 	.word	0x00007080


	//   ....[13]....
        /*00b0*/ 	.word	0x000070a0


	//   ....[14]....
        /*00b4*/ 	.word	0x000070f0


	//   ....[15]....
        /*00b8*/ 	.word	0x00007110


	//   ....[16]....
        /*00bc*/ 	.word	0x00007bd0


	//   ....[17]....
        /*00c0*/ 	.word	0x00008330


	//   ....[18]....
        /*00c4*/ 	.word	0x00008d50


	//----- nvinfo : EIATTR_VRC_CTA_INIT_COUNT
	.align		4
.L_2957:
        /*00c8*/ 	.byte	0x02, 0x4a
	.zero		1
	.zero		1


	//----- nvinfo : EIATTR_EXIT_INSTR_OFFSETS
	.align		4
        /*00cc*/ 	.byte	0x04, 0x1c
        /*00ce*/ 	.short	(.L_2959 - .L_2958)


	//   ....[0]....
.L_2958:
        /*00d0*/ 	.word	0x000002e0


	//   ....[1]....
        /*00d4*/ 	.word	0x00000fa0


	//   ....[2]....
        /*00d8*/ 	.word	0x00001370


	//   ....[3]....
        /*00dc*/ 	.word	0x000091d0


	//----- nvinfo : EIATTR_MAX_THREADS
	.align		4
.L_2959:
        /*00e0*/ 	.byte	0x04, 0x05
        /*00e2*/ 	.short	(.L_2961 - .L_2960)
.L_2960:
        /*00e4*/ 	.word	0x00000020
        /*00e8*/ 	.word	0x00000001
        /*00ec*/ 	.word	0x00000001


	//----- nvinfo : EIATTR_CRS_STACK_SIZE
	.align		4
.L_2961:
        /*00f0*/ 	.byte	0x04, 0x1e
        /*00f2*/ 	.short	(.L_2963 - .L_2962)
.L_2962:
        /*00f4*/ 	.word	0x00000000


	//----- nvinfo : EIATTR_CBANK_PARAM_SIZE
	.align		4
.L_2963:
        /*00f8*/ 	.byte	0x03, 0x19
        /*00fa*/ 	.short	0x0188


	//----- nvinfo : EIATTR_PARAM_CBANK
	.align		4
        /*00fc*/ 	.byte	0x04, 0x0a
        /*00fe*/ 	.short	(.L_2965 - .L_2964)
	.align		4
.L_2964:
        /*0100*/ 	.word	index@(.nv.constant0._Z25selective_scan_fwd_kernelI32Selective_Scan_fwd_kernel_traitsILi32ELi16ELi1ELb1ELb1ELb1ELb1ELb1EN3c104HalfEfS2_EEv13SSMParamsBase)
        /*0104*/ 	.short	0x0380
        /*0106*/ 	.short	0x0188


	//----- nvinfo : EIATTR_SW_WAR
	.align		4
.L_2965:
        /*0108*/ 	.byte	0x04, 0x36
        /*010a*/ 	.short	(.L_2967 - .L_2966)
.L_2966:
        /*010c*/ 	.word	0x00000008
.L_2967:


//--------------------- .nv.info._Z25selective_scan_fwd_kernelI32Selective_Scan_fwd_kernel_traitsILi32ELi8ELi1ELb0ELb1ELb1ELb0ELb0EN3c104HalfEfS2_EEv13SSMParamsBase --------------------------
	.section	.nv.info._Z25selective_scan_fwd_kernelI32Selective_Scan_fwd_kernel_traitsILi32ELi8ELi1ELb0ELb1ELb1ELb0ELb0EN3c104HalfEfS2_EEv13SSMParamsBase,"",@"SHT_CUDA_INFO"
	.sectionflags	@""
	.align	4


	//----- nvinfo : EIATTR_CUDA_API_VERSION
	.align		4
        /*0000*/ 	.byte	0x04, 0x37
        /*0002*/ 	.short	(.L_2969 - .L_2968)
.L_2968:
        /*0004*/ 	.word	0x00000082


	//----- nvinfo : EIATTR_KPARAM_INFO
	.align		4
.L_2969:
        /*0008*/ 	.byte	0x04, 0x17
        /*000a*/ 	.short	(.L_2971 - .L_2970)
.L_2970:
        /*000c*/ 	.word	0x00000000
        /*0010*/ 	.short	0x0000
        /*0012*/ 	.short	0x0000
        /*0014*/ 	.byte	0x00, 0xf0, 0x21, 0x06


	//----- nvinfo : EIATTR_SPARSE_MMA_MASK
	.align		4
.L_2971:
        /*0018*/ 	.byte	0x03, 0x50
        /*001a*/ 	.short	0x0000


	//----- nvinfo : EIATTR_MAXREG_COUNT
	.align		4
        /*001c*/ 	.byte	0x03, 0x1b
        /*001e*/ 	.short	0x00ff


	//----- nvinfo : EIATTR_NUM_BARRIERS
	.align		4
        /*0020*/ 	.byte	0x02, 0x4c
        /*0022*/ 	.byte	0x01
	.zero		1


	//----- nvinfo : EIATTR_MERCURY_ISA_VERSION
	.align		4
        /*0024*/ 	.byte	0x03, 0x5f
        /*0026*/ 	.short	0x0101


	//----- nvinfo : EIATTR_COOP_GROUP_MASK_REGIDS
	.align		4
        /*0028*/ 	.byte	0x04, 0x29
        /*002a*/ 	.short	(.L_2973 - .L_2972)


	//   ....[0]....
.L_2972:
        /*002c*/ 	.word	0xffffffff


	//   ....[1]....
        /*0030*/ 	.word	0xffffffff


	//   ....[2]....
        /*0034*/ 	.word	0xffffffff


	//   ....[3]....
        /*0038*/ 	.word	0xffffffff


	//   ....[4]....
        /*003c*/ 	.word	0xffffffff


	//   ....[5]....
        /*0040*/ 	.word	0xffffffff


	//   ....[6]....
        /*0044*/ 	.word	0xffffffff


	//   ....[7]....
        /*0048*/ 	.word	0xffffffff


	//   ....[8]....
        /*004c*/ 	.word	0xffffffff


	//   ....[9]....
        /*0050*/ 	.word	0xffffffff


	//   ....[10]....
        /*0054*/ 	.word	0xffffffff


	//   ....[11]....
        /*0058*/ 	.word	0xffffffff


	//   ....[12]....
        /*005c*/ 	.word	0xffffffff


	//   ....[13]....
        /*0060*/ 	.word	0xffffffff


	//   ....[14]....
        /*0064*/ 	.word	0xffffffff


	//   ....[15]....
        /*0068*/ 	.word	0xffffffff


	//   ....[16]....
        /*006c*/ 	.word	0xffffffff


	//----- nvinfo : EIATTR_COOP_GROUP_INSTR_OFFSETS
	.align		4
.L_2973:
        /*0070*/ 	.byte	0x04, 0x28
        /*0072*/ 	.short	(.L_2975 - .L_2974)


	//   ....[0]....
.L_2974:
        /*0074*/ 	.word	0x00001620


	//   ....[1]....
        /*0078*/ 	.word	0x00001820


	//   ....[2]....
        /*007c*/ 	.word	0x000033e0


	//   ....[3]....
        /*0080*/ 	.word	0x00003860


	//   ....[4]....
        /*0084*/ 	.word	0x00003d90


	//   ....[5]....
        /*0088*/ 	.word	0x00003de0


	//   ....[6]....
        /*008c*/ 	.word	0x00003e10


	//   ....[7]....
        /*0090*/ 	.word	0x00003e40


	//   ....[8]....
        /*0094*/ 	.word	0x00003e70


	//   ....[9]....
        /*0098*/ 	.word	0x00003ea0


	//   ....[10]....
        /*009c*/ 	.word	0x00003ef0


	//   ....[11]....
        /*00a0*/ 	.word	0x00003f00


	//   ....[12]....
        /*00a4*/ 	.word	0x00003f50


	//   ....[13]....
        /*00a8*/ 	.word	0x00003f60


	//   ....[14]....
        /*00ac*/ 	.word	0x00003ff0


	//   ....[15]....
        /*00b0*/ 	.word	0x00004000


	//   ....[16]....
        /*00b4*/ 	.word	0x000045c0


	//----- nvinfo : EIATTR_VRC_CTA_INIT_COUNT
	.align		4
.L_2975:
        /*00b8*/ 	.byte	0x02, 0x4a
	.zero		1
	.zero		1


	//----- nvinfo : EIATTR_EXIT_INSTR_OFFSETS
	.align		4
        /*00bc*/ 	.byte	0x04, 0x1c
        /*00be*/ 	.short	(.L_2977 - .L_2976)


	//   ....[0]....
.L_2976:
        /*00c0*/ 	.word	0x00000290


	//   ....[1]....
        /*00c4*/ 	.word	0x00000e80


	//   ....[2]....
        /*00c8*/ 	.word	0x00001170


	//   ....[3]....
        /*00cc*/ 	.word	0x00004860


	//----- nvinfo : EIATTR_MAX_THREADS
	.align		4
.L_2977:
        /*00d0*/ 	.byte	0x04, 0x05
        /*00d2*/ 	.short	(.L_2979 - .L_2978)
.L_2978:
        /*00d4*/ 	.word	0x00000020
        /*00d8*/ 	.word	0x00000001
        /*00dc*/ 	.word	0x00000001


	//----- nvinfo : EIATTR_CRS_STACK_SIZE
	.align		4
.L_2979:
        /*00e0*/ 	.byte	0x04, 0x1e
        /*00e2*/ 	.short	(.L_2981 - .L_2980)
.L_2980:
        /*00e4*/ 	.word	0x00000000


	//----- nvinfo : EIATTR_CBANK_PARAM_SIZE
	.align		4
.L_2981:
        /*00e8*/ 	.byte	0x03, 0x19
        /*00ea*/ 	.short	0x0188


	//----- nvinfo : EIATTR_PARAM_CBANK
	.align		4
        /*00ec*/ 	.byte	0x04, 0x0a
        /*00ee*/ 	.short	(.L_2983 - .L_2982)
	.align		4
.L_2982:
        /*00f0*/ 	.word	index@(.nv.constant0._Z25selective_scan_fwd_kernelI32Selective_Scan_fwd_kernel_traitsILi32ELi8ELi1ELb0ELb1ELb1ELb0ELb0EN3c104HalfEfS2_EEv13SSMParamsBase)
        /*00f4*/ 	.short	0x0380
        /*00f6*/ 	.short	0x0188


	//----- nvinfo : EIATTR_SW_WAR
	.align		4
.L_2983:
        /*00f8*/ 	.byte	0x04, 0x36
        /*00fa*/ 	.short	(.L_2985 - .L_2984)
.L_2984:
        /*00fc*/ 	.word	0x00000008
.L_2985:


//--------------------- .nv.info._Z25selective_scan_fwd_kernelI32Selective_Scan_fwd_kernel_traitsILi32ELi8ELi1ELb0ELb1ELb1ELb0ELb1EN3c104HalfEfS2_EEv13SSMParamsBase --------------------------
	.section	.nv.info._Z25selective_scan_fwd_kernelI32Selective_Scan_fwd_kernel_traitsILi32ELi8ELi1ELb0ELb1ELb1ELb0ELb1EN3c104HalfEfS2_EEv13SSMParamsBase,"",@"SHT_CUDA_INFO"
	.sectionflags	@""
	.align	4


	//----- nvinfo : EIATTR_CUDA_API_VERSION
	.align		4
        /*0000*/ 	.byte	0x04, 0x37
        /*0002*/ 	.short	(.L_2987 - .L_2986)
.L_2986:
        /*0004*/ 	.word	0x00000082


	//----- nvinfo : EIATTR_KPARAM_INFO
	.align		4
.L_2987:
        /*0008*/ 	.byte	0x04, 0x17
        /*000a*/ 	.short	(.L_2989 - .L_2988)
.L_2988:
        /*000c*/ 	.word	0x00000000
        /*0010*/ 	.short	0x0000
        /*0012*/ 	.short	0x0000
        /*0014*/ 	.byte	0x00, 0xf0, 0x21, 0x06


	//----- nvinfo : EIATTR_SPARSE_MMA_MASK
	.align		4
.L_2989:
        /*0018*/ 	.byte	0x03, 0x50
        /*001a*/ 	.short	0x0000


	//----- nvinfo : EIATTR_MAXREG_COUNT
	.align		4
        /*001c*/ 	.byte	0x03, 0x1b
        /*001e*/ 	.short	0x00ff


	//----- nvinfo : EIATTR_NUM_BARRIERS
	.align		4
        /*0020*/ 	.byte	0x02, 0x4c
        /*0022*/ 	.byte	0x01
	.zero		1


	//----- nvinfo : EIATTR_MERCURY_ISA_VERSION
	.align		4
        /*0024*/ 	.byte	0x03, 0x5f
        /*0026*/ 	.short	0x0101


	//----- nvinfo : EIATTR_COOP_GROUP_MASK_REGIDS
	.align		4
        /*0028*/ 	.byte	0x04, 0x29
        /*002a*/ 	.short	(.L_2991 - .L_2990)


	//   ....[0]....
.L_2990:
        /*002c*/ 	.word	0xffffffff


	//   ....[1]....
        /*0030*/ 	.word	0xffffffff


	//   ....[2]....
        /*0034*/ 	.word	0xffffffff


	//   ....[3]....
        /*0038*/ 	.word	0xffffffff


	//   ....[4]....
        /*003c*/ 	.word	0xffffffff


	//   ....[5]....
        /*0040*/ 	.word	0xffffffff


	//   ....[6]....
        /*0044*/ 	.word	0xffffffff


	//   ....[7]....
        /*0048*/ 	.word	0xffffffff


	//   ....[8]....
        /*004c*/ 	.word	0xffffffff


	//   ....[9]....
        /*0050*/ 	.word	0xffffffff


	//   ....[10]....
        /*0054*/ 	.word	0xffffffff


	//   ....[11]....
        /*0058*/ 	.word	0xffffffff


	//   ....[12]....
        /*005c*/ 	.word	0xffffffff


	//   ....[13]....
        /*0060*/ 	.word	0xffffffff


	//   ....[14]....
        /*0064*/ 	.word	0xffffffff


	//   ....[15]....
        /*0068*/ 	.word	0xffffffff


	//   ....[16]....
        /*006c*/ 	.word	0xffffffff


	//----- nvinfo : EIATTR_COOP_GROUP_INSTR_OFFSETS
	.align		4
.L_2991:
        /*0070*/ 	.byte	0x04, 0x28
        /*0072*/ 	.short	(.L_2993 - .L_2992)


	//   ....[0]....
.L_2992:
        /*0074*/ 	.word	0x00001700


	//   ....[1]....
        /*0078*/ 	.word	0x000018f0


	//   ....[2]....
        /*007c*/ 	.word	0x00003460


	//   ....[3]....
        /*0080*/ 	.word	0x000038e0


	//   ....[4]....
        /*0084*/ 	.word	0x00003e10


	//   ....[5]....
        /*0088*/ 	.word	0x00003e60


	//   ....[6]....
        /*008c*/ 	.word	0x00003e90


	//   ....[7]....
        /*0090*/ 	.word	0x00003ec0


	//   ....[8]....
        /*0094*/ 	.word	0x00003ef0


	//   ....[9]....
        /*0098*/ 	.word	0x00003f20


	//   ....[10]....
        /*009c*/ 	.word	0x00003f70


	//   ....[11]....
        /*00a0*/ 	.word	0x00003f80


	//   ....[12]....
        /*00a4*/ 	.word	0x00003fd0


	//   ....[13]....
        /*00a8*/ 	.word	0x00003fe0


	//   ....[14]....
        /*00ac*/ 	.word	0x00004070


	//   ....[15]....
        /*00b0*/ 	.word	0x00004080


	//   ....[16]....
        /*00b4*/ 	.word	0x00004670


	//----- nvinfo : EIATTR_VRC_CTA_INIT_COUNT
	.align		4
.L_2993:
        /*00b8*/ 	.byte	0x02, 0x4a
	.zero		1
	.zero		1


	//----- nvinfo : EIATTR_EXIT_INSTR_OFFSETS
	.align		4
        /*00bc*/ 	.byte	0x04, 0x1c
        /*00be*/ 	.short	(.L_2995 - .L_2994)


	//   ....[0]....
.L_2994:
        /*00c0*/ 	.word	0x000002e0


	//   ....[1]....
        /*00c4*/ 	.word	0x00000f70


	//   ....[2]....
        /*00c8*/ 	.word	0x00001240


	//   ....[3]....
        /*00cc*/ 	.word	0x00004930


	//----- nvinfo : EIATTR_MAX_THREADS
	.align		4
.L_2995:
        /*00d0*/ 	.byte	0x04, 0x05
        /*00d2*/ 	.short	(.L_2997 - .L_2996)
.L_2996:
        /*00d4*/ 	.word	0x00000020
        /*00d8*/ 	.word	0x00000001
        /*00dc*/ 	.word	0x00000001


	//----- nvinfo : EIATTR_CRS_STACK_SIZE
	.align		4
.L_2997:
        /*00e0*/ 	.byte	0x04, 0x1e
        /*00e2*/ 	.short	(.L_2999 - .L_2998)
.L_2998:
        /*00e4*/ 	.word	0x00000000


	//----- nvinfo : EIATTR_CBANK_PARAM_SIZE
	.align		4
.L_2999:
        /*00e8*/ 	.byte	0x03, 0x19
        /*00ea*/ 	.short	0x0188


	//----- nvinfo : EIATTR_PARAM_CBANK
	.align		4
        /*00ec*/ 	.byte	0x04, 0x0a
        /*00ee*/ 	.short	(.L_3001 - .L_3000)
	.align		4
.L_3000:
        /*00f0*/ 	.word	index@(.nv.constant0._Z25selective_scan_fwd_kernelI32Selective_Scan_fwd_kernel_traitsILi32ELi8ELi1ELb0ELb1ELb1ELb0ELb1EN3c104HalfEfS2_EEv13SSMParamsBase)
        /*00f4*/ 	.short	0x0380
        /*00f6*/ 	.short	0x0188


	//----- nvinfo : EIATTR_SW_WAR
	.align		4
.L_3001:
        /*00f8*/ 	.byte	0x04, 0x36
        /*00fa*/ 	.short	(.L_3003 - .L_3002)
.L_3002:
        /*00fc*/ 	.word	0x00000008
.L_3003:


//--------------------- .nv.info._Z25selective_scan_fwd_kernelI32Selective_Scan_fwd_kernel_traitsILi32ELi8ELi1ELb0ELb1ELb1ELb1ELb0EN3c104HalfEfS2_EEv13SSMParamsBase --------------------------
	.section	.nv.info._Z25selective_scan_fwd_kernelI32Selective_Scan_fwd_kernel_traitsILi32ELi8ELi1ELb0ELb1ELb1ELb1ELb0EN3c104HalfEfS2_EEv13SSMParamsBase,"",@"SHT_CUDA_INFO"
	.sectionflags	@""
	.align	4


	//----- nvinfo : EIATTR_CUDA_API_VERSION
	.align		4
        /*0000*/ 	.byte	0x04, 0x37
        /*0002*/ 	.short	(.L_3005 - .L_3004)
.L_3004:
        /*0004*/ 	.word	0x00000082


	//----- nvinfo : EIATTR_KPARAM_INFO
	.align		4
.L_3005:
        /*0008*/ 	.byte	0x04, 0x17
        /*000a*/ 	.short	(.L_3007 - .L_3006)
.L_3006:
        /*000c*/ 	.word	0x00000000
        /*0010*/ 	.short	0x0000
        /*0012*/ 	.short	0x0000
        /*0014*/ 	.byte	0x00, 0xf0, 0x21, 0x06


	//----- nvinfo : EIATTR_SPARSE_MMA_MASK
	.align		4
.L_3007:
        /*0018*/ 	.byte	0x03, 0x50
        /*001a*/ 	.short	0x0000


	//----- nvinfo : EIATTR_MAXREG_COUNT
	.align		4
        /*001c*/ 	.byte	0x03, 0x1b
        /*001e*/ 	.short	0x00ff


	//----- nvinfo : EIATTR_NUM_BARRIERS
	.align		4
        /*0020*/ 	.byte	0x02, 0x4c
        /*0022*/ 	.byte	0x01
	.zero		1


	//----- nvinfo : EIATTR_MERCURY_ISA_VERSION
	.align		4
        /*0024*/ 	.byte	0x03, 0x5f
        /*0026*/ 	.short	0x0101


	//----- nvinfo : EIATTR_COOP_GROUP_MASK_REGIDS
	.align		4
        /*0028*/ 	.byte	0x04, 0x29
        /*002a*/ 	.short	(.L_3009 - .L_3008)


	//   ....[0]....
.L_3008:
        /*002c*/ 	.word	0xffffffff


	//   ....[1]....
        /*0030*/ 	.word	0xffffffff


	//   ....[2]....
        /*0034*/ 	.word	0xffffffff


	//   ....[3]....
        /*0038*/ 	.word	0xffffffff


	//   ....[4]....
        /*003c*/ 	.word	0xffffffff


	//   ....[5]....
        /*0040*/ 	.word	0xffffffff


	//   ....[6]....
        /*0044*/ 	.word	0xffffffff


	//   ....[7]....
        /*0048*/ 	.word	0xffffffff


	//   ....[8]....
        /*004c*/ 	.word	0xffffffff


	//   ....[9]....
        /*0050*/ 	.word	0xffffffff


	//   ....[10]....
        /*0054*/ 	.word	0xffffffff


	//   ....[11]....
        /*0058*/ 	.word	0xffffffff


	//   ....[12]....
        /*005c*/ 	.word	0xffffffff


	//   ....[13]....
        /*0060*/ 	.word	0xffffffff


	//   ....[14]....
        /*0064*/ 	.word	0xffffffff


	//   ....[15]....
        /*0068*/ 	.word	0xffffffff


	//   ....[16]....
        /*006c*/ 	.word	0xffffffff


	//   ....[17]....
        /*0070*/ 	.word	0xffffffff


	//   ....[18]....
        /*0074*/ 	.word	0xffffffff


	//----- nvinfo : EIATTR_COOP_GROUP_INSTR_OFFSETS
	.align		4
.L_3009:
        /*0078*/ 	.byte	0x04, 0x28
        /*007a*/ 	.short	(.L_3011 - .L_3010)


	//   ....[0]....
.L_3010:
        /*007c*/ 	.word	0x00001700


	//   ....[1]....
        /*0080*/ 	.word	0x000018c0


	//   ....[2]....
        /*0084*/ 	.word	0x00003570


	//   ....[3]....
        /*0088*/ 	.word	0x00003c50


	//   ....[4]....
        /*008c*/ 	.word	0x00003fd0


	//   ....[5]....
        /*0090*/ 	.word	0x00004010


	//   ....[6]....
        /*0094*/ 	.word	0x00004040


	//   ....[7]....
        /*0098*/ 	.word	0x00004070


	//   ....[8]....
        /*009c*/ 	.word	0x000040b0


	//   ....[9]....
        /*00a0*/ 	.word	0x000040d0


	//   ....[10]....
        /*00a4*/ 	.word	0x00004120


	//   ....[11]....
        /*00a8*/ 	.word	0x00004130


	//   ....[12]....
        /*00ac*/ 	.word	0x00004170


	//   ....[13]....
        /*00b0*/ 	.word	0x00004190


	//   ....[14]....
        /*00b4*/ 	.word	0x000041e0


	//   ....[15]....
        /*00b8*/ 	.word	0x00004200


	//   ....[16]....
        /*00bc*/ 	.word	0x00004960


	//   ....[17]....
        /*00c0*/ 	.word	0x00004cf0


	//   ....[18]....
        /*00c4*/ 	.word	0x00005290


	//----- nvinfo : EIATTR_VRC_CTA_INIT_COUNT
	.align		4
.L_3011:
        /*00c8*/ 	.byte	0x02, 0x4a
	.zero		1
	.zero		1


	//----- nvinfo : EIATTR_EXIT_INSTR_OFFSETS
	.align		4
        /*00cc*/ 	.byte	0x04, 0x1c
        /*00ce*/ 	.short	(.L_3013 - .L_3012)


	//   ....[0]....
.L_3012:
        /*00d0*/ 	.word	0x00000290


	//   ....[1]....
        /*00d4*/ 	.word	0x00000ed0


	//   ....[2]....
        /*00d8*/ 	.word	0x000011c0


	//   ....[3]....
        /*00dc*/ 	.word	0x00005520


	//----- nvinfo : EIATTR_MAX_THREADS
	.align		4
.L_3013:
        /*00e0*/ 	.byte	0x04, 0x05
        /*00e2*/ 	.short	(.L_3015 - .L_3014)
.L_3014:
        /*00e4*/ 	.word	0x00000020
        /*00e8*/ 	.word	0x00000001
        /*00ec*/ 	.word	0x00000001


	//----- nvinfo : EIATTR_CRS_STACK_SIZE
	.align		4
.L_3015:
        /*00f0*/ 	.byte	0x04, 0x1e
        /*00f2*/ 	.short	(.L_3017 - .L_3016)
.L_3016:
        /*00f4*/ 	.word	0x00000000


	//----- nvinfo : EIATTR_CBANK_PARAM_SIZE
	.align		4
.L_3017:
        /*00f8*/ 	.byte	0x03, 0x19
        /*00fa*/ 	.short	0x0188


	//----- nvinfo : EIATTR_PARAM_CBANK
	.align		4
        /*00fc*/ 	.byte	0x04, 0x0a
        /*00fe*/ 	.short	(.L_3019 - .L_3018)
	.align		4
.L_3018:
        /*0100*/ 	.word	index@(.nv.constant0._Z25selective_scan_fwd_kernelI32Selective_Scan_fwd_kernel_traitsILi32ELi8ELi1ELb0ELb1ELb1ELb1ELb0EN3c104HalfEfS2_EEv13SSMParamsBase)
        /*0104*/ 	.short	0x0380
        /*0106*/ 	.short	0x0188


	//----- nvinfo : EIATTR_SW_WAR
	.align		4
.L_3019:
        /*0108*/ 	.byte	0x04, 0x36
        /*010a*/ 	.short	(.L_3021 - .L_3020)
.L_3020:
        /*010c*/ 	.word	0x00000008
.L_3021:


//--------------------- .nv.info._Z25selective_scan_fwd_kernelI32Selective_Scan_fwd_kernel_traitsILi32ELi8ELi1ELb0ELb1ELb1ELb1ELb1EN3c104HalfEfS2_EEv13SSMParamsBase --------------------------
	.section	.nv.info._Z25selective_scan_fwd_kernelI32Selective_Scan_fwd_kernel_traitsILi32ELi8ELi1ELb0ELb1ELb1ELb1ELb1EN3c104HalfEfS2_EEv13SSMParamsBase,"",@"SHT_CUDA_INFO"
	.sectionflags	@""
	.align	4


	//----- nvinfo : EIATTR_CUDA_API_VERSION
	.align		4
        /*0000*/ 	.byte	0x04, 0x37
        /*0002*/ 	.short	(.L_3023 - .L_3022)
.L_3022:
        /*0004*/ 	.word	0x00000082


	//----- nvinfo : EIATTR_KPARAM_INFO
	.align		4
.L_3023:
        /*0008*/ 	.byte	0x04, 0x17
        /*000a*/ 	.short	(.L_3025 - .L_3024)
.L_3024:
        /*000c*/ 	.word	0x00000000
        /*0010*/ 	.short	0x0000
        /*0012*/ 	.short	0x0000
        /*0014*/ 	.byte	0x00, 0xf0, 0x21, 0x06


	//----- nvinfo : EIATTR_SPARSE_MMA_MASK
	.align		4
.L_3025:
        /*0018*/ 	.byte	0x03, 0x50
        /*001a*/ 	.short	0x0000


	//----- nvinfo : EIATTR_MAXREG_COUNT
	.align		4
        /*001c*/ 	.byte	0x03, 0x1b
        /*001e*/ 	.short	0x00ff


	//----- nvinfo : EIATTR_NUM_BARRIERS
	.align		4
        /*0020*/ 	.byte	0x02, 0x4c
        /*0022*/ 	.byte	0x01
	.zero		1


	//----- nvinfo : EIATTR_MERCURY_ISA_VERSION
	.align		4
        /*0024*/ 	.byte	0x03, 0x5f
        /*0026*/ 	.short	0x0101


	//----- nvinfo : EIATTR_COOP_GROUP_MASK_REGIDS
	.align		4
        /*0028*/ 	.byte	0x04, 0x29
        /*002a*/ 	.short	(.L_3027 - .L_3026)


	//   ....[0]....
.L_3026:
        /*002c*/ 	.word	0xffffffff


	//   ....[1]....
        /*0030*/ 	.word	0xffffffff


	//   ....[2]....
        /*0034*/ 	.word	0xffffffff


	//   ....[3]....
        /*0038*/ 	.word	0xffffffff


	//   ....[4]....
        /*003c*/ 	.word	0xffffffff


	//   ....[5]....
        /*0040*/ 	.word	0xffffffff


	//   ....[6]....
        /*0044*/ 	.word	0xffffffff


	//   ....[7]....
        /*0048*/ 	.word	0xffffffff


	//   ....[8]....
        /*004c*/ 	.word	0xffffffff


	//   ....[9]....
        /*0050*/ 	.word	0xffffffff


	//   ....[10]....
        /*0054*/ 	.word	0xffffffff


	//   ....[11]....
        /*0058*/ 	.word	0xffffffff


	//   ....[12]....
        /*005c*/ 	.word	0xffffffff


	//   ....[13]....
        /*0060*/ 	.word	0xffffffff


	//   ....[14]....
        /*0064*/ 	.word	0xffffffff


	//   ....[15]....
        /*0068*/ 	.word	0xffffffff


	//   ....[16]....
        /*006c*/ 	.word	0xffffffff


	//   ....[17]....
        /*0070*/ 	.word	0xffffffff


	//   ....[18]....
        /*0074*/ 	.word	0xffffffff


	//----- nvinfo : EIATTR_COOP_GROUP_INSTR_OFFSETS
	.align		4
.L_3027:
        /*0078*/ 	.byte	0x04, 0x28
        /*007a*/ 	.short	(.L_3029 - .L_3028)


	//   ....[0]....
.L_3028:
        /*007c*/ 	.word	0x000017b0


	//   ....[1]....
        /*0080*/ 	.word	0x00001970


	//   ....[2]....
        /*0084*/ 	.word	0x00003630


	//   ....[3]....
        /*0088*/ 	.word	0x00003d10


	//   ....[4]....
        /*008c*/ 	.word	0x00004090


	//   ....[5]....
        /*0090*/ 	.word	0x000040d0


	//   ....[6]....
        /*0094*/ 	.word	0x00004100


	//   ....[7]....
        /*0098*/ 	.word	0x00004130


	//   ....[8]....
        /*009c*/ 	.word	0x00004170


	//   ....[9]....
        /*00a0*/ 	.word	0x00004190


	//   ....[10]....
        /*00a4*/ 	.word	0x000041e0


	//   ....[11]....
        /*00a8*/ 	.word	0x000041f0


	//   ....[12]....
        /*00ac*/ 	.word	0x00004230


	//   ....[13]....
        /*00b0*/ 	.word	0x00004250


	//   ....[14]....
        /*00b4*/ 	.word	0x000042a0


	//   ....[15]....
        /*00b8*/ 	.word	0x000042c0


	//   ....[16]....
        /*00bc*/ 	.word	0x00004a80


	//   ....[17]....
        /*00c0*/ 	.word	0x00004e10


	//   ....[18]....
        /*00c4*/ 	.word	0x000053d0


	//----- nvinfo : EIATTR_VRC_CTA_INIT_COUNT
	.align		4
.L_3029:
        /*00c8*/ 	.byte	0x02, 0x4a
	.zero		1
	.zero		1


	//----- nvinfo : EIATTR_EXIT_INSTR_OFFSETS
	.align		4
        /*00cc*/ 	.byte	0x04, 0x1c
        /*00ce*/ 	.short	(.L_3031 - .L_3030)


	//   ....[0]....
.L_3030:
        /*00d0*/ 	.word	0x000002e0


	//   ....[1]....
        /*00d4*/ 	.word	0x00000fa0


	//   ....[2]....
        /*00d8*/ 	.word	0x00001270


	//   ....[3]....
        /*00dc*/ 	.word	0x00005640


	//----- nvinfo : EIATTR_MAX_THREADS
	.align		4
.L_3031:
        /*00e0*/ 	.byte	0x04, 0x05
        /*00e2*/ 	.short	(.L_3033 - .L_3032)
.L_3032:
        /*00e4*/ 	.word	0x00000020
        /*00e8*/ 	.word	0x00000001
        /*00ec*/ 	.word	0x00000001


	//----- nvinfo : EIATTR_CRS_STACK_SIZE
	.align		4
.L_3033:
        /*00f0*/ 	.byte	0x04, 0x1e
        /*00f2*/ 	.short	(.L_3035 - .L_3034)
.L_3034:
        /*00f4*/ 	.word	0x00000000


	//----- nvinfo : EIATTR_CBANK_PARAM_SIZE
	.align		4
.L_3035:
        /*00f8*/ 	.byte	0x03, 0x19
        /*00fa*/ 	.short	0x0188


	//----- nvinfo : EIATTR_PARAM_CBANK
	.align		4
        /*00fc*/ 	.byte	0x04, 0x0a
        /*00fe*/ 	.short	(.L_3037 - .L_3036)
	.align		4
.L_3036:
        /*0100*/ 	.word	index@(.nv.constant0._Z25selective_scan_fwd_kernelI32Selective_Scan_fwd_kernel_traitsILi32ELi8ELi1ELb0ELb1ELb1ELb1ELb1EN3c104HalfEfS2_EEv13SSMParamsBase)
        /*0104*/ 	.short	0x0380
        /*0106*/ 	.short	0x0188


	//----- nvinfo : EIATTR_SW_WAR
	.align		4
.L_3037:
        /*0108*/ 	.byte	0x04, 0x36
        /*010a*/ 	.short	(.L_3039 - .L_3038)
.L_3038:
        /*010c*/ 	.word	0x00000008
.L_3039:


//--------------------- .nv.info._Z25selective_scan_fwd_kernelI32Selective_Scan_fwd_kernel_traitsILi32ELi8ELi1ELb1ELb1ELb1ELb0ELb0EN3c104HalfEfS2_EEv13SSMParamsBase --------------------------
	.section	.nv.info._Z25selective_scan_fwd_kernelI32Selective_Scan_fwd_kernel_traitsILi32ELi8ELi1ELb1ELb1ELb1ELb0ELb0EN3c104HalfEfS2_EEv13SSMParamsBase,"",@"SHT_CUDA_INFO"
	.sectionflags	@""
	.align	4


	//----- nvinfo : EIATTR_CUDA_API_VERSION
	.align		4
        /*0000*/ 	.byte	0x04, 0x37
        /*0002*/ 	.short	(.L_3041 - .L_3040)
.L_3040:
        /*0004*/ 	.word	0x00000082


	//----- nvinfo : EIATTR_KPARAM_INFO
	.align		4
.L_3041:
        /*0008*/ 	.byte	0x04, 0x17
        /*000a*/ 	.short	(.L_3043 - .L_3042)
.L_3042:
        /*000c*/ 	.word	0x00000000
        /*0010*/ 	.short	0x0000
        /*0012*/ 	.short	0x0000
        /*0014*/ 	.byte	0x00, 0xf0, 0x21, 0x06


	//----- nvinfo : EIATTR_SPARSE_MMA_MASK
	.align		4
.L_3043:
        /*0018*/ 	.byte	0x03, 0x50
        /*001a*/ 	.short	0x0000


	//----- nvinfo : EIATTR_MAXREG_COUNT
	.align		4
        /*001c*/ 	.byte	0x03, 0x1b
        /*001e*/ 	.short	0x00ff


	//----- nvinfo : EIATTR_NUM_BARRIERS
	.align		4
        /*0020*/ 	.byte	0x02, 0x4c
        /*0022*/ 	.byte	0x01
	.zero		1


	//----- nvinfo : EIATTR_MERCURY_ISA_VERSION
	.align		4
        /*0024*/ 	.byte	0x03, 0x5f
        /*0026*/ 	.short	0x0101


	//----- nvinfo : EIATTR_COOP_GROUP_MASK_REGIDS
	.align		4
        /*0028*/ 	.byte	0x04, 0x29
        /*002a*/ 	.short	(.L_3045 - .L_3044)


	//   ....[0]....
.L_3044:
        /*002c*/ 	.word	0xffffffff


	//   ....[1]....
        /*0030*/ 	.word	0xffffffff


	//   ....[2]....
        /*0034*/ 	.word	0xffffffff


	//   ....[3]....
        /*0038*/ 	.word	0xffffffff


	//   ....[4]....
        /*003c*/ 	.word	0xffffffff


	//   ....[5]....
        /*0040*/ 	.word	0xffffffff


	//   ....[6]....
        /*0044*/ 	.word	0xffffffff


	//   ....[7]....
        /*0048*/ 	.word	0xffffffff


	//   ....[8]....
        /*004c*/ 	.word	0xffffffff


	//   ....[9]....
        /*0050*/ 	.word	0xffffffff


	//   ....[10]....
        /*0054*/ 	.word	0xffffffff


	//   ....[11]....
        /*0058*/ 	.word	0xffffffff


	//----- nvinfo : EIATTR_COOP_GROUP_INSTR_OFFSETS
	.align		4
.L_3045:
        /*005c*/ 	.byte	0x04, 0x28
        /*005e*/ 	.short	(.L_3047 - .L_3046)


	//   ....[0]....
.L_3046:
        /*0060*/ 	.word	0x000032a0


	//   ....[1]....
        /*0064*/ 	.word	0x000032c0


	//   ....[2]....
        /*0068*/ 	.word	0x00003310


	//   ....[3]....
        /*006c*/ 	.word	0x00003320


	//   ....[4]....
        /*0070*/ 	.word	0x00003370


	//   ....[5]....
        /*0074*/ 	.word	0x00003380


	//   ....[6]....
        /*0078*/ 	.word	0x000033c0


	//   ....[7]....
        /*007c*/ 	.word	0x000033e0


	//   ....[8]....
        /*0080*/ 	.word	0x00003420


	//   ....[9]....
        /*0084*/ 	.word	0x00003440


	//   ....[10]....
        /*0088*/ 	.word	0x000034d0


	//   ....[11]....
        /*008c*/ 	.word	0x000034e0


	//----- nvinfo : EIATTR_VRC_CTA_INIT_COUNT
	.align		4
.L_3047:
        /*0090*/ 	.byte	0x02, 0x4a
	.zero		1
	.zero		1


	//----- nvinfo : EIATTR_EXIT_INSTR_OFFSETS
	.align		4
        /*0094*/ 	.byte	0x04, 0x1c
        /*0096*/ 	.short	(.L_3049 - .L_3048)


	//   ....[0]....
.L_3048:
        /*0098*/ 	.word	0x00000280


	//   ....[1]....
        /*009c*/ 	.word	0x00000e70


	//   ....[2]....
        /*00a0*/ 	.word	0x00001280


	//   ....[3]....
        /*00a4*/ 	.word	0x00003a20


	//----- nvinfo : EIATTR_MAX_THREADS
	.align		4
.L_3049:
        /*00a8*/ 	.byte	0x04, 0x05
        /*00aa*/ 	.short	(.L_3051 - .L_3050)
.L_3050:
        /*00ac*/ 	.word	0x00000020
        /*00b0*/ 	.word	0x00000001
        /*00b4*/ 	.word	0x00000001


	//----- nvinfo : EIATTR_CRS_STACK_SIZE
	.align		4
.L_3051:
        /*00b8*/ 	.byte	0x04, 0x1e
        /*00ba*/ 	.short	(.L_3053 - .L_3052)
.L_3052:
        /*00bc*/ 	.word	0x00000000


	//----- nvinfo : EIATTR_CBANK_PARAM_SIZE
	.align		4
.L_3053:
        /*00c0*/ 	.byte	0x03, 0x19
        /*00c2*/ 	.short	0x0188


	//----- nvinfo : EIATTR_PARAM_CBANK
	.align		4
        /*00c4*/ 	.byte	0x04, 0x0a
        /*00c6*/ 	.short	(.L_3055 - .L_3054)
	.align		4
.L_3054:
        /*00c8*/ 	.word	index@(.nv.constant0._Z25selective_scan_fwd_kernelI32Selective_Scan_fwd_kernel_traitsILi32ELi8ELi1ELb1ELb1ELb1ELb0ELb0EN3c104HalfEfS2_EEv13SSMParamsBase)
        /*00cc*/ 	.short	0x0380
        /*00ce*/ 	.short	0x0188


	//----- nvinfo : EIATTR_SW_WAR
	.align		4
.L_3055:
        /*00d0*/ 	.byte	0x04, 0x36
        /*00d2*/ 	.short	(.L_3057 - .L_3056)
.L_3056:
        /*00d4*/ 	.word	0x00000008
.L_3057:


//--------------------- .nv.info._Z25selective_scan_fwd_kernelI32Selective_Scan_fwd_kernel_traitsILi32ELi8ELi1ELb1ELb1ELb1ELb0ELb1EN3c104HalfEfS2_EEv13SSMParamsBase --------------------------
	.section	.nv.info._Z25selective_scan_fwd_kernelI32Selective_Scan_fwd_kernel_traitsILi32ELi8ELi1ELb1ELb1ELb1ELb0ELb1EN3c104HalfEfS2_EEv13SSMParamsBase,"",@"SHT_CUDA_INFO"
	.sectionflags	@""
	.align	4


	//----- nvinfo : EIATTR_CUDA_API_VERSION
	.align		4
        /*0000*/ 	.byte	0x04, 0x37
        /*0002*/ 	.short	(.L_3059 - .L_3058)
.L_3058:
        /*0004*/ 	.word	0x00000082


	//----- nvinfo : EIATTR_KPARAM_INFO
	.align		4
.L_3059:
        /*0008*/ 	.byte	0x04, 0x17
        /*000a*/ 	.short	(.L_3061 - .L_3060)
.L_3060:
        /*000c*/ 	.word	0x00000000
        /*0010*/ 	.short	0x0000
        /*0012*/ 	.short	0x0000
        /*0014*/ 	.byte	0x00, 0xf0, 0x21, 0x06


	//----- nvinfo : EIATTR_SPARSE_MMA_MASK
	.align		4
.L_3061:
        /*0018*/ 	.byte	0x03, 0x50
        /*001a*/ 	.short	0x0000


	//----- nvinfo : EIATTR_MAXREG_COUNT
	.align		4
        /*001c*/ 	.byte	0x03, 0x1b
        /*001e*/ 	.short	0x00ff


	//----- nvinfo : EIATTR_NUM_BARRIERS
	.align		4
        /*0020*/ 	.byte	0x02, 0x4c
        /*0022*/ 	.byte	0x01
	.zero		1


	//----- nvinfo : EIATTR_MERCURY_ISA_VERSION
	.align		4
        /*0024*/ 	.byte	0x03, 0x5f
        /*0026*/ 	.short	0x0101


	//----- nvinfo : EIATTR_COOP_GROUP_MASK_REGIDS
	.align		4
        /*0028*/ 	.byte	0x04, 0x29
        /*002a*/ 	.short	(.L_3063 - .L_3062)


	//   ....[0]....
.L_3062:
        /*002c*/ 	.word	0xffffffff


	//   ....[1]....
        /*0030*/ 	.word	0xffffffff


	//   ....[2]....
        /*0034*/ 	.word	0xffffffff


	//   ....[3]....
        /*0038*/ 	.word	0xffffffff


	//   ....[4]....
        /*003c*/ 	.word	0xffffffff


	//   ....[5]....
        /*0040*/ 	.word	0xffffffff


	//   ....[6]....
        /*0044*/ 	.word	0xffffffff


	//   ....[7]....
        /*0048*/ 	.word	0xffffffff


	//   ....[8]....
        /*004c*/ 	.word	0xffffffff


	//   ....[9]....
        /*0050*/ 	.word	0xffffffff


	//   ....[10]....
        /*0054*/ 	.word	0xffffffff


	//   ....[11]....
        /*0058*/ 	.word	0xffffffff


	//   ....[12]....
        /*005c*/ 	.word	0xffffffff


	//   ....[13]....
        /*0060*/ 	.word	0xffffffff


	//   ....[14]....
        /*0064*/ 	.word	0xffffffff


	//   ....[15]....
        /*0068*/ 	.word	0xffffffff


	//   ....[16]....
        /*006c*/ 	.word	0xffffffff


	//----- nvinfo : EIATTR_COOP_GROUP_INSTR_OFFSETS
	.align		4
.L_3063:
        /*0070*/ 	.byte	0x04, 0x28
        /*0072*/ 	.short	(.L_3065 - .L_3064)


	//   ....[0]....
.L_3064:
        /*0074*/ 	.word	0x00001700


	//   ....[1]....
        /*0078*/ 	.word	0x000018f0


	//   ....[2]....
        /*007c*/ 	.word	0x00003460


	//   ....[3]....
        /*0080*/ 	.word	0x000038e0


	//   ....[4]....
        /*0084*/ 	.word	0x00003e10


	//   ....[5]....
        /*0088*/ 	.word	0x00003e60


	//   ....[6]....
        /*008c*/ 	.word	0x00003e90


	//   ....[7]....
        /*0090*/ 	.word	0x00003ec0


	//   ....[8]....
        /*0094*/ 	.word	0x00003ef0


	//   ....[9]....
        /*0098*/ 	.word	0x00003f20


	//   ....[10]....
        /*009c*/ 	.word	0x00003f70


	//   ....[11]....
        /*00a0*/ 	.word	0x00003f80


	//   ....[12]....
        /*00a4*/ 	.word	0x00003fd0


	//   ....[13]....
        /*00a8*/ 	.word	0x00003fe0


	//   ....[14]....
        /*00ac*/ 	.word	0x00004070


	//   ....[15]....
        /*00b0*/ 	.word	0x00004080


	//   ....[16]....
        /*00b4*/ 	.word	0x00004670


	//----- nvinfo : EIATTR_VRC_CTA_INIT_COUNT
	.align		4
.L_3065:
        /*00b8*/ 	.byte	0x02, 0x4a
	.zero		1
	.zero		1


	//----- nvinfo : EIATTR_EXIT_INSTR_OFFSETS
	.align		4
        /*00bc*/ 	.byte	0x04, 0x1c
        /*00be*/ 	.short	(.L_3067 - .L_3066)


	//   ....[0]....
.L_3066:
        /*00c0*/ 	.word	0x000002e0


	//   ....[1]....
        /*00c4*/ 	.word	0x00000f70


	//   ....[2]....
        /*00c8*/ 	.word	0x00001240


	//   ....[3]....
        /*00cc*/ 	.word	0x00004930


	//----- nvinfo : EIATTR_MAX_THREADS
	.align		4
.L_3067:
        /*00d0*/ 	.byte	0x04, 0x05
        /*00d2*/ 	.short	(.L_3069 - .L_3068)
.L_3068:
        /*00d4*/ 	.word	0x00000020
        /*00d8*/ 	.word	0x00000001
        /*00dc*/ 	.word	0x00000001


	//----- nvinfo : EIATTR_CRS_STACK_SIZE
	.align		4
.L_3069:
        /*00e0*/ 	.byte	0x04, 0x1e
        /*00e2*/ 	.short	(.L_3071 - .L_3070)
.L_3070:
        /*00e4*/ 	.word	0x00000000


	//----- nvinfo : EIATTR_CBANK_PARAM_SIZE
	.align		4
.L_3071:
        /*00e8*/ 	.byte	0x03, 0x19
        /*00ea*/ 	.short	0x0188


	//----- nvinfo : EIATTR_PARAM_CBANK
	.align		4
        /*00ec*/ 	.byte	0x04, 0x0a
        /*00ee*/ 	.short	(.L_3073 - .L_3072)
	.align		4
.L_3072:
        /*00f0*/ 	.word	index@(.nv.constant0._Z25selective_scan_fwd_kernelI32Selective_Scan_fwd_kernel_traitsILi32ELi8ELi1ELb1ELb1ELb1ELb0ELb1EN3c104HalfEfS2_EEv13SSMParamsBase)
        /*00f4*/ 	.short	0x0380
        /*00f6*/ 	.short	0x0188


	//----- nvinfo : EIATTR_SW_WAR
	.align		4
.L_3073:
        /*00f8*/ 	.byte	0x04, 0x36
        /*00fa*/ 	.short	(.L_3075 - .L_3074)
.L_3074:
        /*00fc*/ 	.word	0x00000008
.L_3075:


//--------------------- .nv.info._Z25selective_scan_fwd_kernelI32Selective_Scan_fwd_kernel_traitsILi32ELi8ELi1ELb1ELb1ELb1ELb1ELb0EN3c104HalfEfS2_EEv13SSMParamsBase --------------------------
	.section	.nv.info._Z25selective_scan_fwd_kernelI32Selective_Scan_fwd_kernel_traitsILi32ELi8ELi1ELb1ELb1ELb1ELb1ELb0EN3c104HalfEfS2_EEv13SSMParamsBase,"",@"SHT_CUDA_INFO"
	.sectionflags	@""
	.align	4


	//----- nvinfo : EIATTR_CUDA_API_VERSION
	.align		4
        /*0000*/ 	.byte	0x04, 0x37
        /*0002*/ 	.short	(.L_3077 - .L_3076)
.L_3076:
        /*0004*/ 	.word	0x00000082


	//----- nvinfo : EIATTR_KPARAM_INFO
	.align		4
.L_3077:
        /*0008*/ 	.byte	0x04, 0x17
        /*000a*/ 	.short	(.L_3079 - .L_3078)
.L_3078:
        /*000c*/ 	.word	0x00000000
        /*0010*/ 	.short	0x0000
        /*0012*/ 	.short	0x0000
        /*0014*/ 	.byte	0x00, 0xf0, 0x21, 0x06


	//----- nvinfo : EIATTR_SPARSE_MMA_MASK
	.align		4
.L_3079:
        /*0018*/ 	.byte	0x03, 0x50
        /*001a*/ 	.short	0x0000


	//----- nvinfo : EIATTR_MAXREG_COUNT
	.align		4
        /*001c*/ 	.byte	0x03, 0x1b
        /*001e*/ 	.short	0x00ff


	//----- nvinfo : EIATTR_NUM_BARRIERS
	.align		4
        /*0020*/ 	.byte	0x02, 0x4c
        /*0022*/ 	.byte	0x01
	.zero		1


	//----- nvinfo : EIATTR_MERCURY_ISA_VERSION
	.align		4
        /*0024*/ 	.byte	0x03, 0x5f
        /*0026*/ 	.short	0x0101


	//----- nvinfo : EIATTR_COOP_GROUP_MASK_REGIDS
	.align		4
        /*0028*/ 	.byte	0x04, 0x29
        /*002a*/ 	.short	(.L_3081 - .L_3080)


	//   ....[0]....
.L_3080:
        /*002c*/ 	.word	0xffffffff


	//   ....[1]....
        /*0030*/ 	.word	0xffffffff


	//   ....[2]....
        /*0034*/ 	.word	0xffffffff


	//   ....[3]....
        /*0038*/ 	.word	0xffffffff


	//   ....[4]....
        /*003c*/ 	.word	0xffffffff


	//   ....[5]....
        /*0040*/ 	.word	0xffffffff


	//   ....[6]....
        /*0044*/ 	.word	0xffffffff


	//   ....[7]....
        /*0048*/ 	.word	0xffffffff


	//   ....[8]....
        /*004c*/ 	.word	0xffffffff


	//   ....[9]....
        /*0050*/ 	.word	0xffffffff


	//   ....[10]....
        /*0054*/ 	.word	0xffffffff


	//   ....[11]....
        /*0058*/ 	.word	0xffffffff


	//----- nvinfo : EIATTR_COOP_GROUP_INSTR_OFFSETS
	.align		4
.L_3081:
        /*005c*/ 	.byte	0x04, 0x28
        /*005e*/ 	.short	(.L_3083 - .L_3082)


	//   ....[0]....
.L_3082:
        /*0060*/ 	.word	0x00003350


	//   ....[1]....
        /*0064*/ 	.word	0x00003380


	//   ....[2]....
        /*0068*/ 	.word	0x000033b0


	//   ....[3]....
        /*006c*/ 	.word	0x000033e0


	//   ....[4]....
        /*0070*/ 	.word	0x00003430


	//   ....[5]....
        /*0074*/ 	.word	0x00003440


	//   ....[6]....
        /*0078*/ 	.word	0x00003490


	//   ....[7]....
        /*007c*/ 	.word	0x000034a0


	//   ....[8]....
        /*0080*/ 	.word	0x000034e0


	//   ....[9]....
        /*0084*/ 	.word	0x00003500


	//   ....[10]....
        /*0088*/ 	.word	0x00003590


	//   ....[11]....
        /*008c*/ 	.word	0x000035a0


	//----- nvinfo : EIATTR_VRC_CTA_INIT_COUNT
	.align		4
.L_3083:
        /*0090*/ 	.byte	0x02, 0x4a
	.zero		1
	.zero		1


	//----- nvinfo : EIATTR_EXIT_INSTR_OFFSETS
	.align		4
        /*0094*/ 	.byte	0x04, 0x1c
        /*0096*/ 	.short	(.L_3085 - .L_3084)


	//   ....[0]....
.L_3084:
        /*0098*/ 	.word	0x00000290


	//   ....[1]....
        /*009c*/ 	.word	0x00000e50


	//   ....[2]....
        /*00a0*/ 	.word	0x00001350


	//   ....[3]....
        /*00a4*/ 	.word	0x00003f70


	//----- nvinfo : EIATTR_MAX_THREADS
	.align		4
.L_3085:
        /*00a8*/ 	.byte	0x04, 0x05
        /*00aa*/ 	.short	(.L_3087 - .L_3086)
.L_3086:
        /*00ac*/ 	.word	0x00000020
        /*00b0*/ 	.word	0x00000001
        /*00b4*/ 	.word	0x00000001


	//----- nvinfo : EIATTR_CRS_STACK_SIZE
	.align		4
.L_3087:
        /*00b8*/ 	.byte	0x04, 0x1e
        /*00ba*/ 	.short	(.L_3089 - .L_3088)
.L_3088:
        /*00bc*/ 	.word	0x00000000


	//----- nvinfo : EIATTR_CBANK_PARAM_SIZE
	.align		4
.L_3089:
        /*00c0*/ 	.byte	0x03, 0x19
        /*00c2*/ 	.short	0x0188


	//----- nvinfo : EIATTR_PARAM_CBANK
	.align		4
        /*00c4*/ 	.byte	0x04, 0x0a
        /*00c6*/ 	.short	(.L_3091 - .L_3090)
	.align		4
.L_3090:
        /*00c8*/ 	.word	index@(.nv.constant0._Z25selective_scan_fwd_kernelI32Selective_Scan_fwd_kernel_traitsILi32ELi8ELi1ELb1ELb1ELb1ELb1ELb0EN3c104HalfEfS2_EEv13SSMParamsBase)
        /*00cc*/ 	.short	0x0380
        /*00ce*/ 	.short	0x0188


	//----- nvinfo : EIATTR_SW_WAR
	.align		4
.L_3091:
        /*00d0*/ 	.byte	0x04, 0x36
        /*00d2*/ 	.short	(.L_3093 - .L_3092)
.L_3092:
        /*00d4*/ 	.word	0x00000008
.L_3093:


//--------------------- .nv.info._Z25selective_scan_fwd_kernelI32Selective_Scan_fwd_kernel_traitsILi32ELi8ELi1ELb1ELb1ELb1ELb1ELb1EN3c104HalfEfS2_EEv13SSMParamsBase --------------------------
	.section	.nv.info._Z25selective_scan_fwd_kernelI32Selective_Scan_fwd_kernel_traitsILi32ELi8ELi1ELb1ELb1ELb1ELb1ELb1EN3c104HalfEfS2_EEv13SSMParamsBase,"",@"SHT_CUDA_INFO"
	.sectionflags	@""
	.align	4


	//----- nvinfo : EIATTR_CUDA_API_VERSION
	.align		4
        /*0000*/ 	.byte	0x04, 0x37
        /*0002*/ 	.short	(.L_3095 - .L_3094)
.L_3094:
        /*0004*/ 	.word	0x00000082


	//----- nvinfo : EIATTR_KPARAM_INFO
	.align		4
.L_3095:
        /*0008*/ 	.byte	0x04, 0x17
        /*000a*/ 	.short	(.L_3097 - .L_3096)
.L_3096:
        /*000c*/ 	.word	0x00000000
        /*0010*/ 	.short	0x0000
        /*0012*/ 	.short	0x0000
        /*0014*/ 	.byte	0x00, 0xf0, 0x21, 0x06


	//----- nvinfo : EIATTR_SPARSE_MMA_MASK
	.align		4
.L_3097:
        /*0018*/ 	.byte	0x03, 0x50
        /*001a*/ 	.short	0x0000


	//----- nvinfo : EIATTR_MAXREG_COUNT
	.align		4
        /*001c*/ 	.byte	0x03, 0x1b
        /*001e*/ 	.short	0x00ff


	//----- nvinfo : EIATTR_NUM_BARRIERS
	.align		4
        /*0020*/ 	.byte	0x02, 0x4c
        /*0022*/ 	.byte	0x01
	.zero		1


	//----- nvinfo : EIATTR_MERCURY_ISA_VERSION
	.align		4
        /*0024*/ 	.byte	0x03, 0x5f
        /*0026*/ 	.short	0x0101


	//----- nvinfo : EIATTR_COOP_GROUP_MASK_REGIDS
	.align		4
        /*0028*/ 	.byte	0x04, 0x29
        /*002a*/ 	.short	(.L_3099 - .L_3098)


	//   ....[0]....
.L_3098:
        /*002c*/ 	.word	0xffffffff


	//   ....[1]....
        /*0030*/ 	.word	0xffffffff


	//   ....[2]....
        /*0034*/ 	.word	0xffffffff


	//   ....[3]....
        /*0038*/ 	.word	0xffffffff


	//   ....[4]....
        /*003c*/ 	.word	0xffffffff


	//   ....[5]....
        /*0040*/ 	.word	0xffffffff


	//   ....[6]....
        /*0044*/ 	.word	0xffffffff


	//   ....[7]....
        /*0048*/ 	.word	0xffffffff


	//   ....[8]....
        /*004c*/ 	.word	0xffffffff


	//   ....[9]....
        /*0050*/ 	.word	0xffffffff


	//   ....[10]....
        /*0054*/ 	.word	0xffffffff


	//   ....[11]....
        /*0058*/ 	.word	0xffffffff


	//   ....[12]....
        /*005c*/ 	.word	0xffffffff


	//   ....[13]....
        /*0060*/ 	.word	0xffffffff


	//   ....[14]....
        /*0064*/ 	.word	0xffffffff


	//   ....[15]....
        /*0068*/ 	.word	0xffffffff


	//   ....[16]....
        /*006c*/ 	.word	0xffffffff


	//   ....[17]....
        /*0070*/ 	.word	0xffffffff


	//   ....[18]....
        /*0074*/ 	.word	0xffffffff


	//----- nvinfo : EIATTR_COOP_GROUP_INSTR_OFFSETS
	.align		4
.L_3099:
        /*0078*/ 	.byte	0x04, 0x28
        /*007a*/ 	.short	(.L_3101 - .L_3100)


	//   ....[0]....
.L_3100:
        /*007c*/ 	.word	0x000017b0


	//   ....[1]....
        /*0080*/ 	.word	0x00001970


	//   ....[2]....
        /*0084*/ 	.word	0x00003630


	//   ....[3]....
        /*0088*/ 	.word	0x00003d10


	//   ....[4]....
        /*008c*/ 	.word	0x00004090


	//   ....[5]....
        /*0090*/ 	.word	0x000040d0


	//   ....[6]....
        /*0094*/ 	.word	0x00004100


	//   ....[7]....
        /*0098*/ 	.word	0x00004130


	//   ....[8]....
        /*009c*/ 	.word	0x00004170


	//   ....[9]....
        /*00a0*/ 	.word	0x00004190


	//   ....[10]....
        /*00a4*/ 	.word	0x000041e0


	//   ....[11]....
        /*00a8*/ 	.word	0x000041f0


	//   ....[12]....
        /*00ac*/ 	.word	0x00004230


	//   ....[13]....
        /*00b0*/ 	.word	0x00004250


	//   ....[14]....
        /*00b4*/ 	.word	0x000042a0


	//   ....[15]....
        /*00b8*/ 	.word	0x000042c0


	//   ....[16]....
        /*00bc*/ 	.word	0x00004a80


	//   ....[17]....
        /*00c0*/ 	.word	0x00004e10


	//   ....[18]....
        /*00c4*/ 	.word	0x000053d0


	//----- nvinfo : EIATTR_VRC_CTA_INIT_COUNT
	.align		4
.L_3101:
        /*00c8*/ 	.byte	0x02, 0x4a
	.zero		1
	.zero		1


	//----- nvinfo : EIATTR_EXIT_INSTR_OFFSETS
	.align		4
        /*00cc*/ 	.byte	0x04, 0x1c
        /*00ce*/ 	.short	(.L_3103 - .L_3102)


	//   ....[0]....
.L_3102:
        /*00d0*/ 	.word	0x000002e0


	//   ....[1]....
        /*00d4*/ 	.word	0x00000fa0


	//   ....[2]....
        /*00d8*/ 	.word	0x00001270


	//   ....[3]....
        /*00dc*/ 	.word	0x00005640


	//----- nvinfo : EIATTR_MAX_THREADS
	.align		4
.L_3103:
        /*00e0*/ 	.byte	0x04, 0x05
        /*00e2*/ 	.short	(.L_3105 - .L_3104)
.L_3104:
        /*00e4*/ 	.word	0x00000020
        /*00e8*/ 	.word	0x00000001
        /*00ec*/ 	.word	0x00000001


	//----- nvinfo : EIATTR_CRS_STACK_SIZE
	.align		4
.L_3105:
        /*00f0*/ 	.byte	0x04, 0x1e
        /*00f2*/ 	.short	(.L_3107 - .L_3106)
.L_3106:
        /*00f4*/ 	.word	0x00000000


	//----- nvinfo : EIATTR_CBANK_PARAM_SIZE
	.align		4
.L_3107:
        /*00f8*/ 	.byte	0x03, 0x19
        /*00fa*/ 	.short	0x0188


	//----- nvinfo : EIATTR_PARAM_CBANK
	.align		4
        /*00fc*/ 	.byte	0x04, 0x0a
        /*00fe*/ 	.short	(.L_3109 - .L_3108)
	.align		4
.L_3108:
        /*0100*/ 	.word	index@(.nv.constant0._Z25selective_scan_fwd_kernelI32Selective_Scan_fwd_kernel_traitsILi32ELi8ELi1ELb1ELb1ELb1ELb1ELb1EN3c104HalfEfS2_EEv13SSMParamsBase)
        /*0104*/ 	.short	0x0380
        /*0106*/ 	.short	0x0188


	//----- nvinfo : EIATTR_SW_WAR
	.align		4
.L_3109:
        /*0108*/ 	.byte	0x04, 0x36
        /*010a*/ 	.short	(.L_3111 - .L_3110)
.L_3110:
        /*010c*/ 	.word	0x00000008
.L_3111:


//--------------------- .nv.info._Z25selective_scan_fwd_kernelI32Selective_Scan_fwd_kernel_traitsILi32ELi4ELi1ELb0ELb1ELb1ELb0ELb0EN3c104HalfEfS2_EEv13SSMParamsBase --------------------------
	.section	.nv.info._Z25selective_scan_fwd_kernelI32Selective_Scan_fwd_kernel_traitsILi32ELi4ELi1ELb0ELb1ELb1ELb0ELb0EN3c104HalfEfS2_EEv13SSMParamsBase,"",@"SHT_CUDA_INFO"
	.sectionflags	@""
	.align	4


	//----- nvinfo : EIATTR_CUDA_API_VERSION
	.align		4
        /*0000*/ 	.byte	0x04, 0x37
        /*0002*/ 	.short	(.L_3113 - .L_3112)
.L_3112:
        /*0004*/ 	.word	0x00000082


	//----- nvinfo : EIATTR_KPARAM_INFO
	.align		4
.L_3113:
        /*0008*/ 	.byte	0x04, 0x17
        /*000a*/ 	.short	(.L_3115 - .L_3114)
.L_3114:
        /*000c*/ 	.word	0x00000000
        /*0010*/ 	.short	0x0000
        /*0012*/ 	.short	0x0000
        /*0014*/ 	.byte	0x00, 0xf0, 0x21, 0x06


	//----- nvinfo : EIATTR_SPARSE_MMA_MASK
	.align		4
.L_3115:
        /*0018*/ 	.byte	0x03, 0x50
        /*001a*/ 	.short	0x0000


	//----- nvinfo : EIATTR_MAXREG_COUNT
	.align		4
        /*001c*/ 	.byte	0x03, 0x1b
        /*001e*/ 	.short	0x00ff


	//----- nvinfo : EIATTR_NUM_BARRIERS
	.align		4
        /*0020*/ 	.byte	0x02, 0x4c
        /*0022*/ 	.byte	0x01
	.zero		1


	//----- nvinfo : EIATTR_MERCURY_ISA_VERSION
	.align		4
        /*0024*/ 	.byte	0x03, 0x5f
        /*0026*/ 	.short	0x0101


	//----- nvinfo : EIATTR_COOP_GROUP_MASK_REGIDS
	.align		4
        /*0028*/ 	.byte	0x04, 0x29
        /*002a*/ 	.short	(.L_3117 - .L_3116)


	//   ....[0]....
.L_3116:
        /*002c*/ 	.word	0xffffffff


	//   ....[1]....
        /*0030*/ 	.word	0xffffffff


	//   ....[2]....
        /*0034*/ 	.word	0xffffffff


	//   ....[3]....
        /*0038*/ 	.word	0xffffffff


	//   ....[4]....
        /*003c*/ 	.word	0xffffffff


	//   ....[5]....
        /*0040*/ 	.word	0xffffffff


	//   ....[6]....
        /*0044*/ 	.word	0xffffffff


	//   ....[7]....
        /*0048*/ 	.word	0xffffffff


	//   ....[8]....
        /*004c*/ 	.word	0xffffffff


	//   ....[9]....
        /*0050*/ 	.word	0xffffffff


	//   ....[10]....
        /*0054*/ 	.word	0xffffffff


	//   ....[11]....
        /*0058*/ 	.word	0xffffffff


	//   ....[12]....
        /*005c*/ 	.word	0xffffffff


	//   ....[13]....
        /*0060*/ 	.word	0xffffffff


	//   ....[14]....
        /*0064*/ 	.word	0xffffffff


	//   ....[15]....
        /*0068*/ 	.word	0xffffffff


	//   ....[16]....
        /*006c*/ 	.word	0xffffffff


	//----- nvinfo : EIATTR_COOP_GROUP_INSTR_OFFSETS
	.align		4
.L_3117:
        /*0070*/ 	.byte	0x04, 0x28
        /*0072*/ 	.short	(.L_3119 - .L_3118)


	//   ....[0]....
.L_3118:
        /*0074*/ 	.word	0x00001360


	//   ....[1]....
        /*0078*/ 	.word	0x00001420


	//   ....[2]....
        /*007c*/ 	.word	0x00002410


	//   ....[3]....
        /*0080*/ 	.word	0x00002540


	//   ....[4]....
        /*0084*/ 	.word	0x00002930


	//   ....[5]....
        /*0088*/ 	.word	0x00002960


	//   ....[6]....
        /*008c*/ 	.word	0x000029a0


	//   ....[7]....
        /*0090*/ 	.word	0x000029d0


	//   ....[8]....
        /*0094*/ 	.word	0x00002a20


	//   ....[9]....
        /*0098*/ 	.word	0x00002a30


	//   ....[10]....
        /*009c*/ 	.word	0x00002a80


	//   ....[11]....
        /*00a0*/ 	.word	0x00002a90


	//   ....[12]....
        /*00a4*/ 	.word	0x00002ad0


	//   ....[13]....
        /*00a8*/ 	.word	0x00002af0


	//   ....[14]....
        /*00ac*/ 	.word	0x00002b80


	//   ....[15]....
        /*00b0*/ 	.word	0x00002b90


	//   ....[16]....
        /*00b4*/ 	.word	0x00002fd0


	//----- nvinfo : EIATTR_VRC_CTA_INIT_COUNT
	.align		4
.L_3119:
        /*00b8*/ 	.byte	0x02, 0x4a
	.zero		1
	.zero		1


	//----- nvinfo : EIATTR_EXIT_INSTR_OFFSETS
	.align		4
        /*00bc*/ 	.byte	0x04, 0x1c
        /*00be*/ 	.short	(.L_3121 - .L_3120)


	//   ....[0]....
.L_3120:
        /*00c0*/ 	.word	0x00000280


	//   ....[1]....
        /*00c4*/ 	.word	0x00000e80


	//   ....[2]....
        /*00c8*/ 	.word	0x00001140


	//   ....[3]....
        /*00cc*/ 	.word	0x000031d0


	//----- nvinfo : EIATTR_MAX_THREADS
	.align		4
.L_3121:
        /*00d0*/ 	.byte	0x04, 0x05
        /*00d2*/ 	.short	(.L_3123 - .L_3122)
.L_3122:
        /*00d4*/ 	.word	0x00000020
        /*00d8*/ 	.word	0x00000001
        /*00dc*/ 	.word	0x00000001


	//----- nvinfo : EIATTR_CRS_STACK_SIZE
	.align		4
.L_3123:
        /*00e0*/ 	.byte	0x04, 0x1e
        /*00e2*/ 	.short	(.L_3125 - .L_3124)
.L_3124:
        /*00e4*/ 	.word	0x00000000


	//----- nvinfo : EIATTR_CBANK_PARAM_SIZE
	.align		4
.L_3125:
        /*00e8*/ 	.byte	0x03, 0x19
        /*00ea*/ 	.short	0x0188


	//----- nvinfo : EIATTR_PARAM_CBANK
	.align		4
        /*00ec*/ 	.byte	0x04, 0x0a
        /*00ee*/ 	.short	(.L_3127 - .L_3126)
	.align		4
.L_3126:
        /*00f0*/ 	.word	index@(.nv.constant0._Z25selective_scan_fwd_kernelI32Selective_Scan_fwd_kernel_traitsILi32ELi4ELi1ELb0ELb1ELb1ELb0ELb0EN3c104HalfEfS2_EEv13SSMParamsBase)
        /*00f4*/ 	.short	0x0380
        /*00f6*/ 	.short	0x0188


	//----- nvinfo : EIATTR_SW_WAR
	.align		4
.L_3127:
        /*00f8*/ 	.byte	0x04, 0x36
        /*00fa*/ 	.short	(.L_3129 - .L_3128)
.L_3128:
        /*00fc*/ 	.word	0x00000008
.L_3129:


//--------------------- .nv.info._Z25selective_scan_fwd_kernelI32Selective_Scan_fwd_kernel_traitsILi32ELi4ELi1ELb0ELb1ELb1ELb0ELb1EN3c104HalfEfS2_EEv13SSMParamsBase --------------------------
	.section	.nv.info._Z25selective_scan_fwd_kernelI32Selective_Scan_fwd_kernel_traitsILi32ELi4ELi1ELb0ELb1ELb1ELb0ELb1EN3c104HalfEfS2_EEv13SSMParamsBase,"",@"SHT_CUDA_INFO"
	.sectionflags	@""
	.align	4


	//----- nvinfo : EIATTR_CUDA_API_VERSION
	.align		4
        /*0000*/ 	.byte	0x04, 0x37
        /*0002*/ 	.short	(.L_3131 - .L_3130)
.L_3130:
        /*0004*/ 	.word	0x00000082


	//----- nvinfo : EIATTR_KPARAM_INFO
	.align		4
.L_3131:
        /*0008*/ 	.byte	0x04, 0x17
        /*000a*/ 	.short	(.L_3133 - .L_3132)
.L_3132:
        /*000c*/ 	.word	0x00000000
        /*0010*/ 	.short	0x0000
        /*0012*/ 	.short	0x0000
        /*0014*/ 	.byte	0x00, 0xf0, 0x21, 0x06


	//----- nvinfo : EIATTR_SPARSE_MMA_MASK
	.align		4
.L_3133:
        /*0018*/ 	.byte	0x03, 0x50
        /*001a*/ 	.short	0x0000


	//----- nvinfo : EIATTR_MAXREG_COUNT
	.align		4
        /*001c*/ 	.byte	0x03, 0x1b
        /*001e*/ 	.short	0x00ff


	//----- nvinfo : EIATTR_NUM_BARRIERS
	.align		4
        /*0020*/ 	.byte	0x02, 0x4c
        /*0022*/ 	.byte	0x01
	.zero		1


	//----- nvinfo : EIATTR_MERCURY_ISA_VERSION
	.align		4
        /*0024*/ 	.byte	0x03, 0x5f
        /*0026*/ 	.short	0x0101


	//----- nvinfo : EIATTR_COOP_GROUP_MASK_REGIDS
	.align		4
        /*0028*/ 	.byte	0x04, 0x29
        /*002a*/ 	.short	(.L_3135 - .L_3134)


	//   ....[0]....
.L_3134:
        /*002c*/ 	.word	0xffffffff


	//   ....[1]....
        /*0030*/ 	.word	0xffffffff


	//   ....[2]....
        /*0034*/ 	.word	0xffffffff


	//   ....[3]....
        /*0038*/ 	.word	0xffffffff


	//   ....[4]....
        /*003c*/ 	.word	0xffffffff


	//   ....[5]....
        /*0040*/ 	.word	0xffffffff


	//   ....[6]....
        /*0044*/ 	.word	0xffffffff


	//   ....[7]....
        /*0048*/ 	.word	0xffffffff


	//   ....[8]....
        /*004c*/ 	.word	0xffffffff


	//   ....[9]....
        /*0050*/ 	.word	0xffffffff


	//   ....[10]....
        /*0054*/ 	.word	0xffffffff


	//   ....[11]....
        /*0058*/ 	.word	0xffffffff


	//   ....[12]....
        /*005c*/ 	.word	0xffffffff


	//   ....[13]....
        /*0060*/ 	.word	0xffffffff


	//   ....[14]....
        /*0064*/ 	.word	0xffffffff


	//   ....[15]....
        /*0068*/ 	.word	0xffffffff


	//   ....[16]....
        /*006c*/ 	.word	0xffffffff


	//----- nvinfo : EIATTR_COOP_GROUP_INSTR_OFFSETS
	.align		4
.L_3135:
        /*0070*/ 	.byte	0x04, 0x28
        /*0072*/ 	.short	(.L_3137 - .L_3136)


	//   ....[0]....
.L_3136:
        /*0074*/ 	.word	0x00001430


	//   ....[1]....
        /*0078*/ 	.word	0x000014f0


	//   ....[2]....
        /*007c*/ 	.word	0x000024b0


	//   ....[3]....
        /*0080*/ 	.word	0x000025e0


	//   ....[4]....
        /*0084*/ 	.word	0x000029d0


	//   ....[5]....
        /*0088*/ 	.word	0x00002a00


	//   ....[6]....
        /*008c*/ 	.word	0x00002a40


	//   ....[7]....
        /*0090*/ 	.word	0x00002a70


	//   ....[8]....
        /*0094*/ 	.word	0x00002ac0


	//   ....[9]....
        /*0098*/ 	.word	0x00002ad0


	//   ....[10]....
        /*009c*/ 	.word	0x00002b20


	//   ....[11]....
        /*00a0*/ 	.word	0x00002b30


	//   ....[12]....
        /*00a4*/ 	.word	0x00002b70


	//   ....[13]....
        /*00a8*/ 	.word	0x00002b90


	//   ....[14]....
        /*00ac*/ 	.word	0x00002c20


	//   ....[15]....
        /*00b0*/ 	.word	0x00002c30


	//   ....[16]....
        /*00b4*/ 	.word	0x00003070


	//----- nvinfo : EIATTR_VRC_CTA_INIT_COUNT
	.align		4
.L_3137:
        /*00b8*/ 	.byte	0x02, 0x4a
	.zero		1
	.zero		1


	//----- nvinfo : EIATTR_EXIT_INSTR_OFFSETS
	.align		4
        /*00bc*/ 	.byte	0x04, 0x1c
        /*00be*/ 	.short	(.L_3139 - .L_3138)


	//   ....[0]....
.L_3138:
        /*00c0*/ 	.word	0x000002d0


	//   ....[1]....
        /*00c4*/ 	.word	0x00000f40


	//   ....[2]....
        /*00c8*/ 	.word	0x00001210


	//   ....[3]....
        /*00cc*/ 	.word	0x00003270


	//----- nvinfo : EIATTR_MAX_THREADS
	.align		4
.L_3139:
        /*00d0*/ 	.byte	0x04, 0x05
        /*00d2*/ 	.short	(.L_3141 - .L_3140)
.L_3140:
        /*00d4*/ 	.word	0x00000020
        /*00d8*/ 	.word	0x00000001
        /*00dc*/ 	.word	0x00000001


	//----- nvinfo : EIATTR_CRS_STACK_SIZE
	.align		4
.L_3141:
        /*00e0*/ 	.byte	0x04, 0x1e
        /*00e2*/ 	.short	(.L_3143 - .L_3142)
.L_3142:
        /*00e4*/ 	.word	0x00000000


	//----- nvinfo : EIATTR_CBANK_PARAM_SIZE
	.align		4
.L_3143:
        /*00e8*/ 	.byte	0x03, 0x19
        /*00ea*/ 	.short	0x0188


	//----- nvinfo : EIATTR_PARAM_CBANK
	.align		4
        /*00ec*/ 	.byte	0x04, 0x0a
        /*00ee*/ 	.short	(.L_3145 - .L_3144)
	.align		4
.L_3144:
        /*00f0*/ 	.word	index@(.nv.constant0._Z25selective_scan_fwd_kernelI32Selective_Scan_fwd_kernel_traitsILi32ELi4ELi1ELb0ELb1ELb1ELb0ELb1EN3c104HalfEfS2_EEv13SSMParamsBase)
        /*00f4*/ 	.short	0x0380
        /*00f6*/ 	.short	0x0188


	//----- nvinfo : EIATTR_SW_WAR
	.align		4
.L_3145:
        /*00f8*/ 	.byte	0x04, 0x36
        /*00fa*/ 	.short	(.L_3147 - .L_3146)
.L_3146:
        /*00fc*/ 	.word	0x00000008
.L_3147:


//--------------------- .nv.info._Z25selective_scan_fwd_kernelI32Selective_Scan_fwd_kernel_traitsILi32ELi4ELi1ELb0ELb1ELb1ELb1ELb0EN3c104HalfEfS2_EEv13SSMParamsBase --------------------------
	.section	.nv.info._Z25selective_scan_fwd_kernelI32Selective_Scan_fwd_kernel_traitsILi32ELi4ELi1ELb0ELb1ELb1ELb1ELb0EN3c104HalfEfS2_EEv13SSMParamsBase,"",@"SHT_CUDA_INFO"
	.sectionflags	@""
	.align	4


	//----- nvinfo : EIATTR_CUDA_API_VERSION
	.align		4
        /*0000*/ 	.byte	0x04, 0x37
        /*0002*/ 	.short	(.L_3149 - .L_3148)
.L_3148:
        /*0004*/ 	.word	0x00000082


	//----- nvinfo : EIATTR_KPARAM_INFO
	.align		4
.L_3149:
        /*0008*/ 	.byte	0x04, 0x17
        /*000a*/ 	.short	(.L_3151 - .L_3150)
.L_3150:
        /*000c*/ 	.word	0x00000000
        /*0010*/ 	.short	0x0000
        /*0012*/ 	.short	0x0000
        /*0014*/ 	.byte	0x00, 0xf0, 0x21, 0x06


	//----- nvinfo : EIATTR_SPARSE_MMA_MASK
	.align		4
.L_3151:
        /*0018*/ 	.byte	0x03, 0x50
        /*001a*/ 	.short	0x0000


	//----- nvinfo : EIATTR_MAXREG_COUNT
	.align		4
        /*001c*/ 	.byte	0x03, 0x1b
        /*001e*/ 	.short	0x00ff


	//----- nvinfo : EIATTR_NUM_BARRIERS
	.align		4
        /*0020*/ 	.byte	0x02, 0x4c
        /*0022*/ 	.byte	0x01
	.zero		1


	//----- nvinfo : EIATTR_MERCURY_ISA_VERSION
	.align		4
        /*0024*/ 	.byte	0x03, 0x5f
        /*0026*/ 	.short	0x0101


	//----- nvinfo : EIATTR_COOP_GROUP_MASK_REGIDS
	.align		4
        /*0028*/ 	.byte	0x04, 0x29
        /*002a*/ 	.short	(.L_3153 - .L_3152)


	//   ....[0]....
.L_3152:
        /*002c*/ 	.word	0xffffffff


	//   ....[1]....
        /*0030*/ 	.word	0xffffffff


	//   ....[2]....
        /*0034*/ 	.word	0xffffffff


	//   ....[3]....
        /*0038*/ 	.word	0xffffffff


	//   ....[4]....
        /*003c*/ 	.word	0xffffffff


	//   ....[5]....
        /*0040*/ 	.word	0xffffffff


	//   ....[6]....
        /*0044*/ 	.word	0xffffffff


	//   ....[7]....
        /*0048*/ 	.word	0xffffffff


	//   ....[8]....
        /*004c*/ 	.word	0xffffffff


	//   ....[9]....
        /*0050*/ 	.word	0xffffffff


	//   ....[10]....
        /*0054*/ 	.word	0xffffffff


	//   ....[11]....
        /*0058*/ 	.word	0xffffffff


	//   ....[12]....
        /*005c*/ 	.word	0xffffffff


	//   ....[13]....
        /*0060*/ 	.word	0xffffffff


	//   ....[14]....
        /*0064*/ 	.word	0xffffffff


	//   ....[15]....
        /*0068*/ 	.word	0xffffffff


	//   ....[16]....
        /*006c*/ 	.word	0xffffffff


	//   ....[17]....
        /*0070*/ 	.word	0xffffffff


	//   ....[18]....
        /*0074*/ 	.word	0xffffffff


	//----- nvinfo : EIATTR_COOP_GROUP_INSTR_OFFSETS
	.align		4
.L_3153:
        /*0078*/ 	.byte	0x04, 0x28
        /*007a*/ 	.short	(.L_3155 - .L_3154)


	//   ....[0]....
.L_3154:
        /*007c*/ 	.word	0x00001320


	//   ....[1]....
        /*0080*/ 	.word	0x000013e0


	//   ....[2]....
        /*0084*/ 	.word	0x000023a0


	//   ....[3]....
        /*0088*/ 	.word	0x000026c0


	//   ....[4]....
        /*008c*/ 	.word	0x000028e0


	//   ....[5]....
        /*0090*/ 	.word	0x00002910


	//   ....[6]....
        /*0094*/ 	.word	0x00002950


	//   ....[7]....
        /*0098*/ 	.word	0x00002980


	//   ....[8]....
        /*009c*/ 	.word	0x000029d0


	//   ....[9]....
        /*00a0*/ 	.word	0x000029e0


	//   ....[10]....
        /*00a4*/ 	.word	0x00002a30


	//   ....[11]....
        /*00a8*/ 	.word	0x00002a40


	//   ....[12]....
        /*00ac*/ 	.word	0x00002a80


	//   ....[13]....
        /*00b0*/ 	.word	0x00002aa0


	//   ....[14]....
        /*00b4*/ 	.word	0x00002af0


	//   ....[15]....
        /*00b8*/ 	.word	0x00002b10


	//   ....[16]....
        /*00bc*/ 	.word	0x00003000


	//   ....[17]....
        /*00c0*/ 	.word	0x00003350


	//   ....[18]....
        /*00c4*/ 	.word	0x00003570


	//----- nvinfo : EIATTR_VRC_CTA_INIT_COUNT
	.align		4
.L_3155:
        /*00c8*/ 	.byte	0x02, 0x4a
	.zero		1
	.zero		1


	//----- nvinfo : EIATTR_EXIT_INSTR_OFFSETS
	.align		4
        /*00cc*/ 	.byte	0x04, 0x1c
        /*00ce*/ 	.short	(.L_3157 - .L_3156)


	//   ....[0]....
.L_3156:
        /*00d0*/ 	.word	0x00000280


	//   ....[1]....
        /*00d4*/ 	.word	0x00000e90


	//   ....[2]....
        /*00d8*/ 	.word	0x00001100


	//   ....[3]....
        /*00dc*/ 	.word	0x00003720


	//----- nvinfo : EIATTR_MAX_THREADS
	.align		4
.L_3157:
        /*00e0*/ 	.byte	0x04, 0x05
        /*00e2*/ 	.short	(.L_3159 - .L_3158)
.L_3158:
        /*00e4*/ 	.word	0x00000020
        /*00e8*/ 	.word	0x00000001
        /*00ec*/ 	.word	0x00000001


	//----- nvinfo : EIATTR_CRS_STACK_SIZE
	.align		4
.L_3159:
        /*00f0*/ 	.byte	0x04, 0x1e
        /*00f2*/ 	.short	(.L_3161 - .L_3160)
.L_3160:
        /*00f4*/ 	.word	0x00000000


	//----- nvinfo : EIATTR_CBANK_PARAM_SIZE
	.align		4
.L_3161:
        /*00f8*/ 	.byte	0x03, 0x19
        /*00fa*/ 	.short	0x0188


	//----- nvinfo : EIATTR_PARAM_CBANK
	.align		4
        /*00fc*/ 	.byte	0x04, 0x0a
        /*00fe*/ 	.short	(.L_3163 - .L_3162)
	.align		4
.L_3162:
        /*0100*/ 	.word	index@(.nv.constant0._Z25selective_scan_fwd_kernelI32Selective_Scan_fwd_kernel_traitsILi32ELi4ELi1ELb0ELb1ELb1ELb1ELb0EN3c104HalfEfS2_EEv13SSMParamsBase)
        /*0104*/ 	.short	0x0380
        /*0106*/ 	.short	0x0188


	//----- nvinfo : EIATTR_SW_WAR
	.align		4
.L_3163:
        /*0108*/ 	.byte	0x04, 0x36
        /*010a*/ 	.short	(.L_3165 - .L_3164)
.L_3164:
        /*010c*/ 	.word	0x00000008
.L_3165:


//--------------------- .nv.info._Z25selective_scan_fwd_kernelI32Selective_Scan_fwd_kernel_traitsILi32ELi4ELi1ELb0ELb1ELb1ELb1ELb1EN3c104HalfEfS2_EEv13SSMParamsBase --------------------------
	.section	.nv.info._Z25selective_scan_fwd_kernelI32Selective_Scan_fwd_kernel_traitsILi32ELi4ELi1ELb0ELb1ELb1ELb1ELb1EN3c104HalfEfS2_EEv13SSMParamsBase,"",@"SHT_CUDA_INFO"
	.sectionflags	@""
	.align	4


	//----- nvinfo : EIATTR_CUDA_API_VERSION
	.align		4
        /*0000*/ 	.byte	0x04, 0x37
        /*0002*/ 	.short	(.L_3167 - .L_3166)
.L_3166:
        /*0004*/ 	.word	0x00000082


	//----- nvinfo : EIATTR_KPARAM_INFO
	.align		4
.L_3167:
        /*0008*/ 	.byte	0x04, 0x17
        /*000a*/ 	.short	(.L_3169 - .L_3168)
.L_3168:
        /*000c*/ 	.word	0x00000000
        /*0010*/ 	.short	0x0000
        /*0012*/ 	.short	0x0000
        /*0014*/ 	.byte	0x00, 0xf0, 0x21, 0x06


	//----- nvinfo : EIATTR_SPARSE_MMA_MASK
	.align		4
.L_3169:
        /*0018*/ 	.byte	0x03, 0x50
        /*001a*/ 	.short	0x0000


	//----- nvinfo : EIATTR_MAXREG_COUNT
	.align		4
        /*001c*/ 	.byte	0x03, 0x1b
        /*001e*/ 	.short	0x00ff


	//----- nvinfo : EIATTR_NUM_BARRIERS
	.align		4
        /*0020*/ 	.byte	0x02, 0x4c
        /*0022*/ 	.byte	0x01
	.zero		1


	//----- nvinfo : EIATTR_MERCURY_ISA_VERSION
	.align		4
        /*0024*/ 	.byte	0x03, 0x5f
        /*0026*/ 	.short	0x0101


	//----- nvinfo : EIATTR_COOP_GROUP_MASK_REGIDS
	.align		4
        /*0028*/ 	.byte	0x04, 0x29
        /*002a*/ 	.short	(.L_3171 - .L_3170)


	//   ....[0]....
.L_3170:
        /*002c*/ 	.word	0xffffffff


	//   ....[1]....
        /*0030*/ 	.word	0xffffffff


	//   ....[2]....
        /*0034*/ 	.word	0xffffffff


	//   ....[3]....
        /*0038*/ 	.word	0xffffffff


	//   ....[4]....
        /*003c*/ 	.word	0xffffffff


	//   ....[5]....
        /*0040*/ 	.word	0xffffffff


	//   ....[6]....
        /*0044*/ 	.word	0xffffffff


	//   ....[7]....
        /*0048*/ 	.word	0xffffffff


	//   ....[8]....
        /*004c*/ 	.word	0xffffffff


	//   ....[9]....
        /*0050*/ 	.word	0xffffffff


	//   ....[10]....
        /*0054*/ 	.word	0xffffffff


	//   ....[11]....
        /*0058*/ 	.word	0xffffffff


	//   ....[12]....
        /*005c*/ 	.word	0xffffffff


	//   ....[13]....
        /*0060*/ 	.word	0xffffffff


	//   ....[14]....
        /*0064*/ 	.word	0xffffffff


	//   ....[15]....
        /*0068*/ 	.word	0xffffffff


	//   ....[16]....
        /*006c*/ 	.word	0xffffffff


	//   ....[17]....
        /*0070*/ 	.word	0xffffffff


	//   ....[18]....
        /*0074*/ 	.word	0xffffffff


	//----- nvinfo : EIATTR_COOP_GROUP_INSTR_OFFSETS
	.align		4
.L_3171:
        /*0078*/ 	.byte	0x04, 0x28
        /*007a*/ 	.short	(.L_3173 - .L_3172)


	//   ....[0]....
.L_3172:
        /*007c*/ 	.word	0x000013c0


	//   ....[1]....
        /*0080*/ 	.word	0x00001480


	//   ....[2]....
        /*0084*/ 	.word	0x00002450


	//   ....[3]....
        /*0088*/ 	.word	0x00002770


	//   ....[4]....
        /*008c*/ 	.word	0x00002990


	//   ....[5]....
        /*0090*/ 	.word	0x000029c0


	//   ....[6]....
        /*0094*/ 	.word	0x00002a00


	//   ....[7]....
        /*0098*/ 	.word	0x00002a30


	//   ....[8]....
        /*009c*/ 	.word	0x00002a80


	//   ....[9]....
        /*00a0*/ 	.word	0x00002a90


	//   ....[10]....
        /*00a4*/ 	.word	0x00002ae0


	//   ....[11]....
        /*00a8*/ 	.word	0x00002af0


	//   ....[12]....
        /*00ac*/ 	.word	0x00002b30


	//   ....[13]....
        /*00b0*/ 	.word	0x00002b50


	//   ....[14]....
        /*00b4*/ 	.word	0x00002ba0


	//   ....[15]....
        /*00b8*/ 	.word	0x00002bc0


	//   ....[16]....
        /*00bc*/ 	.word	0x00003100


	//   ....[17]....
        /*00c0*/ 	.word	0x000033b0


	//   ....[18]....
        /*00c4*/ 	.word	0x000035d0


	//----- nvinfo : EIATTR_VRC_CTA_INIT_COUNT
	.align		4
.L_3173:
        /*00c8*/ 	.byte	0x02, 0x4a
	.zero		1
	.zero		1


	//----- nvinfo : EIATTR_EXIT_INSTR_OFFSETS
	.align		4
        /*00cc*/ 	.byte	0x04, 0x1c
        /*00ce*/ 	.short	(.L_3175 - .L_3174)


	//   ....[0]....
.L_3174:
        /*00d0*/ 	.word	0x000002e0


	//   ....[1]....
        /*00d4*/ 	.word	0x00000f50


	//   ....[2]....
        /*00d8*/ 	.word	0x000011a0


	//   ....[3]....
        /*00dc*/ 	.word	0x00003850


	//----- nvinfo : EIATTR_MAX_THREADS
	.align		4
.L_3175:
        /*00e0*/ 	.byte	0x04, 0x05
        /*00e2*/ 	.short	(.L_3177 - .L_3176)
.L_3176:
        /*00e4*/ 	.word	0x00000020
        /*00e8*/ 	.word	0x00000001
        /*00ec*/ 	.word	0x00000001


	//----- nvinfo : EIATTR_CRS_STACK_SIZE
	.align		4
.L_3177:
        /*00f0*/ 	.byte	0x04, 0x1e
        /*00f2*/ 	.short	(.L_3179 - .L_3178)
.L_3178:
        /*00f4*/ 	.word	0x00000000


	//----- nvinfo : EIATTR_CBANK_PARAM_SIZE
	.align		4
.L_3179:
        /*00f8*/ 	.byte	0x03, 0x19
        /*00fa*/ 	.short	0x0188


	//----- nvinfo : EIATTR_PARAM_CBANK
	.align		4
        /*00fc*/ 	.byte	0x04, 0x0a
        /*00fe*/ 	.short	(.L_3181 - .L_3180)
	.align		4
.L_3180:
        /*0100*/ 	.word	index@(.nv.constant0._Z25selective_scan_fwd_kernelI32Selective_Scan_fwd_kernel_traitsILi32ELi4ELi1ELb0ELb1ELb1ELb1ELb1EN3c104HalfEfS2_EEv13SSMParamsBase)
        /*0104*/ 	.short	0x0380
        /*0106*/ 	.short	0x0188


	//----- nvinfo : EIATTR_SW_WAR
	.align		4
.L_3181:
        /*0108*/ 	.byte	0x04, 0x36
        /*010a*/ 	.short	(.L_3183 - .L_3182)
.L_3182:
        /*010c*/ 	.word	0x00000008
.L_3183:


//--------------------- .nv.info._Z25selective_scan_fwd_kernelI32Selective_Scan_fwd_kernel_traitsILi32ELi4ELi1ELb1ELb1ELb1ELb0ELb0EN3c104HalfEfS2_EEv13SSMParamsBase --------------------------
	.section	.nv.info._Z25selective_scan_fwd_kernelI32Selective_Scan_fwd_kernel_traitsILi32ELi4ELi1ELb1ELb1ELb1ELb0ELb0EN3c104HalfEfS2_EEv13SSMParamsBase,"",@"SHT_CUDA_INFO"
	.sectionflags	@""
	.align	4


	//----- nvinfo : EIATTR_CUDA_API_VERSION
	.align		4
        /*0000*/ 	.byte	0x04, 0x37
        /*0002*/ 	.short	(.L_3185 - .L_3184)
.L_3184:
        /*0004*/ 	.word	0x00000082


	//----- nvinfo : EIATTR_KPARAM_INFO
	.align		4
.L_3185:
        /*0008*/ 	.byte	0x04, 0x17
        /*000a*/ 	.short	(.L_3187 - .L_3186)
.L_3186:
        /*000c*/ 	.word	0x00000000
        /*0010*/ 	.short	0x0000
        /*0012*/ 	.short	0x0000
        /*0014*/ 	.byte	0x00, 0xf0, 0x21, 0x06


	//----- nvinfo : EIATTR_SPARSE_MMA_MASK
	.align		4
.L_3187:
        /*0018*/ 	.byte	0x03, 0x50
        /*001a*/ 	.short	0x0000


	//----- nvinfo : EIATTR_MAXREG_COUNT
	.align		4
        /*001c*/ 	.byte	0x03, 0x1b
        /*001e*/ 	.short	0x00ff


	//----- nvinfo : EIATTR_NUM_BARRIERS
	.align		4
        /*0020*/ 	.byte	0x02, 0x4c
        /*0022*/ 	.byte	0x01
	.zero		1


	//----- nvinfo : EIATTR_MERCURY_ISA_VERSION
	.align		4
        /*0024*/ 	.byte	0x03, 0x5f
        /*0026*/ 	.short	0x0101


	//----- nvinfo : EIATTR_COOP_GROUP_MASK_REGIDS
	.align		4
        /*0028*/ 	.byte	0x04, 0x29
        /*002a*/ 	.short	(.L_3189 - .L_3188)


	//   ....[0]....
.L_3188:
        /*002c*/ 	.word	0xffffffff


	//   ....[1]....
        /*0030*/ 	.word	0xffffffff


	//   ....[2]....
        /*0034*/ 	.word	0xffffffff


	//   ....[3]....
        /*0038*/ 	.word	0xffffffff


	//   ....[4]....
        /*003c*/ 	.word	0xffffffff


	//   ....[5]....
        /*0040*/ 	.word	0xffffffff


	//   ....[6]....
        /*0044*/ 	.word	0xffffffff


	//   ....[7]....
        /*0048*/ 	.word	0xffffffff


	//   ....[8]....
        /*004c*/ 	.word	0xffffffff


	//   ....[9]....
        /*0050*/ 	.word	0xffffffff


	//   ....[10]....
        /*0054*/ 	.word	0xffffffff


	//   ....[11]....
        /*0058*/ 	.word	0xffffffff


	//----- nvinfo : EIATTR_COOP_GROUP_INSTR_OFFSETS
	.align		4
.L_3189:
        /*005c*/ 	.byte	0x04, 0x28
        /*005e*/ 	.short	(.L_3191 - .L_3190)


	//   ....[0]....
.L_3190:
        /*0060*/ 	.word	0x000025f0


	//   ....[1]....
        /*0064*/ 	.word	0x00002620


	//   ....[2]....
        /*0068*/ 	.word	0x00002660


	//   ....[3]....
        /*006c*/ 	.word	0x00002690


	//   ....[4]....
        /*0070*/ 	.word	0x000026e0


	//   ....[5]....
        /*0074*/ 	.word	0x000026f0


	//   ....[6]....
        /*0078*/ 	.word	0x00002740


	//   ....[7]....
        /*007c*/ 	.word	0x00002750


	//   ....[8]....
        /*0080*/ 	.word	0x00002790


	//   ....[9]....
        /*0084*/ 	.word	0x000027b0


	//   ....[10]....
        /*0088*/ 	.word	0x00002840


	//   ....[11]....
        /*008c*/ 	.word	0x00002850


	//----- nvinfo : EIATTR_VRC_CTA_INIT_COUNT
	.align		4
.L_3191:
        /*0090*/ 	.byte	0x02, 0x4a
	.zero		1
	.zero		1


	//----- nvinfo : EIATTR_EXIT_INSTR_OFFSETS
	.align		4
        /*0094*/ 	.byte	0x04, 0x1c
        /*0096*/ 	.short	(.L_3193 - .L_3192)


	//   ....[0]....
.L_3192:
        /*0098*/ 	.word	0x00000280


	//   ....[1]....
        /*009c*/ 	.word	0x00000e70


	//   ....[2]....
        /*00a0*/ 	.word	0x00001260


	//   ....[3]....
        /*00a4*/ 	.word	0x00002d40


	//----- nvinfo : EIATTR_MAX_THREADS
	.align		4
.L_3193:
        /*00a8*/ 	.byte	0x04, 0x05
        /*00aa*/ 	.short	(.L_3195 - .L_3194)
.L_3194:
        /*00ac*/ 	.word	0x00000020
        /*00b0*/ 	.word	0x00000001
        /*00b4*/ 	.word	0x00000001


	//----- nvinfo : EIATTR_CRS_STACK_SIZE
	.align		4
.L_3195:
        /*00b8*/ 	.byte	0x04, 0x1e
        /*00ba*/ 	.short	(.L_3197 - .L_3196)
.L_3196:
        /*00bc*/ 	.word	0x00000000


	//----- nvinfo : EIATTR_CBANK_PARAM_SIZE
	.align		4
.L_3197:
        /*00c0*/ 	.byte	0x03, 0x19
        /*00c2*/ 	.short	0x0188


	//----- nvinfo : EIATTR_PARAM_CBANK
	.align		4
        /*00c4*/ 	.byte	0x04, 0x0a
        /*00c6*/ 	.short	(.L_3199 - .L_3198)
	.align		4
.L_3198:
        /*00c8*/ 	.word	index@(.nv.constant0._Z25selective_scan_fwd_kernelI32Selective_Scan_fwd_kernel_traitsILi32ELi4ELi1ELb1ELb1ELb1ELb0ELb0EN3c104HalfEfS2_EEv13SSMParamsBase)
        /*00cc*/ 	.short	0x0380
        /*00ce*/ 	.short	0x0188


	//----- nvinfo : EIATTR_SW_WAR
	.align		4
.L_3199:
        /*00d0*/ 	.byte	0x04, 0x36
        /*00d2*/ 	.short	(.L_3201 - .L_3200)
.L_3200:
        /*00d4*/ 	.word	0x00000008
.L_3201:


//--------------------- .nv.info._Z25selective_scan_fwd_kernelI32Selective_Scan_fwd_kernel_traitsILi32ELi4ELi1ELb1ELb1ELb1ELb0ELb1EN3c104HalfEfS2_EEv13SSMParamsBase --------------------------
	.section	.nv.info._Z25selective_scan_fwd_kernelI32Selective_Scan_fwd_kernel_traitsILi32ELi4ELi1ELb1ELb1ELb1ELb0ELb1EN3c104HalfEfS2_EEv13SSMParamsBase,"",@"SHT_CUDA_INFO"
	.sectionflags	@""
	.align	4


	//----- nvinfo : EIATTR_CUDA_API_VERSION
	.align		4
        /*0000*/ 	.byte	0x04, 0x37
        /*0002*/ 	.short	(.L_3203 - .L_3202)
.L_3202:
        /*0004*/ 	.word	0x00000082


	//----- nvinfo : EIATTR_KPARAM_INFO
	.align		4
.L_3203:
        /*0008*/ 	.byte	0x04, 0x17
        /*000a*/ 	.short	(.L_3205 - .L_3204)
.L_3204:
        /*000c*/ 	.word	0x00000000
        /*0010*/ 	.short	0x0000
        /*0012*/ 	.short	0x0000
        /*0014*/ 	.byte	0x00, 0xf0, 0x21, 0x06


	//----- nvinfo : EIATTR_SPARSE_MMA_MASK
	.align		4
.L_3205:
        /*0018*/ 	.byte	0x03, 0x50
        /*001a*/ 	.short	0x0000


	//----- nvinfo : EIATTR_MAXREG_COUNT
	.align		4
        /*001c*/ 	.byte	0x03, 0x1b
        /*001e*/ 	.short	0x00ff


	//----- nvinfo : EIATTR_NUM_BARRIERS
	.align		4
        /*0020*/ 	.byte	0x02, 0x4c
        /*0022*/ 	.byte	0x01
	.zero		1


	//----- nvinfo : EIATTR_MERCURY_ISA_VERSION
	.align		4
        /*0024*/ 	.byte	0x03, 0x5f
        /*0026*/ 	.short	0x0101


	//----- nvinfo : EIATTR_COOP_GROUP_MASK_REGIDS
	.align		4
        /*0028*/ 	.byte	0x04, 0x29
        /*002a*/ 	.short	(.L_3207 - .L_3206)


	//   ....[0]....
.L_3206:
        /*002c*/ 	.word	0xffffffff


	//   ....[1]....
        /*0030*/ 	.word	0xffffffff


	//   ....[2]....
        /*0034*/ 	.word	0xffffffff


	//   ....[3]....
        /*0038*/ 	.word	0xffffffff


	//   ....[4]....
        /*003c*/ 	.word	0xffffffff


	//   ....[5]....
        /*0040*/ 	.word	0xffffffff


	//   ....[6]....
        /*0044*/ 	.word	0xffffffff


	//   ....[7]....
        /*0048*/ 	.word	0xffffffff


	//   ....[8]....
        /*004c*/ 	.word	0xffffffff


	//   ....[9]....
        /*0050*/ 	.word	0xffffffff


	//   ....[10]....
        /*0054*/ 	.word	0xffffffff


	//   ....[11]....
        /*0058*/ 	.word	0xffffffff


	//   ....[12]....
        /*005c*/ 	.word	0xffffffff


	//   ....[13]....
        /*0060*/ 	.word	0xffffffff


	//   ....[14]....
        /*0064*/ 	.word	0xffffffff


	//   ....[15]....
        /*0068*/ 	.word	0xffffffff


	//   ....[16]....
        /*006c*/ 	.word	0xffffffff


	//----- nvinfo : EIATTR_COOP_GROUP_INSTR_OFFSETS
	.align		4
.L_3207:
        /*0070*/ 	.byte	0x04, 0x28
        /*0072*/ 	.short	(.L_3209 - .L_3208)


	//   ....[0]....
.L_3208:
        /*0074*/ 	.word	0x00001430


	//   ....[1]....
        /*0078*/ 	.word	0x000014f0


	//   ....[2]....
        /*007c*/ 	.word	0x000024b0


	//   ....[3]....
        /*0080*/ 	.word	0x000025e0


	//   ....[4]....
        /*0084*/ 	.word	0x000029d0


	//   ....[5]....
        /*0088*/ 	.word	0x00002a00


	//   ....[6]....
        /*008c*/ 	.word	0x00002a40


	//   ....[7]....
        /*0090*/ 	.word	0x00002a70


	//   ....[8]....
        /*0094*/ 	.word	0x00002ac0


	//   ....[9]....
        /*0098*/ 	.word	0x00002ad0


	//   ....[10]....
        /*009c*/ 	.word	0x00002b20


	//   ....[11]....
        /*00a0*/ 	.word	0x00002b30


	//   ....[12]....
        /*00a4*/ 	.word	0x00002b70


	//   ....[13]....
        /*00a8*/ 	.word	0x00002b90


	//   ....[14]....
        /*00ac*/ 	.word	0x00002c20


	//   ....[15]....
        /*00b0*/ 	.word	0x00002c30


	//   ....[16]....
        /*00b4*/ 	.word	0x00003070


	//----- nvinfo : EIATTR_VRC_CTA_INIT_COUNT
	.align		4
.L_3209:
        /*00b8*/ 	.byte	0x02, 0x4a
	.zero		1
	.zero		1


	//----- nvinfo : EIATTR_EXIT_INSTR_OFFSETS
	.align		4
        /*00bc*/ 	.byte	0x04, 0x1c
        /*00be*/ 	.short	(.L_3211 - .L_3210)


	//   ....[0]....
.L_3210:
        /*00c0*/ 	.word	0x000002d0


	//   ....[1]....
        /*00c4*/ 	.word	0x00000f40


	//   ....[2]....
        /*00c8*/ 	.word	0x00001210


	//   ....[3]....
        /*00cc*/ 	.word	0x00003270


	//----- nvinfo : EIATTR_MAX_THREADS
	.align		4
.L_3211:
        /*00d0*/ 	.byte	0x04, 0x05
        /*00d2*/ 	.short	(.L_3213 - .L_3212)
.L_3212:
        /*00d4*/ 	.word	0x00000020
        /*00d8*/ 	.word	0x00000001
        /*00dc*/ 	.word	0x00000001


	//----- nvinfo : EIATTR_CRS_STACK_SIZE
	.align		4
.L_3213:
        /*00e0*/ 	.byte	0x04, 0x1e
        /*00e2*/ 	.short	(.L_3215 - .L_3214)
.L_3214:
        /*00e4*/ 	.word	0x00000000


	//----- nvinfo : EIATTR_CBANK_PARAM_SIZE
	.align		4
.L_3215:
        /*00e8*/ 	.byte	0x03, 0x19
        /*00ea*/ 	.short	0x0188


	//----- nvinfo : EIATTR_PARAM_CBANK
	.align		4
        /*00ec*/ 	.byte	0x04, 0x0a
        /*00ee*/ 	.short	(.L_3217 - .L_3216)
	.align		4
.L_3216:
        /*00f0*/ 	.word	index@(.nv.constant0._Z25selective_scan_fwd_kernelI32Selective_Scan_fwd_kernel_traitsILi32ELi4ELi1ELb1ELb1ELb1ELb0ELb1EN3c104HalfEfS2_EEv13SSMParamsBase)
        /*00f4*/ 	.short	0x0380
        /*00f6*/ 	.short	0x0188


	//----- nvinfo : EIATTR_SW_WAR
	.align		4
.L_3217:
        /*00f8*/ 	.byte	0x04, 0x36
        /*00fa*/ 	.short	(.L_3219 - .L_3218)
.L_3218:
        /*00fc*/ 	.word	0x00000008
.L_3219:


//--------------------- .nv.info._Z25selective_scan_fwd_kernelI32Selective_Scan_fwd_kernel_traitsILi32ELi4ELi1ELb1ELb1ELb1ELb1ELb0EN3c104HalfEfS2_EEv13SSMParamsBase --------------------------
	.section	.nv.info._Z25selective_scan_fwd_kernelI32Selective_Scan_fwd_kernel_traitsILi32ELi4ELi1ELb1ELb1ELb1ELb1ELb0EN3c104HalfEfS2_EEv13SSMParamsBase,"",@"SHT_CUDA_INFO"
	.sectionflags	@""
	.align	4


	//----- nvinfo : EIATTR_CUDA_API_VERSION
	.align		4
        /*0000*/ 	.byte	0x04, 0x37
        /*0002*/ 	.short	(.L_3221 - .L_3220)
.L_3220:
        /*0004*/ 	.word	0x00000082


	//----- nvinfo : EIATTR_KPARAM_INFO
	.align		4
.L_3221:
        /*0008*/ 	.byte	0x04, 0x17
        /*000a*/ 	.short	(.L_3223 - .L_3222)
.L_3222:
        /*000c*/ 	.word	0x00000000
        /*0010*/ 	.short	0x0000
        /*0012*/ 	.short	0x0000
        /*0014*/ 	.byte	0x00, 0xf0, 0x21, 0x06


	//----- nvinfo : EIATTR_SPARSE_MMA_MASK
	.align		4
.L_3223:
        /*0018*/ 	.byte	0x03, 0x50
        /*001a*/ 	.short	0x0000


	//----- nvinfo : EIATTR_MAXREG_COUNT
	.align		4
        /*001c*/ 	.byte	0x03, 0x1b
        /*001e*/ 	.short	0x00ff


	//----- nvinfo : EIATTR_NUM_BARRIERS
	.align		4
        /*0020*/ 	.byte	0x02, 0x4c
        /*0022*/ 	.byte	0x01
	.zero		1


	//----- nvinfo : EIATTR_MERCURY_ISA_VERSION
	.align		4
        /*0024*/ 	.byte	0x03, 0x5f
        /*0026*/ 	.short	0x0101


	//----- nvinfo : EIATTR_COOP_GROUP_MASK_REGIDS
	.align		4
        /*0028*/ 	.byte	0x04, 0x29
        /*002a*/ 	.short	(.L_3225 - .L_3224)


	//   ....[0]....
.L_3224:
        /*002c*/ 	.word	0xffffffff


	//   ....[1]....
        /*0030*/ 	.word	0xffffffff


	//   ....[2]....
        /*0034*/ 	.word	0xffffffff


	//   ....[3]....
        /*0038*/ 	.word	0xffffffff


	//   ....[4]....
        /*003c*/ 	.word	0xffffffff


	//   ....[5]....
        /*0040*/ 	.word	0xffffffff


	//   ....[6]....
        /*0044*/ 	.word	0xffffffff


	//   ....[7]....
        /*0048*/ 	.word	0xffffffff


	//   ....[8]....
        /*004c*/ 	.word	0xffffffff


	//   ....[9]....
        /*0050*/ 	.word	0xffffffff


	//   ....[10]....
        /*0054*/ 	.word	0xffffffff


	//   ....[11]....
        /*0058*/ 	.word	0xffffffff


	//----- nvinfo : EIATTR_COOP_GROUP_INSTR_OFFSETS
	.align		4
.L_3225:
        /*005c*/ 	.byte	0x04, 0x28
        /*005e*/ 	.short	(.L_3227 - .L_3226)


	//   ....[0]....
.L_3226:
        /*0060*/ 	.word	0x00002660


	//   ....[1]....
        /*0064*/ 	.word	0x00002690


	//   ....[2]....
        /*0068*/ 	.word	0x000026d0


	//   ....[3]....
        /*006c*/ 	.word	0x00002700


	//   ....[4]....
        /*0070*/ 	.word	0x00002750


	//   ....[5]....
        /*0074*/ 	.word	0x00002760


	//   ....[6]....
        /*0078*/ 	.word	0x000027b0


	//   ....[7]....
        /*007c*/ 	.word	0x000027c0


	//   ....[8]....
        /*0080*/ 	.word	0x00002800


	//   ....[9]....
        /*0084*/ 	.word	0x00002820


	//   ....[10]....
        /*0088*/ 	.word	0x000028b0


	//   ....[11]....
        /*008c*/ 	.word	0x000028c0


	//----- nvinfo : EIATTR_VRC_CTA_INIT_COUNT
	.align		4
.L_3227:
        /*0090*/ 	.byte	0x02, 0x4a
	.zero		1
	.zero		1


	//----- nvinfo : EIATTR_EXIT_INSTR_OFFSETS
	.align		4
        /*0094*/ 	.byte	0x04, 0x1c
        /*0096*/ 	.short	(.L_3229 - .L_3228)


	//   ....[0]....
.L_3228:
        /*0098*/ 	.word	0x00000290


	//   ....[1]....
        /*009c*/ 	.word	0x00000e70


	//   ....[2]....
        /*00a0*/ 	.word	0x00001330


	//   ....[3]....
        /*00a4*/ 	.word	0x000030f0


	//----- nvinfo : EIATTR_MAX_THREADS
	.align		4
.L_3229:
        /*00a8*/ 	.byte	0x04, 0x05
        /*00aa*/ 	.short	(.L_3231 - .L_3230)
.L_3230:
        /*00ac*/ 	.word	0x00000020
        /*00b0*/ 	.word	0x00000001
        /*00b4*/ 	.word	0x00000001


	//----- nvinfo : EIATTR_CRS_STACK_SIZE
	.align		4
.L_3231:
        /*00b8*/ 	.byte	0x04, 0x1e
        /*00ba*/ 	.short	(.L_3233 - .L_3232)
.L_3232:
        /*00bc*/ 	.word	0x00000000


	//----- nvinfo : EIATTR_CBANK_PARAM_SIZE
	.align		4
.L_3233:
        /*00c0*/ 	.byte	0x03, 0x19
        /*00c2*/ 	.short	0x0188


	//----- nvinfo : EIATTR_PARAM_CBANK
	.align		4
        /*00c4*/ 	.byte	0x04, 0x0a
        /*00c6*/ 	.short	(.L_3235 - .L_3234)
	.align		4
.L_3234:
        /*00c8*/ 	.word	index@(.nv.constant0._Z25selective_scan_fwd_kernelI32Selective_Scan_fwd_kernel_traitsILi32ELi4ELi1ELb1ELb1ELb1ELb1ELb0EN3c104HalfEfS2_EEv13SSMParamsBase)
        /*00cc*/ 	.short	0x0380
        /*00ce*/ 	.short	0x0188


	//----- nvinfo : EIATTR_SW_WAR
	.align		4
.L_3235:
        /*00d0*/ 	.byte	0x04, 0x36
        /*00d2*/ 	.short	(.L_3237 - .L_3236)
.L_3236:
        /*00d4*/ 	.word	0x00000008
.L_3237:


//--------------------- .nv.info._Z25selective_scan_fwd_kernelI32Selective_Scan_fwd_kernel_traitsILi32ELi4ELi1ELb1ELb1ELb1ELb1ELb1EN3c104HalfEfS2_EEv13SSMParamsBase --------------------------
	.section	.nv.info._Z25selective_scan_fwd_kernelI32Selective_Scan_fwd_kernel_traitsILi32ELi4ELi1ELb1ELb1ELb1ELb1ELb1EN3c104HalfEfS2_EEv13SSMParamsBase,"",@"SHT_CUDA_INFO"
	.sectionflags	@""
	.align	4


	//----- nvinfo : EIATTR_CUDA_API_VERSION
	.align		4
        /*0000*/ 	.byte	0x04, 0x37
        /*0002*/ 	.short	(.L_3239 - .L_3238)
.L_3238:
        /*0004*/ 	.word	0x00000082


	//----- nvinfo : EIATTR_KPARAM_INFO
	.align		4
.L_3239:
        /*0008*/ 	.byte	0x04, 0x17
        /*000a*/ 	.short	(.L_3241 - .L_3240)
.L_3240:
        /*000c*/ 	.word	0x00000000
        /*0010*/ 	.short	0x0000
        /*0012*/ 	.short	0x0000
        /*0014*/ 	.byte	0x00, 0xf0, 0x21, 0x06


	//----- nvinfo : EIATTR_SPARSE_MMA_MASK
	.align		4
.L_3241:
        /*0018*/ 	.byte	0x03, 0x50
        /*001a*/ 	.short	0x0000


	//----- nvinfo : EIATTR_MAXREG_COUNT
	.align		4
        /*001c*/ 	.byte	0x03, 0x1b
        /*001e*/ 	.short	0x00ff


	//----- nvinfo : EIATTR_NUM_BARRIERS
	.align		4
        /*0020*/ 	.byte	0x02, 0x4c
        /*0022*/ 	.byte	0x01
	.zero		1


	//----- nvinfo : EIATTR_MERCURY_ISA_VERSION
	.align		4
        /*0024*/ 	.byte	0x03, 0x5f
        /*0026*/ 	.short	0x0101


	//----- nvinfo : EIATTR_COOP_GROUP_MASK_REGIDS
	.align		4
        /*0028*/ 	.byte	0x04, 0x29
        /*002a*/ 	.short	(.L_3243 - .L_3242)


	//   ....[0]....
.L_3242:
        /*002c*/ 	.word	0xffffffff


	//   ....[1]....
        /*0030*/ 	.word	0xffffffff


	//   ....[2]....
        /*0034*/ 	.word	0xffffffff


	//   ....[3]....
        /*0038*/ 	.word	0xffffffff


	//   ....[4]....
        /*003c*/ 	.word	0xffffffff


	//   ....[5]....
        /*0040*/ 	.word	0xffffffff


	//   ....[6]....
        /*0044*/ 	.word	0xffffffff


	//   ....[7]....
        /*0048*/ 	.word	0xffffffff


	//   ....[8]....
        /*004c*/ 	.word	0xffffffff


	//   ....[9]....
        /*0050*/ 	.word	0xffffffff


	//   ....[10]....
        /*0054*/ 	.word	0xffffffff


	//   ....[11]....
        /*0058*/ 	.word	0xffffffff


	//   ....[12]....
        /*005c*/ 	.word	0xffffffff


	//   ....[13]....
        /*0060*/ 	.word	0xffffffff


	//   ....[14]....
        /*0064*/ 	.word	0xffffffff


	//   ....[15]....
        /*0068*/ 	.word	0xffffffff


	//   ....[16]....
        /*006c*/ 	.word	0xffffffff


	//   ....[17]....
        /*0070*/ 	.word	0xffffffff


	//   ....[18]....
        /*0074*/ 	.word	0xffffffff


	//----- nvinfo : EIATTR_COOP_GROUP_INSTR_OFFSETS
	.align		4
.L_3243:
        /*0078*/ 	.byte	0x04, 0x28
        /*007a*/ 	.short	(.L_3245 - .L_3244)


	//   ....[0]....
.L_3244:
        /*007c*/ 	.word	0x000013c0


	//   ....[1]....
        /*0080*/ 	.word	0x00001480


	//   ....[2]....
        /*0084*/ 	.word	0x00002450


	//   ....[3]....
        /*0088*/ 	.word	0x00002770


	//   ....[4]....
        /*008c*/ 	.word	0x00002990


	//   ....[5]....
        /*0090*/ 	.word	0x000029c0


	//   ....[6]....
        /*0094*/ 	.word	0x00002a00


	//   ....[7]....
        /*0098*/ 	.word	0x00002a30


	//   ....[8]....
        /*009c*/ 	.word	0x00002a80


	//   ....[9]....
        /*00a0*/ 	.word	0x00002a90


	//   ....[10]....
        /*00a4*/ 	.word	0x00002ae0


	//   ....[11]....
        /*00a8*/ 	.word	0x00002af0


	//   ....[12]....
        /*00ac*/ 	.word	0x00002b30


	//   ....[13]....
        /*00b0*/ 	.word	0x00002b50


	//   ....[14]....
        /*00b4*/ 	.word	0x00002ba0


	//   ....[15]....
        /*00b8*/ 	.word	0x00002bc0


	//   ....[16]....
        /*00bc*/ 	.word	0x00003100


	//   ....[17]....
        /*00c0*/ 	.word	0x000033b0


	//   ....[18]....
        /*00c4*/ 	.word	0x000035d0


	//----- nvinfo : EIATTR_VRC_CTA_INIT_COUNT
	.align		4
.L_3245:
        /*00c8*/ 	.byte	0x02, 0x4a
	.zero		1
	.zero		1


	//----- nvinfo : EIATTR_EXIT_INSTR_OFFSETS
	.align		4
        /*00cc*/ 	.byte	0x04, 0x1c
        /*00ce*/ 	.short	(.L_3247 - .L_3246)


	//   ....[0]....
.L_3246:
        /*00d0*/ 	.word	0x000002e0


	//   ....[1]....
        /*00d4*/ 	.word	0x00000f50


	//   ....[2]....
        /*00d8*/ 	.word	0x000011a0


	//   ....[3]....
        /*00dc*/ 	.word	0x00003850


	//----- nvinfo : EIATTR_MAX_THREADS
	.align		4
.L_3247:
        /*00e0*/ 	.byte	0x04, 0x05
        /*00e2*/ 	.short	(.L_3249 - .L_3248)
.L_3248:
        /*00e4*/ 	.word	0x00000020
        /*00e8*/ 	.word	0x00000001
        /*00ec*/ 	.word	0x00000001


	//----- nvinfo : EIATTR_CRS_STACK_SIZE
	.align		4
.L_3249:
        /*00f0*/ 	.byte	0x04, 0x1e
        /*00f2*/ 	.short	(.L_3251 - .L_3250)
.L_3250:
        /*00f4*/ 	.word	0x00000000


	//----- nvinfo : EIATTR_CBANK_PARAM_SIZE
	.align		4
.L_3251:
        /*00f8*/ 	.byte	0x03, 0x19
        /*00fa*/ 	.short	0x0188


	//----- nvinfo : EIATTR_PARAM_CBANK
	.align		4
        /*00fc*/ 	.byte	0x04, 0x0a
        /*00fe*/ 	.short	(.L_3253 - .L_3252)
	.align		4
.L_3252:
        /*0100*/ 	.word	index@(.nv.constant0._Z25selective_scan_fwd_kernelI32Selective_Scan_fwd_kernel_traitsILi32ELi4ELi1ELb1ELb1ELb1ELb1ELb1EN3c104HalfEfS2_EEv13SSMParamsBase)
        /*0104*/ 	.short	0x0380
        /*0106*/ 	.short	0x0188


	//----- nvinfo : EIATTR_SW_WAR
	.align		4
.L_3253:
        /*0108*/ 	.byte	0x04, 0x36
        /*010a*/ 	.short	(.L_3255 - .L_3254)
.L_3254:
        /*010c*/ 	.word	0x00000008
.L_3255:


//--------------------- .nv.info._Z25selective_scan_fwd_kernelI32Selective_Scan_fwd_kernel_traitsILi64ELi16ELi1ELb0ELb1ELb1ELb0ELb0EN3c104HalfEfS2_EEv13SSMParamsBase --------------------------
	.section	.nv.info._Z25selective_scan_fwd_kernelI32Selective_Scan_fwd_kernel_traitsILi64ELi16ELi1ELb0ELb1ELb1ELb0ELb0EN3c104HalfEfS2_EEv13SSMParamsBase,"",@"SHT_CUDA_INFO"
	.sectionflags	@""
	.align	4


	//----- nvinfo : EIATTR_CUDA_API_VERSION
	.align		4
        /*0000*/ 	.byte	0x04, 0x37
        /*0002*/ 	.short	(.L_3257 - .L_3256)
.L_3256:
        /*0004*/ 	.word	0x00000082


	//----- nvinfo : EIATTR_KPARAM_INFO
	.align		4
.L_3257:
        /*0008*/ 	.byte	0x04, 0x17
        /*000a*/ 	.short	(.L_3259 - .L_3258)
.L_3258:
        /*000c*/ 	.word	0x00000000
        /*0010*/ 	.short	0x0000
        /*0012*/ 	.short	0x0000
        /*0014*/ 	.byte	0x00, 0xf0, 0x21, 0x06


	//----- nvinfo : EIATTR_SPARSE_MMA_MASK
	.align		4
.L_3259:
        /*0018*/ 	.byte	0x03, 0x50
        /*001a*/ 	.short	0x0000


	//----- nvinfo : EIATTR_MAXREG_COUNT
	.align		4
        /*001c*/ 	.byte	0x03, 0x1b
        /*001e*/ 	.short	0x00a8


	//----- nvinfo : EIATTR_NUM_BARRIERS
	.align		4
        /*0020*/ 	.byte	0x02, 0x4c
        /*0022*/ 	.byte	0x01
	.zero		1


	//----- nvinfo : EIATTR_MERCURY_ISA_VERSION
	.align		4
        /*0024*/ 	.byte	0x03, 0x5f
        /*0026*/ 	.short	0x0101


	//----- nvinfo : EIATTR_COOP_GROUP_MASK_REGIDS
	.align		4
        /*0028*/ 	.byte	0x04, 0x29
        /*002a*/ 	.short	(.L_3261 - .L_3260)


	//   ....[0]....
.L_3260:
        /*002c*/ 	.word	0xffffffff


	//   ....[1]....
        /*0030*/ 	.word	0xffffffff


	//   ....[2]....
        /*0034*/ 	.word	0xffffffff


	//   ....[3]....
        /*0038*/ 	.word	0xffffffff


	//   ....[4]....
        /*003c*/ 	.word	0xffffffff


	//   ....[5]....
        /*0040*/ 	.word	0xffffffff


	//   ....[6]....
        /*0044*/ 	.word	0xffffffff


	//   ....[7]....
        /*0048*/ 	.word	0xffffffff


	//   ....[8]....
        /*004c*/ 	.word	0xffffffff


	//   ....[9]....
        /*0050*/ 	.word	0xffffffff


	//   ....[10]....
        /*0054*/ 	.word	0xffffffff


	//   ....[11]....
        /*0058*/ 	.word	0xffffffff


	//   ....[12]....
        /*005c*/ 	.word	0xffffffff


	//   ....[13]....
        /*0060*/ 	.word	0xffffffff


	//   ....[14]....
        /*0064*/ 	.word	0xffffffff


	//   ....[15]....
        /*0068*/ 	.word	0xffffffff


	//   ....[16]....
        /*006c*/ 	.word	0xffffffff


	//----- nvinfo : EIATTR_COOP_GROUP_INSTR_OFFSETS
	.align		4
.L_3261:
        /*0070*/ 	.byte	0x04, 0x28
        /*0072*/ 	.short	(.L_3263 - .L_3262)


	//   ....[0]....
.L_3262:
        /*0074*/ 	.word	0x00002040


	//   ....[1]....
        /*0078*/ 	.word	0x000024c0


	//   ....[2]....
        /*007c*/ 	.word	0x00005660


	//   ....[3]....
        /*0080*/ 	.word	0x00006330


	//   ....[4]....
        /*0084*/ 	.word	0x00006a80


	//   ....[5]....
        /*0088*/ 	.word	0x00006a90


	//   ....[6]....
        /*008c*/ 	.word	0x00006ae0


	//   ....[7]....
        /*0090*/ 	.word	0x00006af0


	//   ....[8]....
        /*0094*/ 	.word	0x00006b30


	//   ....[9]....
        /*0098*/ 	.word	0x00006b50


	//   ....[10]....
        /*009c*/ 	.word	0x00006b90


	//   ....[11]....
        /*00a0*/ 	.word	0x00006bc0


	//   ....[12]....
        /*00a4*/ 	.word	0x00006c10


	//   ....[13]....
        /*00a8*/ 	.word	0x00006c30


	//   ....[14]....
        /*00ac*/ 	.word	0x00006cb0


	//   ....[15]....
        /*00b0*/ 	.word	0x00006cd0


	//   ....[16]....
        /*00b4*/ 	.word	0x000079a0


	//----- nvinfo : EIATTR_VRC_CTA_INIT_COUNT
	.align		4
.L_3263:
        /*00b8*/ 	.byte	0x02, 0x4a
	.zero		1
	.zero		1


	//----- nvinfo : EIATTR_EXIT_INSTR_OFFSETS
	.align		4
        /*00bc*/ 	.byte	0x04, 0x1c
        /*00be*/ 	.short	(.L_3265 - .L_3264)


	//   ....[0]....
.L_3264:
        /*00c0*/ 	.word	0x00000380


	//   ....[1]....
        /*00c4*/ 	.word	0x000011c0


	//   ....[2]....
        /*00c8*/ 	.word	0x00001490


	//   ....[3]....
        /*00cc*/ 	.word	0x00007d70


	//----- nvinfo : EIATTR_MAX_THREADS
	.align		4
.L_3265:
        /*00d0*/ 	.byte	0x04, 0x05
        /*00d2*/ 	.short	(.L_3267 - .L_3266)
.L_3266:
        /*00d4*/ 	.word	0x00000040
        /*00d8*/ 	.word	0x00000001
        /*00dc*/ 	.word	0x00000001


	//----- nvinfo : EIATTR_CRS_STACK_SIZE
	.align		4
.L_3267:
        /*00e0*/ 	.byte	0x04, 0x1e
        /*00e2*/ 	.short	(.L_3269 - .L_3268)
.L_3268:
        /*00e4*/ 	.word	0x00000000


	//----- nvinfo : EIATTR_CBANK_PARAM_SIZE
	.align		4
.L_3269:
        /*00e8*/ 	.byte	0x03, 0x19
        /*00ea*/ 	.short	0x0188


	//----- nvinfo : EIATTR_PARAM_CBANK
	.align		4
        /*00ec*/ 	.byte	0x04, 0x0a
        /*00ee*/ 	.short	(.L_3271 - .L_3270)
	.align		4
.L_3270:
        /*00f0*/ 	.word	index@(.nv.constant0._Z25selective_scan_fwd_kernelI32Selective_Scan_fwd_kernel_traitsILi64ELi16ELi1ELb0ELb1ELb1ELb0ELb0EN3c104HalfEfS2_EEv13SSMParamsBase)
        /*00f4*/ 	.short	0x0380
        /*00f6*/ 	.short	0x0188


	//----- nvinfo : EIATTR_SW_WAR
	.align		4
.L_3271:
        /*00f8*/ 	.byte	0x04, 0x36
        /*00fa*/ 	.short	(.L_3273 - .L_3272)
.L_3272:
        /*00fc*/ 	.word	0x00000008
.L_3273:


//--------------------- .nv.info._Z25selective_scan_fwd_kernelI32Selective_Scan_fwd_kernel_traitsILi64ELi16ELi1ELb0ELb1ELb1ELb0ELb1EN3c104HalfEfS2_EEv13SSMParamsBase --------------------------
	.section	.nv.info._Z25selective_scan_fwd_kernelI32Selective_Scan_fwd_kernel_traitsILi64ELi16ELi1ELb0ELb1ELb1ELb0ELb1EN3c104HalfEfS2_EEv13SSMParamsBase,"",@"SHT_CUDA_INFO"
	.sectionflags	@""
	.align	4


	//----- nvinfo : EIATTR_CUDA_API_VERSION
	.align		4
        /*0000*/ 	.byte	0x04, 0x37
        /*0002*/ 	.short	(.L_3275 - .L_3274)
.L_3274:
        /*0004*/ 	.word	0x00000082


	//----- nvinfo : EIATTR_KPARAM_INFO
	.align		4
.L_3275:
        /*0008*/ 	.byte	0x04, 0x17
        /*000a*/ 	.short	(.L_3277 - .L_3276)
.L_3276:
        /*000c*/ 	.word	0x00000000
        /*0010*/ 	.short	0x0000
        /*0012*/ 	.short	0x0000
        /*0014*/ 	.byte	0x00, 0xf0, 0x21, 0x06


	//----- nvinfo : EIATTR_SPARSE_MMA_MASK
	.align		4
.L_3277:
        /*0018*/ 	.byte	0x03, 0x50
        /*001a*/ 	.short	0x0000


	//----- nvinfo : EIATTR_MAXREG_COUNT
	.align		4
        /*001c*/ 	.byte	0x03, 0x1b
        /*001e*/ 	.short	0x00a8


	//----- nvinfo : EIATTR_NUM_BARRIERS
	.align		4
        /*0020*/ 	.byte	0x02, 0x4c
        /*0022*/ 	.byte	0x01
	.zero		1


	//----- nvinfo : EIATTR_MERCURY_ISA_VERSION
	.align		4
        /*0024*/ 	.byte	0x03, 0x5f
        /*0026*/ 	.short	0x0101


	//----- nvinfo : EIATTR_COOP_GROUP_MASK_REGIDS
	.align		4
        /*0028*/ 	.byte	0x04, 0x29
        /*002a*/ 	.short	(.L_3279 - .L_3278)


	//   ....[0]....
.L_3278:
        /*002c*/ 	.word	0xffffffff


	//   ....[1]....
        /*0030*/ 	.word	0xffffffff


	//   ....[2]....
        /*0034*/ 	.word	0xffffffff


	//   ....[3]....
        /*0038*/ 	.word	0xffffffff


	//   ....[4]....
        /*003c*/ 	.word	0xffffffff


	//   ....[5]....
        /*0040*/ 	.word	0xffffffff


	//   ....[6]....
        /*0044*/ 	.word	0xffffffff


	//   ....[7]....
        /*0048*/ 	.word	0xffffffff


	//   ....[8]....
        /*004c*/ 	.word	0xffffffff


	//   ....[9]....
        /*0050*/ 	.word	0xffffffff


	//   ....[10]....
        /*0054*/ 	.word	0xffffffff


	//   ....[11]....
        /*0058*/ 	.word	0xffffffff


	//   ....[12]....
        /*005c*/ 	.word	0xffffffff


	//   ....[13]....
        /*0060*/ 	.word	0xffffffff


	//   ....[14]....
        /*0064*/ 	.word	0xffffffff


	//   ....[15]....
        /*0068*/ 	.word	0xffffffff


	//   ....[16]....
        /*006c*/ 	.word	0xffffffff


	//----- nvinfo : EIATTR_COOP_GROUP_INSTR_OFFSETS
	.align		4
.L_3279:
        /*0070*/ 	.byte	0x04, 0x28
        /*0072*/ 	.short	(.L_3281 - .L_3280)


	//   ....[0]....
.L_3280:
        /*0074*/ 	.word	0x00002130


	//   ....[1]....
        /*0078*/ 	.word	0x000025b0


	//   ....[2]....
        /*007c*/ 	.word	0x00005740


	//   ....[3]....
        /*0080*/ 	.word	0x00006410


	//   ....[4]....
        /*0084*/ 	.word	0x00006b60


	//   ....[5]....
        /*0088*/ 	.word	0x00006b70


	//   ....[6]....
        /*008c*/ 	.word	0x00006bc0


	//   ....[7]....
        /*0090*/ 	.word	0x00006bd0


	//   ....[8]....
        /*0094*/ 	.word	0x00006c10


	//   ....[9]....
        /*0098*/ 	.word	0x00006c30


	//   ....[10]....
        /*009c*/ 	.word	0x00006c70


	//   ....[11]....
        /*00a0*/ 	.word	0x00006ca0


	//   ....[12]....
        /*00a4*/ 	.word	0x00006cf0


	//   ....[13]....
        /*00a8*/ 	.word	0x00006d10


	//   ....[14]....
        /*00ac*/ 	.word	0x00006d90


	//   ....[15]....
        /*00b0*/ 	.word	0x00006db0


	//   ....[16]....
        /*00b4*/ 	.word	0x00007a60


	//----- nvinfo : EIATTR_VRC_CTA_INIT_COUNT
	.align		4
.L_3281:
        /*00b8*/ 	.byte	0x02, 0x4a
	.zero		1
	.zero		1


	//----- nvinfo : EIATTR_EXIT_INSTR_OFFSETS
	.align		4
        /*00bc*/ 	.byte	0x04, 0x1c
        /*00be*/ 	.short	(.L_3283 - .L_3282)


	//   ....[0]....
.L_3282:
        /*00c0*/ 	.word	0x000003f0


	//   ....[1]....
        /*00c4*/ 	.word	0x000012d0


	//   ....[2]....
        /*00c8*/ 	.word	0x00001580


	//   ....[3]....
        /*00cc*/ 	.word	0x00007df0


	//----- nvinfo : EIATTR_MAX_THREADS
	.align		4
.L_3283:
        /*00d0*/ 	.byte	0x04, 0x05
        /*00d2*/ 	.short	(.L_3285 - .L_3284)
.L_3284:
        /*00d4*/ 	.word	0x00000040
        /*00d8*/ 	.word	0x00000001
        /*00dc*/ 	.word	0x00000001


	//----- nvinfo : EIATTR_CRS_STACK_SIZE
	.align		4
.L_3285:
        /*00e0*/ 	.byte	0x04, 0x1e
        /*00e2*/ 	.short	(.L_3287 - .L_3286)
.L_3286:
        /*00e4*/ 	.word	0x00000000


	//----- nvinfo : EIATTR_CBANK_PARAM_SIZE
	.align		4
.L_3287:
        /*00e8*/ 	.byte	0x03, 0x19
        /*00ea*/ 	.short	0x0188


	//----- nvinfo : EIATTR_PARAM_CBANK
	.align		4
        /*00ec*/ 	.byte	0x04, 0x0a
        /*00ee*/ 	.short	(.L_3289 - .L_3288)
	.align		4
.L_3288:
        /*00f0*/ 	.word	index@(.nv.constant0._Z25selective_scan_fwd_kernelI32Selective_Scan_fwd_kernel_traitsILi64ELi16ELi1ELb0ELb1ELb1ELb0ELb1EN3c104HalfEfS2_EEv13SSMParamsBase)
        /*00f4*/ 	.short	0x0380
        /*00f6*/ 	.short	0x0188


	//----- nvinfo : EIATTR_SW_WAR
	.align		4
.L_3289:
        /*00f8*/ 	.byte	0x04, 0x36
        /*00fa*/ 	.short	(.L_3291 - .L_3290)
.L_3290:
        /*00fc*/ 	.word	0x00000008
.L_3291:


//--------------------- .nv.info._Z25selective_scan_fwd_kernelI32Selective_Scan_fwd_kernel_traitsILi64ELi16ELi1ELb0ELb1ELb1ELb1ELb0EN3c104HalfEfS2_EEv13SSMParamsBase --------------------------
	.section	.nv.info._Z25selective_scan_fwd_kernelI32Selective_Scan_fwd_kernel_traitsILi64ELi16ELi1ELb0ELb1ELb1ELb1ELb0EN3c104HalfEfS2_EEv13SSMParamsBase,"",@"SHT_CUDA_INFO"
	.sectionflags	@""
	.align	4


	//----- nvinfo : EIATTR_CUDA_API_VERSION
	.align		4
        /*0000*/ 	.byte	0x04, 0x37
        /*0002*/ 	.short	(.L_3293 - .L_3292)
.L_3292:
        /*0004*/ 	.word	0x00000082


	//----- nvinfo : EIATTR_KPARAM_INFO
	.align		4
.L_3293:
        /*0008*/ 	.byte	0x04, 0x17
        /*000a*/ 	.short	(.L_3295 - .L_3294)
.L_3294:
        /*000c*/ 	.word	0x00000000
        /*0010*/ 	.short	0x0000
        /*0012*/ 	.short	0x0000
        /*0014*/ 	.byte	0x00, 0xf0, 0x21, 0x06


	//----- nvinfo : EIATTR_SPARSE_MMA_MASK
	.align		4
.L_3295:
        /*0018*/ 	.byte	0x03, 0x50
        /*001a*/ 	.short	0x0000


	//----- nvinfo : EIATTR_MAXREG_COUNT
	.align		4
        /*001c*/ 	.byte	0x03, 0x1b
        /*001e*/ 	.short	0x00a8


	//----- nvinfo : EIATTR_NUM_BARRIERS
	.align		4
        /*0020*/ 	.byte	0x02, 0x4c
        /*0022*/ 	.byte	0x01
	.zero		1


	//----- nvinfo : EIATTR_MERCURY_ISA_VERSION
	.align		4
        /*0024*/ 	.byte	0x03, 0x5f
        /*0026*/ 	.short	0x0101


	//----- nvinfo : EIATTR_COOP_GROUP_MASK_REGIDS
	.align		4
        /*0028*/ 	.byte	0x04, 0x29
        /*002a*/ 	.short	(.L_3297 - .L_3296)


	//   ....[0]....
.L_3296:
        /*002c*/ 	.word	0xffffffff


	//   ....[1]....
        /*0030*/ 	.word	0xffffffff


	//   ....[2]....
        /*0034*/ 	.word	0xffffffff


	//   ....[3]....
        /*0038*/ 	.word	0xffffffff


	//   ....[4]....
        /*003c*/ 	.word	0xffffffff


	//   ....[5]....
        /*0040*/ 	.word	0xffffffff


	//   ....[6]....
        /*0044*/ 	.word	0xffffffff


	//   ....[7]....
        /*0048*/ 	.word	0xffffffff


	//   ....[8]....
        /*004c*/ 	.word	0xffffffff


	//   ....[9]....
        /*0050*/ 	.word	0xffffffff


	//   ....[10]....
        /*0054*/ 	.word	0xffffffff


	//   ....[11]....
        /*0058*/ 	.word	0xffffffff


	//   ....[12]....
        /*005c*/ 	.word	0xffffffff


	//   ....[13]....
        /*0060*/ 	.word	0xffffffff


	//   ....[14]....
        /*0064*/ 	.word	0xffffffff


	//   ....[15]....
        /*0068*/ 	.word	0xffffffff


	//   ....[16]....
        /*006c*/ 	.word	0xffffffff


	//   ....[17]....
        /*0070*/ 	.word	0xffffffff


	//   ....[18]....
        /*0074*/ 	.word	0xffffffff


	//----- nvinfo : EIATTR_COOP_GROUP_INSTR_OFFSETS
	.align		4
.L_3297:
        /*0078*/ 	.byte	0x04, 0x28
        /*007a*/ 	.short	(.L_3299 - .L_3298)


	//   ....[0]....
.L_3298:
        /*007c*/ 	.word	0x00002210


	//   ....[1]....
        /*0080*/ 	.word	0x000026c0


	//   ....[2]....
        /*0084*/ 	.word	0x00005c40


	//   ....[3]....
        /*0088*/ 	.word	0x00006cd0


	//   ....[4]....
        /*008c*/ 	.word	0x00007310


	//   ....[5]....
        /*0090*/ 	.word	0x00007320


	//   ....[6]....
        /*0094*/ 	.word	0x00007370


	//   ....[7]....
        /*0098*/ 	.word	0x00007380


	//   ....[8]....
        /*009c*/ 	.word	0x000073c0


	//   ....[9]....
        /*00a0*/ 	.word	0x000073e0


	//   ....[10]....
        /*00a4*/ 	.word	0x00007420


	//   ....[11]....
        /*00a8*/ 	.word	0x00007440


	//   ....[12]....
        /*00ac*/ 	.word	0x00007480


	//   ....[13]....
        /*00b0*/ 	.word	0x000074a0


	//   ....[14]....
        /*00b4*/ 	.word	0x00007550


	//   ....[15]....
        /*00b8*/ 	.word	0x00007570


	//   ....[16]....
        /*00bc*/ 	.word	0x000083e0


	//   ....[17]....
        /*00c0*/ 	.word	0x00008b40


	//   ....[18]....
        /*00c4*/ 	.word	0x00009580


	//----- nvinfo : EIATTR_VRC_CTA_INIT_COUNT
	.align		4
.L_3299:
        /*00c8*/ 	.byte	0x02, 0x4a
	.zero		1
	.zero		1


	//----- nvinfo : EIATTR_EXIT_INSTR_OFFSETS
	.align		4
        /*00cc*/ 	.byte	0x04, 0x1c
        /*00ce*/ 	.short	(.L_3301 - .L_3300)


	//   ....[0]....
.L_3300:
        /*00d0*/ 	.word	0x00000380


	//   ....[1]....
        /*00d4*/ 	.word	0x000011c0


	//   ....[2]....
        /*00d8*/ 	.word	0x00001480


	//   ....[3]....
        /*00dc*/ 	.word	0x000099d0


	//----- nvinfo : EIATTR_MAX_THREADS
	.align		4
.L_3301:
        /*00e0*/ 	.byte	0x04, 0x05
        /*00e2*/ 	.short	(.L_3303 - .L_3302)
.L_3302:
        /*00e4*/ 	.word	0x00000040
        /*00e8*/ 	.word	0x00000001
        /*00ec*/ 	.word	0x00000001


	//----- nvinfo : EIATTR_CRS_STACK_SIZE
	.align		4
.L_3303:
        /*00f0*/ 	.byte	0x04, 0x1e
        /*00f2*/ 	.short	(.L_3305 - .L_3304)
.L_3304:
        /*00f4*/ 	.word	0x00000000


	//----- nvinfo : EIATTR_CBANK_PARAM_SIZE
	.align		4
.L_3305:
        /*00f8*/ 	.byte	0x03, 0x19
        /*00fa*/ 	.short	0x0188


	//----- nvinfo : EIATTR_PARAM_CBANK
	.align		4
        /*00fc*/ 	.byte	0x04, 0x0a
        /*00fe*/ 	.short	(.L_3307 - .L_3306)
	.align		4
.L_3306:
        /*0100*/ 	.word	index@(.nv.constant0._Z25selective_scan_fwd_kernelI32Selective_Scan_fwd_kernel_traitsILi64ELi16ELi1ELb0ELb1ELb1ELb1ELb0EN3c104HalfEfS2_EEv13SSMParamsBase)
        /*0104*/ 	.short	0x0380
        /*0106*/ 	.short	0x0188


	//----- nvinfo : EIATTR_SW_WAR
	.align		4
.L_3307:
        /*0108*/ 	.byte	0x04, 0x36
        /*010a*/ 	.short	(.L_3309 - .L_3308)
.L_3308:
        /*010c*/ 	.word	0x00000008
.L_3309:


//--------------------- .nv.info._Z25selective_scan_fwd_kernelI32Selective_Scan_fwd_kernel_traitsILi64ELi16ELi1ELb0ELb1ELb1ELb1ELb1EN3c104HalfEfS2_EEv13SSMParamsBase --------------------------
	.section	.nv.info._Z25selective_scan_fwd_kernelI32Selective_Scan_fwd_kernel_traitsILi64ELi16ELi1ELb0ELb1ELb1ELb1ELb1EN3c104HalfEfS2_EEv13SSMParamsBase,"",@"SHT_CUDA_INFO"
	.sectionflags	@""
	.align	4


	//----- nvinfo : EIATTR_CUDA_API_VERSION
	.align		4
        /*0000*/ 	.byte	0x04, 0x37
        /*0002*/ 	.short	(.L_3311 - .L_3310)
.L_3310:
        /*0004*/ 	.word	0x00000082


	//----- nvinfo : EIATTR_KPARAM_INFO
	.align		4
.L_3311:
        /*0008*/ 	.byte	0x04, 0x17
        /*000a*/ 	.short	(.L_3313 - .L_3312)
.L_3312:
        /*000c*/ 	.word	0x00000000
        /*0010*/ 	.short	0x0000
        /*0012*/ 	.short	0x0000
        /*0014*/ 	.byte	0x00, 0xf0, 0x21, 0x06


	//----- nvinfo : EIATTR_SPARSE_MMA_MASK
	.align		4
.L_3313:
        /*0018*/ 	.byte	0x03, 0x50
        /*001a*/ 	.short	0x0000


	//----- nvinfo : EIATTR_MAXREG_COUNT
	.align		4
        /*001c*/ 	.byte	0x03, 0x1b
        /*001e*/ 	.short	0x00a8


	//----- nvinfo : EIATTR_NUM_BARRIERS
	.align		4
        /*0020*/ 	.byte	0x02, 0x4c
        /*0022*/ 	.byte	0x01
	.zero		1


	//----- nvinfo : EIATTR_MERCURY_ISA_VERSION
	.align		4
        /*0024*/ 	.byte	0x03, 0x5f
        /*0026*/ 	.short	0x0101


	//----- nvinfo : EIATTR_COOP_GROUP_MASK_REGIDS
	.align		4
        /*0028*/ 	.byte	0x04, 0x29
        /*002a*/ 	.short	(.L_3315 - .L_3314)


	//   ....[0]....
.L_3314:
        /*002c*/ 	.word	0xffffffff


	//   ....[1]....
        /*0030*/ 	.word	0xffffffff


	//   ....[2]....
        /*0034*/ 	.word	0xffffffff


	//   ....[3]....
        /*0038*/ 	.word	0xffffffff


	//   ....[4]....
        /*003c*/ 	.word	0xffffffff


	//   ....[5]....
        /*0040*/ 	.word	0xffffffff


	//   ....[6]....
        /*0044*/ 	.word	0xffffffff


	//   ....[7]....
        /*0048*/ 	.word	0xffffffff


	//   ....[8]....
        /*004c*/ 	.word	0xffffffff


	//   ....[9]....
        /*0050*/ 	.word	0xffffffff


	//   ....[10]....
        /*0054*/ 	.word	0xffffffff


	//   ....[11]....
        /*0058*/ 	.word	0xffffffff


	//   ....[12]....
        /*005c*/ 	.word	0xffffffff


	//   ....[13]....
        /*0060*/ 	.word	0xffffffff


	//   ....[14]....
        /*0064*/ 	.word	0xffffffff


	//   ....[15]....
        /*0068*/ 	.word	0xffffffff


	//   ....[16]....
        /*006c*/ 	.word	0xffffffff


	//   ....[17]....
        /*0070*/ 	.word	0xffffffff


	//   ....[18]....
        /*0074*/ 	.word	0xffffffff


	//----- nvinfo : EIATTR_COOP_GROUP_INSTR_OFFSETS
	.align		4
.L_3315:
        /*0078*/ 	.byte	0x04, 0x28
        /*007a*/ 	.short	(.L_3317 - .L_3316)


	//   ....[0]....
.L_3316:
        /*007c*/ 	.word	0x00002300


	//   ....[1]....
        /*0080*/ 	.word	0x000027b0


	//   ....[2]....
        /*0084*/ 	.word	0x00005d20


	//   ....[3]....
        /*0088*/ 	.word	0x00006db0


	//   ....[4]....
        /*008c*/ 	.word	0x000073f0


	//   ....[5]....
        /*0090*/ 	.word	0x00007400


	//   ....[6]....
        /*0094*/ 	.word	0x00007450


	//   ....[7]....
        /*0098*/ 	.word	0x00007460


	//   ....[8]....
        /*009c*/ 	.word	0x000074a0


	//   ....[9]....
        /*00a0*/ 	.word	0x000074c0


	//   ....[10]....
        /*00a4*/ 	.word	0x00007500


	//   ....[11]....
        /*00a8*/ 	.word	0x00007520


	//   ....[12]....
        /*00ac*/ 	.word	0x00007560


	//   ....[13]....
        /*00b0*/ 	.word	0x00007580


	//   ....[14]....
        /*00b4*/ 	.word	0x00007630


	//   ....[15]....
        /*00b8*/ 	.word	0x00007650


	//   ....[16]....
        /*00bc*/ 	.word	0x000084e0


	//   ....[17]....
        /*00c0*/ 	.word	0x00008c40


	//   ....[18]....
        /*00c4*/ 	.word	0x00009680


	//----- nvinfo : EIATTR_VRC_CTA_INIT_COUNT
	.align		4
.L_3317:
        /*00c8*/ 	.byte	0x02, 0x4a
	.zero		1
	.zero		1


	//----- nvinfo : EIATTR_EXIT_INSTR_OFFSETS
	.align		4
        /*00cc*/ 	.byte	0x04, 0x1c
        /*00ce*/ 	.short	(.L_3319 - .L_3318)


	//   ....[0]....
.L_3318:
        /*00d0*/ 	.word	0x000003f0


	//   ....[1]....
        /*00d4*/ 	.word	0x000012d0


	//   ....[2]....
        /*00d8*/ 	.word	0x00001570


	//   ....[3]....
        /*00dc*/ 	.word	0x00009b10


	//----- nvinfo : EIATTR_MAX_THREADS
	.align		4
.L_3319:
        /*00e0*/ 	.byte	0x04, 0x05
        /*00e2*/ 	.short	(.L_3321 - .L_3320)
.L_3320:
        /*00e4*/ 	.word	0x00000040
        /*00e8*/ 	.word	0x00000001
        /*00ec*/ 	.word	0x00000001


	//----- nvinfo : EIATTR_CRS_STACK_SIZE
	.align		4
.L_3321:
        /*00f0*/ 	.byte	0x04, 0x1e
        /*00f2*/ 	.short	(.L_3323 - .L_3322)
.L_3322:
        /*00f4*/ 	.word	0x00000000


	//----- nvinfo : EIATTR_CBANK_PARAM_SIZE
	.align		4
.L_3323:
        /*00f8*/ 	.byte	0x03, 0x19
        /*00fa*/ 	.short	0x0188


	//----- nvinfo : EIATTR_PARAM_CBANK
	.align		4
        /*00fc*/ 	.byte	0x04, 0x0a
        /*00fe*/ 	.short	(.L_3325 - .L_3324)
	.align		4
.L_3324:
        /*0100*/ 	.word	index@(.nv.constant0._Z25selective_scan_fwd_kernelI32Selective_Scan_fwd_kernel_traitsILi64ELi16ELi1ELb0ELb1ELb1ELb1ELb1EN3c104HalfEfS2_EEv13SSMParamsBase)
        /*0104*/ 	.short	0x0380
        /*0106*/ 	.short	0x0188


	//----- nvinfo : EIATTR_SW_WAR
	.align		4
.L_3325:
        /*0108*/ 	.byte	0x04, 0x36
        /*010a*/ 	.short	(.L_3327 - .L_3326)
.L_3326:
        /*010c*/ 	.word	0x00000008
.L_3327:


//--------------------- .nv.info._Z25selective_scan_fwd_kernelI32Selective_Scan_fwd_kernel_traitsILi64ELi16ELi1ELb1ELb1ELb1ELb0ELb0EN3c104HalfEfS2_EEv13SSMParamsBase --------------------------
	.section	.nv.info._Z25selective_scan_fwd_kernelI32Selective_Scan_fwd_kernel_traitsILi64ELi16ELi1ELb1ELb1ELb1ELb0ELb0EN3c104HalfEfS2_EEv13SSMParamsBase,"",@"SHT_CUDA_INFO"
	.sectionflags	@""
	.align	4


	//----- nvinfo : EIATTR_CUDA_API_VERSION
	.align		4
        /*0000*/ 	.byte	0x04, 0x37
        /*0002*/ 	.short	(.L_3329 - .L_3328)
.L_3328:
        /*0004*/ 	.word	0x00000082


	//----- nvinfo : EIATTR_KPARAM_INFO
	.align		4
.L_3329:
        /*0008*/ 	.byte	0x04, 0x17
        /*000a*/ 	.short	(.L_3331 - .L_3330)
.L_3330:
        /*000c*/ 	.word	0x00000000
        /*0010*/ 	.short	0x0000
        /*0012*/ 	.short	0x0000
        /*0014*/ 	.byte	0x00, 0xf0, 0x21, 0x06


	//----- nvinfo : EIATTR_SPARSE_MMA_MASK
	.align		4
.L_3331:
        /*0018*/ 	.byte	0x03, 0x50
        /*001a*/ 	.short	0x0000


	//----- nvinfo : EIATTR_MAXREG_COUNT
	.align		4
        /*001c*/ 	.byte	0x03, 0x1b
        /*001e*/ 	.short	0x00a8


	//----- nvinfo : EIATTR_NUM_BARRIERS
	.align		4
        /*0020*/ 	.byte	0x02, 0x4c
        /*0022*/ 	.byte	0x01
	.zero		1


	//----- nvinfo : EIATTR_MERCURY_ISA_VERSION
	.align		4
        /*0024*/ 	.byte	0x03, 0x5f
        /*0026*/ 	.short	0x0101


	//----- nvinfo : EIATTR_COOP_GROUP_MASK_REGIDS
	.align		4
        /*0028*/ 	.byte	0x04, 0x29
        /*002a*/ 	.short	(.L_3333 - .L_3332)


	//   ....[0]....
.L_3332:
        /*002c*/ 	.word	0xffffffff


	//   ....[1]....
        /*0030*/ 	.word	0xffffffff


	//   ....[2]....
        /*0034*/ 	.word	0xffffffff


	//   ....[3]....
        /*0038*/ 	.word	0xffffffff


	//   ....[4]....
        /*003c*/ 	.word	0xffffffff


	//   ....[5]....
        /*0040*/ 	.word	0xffffffff


	//   ....[6]....
        /*0044*/ 	.word	0xffffffff


	//   ....[7]....
        /*0048*/ 	.word	0xffffffff


	//   ....[8]....
        /*004c*/ 	.word	0xffffffff


	//   ....[9]....
        /*0050*/ 	.word	0xffffffff


	//   ....[10]....
        /*0054*/ 	.word	0xffffffff


	//   ....[11]....
        /*0058*/ 	.word	0xffffffff


	//   ....[12]....
        /*005c*/ 	.word	0xffffffff


	//   ....[13]....
        /*0060*/ 	.word	0xffffffff


	//   ....[14]....
        /*0064*/ 	.word	0xffffffff


	//   ....[15]....
        /*0068*/ 	.word	0xffffffff


	//   ....[16]....
        /*006c*/ 	.word	0xffffffff


	//----- nvinfo : EIATTR_COOP_GROUP_INSTR_OFFSETS
	.align		4
.L_3333:
        /*0070*/ 	.byte	0x04, 0x28
        /*0072*/ 	.short	(.L_3335 - .L_3334)


	//   ....[0]....
.L_3334:
        /*0074*/ 	.word	0x00001410


	//   ....[1]....
        /*0078*/ 	.word	0x000014a0


	//   ....[2]....
        /*007c*/ 	.word	0x000040b0


	//   ....[3]....
        /*0080*/ 	.word	0x000045f0


	//   ....[4]....
        /*0084*/ 	.word	0x00004d80


	//   ....[5]....
        /*0088*/ 	.word	0x00004dd0


	//   ....[6]....
        /*008c*/ 	.word	0x00004e00


	//   ....[7]....
        /*0090*/ 	.word	0x00004e30


	//   ....[8]....
        /*0094*/ 	.word	0x00004e60


	//   ....[9]....
        /*0098*/ 	.word	0x00004e90


	//   ....[10]....
        /*009c*/ 	.word	0x00004ee0


	//   ....[11]....
        /*00a0*/ 	.word	0x00004ef0


	//   ....[12]....
        /*00a4*/ 	.word	0x00004f40


	//   ....[13]....
        /*00a8*/ 	.word	0x00004f50


	//   ....[14]....
        /*00ac*/ 	.word	0x00004fe0


	//   ....[15]....
        /*00b0*/ 	.word	0x00004ff0


	//   ....[16]....
        /*00b4*/ 	.word	0x000057d0


	//----- nvinfo : EIATTR_VRC_CTA_INIT_COUNT
	.align		4
.L_3335:
        /*00b8*/ 	.byte	0x02, 0x4a
	.zero		1
	.zero		1


	//----- nvinfo : EIATTR_EXIT_INSTR_OFFSETS
	.align		4
        /*00bc*/ 	.byte	0x04, 0x1c
        /*00be*/ 	.short	(.L_3337 - .L_3336)


	//   ....[0]....
.L_3336:
        /*00c0*/ 	.word	0x00000340


	//   ....[1]....
        /*00c4*/ 	.word	0x00001050


	//   ....[2]....
        /*00c8*/ 	.word	0x000012e0


	//   ....[3]....
        /*00cc*/ 	.word	0x000059a0


	//----- nvinfo : EIATTR_MAX_THREADS
	.align		4
.L_3337:
        /*00d0*/ 	.byte	0x04, 0x05
        /*00d2*/ 	.short	(.L_3339 - .L_3338)
.L_3338:
        /*00d4*/ 	.word	0x00000040
        /*00d8*/ 	.word	0x00000001
        /*00dc*/ 	.word	0x00000001


	//----- nvinfo : EIATTR_CRS_STACK_SIZE
	.align		4
.L_3339:
        /*00e0*/ 	.byte	0x04, 0x1e
        /*00e2*/ 	.short	(.L_3341 - .L_3340)
.L_3340:
        /*00e4*/ 	.word	0x00000000


	//----- nvinfo : EIATTR_CBANK_PARAM_SIZE
	.align		4
.L_3341:
        /*00e8*/ 	.byte	0x03, 0x19
        /*00ea*/ 	.short	0x0188


	//----- nvinfo : EIATTR_PARAM_CBANK
	.align		4
        /*00ec*/ 	.byte	0x04, 0x0a
        /*00ee*/ 	.short	(.L_3343 - .L_3342)
	.align		4
.L_3342:
        /*00f0*/ 	.word	index@(.nv.constant0._Z25selective_scan_fwd_kernelI32Selective_Scan_fwd_kernel_traitsILi64ELi16ELi1ELb1ELb1ELb1ELb0ELb0EN3c104HalfEfS2_EEv13SSMParamsBase)
        /*00f4*/ 	.short	0x0380
        /*00f6*/ 	.short	0x0188


	//----- nvinfo : EIATTR_SW_WAR
	.align		4
.L_3343:
        /*00f8*/ 	.byte	0x04, 0x36
        /*00fa*/ 	.short	(.L_3345 - .L_3344)
.L_3344:
        /*00fc*/ 	.word	0x00000008
.L_3345:


//--------------------- .nv.info._Z25selective_scan_fwd_kernelI32Selective_Scan_fwd_kernel_traitsILi64ELi16ELi1ELb1ELb1ELb1ELb0ELb1EN3c104HalfEfS2_EEv13SSMParamsBase --------------------------
	.section	.nv.info._Z25selective_scan_fwd_kernelI32Selective_Scan_fwd_kernel_traitsILi64ELi16ELi1ELb1ELb1ELb1ELb0ELb1EN3c104HalfEfS2_EEv13SSMParamsBase,"",@"SHT_CUDA_INFO"
	.sectionflags	@""
	.align	4


	//----- nvinfo : EIATTR_CUDA_API_VERSION
	.align		4
        /*0000*/ 	.byte	0x04, 0x37
        /*0002*/ 	.short	(.L_3347 - .L_3346)
.L_3346:
        /*0004*/ 	.word	0x00000082


	//----- nvinfo : EIATTR_KPARAM_INFO
	.align		4
.L_3347:
        /*0008*/ 	.byte	0x04, 0x17
        /*000a*/ 	.short	(.L_3349 - .L_3348)
.L_3348:
        /*000c*/ 	.word	0x00000000
        /*0010*/ 	.short	0x0000
        /*0012*/ 	.short	0x0000
        /*0014*/ 	.byte	0x00, 0xf0, 0x21, 0x06


	//----- nvinfo : EIATTR_SPARSE_MMA_MASK
	.align		4
.L_3349:
        /*0018*/ 	.byte	0x03, 0x50
        /*001a*/ 	.short	0x0000


	//----- nvinfo : EIATTR_MAXREG_COUNT
	.align		4
        /*001c*/ 	.byte	0x03, 0x1b
        /*001e*/ 	.short	0x00a8


	//----- nvinfo : EIATTR_NUM_BARRIERS
	.align		4
        /*0020*/ 	.byte	0x02, 0x4c
        /*0022*/ 	.byte	0x01
	.zero		1


	//----- nvinfo : EIATTR_MERCURY_ISA_VERSION
	.align		4
        /*0024*/ 	.byte	0x03, 0x5f
        /*0026*/ 	.short	0x0101


	//----- nvinfo : EIATTR_COOP_GROUP_MASK_REGIDS
	.align		4
        /*0028*/ 	.byte	0x04, 0x29
        /*002a*/ 	.short	(.L_3351 - .L_3350)


	//   ....[0]....
.L_3350:
        /*002c*/ 	.word	0xffffffff


	//   ....[1]....
        /*0030*/ 	.word	0xffffffff


	//   ....[2]....
        /*0034*/ 	.word	0xffffffff


	//   ....[3]....
        /*0038*/ 	.word	0xffffffff


	//   ....[4]....
        /*003c*/ 	.word	0xffffffff


	//   ....[5]....
        /*0040*/ 	.word	0xffffffff


	//   ....[6]....
        /*0044*/ 	.word	0xffffffff


	//   ....[7]....
        /*0048*/ 	.word	0xffffffff


	//   ....[8]....
        /*004c*/ 	.word	0xffffffff


	//   ....[9]....
        /*0050*/ 	.word	0xffffffff


	//   ....[10]....
        /*0054*/ 	.word	0xffffffff


	//   ....[11]....
        /*0058*/ 	.word	0xffffffff


	//   ....[12]....
        /*005c*/ 	.word	0xffffffff


	//   ....[13]....
        /*0060*/ 	.word	0xffffffff


	//   ....[14]....
        /*0064*/ 	.word	0xffffffff


	//   ....[15]....
        /*0068*/ 	.word	0xffffffff


	//   ....[16]....
        /*006c*/ 	.word	0xffffffff


	//----- nvinfo : EIATTR_COOP_GROUP_INSTR_OFFSETS
	.align		4
.L_3351:
        /*0070*/ 	.byte	0x04, 0x28
        /*0072*/ 	.short	(.L_3353 - .L_3352)


	//   ....[0]....
.L_3352:
        /*0074*/ 	.word	0x00002130


	//   ....[1]....
        /*0078*/ 	.word	0x000025b0


	//   ....[2]....
        /*007c*/ 	.word	0x00005740


	//   ....[3]....
        /*0080*/ 	.word	0x00006410


	//   ....[4]....
        /*0084*/ 	.word	0x00006b60


	//   ....[5]....
        /*0088*/ 	.word	0x00006b70


	//   ....[6]....
        /*008c*/ 	.word	0x00006bc0


	//   ....[7]....
        /*0090*/ 	.word	0x00006bd0


	//   ....[8]....
        /*0094*/ 	.word	0x00006c10


	//   ....[9]....
        /*0098*/ 	.word	0x00006c30


	//   ....[10]....
        /*009c*/ 	.word	0x00006c70


	//   ....[11]....
        /*00a0*/ 	.word	0x00006ca0


	//   ....[12]....
        /*00a4*/ 	.word	0x00006cf0


	//   ....[13]....
        /*00a8*/ 	.word	0x00006d10


	//   ....[14]....
        /*00ac*/ 	.word	0x00006d90


	//   ....[15]....
        /*00b0*/ 	.word	0x00006db0


	//   ....[16]....
        /*00b4*/ 	.word	0x00007a60


	//----- nvinfo : EIATTR_VRC_CTA_INIT_COUNT
	.align		4
.L_3353:
        /*00b8*/ 	.byte	0x02, 0x4a
	.zero		1
	.zero		1


	//----- nvinfo : EIATTR_EXIT_INSTR_OFFSETS
	.align		4
        /*00bc*/ 	.byte	0x04, 0x1c
        /*00be*/ 	.short	(.L_3355 - .L_3354)


	//   ....[0]....
.L_3354:
        /*00c0*/ 	.word	0x000003f0


	//   ....[1]....
        /*00c4*/ 	.word	0x000012d0


	//   ....[2]....
        /*00c8*/ 	.word	0x00001580


	//   ....[3]....
        /*00cc*/ 	.word	0x00007df0


	//----- nvinfo : EIATTR_MAX_THREADS
	.align		4
.L_3355:
        /*00d0*/ 	.byte	0x04, 0x05
        /*00d2*/ 	.short	(.L_3357 - .L_3356)
.L_3356:
        /*00d4*/ 	.word	0x00000040
        /*00d8*/ 	.word	0x00000001
        /*00dc*/ 	.word	0x00000001


	//----- nvinfo : EIATTR_CRS_STACK_SIZE
	.align		4
.L_3357:
        /*00e0*/ 	.byte	0x04, 0x1e
        /*00e2*/ 	.short	(.L_3359 - .L_3358)
.L_3358:
        /*00e4*/ 	.word	0x00000000


	//----- nvinfo : EIATTR_CBANK_PARAM_SIZE
	.align		4
.L_3359:
        /*00e8*/ 	.byte	0x03, 0x19
        /*00ea*/ 	.short	0x0188


	//----- nvinfo : EIATTR_PARAM_CBANK
	.align		4
        /*00ec*/ 	.byte	0x04, 0x0a
        /*00ee*/ 	.short	(.L_3361 - .L_3360)
	.align		4
.L_3360:
        /*00f0*/ 	.word	index@(.nv.constant0._Z25selective_scan_fwd_kernelI32Selective_Scan_fwd_kernel_traitsILi64ELi16ELi1ELb1ELb1ELb1ELb0ELb1EN3c104HalfEfS2_EEv13SSMParamsBase)
        /*00f4*/ 	.short	0x0380
        /*00f6*/ 	.short	0x0188


	//----- nvinfo : EIATTR_SW_WAR
	.align		4
.L_3361:
        /*00f8*/ 	.byte	0x04, 0x36
        /*00fa*/ 	.short	(.L_3363 - .L_3362)
.L_3362:
        /*00fc*/ 	.word	0x00000008
.L_3363:


//--------------------- .nv.info._Z25selective_scan_fwd_kernelI32Selective_Scan_fwd_kernel_traitsILi64ELi16ELi1ELb1ELb1ELb1ELb1ELb0EN3c104HalfEfS2_EEv13SSMParamsBase --------------------------
	.section	.nv.info._Z25selective_scan_fwd_kernelI32Selective_Scan_fwd_kernel_traitsILi64ELi16ELi1ELb1ELb1ELb1ELb1ELb0EN3c104HalfEfS2_EEv13SSMParamsBase,"",@"SHT_CUDA_INFO"
	.sectionflags	@""
	.align	4


	//----- nvinfo : EIATTR_CUDA_API_VERSION
	.align		4
        /*0000*/ 	.byte	0x04, 0x37
        /*0002*/ 	.short	(.L_3365 - .L_3364)
.L_3364:
        /*0004*/ 	.word	0x00000082


	//----- nvinfo : EIATTR_KPARAM_INFO
	.align		4
.L_3365:
        /*0008*/ 	.byte	0x04, 0x17
        /*000a*/ 	.short	(.L_3367 - .L_3366)
.L_3366:
        /*000c*/ 	.word	0x00000000
        /*0010*/ 	.short	0x0000
        /*0012*/ 	.short	0x0000
        /*0014*/ 	.byte	0x00, 0xf0, 0x21, 0x06


	//----- nvinfo : EIATTR_SPARSE_MMA_MASK
	.align		4
.L_3367:
        /*0018*/ 	.byte	0x03, 0x50
        /*001a*/ 	.short	0x0000


	//----- nvinfo : EIATTR_MAXREG_COUNT
	.align		4
        /*001c*/ 	.byte	0x03, 0x1b
        /*001e*/ 	.short	0x00a8


	//----- nvinfo : EIATTR_NUM_BARRIERS
	.align		4
        /*0020*/ 	.byte	0x02, 0x4c
        /*0022*/ 	.byte	0x01
	.zero		1


	//----- nvinfo : EIATTR_MERCURY_ISA_VERSION
	.align		4
        /*0024*/ 	.byte	0x03, 0x5f
        /*0026*/ 	.short	0x0101


	//----- nvinfo : EIATTR_COOP_GROUP_MASK_REGIDS
	.align		4
        /*0028*/ 	.byte	0x04, 0x29
        /*002a*/ 	.short	(.L_3369 - .L_3368)


	//   ....[0]....
.L_3368:
        /*002c*/ 	.word	0xffffffff


	//   ....[1]....
        /*0030*/ 	.word	0xffffffff


	//   ....[2]....
        /*0034*/ 	.word	0xffffffff


	//   ....[3]....
        /*0038*/ 	.word	0xffffffff


	//   ....[4]....
        /*003c*/ 	.word	0xffffffff


	//   ....[5]....
        /*0040*/ 	.word	0xffffffff


	//   ....[6]....
        /*0044*/ 	.word	0xffffffff


	//   ....[7]....
        /*0048*/ 	.word	0xffffffff


	//   ....[8]....
        /*004c*/ 	.word	0xffffffff


	//   ....[9]....
        /*0050*/ 	.word	0xffffffff


	//   ....[10]....
        /*0054*/ 	.word	0xffffffff


	//   ....[11]....
        /*0058*/ 	.word	0xffffffff


	//   ....[12]....
        /*005c*/ 	.word	0xffffffff


	//   ....[13]....
        /*0060*/ 	.word	0xffffffff


	//   ....[14]....
        /*0064*/ 	.word	0xffffffff


	//   ....[15]....
        /*0068*/ 	.word	0xffffffff


	//   ....[16]....
        /*006c*/ 	.word	0xffffffff


	//   ....[17]....
        /*0070*/ 	.word	0xffffffff


	//   ....[18]....
        /*0074*/ 	.word	0xffffffff


	//----- nvinfo : EIATTR_COOP_GROUP_INSTR_OFFSETS
	.align		4
.L_3369:
        /*0078*/ 	.byte	0x04, 0x28
        /*007a*/ 	.short	(.L_3371 - .L_3370)


	//   ....[0]....
.L_3370:
        /*007c*/ 	.word	0x00001410


	//   ....[1]....
        /*0080*/ 	.word	0x000014a0


	//   ....[2]....
        /*0084*/ 	.word	0x000040c0


	//   ....[3]....
        /*0088*/ 	.word	0x000045f0


	//   ....[4]....
        /*008c*/ 	.word	0x00004d90


	//   ....[5]....
        /*0090*/ 	.word	0x00004de0


	//   ....[6]....
        /*0094*/ 	.word	0x00004e10


	//   ....[7]....
        /*0098*/ 	.word	0x00004e40


	//   ....[8]....
        /*009c*/ 	.word	0x00004e70


	//   ....[9]....
        /*00a0*/ 	.word	0x00004ea0


	//   ....[10]....
        /*00a4*/ 	.word	0x00004ef0


	//   ....[11]....
        /*00a8*/ 	.word	0x00004f00


	//   ....[12]....
        /*00ac*/ 	.word	0x00004f50


	//   ....[13]....
        /*00b0*/ 	.word	0x00004f60


	//   ....[14]....
        /*00b4*/ 	.word	0x00004ff0


	//   ....[15]....
        /*00b8*/ 	.word	0x00005000


	//   ....[16]....
        /*00bc*/ 	.word	0x000057b0


	//   ....[17]....
        /*00c0*/ 	.word	0x00005a60


	//   ....[18]....
        /*00c4*/ 	.word	0x000062a0


	//----- nvinfo : EIATTR_VRC_CTA_INIT_COUNT
	.align		4
.L_3371:
        /*00c8*/ 	.byte	0x02, 0x4a
	.zero		1
	.zero		1


	//----- nvinfo : EIATTR_EXIT_INSTR_OFFSETS
	.align		4
        /*00cc*/ 	.byte	0x04, 0x1c
        /*00ce*/ 	.short	(.L_3373 - .L_3372)


	//   ....[0]....
.L_3372:
        /*00d0*/ 	.word	0x00000340


	//   ....[1]....
        /*00d4*/ 	.word	0x00001040


	//   ....[2]....
        /*00d8*/ 	.word	0x000012d0


	//   ....[3]....
        /*00dc*/ 	.word	0x000063c0


	//----- nvinfo : EIATTR_MAX_THREADS
	.align		4
.L_3373:
        /*00e0*/ 	.byte	0x04, 0x05
        /*00e2*/ 	.short	(.L_3375 - .L_3374)
.L_3374:
        /*00e4*/ 	.word	0x00000040
        /*00e8*/ 	.word	0x00000001
        /*00ec*/ 	.word	0x00000001


	//----- nvinfo : EIATTR_CRS_STACK_SIZE
	.align		4
.L_3375:
        /*00f0*/ 	.byte	0x04, 0x1e
        /*00f2*/ 	.short	(.L_3377 - .L_3376)
.L_3376:
        /*00f4*/ 	.word	0x00000000


	//----- nvinfo : EIATTR_CBANK_PARAM_SIZE
	.align		4
.L_3377:
        /*00f8*/ 	.byte	0x03, 0x19
        /*00fa*/ 	.short	0x0188


	//----- nvinfo : EIATTR_PARAM_CBANK
	.align		4
        /*00fc*/ 	.byte	0x04, 0x0a
        /*00fe*/ 	.short	(.L_3379 - .L_3378)
	.align		4
.L_3378:
        /*0100*/ 	.word	index@(.nv.constant0._Z25selective_scan_fwd_kernelI32Selective_Scan_fwd_kernel_traitsILi64ELi16ELi1ELb1ELb1ELb1ELb1ELb0EN3c104HalfEfS2_EEv13SSMParamsBase)
        /*0104*/ 	.short	0x0380
        /*0106*/ 	.short	0x0188


	//----- nvinfo : EIATTR_SW_WAR
	.align		4
.L_3379:
        /*0108*/ 	.byte	0x04, 0x36
        /*010a*/ 	.short	(.L_3381 - .L_3380)
.L_3380:
        /*010c*/ 	.word	0x00000008
.L_3381:


//--------------------- .nv.info._Z25selective_scan_fwd_kernelI32Selective_Scan_fwd_kernel_traitsILi64ELi16ELi1ELb1ELb1ELb1ELb1ELb1EN3c104HalfEfS2_EEv13SSMParamsBase --------------------------
	.section	.nv.info._Z25selective_scan_fwd_kernelI32Selective_Scan_fwd_kernel_traitsILi64ELi16ELi1ELb1ELb1ELb1ELb1ELb1EN3c104HalfEfS2_EEv13SSMParamsBase,"",@"SHT_CUDA_INFO"
	.sectionflags	@""
	.align	4


	//----- nvinfo : EIATTR_CUDA_API_VERSION
	.align		4
        /*0000*/ 	.byte	0x04, 0x37
        /*0002*/ 	.short	(.L_3383 - .L_3382)
.L_3382:
        /*0004*/ 	.word	0x00000082


	//----- nvinfo : EIATTR_KPARAM_INFO
	.align		4
.L_3383:
        /*0008*/ 	.byte	0x04, 0x17
        /*000a*/ 	.short	(.L_3385 - .L_3384)
.L_3384:
        /*000c*/ 	.word	0x00000000
        /*0010*/ 	.short	0x0000
        /*0012*/ 	.short	0x0000
        /*0014*/ 	.byte	0x00, 0xf0, 0x21, 0x06


	//----- nvinfo : EIATTR_SPARSE_MMA_MASK
	.align		4
.L_3385:
        /*0018*/ 	.byte	0x03, 0x50
        /*001a*/ 	.short	0x0000


	//----- nvinfo : EIATTR_MAXREG_COUNT
	.align		4
        /*001c*/ 	.byte	0x03, 0x1b
        /*001e*/ 	.short	0x00a8


	//----- nvinfo : EIATTR_NUM_BARRIERS
	.align		4
        /*0020*/ 	.byte	0x02, 0x4c
        /*0022*/ 	.byte	0x01
	.zero		1


	//----- nvinfo : EIATTR_MERCURY_ISA_VERSION
	.align		4
        /*0024*/ 	.byte	0x03, 0x5f
        /*0026*/ 	.short	0x0101


	//----- nvinfo : EIATTR_COOP_GROUP_MASK_REGIDS
	.align		4
        /*0028*/ 	.byte	0x04, 0x29
        /*002a*/ 	.short	(.L_3387 - .L_3386)


	//   ....[0]....
.L_3386:
        /*002c*/ 	.word	0xffffffff


	//   ....[1]....
        /*0030*/ 	.word	0xffffffff


	//   ....[2]....
        /*0034*/ 	.word	0xffffffff


	//   ....[3]....
        /*0038*/ 	.word	0xffffffff


	//   ....[4]....
        /*003c*/ 	.word	0xffffffff


	//   ....[5]....
        /*0040*/ 	.word	0xffffffff


	//   ....[6]....
        /*0044*/ 	.word	0xffffffff


	//   ....[7]....
        /*0048*/ 	.word	0xffffffff


	//   ....[8]....
        /*004c*/ 	.word	0xffffffff


	//   ....[9]....
        /*0050*/ 	.word	0xffffffff


	//   ....[10]....
        /*0054*/ 	.word	0xffffffff


	//   ....[11]....
        /*0058*/ 	.word	0xffffffff


	//   ....[12]....
        /*005c*/ 	.word	0xffffffff


	//   ....[13]....
        /*0060*/ 	.word	0xffffffff


	//   ....[14]....
        /*0064*/ 	.word	0xffffffff


	//   ....[15]....
        /*0068*/ 	.word	0xffffffff


	//   ....[16]....
        /*006c*/ 	.word	0xffffffff


	//   ....[17]....
        /*0070*/ 	.word	0xffffffff


	//   ....[18]....
        /*0074*/ 	.word	0xffffffff


	//----- nvinfo : EIATTR_COOP_GROUP_INSTR_OFFSETS
	.align		4
.L_3387:
        /*0078*/ 	.byte	0x04, 0x28
        /*007a*/ 	.short	(.L_3389 - .L_3388)


	//   ....[0]....
.L_3388:
        /*007c*/ 	.word	0x00002300


	//   ....[1]....
        /*0080*/ 	.word	0x000027b0


	//   ....[2]....
        /*0084*/ 	.word	0x00005d20


	//   ....[3]....
        /*0088*/ 	.word	0x00006db0


	//   ....[4]....
        /*008c*/ 	.word	0x000073f0


	//   ....[5]....
        /*0090*/ 	.word	0x00007400


	//   ....[6]....
        /*0094*/ 	.word	0x00007450


	//   ....[7]....
        /*0098*/ 	.word	0x00007460


	//   ....[8]....
        /*009c*/ 	.word	0x000074a0


	//   ....[9]....
        /*00a0*/ 	.word	0x000074c0


	//   ....[10]....
        /*00a4*/ 	.word	0x00007500


	//   ....[11]....
        /*00a8*/ 	.word	0x00007520


	//   ....[12]....
        /*00ac*/ 	.word	0x00007560


	//   ....[13]....
        /*00b0*/ 	.word	0x00007580


	//   ....[14]....
        /*00b4*/ 	.word	0x00007630


	//   ....[15]....
        /*00b8*/ 	.word	0x00007650


	//   ....[16]....
        /*00bc*/ 	.word	0x000084e0


	//   ....[17]....
        /*00c0*/ 	.word	0x00008c40


	//   ....[18]....
        /*00c4*/ 	.word	0x00009680


	//----- nvinfo : EIATTR_VRC_CTA_INIT_COUNT
	.align		4
.L_3389:
        /*00c8*/ 	.byte	0x02, 0x4a
	.zero		1
	.zero		1


	//----- nvinfo : EIATTR_EXIT_INSTR_OFFSETS
	.align		4
        /*00cc*/ 	.byte	0x04, 0x1c
        /*00ce*/ 	.short	(.L_3391 - .L_3390)


	//   ....[0]....
.L_3390:
        /*00d0*/ 	.word	0x000003f0


	//   ....[1]....
        /*00d4*/ 	.word	0x000012d0


	//   ....[2]....
        /*00d8*/ 	.word	0x00001570


	//   ....[3]....
        /*00dc*/ 	.word	0x00009b10


	//----- nvinfo : EIATTR_MAX_THREADS
	.align		4
.L_3391:
        /*00e0*/ 	.byte	0x04, 0x05
        /*00e2*/ 	.short	(.L_3393 - .L_3392)
.L_3392:
        /*00e4*/ 	.word	0x00000040
        /*00e8*/ 	.word	0x00000001
        /*00ec*/ 	.word	0x00000001


	//----- nvinfo : EIATTR_CRS_STACK_SIZE
	.align		4
.L_3393:
        /*00f0*/ 	.byte	0x04, 0x1e
        /*00f2*/ 	.short	(.L_3395 - .L_3394)
.L_3394:
        /*00f4*/ 	.word	0x00000000


	//----- nvinfo : EIATTR_CBANK_PARAM_SIZE
	.align		4
.L_3395:
        /*00f8*/ 	.byte	0x03, 0x19
        /*00fa*/ 	.short	0x0188


	//----- nvinfo : EIATTR_PARAM_CBANK
	.align		4
        /*00fc*/ 	.byte	0x04, 0x0a
        /*00fe*/ 	.short	(.L_3397 - .L_3396)
	.align		4
.L_3396:
        /*0100*/ 	.word	index@(.nv.constant0._Z25selective_scan_fwd_kernelI32Selective_Scan_fwd_kernel_traitsILi64ELi16ELi1ELb1ELb1ELb1ELb1ELb1EN3c104HalfEfS2_EEv13SSMParamsBase)
        /*0104*/ 	.short	0x0380
        /*0106*/ 	.short	0x0188


	//----- nvinfo : EIATTR_SW_WAR
	.align		4
.L_3397:
        /*0108*/ 	.byte	0x04, 0x36
        /*010a*/ 	.short	(.L_3399 - .L_3398)
.L_3398:
        /*010c*/ 	.word	0x00000008
.L_3399:


//--------------------- .nv.info._Z25selective_scan_fwd_kernelI32Selective_Scan_fwd_kernel_traitsILi128ELi16ELi1ELb0ELb1ELb1ELb0ELb0EN3c108BFloat16EffEEv13SSMParamsBase --------------------------
	.section	.nv.info._Z25selective_scan_fwd_kernelI32Selective_Scan_fwd_kernel_traitsILi128ELi16ELi1ELb0ELb1ELb1ELb0ELb0EN3c108BFloat16EffEEv13SSMParamsBase,"",@"SHT_CUDA_INFO"
	.sectionflags	@""
	.align	4


	//----- nvinfo : EIATTR_CUDA_API_VERSION
	.align		4
        /*0000*/ 	.byte	0x04, 0x37
        /*0002*/ 	.short	(.L_3401 - .L_3400)
.L_3400:
        /*0004*/ 	.word	0x00000082


	//----- nvinfo : EIATTR_KPARAM_INFO
	.align		4
.L_3401:
        /*0008*/ 	.byte	0x04, 0x17
        /*000a*/ 	.short	(.L_3403 - .L_3402)
.L_3402:
        /*000c*/ 	.word	0x00000000
        /*0010*/ 	.short	0x0000
        /*0012*/ 	.short	0x0000
        /*0014*/ 	.byte	0x00, 0xf0, 0x21, 0x06


	//----- nvinfo : EIATTR_SPARSE_MMA_MASK
	.align		4
.L_3403:
        /*0018*/ 	.byte	0x03, 0x50
        /*001a*/ 	.short	0x0000


	//----- nvinfo : EIATTR_MAXREG_COUNT
	.align		4
        /*001c*/ 	.byte	0x03, 0x1b
        /*001e*/ 	.short	0x00a8


	//----- nvinfo : EIATTR_NUM_BARRIERS
	.align		4
        /*0020*/ 	.byte	0x02, 0x4c
        /*0022*/ 	.byte	0x01
	.zero		1


	//----- nvinfo : EIATTR_MERCURY_ISA_VERSION
	.align		4
        /*0024*/ 	.byte	0x03, 0x5f
        /*0026*/ 	.short	0x0101


	//----- nvinfo : EIATTR_COOP_GROUP_MASK_REGIDS
	.align		4
        /*0028*/ 	.byte	0x04, 0x29
        /*002a*/ 	.short	(.L_3405 - .L_3404)


	//   ....[0]....
.L_3404:
        /*002c*/ 	.word	0xffffffff


	//   ....[1]....
        /*0030*/ 	.word	0xffffffff


	//   ....[2]....
        /*0034*/ 	.word	0xffffffff


	//   ....[3]....
        /*0038*/ 	.word	0xffffffff


	//   ....[4]....
        /*003c*/ 	.word	0xffffffff


	//   ....[5]....
        /*0040*/ 	.word	0xffffffff


	//   ....[6]....
        /*0044*/ 	.word	0xffffffff


	//   ....[7]....
        /*0048*/ 	.word	0xffffffff


	//   ....[8]....
        /*004c*/ 	.word	0xffffffff


	//   ....[9]....
        /*0050*/ 	.word	0xffffffff


	//   ....[10]....
        /*0054*/ 	.word	0xffffffff


	//   ....[11]....
        /*0058*/ 	.word	0xffffffff


	//   ....[12]....
        /*005c*/ 	.word	0xffffffff


	//   ....[13]....
        /*0060*/ 	.word	0xffffffff


	//   ....[14]....
        /*0064*/ 	.word	0xffffffff


	//   ....[15]....
        /*0068*/ 	.word	0xffffffff


	//   ....[16]....
        /*006c*/ 	.word	0xffffffff


	//----- nvinfo : EIATTR_COOP_GROUP_INSTR_OFFSETS
	.align		4
.L_3405:
        /*0070*/ 	.byte	0x04, 0x28
        /*0072*/ 	.short	(.L_3407 - .L_3406)


	//   ....[0]....
.L_3406:
        /*0074*/ 	.word	0x00002080


	//   ....[1]....
        /*0078*/ 	.word	0x00002500


	//   ....[2]....
        /*007c*/ 	.word	0x00005740


	//   ....[3]....
        /*0080*/ 	.word	0x00006410


	//   ....[4]....
        /*0084*/ 	.word	0x00006b50


	//   ....[5]....
        /*0088*/ 	.word	0x00006b60


	//   ....[6]....
        /*008c*/ 	.word	0x00006bb0


	//   ....[7]....
        /*0090*/ 	.word	0x00006bc0


	//   ....[8]....
        /*0094*/ 	.word	0x00006c00


	//   ....[9]....
        /*0098*/ 	.word	0x00006c20


	//   ....[10]....
        /*009c*/ 	.word	0x00006c60


	//   ....[11]....
        /*00a0*/ 	.word	0x00006c90


	//   ....[12]....
        /*00a4*/ 	.word	0x00006d20


	//   ....[13]....
        /*00a8*/ 	.word	0x00006d40


	//   ....[14]....
        /*00ac*/ 	.word	0x00006dc0


	//   ....[15]....
        /*00b0*/ 	.word	0x00006dd0


	//   ....[16]....
        /*00b4*/ 	.word	0x00007b00


	//----- nvinfo : EIATTR_VRC_CTA_INIT_COUNT
	.align		4
.L_3407:
        /*00b8*/ 	.byte	0x02, 0x4a
	.zero		1
	.zero		1


	//----- nvinfo : EIATTR_EXIT_INSTR_OFFSETS
	.align		4
        /*00bc*/ 	.byte	0x04, 0x1c
        /*00be*/ 	.short	(.L_3409 - .L_3408)


	//   ....[0]....
.L_3408:
        /*00c0*/ 	.word	0x00000380


	//   ....[1]....
        /*00c4*/ 	.word	0x000011f0


	//   ....[2]....
        /*00c8*/ 	.word	0x000013d0


	//   ....[3]....
        /*00cc*/ 	.word	0x00007ed0


	//----- nvinfo : EIATTR_MAX_THREADS
	.align		4
.L_3409:
        /*00d0*/ 	.byte	0x04, 0x05
        /*00d2*/ 	.short	(.L_3411 - .L_3410)
.L_3410:
        /*00d4*/ 	.word	0x00000080
        /*00d8*/ 	.word	0x00000001
        /*00dc*/ 	.word	0x00000001


	//----- nvinfo : EIATTR_CRS_STACK_SIZE
	.align		4
.L_3411:
        /*00e0*/ 	.byte	0x04, 0x1e
        /*00e2*/ 	.short	(.L_3413 - .L_3412)
.L_3412:
        /*00e4*/ 	.word	0x00000000


	//----- nvinfo : EIATTR_CBANK_PARAM_SIZE
	.align		4
.L_3413:
        /*00e8*/ 	.byte	0x03, 0x19
        /*00ea*/ 	.short	0x0188


	//----- nvinfo : EIATTR_PARAM_CBANK
	.align		4
        /*00ec*/ 	.byte	0x04, 0x0a
        /*00ee*/ 	.short	(.L_3415 - .L_3414)
	.align		4
.L_3414:
        /*00f0*/ 	.word	index@(.nv.constant0._Z25selective_scan_fwd_kernelI32Selective_Scan_fwd_kernel_traitsILi128ELi16ELi1ELb0ELb1ELb1ELb0ELb0EN3c108BFloat16EffEEv13SSMParamsBase)
        /*00f4*/ 	.short	0x0380
        /*00f6*/ 	.short	0x0188


	//----- nvinfo : EIATTR_SW_WAR
	.align		4
.L_3415:
        /*00f8*/ 	.byte	0x04, 0x36
        /*00fa*/ 	.short	(.L_3417 - .L_3416)
.L_3416:
        /*00fc*/ 	.word	0x00000008
.L_3417:


//--------------------- .nv.info._Z25selective_scan_fwd_kernelI32Selective_Scan_fwd_kernel_traitsILi128ELi16ELi1ELb0ELb1ELb1ELb0ELb1EN3c108BFloat16EffEEv13SSMParamsBase --------------------------
	.section	.nv.info._Z25selective_scan_fwd_kernelI32Selective_Scan_fwd_kernel_traitsILi128ELi16ELi1ELb0ELb1ELb1ELb0ELb1EN3c108BFloat16EffEEv13SSMParamsBase,"",@"SHT_CUDA_INFO"
	.sectionflags	@""
	.align	4


	//----- nvinfo : EIATTR_CUDA_API_VERSION
	.align		4
        /*0000*/ 	.byte	0x04, 0x37
        /*0002*/ 	.short	(.L_3419 - .L_3418)
.L_3418:
        /*0004*/ 	.word	0x00000082


	//----- nvinfo : EIATTR_KPARAM_INFO
	.align		4
.L_3419:
        /*0008*/ 	.byte	0x04, 0x17
        /*000a*/ 	.short	(.L_3421 - .L_3420)
.L_3420:
        /*000c*/ 	.word	0x00000000
        /*0010*/ 	.short	0x0000
        /*0012*/ 	.short	0x0000
        /*0014*/ 	.byte	0x00, 0xf0, 0x21, 0x06


	//----- nvinfo : EIATTR_SPARSE_MMA_MASK
	.align		4
.L_3421:
        /*0018*/ 	.byte	0x03, 0x50
        /*001a*/ 	.short	0x0000


	//----- nvinfo : EIATTR_MAXREG_COUNT
	.align		4
        /*001c*/ 	.byte	0x03, 0x1b
        /*001e*/ 	.short	0x00a8


	//----- nvinfo : EIATTR_NUM_BARRIERS
	.align		4
        /*0020*/ 	.byte	0x02, 0x4c
        /*0022*/ 	.byte	0x01
	.zero		1


	//----- nvinfo : EIATTR_MERCURY_ISA_VERSION
	.align		4
        /*0024*/ 	.byte	0x03, 0x5f
        /*0026*/ 	.short	0x0101


	//----- nvinfo : EIATTR_COOP_GROUP_MASK_REGIDS
	.align		4
        /*0028*/ 	.byte	0x04, 0x29
        /*002a*/ 	.short	(.L_3423 - .L_3422)


	//   ....[0]....
.L_3422:
        /*002c*/ 	.word	0xffffffff


	//   ....[1]....
        /*0030*/ 	.word	0xffffffff


	//   ....[2]....
        /*0034*/ 	.word	0xffffffff


	//   ....[3]....
        /*0038*/ 	.word	0xffffffff


	//   ....[4]....
        /*003c*/ 	.word	0xffffffff


	//   ....[5]....
        /*0040*/ 	.word	0xffffffff


	//   ....[6]....
        /*0044*/ 	.word	0xffffffff


	//   ....[7]....
        /*0048*/ 	.word	0xffffffff


	//   ....[8]....
        /*004c*/ 	.word	0xffffffff


	//   ....[9]....
        /*0050*/ 	.word	0xffffffff


	//   ....[10]....
        /*0054*/ 	.word	0xffffffff


	//   ....[11]....
        /*0058*/ 	.word	0xffffffff


	//   ....[12]....
        /*005c*/ 	.word	0xffffffff


	//   ....[13]....
        /*0060*/ 	.word	0xffffffff


	//   ....[14]....
        /*0064*/ 	.word	0xffffffff


	//   ....[15]....
        /*0068*/ 	.word	0xffffffff


	//   ....[16]....
        /*006c*/ 	.word	0xffffffff


	//----- nvinfo : EIATTR_COOP_GROUP_INSTR_OFFSETS
	.align		4
.L_3423:
        /*0070*/ 	.byte	0x04, 0x28
        /*0072*/ 	.short	(.L_3425 - .L_3424)


	//   ....[0]....
.L_3424:
        /*0074*/ 	.word	0x00002180


	//   ....[1]....
        /*0078*/ 	.word	0x00002600


	//   ....[2]....
        /*007c*/ 	.word	0x00005840


	//   ....[3]....
        /*0080*/ 	.word	0x00006510


	//   ....[4]....
        /*0084*/ 	.word	0x00006c50


	//   ....[5]....
        /*0088*/ 	.word	0x00006c60


	//   ....[6]....
        /*008c*/ 	.word	0x00006cb0


	//   ....[7]....
        /*0090*/ 	.word	0x00006cc0


	//   ....[8]....
        /*0094*/ 	.word	0x00006d00


	//   ....[9]....
        /*0098*/ 	.word	0x00006d20


	//   ....[10]....
        /*009c*/ 	.word	0x00006d60


	//   ....[11]....
        /*00a0*/ 	.word	0x00006d90


	//   ....[12]....
        /*00a4*/ 	.word	0x00006e20


	//   ....[13]....
        /*00a8*/ 	.word	0x00006e40


	//   ....[14]....
        /*00ac*/ 	.word	0x00006ec0


	//   ....[15]....
        /*00b0*/ 	.word	0x00006ed0


	//   ....[16]....
        /*00b4*/ 	.word	0x00007c30


	//----- nvinfo : EIATTR_VRC_CTA_INIT_COUNT
	.align		4
.L_3425:
        /*00b8*/ 	.byte	0x02, 0x4a
	.zero		1
	.zero		1


	//----- nvinfo : EIATTR_EXIT_INSTR_OFFSETS
	.align		4
        /*00bc*/ 	.byte	0x04, 0x1c
        /*00be*/ 	.short	(.L_3427 - .L_3426)


	//   ....[0]....
.L_3426:
        /*00c0*/ 	.word	0x000003f0


	//   ....[1]....
        /*00c4*/ 	.word	0x00001310


	//   ....[2]....
        /*00c8*/ 	.word	0x000014d0


	//   ....[3]....
        /*00cc*/ 	.word	0x00007fc0


	//----- nvinfo : EIATTR_MAX_THREADS
	.align		4
.L_3427:
        /*00d0*/ 	.byte	0x04, 0x05
        /*00d2*/ 	.short	(.L_3429 - .L_3428)
.L_3428:
        /*00d4*/ 	.word	0x00000080
        /*00d8*/ 	.word	0x00000001
        /*00dc*/ 	.word	0x00000001


	//----- nvinfo : EIATTR_CRS_STACK_SIZE
	.align		4
.L_3429:
        /*00e0*/ 	.byte	0x04, 0x1e
        /*00e2*/ 	.short	(.L_3431 - .L_3430)
.L_3430:
        /*00e4*/ 	.word	0x00000000


	//----- nvinfo : EIATTR_CBANK_PARAM_SIZE
	.align		4
.L_3431:
        /*00e8*/ 	.byte	0x03, 0x19
        /*00ea*/ 	.short	0x0188


	//----- nvinfo : EIATTR_PARAM_CBANK
	.align		4
        /*00ec*/ 	.byte	0x04, 0x0a
        /*00ee*/ 	.short	(.L_3433 - .L_3432)
	.align		4
.L_3432:
        /*00f0*/ 	.word	index@(.nv.constant0._Z25selective_scan_fwd_kernelI32Selective_Scan_fwd_kernel_traitsILi128ELi16ELi1ELb0ELb1ELb1ELb0ELb1EN3c108BFloat16EffEEv13SSMParamsBase)
        /*00f4*/ 	.short	0x0380
        /*00f6*/ 	.short	0x0188


	//----- nvinfo : EIATTR_SW_WAR
	.align		4
.L_3433:
        /*00f8*/ 	.byte	0x04, 0x36
        /*00fa*/ 	.short	(.L_3435 - .L_3434)
.L_3434:
        /*00fc*/ 	.word	0x00000008
.L_3435:


//--------------------- .nv.info._Z25selective_scan_fwd_kernelI32Selective_Scan_fwd_kernel_traitsILi128ELi16ELi1ELb0ELb1ELb1ELb1ELb0EN3c108BFloat16EffEEv13SSMParamsBase --------------------------
	.section	.nv.info._Z25selective_scan_fwd_kernelI32Selective_Scan_fwd_kernel_traitsILi128ELi16ELi1ELb0ELb1ELb1ELb1ELb0EN3c108BFloat16EffEEv13SSMParamsBase,"",@"SHT_CUDA_INFO"
	.sectionflags	@""
	.align	4


	//----- nvinfo : EIATTR_CUDA_API_VERSION
	.align		4
        /*0000*/ 	.byte	0x04, 0x37
        /*0002*/ 	.short	(.L_3437 - .L_3436)
.L_3436:
        /*0004*/ 	.word	0x00000082


	//----- nvinfo : EIATTR_KPARAM_INFO
	.align		4
.L_3437:
        /*0008*/ 	.byte	0x04, 0x17
        /*000a*/ 	.short	(.L_3439 - .L_3438)
.L_3438:
        /*000c*/ 	.word	0x00000000
        /*0010*/ 	.short	0x0000
        /*0012*/ 	.short	0x0000
        /*0014*/ 	.byte	0x00, 0xf0, 0x21, 0x06


	//----- nvinfo : EIATTR_SPARSE_MMA_MASK
	.align		4
.L_3439:
        /*0018*/ 	.byte	0x03, 0x50
        /*001a*/ 	.short	0x0000


	//----- nvinfo : EIATTR_MAXREG_COUNT
	.align		4
        /*001c*/ 	.byte	0x03, 0x1b
        /*001e*/ 	.short	0x00a8


	//----- nvinfo : EIATTR_NUM_BARRIERS
	.align		4
        /*0020*/ 	.byte	0x02, 0x4c
        /*0022*/ 	.byte	0x01
	.zero		1


	//----- nvinfo : EIATTR_ANNOTATIONS
	.align		4
        /*0024*/ 	.byte	0x04, 0x55
        /*0026*/ 	.short	(.L_3441 - .L_3440)


	//   ....[0]....
.L_3440:
        /*0028*/ 	.word	0x00000001
        /*002c*/ 	.byte	0xd0, 0x45, 0x00, 0x00, 0x01, 0x00, 0x00, 0x00, 0xd0, 0x80, 0x00, 0x00, 0x01, 0x00, 0x00, 0x00
        /*003c*/ 	.byte	0x40, 0x92, 0x00, 0x00


	//----- nvinfo : EIATTR_MERCURY_ISA_VERSION
	.align		4
.L_3441:
        /*0040*/ 	.byte	0x03, 0x5f
        /*0042*/ 	.short	0x0101


	//----- nvinfo : EIATTR_COOP_GROUP_MASK_REGIDS
	.align		4
        /*0044*/ 	.byte	0x04, 0x29
        /*0046*/ 	.short	(.L_3443 - .L_3442)


	//   ....[0]....
.L_3442:
        /*0048*/ 	.word	0xffffffff


	//   ....[1]....
        /*004c*/ 	.word	0xffffffff


	//   ....[2]....
        /*0050*/ 	.word	0xffffffff


	//   ....[3]....
        /*0054*/ 	.word	0xffffffff


	//   ....[4]....
        /*0058*/ 	.word	0xffffffff


	//   ....[5]....
        /*005c*/ 	.word	0xffffffff


	//   ....[6]....
        /*0060*/ 	.word	0xffffffff


	//   ....[7]....
        /*0064*/ 	.word	0xffffffff


	//   ....[8]....
        /*0068*/ 	.word	0xffffffff


	//   ....[9]....
        /*006c*/ 	.word	0xffffffff


	//   ....[10]....
        /*0070*/ 	.word	0xffffffff


	//   ....[11]....
        /*0074*/ 	.word	0xffffffff


	//   ....[12]....
        /*0078*/ 	.word	0xffffffff


	//   ....[13]....
        /*007c*/ 	.word	0xffffffff


	//   ....[14]....
        /*0080*/ 	.word	0xffffffff


	//   ....[15]....
        /*0084*/ 	.word	0xffffffff


	//   ....[16]....
        /*0088*/ 	.word	0xffffffff


	//   ....[17]....
        /*008c*/ 	.word	0xffffffff


	//   ....[18]....
        /*0090*/ 	.word	0xffffffff


	//----- nvinfo : EIATTR_COOP_GROUP_INSTR_OFFSETS
	.align		4
.L_3443:
        /*0094*/ 	.byte	0x04, 0x28
        /*0096*/ 	.short	(.L_3445 - .L_3444)


	//   ....[0]....
.L_3444:
        /*0098*/ 	.word	0x00002190


	//   ....[1]....
        /*009c*/ 	.word	0x00002720


	//   ....[2]....
        /*00a0*/ 	.word	0x00005d80


	//   ....[3]....
        /*00a4*/ 	.word	0x00006e40


	//   ....[4]....
        /*00a8*/ 	.word	0x00007470


	//   ....[5]....
        /*00ac*/ 	.word	0x00007480


	//   ....[6]....
        /*00b0*/ 	.word	0x000074d0


	//   ....[7]....
        /*00b4*/ 	.word	0x000074e0


	//   ....[8]....
        /*00b8*/ 	.word	0x00007520


	//   ....[9]....
        /*00bc*/ 	.word	0x00007540


	//   ....[10]....
        /*00c0*/ 	.word	0x00007580


	//   ....[11]....
        /*00c4*/ 	.word	0x000075a0


	//   ....[12]....
        /*00c8*/ 	.word	0x000075e0


	//   ....[13]....
        /*00cc*/ 	.word	0x00007600


	//   ....[14]....
        /*00d0*/ 	.word	0x00007770


	//   ....[15]....
        /*00d4*/ 	.word	0x000077a0


	//   ....[16]....
        /*00d8*/ 	.word	0x000085e0


	//   ....[17]....
        /*00dc*/ 	.word	0x00008d40


	//   ....[18]....
        /*00e0*/ 	.word	0x000097a0


	//----- nvinfo : EIATTR_VRC_CTA_INIT_COUNT
	.align		4
.L_3445:
        /*00e4*/ 	.byte	0x02, 0x4a
	.zero		1
	.zero		1


	//----- nvinfo : EIATTR_EXIT_INSTR_OFFSETS
	.align		4
        /*00e8*/ 	.byte	0x04, 0x1c
        /*00ea*/ 	.short	(.L_3447 - .L_3446)


	//   ....[0]....
.L_3446:
        /*00ec*/ 	.word	0x00000390


	//   ....[1]....
        /*00f0*/ 	.word	0x00001210


	//   ....[2]....
        /*00f4*/ 	.word	0x000013f0


	//   ....[3]....
        /*00f8*/ 	.word	0x00009c30


	//----- nvinfo : EIATTR_MAX_THREADS
	.align		4
.L_3447:
        /*00fc*/ 	.byte	0x04, 0x05
        /*00fe*/ 	.short	(.L_3449 - .L_3448)
.L_3448:
        /*0100*/ 	.word	0x00000080
        /*0104*/ 	.word	0x00000001
        /*0108*/ 	.word	0x00000001


	//----- nvinfo : EIATTR_CRS_STACK_SIZE
	.align		4
.L_3449:
        /*010c*/ 	.byte	0x04, 0x1e
        /*010e*/ 	.short	(.L_3451 - .L_3450)
.L_3450:
        /*0110*/ 	.word	0x00000000


	//----- nvinfo : EIATTR_CBANK_PARAM_SIZE
	.align		4
.L_3451:
        /*0114*/ 	.byte	0x03, 0x19
        /*0116*/ 	.short	0x0188


	//----- nvinfo : EIATTR_PARAM_CBANK
	.align		4
        /*0118*/ 	.byte	0x04, 0x0a
        /*011a*/ 	.short	(.L_3453 - .L_3452)
	.align		4
.L_3452:
        /*011c*/ 	.word	index@(.nv.constant0._Z25selective_scan_fwd_kernelI32Selective_Scan_fwd_kernel_traitsILi128ELi16ELi1ELb0ELb1ELb1ELb1ELb0EN3c108BFloat16EffEEv13SSMParamsBase)
        /*0120*/ 	.short	0x0380
        /*0122*/ 	.short	0x0188


	//----- nvinfo : EIATTR_SW_WAR
	.align		4
.L_3453:
        /*0124*/ 	.byte	0x04, 0x36
        /*0126*/ 	.short	(.L_3455 - .L_3454)
.L_3454:
        /*0128*/ 	.word	0x00000008
.L_3455:


//--------------------- .nv.info._Z25selective_scan_fwd_kernelI32Selective_Scan_fwd_kernel_traitsILi128ELi16ELi1ELb0ELb1ELb1ELb1ELb1EN3c108BFloat16EffEEv13SSMParamsBase --------------------------
	.section	.nv.info._Z25selective_scan_fwd_kernelI32Selective_Scan_fwd_kernel_traitsILi128ELi16ELi1ELb0ELb1ELb1ELb1ELb1EN3c108BFloat16EffEEv13SSMParamsBase,"",@"SHT_CUDA_INFO"
	.sectionflags	@""
	.align	4


	//----- nvinfo : EIATTR_CUDA_API_VERSION
	.align		4
        /*0000*/ 	.byte	0x04, 0x37
        /*0002*/ 	.short	(.L_3457 - .L_3456)
.L_3456:
        /*0004*/ 	.word	0x00000082


	//----- nvinfo : EIATTR_KPARAM_INFO
	.align		4
.L_3457:
        /*0008*/ 	.byte	0x04, 0x17
        /*000a*/ 	.short	(.L_3459 - .L_3458)
.L_3458:
        /*000c*/ 	.word	0x00000000
        /*0010*/ 	.short	0x0000
        /*0012*/ 	.short	0x0000
        /*0014*/ 	.byte	0x00, 0xf0, 0x21, 0x06


	//----- nvinfo : EIATTR_SPARSE_MMA_MASK
	.align		4
.L_3459:
        /*0018*/ 	.byte	0x03, 0x50
        /*001a*/ 	.short	0x0000


	//----- nvinfo : EIATTR_MAXREG_COUNT
	.align		4
        /*001c*/ 	.byte	0x03, 0x1b
        /*001e*/ 	.short	0x00a8


	//----- nvinfo : EIATTR_NUM_BARRIERS
	.align		4
        /*0020*/ 	.byte	0x02, 0x4c
        /*0022*/ 	.byte	0x01
	.zero		1


	//----- nvinfo : EIATTR_ANNOTATIONS
	.align		4
        /*0024*/ 	.byte	0x04, 0x55
        /*0026*/ 	.short	(.L_3461 - .L_3460)


	//   ....[0]....
.L_3460:
        /*0028*/ 	.word	0x00000001
        /*002c*/ 	.byte	0xc0, 0x46, 0x00, 0x00, 0x01, 0x00, 0x00, 0x00, 0xc0, 0x81, 0x00, 0x00, 0x01, 0x00, 0x00, 0x00
        /*003c*/ 	.byte	0x70, 0x93, 0x00, 0x00


	//----- nvinfo : EIATTR_MERCURY_ISA_VERSION
	.align		4
.L_3461:
        /*0040*/ 	.byte	0x03, 0x5f
        /*0042*/ 	.short	0x0101


	//----- nvinfo : EIATTR_COOP_GROUP_MASK_REGIDS
	.align		4
        /*0044*/ 	.byte	0x04, 0x29
        /*0046*/ 	.short	(.L_3463 - .L_3462)


	//   ....[0]....
.L_3462:
        /*0048*/ 	.word	0xffffffff


	//   ....[1]....
        /*004c*/ 	.word	0xffffffff


	//   ....[2]....
        /*0050*/ 	.word	0xffffffff


	//   ....[3]....
        /*0054*/ 	.word	0xffffffff


	//   ....[4]....
        /*0058*/ 	.word	0xffffffff


	//   ....[5]....
        /*005c*/ 	.word	0xffffffff


	//   ....[6]....
        /*0060*/ 	.word	0xffffffff


	//   ....[7]....
        /*0064*/ 	.word	0xffffffff


	//   ....[8]....
        /*0068*/ 	.word	0xffffffff


	//   ....[9]....
        /*006c*/ 	.word	0xffffffff


	//   ....[10]....
        /*0070*/ 	.word	0xffffffff


	//   ....[11]....
        /*0074*/ 	.word	0xffffffff


	//   ....[12]....
        /*0078*/ 	.word	0xffffffff


	//   ....[13]....
        /*007c*/ 	.word	0xffffffff


	//   ....[14]....
        /*0080*/ 	.word	0xffffffff


	//   ....[15]....
        /*0084*/ 	.word	0xffffffff


	//   ....[16]....
        /*0088*/ 	.word	0xffffffff


	//   ....[17]....
        /*008c*/ 	.word	0xffffffff


	//   ....[18]....
        /*0090*/ 	.word	0xffffffff


	//----- nvinfo : EIATTR_COOP_GROUP_INSTR_OFFSETS
	.align		4
.L_3463:
        /*0094*/ 	.byte	0x04, 0x28
        /*0096*/ 	.short	(.L_3465 - .L_3464)


	//   ....[0]....
.L_3464:
        /*0098*/ 	.word	0x00002280


	//   ....[1]....
        /*009c*/ 	.word	0x00002810


	//   ....[2]....
        /*00a0*/ 	.word	0x00005e70


	//   ....[3]....
        /*00a4*/ 	.word	0x00006f30


	//   ....[4]....
        /*00a8*/ 	.word	0x00007560


	//   ....[5]....
        /*00ac*/ 	.word	0x00007570


	//   ....[6]....
        /*00b0*/ 	.word	0x000075c0


	//   ....[7]....
        /*00b4*/ 	.word	0x000075d0


	//   ....[8]....
        /*00b8*/ 	.word	0x00007610


	//   ....[9]....
        /*00bc*/ 	.word	0x00007630


	//   ....[10]....
        /*00c0*/ 	.word	0x00007670


	//   ....[11]....
        /*00c4*/ 	.word	0x00007690


	//   ....[12]....
        /*00c8*/ 	.word	0x000076d0


	//   ....[13]....
        /*00cc*/ 	.word	0x000076f0


	//   ....[14]....
        /*00d0*/ 	.word	0x00007860


	//   ....[15]....
        /*00d4*/ 	.word	0x00007890


	//   ....[16]....
        /*00d8*/ 	.word	0x00008700


	//   ....[17]....
        /*00dc*/ 	.word	0x00008e60


	//   ....[18]....
        /*00e0*/ 	.word	0x000098a0


	//----- nvinfo : EIATTR_VRC_CTA_INIT_COUNT
	.align		4
.L_3465:
        /*00e4*/ 	.byte	0x02, 0x4a
	.zero		1
	.zero		1


	//----- nvinfo : EIATTR_EXIT_INSTR_OFFSETS
	.align		4
        /*00e8*/ 	.byte	0x04, 0x1c
        /*00ea*/ 	.short	(.L_3467 - .L_3466)


	//   ....[0]....
.L_3466:
        /*00ec*/ 	.word	0x00000400


	//   ....[1]....
        /*00f0*/ 	.word	0x00001320


	//   ....[2]....
        /*00f4*/ 	.word	0x000014e0


	//   ....[3]....
        /*00f8*/ 	.word	0x00009d20


	//----- nvinfo : EIATTR_MAX_THREADS
	.align		4
.L_3467:
        /*00fc*/ 	.byte	0x04, 0x05
        /*00fe*/ 	.short	(.L_3469 - .L_3468)
.L_3468:
        /*0100*/ 	.word	0x00000080
        /*0104*/ 	.word	0x00000001
        /*0108*/ 	.word	0x00000001


	//----- nvinfo : EIATTR_CRS_STACK_SIZE
	.align		4
.L_3469:
        /*010c*/ 	.byte	0x04, 0x1e
        /*010e*/ 	.short	(.L_3471 - .L_3470)
.L_3470:
        /*0110*/ 	.word	0x00000000


	//----- nvinfo : EIATTR_CBANK_PARAM_SIZE
	.align		4
.L_3471:
        /*0114*/ 	.byte	0x03, 0x19
        /*0116*/ 	.short	0x0188


	//----- nvinfo : EIATTR_PARAM_CBANK
	.align		4
        /*0118*/ 	.byte	0x04, 0x0a
        /*011a*/ 	.short	(.L_3473 - .L_3472)
	.align		4
.L_3472:
        /*011c*/ 	.word	index@(.nv.constant0._Z25selective_scan_fwd_kernelI32Selective_Scan_fwd_kernel_traitsILi128ELi16ELi1ELb0ELb1ELb1ELb1ELb1EN3c108BFloat16EffEEv13SSMParamsBase)
        /*0120*/ 	.short	0x0380
        /*0122*/ 	.short	0x0188


	//----- nvinfo : EIATTR_SW_WAR
	.align		4
.L_3473:
        /*0124*/ 	.byte	0x04, 0x36
        /*0126*/ 	.short	(.L_3475 - .L_3474)
.L_3474:
        /*0128*/ 	.word	0x00000008
.L_3475:


//--------------------- .nv.info._Z25selective_scan_fwd_kernelI32Selective_Scan_fwd_kernel_traitsILi128ELi16ELi1ELb1ELb1ELb1ELb0ELb0EN3c108BFloat16EffEEv13SSMParamsBase --------------------------
	.section	.nv.info._Z25selective_scan_fwd_kernelI32Selective_Scan_fwd_kernel_traitsILi128ELi16ELi1ELb1ELb1ELb1ELb0ELb0EN3c108BFloat16EffEEv13SSMParamsBase,"",@"SHT_CUDA_INFO"
	.sectionflags	@""
	.align	4


	//----- nvinfo : EIATTR_CUDA_API_VERSION
	.align		4
        /*0000*/ 	.byte	0x04, 0x37
        /*0002*/ 	.short	(.L_3477 - .L_3476)
.L_3476:
        /*0004*/ 	.word	0x00000082


	//----- nvinfo : EIATTR_KPARAM_INFO
	.align		4
.L_3477:
        /*0008*/ 	.byte	0x04, 0x17
        /*000a*/ 	.short	(.L_3479 - .L_3478)
.L_3478:
        /*000c*/ 	.word	0x00000000
        /*0010*/ 	.short	0x0000
        /*0012*/ 	.short	0x0000
        /*0014*/ 	.byte	0x00, 0xf0, 0x21, 0x06


	//----- nvinfo : EIATTR_SPARSE_MMA_MASK
	.align		4
.L_3479:
        /*0018*/ 	.byte	0x03, 0x50
        /*001a*/ 	.short	0x0000


	//----- nvinfo : EIATTR_MAXREG_COUNT
	.align		4
        /*001c*/ 	.byte	0x03, 0x1b
        /*001e*/ 	.short	0x00a8


	//----- nvinfo : EIATTR_NUM_BARRIERS
	.align		4
        /*0020*/ 	.byte	0x02, 0x4c
        /*0022*/ 	.byte	0x01
	.zero		1


	//----- nvinfo : EIATTR_MERCURY_ISA_VERSION
	.align		4
        /*0024*/ 	.byte	0x03, 0x5f
        /*0026*/ 	.short	0x0101


	//----- nvinfo : EIATTR_COOP_GROUP_MASK_REGIDS
	.align		4
        /*0028*/ 	.byte	0x04, 0x29
        /*002a*/ 	.short	(.L_3481 - .L_3480)


	//   ....[0]....
.L_3480:
        /*002c*/ 	.word	0xffffffff


	//   ....[1]....
        /*0030*/ 	.word	0xffffffff


	//   ....[2]....
        /*0034*/ 	.word	0xffffffff


	//   ....[3]....
        /*0038*/ 	.word	0xffffffff


	//   ....[4]....
        /*003c*/ 	.word	0xffffffff


	//   ....[5]....
        /*0040*/ 	.word	0xffffffff


	//   ....[6]....
        /*0044*/ 	.word	0xffffffff


	//   ....[7]....
        /*0048*/ 	.word	0xffffffff


	//   ....[8]....
        /*004c*/ 	.word	0xffffffff


	//   ....[9]....
        /*0050*/ 	.word	0xffffffff


	//   ....[10]....
        /*0054*/ 	.word	0xffffffff


	//   ....[11]....
        /*0058*/ 	.word	0xffffffff


	//   ....[12]....
        /*005c*/ 	.word	0xffffffff


	//   ....[13]....
        /*0060*/ 	.word	0xffffffff


	//   ....[14]....
        /*0064*/ 	.word	0xffffffff


	//   ....[15]....
        /*0068*/ 	.word	0xffffffff


	//   ....[16]....
        /*006c*/ 	.word	0xffffffff


	//----- nvinfo : EIATTR_COOP_GROUP_INSTR_OFFSETS
	.align		4
.L_3481:
        /*0070*/ 	.byte	0x04, 0x28
        /*0072*/ 	.short	(.L_3483 - .L_3482)


	//   ....[0]....
.L_3482:
        /*0074*/ 	.word	0x00001180


	//   ....[1]....
        /*0078*/ 	.word	0x00001210


	//   ....[2]....
        /*007c*/ 	.word	0x00003da0


	//   ....[3]....
        /*0080*/ 	.word	0x000045b0


	//   ....[4]....
        /*0084*/ 	.word	0x00004ba0


	//   ....[5]....
        /*0088*/ 	.word	0x00004bf0


	//   ....[6]....
        /*008c*/ 	.word	0x00004c20


	//   ....[7]....
        /*0090*/ 	.word	0x00004c50


	//   ....[8]....
        /*0094*/ 	.word	0x00004c80


	//   ....[9]....
        /*0098*/ 	.word	0x00004cb0


	//   ....[10]....
        /*009c*/ 	.word	0x00004d00


	//   ....[11]....
        /*00a0*/ 	.word	0x00004d10


	//   ....[12]....
        /*00a4*/ 	.word	0x00004d60


	//   ....[13]....
        /*00a8*/ 	.word	0x00004d70


	//   ....[14]....
        /*00ac*/ 	.word	0x00004e10


	//   ....[15]....
        /*00b0*/ 	.word	0x00004e20


	//   ....[16]....
        /*00b4*/ 	.word	0x00005820


	//----- nvinfo : EIATTR_VRC_CTA_INIT_COUNT
	.align		4
.L_3483:
        /*00b8*/ 	.byte	0x02, 0x4a
	.zero		1
	.zero		1


	//----- nvinfo : EIATTR_EXIT_INSTR_OFFSETS
	.align		4
        /*00bc*/ 	.byte	0x04, 0x1c
        /*00be*/ 	.short	(.L_3485 - .L_3484)


	//   ....[0]....
.L_3484:
        /*00c0*/ 	.word	0x00000290


	//   ....[1]....
        /*00c4*/ 	.word	0x00000e90


	//   ....[2]....
        /*00c8*/ 	.word	0x00001080


	//   ....[3]....
        /*00cc*/ 	.word	0x000059c0


	//----- nvinfo : EIATTR_MAX_THREADS
	.align		4
.L_3485:
        /*00d0*/ 	.byte	0x04, 0x05
        /*00d2*/ 	.short	(.L_3487 - .L_3486)
.L_3486:
        /*00d4*/ 	.word	0x00000080
        /*00d8*/ 	.word	0x00000001
        /*00dc*/ 	.word	0x00000001


	//----- nvinfo : EIATTR_CRS_STACK_SIZE
	.align		4
.L_3487:
        /*00e0*/ 	.byte	0x04, 0x1e
        /*00e2*/ 	.short	(.L_3489 - .L_3488)
.L_3488:
        /*00e4*/ 	.word	0x00000000


	//----- nvinfo : EIATTR_CBANK_PARAM_SIZE
	.align		4
.L_3489:
        /*00e8*/ 	.byte	0x03, 0x19
        /*00ea*/ 	.short	0x0188


	//----- nvinfo : EIATTR_PARAM_CBANK
	.align		4
        /*00ec*/ 	.byte	0x04, 0x0a
        /*00ee*/ 	.short	(.L_3491 - .L_3490)
	.align		4
.L_3490:
        /*00f0*/ 	.word	index@(.nv.constant0._Z25selective_scan_fwd_kernelI32Selective_Scan_fwd_kernel_traitsILi128ELi16ELi1ELb1ELb1ELb1ELb0ELb0EN3c108BFloat16EffEEv13SSMParamsBase)
        /*00f4*/ 	.short	0x0380
        /*00f6*/ 	.short	0x0188


	//----- nvinfo : EIATTR_SW_WAR
	.align		4
.L_3491:
        /*00f8*/ 	.byte	0x04, 0x36
        /*00fa*/ 	.short	(.L_3493 - .L_3492)
.L_3492:
        /*00fc*/ 	.word	0x00000008
.L_3493:


//--------------------- .nv.info._Z25selective_scan_fwd_kernelI32Selective_Scan_fwd_kernel_traitsILi128ELi16ELi1ELb1ELb1ELb1ELb0ELb1EN3c108BFloat16EffEEv13SSMParamsBase --------------------------
	.section	.nv.info._Z25selective_scan_fwd_kernelI32Selective_Scan_fwd_kernel_traitsILi128ELi16ELi1ELb1ELb1ELb1ELb0ELb1EN3c108BFloat16EffEEv13SSMParamsBase,"",@"SHT_CUDA_INFO"
	.sectionflags	@""
	.align	4


	//----- nvinfo : EIATTR_CUDA_API_VERSION
	.align		4
        /*0000*/ 	.byte	0x04, 0x37
        /*0002*/ 	.short	(.L_3495 - .L_3494)
.L_3494:
        /*0004*/ 	.word	0x00000082


	//----- nvinfo : EIATTR_KPARAM_INFO
	.align		4
.L_3495:
        /*0008*/ 	.byte	0x04, 0x17
        /*000a*/ 	.short	(.L_3497 - .L_3496)
.L_3496:
        /*000c*/ 	.word	0x00000000
        /*0010*/ 	.short	0x0000
        /*0012*/ 	.short	0x0000
        /*0014*/ 	.byte	0x00, 0xf0, 0x21, 0x06


	//----- nvinfo : EIATTR_SPARSE_MMA_MASK
	.align		4
.L_3497:
        /*0018*/ 	.byte	0x03, 0x50
        /*001a*/ 	.short	0x0000


	//----- nvinfo : EIATTR_MAXREG_COUNT
	.align		4
        /*001c*/ 	.byte	0x03, 0x1b
        /*001e*/ 	.short	0x00a8


	//----- nvinfo : EIATTR_NUM_BARRIERS
	.align		4
        /*0020*/ 	.byte	0x02, 0x4c
        /*0022*/ 	.byte	0x01
	.zero		1


	//----- nvinfo : EIATTR_MERCURY_ISA_VERSION
	.align		4
        /*0024*/ 	.byte	0x03, 0x5f
        /*0026*/ 	.short	0x0101


	//----- nvinfo : EIATTR_COOP_GROUP_MASK_REGIDS
	.align		4
        /*0028*/ 	.byte	0x04, 0x29
        /*002a*/ 	.short	(.L_3499 - .L_3498)


	//   ....[0]....
.L_3498:
        /*002c*/ 	.word	0xffffffff


	//   ....[1]....
        /*0030*/ 	.word	0xffffffff


	//   ....[2]....
        /*0034*/ 	.word	0xffffffff


	//   ....[3]....
        /*0038*/ 	.word	0xffffffff


	//   ....[4]....
        /*003c*/ 	.word	0xffffffff


	//   ....[5]....
        /*0040*/ 	.word	0xffffffff


	//   ....[6]....
        /*0044*/ 	.word	0xffffffff


	//   ....[7]....
        /*0048*/ 	.word	0xffffffff


	//   ....[8]....
        /*004c*/ 	.word	0xffffffff


	//   ....[9]....
        /*0050*/ 	.word	0xffffffff


	//   ....[10]....
        /*0054*/ 	.word	0xffffffff


	//   ....[11]....
        /*0058*/ 	.word	0xffffffff


	//   ....[12]....
        /*005c*/ 	.word	0xffffffff


	//   ....[13]....
        /*0060*/ 	.word	0xffffffff


	//   ....[14]....
        /*0064*/ 	.word	0xffffffff


	//   ....[15]....
        /*0068*/ 	.word	0xffffffff


	//   ....[16]....
        /*006c*/ 	.word	0xffffffff


	//----- nvinfo : EIATTR_COOP_GROUP_INSTR_OFFSETS
	.align		4
.L_3499:
        /*0070*/ 	.byte	0x04, 0x28
        /*0072*/ 	.short	(.L_3501 - .L_3500)


	//   ....[0]....
.L_3500:
        /*0074*/ 	.word	0x00002180


	//   ....[1]....
        /*0078*/ 	.word	0x00002600


	//   ....[2]....
        /*007c*/ 	.word	0x00005840


	//   ....[3]....
        /*0080*/ 	.word	0x00006510


	//   ....[4]....
        /*0084*/ 	.word	0x00006c50


	//   ....[5]....
        /*0088*/ 	.word	0x00006c60


	//   ....[6]....
        /*008c*/ 	.word	0x00006cb0


	//   ....[7]....
        /*0090*/ 	.word	0x00006cc0


	//   ....[8]....
        /*0094*/ 	.word	0x00006d00


	//   ....[9]....
        /*0098*/ 	.word	0x00006d20


	//   ....[10]....
        /*009c*/ 	.word	0x00006d60


	//   ....[11]....
        /*00a0*/ 	.word	0x00006d90


	//   ....[12]....
        /*00a4*/ 	.word	0x00006e20


	//   ....[13]....
        /*00a8*/ 	.word	0x00006e40


	//   ....[14]....
        /*00ac*/ 	.word	0x00006ec0


	//   ....[15]....
        /*00b0*/ 	.word	0x00006ed0


	//   ....[16]....
        /*00b4*/ 	.word	0x00007c30


	//----- nvinfo : EIATTR_VRC_CTA_INIT_COUNT
	.align		4
.L_3501:
        /*00b8*/ 	.byte	0x02, 0x4a
	.zero		1
	.zero		1


	//----- nvinfo : EIATTR_EXIT_INSTR_OFFSETS
	.align		4
        /*00bc*/ 	.byte	0x04, 0x1c
        /*00be*/ 	.short	(.L_3503 - .L_3502)


	//   ....[0]....
.L_3502:
        /*00c0*/ 	.word	0x000003f0


	//   ....[1]....
        /*00c4*/ 	.word	0x00001310


	//   ....[2]....
        /*00c8*/ 	.word	0x000014d0


	//   ....[3]....
        /*00cc*/ 	.word	0x00007fc0


	//----- nvinfo : EIATTR_MAX_THREADS
	.align		4
.L_3503:
        /*00d0*/ 	.byte	0x04, 0x05
        /*00d2*/ 	.short	(.L_3505 - .L_3504)
.L_3504:
        /*00d4*/ 	.word	0x00000080
        /*00d8*/ 	.word	0x00000001
        /*00dc*/ 	.word	0x00000001


	//----- nvinfo : EIATTR_CRS_STACK_SIZE
	.align		4
.L_3505:
        /*00e0*/ 	.byte	0x04, 0x1e
        /*00e2*/ 	.short	(.L_3507 - .L_3506)
.L_3506:
        /*00e4*/ 	.word	0x00000000


	//----- nvinfo : EIATTR_CBANK_PARAM_SIZE
	.align		4
.L_3507:
        /*00e8*/ 	.byte	0x03, 0x19
        /*00ea*/ 	.short	0x0188


	//----- nvinfo : EIATTR_PARAM_CBANK
	.align		4
        /*00ec*/ 	.byte	0x04, 0x0a
        /*00ee*/ 	.short	(.L_3509 - .L_3508)
	.align		4
.L_3508:
        /*00f0*/ 	.word	index@(.nv.constant0._Z25selective_scan_fwd_kernelI32Selective_Scan_fwd_kernel_traitsILi128ELi16ELi1ELb1ELb1ELb1ELb0ELb1EN3c108BFloat16EffEEv13SSMParamsBase)
        /*00f4*/ 	.short	0x0380
        /*00f6*/ 	.short	0x0188


	//----- nvinfo : EIATTR_SW_WAR
	.align		4
.L_3509:
        /*00f8*/ 	.byte	0x04, 0x36
        /*00fa*/ 	.short	(.L_3511 - .L_3510)
.L_3510:
        /*00fc*/ 	.word	0x00000008
.L_3511:


//--------------------- .nv.info._Z25selective_scan_fwd_kernelI32Selective_Scan_fwd_kernel_traitsILi128ELi16ELi1ELb1ELb1ELb1ELb1ELb0EN3c108BFloat16EffEEv13SSMParamsBase --------------------------
	.section	.nv.info._Z25selective_scan_fwd_kernelI32Selective_Scan_fwd_kernel_traitsILi128ELi16ELi1ELb1ELb1ELb1ELb1ELb0EN3c108BFloat16EffEEv13SSMParamsBase,"",@"SHT_CUDA_INFO"
	.sectionflags	@""
	.align	4


	//----- nvinfo : EIATTR_CUDA_API_VERSION
	.align		4
        /*0000*/ 	.byte	0x04, 0x37
        /*0002*/ 	.short	(.L_3513 - .L_3512)
.L_3512:
        /*0004*/ 	.word	0x00000082


	//----- nvinfo : EIATTR_KPARAM_INFO
	.align		4
.L_3513:
        /*0008*/ 	.byte	0x04, 0x17
        /*000a*/ 	.short	(.L_3515 - .L_3514)
.L_3514:
        /*000c*/ 	.word	0x00000000
        /*0010*/ 	.short	0x0000
        /*0012*/ 	.short	0x0000
        /*0014*/ 	.byte	0x00, 0xf0, 0x21, 0x06


	//----- nvinfo : EIATTR_SPARSE_MMA_MASK
	.align		4
.L_3515:
        /*0018*/ 	.byte	0x03, 0x50
        /*001a*/ 	.short	0x0000


	//----- nvinfo : EIATTR_MAXREG_COUNT
	.align		4
        /*001c*/ 	.byte	0x03, 0x1b
        /*001e*/ 	.short	0x00a8


	//----- nvinfo : EIATTR_NUM_BARRIERS
	.align		4
        /*0020*/ 	.byte	0x02, 0x4c
        /*0022*/ 	.byte	0x01
	.zero		1


	//----- nvinfo : EIATTR_MERCURY_ISA_VERSION
	.align		4
        /*0024*/ 	.byte	0x03, 0x5f
        /*0026*/ 	.short	0x0101


	//----- nvinfo : EIATTR_COOP_GROUP_MASK_REGIDS
	.align		4
        /*0028*/ 	.byte	0x04, 0x29
        /*002a*/ 	.short	(.L_3517 - .L_3516)


	//   ....[0]....
.L_3516:
        /*002c*/ 	.word	0xffffffff


	//   ....[1]....
        /*0030*/ 	.word	0xffffffff


	//   ....[2]....
        /*0034*/ 	.word	0xffffffff


	//   ....[3]....
        /*0038*/ 	.word	0xffffffff


	//   ....[4]....
        /*003c*/ 	.word	0xffffffff


	//   ....[5]....
        /*0040*/ 	.word	0xffffffff


	//   ....[6]....
        /*0044*/ 	.word	0xffffffff


	//   ....[7]....
        /*0048*/ 	.word	0xffffffff


	//   ....[8]....
        /*004c*/ 	.word	0xffffffff


	//   ....[9]....
        /*0050*/ 	.word	0xffffffff


	//   ....[10]....
        /*0054*/ 	.word	0xffffffff


	//   ....[11]....
        /*0058*/ 	.word	0xffffffff


	//   ....[12]....
        /*005c*/ 	.word	0xffffffff


	//   ....[13]....
        /*0060*/ 	.word	0xffffffff


	//   ....[14]....
        /*0064*/ 	.word	0xffffffff


	//   ....[15]....
        /*0068*/ 	.word	0xffffffff


	//   ....[16]....
        /*006c*/ 	.word	0xffffffff


	//   ....[17]....
        /*0070*/ 	.word	0xffffffff


	//   ....[18]....
        /*0074*/ 	.word	0xffffffff


	//----- nvinfo : EIATTR_COOP_GROUP_INSTR_OFFSETS
	.align		4
.L_3517:
        /*0078*/ 	.byte	0x04, 0x28
        /*007a*/ 	.short	(.L_3519 - .L_3518)


	//   ....[0]....
.L_3518:
        /*007c*/ 	.word	0x00001170


	//   ....[1]....
        /*0080*/ 	.word	0x00001200


	//   ....[2]....
        /*0084*/ 	.word	0x00003dc0


	//   ....[3]....
        /*0088*/ 	.word	0x00004560


	//   ....[4]....
        /*008c*/ 	.word	0x00004b90


	//   ....[5]....
        /*0090*/ 	.word	0x00004be0


	//   ....[6]....
        /*0094*/ 	.word	0x00004c10


	//   ....[7]....
        /*0098*/ 	.word	0x00004c40


	//   ....[8]....
        /*009c*/ 	.word	0x00004c70


	//   ....[9]....
        /*00a0*/ 	.word	0x00004ca0


	//   ....[10]....
        /*00a4*/ 	.word	0x00004cf0


	//   ....[11]....
        /*00a8*/ 	.word	0x00004d00


	//   ....[12]....
        /*00ac*/ 	.word	0x00004d50


	//   ....[13]....
        /*00b0*/ 	.word	0x00004d60


	//   ....[14]....
        /*00b4*/ 	.word	0x00004e00


	//   ....[15]....
        /*00b8*/ 	.word	0x00004e10


	//   ....[16]....
        /*00bc*/ 	.word	0x00005820


	//   ....[17]....
        /*00c0*/ 	.word	0x00005a40


	//   ....[18]....
        /*00c4*/ 	.word	0x000062d0


	//----- nvinfo : EIATTR_VRC_CTA_INIT_COUNT
	.align		4
.L_3519:
        /*00c8*/ 	.byte	0x02, 0x4a
	.zero		1
	.zero		1


	//----- nvinfo : EIATTR_EXIT_INSTR_OFFSETS
	.align		4
        /*00cc*/ 	.byte	0x04, 0x1c
        /*00ce*/ 	.short	(.L_3521 - .L_3520)


	//   ....[0]....
.L_3520:
        /*00d0*/ 	.word	0x00000290


	//   ....[1]....
        /*00d4*/ 	.word	0x00000e80


	//   ....[2]....
        /*00d8*/ 	.word	0x00001070


	//   ....[3]....
        /*00dc*/ 	.word	0x00006360


	//----- nvinfo : EIATTR_MAX_THREADS
	.align		4
.L_3521:
        /*00e0*/ 	.byte	0x04, 0x05
        /*00e2*/ 	.short	(.L_3523 - .L_3522)
.L_3522:
        /*00e4*/ 	.word	0x00000080
        /*00e8*/ 	.word	0x00000001
        /*00ec*/ 	.word	0x00000001


	//----- nvinfo : EIATTR_CRS_STACK_SIZE
	.align		4
.L_3523:
        /*00f0*/ 	.byte	0x04, 0x1e
        /*00f2*/ 	.short	(.L_3525 - .L_3524)
.L_3524:
        /*00f4*/ 	.word	0x00000000


	//----- nvinfo : EIATTR_CBANK_PARAM_SIZE
	.align		4
.L_3525:
        /*00f8*/ 	.byte	0x03, 0x19
        /*00fa*/ 	.short	0x0188


	//----- nvinfo : EIATTR_PARAM_CBANK
	.align		4
        /*00fc*/ 	.byte	0x04, 0x0a
        /*00fe*/ 	.short	(.L_3527 - .L_3526)
	.align		4
.L_3526:
        /*0100*/ 	.word	index@(.nv.constant0._Z25selective_scan_fwd_kernelI32Selective_Scan_fwd_kernel_traitsILi128ELi16ELi1ELb1ELb1ELb1ELb1ELb0EN3c108BFloat16EffEEv13SSMParamsBase)
        /*0104*/ 	.short	0x0380
        /*0106*/ 	.short	0x0188


	//----- nvinfo : EIATTR_SW_WAR
	.align		4
.L_3527:
        /*0108*/ 	.byte	0x04, 0x36
        /*010a*/ 	.short	(.L_3529 - .L_3528)
.L_3528:
        /*010c*/ 	.word	0x00000008
.L_3529:


//--------------------- .nv.info._Z25selective_scan_fwd_kernelI32Selective_Scan_fwd_kernel_traitsILi128ELi16ELi1ELb1ELb1ELb1ELb1ELb1EN3c108BFloat16EffEEv13SSMParamsBase --------------------------
	.section	.nv.info._Z25selective_scan_fwd_kernelI32Selective_Scan_fwd_kernel_traitsILi128ELi16ELi1ELb1ELb1ELb1ELb1ELb1EN3c108BFloat16EffEEv13SSMParamsBase,"",@"SHT_CUDA_INFO"
	.sectionflags	@""
	.align	4


	//----- nvinfo : EIATTR_CUDA_API_VERSION
	.align		4
        /*0000*/ 	.byte	0x04, 0x37
        /*0002*/ 	.short	(.L_3531 - .L_3530)
.L_3530:
        /*0004*/ 	.word	0x00000082


	//----- nvinfo : EIATTR_KPARAM_INFO
	.align		4
.L_3531:
        /*0008*/ 	.byte	0x04, 0x17
        /*000a*/ 	.short	(.L_3533 - .L_3532)
.L_3532:
        /*000c*/ 	.word	0x00000000
        /*0010*/ 	.short	0x0000
        /*0012*/ 	.short	0x0000
        /*0014*/ 	.byte	0x00, 0xf0, 0x21, 0x06


	//----- nvinfo : EIATTR_SPARSE_MMA_MASK
	.align		4
.L_3533:
        /*0018*/ 	.byte	0x03, 0x50
        /*001a*/ 	.short	0x0000


	//----- nvinfo : EIATTR_MAXREG_COUNT
	.align		4
        /*001c*/ 	.byte	0x03, 0x1b
        /*001e*/ 	.short	0x00a8


	//----- nvinfo : EIATTR_NUM_BARRIERS
	.align		4
        /*0020*/ 	.byte	0x02, 0x4c
        /*0022*/ 	.byte	0x01
	.zero		1


	//----- nvinfo : EIATTR_ANNOTATIONS
	.align		4
        /*0024*/ 	.byte	0x04, 0x55
        /*0026*/ 	.short	(.L_3535 - .L_3534)


	//   ....[0]....
.L_3534:
        /*0028*/ 	.word	0x00000001
        /*002c*/ 	.byte	0xc0, 0x46, 0x00, 0x00, 0x01, 0x00, 0x00, 0x00, 0xc0, 0x81, 0x00, 0x00, 0x01, 0x00, 0x00, 0x00
        /*003c*/ 	.byte	0x70, 0x93, 0x00, 0x00


	//----- nvinfo : EIATTR_MERCURY_ISA_VERSION
	.align		4
.L_3535:
        /*0040*/ 	.byte	0x03, 0x5f
        /*0042*/ 	.short	0x0101


	//----- nvinfo : EIATTR_COOP_GROUP_MASK_REGIDS
	.align		4
        /*0044*/ 	.byte	0x04, 0x29
        /*0046*/ 	.short	(.L_3537 - .L_3536)


	//   ....[0]....
.L_3536:
        /*0048*/ 	.word	0xffffffff


	//   ....[1]....
        /*004c*/ 	.word	0xffffffff


	//   ....[2]....
        /*0050*/ 	.word	0xffffffff


	//   ....[3]....
        /*0054*/ 	.word	0xffffffff


	//   ....[4]....
        /*0058*/ 	.word	0xffffffff


	//   ....[5]....
        /*005c*/ 	.word	0xffffffff


	//   ....[6]....
        /*0060*/ 	.word	0xffffffff


	//   ....[7]....
        /*0064*/ 	.word	0xffffffff


	//   ....[8]....
        /*0068*/ 	.word	0xffffffff


	//   ....[9]....
        /*006c*/ 	.word	0xffffffff


	//   ....[10]....
        /*0070*/ 	.word	0xffffffff


	//   ....[11]....
        /*0074*/ 	.word	0xffffffff


	//   ....[12]....
        /*0078*/ 	.word	0xffffffff


	//   ....[13]....
        /*007c*/ 	.word	0xffffffff


	//   ....[14]....
        /*0080*/ 	.word	0xffffffff


	//   ....[15]....
        /*0084*/ 	.word	0xffffffff


	//   ....[16]....
        /*0088*/ 	.word	0xffffffff


	//   ....[17]....
        /*008c*/ 	.word	0xffffffff


	//   ....[18]....
        /*0090*/ 	.word	0xffffffff


	//----- nvinfo : EIATTR_COOP_GROUP_INSTR_OFFSETS
	.align		4
.L_3537:
        /*0094*/ 	.byte	0x04, 0x28
        /*0096*/ 	.short	(.L_3539 - .L_3538)


	//   ....[0]....
.L_3538:
        /*0098*/ 	.word	0x00002280


	//   ....[1]....
        /*009c*/ 	.word	0x00002810


	//   ....[2]....
        /*00a0*/ 	.word	0x00005e70


	//   ....[3]....
        /*00a4*/ 	.word	0x00006f30


	//   ....[4]....
        /*00a8*/ 	.word	0x00007560


	//   ....[5]....
        /*00ac*/ 	.word	0x00007570


	//   ....[6]....
        /*00b0*/ 	.word	0x000075c0


	//   ....[7]....
        /*00b4*/ 	.word	0x000075d0


	//   ....[8]....
        /*00b8*/ 	.word	0x00007610


	//   ....[9]....
        /*00bc*/ 	.word	0x00007630


	//   ....[10]....
        /*00c0*/ 	.word	0x00007670


	//   ....[11]....
        /*00c4*/ 	.word	0x00007690


	//   ....[12]....
        /*00c8*/ 	.word	0x000076d0


	//   ....[13]....
        /*00cc*/ 	.word	0x000076f0


	//   ....[14]....
        /*00d0*/ 	.word	0x00007860


	//   ....[15]....
        /*00d4*/ 	.word	0x00007890


	//   ....[16]....
        /*00d8*/ 	.word	0x00008700


	//   ....[17]....
        /*00dc*/ 	.word	0x00008e60


	//   ....[18]....
        /*00e0*/ 	.word	0x000098a0


	//----- nvinfo : EIATTR_VRC_CTA_INIT_COUNT
	.align		4
.L_3539:
        /*00e4*/ 	.byte	0x02, 0x4a
	.zero		1
	.zero		1


	//----- nvinfo : EIATTR_EXIT_INSTR_OFFSETS
	.align		4
        /*00e8*/ 	.byte	0x04, 0x1c
        /*00ea*/ 	.short	(.L_3541 - .L_3540)


	//   ....[0]....
.L_3540:
        /*00ec*/ 	.word	0x00000400


	//   ....[1]....
        /*00f0*/ 	.word	0x00001320


	//   ....[2]....
        /*00f4*/ 	.word	0x000014e0


	//   ....[3]....
        /*00f8*/ 	.word	0x00009d20


	//----- nvinfo : EIATTR_MAX_THREADS
	.align		4
.L_3541:
        /*00fc*/ 	.byte	0x04, 0x05
        /*00fe*/ 	.short	(.L_3543 - .L_3542)
.L_3542:
        /*0100*/ 	.word	0x00000080
        /*0104*/ 	.word	0x00000001
        /*0108*/ 	.word	0x00000001


	//----- nvinfo : EIATTR_CRS_STACK_SIZE
	.align		4
.L_3543:
        /*010c*/ 	.byte	0x04, 0x1e
        /*010e*/ 	.short	(.L_3545 - .L_3544)
.L_3544:
        /*0110*/ 	.word	0x00000000


	//----- nvinfo : EIATTR_CBANK_PARAM_SIZE
	.align		4
.L_3545:
        /*0114*/ 	.byte	0x03, 0x19
        /*0116*/ 	.short	0x0188


	//----- nvinfo : EIATTR_PARAM_CBANK
	.align		4
        /*0118*/ 	.byte	0x04, 0x0a
        /*011a*/ 	.short	(.L_3547 - .L_3546)
	.align		4
.L_3546:
        /*011c*/ 	.word	index@(.nv.constant0._Z25selective_scan_fwd_kernelI32Selective_Scan_fwd_kernel_traitsILi128ELi16ELi1ELb1ELb1ELb1ELb1ELb1EN3c108BFloat16EffEEv13SSMParamsBase)
        /*0120*/ 	.short	0x0380
        /*0122*/ 	.short	0x0188


	//----- nvinfo : EIATTR_SW_WAR
	.align		4
.L_3547:
        /*0124*/ 	.byte	0x04, 0x36
        /*0126*/ 	.short	(.L_3549 - .L_3548)
.L_3548:
        /*0128*/ 	.word	0x00000008
.L_3549:


//--------------------- .nv.info._Z25selective_scan_fwd_kernelI32Selective_Scan_fwd_kernel_traitsILi32ELi16ELi1ELb0ELb1ELb1ELb0ELb0EN3c108BFloat16EffEEv13SSMParamsBase --------------------------
	.section	.nv.info._Z25selective_scan_fwd_kernelI32Selective_Scan_fwd_kernel_traitsILi32ELi16ELi1ELb0ELb1ELb1ELb0ELb0EN3c108BFloat16EffEEv13SSMParamsBase,"",@"SHT_CUDA_INFO"
	.sectionflags	@""
	.align	4


	//----- nvinfo : EIATTR_CUDA_API_VERSION
	.align		4
        /*0000*/ 	.byte	0x04, 0x37
        /*0002*/ 	.short	(.L_3551 - .L_3550)
.L_3550:
        /*0004*/ 	.word	0x00000082


	//----- nvinfo : EIATTR_KPARAM_INFO
	.align		4
.L_3551:
        /*0008*/ 	.byte	0x04, 0x17
        /*000a*/ 	.short	(.L_3553 - .L_3552)
.L_3552:
        /*000c*/ 	.word	0x00000000
        /*0010*/ 	.short	0x0000
        /*0012*/ 	.short	0x0000
        /*0014*/ 	.byte	0x00, 0xf0, 0x21, 0x06


	//----- nvinfo : EIATTR_SPARSE_MMA_MASK
	.align		4
.L_3553:
        /*0018*/ 	.byte	0x03, 0x50
        /*001a*/ 	.short	0x0000


	//----- nvinfo : EIATTR_MAXREG_COUNT
	.align		4
        /*001c*/ 	.byte	0x03, 0x1b
        /*001e*/ 	.short	0x00ff


	//----- nvinfo : EIATTR_NUM_BARRIERS
	.align		4
        /*0020*/ 	.byte	0x02, 0x4c
        /*0022*/ 	.byte	0x01
	.zero		1


	//----- nvinfo : EIATTR_MERCURY_ISA_VERSION
	.align		4
        /*0024*/ 	.byte	0x03, 0x5f
        /*0026*/ 	.short	0x0101


	//----- nvinfo : EIATTR_COOP_GROUP_MASK_REGIDS
	.align		4
        /*0028*/ 	.byte	0x04, 0x29
        /*002a*/ 	.short	(.L_3555 - .L_3554)


	//   ....[0]....
.L_3554:
        /*002c*/ 	.word	0xffffffff


	//   ....[1]....
        /*0030*/ 	.word	0xffffffff


	//   ....[2]....
        /*0034*/ 	.word	0xffffffff


	//   ....[3]....
        /*0038*/ 	.word	0xffffffff


	//   ....[4]....
        /*003c*/ 	.word	0xffffffff


	//   ....[5]....
        /*0040*/ 	.word	0xffffffff


	//   ....[6]....
        /*0044*/ 	.word	0xffffffff


	//   ....[7]....
        /*0048*/ 	.word	0xffffffff


	//   ....[8]....
        /*004c*/ 	.word	0xffffffff


	//   ....[9]....
        /*0050*/ 	.word	0xffffffff


	//   ....[10]....
        /*0054*/ 	.word	0xffffffff


	//   ....[11]....
        /*0058*/ 	.word	0xffffffff


	//   ....[12]....
        /*005c*/ 	.word	0xffffffff


	//   ....[13]....
        /*0060*/ 	.word	0xffffffff


	//   ....[14]....
        /*0064*/ 	.word	0xffffffff


	//   ....[15]....
        /*0068*/ 	.word	0xffffffff


	//   ....[16]....
        /*006c*/ 	.word	0xffffffff


	//----- nvinfo : EIATTR_COOP_GROUP_INSTR_OFFSETS
	.align		4
.L_3555:
        /*0070*/ 	.byte	0x04, 0x28
        /*0072*/ 	.short	(.L_3557 - .L_3556)


	//   ....[0]....
.L_3556:
        /*0074*/ 	.word	0x00001b60


	//   ....[1]....
        /*0078*/ 	.word	0x00001fc0


	//   ....[2]....
        /*007c*/ 	.word	0x00005300


	//   ....[3]....
        /*0080*/ 	.word	0x00005d10


	//   ....[4]....
        /*0084*/ 	.word	0x00006550


	//   ....[5]....
        /*0088*/ 	.word	0x000065a0


	//   ....[6]....
        /*008c*/ 	.word	0x000065d0


	//   ....[7]....
        /*0090*/ 	.word	0x00006600


	//   ....[8]....
        /*0094*/ 	.word	0x00006630


	//   ....[9]....
        /*0098*/ 	.word	0x00006660


	//   ....[10]....
        /*009c*/ 	.word	0x000066b0


	//   ....[11]....
        /*00a0*/ 	.word	0x000066c0


	//   ....[12]....
        /*00a4*/ 	.word	0x00006710


	//   ....[13]....
        /*00a8*/ 	.word	0x00006720


	//   ....[14]....
        /*00ac*/ 	.word	0x000067b0


	//   ....[15]....
        /*00b0*/ 	.word	0x000067c0


	//   ....[16]....
        /*00b4*/ 	.word	0x00006fb0


	//----- nvinfo : EIATTR_VRC_CTA_INIT_COUNT
	.align		4
.L_3557:
        /*00b8*/ 	.byte	0x02, 0x4a
	.zero		1
	.zero		1


	//----- nvinfo : EIATTR_EXIT_INSTR_OFFSETS
	.align		4
        /*00bc*/ 	.byte	0x04, 0x1c
        /*00be*/ 	.short	(.L_3559 - .L_3558)


	//   ....[0]....
.L_3558:
        /*00c0*/ 	.word	0x00000290


	//   ....[1]....
        /*00c4*/ 	.word	0x00000ed0


	//   ....[2]....
        /*00c8*/ 	.word	0x000012c0


	//   ....[3]....
        /*00cc*/ 	.word	0x000073b0


	//----- nvinfo : EIATTR_MAX_THREADS
	.align		4
.L_3559:
        /*00d0*/ 	.byte	0x04, 0x05
        /*00d2*/ 	.short	(.L_3561 - .L_3560)
.L_3560:
        /*00d4*/ 	.word	0x00000020
        /*00d8*/ 	.word	0x00000001
        /*00dc*/ 	.word	0x00000001


	//----- nvinfo : EIATTR_CRS_STACK_SIZE
	.align		4
.L_3561:
        /*00e0*/ 	.byte	0x04, 0x1e
        /*00e2*/ 	.short	(.L_3563 - .L_3562)
.L_3562:
        /*00e4*/ 	.word	0x00000000


	//----- nvinfo : EIATTR_CBANK_PARAM_SIZE
	.align		4
.L_3563:
        /*00e8*/ 	.byte	0x03, 0x19
        /*00ea*/ 	.short	0x0188


	//----- nvinfo : EIATTR_PARAM_CBANK
	.align		4
        /*00ec*/ 	.byte	0x04, 0x0a
        /*00ee*/ 	.short	(.L_3565 - .L_3564)
	.align		4
.L_3564:
        /*00f0*/ 	.word	index@(.nv.constant0._Z25selective_scan_fwd_kernelI32Selective_Scan_fwd_kernel_traitsILi32ELi16ELi1ELb0ELb1ELb1ELb0ELb0EN3c108BFloat16EffEEv13SSMParamsBase)
        /*00f4*/ 	.short	0x0380
        /*00f6*/ 	.short	0x0188


	//----- nvinfo : EIATTR_SW_WAR
	.align		4
.L_3565:
        /*00f8*/ 	.byte	0x04, 0x36
        /*00fa*/ 	.short	(.L_3567 - .L_3566)
.L_3566:
        /*00fc*/ 	.word	0x00000008
.L_3567:


//--------------------- .nv.info._Z25selective_scan_fwd_kernelI32Selective_Scan_fwd_kernel_traitsILi32ELi16ELi1ELb0ELb1ELb1ELb0ELb1EN3c108BFloat16EffEEv13SSMParamsBase --------------------------
	.section	.nv.info._Z25selective_scan_fwd_kernelI32Selective_Scan_fwd_kernel_traitsILi32ELi16ELi1ELb0ELb1ELb1ELb0ELb1EN3c108BFloat16EffEEv13SSMParamsBase,"",@"SHT_CUDA_INFO"
	.sectionflags	@""
	.align	4


	//----- nvinfo : EIATTR_CUDA_API_VERSION
	.align		4
        /*0000*/ 	.byte	0x04, 0x37
        /*0002*/ 	.short	(.L_3569 - .L_3568)
.L_3568:
        /*0004*/ 	.word	0x00000082


	//----- nvinfo : EIATTR_KPARAM_INFO
	.align		4
.L_3569:
        /*0008*/ 	.byte	0x04, 0x17
        /*000a*/ 	.short	(.L_3571 - .L_3570)
.L_3570:
        /*000c*/ 	.word	0x00000000
        /*0010*/ 	.short	0x0000
        /*0012*/ 	.short	0x0000
        /*0014*/ 	.byte	0x00, 0xf0, 0x21, 0x06


	//----- nvinfo : EIATTR_SPARSE_MMA_MASK
	.align		4
.L_3571:
        /*0018*/ 	.byte	0x03, 0x50
        /*001a*/ 	.short	0x0000


	//----- nvinfo : EIATTR_MAXREG_COUNT
	.align		4
        /*001c*/ 	.byte	0x03, 0x1b
        /*001e*/ 	.short	0x00ff


	//----- nvinfo : EIATTR_NUM_BARRIERS
	.align		4
        /*0020*/ 	.byte	0x02, 0x4c
        /*0022*/ 	.byte	0x01
	.zero		1


	//----- nvinfo : EIATTR_MERCURY_ISA_VERSION
	.align		4
        /*0024*/ 	.byte	0x03, 0x5f
        /*0026*/ 	.short	0x0101


	//----- nvinfo : EIATTR_COOP_GROUP_MASK_REGIDS
	.align		4
        /*0028*/ 	.byte	0x04, 0x29
        /*002a*/ 	.short	(.L_3573 - .L_3572)


	//   ....[0]....
.L_3572:
        /*002c*/ 	.word	0xffffffff


	//   ....[1]....
        /*0030*/ 	.word	0xffffffff


	//   ....[2]....
        /*0034*/ 	.word	0xffffffff


	//   ....[3]....
        /*0038*/ 	.word	0xffffffff


	//   ....[4]....
        /*003c*/ 	.word	0xffffffff


	//   ....[5]....
        /*0040*/ 	.word	0xffffffff


	//   ....[6]....
        /*0044*/ 	.word	0xffffffff


	//   ....[7]....
        /*0048*/ 	.word	0xffffffff


	//   ....[8]....
        /*004c*/ 	.word	0xffffffff


	//   ....[9]....
        /*0050*/ 	.word	0xffffffff


	//   ....[10]....
        /*0054*/ 	.word	0xffffffff


	//   ....[11]....
        /*0058*/ 	.word	0xffffffff


	//   ....[12]....
        /*005c*/ 	.word	0xffffffff


	//   ....[13]....
        /*0060*/ 	.word	0xffffffff


	//   ....[14]....
        /*0064*/ 	.word	0xffffffff


	//   ....[15]....
        /*0068*/ 	.word	0xffffffff


	//   ....[16]....
        /*006c*/ 	.word	0xffffffff


	//----- nvinfo : EIATTR_COOP_GROUP_INSTR_OFFSETS
	.align		4
.L_3573:
        /*0070*/ 	.byte	0x04, 0x28
        /*0072*/ 	.short	(.L_3575 - .L_3574)


	//   ....[0]....
.L_3574:
        /*0074*/ 	.word	0x00001c10


	//   ....[1]....
        /*0078*/ 	.word	0x00002070


	//   ....[2]....
        /*007c*/ 	.word	0x000053a0


	//   ....[3]....
        /*0080*/ 	.word	0x00005d90


	//   ....[4]....
        /*0084*/ 	.word	0x000065f0


	//   ....[5]....
        /*0088*/ 	.word	0x00006640


	//   ....[6]....
        /*008c*/ 	.word	0x00006670


	//   ....[7]....
        /*0090*/ 	.word	0x000066a0


	//   ....[8]....
        /*0094*/ 	.word	0x000066d0


	//   ....[9]....
        /*0098*/ 	.word	0x00006700


	//   ....[10]....
        /*009c*/ 	.word	0x00006750


	//   ....[11]....
        /*00a0*/ 	.word	0x00006760


	//   ....[12]....
        /*00a4*/ 	.word	0x000067b0


	//   ....[13]....
        /*00a8*/ 	.word	0x000067c0


	//   ....[14]....
        /*00ac*/ 	.word	0x00006850


	//   ....[15]....
        /*00b0*/ 	.word	0x00006860


	//   ....[16]....
        /*00b4*/ 	.word	0x00007060


	//----- nvinfo : EIATTR_VRC_CTA_INIT_COUNT
	.align		4
.L_3575:
        /*00b8*/ 	.byte	0x02, 0x4a
	.zero		1
	.zero		1


	//----- nvinfo : EIATTR_EXIT_INSTR_OFFSETS
	.align		4
        /*00bc*/ 	.byte	0x04, 0x1c
        /*00be*/ 	.short	(.L_3577 - .L_3576)


	//   ....[0]....
.L_3576:
        /*00c0*/ 	.word	0x000002e0


	//   ....[1]....
        /*00c4*/ 	.word	0x00000fa0


	//   ....[2]....
        /*00c8*/ 	.word	0x00001370


	//   ....[3]....
        /*00cc*/ 	.word	0x00007470


	//----- nvinfo : EIATTR_MAX_THREADS
	.align		4
.L_3577:
        /*00d0*/ 	.byte	0x04, 0x05
        /*00d2*/ 	.short	(.L_3579 - .L_3578)
.L_3578:
        /*00d4*/ 	.word	0x00000020
        /*00d8*/ 	.word	0x00000001
        /*00dc*/ 	.word	0x00000001


	//----- nvinfo : EIATTR_CRS_STACK_SIZE
	.align		4
.L_3579:
        /*00e0*/ 	.byte	0x04, 0x1e
        /*00e2*/ 	.short	(.L_3581 - .L_3580)
.L_3580:
        /*00e4*/ 	.word	0x00000000


	//----- nvinfo : EIATTR_CBANK_PARAM_SIZE
	.align		4
.L_3581:
        /*00e8*/ 	.byte	0x03, 0x19
        /*00ea*/ 	.short	0x0188


	//----- nvinfo : EIATTR_PARAM_CBANK
	.align		4
        /*00ec*/ 	.byte	0x04, 0x0a
        /*00ee*/ 	.short	(.L_3583 - .L_3582)
	.align		4
.L_3582:
        /*00f0*/ 	.word	index@(.nv.constant0._Z25selective_scan_fwd_kernelI32Selective_Scan_fwd_kernel_traitsILi32ELi16ELi1ELb0ELb1ELb1ELb0ELb1EN3c108BFloat16EffEEv13SSMParamsBase)
        /*00f4*/ 	.short	0x0380
        /*00f6*/ 	.short	0x0188


	//----- nvinfo : EIATTR_SW_WAR
	.align		4
.L_3583:
        /*00f8*/ 	.byte	0x04, 0x36
        /*00fa*/ 	.short	(.L_3585 - .L_3584)
.L_3584:
        /*00fc*/ 	.word	0x00000008
.L_3585:


//--------------------- .nv.info._Z25selective_scan_fwd_kernelI32Selective_Scan_fwd_kernel_traitsILi32ELi16ELi1ELb0ELb1ELb1ELb1ELb0EN3c108BFloat16EffEEv13SSMParamsBase --------------------------
	.section	.nv.info._Z25selective_scan_fwd_kernelI32Selective_Scan_fwd_kernel_traitsILi32ELi16ELi1ELb0ELb1ELb1ELb1ELb0EN3c108BFloat16EffEEv13SSMParamsBase,"",@"SHT_CUDA_INFO"
	.sectionflags	@""
	.align	4


	//----- nvinfo : EIATTR_CUDA_API_VERSION
	.align		4
        /*0000*/ 	.byte	0x04, 0x37
        /*0002*/ 	.short	(.L_3587 - .L_3586)
.L_3586:
        /*0004*/ 	.word	0x00000082


	//----- nvinfo : EIATTR_KPARAM_INFO
	.align		4
.L_3587:
        /*0008*/ 	.byte	0x04, 0x17
        /*000a*/ 	.short	(.L_3589 - .L_3588)
.L_3588:
        /*000c*/ 	.word	0x00000000
        /*0010*/ 	.short	0x0000
        /*0012*/ 	.short	0x0000
        /*0014*/ 	.byte	0x00, 0xf0, 0x21, 0x06


	//----- nvinfo : EIATTR_SPARSE_MMA_MASK
	.align		4
.L_3589:
        /*0018*/ 	.byte	0x03, 0x50
        /*001a*/ 	.short	0x0000


	//----- nvinfo : EIATTR_MAXREG_COUNT
	.align		4
        /*001c*/ 	.byte	0x03, 0x1b
        /*001e*/ 	.short	0x00ff


	//----- nvinfo : EIATTR_NUM_BARRIERS
	.align		4
        /*0020*/ 	.byte	0x02, 0x4c
        /*0022*/ 	.byte	0x01
	.zero		1


	//----- nvinfo : EIATTR_MERCURY_ISA_VERSION
	.align		4
        /*0024*/ 	.byte	0x03, 0x5f
        /*0026*/ 	.short	0x0101


	//----- nvinfo : EIATTR_COOP_GROUP_MASK_REGIDS
	.align		4
        /*0028*/ 	.byte	0x04, 0x29
        /*002a*/ 	.short	(.L_3591 - .L_3590)


	//   ....[0]....
.L_3590:
        /*002c*/ 	.word	0xffffffff


	//   ....[1]....
        /*0030*/ 	.word	0xffffffff


	//   ....[2]....
        /*0034*/ 	.word	0xffffffff


	//   ....[3]....
        /*0038*/ 	.word	0xffffffff


	//   ....[4]....
        /*003c*/ 	.word	0xffffffff


	//   ....[5]....
        /*0040*/ 	.word	0xffffffff


	//   ....[6]....
        /*0044*/ 	.word	0xffffffff


	//   ....[7]....
        /*0048*/ 	.word	0xffffffff


	//   ....[8]....
        /*004c*/ 	.word	0xffffffff


	//   ....[9]....
        /*0050*/ 	.word	0xffffffff


	//   ....[10]....
        /*0054*/ 	.word	0xffffffff


	//   ....[11]....
        /*0058*/ 	.word	0xffffffff


	//   ....[12]....
        /*005c*/ 	.word	0xffffffff


	//   ....[13]....
        /*0060*/ 	.word	0xffffffff


	//   ....[14]....
        /*0064*/ 	.word	0xffffffff


	//   ....[15]....
        /*0068*/ 	.word	0xffffffff


	//   ....[16]....
        /*006c*/ 	.word	0xffffffff


	//   ....[17]....
        /*0070*/ 	.word	0xffffffff


	//   ....[18]....
        /*0074*/ 	.word	0xffffffff


	//----- nvinfo : EIATTR_COOP_GROUP_INSTR_OFFSETS
	.align		4
.L_3591:
        /*0078*/ 	.byte	0x04, 0x28
        /*007a*/ 	.short	(.L_3593 - .L_3592)


	//   ....[0]....
.L_3592:
        /*007c*/ 	.word	0x00001d20


	//   ....[1]....
        /*0080*/ 	.word	0x000021b0


	//   ....[2]....
        /*0084*/ 	.word	0x00005940


	//   ....[3]....
        /*0088*/ 	.word	0x00006920


	//   ....[4]....
        /*008c*/ 	.word	0x00006e80


	//   ....[5]....
        /*0090*/ 	.word	0x00006ec0


	//   ....[6]....
        /*0094*/ 	.word	0x00006ef0


	//   ....[7]....
        /*0098*/ 	.word	0x00006f20


	//   ....[8]....
        /*009c*/ 	.word	0x00006f60


	//   ....[9]....
        /*00a0*/ 	.word	0x00006f80


	//   ....[10]....
        /*00a4*/ 	.word	0x00006fd0


	//   ....[11]....
        /*00a8*/ 	.word	0x00006fe0


	//   ....[12]....
        /*00ac*/ 	.word	0x00007020


	//   ....[13]....
        /*00b0*/ 	.word	0x00007040


	//   ....[14]....
        /*00b4*/ 	.word	0x00007090


	//   ....[15]....
        /*00b8*/ 	.word	0x000070b0


	//   ....[16]....
        /*00bc*/ 	.word	0x00007af0


	//   ....[17]....
        /*00c0*/ 	.word	0x00008250


	//   ....[18]....
        /*00c4*/ 	.word	0x00008c70


	//----- nvinfo : EIATTR_VRC_CTA_INIT_COUNT
	.align		4
.L_3593:
        /*00c8*/ 	.byte	0x02, 0x4a
	.zero		1
	.zero		1


	//----- nvinfo : EIATTR_EXIT_INSTR_OFFSETS
	.align		4
        /*00cc*/ 	.byte	0x04, 0x1c
        /*00ce*/ 	.short	(.L_3595 - .L_3594)


	//   ....[0]....
.L_3594:
        /*00d0*/ 	.word	0x00000290


	//   ....[1]....
        /*00d4*/ 	.word	0x00000ec0


	//   ....[2]....
        /*00d8*/ 	.word	0x000012b0


	//   ....[3]....
        /*00dc*/ 	.word	0x000090b0


	//----- nvinfo : EIATTR_MAX_THREADS
	.align		4
.L_3595:
        /*00e0*/ 	.byte	0x04, 0x05
        /*00e2*/ 	.short	(.L_3597 - .L_3596)
.L_3596:
        /*00e4*/ 	.word	0x00000020
        /*00e8*/ 	.word	0x00000001
        /*00ec*/ 	.word	0x00000001


	//----- nvinfo : EIATTR_CRS_STACK_SIZE
	.align		4
.L_3597:
        /*00f0*/ 	.byte	0x04, 0x1e
        /*00f2*/ 	.short	(.L_3599 - .L_3598)
.L_3598:
        /*00f4*/ 	.word	0x00000000


	//----- nvinfo : EIATTR_CBANK_PARAM_SIZE
	.align		4
.L_3599:
        /*00f8*/ 	.byte	0x03, 0x19
        /*00fa*/ 	.short	0x0188


	//----- nvinfo : EIATTR_PARAM_CBANK
	.align		4
        /*00fc*/ 	.byte	0x04, 0x0a
        /*00fe*/ 	.short	(.L_3601 - .L_3600)
	.align		4
.L_3600:
        /*0100*/ 	.word	index@(.nv.constant0._Z25selective_scan_fwd_kernelI32Selective_Scan_fwd_kernel_traitsILi32ELi16ELi1ELb0ELb1ELb1ELb1ELb0EN3c108BFloat16EffEEv13SSMParamsBase)
        /*0104*/ 	.short	0x0380
        /*0106*/ 	.short	0x0188


	//----- nvinfo : EIATTR_SW_WAR
	.align		4
.L_3601:
        /*0108*/ 	.byte	0x04, 0x36
        /*010a*/ 	.short	(.L_3603 - .L_3602)
.L_3602:
        /*010c*/ 	.word	0x00000008
.L_3603:


//--------------------- .nv.info._Z25selective_scan_fwd_kernelI32Selective_Scan_fwd_kernel_traitsILi32ELi16ELi1ELb0ELb1ELb1ELb1ELb1EN3c108BFloat16EffEEv13SSMParamsBase --------------------------
	.section	.nv.info._Z25selective_scan_fwd_kernelI32Selective_Scan_fwd_kernel_traitsILi32ELi16ELi1ELb0ELb1ELb1ELb1ELb1EN3c108BFloat16EffEEv13SSMParamsBase,"",@"SHT_CUDA_INFO"
	.sectionflags	@""
	.align	4


	//----- nvinfo : EIATTR_CUDA_API_VERSION
	.align		4
        /*0000*/ 	.byte	0x04, 0x37
        /*0002*/ 	.short	(.L_3605 - .L_3604)
.L_3604:
        /*0004*/ 	.word	0x00000082


	//----- nvinfo : EIATTR_KPARAM_INFO
	.align		4
.L_3605:
        /*0008*/ 	.byte	0x04, 0x17
        /*000a*/ 	.short	(.L_3607 - .L_3606)
.L_3606:
        /*000c*/ 	.word	0x00000000
        /*0010*/ 	.short	0x0000
        /*0012*/ 	.short	0x0000
        /*0014*/ 	.byte	0x00, 0xf0, 0x21, 0x06


	//----- nvinfo : EIATTR_SPARSE_MMA_MASK
	.align		4
.L_3607:
        /*0018*/ 	.byte	0x03, 0x50
        /*001a*/ 	.short	0x0000


	//----- nvinfo : EIATTR_MAXREG_COUNT
	.align		4
        /*001c*/ 	.byte	0x03, 0x1b
        /*001e*/ 	.short	0x00ff


	//----- nvinfo : EIATTR_NUM_BARRIERS
	.align		4
        /*0020*/ 	.byte	0x02, 0x4c
        /*0022*/ 	.byte	0x01
	.zero		1


	//----- nvinfo : EIATTR_MERCURY_ISA_VERSION
	.align		4
        /*0024*/ 	.byte	0x03, 0x5f
        /*0026*/ 	.short	0x0101


	//----- nvinfo : EIATTR_COOP_GROUP_MASK_REGIDS
	.align		4
        /*0028*/ 	.byte	0x04, 0x29
        /*002a*/ 	.short	(.L_3609 - .L_3608)


	//   ....[0]....
.L_3608:
        /*002c*/ 	.word	0xffffffff


	//   ....[1]....
        /*0030*/ 	.word	0xffffffff


	//   ....[2]....
        /*0034*/ 	.word	0xffffffff


	//   ....[3]....
        /*0038*/ 	.word	0xffffffff


	//   ....[4]....
        /*003c*/ 	.word	0xffffffff


	//   ....[5]....
        /*0040*/ 	.word	0xffffffff


	//   ....[6]....
        /*0044*/ 	.word	0xffffffff


	//   ....[7]....
        /*0048*/ 	.word	0xffffffff


	//   ....[8]....
        /*004c*/ 	.word	0xffffffff


	//   ....[9]....
        /*0050*/ 	.word	0xffffffff


	//   ....[10]....
        /*0054*/ 	.word	0xffffffff


	//   ....[11]....
        /*0058*/ 	.word	0xffffffff


	//   ....[12]....
        /*005c*/ 	.word	0xffffffff


	//   ....[13]....
        /*0060*/ 	.word	0xffffffff


	//   ....[14]....
        /*0064*/ 	.word	0xffffffff


	//   ....[15]....
        /*0068*/ 	.word	0xffffffff


	//   ....[16]....
        /*006c*/ 	.word	0xffffffff


	//   ....[17]....
        /*0070*/ 	.word	0xffffffff


	//   ....[18]....
        /*0074*/ 	.word	0xffffffff


	//----- nvinfo : EIATTR_COOP_GROUP_INSTR_OFFSETS
	.align		4
.L_3609:
        /*0078*/ 	.byte	0x04, 0x28
        /*007a*/ 	.short	(.L_3611 - .L_3610)


	//   ....[0]....
.L_3610:
        /*007c*/ 	.word	0x00001df0


	//   ....[1]....
        /*0080*/ 	.word	0x00002270


	//   ....[2]....
        /*0084*/ 	.word	0x00005980


	//   ....[3]....
        /*0088*/ 	.word	0x00006960


	//   ....[4]....
        /*008c*/ 	.word	0x00006ec0


	//   ....[5]....
        /*0090*/ 	.word	0x00006f00


	//   ....[6]....
        /*0094*/ 	.word	0x00006f30


	//   ....[7]....
        /*0098*/ 	.word	0x00006f60


	//   ....[8]....
        /*009c*/ 	.word	0x00006fa0


	//   ....[9]....
        /*00a0*/ 	.word	0x00006fc0


	//   ....[10]....
        /*00a4*/ 	.word	0x00007010


	//   ....[11]....
        /*00a8*/ 	.word	0x00007020


	//   ....[12]....
        /*00ac*/ 	.word	0x00007060


	//   ....[13]....
        /*00b0*/ 	.word	0x00007080


	//   ....[14]....
        /*00b4*/ 	.word	0x000070d0


	//   ....[15]....
        /*00b8*/ 	.word	0x000070f0


	//   ....[16]....
        /*00bc*/ 	.word	0x00007b90


	//   ....[17]....
        /*00c0*/ 	.word	0x000082f0


	//   ....[18]....
        /*00c4*/ 	.word	0x00008d10


	//----- nvinfo : EIATTR_VRC_CTA_INIT_COUNT
	.align		4
.L_3611:
        /*00c8*/ 	.byte	0x02, 0x4a
	.zero		1
	.zero		1


	//----- nvinfo : EIATTR_EXIT_INSTR_OFFSETS
	.align		4
        /*00cc*/ 	.byte	0x04, 0x1c
        /*00ce*/ 	.short	(.L_3613 - .L_3612)


	//   ....[0]....
.L_3612:
        /*00d0*/ 	.word	0x000002e0


	//   ....[1]....
        /*00d4*/ 	.word	0x00000fa0


	//   ....[2]....
        /*00d8*/ 	.word	0x00001370


	//   ....[3]....
        /*00dc*/ 	.word	0x00009190


	//----- nvinfo : EIATTR_MAX_THREADS
	.align		4
.L_3613:
        /*00e0*/ 	.byte	0x04, 0x05
        /*00e2*/ 	.short	(.L_3615 - .L_3614)
.L_3614:
        /*00e4*/ 	.word	0x00000020
        /*00e8*/ 	.word	0x00000001
        /*00ec*/ 	.word	0x00000001


	//----- nvinfo : EIATTR_CRS_STACK_SIZE
	.align		4
.L_3615:
        /*00f0*/ 	.byte	0x04, 0x1e
        /*00f2*/ 	.short	(.L_3617 - .L_3616)
.L_3616:
        /*00f4*/ 	.word	0x00000000


	//----- nvinfo : EIATTR_CBANK_PARAM_SIZE
	.align		4
.L_3617:
        /*00f8*/ 	.byte	0x03, 0x19
        /*00fa*/ 	.short	0x0188


	//----- nvinfo : EIATTR_PARAM_CBANK
	.align		4
        /*00fc*/ 	.byte	0x04, 0x0a
        /*00fe*/ 	.short	(.L_3619 - .L_3618)
	.align		4
.L_3618:
        /*0100*/ 	.word	index@(.nv.constant0._Z25selective_scan_fwd_kernelI32Selective_Scan_fwd_kernel_traitsILi32ELi16ELi1ELb0ELb1ELb1ELb1ELb1EN3c108BFloat16EffEEv13SSMParamsBase)
        /*0104*/ 	.short	0x0380
        /*0106*/ 	.short	0x0188


	//----- nvinfo : EIATTR_SW_WAR
	.align		4
.L_3619:
        /*0108*/ 	.byte	0x04, 0x36
        /*010a*/ 	.short	(.L_3621 - .L_3620)
.L_3620:
        /*010c*/ 	.word	0x00000008
.L_3621:


//--------------------- .nv.info._Z25selective_scan_fwd_kernelI32Selective_Scan_fwd_kernel_traitsILi32ELi16ELi1ELb1ELb1ELb1ELb0ELb0EN3c108BFloat16EffEEv13SSMParamsBase --------------------------
	.section	.nv.info._Z25selective_scan_fwd_kernelI32Selective_Scan_fwd_kernel_traitsILi32ELi16ELi1ELb1ELb1ELb1ELb0ELb0EN3c108BFloat16EffEEv13SSMParamsBase,"",@"SHT_CUDA_INFO"
	.sectionflags	@""
	.align	4


	//----- nvinfo : EIATTR_CUDA_API_VERSION
	.align		4
        /*0000*/ 	.byte	0x04, 0x37
        /*0002*/ 	.short	(.L_3623 - .L_3622)
.L_3622:
        /*0004*/ 	.word	0x00000082


	//----- nvinfo : EIATTR_KPARAM_INFO
	.align		4
.L_3623:
        /*0008*/ 	.byte	0x04, 0x17
        /*000a*/ 	.short	(.L_3625 - .L_3624)
.L_3624:
        /*000c*/ 	.word	0x00000000
        /*0010*/ 	.short	0x0000
        /*0012*/ 	.short	0x0000
        /*0014*/ 	.byte	0x00, 0xf0, 0x21, 0x06


	//----- nvinfo : EIATTR_SPARSE_MMA_MASK
	.align		4
.L_3625:
        /*0018*/ 	.byte	0x03, 0x50
        /*001a*/ 	.short	0x0000


	//----- nvinfo : EIATTR_MAXREG_COUNT
	.align		4
        /*001c*/ 	.byte	0x03, 0x1b
        /*001e*/ 	.short	0x00ff


	//----- nvinfo : EIATTR_NUM_BARRIERS
	.align		4
        /*0020*/ 	.byte	0x02, 0x4c
        /*0022*/ 	.byte	0x01
	.zero		1


	//----- nvinfo : EIATTR_MERCURY_ISA_VERSION
	.align		4
        /*0024*/ 	.byte	0x03, 0x5f
        /*0026*/ 	.short	0x0101


	//----- nvinfo : EIATTR_COOP_GROUP_MASK_REGIDS
	.align		4
        /*0028*/ 	.byte	0x04, 0x29
        /*002a*/ 	.short	(.L_3627 - .L_3626)


	//   ....[0]....
.L_3626:
        /*002c*/ 	.word	0xffffffff


	//   ....[1]....
        /*0030*/ 	.word	0xffffffff


	//   ....[2]....
        /*0034*/ 	.word	0xffffffff


	//   ....[3]....
        /*0038*/ 	.word	0xffffffff


	//   ....[4]....
        /*003c*/ 	.word	0xffffffff


	//   ....[5]....
        /*0040*/ 	.word	0xffffffff


	//   ....[6]....
        /*0044*/ 	.word	0xffffffff


	//   ....[7]....
        /*0048*/ 	.word	0xffffffff


	//   ....[8]....
        /*004c*/ 	.word	0xffffffff


	//   ....[9]....
        /*0050*/ 	.word	0xffffffff


	//   ....[10]....
        /*0054*/ 	.word	0xffffffff


	//   ....[11]....
        /*0058*/ 	.word	0xffffffff


	//   ....[12]....
        /*005c*/ 	.word	0xffffffff


	//   ....[13]....
        /*0060*/ 	.word	0xffffffff


	//   ....[14]....
        /*0064*/ 	.word	0xffffffff


	//   ....[15]....
        /*0068*/ 	.word	0xffffffff


	//   ....[16]....
        /*006c*/ 	.word	0xffffffff


	//----- nvinfo : EIATTR_COOP_GROUP_INSTR_OFFSETS
	.align		4
.L_3627:
        /*0070*/ 	.byte	0x04, 0x28
        /*0072*/ 	.short	(.L_3629 - .L_3628)


	//   ....[0]....
.L_3628:
        /*0074*/ 	.word	0x000012b0


	//   ....[1]....
        /*0078*/ 	.word	0x00001340


	//   ....[2]....
        /*007c*/ 	.word	0x00004080


	//   ....[3]....
        /*0080*/ 	.word	0x00004350


	//   ....[4]....
        /*0084*/ 	.word	0x00004d90


	//   ....[5]....
        /*0088*/ 	.word	0x00004de0


	//   ....[6]....
        /*008c*/ 	.word	0x00004e10


	//   ....[7]....
        /*0090*/ 	.word	0x00004e40


	//   ....[8]....
        /*0094*/ 	.word	0x00004e70


	//   ....[9]....
        /*0098*/ 	.word	0x00004ea0


	//   ....[10]....
        /*009c*/ 	.word	0x00004ef0


	//   ....[11]....
        /*00a0*/ 	.word	0x00004f00


	//   ....[12]....
        /*00a4*/ 	.word	0x00004f50


	//   ....[13]....
        /*00a8*/ 	.word	0x00004f60


	//   ....[14]....
        /*00ac*/ 	.word	0x00004ff0


	//   ....[15]....
        /*00b0*/ 	.word	0x00005000


	//   ....[16]....
        /*00b4*/ 	.word	0x00005660


	//----- nvinfo : EIATTR_VRC_CTA_INIT_COUNT
	.align		4
.L_3629:
        /*00b8*/ 	.byte	0x02, 0x4a
	.zero		1
	.zero		1


	//----- nvinfo : EIATTR_EXIT_INSTR_OFFSETS
	.align		4
        /*00bc*/ 	.byte	0x04, 0x1c
        /*00be*/ 	.short	(.L_3631 - .L_3630)


	//   ....[0]....
.L_3630:
        /*00c0*/ 	.word	0x00000290


	//   ....[1]....
        /*00c4*/ 	.word	0x00000e90


	//   ....[2]....
        /*00c8*/ 	.word	0x000011a0


	//   ....[3]....
        /*00cc*/ 	.word	0x00005790


	//----- nvinfo : EIATTR_MAX_THREADS
	.align		4
.L_3631:
        /*00d0*/ 	.byte	0x04, 0x05
        /*00d2*/ 	.short	(.L_3633 - .L_3632)
.L_3632:
        /*00d4*/ 	.word	0x00000020
        /*00d8*/ 	.word	0x00000001
        /*00dc*/ 	.word	0x00000001


	//----- nvinfo : EIATTR_CRS_STACK_SIZE
	.align		4
.L_3633:
        /*00e0*/ 	.byte	0x04, 0x1e
        /*00e2*/ 	.short	(.L_3635 - .L_3634)
.L_3634:
        /*00e4*/ 	.word	0x00000000


	//----- nvinfo : EIATTR_CBANK_PARAM_SIZE
	.align		4
.L_3635:
        /*00e8*/ 	.byte	0x03, 0x19
        /*00ea*/ 	.short	0x0188


	//----- nvinfo : EIATTR_PARAM_CBANK
	.align		4
        /*00ec*/ 	.byte	0x04, 0x0a
        /*00ee*/ 	.short	(.L_3637 - .L_3636)
	.align		4
.L_3636:
        /*00f0*/ 	.word	index@(.nv.constant0._Z25selective_scan_fwd_kernelI32Selective_Scan_fwd_kernel_traitsILi32ELi16ELi1ELb1ELb1ELb1ELb0ELb0EN3c108BFloat16EffEEv13SSMParamsBase)
        /*00f4*/ 	.short	0x0380
        /*00f6*/ 	.short	0x0188


	//----- nvinfo : EIATTR_SW_WAR
	.align		4
.L_3637:
        /*00f8*/ 	.byte	0x04, 0x36
        /*00fa*/ 	.short	(.L_3639 - .L_3638)
.L_3638:
        /*00fc*/ 	.word	0x00000008
.L_3639:


//--------------------- .nv.info._Z25selective_scan_fwd_kernelI32Selective_Scan_fwd_kernel_traitsILi32ELi16ELi1ELb1ELb1ELb1ELb0ELb1EN3c108BFloat16EffEEv13SSMParamsBase --------------------------
	.section	.nv.info._Z25selective_scan_fwd_kernelI32Selective_Scan_fwd_kernel_traitsILi32ELi16ELi1ELb1ELb1ELb1ELb0ELb1EN3c108BFloat16EffEEv13SSMParamsBase,"",@"SHT_CUDA_INFO"
	.sectionflags	@""
	.align	4


	//----- nvinfo : EIATTR_CUDA_API_VERSION
	.align		4
        /*0000*/ 	.byte	0x04, 0x37
        /*0002*/ 	.short	(.L_3641 - .L_3640)
.L_3640:
        /*0004*/ 	.word	0x00000082


	//----- nvinfo : EIATTR_KPARAM_INFO
	.align		4
.L_3641:
        /*0008*/ 	.byte	0x04, 0x17
        /*000a*/ 	.short	(.L_3643 - .L_3642)
.L_3642:
        /*000c*/ 	.word	0x00000000
        /*0010*/ 	.short	0x0000
        /*0012*/ 	.short	0x0000
        /*0014*/ 	.byte	0x00, 0xf0, 0x21, 0x06


	//----- nvinfo : EIATTR_SPARSE_MMA_MASK
	.align		4
.L_3643:
        /*0018*/ 	.byte	0x03, 0x50
        /*001a*/ 	.short	0x0000


	//----- nvinfo : EIATTR_MAXREG_COUNT
	.align		4
        /*001c*/ 	.byte	0x03, 0x1b
        /*001e*/ 	.short	0x00ff


	//----- nvinfo : EIATTR_NUM_BARRIERS
	.align		4
        /*0020*/ 	.byte	0x02, 0x4c
        /*0022*/ 	.byte	0x01
	.zero		1


	//----- nvinfo : EIATTR_MERCURY_ISA_VERSION
	.align		4
        /*0024*/ 	.byte	0x03, 0x5f
        /*0026*/ 	.short	0x0101


	//----- nvinfo : EIATTR_COOP_GROUP_MASK_REGIDS
	.align		4
        /*0028*/ 	.byte	0x04, 0x29
        /*002a*/ 	.short	(.L_3645 - .L_3644)


	//   ....[0]....
.L_3644:
        /*002c*/ 	.word	0xffffffff


	//   ....[1]....
        /*0030*/ 	.word	0xffffffff


	//   ....[2]....
        /*0034*/ 	.word	0xffffffff


	//   ....[3]....
        /*0038*/ 	.word	0xffffffff


	//   ....[4]....
        /*003c*/ 	.word	0xffffffff


	//   ....[5]....
        /*0040*/ 	.word	0xffffffff


	//   ....[6]....
        /*0044*/ 	.word	0xffffffff


	//   ....[7]....
        /*0048*/ 	.word	0xffffffff


	//   ....[8]....
        /*004c*/ 	.word	0xffffffff


	//   ....[9]....
        /*0050*/ 	.word	0xffffffff


	//   ....[10]....
        /*0054*/ 	.word	0xffffffff


	//   ....[11]....
        /*0058*/ 	.word	0xffffffff


	//   ....[12]....
        /*005c*/ 	.word	0xffffffff


	//   ....[13]....
        /*0060*/ 	.word	0xffffffff


	//   ....[14]....
        /*0064*/ 	.word	0xffffffff


	//   ....[15]....
        /*0068*/ 	.word	0xffffffff


	//   ....[16]....
        /*006c*/ 	.word	0xffffffff


	//----- nvinfo : EIATTR_COOP_GROUP_INSTR_OFFSETS
	.align		4
.L_3645:
        /*0070*/ 	.byte	0x04, 0x28
        /*0072*/ 	.short	(.L_3647 - .L_3646)


	//   ....[0]....
.L_3646:
        /*0074*/ 	.word	0x00001c10


	//   ....[1]....
        /*0078*/ 	.word	0x00002070


	//   ....[2]....
        /*007c*/ 	.word	0x000053a0


	//   ....[3]....
        /*0080*/ 	.word	0x00005d90


	//   ....[4]....
        /*0084*/ 	.word	0x000065f0


	//   ....[5]....
        /*0088*/ 	.word	0x00006640


	//   ....[6]....
        /*008c*/ 	.word	0x00006670


	//   ....[7]....
        /*0090*/ 	.word	0x000066a0


	//   ....[8]....
        /*0094*/ 	.word	0x000066d0


	//   ....[9]....
        /*0098*/ 	.word	0x00006700


	//   ....[10]....
        /*009c*/ 	.word	0x00006750


	//   ....[11]....
        /*00a0*/ 	.word	0x00006760


	//   ....[12]....
        /*00a4*/ 	.word	0x000067b0


	//   ....[13]....
        /*00a8*/ 	.word	0x000067c0


	//   ....[14]....
        /*00ac*/ 	.word	0x00006850


	//   ....[15]....
        /*00b0*/ 	.word	0x00006860


	//   ....[16]....
        /*00b4*/ 	.word	0x00007060


	//----- nvinfo : EIATTR_VRC_CTA_INIT_COUNT
	.align		4
.L_3647:
        /*00b8*/ 	.byte	0x02, 0x4a
	.zero		1
	.zero		1


	//----- nvinfo : EIATTR_EXIT_INSTR_OFFSETS
	.align		4
        /*00bc*/ 	.byte	0x04, 0x1c
        /*00be*/ 	.short	(.L_3649 - .L_3648)


	//   ....[0]....
.L_3648:
        /*00c0*/ 	.word	0x000002e0


	//   ....[1]....
        /*00c4*/ 	.word	0x00000fa0


	//   ....[2]....
        /*00c8*/ 	.word	0x00001370


	//   ....[3]....
        /*00cc*/ 	.word	0x00007470


	//----- nvinfo : EIATTR_MAX_THREADS
	.align		4
.L_3649:
        /*00d0*/ 	.byte	0x04, 0x05
        /*00d2*/ 	.short	(.L_3651 - .L_3650)
.L_3650:
        /*00d4*/ 	.word	0x00000020
        /*00d8*/ 	.word	0x00000001
        /*00dc*/ 	.word	0x00000001


	//----- nvinfo : EIATTR_CRS_STACK_SIZE
	.align		4
.L_3651:
        /*00e0*/ 	.byte	0x04, 0x1e
        /*00e2*/ 	.short	(.L_3653 - .L_3652)
.L_3652:
        /*00e4*/ 	.word	0x00000000


	//----- nvinfo : EIATTR_CBANK_PARAM_SIZE
	.align		4
.L_3653:
        /*00e8*/ 	.byte	0x03, 0x19
        /*00ea*/ 	.short	0x0188


	//----- nvinfo : EIATTR_PARAM_CBANK
	.align		4
        /*00ec*/ 	.byte	0x04, 0x0a
        /*00ee*/ 	.short	(.L_3655 - .L_3654)
	.align		4
.L_3654:
        /*00f0*/ 	.word	index@(.nv.constant0._Z25selective_scan_fwd_kernelI32Selective_Scan_fwd_kernel_traitsILi32ELi16ELi1ELb1ELb1ELb1ELb0ELb1EN3c108BFloat16EffEEv13SSMParamsBase)
        /*00f4*/ 	.short	0x0380
        /*00f6*/ 	.short	0x0188


	//----- nvinfo : EIATTR_SW_WAR
	.align		4
.L_3655:
        /*00f8*/ 	.byte	0x04, 0x36
        /*00fa*/ 	.short	(.L_3657 - .L_3656)
.L_3656:
        /*00fc*/ 	.word	0x00000008
.L_3657:


//--------------------- .nv.info._Z25selective_scan_fwd_kernelI32Selective_Scan_fwd_kernel_traitsILi32ELi16ELi1ELb1ELb1ELb1ELb1ELb0EN3c108BFloat16EffEEv13SSMParamsBase --------------------------
	.section	.nv.info._Z25selective_scan_fwd_kernelI32Selective_Scan_fwd_kernel_traitsILi32ELi16ELi1ELb1ELb1ELb1ELb1ELb0EN3c108BFloat16EffEEv13SSMParamsBase,"",@"SHT_CUDA_INFO"
	.sectionflags	@""
	.align	4


	//----- nvinfo : EIATTR_CUDA_API_VERSION
	.align		4
        /*0000*/ 	.byte	0x04, 0x37
        /*0002*/ 	.short	(.L_3659 - .L_3658)
.L_3658:
        /*0004*/ 	.word	0x00000082


	//----- nvinfo : EIATTR_KPARAM_INFO
	.align		4
.L_3659:
        /*0008*/ 	.byte	0x04, 0x17
        /*000a*/ 	.short	(.L_3661 - .L_3660)
.L_3660:
        /*000c*/ 	.word	0x00000000
        /*0010*/ 	.short	0x0000
        /*0012*/ 	.short	0x0000
        /*0014*/ 	.byte	0x00, 0xf0, 0x21, 0x06


	//----- nvinfo : EIATTR_SPARSE_MMA_MASK
	.align		4
.L_3661:
        /*0018*/ 	.byte	0x03, 0x50
        /*001a*/ 	.short	0x0000


	//----- nvinfo : EIATTR_MAXREG_COUNT
	.align		4
        /*001c*/ 	.byte	0x03, 0x1b
        /*001e*/ 	.short	0x00ff


	//----- nvinfo : EIATTR_NUM_BARRIERS
	.align		4
        /*0020*/ 	.byte	0x02, 0x4c
        /*0022*/ 	.byte	0x01
	.zero		1


	//----- nvinfo : EIATTR_MERCURY_ISA_VERSION
	.align		4
        /*0024*/ 	.byte	0x03, 0x5f
        /*0026*/ 	.short	0x0101


	//----- nvinfo : EIATTR_COOP_GROUP_MASK_REGIDS
	.align		4
        /*0028*/ 	.byte	0x04, 0x29
        /*002a*/ 	.short	(.L_3663 - .L_3662)


	//   ....[0]....
.L_3662:
        /*002c*/ 	.word	0xffffffff


	//   ....[1]....
        /*0030*/ 	.word	0xffffffff


	//   ....[2]....
        /*0034*/ 	.word	0xffffffff


	//   ....[3]....
        /*0038*/ 	.word	0xffffffff


	//   ....[4]....
        /*003c*/ 	.word	0xffffffff


	//   ....[5]....
        /*0040*/ 	.word	0xffffffff


	//   ....[6]....
        /*0044*/ 	.word	0xffffffff


	//   ....[7]....
        /*0048*/ 	.word	0xffffffff


	//   ....[8]....
        /*004c*/ 	.word	0xffffffff


	//   ....[9]....
        /*0050*/ 	.word	0xffffffff


	//   ....[10]....
        /*0054*/ 	.word	0xffffffff


	//   ....[11]....
        /*0058*/ 	.word	0xffffffff


	//   ....[12]....
        /*005c*/ 	.word	0xffffffff


	//   ....[13]....
        /*0060*/ 	.word	0xffffffff


	//   ....[14]....
        /*0064*/ 	.word	0xffffffff


	//   ....[15]....
        /*0068*/ 	.word	0xffffffff


	//   ....[16]....
        /*006c*/ 	.word	0xffffffff


	//   ....[17]....
        /*0070*/ 	.word	0xffffffff


	//   ....[18]....
        /*0074*/ 	.word	0xffffffff


	//----- nvinfo : EIATTR_COOP_GROUP_INSTR_OFFSETS
	.align		4
.L_3663:
        /*0078*/ 	.byte	0x04, 0x28
        /*007a*/ 	.short	(.L_3665 - .L_3664)


	//   ....[0]....
.L_3664:
        /*007c*/ 	.word	0x000012d0


	//   ....[1]....
        /*0080*/ 	.word	0x00001360


	//   ....[2]....
        /*0084*/ 	.word	0x000040a0


	//   ....[3]....
        /*0088*/ 	.word	0x00004340


	//   ....[4]....
        /*008c*/ 	.word	0x00004db0


	//   ....[5]....
        /*0090*/ 	.word	0x00004e00


	//   ....[6]....
        /*0094*/ 	.word	0x00004e30


	//   ....[7]....
        /*0098*/ 	.word	0x00004e60


	//   ....[8]....
        /*009c*/ 	.word	0x00004e90


	//   ....[9]....
        /*00a0*/ 	.word	0x00004ec0


	//   ....[10]....
        /*00a4*/ 	.word	0x00004f10


	//   ....[11]....
        /*00a8*/ 	.word	0x00004f20


	//   ....[12]....
        /*00ac*/ 	.word	0x00004f70


	//   ....[13]....
        /*00b0*/ 	.word	0x00004f80


	//   ....[14]....
        /*00b4*/ 	.word	0x00005010


	//   ....[15]....
        /*00b8*/ 	.word	0x00005020


	//   ....[16]....
        /*00bc*/ 	.word	0x00005660


	//   ....[17]....
        /*00c0*/ 	.word	0x00005810


	//   ....[18]....
        /*00c4*/ 	.word	0x00006110


	//----- nvinfo : EIATTR_VRC_CTA_INIT_COUNT
	.align		4
.L_3665:
        /*00c8*/ 	.byte	0x02, 0x4a
	.zero		1
	.zero		1


	//----- nvinfo : EIATTR_EXIT_INSTR_OFFSETS
	.align		4
        /*00cc*/ 	.byte	0x04, 0x1c
        /*00ce*/ 	.short	(.L_3667 - .L_3666)


	//   ....[0]....
.L_3666:
        /*00d0*/ 	.word	0x00000290


	//   ....[1]....
        /*00d4*/ 	.word	0x00000e90


	//   ....[2]....
        /*00d8*/ 	.word	0x000011c0


	//   ....[3]....
        /*00dc*/ 	.word	0x000061c0


	//----- nvinfo : EIATTR_MAX_THREADS
	.align		4
.L_3667:
        /*00e0*/ 	.byte	0x04, 0x05
        /*00e2*/ 	.short	(.L_3669 - .L_3668)
.L_3668:
        /*00e4*/ 	.word	0x00000020
        /*00e8*/ 	.word	0x00000001
        /*00ec*/ 	.word	0x00000001


	//----- nvinfo : EIATTR_CRS_STACK_SIZE
	.align		4
.L_3669:
        /*00f0*/ 	.byte	0x04, 0x1e
        /*00f2*/ 	.short	(.L_3671 - .L_3670)
.L_3670:
        /*00f4*/ 	.word	0x00000000


	//----- nvinfo : EIATTR_CBANK_PARAM_SIZE
	.align		4
.L_3671:
        /*00f8*/ 	.byte	0x03, 0x19
        /*00fa*/ 	.short	0x0188


	//----- nvinfo : EIATTR_PARAM_CBANK
	.align		4
        /*00fc*/ 	.byte	0x04, 0x0a
        /*00fe*/ 	.short	(.L_3673 - .L_3672)
	.align		4
.L_3672:
        /*0100*/ 	.word	index@(.nv.constant0._Z25selective_scan_fwd_kernelI32Selective_Scan_fwd_kernel_traitsILi32ELi16ELi1ELb1ELb1ELb1ELb1ELb0EN3c108BFloat16EffEEv13SSMParamsBase)
        /*0104*/ 	.short	0x0380
        /*0106*/ 	.short	0x0188


	//----- nvinfo : EIATTR_SW_WAR
	.align		4
.L_3673:
        /*0108*/ 	.byte	0x04, 0x36
        /*010a*/ 	.short	(.L_3675 - .L_3674)
.L_3674:
        /*010c*/ 	.word	0x00000008
.L_3675:


//--------------------- .nv.info._Z25selective_scan_fwd_kernelI32Selective_Scan_fwd_kernel_traitsILi32ELi16ELi1ELb1ELb1ELb1ELb1ELb1EN3c108BFloat16EffEEv13SSMParamsBase --------------------------
	.section	.nv.info._Z25selective_scan_fwd_kernelI32Selective_Scan_fwd_kernel_traitsILi32ELi16ELi1ELb1ELb1ELb1ELb1ELb1EN3c108BFloat16EffEEv13SSMParamsBase,"",@"SHT_CUDA_INFO"
	.sectionflags	@""
	.align	4


	//----- nvinfo : EIATTR_CUDA_API_VERSION
	.align		4
        /*0000*/ 	.byte	0x04, 0x37
        /*0002*/ 	.short	(.L_3677 - .L_3676)
.L_3676:
        /*0004*/ 	.word	0x00000082


	//----- nvinfo : EIATTR_KPARAM_INFO
	.align		4
.L_3677:
        /*0008*/ 	.byte	0x04, 0x17
        /*000a*/ 	.short	(.L_3679 - .L_3678)
.L_3678:
        /*000c*/ 	.word	0x00000000
        /*0010*/ 	.short	0x0000
        /*0012*/ 	.short	0x0000
        /*0014*/ 	.byte	0x00, 0xf0, 0x21, 0x06


	//----- nvinfo : EIATTR_SPARSE_MMA_MASK
	.align		4
.L_3679:
        /*0018*/ 	.byte	0x03, 0x50
        /*001a*/ 	.short	0x0000


	//----- nvinfo : EIATTR_MAXREG_COUNT
	.align		4
        /*001c*/ 	.byte	0x03, 0x1b
        /*001e*/ 	.short	0x00ff


	//----- nvinfo : EIATTR_NUM_BARRIERS
	.align		4
        /*0020*/ 	.byte	0x02, 0x4c
        /*0022*/ 	.byte	0x01
	.zero		1


	//----- nvinfo : EIATTR_MERCURY_ISA_VERSION
	.align		4
        /*0024*/ 	.byte	0x03, 0x5f
        /*0026*/ 	.short	0x0101


	//----- nvinfo : EIATTR_COOP_GROUP_MASK_REGIDS
	.align		4
        /*0028*/ 	.byte	0x04, 0x29
        /*002a*/ 	.short	(.L_3681 - .L_3680)


	//   ....[0]....
.L_3680:
        /*002c*/ 	.word	0xffffffff


	//   ....[1]....
        /*0030*/ 	.word	0xffffffff


	//   ....[2]....
        /*0034*/ 	.word	0xffffffff


	//   ....[3]....
        /*0038*/ 	.word	0xffffffff


	//   ....[4]....
        /*003c*/ 	.word	0xffffffff


	//   ....[5]....
        /*0040*/ 	.word	0xffffffff


	//   ....[6]....
        /*0044*/ 	.word	0xffffffff


	//   ....[7]....
        /*0048*/ 	.word	0xffffffff


	//   ....[8]....
        /*004c*/ 	.word	0xffffffff


	//   ....[9]....
        /*0050*/ 	.word	0xffffffff


	//   ....[10]....
        /*0054*/ 	.word	0xffffffff


	//   ....[11]....
        /*0058*/ 	.word	0xffffffff


	//   ....[12]....
        /*005c*/ 	.word	0xffffffff


	//   ....[13]....
        /*0060*/ 	.word	0xffffffff


	//   ....[14]....
        /*0064*/ 	.word	0xffffffff


	//   ....[15]....
        /*0068*/ 	.word	0xffffffff


	//   ....[16]....
        /*006c*/ 	.word	0xffffffff


	//   ....[17]....
        /*0070*/ 	.word	0xffffffff


	//   ....[18]....
        /*0074*/ 	.word	0xffffffff


	//----- nvinfo : EIATTR_COOP_GROUP_INSTR_OFFSETS
	.align		4
.L_3681:
        /*0078*/ 	.byte	0x04, 0x28
        /*007a*/ 	.short	(.L_3683 - .L_3682)


	//   ....[0]....
.L_3682:
        /*007c*/ 	.word	0x00001df0


	//   ....[1]....
        /*0080*/ 	.word	0x00002270


	//   ....[2]....
        /*0084*/ 	.word	0x00005980


	//   ....[3]....
        /*0088*/ 	.word	0x00006960


	//   ....[4]....
        /*008c*/ 	.word	0x00006ec0


	//   ....[5]....
        /*0090*/ 	.word	0x00006f00


	//   ....[6]....
        /*0094*/ 	.word	0x00006f30


	//   ....[7]....
        /*0098*/ 	.word	0x00006f60


	//   ....[8]....
        /*009c*/ 	.word	0x00006fa0


	//   ....[9]....
        /*00a0*/ 	.word	0x00006fc0


	//   ....[10]....
        /*00a4*/ 	.word	0x00007010


	//   ....[11]....
        /*00a8*/ 	.word	0x00007020


	//   ....[12]....
        /*00ac*/ 	.word	0x00007060


	//   ....[13]....
        /*00b0*/ 	.word	0x00007080


	//   ....[14]....
        /*00b4*/ 	.word	0x000070d0


	//   ....[15]....
        /*00b8*/ 	.word	0x000070f0


	//   ....[16]....
        /*00bc*/ 	.word	0x00007b90


	//   ....[17]....
        /*00c0*/ 	.word	0x000082f0


	//   ....[18]....
        /*00c4*/ 	.word	0x00008d10


	//----- nvinfo : EIATTR_VRC_CTA_INIT_COUNT
	.align		4
.L_3683:
        /*00c8*/ 	.byte	0x02, 0x4a
	.zero		1
	.zero		1


	//----- nvinfo : EIATTR_EXIT_INSTR_OFFSETS
	.align		4
        /*00cc*/ 	.byte	0x04, 0x1c
        /*00ce*/ 	.short	(.L_3685 - .L_3684)


	//   ....[0]....
.L_3684:
        /*00d0*/ 	.word	0x000002e0


	//   ....[1]....
        /*00d4*/ 	.word	0x00000fa0


	//   ....[2]....
        /*00d8*/ 	.word	0x00001370


	//   ....[3]....
        /*00dc*/ 	.word	0x00009190


	//----- nvinfo : EIATTR_MAX_THREADS
	.align		4
.L_3685:
        /*00e0*/ 	.byte	0x04, 0x05
        /*00e2*/ 	.short	(.L_3687 - .L_3686)
.L_3686:
        /*00e4*/ 	.word	0x00000020
        /*00e8*/ 	.word	0x00000001
        /*00ec*/ 	.word	0x00000001


	//----- nvinfo : EIATTR_CRS_STACK_SIZE
	.align		4
.L_3687:
        /*00f0*/ 	.byte	0x04, 0x1e
        /*00f2*/ 	.short	(.L_3689 - .L_3688)
.L_3688:
        /*00f4*/ 	.word	0x00000000


	//----- nvinfo : EIATTR_CBANK_PARAM_SIZE
	.align		4
.L_3689:
        /*00f8*/ 	.byte	0x03, 0x19
        /*00fa*/ 	.short	0x0188


	//----- nvinfo : EIATTR_PARAM_CBANK
	.align		4
        /*00fc*/ 	.byte	0x04, 0x0a
        /*00fe*/ 	.short	(.L_3691 - .L_3690)
	.align		4
.L_3690:
        /*0100*/ 	.word	index@(.nv.constant0._Z25selective_scan_fwd_kernelI32Selective_Scan_fwd_kernel_traitsILi32ELi16ELi1ELb1ELb1ELb1ELb1ELb1EN3c108BFloat16EffEEv13SSMParamsBase)
        /*0104*/ 	.short	0x0380
        /*0106*/ 	.short	0x0188


	//----- nvinfo : EIATTR_SW_WAR
	.align		4
.L_3691:
        /*0108*/ 	.byte	0x04, 0x36
        /*010a*/ 	.short	(.L_3693 - .L_3692)
.L_3692:
        /*010c*/ 	.word	0x00000008
.L_3693:


//--------------------- .nv.info._Z25selective_scan_fwd_kernelI32Selective_Scan_fwd_kernel_traitsILi32ELi8ELi1ELb0ELb1ELb1ELb0ELb0EN3c108BFloat16EffEEv13SSMParamsBase --------------------------
	.section	.nv.info._Z25selective_scan_fwd_kernelI32Selective_Scan_fwd_kernel_traitsILi32ELi8ELi1ELb0ELb1ELb1ELb0ELb0EN3c108BFloat16EffEEv13SSMParamsBase,"",@"SHT_CUDA_INFO"
	.sectionflags	@""
	.align	4


	//----- nvinfo : EIATTR_CUDA_API_VERSION
	.align		4
        /*0000*/ 	.byte	0x04, 0x37
        /*0002*/ 	.short	(.L_3695 - .L_3694)
.L_3694:
        /*0004*/ 	.word	0x00000082


	//----- nvinfo : EIATTR_KPARAM_INFO
	.align		4
.L_3695:
        /*0008*/ 	.byte	0x04, 0x17
        /*000a*/ 	.short	(.L_3697 - .L_3696)
.L_3696:
        /*000c*/ 	.word	0x00000000
        /*0010*/ 	.short	0x0000
        /*0012*/ 	.short	0x0000
        /*0014*/ 	.byte	0x00, 0xf0, 0x21, 0x06


	//----- nvinfo : EIATTR_SPARSE_MMA_MASK
	.align		4
.L_3697:
        /*0018*/ 	.byte	0x03, 0x50
        /*001a*/ 	.short	0x0000


	//----- nvinfo : EIATTR_MAXREG_COUNT
	.align		4
        /*001c*/ 	.byte	0x03, 0x1b
        /*001e*/ 	.short	0x00ff


	//----- nvinfo : EIATTR_NUM_BARRIERS
	.align		4
        /*0020*/ 	.byte	0x02, 0x4c
        /*0022*/ 	.byte	0x01
	.zero		1


	//----- nvinfo : EIATTR_MERCURY_ISA_VERSION
	.align		4
        /*0024*/ 	.byte	0x03, 0x5f
        /*0026*/ 	.short	0x0101


	//----- nvinfo : EIATTR_COOP_GROUP_MASK_REGIDS
	.align		4
        /*0028*/ 	.byte	0x04, 0x29
        /*002a*/ 	.short	(.L_3699 - .L_3698)


	//   ....[0]....
.L_3698:
        /*002c*/ 	.word	0xffffffff


	//   ....[1]....
        /*0030*/ 	.word	0xffffffff


	//   ....[2]....
        /*0034*/ 	.word	0xffffffff


	//   ....[3]....
        /*0038*/ 	.word	0xffffffff


	//   ....[4]....
        /*003c*/ 	.word	0xffffffff


	//   ....[5]....
        /*0040*/ 	.word	0xffffffff


	//   ....[6]....
        /*0044*/ 	.word	0xffffffff


	//   ....[7]....
        /*0048*/ 	.word	0xffffffff


	//   ....[8]....
        /*004c*/ 	.word	0xffffffff


	//   ....[9]....
        /*0050*/ 	.word	0xffffffff


	//   ....[10]....
        /*0054*/ 	.word	0xffffffff


	//   ....[11]....
        /*0058*/ 	.word	0xffffffff


	//   ....[12]....
        /*005c*/ 	.word	0xffffffff


	//   ....[13]....
        /*0060*/ 	.word	0xffffffff


	//   ....[14]....
        /*0064*/ 	.word	0xffffffff


	//   ....[15]....
        /*0068*/ 	.word	0xffffffff


	//   ....[16]....
        /*006c*/ 	.word	0xffffffff


	//----- nvinfo : EIATTR_COOP_GROUP_INSTR_OFFSETS
	.align		4
.L_3699:
        /*0070*/ 	.byte	0x04, 0x28
        /*0072*/ 	.short	(.L_3701 - .L_3700)


	//   ....[0]....
.L_3700:
        /*0074*/ 	.word	0x00001620


	//   ....[1]....
        /*0078*/ 	.word	0x00001820


	//   ....[2]....
        /*007c*/ 	.word	0x000033f0


	//   ....[3]....
        /*0080*/ 	.word	0x00003850


	//   ....[4]....
        /*0084*/ 	.word	0x00003d80


	//   ....[5]....
        /*0088*/ 	.word	0x00003dd0


	//   ....[6]....
        /*008c*/ 	.word	0x00003e00


	//   ....[7]....
        /*0090*/ 	.word	0x00003e30


	//   ....[8]....
        /*0094*/ 	.word	0x00003e60


	//   ....[9]....
        /*0098*/ 	.word	0x00003e90


	//   ....[10]....
        /*009c*/ 	.word	0x00003ee0


	//   ....[11]....
        /*00a0*/ 	.word	0x00003ef0


	//   ....[12]....
        /*00a4*/ 	.word	0x00003f40


	//   ....[13]....
        /*00a8*/ 	.word	0x00003f50


	//   ....[14]....
        /*00ac*/ 	.word	0x00003fe0


	//   ....[15]....
        /*00b0*/ 	.word	0x00003ff0


	//   ....[16]....
        /*00b4*/ 	.word	0x00004590


	//----- nvinfo : EIATTR_VRC_CTA_INIT_COUNT
	.align		4
.L_3701:
        /*00b8*/ 	.byte	0x02, 0x4a
	.zero		1
	.zero		1


	//----- nvinfo : EIATTR_EXIT_INSTR_OFFSETS
	.align		4
        /*00bc*/ 	.byte	0x04, 0x1c
        /*00be*/ 	.short	(.L_3703 - .L_3702)


	//   ....[0]....
.L_3702:
        /*00c0*/ 	.word	0x00000290


	//   ....[1]....
        /*00c4*/ 	.word	0x00000e80


	//   ....[2]....
        /*00c8*/ 	.word	0x00001170


	//   ....[3]....
        /*00cc*/ 	.word	0x00004830


	//----- nvinfo : EIATTR_MAX_THREADS
	.align		4
.L_3703:
        /*00d0*/ 	.byte	0x04, 0x05
        /*00d2*/ 	.short	(.L_3705 - .L_3704)
.L_3704:
        /*00d4*/ 	.word	0x00000020
        /*00d8*/ 	.word	0x00000001
        /*00dc*/ 	.word	0x00000001


	//----- nvinfo : EIATTR_CRS_STACK_SIZE
	.align		4
.L_3705:
        /*00e0*/ 	.byte	0x04, 0x1e
        /*00e2*/ 	.short	(.L_3707 - .L_3706)
.L_3706:
        /*00e4*/ 	.word	0x00000000


	//----- nvinfo : EIATTR_CBANK_PARAM_SIZE
	.align		4
.L_3707:
        /*00e8*/ 	.byte	0x03, 0x19
        /*00ea*/ 	.short	0x0188


	//----- nvinfo : EIATTR_PARAM_CBANK
	.align		4
        /*00ec*/ 	.byte	0x04, 0x0a
        /*00ee*/ 	.short	(.L_3709 - .L_3708)
	.align		4
.L_3708:
        /*00f0*/ 	.word	index@(.nv.constant0._Z25selective_scan_fwd_kernelI32Selective_Scan_fwd_kernel_traitsILi32ELi8ELi1ELb0ELb1ELb1ELb0ELb0EN3c108BFloat16EffEEv13SSMParamsBase)
        /*00f4*/ 	.short	0x0380
        /*00f6*/ 	.short	0x0188


	//----- nvinfo : EIATTR_SW_WAR
	.align		4
.L_3709:
        /*00f8*/ 	.byte	0x04, 0x36
        /*00fa*/ 	.short	(.L_3711 - .L_3710)
.L_3710:
        /*00fc*/ 	.word	0x00000008
.L_3711:


//--------------------- .nv.info._Z25selective_scan_fwd_kernelI32Selective_Scan_fwd_kernel_traitsILi32ELi8ELi1ELb0ELb1ELb1ELb0ELb1EN3c108BFloat16EffEEv13SSMParamsBase --------------------------
	.section	.nv.info._Z25selective_scan_fwd_kernelI32Selective_Scan_fwd_kernel_traitsILi32ELi8ELi1ELb0ELb1ELb1ELb0ELb1EN3c108BFloat16EffEEv13SSMParamsBase,"",@"SHT_CUDA_INFO"
	.sectionflags	@""
	.align	4


	//----- nvinfo : EIATTR_CUDA_API_VERSION
	.align		4
        /*0000*/ 	.byte	0x04, 0x37
        /*0002*/ 	.short	(.L_3713 - .L_3712)
.L_3712:
        /*0004*/ 	.word	0x00000082


	//----- nvinfo : EIATTR_KPARAM_INFO
	.align		4
.L_3713:
        /*0008*/ 	.byte	0x04, 0x17
        /*000a*/ 	.short	(.L_3715 - .L_3714)
.L_3714:
        /*000c*/ 	.word	0x00000000
        /*0010*/ 	.short	0x0000
        /*0012*/ 	.short	0x0000
        /*0014*/ 	.byte	0x00, 0xf0, 0x21, 0x06


	//----- nvinfo : EIATTR_SPARSE_MMA_MASK
	.align		4
.L_3715:
        /*0018*/ 	.byte	0x03, 0x50
        /*001a*/ 	.short	0x0000


	//----- nvinfo : EIATTR_MAXREG_COUNT
	.align		4
        /*001c*/ 	.byte	0x03, 0x1b
        /*001e*/ 	.short	0x00ff


	//----- nvinfo : EIATTR_NUM_BARRIERS
	.align		4
        /*0020*/ 	.byte	0x02, 0x4c
        /*0022*/ 	.byte	0x01
	.zero		1


	//----- nvinfo : EIATTR_MERCURY_ISA_VERSION
	.align		4
        /*0024*/ 	.byte	0x03, 0x5f
        /*0026*/ 	.short	0x0101


	//----- nvinfo : EIATTR_COOP_GROUP_MASK_REGIDS
	.align		4
        /*0028*/ 	.byte	0x04, 0x29
        /*002a*/ 	.short	(.L_3717 - .L_3716)


	//   ....[0]....
.L_3716:
        /*002c*/ 	.word	0xffffffff


	//   ....[1]....
        /*0030*/ 	.word	0xffffffff


	//   ....[2]....
        /*0034*/ 	.word	0xffffffff


	//   ....[3]....
        /*0038*/ 	.word	0xffffffff


	//   ....[4]....
        /*003c*/ 	.word	0xffffffff


	//   ....[5]....
        /*0040*/ 	.word	0xffffffff


	//   ....[6]....
        /*0044*/ 	.word	0xffffffff


	//   ....[7]....
        /*0048*/ 	.word	0xffffffff


	//   ....[8]....
        /*004c*/ 	.word	0xffffffff


	//   ....[9]....
        /*0050*/ 	.word	0xffffffff


	//   ....[10]....
        /*0054*/ 	.word	0xffffffff


	//   ....[11]....
        /*0058*/ 	.word	0xffffffff


	//   ....[12]....
        /*005c*/ 	.word	0xffffffff


	//   ....[13]....
        /*0060*/ 	.word	0xffffffff


	//   ....[14]....
        /*0064*/ 	.word	0xffffffff


	//   ....[15]....
        /*0068*/ 	.word	0xffffffff


	//   ....[16]....
        /*006c*/ 	.word	0xffffffff


	//----- nvinfo : EIATTR_COOP_GROUP_INSTR_OFFSETS
	.align		4
.L_3717:
        /*0070*/ 	.byte	0x04, 0x28
        /*0072*/ 	.short	(.L_3719 - .L_3718)


	//   ....[0]....
.L_3718:
        /*0074*/ 	.word	0x000016c0


	//   ....[1]....
        /*0078*/ 	.word	0x000018c0


	//   ....[2]....
        /*007c*/ 	.word	0x00003460


	//   ....[3]....
        /*0080*/ 	.word	0x000038c0


	//   ....[4]....
        /*0084*/ 	.word	0x00003df0


	//   ....[5]....
        /*0088*/ 	.word	0x00003e40


	//   ....[6]....
        /*008c*/ 	.word	0x00003e70


	//   ....[7]....
        /*0090*/ 	.word	0x00003ea0


	//   ....[8]....
        /*0094*/ 	.word	0x00003ed0


	//   ....[9]....
        /*0098*/ 	.word	0x00003f00


	//   ....[10]....
        /*009c*/ 	.word	0x00003f50


	//   ....[11]....
        /*00a0*/ 	.word	0x00003f60


	//   ....[12]....
        /*00a4*/ 	.word	0x00003fb0


	//   ....[13]....
        /*00a8*/ 	.word	0x00003fc0


	//   ....[14]....
        /*00ac*/ 	.word	0x00004050


	//   ....[15]....
        /*00b0*/ 	.word	0x00004060


	//   ....[16]....
        /*00b4*/ 	.word	0x00004640


	//----- nvinfo : EIATTR_VRC_CTA_INIT_COUNT
	.align		4
.L_3719:
        /*00b8*/ 	.byte	0x02, 0x4a
	.zero		1
	.zero		1


	//----- nvinfo : EIATTR_EXIT_INSTR_OFFSETS
	.align		4
        /*00bc*/ 	.byte	0x04, 0x1c
        /*00be*/ 	.short	(.L_3721 - .L_3720)


	//   ....[0]....
.L_3720:
        /*00c0*/ 	.word	0x000002d0


	//   ....[1]....
        /*00c4*/ 	.word	0x00000f40


	//   ....[2]....
        /*00c8*/ 	.word	0x00001210


	//   ....[3]....
        /*00cc*/ 	.word	0x000048c0


	//----- nvinfo : EIATTR_MAX_THREADS
	.align		4
.L_3721:
        /*00d0*/ 	.byte	0x04, 0x05
        /*00d2*/ 	.short	(.L_3723 - .L_3722)
.L_3722:
        /*00d4*/ 	.word	0x00000020
        /*00d8*/ 	.word	0x00000001
        /*00dc*/ 	.word	0x00000001


	//----- nvinfo : EIATTR_CRS_STACK_SIZE
	.align		4
.L_3723:
        /*00e0*/ 	.byte	0x04, 0x1e
        /*00e2*/ 	.short	(.L_3725 - .L_3724)
.L_3724:
        /*00e4*/ 	.word	0x00000000


	//----- nvinfo : EIATTR_CBANK_PARAM_SIZE
	.align		4
.L_3725:
        /*00e8*/ 	.byte	0x03, 0x19
        /*00ea*/ 	.short	0x0188


	//----- nvinfo : EIATTR_PARAM_CBANK
	.align		4
        /*00ec*/ 	.byte	0x04, 0x0a
        /*00ee*/ 	.short	(.L_3727 - .L_3726)
	.align		4
.L_3726:
        /*00f0*/ 	.word	index@(.nv.constant0._Z25selective_scan_fwd_kernelI32Selective_Scan_fwd_kernel_traitsILi32ELi8ELi1ELb0ELb1ELb1ELb0ELb1EN3c108BFloat16EffEEv13SSMParamsBase)
        /*00f4*/ 	.short	0x0380
        /*00f6*/ 	.short	0x0188


	//----- nvinfo : EIATTR_SW_WAR
	.align		4
.L_3727:
        /*00f8*/ 	.byte	0x04, 0x36
        /*00fa*/ 	.short	(.L_3729 - .L_3728)
.L_3728:
        /*00fc*/ 	.word	0x00000008
.L_3729:


//--------------------- .nv.info._Z25selective_scan_fwd_kernelI32Selective_Scan_fwd_kernel_traitsILi32ELi8ELi1ELb0ELb1ELb1ELb1ELb0EN3c108BFloat16EffEEv13SSMParamsBase --------------------------
	.section	.nv.info._Z25selective_scan_fwd_kernelI32Selective_Scan_fwd_kernel_traitsILi32ELi8ELi1ELb0ELb1ELb1ELb1ELb0EN3c108BFloat16EffEEv13SSMParamsBase,"",@"SHT_CUDA_INFO"
	.sectionflags	@""
	.align	4


	//----- nvinfo : EIATTR_CUDA_API_VERSION
	.align		4
        /*0000*/ 	.byte	0x04, 0x37
        /*0002*/ 	.short	(.L_3731 - .L_3730)
.L_3730:
        /*0004*/ 	.word	0x00000082


	//----- nvinfo : EIATTR_KPARAM_INFO
	.align		4
.L_3731:
        /*0008*/ 	.byte	0x04, 0x17
        /*000a*/ 	.short	(.L_3733 - .L_3732)
.L_3732:
        /*000c*/ 	.word	0x00000000
        /*0010*/ 	.short	0x0000
        /*0012*/ 	.short	0x0000
        /*0014*/ 	.byte	0x00, 0xf0, 0x21, 0x06


	//----- nvinfo : EIATTR_SPARSE_MMA_MASK
	.align		4
.L_3733:
        /*0018*/ 	.byte	0x03, 0x50
        /*001a*/ 	.short	0x0000


	//----- nvinfo : EIATTR_MAXREG_COUNT
	.align		4
        /*001c*/ 	.byte	0x03, 0x1b
        /*001e*/ 	.short	0x00ff


	//----- nvinfo : EIATTR_NUM_BARRIERS
	.align		4
        /*0020*/ 	.byte	0x02, 0x4c
        /*0022*/ 	.byte	0x01
	.zero		1


	//----- nvinfo : EIATTR_MERCURY_ISA_VERSION
	.align		4
        /*0024*/ 	.byte	0x03, 0x5f
        /*0026*/ 	.short	0x0101


	//----- nvinfo : EIATTR_COOP_GROUP_MASK_REGIDS
	.align		4
        /*0028*/ 	.byte	0x04, 0x29
        /*002a*/ 	.short	(.L_3735 - .L_3734)


	//   ....[0]....
.L_3734:
        /*002c*/ 	.word	0xffffffff


	//   ....[1]....
        /*0030*/ 	.word	0xffffffff


	//   ....[2]....
        /*0034*/ 	.word	0xffffffff


	//   ....[3]....
        /*0038*/ 	.word	0xffffffff


	//   ....[4]....
        /*003c*/ 	.word	0xffffffff


	//   ....[5]....
        /*0040*/ 	.word	0xffffffff


	//   ....[6]....
        /*0044*/ 	.word	0xffffffff


	//   ....[7]....
        /*0048*/ 	.word	0xffffffff


	//   ....[8]....
        /*004c*/ 	.word	0xffffffff


	//   ....[9]....
        /*0050*/ 	.word	0xffffffff


	//   ....[10]....
        /*0054*/ 	.word	0xffffffff


	//   ....[11]....
        /*0058*/ 	.word	0xffffffff


	//   ....[12]....
        /*005c*/ 	.word	0xffffffff


	//   ....[13]....
        /*0060*/ 	.word	0xffffffff


	//   ....[14]....
        /*0064*/ 	.word	0xffffffff


	//   ....[15]....
        /*0068*/ 	.word	0xffffffff


	//   ....[16]....
        /*006c*/ 	.word	0xffffffff


	//   ....[17]....
        /*0070*/ 	.word	0xffffffff


	//   ....[18]....
        /*0074*/ 	.word	0xffffffff


	//----- nvinfo : EIATTR_COOP_GROUP_INSTR_OFFSETS
	.align		4
.L_3735:
        /*0078*/ 	.byte	0x04, 0x28
        /*007a*/ 	.short	(.L_3737 - .L_3736)


	//   ....[0]....
.L_3736:
        /*007c*/ 	.word	0x00001700


	//   ....[1]....
        /*0080*/ 	.word	0x000018c0


	//   ....[2]....
        /*0084*/ 	.word	0x00003570


	//   ....[3]....
        /*0088*/ 	.word	0x00003c50


	//   ....[4]....
        /*008c*/ 	.word	0x00003fb0


	//   ....[5]....
        /*0090*/ 	.word	0x00003ff0


	//   ....[6]....
        /*0094*/ 	.word	0x00004020


	//   ....[7]....
        /*0098*/ 	.word	0x00004050


	//   ....[8]....
        /*009c*/ 	.word	0x00004090


	//   ....[9]....
        /*00a0*/ 	.word	0x000040b0


	//   ....[10]....
        /*00a4*/ 	.word	0x00004100


	//   ....[11]....
        /*00a8*/ 	.word	0x00004110


	//   ....[12]....
        /*00ac*/ 	.word	0x00004150


	//   ....[13]....
        /*00b0*/ 	.word	0x00004170


	//   ....[14]....
        /*00b4*/ 	.word	0x000041c0


	//   ....[15]....
        /*00b8*/ 	.word	0x000041e0


	//   ....[16]....
        /*00bc*/ 	.word	0x00004920


	//   ....[17]....
        /*00c0*/ 	.word	0x00004cb0


	//   ....[18]....
        /*00c4*/ 	.word	0x00005250


	//----- nvinfo : EIATTR_VRC_CTA_INIT_COUNT
	.align		4
.L_3737:
        /*00c8*/ 	.byte	0x02, 0x4a
	.zero		1
	.zero		1


	//----- nvinfo : EIATTR_EXIT_INSTR_OFFSETS
	.align		4
        /*00cc*/ 	.byte	0x04, 0x1c
        /*00ce*/ 	.short	(.L_3739 - .L_3738)


	//   ....[0]....
.L_3738:
        /*00d0*/ 	.word	0x00000290


	//   ....[1]....
        /*00d4*/ 	.word	0x00000ed0


	//   ....[2]....
        /*00d8*/ 	.word	0x000011c0


	//   ....[3]....
        /*00dc*/ 	.word	0x000054e0


	//----- nvinfo : EIATTR_MAX_THREADS
	.align		4
.L_3739:
        /*00e0*/ 	.byte	0x04, 0x05
        /*00e2*/ 	.short	(.L_3741 - .L_3740)
.L_3740:
        /*00e4*/ 	.word	0x00000020
        /*00e8*/ 	.word	0x00000001
        /*00ec*/ 	.word	0x00000001


	//----- nvinfo : EIATTR_CRS_STACK_SIZE
	.align		4
.L_3741:
        /*00f0*/ 	.byte	0x04, 0x1e
        /*00f2*/ 	.short	(.L_3743 - .L_3742)
.L_3742:
        /*00f4*/ 	.word	0x00000000


	//----- nvinfo : EIATTR_CBANK_PARAM_SIZE
	.align		4
.L_3743:
        /*00f8*/ 	.byte	0x03, 0x19
        /*00fa*/ 	.short	0x0188


	//----- nvinfo : EIATTR_PARAM_CBANK
	.align		4
        /*00fc*/ 	.byte	0x04, 0x0a
        /*00fe*/ 	.short	(.L_3745 - .L_3744)
	.align		4
.L_3744:
        /*0100*/ 	.word	index@(.nv.constant0._Z25selective_scan_fwd_kernelI32Selective_Scan_fwd_kernel_traitsILi32ELi8ELi1ELb0ELb1ELb1ELb1ELb0EN3c108BFloat16EffEEv13SSMParamsBase)
        /*0104*/ 	.short	0x0380
        /*0106*/ 	.short	0x0188


	//----- nvinfo : EIATTR_SW_WAR
	.align		4
.L_3745:
        /*0108*/ 	.byte	0x04, 0x36
        /*010a*/ 	.short	(.L_3747 - .L_3746)
.L_3746:
        /*010c*/ 	.word	0x00000008
.L_3747:


//--------------------- .nv.info._Z25selective_scan_fwd_kernelI32Selective_Scan_fwd_kernel_traitsILi32ELi8ELi1ELb0ELb1ELb1ELb1ELb1EN3c108BFloat16EffEEv13SSMParamsBase --------------------------
	.section	.nv.info._Z25selective_scan_fwd_kernelI32Selective_Scan_fwd_kernel_traitsILi32ELi8ELi1ELb0ELb1ELb1ELb1ELb1EN3c108BFloat16EffEEv13SSMParamsBase,"",@"SHT_CUDA_INFO"
	.sectionflags	@""
	.align	4


	//----- nvinfo : EIATTR_CUDA_API_VERSION
	.align		4
        /*0000*/ 	.byte	0x04, 0x37
        /*0002*/ 	.short	(.L_3749 - .L_3748)
.L_3748:
        /*0004*/ 	.word	0x00000082


	//----- nvinfo : EIATTR_KPARAM_INFO
	.align		4
.L_3749:
        /*0008*/ 	.byte	0x04, 0x17
        /*000a*/ 	.short	(.L_3751 - .L_3750)
.L_3750:
        /*000c*/ 	.word	0x00000000
        /*0010*/ 	.short	0x0000
        /*0012*/ 	.short	0x0000
        /*0014*/ 	.byte	0x00, 0xf0, 0x21, 0x06


	//----- nvinfo : EIATTR_SPARSE_MMA_MASK
	.align		4
.L_3751:
        /*0018*/ 	.byte	0x03, 0x50
        /*001a*/ 	.short	0x0000


	//----- nvinfo : EIATTR_MAXREG_COUNT
	.align		4
        /*001c*/ 	.byte	0x03, 0x1b
        /*001e*/ 	.short	0x00ff


	//----- nvinfo : EIATTR_NUM_BARRIERS
	.align		4
        /*0020*/ 	.byte	0x02, 0x4c
        /*0022*/ 	.byte	0x01
	.zero		1


	//----- nvinfo : EIATTR_MERCURY_ISA_VERSION
	.align		4
        /*0024*/ 	.byte	0x03, 0x5f
        /*0026*/ 	.short	0x0101


	//----- nvinfo : EIATTR_COOP_GROUP_MASK_REGIDS
	.align		4
        /*0028*/ 	.byte	0x04, 0x29
        /*002a*/ 	.short	(.L_3753 - .L_3752)


	//   ....[0]....
.L_3752:
        /*002c*/ 	.word	0xffffffff


	//   ....[1]....
        /*0030*/ 	.word	0xffffffff


	//   ....[2]....
        /*0034*/ 	.word	0xffffffff


	//   ....[3]....
        /*0038*/ 	.word	0xffffffff


	//   ....[4]....
        /*003c*/ 	.word	0xffffffff


	//   ....[5]....
        /*0040*/ 	.word	0xffffffff


	//   ....[6]....
        /*0044*/ 	.word	0xffffffff


	//   ....[7]....
        /*0048*/ 	.word	0xffffffff


	//   ....[8]....
        /*004c*/ 	.word	0xffffffff


	//   ....[9]....
        /*0050*/ 	.word	0xffffffff


	//   ....[10]....
        /*0054*/ 	.word	0xffffffff


	//   ....[11]....
        /*0058*/ 	.word	0xffffffff


	//   ....[12]....
        /*005c*/ 	.word	0xffffffff


	//   ....[13]....
        /*0060*/ 	.word	0xffffffff


	//   ....[14]....
        /*0064*/ 	.word	0xffffffff


	//   ....[15]....
        /*0068*/ 	.word	0xffffffff


	//   ....[16]....
        /*006c*/ 	.word	0xffffffff


	//   ....[17]....
        /*0070*/ 	.word	0xffffffff


	//   ....[18]....
        /*0074*/ 	.word	0xffffffff


	//----- nvinfo : EIATTR_COOP_GROUP_INSTR_OFFSETS
	.align		4
.L_3753:
        /*0078*/ 	.byte	0x04, 0x28
        /*007a*/ 	.short	(.L_3755 - .L_3754)


	//   ....[0]....
.L_3754:
        /*007c*/ 	.word	0x000017b0


	//   ....[1]....
        /*0080*/ 	.word	0x00001970


	//   ....[2]....
        /*0084*/ 	.word	0x00003630


	//   ....[3]....
        /*0088*/ 	.word	0x00003d10


	//   ....[4]....
        /*008c*/ 	.word	0x00004070


	//   ....[5]....
        /*0090*/ 	.word	0x000040b0


	//   ....[6]....
        /*0094*/ 	.word	0x000040e0


	//   ....[7]....
        /*0098*/ 	.word	0x00004110


	//   ....[8]....
        /*009c*/ 	.word	0x00004150


	//   ....[9]....
        /*00a0*/ 	.word	0x00004170


	//   ....[10]....
        /*00a4*/ 	.word	0x000041c0


	//   ....[11]....
        /*00a8*/ 	.word	0x000041d0


	//   ....[12]....
        /*00ac*/ 	.word	0x00004210


	//   ....[13]....
        /*00b0*/ 	.word	0x00004230


	//   ....[14]....
        /*00b4*/ 	.word	0x00004280


	//   ....[15]....
        /*00b8*/ 	.word	0x000042a0


	//   ....[16]....
        /*00bc*/ 	.word	0x00004a40


	//   ....[17]....
        /*00c0*/ 	.word	0x00004dd0


	//   ....[18]....
        /*00c4*/ 	.word	0x00005390


	//----- nvinfo : EIATTR_VRC_CTA_INIT_COUNT
	.align		4
.L_3755:
        /*00c8*/ 	.byte	0x02, 0x4a
	.zero		1
	.zero		1


	//----- nvinfo : EIATTR_EXIT_INSTR_OFFSETS
	.align		4
        /*00cc*/ 	.byte	0x04, 0x1c
        /*00ce*/ 	.short	(.L_3757 - .L_3756)


	//   ....[0]....
.L_3756:
        /*00d0*/ 	.word	0x000002e0


	//   ....[1]....
        /*00d4*/ 	.word	0x00000fa0


	//   ....[2]....
        /*00d8*/ 	.word	0x00001270


	//   ....[3]....
        /*00dc*/ 	.word	0x00005600


	//----- nvinfo : EIATTR_MAX_THREADS
	.align		4
.L_3757:
        /*00e0*/ 	.byte	0x04, 0x05
        /*00e2*/ 	.short	(.L_3759 - .L_3758)
.L_3758:
        /*00e4*/ 	.word	0x00000020
        /*00e8*/ 	.word	0x00000001
        /*00ec*/ 	.word	0x00000001


	//----- nvinfo : EIATTR_CRS_STACK_SIZE
	.align		4
.L_3759:
        /*00f0*/ 	.byte	0x04, 0x1e
        /*00f2*/ 	.short	(.L_3761 - .L_3760)
.L_3760:
        /*00f4*/ 	.word	0x00000000


	//----- nvinfo : EIATTR_CBANK_PARAM_SIZE
	.align		4
.L_3761:
        /*00f8*/ 	.byte	0x03, 0x19
        /*00fa*/ 	.short	0x0188


	//----- nvinfo : EIATTR_PARAM_CBANK
	.align		4
        /*00fc*/ 	.byte	0x04, 0x0a
        /*00fe*/ 	.short	(.L_3763 - .L_3762)
	.align		4
.L_3762:
        /*0100*/ 	.word	index@(.nv.constant0._Z25selective_scan_fwd_kernelI32Selective_Scan_fwd_kernel_traitsILi32ELi8ELi1ELb0ELb1ELb1ELb1ELb1EN3c108BFloat16EffEEv13SSMParamsBase)
        /*0104*/ 	.short	0x0380
        /*0106*/ 	.short	0x0188


	//----- nvinfo : EIATTR_SW_WAR
	.align		4
.L_3763:
        /*0108*/ 	.byte	0x04, 0x36
        /*010a*/ 	.short	(.L_3765 - .L_3764)
.L_3764:
        /*010c*/ 	.word	0x00000008
.L_3765:


//--------------------- .nv.info._Z25selective_scan_fwd_kernelI32Selective_Scan_fwd_kernel_traitsILi32ELi8ELi1ELb1ELb1ELb1ELb0ELb0EN3c108BFloat16EffEEv13SSMParamsBase --------------------------
	.section	.nv.info._Z25selective_scan_fwd_kernelI32Selective_Scan_fwd_kernel_traitsILi32ELi8ELi1ELb1ELb1ELb1ELb0ELb0EN3c108BFloat16EffEEv13SSMParamsBase,"",@"SHT_CUDA_INFO"
	.sectionflags	@""
	.align	4


	//----- nvinfo : EIATTR_CUDA_API_VERSION
	.align		4
        /*0000*/ 	.byte	0x04, 0x37
        /*0002*/ 	.short	(.L_3767 - .L_3766)
.L_3766:
        /*0004*/ 	.word	0x00000082


	//----- nvinfo : EIATTR_KPARAM_INFO
	.align		4
.L_3767:
        /*0008*/ 	.byte	0x04, 0x17
        /*000a*/ 	.short	(.L_3769 - .L_3768)
.L_3768:
        /*000c*/ 	.word	0x00000000
        /*0010*/ 	.short	0x0000
        /*0012*/ 	.short	0x0000
        /*0014*/ 	.byte	0x00, 0xf0, 0x21, 0x06


	//----- nvinfo : EIATTR_SPARSE_MMA_MASK
	.align		4
.L_3769:
        /*0018*/ 	.byte	0x03, 0x50
        /*001a*/ 	.short	0x0000


	//----- nvinfo : EIATTR_MAXREG_COUNT
	.align		4
        /*001c*/ 	.byte	0x03, 0x1b
        /*001e*/ 	.short	0x00ff


	//----- nvinfo : EIATTR_NUM_BARRIERS
	.align		4
        /*0020*/ 	.byte	0x02, 0x4c
        /*0022*/ 	.byte	0x01
	.zero		1


	//----- nvinfo : EIATTR_MERCURY_ISA_VERSION
	.align		4
        /*0024*/ 	.byte	0x03, 0x5f
        /*0026*/ 	.short	0x0101


	//----- nvinfo : EIATTR_COOP_GROUP_MASK_REGIDS
	.align		4
        /*0028*/ 	.byte	0x04, 0x29
        /*002a*/ 	.short	(.L_3771 - .L_3770)


	//   ....[0]....
.L_3770:
        /*002c*/ 	.word	0xffffffff


	//   ....[1]....
        /*0030*/ 	.word	0xffffffff


	//   ....[2]....
        /*0034*/ 	.word	0xffffffff


	//   ....[3]....
        /*0038*/ 	.word	0xffffffff


	//   ....[4]....
        /*003c*/ 	.word	0xffffffff


	//   ....[5]....
        /*0040*/ 	.word	0xffffffff


	//   ....[6]....
        /*0044*/ 	.word	0xffffffff


	//   ....[7]....
        /*0048*/ 	.word	0xffffffff


	//   ....[8]....
        /*004c*/ 	.word	0xffffffff


	//   ....[9]....
        /*0050*/ 	.word	0xffffffff


	//   ....[10]....
        /*0054*/ 	.word	0xffffffff


	//   ....[11]....
        /*0058*/ 	.word	0xffffffff


	//----- nvinfo : EIATTR_COOP_GROUP_INSTR_OFFSETS
	.align		4
.L_3771:
        /*005c*/ 	.byte	0x04, 0x28
        /*005e*/ 	.short	(.L_3773 - .L_3772)


	//   ....[0]....
.L_3772:
        /*0060*/ 	.word	0x000033f0


	//   ....[1]....
        /*0064*/ 	.word	0x00003440


	//   ....[2]....
        /*0068*/ 	.word	0x00003470


	//   ....[3]....
        /*006c*/ 	.word	0x000034a0


	//   ....[4]....
        /*0070*/ 	.word	0x000034d0


	//   ....[5]....
        /*0074*/ 	.word	0x00003500


	//   ....[6]....
        /*0078*/ 	.word	0x00003550


	//   ....[7]....
        /*007c*/ 	.word	0x00003560


	//   ....[8]....
        /*0080*/ 	.word	0x000035b0


	//   ....[9]....
        /*0084*/ 	.word	0x000035c0


	//   ....[10]....
        /*0088*/ 	.word	0x00003650


	//   ....[11]....
        /*008c*/ 	.word	0x00003660


	//----- nvinfo : EIATTR_VRC_CTA_INIT_COUNT
	.align		4
.L_3773:
        /*0090*/ 	.byte	0x02, 0x4a
	.zero		1
	.zero		1


	//----- nvinfo : EIATTR_EXIT_INSTR_OFFSETS
	.align		4
        /*0094*/ 	.byte	0x04, 0x1c
        /*0096*/ 	.short	(.L_3775 - .L_3774)


	//   ....[0]....
.L_3774:
        /*0098*/ 	.word	0x00000280


	//   ....[1]....
        /*009c*/ 	.word	0x00000e70


	//   ....[2]....
        /*00a0*/ 	.word	0x00001280


	//   ....[3]....
        /*00a4*/ 	.word	0x00003b70


	//----- nvinfo : EIATTR_MAX_THREADS
	.align		4
.L_3775:
        /*00a8*/ 	.byte	0x04, 0x05
        /*00aa*/ 	.short	(.L_3777 - .L_3776)
.L_3776:
        /*00ac*/ 	.word	0x00000020
        /*00b0*/ 	.word	0x00000001
        /*00b4*/ 	.word	0x00000001


	//----- nvinfo : EIATTR_CRS_STACK_SIZE
	.align		4
.L_3777:
        /*00b8*/ 	.byte	0x04, 0x1e
        /*00ba*/ 	.short	(.L_3779 - .L_3778)
.L_3778:
        /*00bc*/ 	.word	0x00000000


	//----- nvinfo : EIATTR_CBANK_PARAM_SIZE
	.align		4
.L_3779:
        /*00c0*/ 	.byte	0x03, 0x19
        /*00c2*/ 	.short	0x0188


	//----- nvinfo : EIATTR_PARAM_CBANK
	.align		4
        /*00c4*/ 	.byte	0x04, 0x0a
        /*00c6*/ 	.short	(.L_3781 - .L_3780)
	.align		4
.L_3780:
        /*00c8*/ 	.word	index@(.nv.constant0._Z25selective_scan_fwd_kernelI32Selective_Scan_fwd_kernel_traitsILi32ELi8ELi1ELb1ELb1ELb1ELb0ELb0EN3c108BFloat16EffEEv13SSMParamsBase)
        /*00cc*/ 	.short	0x0380
        /*00ce*/ 	.short	0x0188


	//----- nvinfo : EIATTR_SW_WAR
	.align		4
.L_3781:
        /*00d0*/ 	.byte	0x04, 0x36
        /*00d2*/ 	.short	(.L_3783 - .L_3782)
.L_3782:
        /*00d4*/ 	.word	0x00000008
.L_3783:


//--------------------- .nv.info._Z25selective_scan_fwd_kernelI32Selective_Scan_fwd_kernel_traitsILi32ELi8ELi1ELb1ELb1ELb1ELb0ELb1EN3c108BFloat16EffEEv13SSMParamsBase --------------------------
	.section	.nv.info._Z25selective_scan_fwd_kernelI32Selective_Scan_fwd_kernel_traitsILi32ELi8ELi1ELb1ELb1ELb1ELb0ELb1EN3c108BFloat16EffEEv13SSMParamsBase,"",@"SHT_CUDA_INFO"
	.sectionflags	@""
	.align	4


	//----- nvinfo : EIATTR_CUDA_API_VERSION
	.align		4
        /*0000*/ 	.byte	0x04, 0x37
        /*0002*/ 	.short	(.L_3785 - .L_3784)
.L_3784:
        /*0004*/ 	.word	0x00000082


	//----- nvinfo : EIATTR_KPARAM_INFO
	.align		4
.L_3785:
        /*0008*/ 	.byte	0x04, 0x17
        /*000a*/ 	.short	(.L_3787 - .L_3786)
.L_3786:
        /*000c*/ 	.word	0x00000000
        /*0010*/ 	.short	0x0000
        /*0012*/ 	.short	0x0000
        /*0014*/ 	.byte	0x00, 0xf0, 0x21, 0x06


	//----- nvinfo : EIATTR_SPARSE_MMA_MASK
	.align		4
.L_3787:
        /*0018*/ 	.byte	0x03, 0x50
        /*001a*/ 	.short	0x0000


	//----- nvinfo : EIATTR_MAXREG_COUNT
	.align		4
        /*001c*/ 	.byte	0x03, 0x1b
        /*001e*/ 	.short	0x00ff


	//----- nvinfo : EIATTR_NUM_BARRIERS
	.align		4
        /*0020*/ 	.byte	0x02, 0x4c
        /*0022*/ 	.byte	0x01
	.zero		1


	//----- nvinfo : EIATTR_MERCURY_ISA_VERSION
	.align		4
        /*0024*/ 	.byte	0x03, 0x5f
        /*0026*/ 	.short	0x0101


	//----- nvinfo : EIATTR_COOP_GROUP_MASK_REGIDS
	.align		4
        /*0028*/ 	.byte	0x04, 0x29
        /*002a*/ 	.short	(.L_3789 - .L_3788)


	//   ....[0]....
.L_3788:
        /*002c*/ 	.word	0xffffffff


	//   ....[1]....
        /*0030*/ 	.word	0xffffffff


	//   ....[2]....
        /*0034*/ 	.word	0xffffffff


	//   ....[3]....
        /*0038*/ 	.word	0xffffffff


	//   ....[4]....
        /*003c*/ 	.word	0xffffffff


	//   ....[5]....
        /*0040*/ 	.word	0xffffffff


	//   ....[6]....
        /*0044*/ 	.word	0xffffffff


	//   ....[7]....
        /*0048*/ 	.word	0xffffffff


	//   ....[8]....
        /*004c*/ 	.word	0xffffffff


	//   ....[9]....
        /*0050*/ 	.word	0xffffffff


	//   ....[10]....
        /*0054*/ 	.word	0xffffffff


	//   ....[11]....
        /*0058*/ 	.word	0xffffffff


	//   ....[12]....
        /*005c*/ 	.word	0xffffffff


	//   ....[13]....
        /*0060*/ 	.word	0xffffffff


	//   ....[14]....
        /*0064*/ 	.word	0xffffffff


	//   ....[15]....
        /*0068*/ 	.word	0xffffffff


	//   ....[16]....
        /*006c*/ 	.word	0xffffffff


	//----- nvinfo : EIATTR_COOP_GROUP_INSTR_OFFSETS
	.align		4
.L_3789:
        /*0070*/ 	.byte	0x04, 0x28
        /*0072*/ 	.short	(.L_3791 - .L_3790)


	//   ....[0]....
.L_3790:
        /*0074*/ 	.word	0x000016c0


	//   ....[1]....
        /*0078*/ 	.word	0x000018c0


	//   ....[2]....
        /*007c*/ 	.word	0x00003460


	//   ....[3]....
        /*0080*/ 	.word	0x000038c0


	//   ....[4]....
        /*0084*/ 	.word	0x00003df0


	//   ....[5]....
        /*0088*/ 	.word	0x00003e40


	//   ....[6]....
        /*008c*/ 	.word	0x00003e70


	//   ....[7]....
        /*0090*/ 	.word	0x00003ea0


	//   ....[8]....
        /*0094*/ 	.word	0x00003ed0


	//   ....[9]....
        /*0098*/ 	.word	0x00003f00


	//   ....[10]....
        /*009c*/ 	.word	0x00003f50


	//   ....[11]....
        /*00a0*/ 	.word	0x00003f60


	//   ....[12]....
        /*00a4*/ 	.word	0x00003fb0


	//   ....[13]....
        /*00a8*/ 	.word	0x00003fc0


	//   ....[14]....
        /*00ac*/ 	.word	0x00004050


	//   ....[15]....
        /*00b0*/ 	.word	0x00004060


	//   ....[16]....
        /*00b4*/ 	.word	0x00004640


	//----- nvinfo : EIATTR_VRC_CTA_INIT_COUNT
	.align		4
.L_3791:
        /*00b8*/ 	.byte	0x02, 0x4a
	.zero		1
	.zero		1


	//----- nvinfo : EIATTR_EXIT_INSTR_OFFSETS
	.align		4
        /*00bc*/ 	.byte	0x04, 0x1c
        /*00be*/ 	.short	(.L_3793 - .L_3792)


	//   ....[0]....
.L_3792:
        /*00c0*/ 	.word	0x000002d0


	//   ....[1]....
        /*00c4*/ 	.word	0x00000f40


	//   ....[2]....
        /*00c8*/ 	.word	0x00001210


	//   ....[3]....
        /*00cc*/ 	.word	0x000048c0


	//----- nvinfo : EIATTR_MAX_THREADS
	.align		4
.L_3793:
        /*00d0*/ 	.byte	0x04, 0x05
        /*00d2*/ 	.short	(.L_3795 - .L_3794)
.L_3794:
        /*00d4*/ 	.word	0x00000020
        /*00d8*/ 	.word	0x00000001
        /*00dc*/ 	.word	0x00000001


	//----- nvinfo : EIATTR_CRS_STACK_SIZE
	.align		4
.L_3795:
        /*00e0*/ 	.byte	0x04, 0x1e
        /*00e2*/ 	.short	(.L_3797 - .L_3796)
.L_3796:
        /*00e4*/ 	.word	0x00000000


	//----- nvinfo : EIATTR_CBANK_PARAM_SIZE
	.align		4
.L_3797:
        /*00e8*/ 	.byte	0x03, 0x19
        /*00ea*/ 	.short	0x0188


	//----- nvinfo : EIATTR_PARAM_CBANK
	.align		4
        /*00ec*/ 	.byte	0x04, 0x0a
        /*00ee*/ 	.short	(.L_3799 - .L_3798)
	.align		4
.L_3798:
        /*00f0*/ 	.word	index@(.nv.constant0._Z25selective_scan_fwd_kernelI32Selective_Scan_fwd_kernel_traitsILi32ELi8ELi1ELb1ELb1ELb1ELb0ELb1EN3c108BFloat16EffEEv13SSMParamsBase)
        /*00f4*/ 	.short	0x0380
        /*00f6*/ 	.short	0x0188


	//----- nvinfo : EIATTR_SW_WAR
	.align		4
.L_3799:
        /*00f8*/ 	.byte	0x04, 0x36
        /*00fa*/ 	.short	(.L_3801 - .L_3800)
.L_3800:
        /*00fc*/ 	.word	0x00000008
.L_3801:


//--------------------- .nv.info._Z25selective_scan_fwd_kernelI32Selective_Scan_fwd_kernel_traitsILi32ELi8ELi1ELb1ELb1ELb1ELb1ELb0EN3c108BFloat16EffEEv13SSMParamsBase --------------------------
	.section	.nv.info._Z25selective_scan_fwd_kernelI32Selective_Scan_fwd_kernel_traitsILi32ELi8ELi1ELb1ELb1ELb1ELb1ELb0EN3c108BFloat16EffEEv13SSMParamsBase,"",@"SHT_CUDA_INFO"
	.sectionflags	@""
	.align	4


	//----- nvinfo : EIATTR_CUDA_API_VERSION
	.align		4
        /*0000*/ 	.byte	0x04, 0x37
        /*0002*/ 	.short	(.L_3803 - .L_3802)
.L_3802:
        /*0004*/ 	.word	0x00000082


	//----- nvinfo : EIATTR_KPARAM_INFO
	.align		4
.L_3803:
        /*0008*/ 	.byte	0x04, 0x17
        /*000a*/ 	.short	(.L_3805 - .L_3804)
.L_3804:
        /*000c*/ 	.word	0x00000000
        /*0010*/ 	.short	0x0000
        /*0012*/ 	.short	0x0000
        /*0014*/ 	.byte	0x00, 0xf0, 0x21, 0x06


	//----- nvinfo : EIATTR_SPARSE_MMA_MASK
	.align		4
.L_3805:
        /*0018*/ 	.byte	0x03, 0x50
        /*001a*/ 	.short	0x0000


	//----- nvinfo : EIATTR_MAXREG_COUNT
	.align		4
        /*001c*/ 	.byte	0x03, 0x1b
        /*001e*/ 	.short	0x00ff


	//----- nvinfo : EIATTR_NUM_BARRIERS
	.align		4
        /*0020*/ 	.byte	0x02, 0x4c
        /*0022*/ 	.byte	0x01
	.zero		1


	//----- nvinfo : EIATTR_MERCURY_ISA_VERSION
	.align		4
        /*0024*/ 	.byte	0x03, 0x5f
        /*0026*/ 	.short	0x0101


	//----- nvinfo : EIATTR_COOP_GROUP_MASK_REGIDS
	.align		4
        /*0028*/ 	.byte	0x04, 0x29
        /*002a*/ 	.short	(.L_3807 - .L_3806)


	//   ....[0]....
.L_3806:
        /*002c*/ 	.word	0xffffffff


	//   ....[1]....
        /*0030*/ 	.word	0xffffffff


	//   ....[2]....
        /*0034*/ 	.word	0xffffffff


	//   ....[3]....
        /*0038*/ 	.word	0xffffffff


	//   ....[4]....
        /*003c*/ 	.word	0xffffffff


	//   ....[5]....
        /*0040*/ 	.word	0xffffffff


	//   ....[6]....
        /*0044*/ 	.word	0xffffffff


	//   ....[7]....
        /*0048*/ 	.word	0xffffffff


	//   ....[8]....
        /*004c*/ 	.word	0xffffffff


	//   ....[9]....
        /*0050*/ 	.word	0xffffffff


	//   ....[10]....
        /*0054*/ 	.word	0xffffffff


	//   ....[11]....
        /*0058*/ 	.word	0xffffffff


	//----- nvinfo : EIATTR_COOP_GROUP_INSTR_OFFSETS
	.align		4
.L_3807:
        /*005c*/ 	.byte	0x04, 0x28
        /*005e*/ 	.short	(.L_3809 - .L_3808)


	//   ....[0]....
.L_3808:
        /*0060*/ 	.word	0x000034b0


	//   ....[1]....
        /*0064*/ 	.word	0x00003500


	//   ....[2]....
        /*0068*/ 	.word	0x00003530


	//   ....[3]....
        /*006c*/ 	.word	0x00003560


	//   ....[4]....
        /*0070*/ 	.word	0x00003590


	//   ....[5]....
        /*0074*/ 	.word	0x000035c0


	//   ....[6]....
        /*0078*/ 	.word	0x00003610


	//   ....[7]....
        /*007c*/ 	.word	0x00003620


	//   ....[8]....
        /*0080*/ 	.word	0x00003670


	//   ....[9]....
        /*0084*/ 	.word	0x00003680


	//   ....[10]....
        /*0088*/ 	.word	0x00003710


	//   ....[11]....
        /*008c*/ 	.word	0x00003720


	//----- nvinfo : EIATTR_VRC_CTA_INIT_COUNT
	.align		4
.L_3809:
        /*0090*/ 	.byte	0x02, 0x4a
	.zero		1
	.zero		1


	//----- nvinfo : EIATTR_EXIT_INSTR_OFFSETS
	.align		4
        /*0094*/ 	.byte	0x04, 0x1c
        /*0096*/ 	.short	(.L_3811 - .L_3810)


	//   ....[0]....
.L_3810:
        /*0098*/ 	.word	0x00000290


	//   ....[1]....
        /*009c*/ 	.word	0x00000e50


	//   ....[2]....
        /*00a0*/ 	.word	0x00001350


	//   ....[3]....
        /*00a4*/ 	.word	0x00004100


	//----- nvinfo : EIATTR_MAX_THREADS
	.align		4
.L_3811:
        /*00a8*/ 	.byte	0x04, 0x05
        /*00aa*/ 	.short	(.L_3813 - .L_3812)
.L_3812:
        /*00ac*/ 	.word	0x00000020
        /*00b0*/ 	.word	0x00000001
        /*00b4*/ 	.word	0x00000001


	//----- nvinfo : EIATTR_CRS_STACK_SIZE
	.align		4
.L_3813:
        /*00b8*/ 	.byte	0x04, 0x1e
        /*00ba*/ 	.short	(.L_3815 - .L_3814)
.L_3814:
        /*00bc*/ 	.word	0x00000000


	//----- nvinfo : EIATTR_CBANK_PARAM_SIZE
	.align		4
.L_3815:
        /*00c0*/ 	.byte	0x03, 0x19
        /*00c2*/ 	.short	0x0188


	//----- nvinfo : EIATTR_PARAM_CBANK
	.align		4
        /*00c4*/ 	.byte	0x04, 0x0a
        /*00c6*/ 	.short	(.L_3817 - .L_3816)
	.align		4
.L_3816:
        /*00c8*/ 	.word	index@(.nv.constant0._Z25selective_scan_fwd_kernelI32Selective_Scan_fwd_kernel_traitsILi32ELi8ELi1ELb1ELb1ELb1ELb1ELb0EN3c108BFloat16EffEEv13SSMParamsBase)
        /*00cc*/ 	.short	0x0380
        /*00ce*/ 	.short	0x0188


	//----- nvinfo : EIATTR_SW_WAR
	.align		4
.L_3817:
        /*00d0*/ 	.byte	0x04, 0x36
        /*00d2*/ 	.short	(.L_3819 - .L_3818)
.L_3818:
        /*00d4*/ 	.word	0x00000008
.L_3819:


//--------------------- .nv.info._Z25selective_scan_fwd_kernelI32Selective_Scan_fwd_kernel_traitsILi32ELi8ELi1ELb1ELb1ELb1ELb1ELb1EN3c108BFloat16EffEEv13SSMParamsBase --------------------------
	.section	.nv.info._Z25selective_scan_fwd_kernelI32Selective_Scan_fwd_kernel_traitsILi32ELi8ELi1ELb1ELb1ELb1ELb1ELb1EN3c108BFloat16EffEEv13SSMParamsBase,"",@"SHT_CUDA_INFO"
	.sectionflags	@""
	.align	4


	//----- nvinfo : EIATTR_CUDA_API_VERSION
	.align		4
        /*0000*/ 	.byte	0x04, 0x37
        /*0002*/ 	.short	(.L_3821 - .L_3820)
.L_3820:
        /*0004*/ 	.word	0x00000082


	//----- nvinfo : EIATTR_KPARAM_INFO
	.align		4
.L_3821:
        /*0008*/ 	.byte	0x04, 0x17
        /*000a*/ 	.short	(.L_3823 - .L_3822)
.L_3822:
        /*000c*/ 	.word	0x00000000
        /*0010*/ 	.short	0x0000
        /*0012*/ 	.short	0x0000
        /*0014*/ 	.byte	0x00, 0xf0, 0x21, 0x06


	//----- nvinfo : EIATTR_SPARSE_MMA_MASK
	.align		4
.L_3823:
        /*0018*/ 	.byte	0x03, 0x50
        /*001a*/ 	.short	0x0000


	//----- nvinfo : EIATTR_MAXREG_COUNT
	.align		4
        /*001c*/ 	.byte	0x03, 0x1b
        /*001e*/ 	.short	0x00ff


	//----- nvinfo : EIATTR_NUM_BARRIERS
	.align		4
        /*0020*/ 	.byte	0x02, 0x4c
        /*0022*/ 	.byte	0x01
	.zero		1


	//----- nvinfo : EIATTR_MERCURY_ISA_VERSION
	.align		4
        /*0024*/ 	.byte	0x03, 0x5f
        /*0026*/ 	.short	0x0101


	//----- nvinfo : EIATTR_COOP_GROUP_MASK_REGIDS
	.align		4
        /*0028*/ 	.byte	0x04, 0x29
        /*002a*/ 	.short	(.L_3825 - .L_3824)


	//   ....[0]....
.L_3824:
        /*002c*/ 	.word	0xffffffff


	//   ....[1]....
        /*0030*/ 	.word	0xffffffff


	//   ....[2]....
        /*0034*/ 	.word	0xffffffff


	//   ....[3]....
        /*0038*/ 	.word	0xffffffff


	//   ....[4]....
        /*003c*/ 	.word	0xffffffff


	//   ....[5]....
        /*0040*/ 	.word	0xffffffff


	//   ....[6]....
        /*0044*/ 	.word	0xffffffff


	//   ....[7]....
        /*0048*/ 	.word	0xffffffff


	//   ....[8]....
        /*004c*/ 	.word	0xffffffff


	//   ....[9]....
        /*0050*/ 	.word	0xffffffff


	//   ....[10]....
        /*0054*/ 	.word	0xffffffff


	//   ....[11]....
        /*0058*/ 	.word	0xffffffff


	//   ....[12]....
        /*005c*/ 	.word	0xffffffff


	//   ....[13]....
        /*0060*/ 	.word	0xffffffff


	//   ....[14]....
        /*0064*/ 	.word	0xffffffff


	//   ....[15]....
        /*0068*/ 	.word	0xffffffff


	//   ....[16]....
        /*006c*/ 	.word	0xffffffff


	//   ....[17]....
        /*0070*/ 	.word	0xffffffff


	//   ....[18]....
        /*0074*/ 	.word	0xffffffff


	//----- nvinfo : EIATTR_COOP_GROUP_INSTR_OFFSETS
	.align		4
.L_3825:
        /*0078*/ 	.byte	0x04, 0x28
        /*007a*/ 	.short	(.L_3827 - .L_3826)


	//   ....[0]....
.L_3826:
        /*007c*/ 	.word	0x000017b0


	//   ....[1]....
        /*0080*/ 	.word	0x00001970


	//   ....[2]....
        /*0084*/ 	.word	0x00003630


	//   ....[3]....
        /*0088*/ 	.word	0x00003d10


	//   ....[4]....
        /*008c*/ 	.word	0x00004070


	//   ....[5]....
        /*0090*/ 	.word	0x000040b0


	//   ....[6]....
        /*0094*/ 	.word	0x000040e0


	//   ....[7]....
        /*0098*/ 	.word	0x00004110


	//   ....[8]....
        /*009c*/ 	.word	0x00004150


	//   ....[9]....
        /*00a0*/ 	.word	0x00004170


	//   ....[10]....
        /*00a4*/ 	.word	0x000041c0


	//   ....[11]....
        /*00a8*/ 	.word	0x000041d0


	//   ....[12]....
        /*00ac*/ 	.word	0x00004210


	//   ....[13]....
        /*00b0*/ 	.word	0x00004230


	//   ....[14]....
        /*00b4*/ 	.word	0x00004280


	//   ....[15]....
        /*00b8*/ 	.word	0x000042a0


	//   ....[16]....
        /*00bc*/ 	.word	0x00004a40


	//   ....[17]....
        /*00c0*/ 	.word	0x00004dd0


	//   ....[18]....
        /*00c4*/ 	.word	0x00005390


	//----- nvinfo : EIATTR_VRC_CTA_INIT_COUNT
	.align		4
.L_3827:
        /*00c8*/ 	.byte	0x02, 0x4a
	.zero		1
	.zero		1


	//----- nvinfo : EIATTR_EXIT_INSTR_OFFSETS
	.align		4
        /*00cc*/ 	.byte	0x04, 0x1c
        /*00ce*/ 	.short	(.L_3829 - .L_3828)


	//   ....[0]....
.L_3828:
        /*00d0*/ 	.word	0x000002e0


	//   ....[1]....
        /*00d4*/ 	.word	0x00000fa0


	//   ....[2]....
        /*00d8*/ 	.word	0x00001270


	//   ....[3]....
        /*00dc*/ 	.word	0x00005600


	//----- nvinfo : EIATTR_MAX_THREADS
	.align		4
.L_3829:
        /*00e0*/ 	.byte	0x04, 0x05
        /*00e2*/ 	.short	(.L_3831 - .L_3830)
.L_3830:
        /*00e4*/ 	.word	0x00000020
        /*00e8*/ 	.word	0x00000001
        /*00ec*/ 	.word	0x00000001


	//----- nvinfo : EIATTR_CRS_STACK_SIZE
	.align		4
.L_3831:
        /*00f0*/ 	.byte	0x04, 0x1e
        /*00f2*/ 	.short	(.L_3833 - .L_3832)
.L_3832:
        /*00f4*/ 	.word	0x00000000


	//----- nvinfo : EIATTR_CBANK_PARAM_SIZE
	.align		4
.L_3833:
        /*00f8*/ 	.byte	0x03, 0x19
        /*00fa*/ 	.short	0x0188


	//----- nvinfo : EIATTR_PARAM_CBANK
	.align		4
        /*00fc*/ 	.byte	0x04, 0x0a
        /*00fe*/ 	.short	(.L_3835 - .L_3834)
	.align		4
.L_3834:
        /*0100*/ 	.word	index@(.nv.constant0._Z25selective_scan_fwd_kernelI32Selective_Scan_fwd_kernel_traitsILi32ELi8ELi1ELb1ELb1ELb1ELb1ELb1EN3c108BFloat16EffEEv13SSMParamsBase)
        /*0104*/ 	.short	0x0380
        /*0106*/ 	.short	0x0188


	//----- nvinfo : EIATTR_SW_WAR
	.align		4
.L_3835:
        /*0108*/ 	.byte	0x04, 0x36
        /*010a*/ 	.short	(.L_3837 - .L_3836)
.L_3836:
        /*010c*/ 	.word	0x00000008
.L_3837:


//--------------------- .nv.info._Z25selective_scan_fwd_kernelI32Selective_Scan_fwd_kernel_traitsILi32ELi4ELi1ELb0ELb1ELb1ELb0ELb0EN3c108BFloat16EffEEv13SSMParamsBase --------------------------
	.section	.nv.info._Z25selective_scan_fwd_kernelI32Selective_Scan_fwd_kernel_traitsILi32ELi4ELi1ELb0ELb1ELb1ELb0ELb0EN3c108BFloat16EffEEv13SSMParamsBase,"",@"SHT_CUDA_INFO"
	.sectionflags	@""
	.align	4


	//----- nvinfo : EIATTR_CUDA_API_VERSION
	.align		4
        /*0000*/ 	.byte	0x04, 0x37
        /*0002*/ 	.short	(.L_3839 - .L_3838)
.L_3838:
        /*0004*/ 	.word	0x00000082


	//----- nvinfo : EIATTR_KPARAM_INFO
	.align		4
.L_3839:
        /*0008*/ 	.byte	0x04, 0x17
        /*000a*/ 	.short	(.L_3841 - .L_3840)
.L_3840:
        /*000c*/ 	.word	0x00000000
        /*0010*/ 	.short	0x0000
        /*0012*/ 	.short	0x0000
        /*0014*/ 	.byte	0x00, 0xf0, 0x21, 0x06


	//----- nvinfo : EIATTR_SPARSE_MMA_MASK
	.align		4
.L_3841:
        /*0018*/ 	.byte	0x03, 0x50
        /*001a*/ 	.short	0x0000


	//----- nvinfo : EIATTR_MAXREG_COUNT
	.align		4
        /*001c*/ 	.byte	0x03, 0x1b
        /*001e*/ 	.short	0x00ff


	//----- nvinfo : EIATTR_NUM_BARRIERS
	.align		4
        /*0020*/ 	.byte	0x02, 0x4c
        /*0022*/ 	.byte	0x01
	.zero		1


	//----- nvinfo : EIATTR_MERCURY_ISA_VERSION
	.align		4
        /*0024*/ 	.byte	0x03, 0x5f
        /*0026*/ 	.short	0x0101


	//----- nvinfo : EIATTR_COOP_GROUP_MASK_REGIDS
	.align		4
        /*0028*/ 	.byte	0x04, 0x29
        /*002a*/ 	.short	(.L_3843 - .L_3842)


	//   ....[0]....
.L_3842:
        /*002c*/ 	.word	0xffffffff


	//   ....[1]....
        /*0030*/ 	.word	0xffffffff


	//   ....[2]....
        /*0034*/ 	.word	0xffffffff


	//   ....[3]....
        /*0038*/ 	.word	0xffffffff


	//   ....[4]....
        /*003c*/ 	.word	0xffffffff


	//   ....[5]....
        /*0040*/ 	.word	0xffffffff


	//   ....[6]....
        /*0044*/ 	.word	0xffffffff


	//   ....[7]....
        /*0048*/ 	.word	0xffffffff


	//   ....[8]....
        /*004c*/ 	.word	0xffffffff


	//   ....[9]....
        /*0050*/ 	.word	0xffffffff


	//   ....[10]....
        /*0054*/ 	.word	0xffffffff


	//   ....[11]....
        /*0058*/ 	.word	0xffffffff


	//   ....[12]....
        /*005c*/ 	.word	0xffffffff


	//   ....[13]....
        /*0060*/ 	.word	0xffffffff


	//   ....[14]....
        /*0064*/ 	.word	0xffffffff


	//   ....[15]....
        /*0068*/ 	.word	0xffffffff


	//   ....[16]....
        /*006c*/ 	.word	0xffffffff


	//----- nvinfo : EIATTR_COOP_GROUP_INSTR_OFFSETS
	.align		4
.L_3843:
        /*0070*/ 	.byte	0x04, 0x28
        /*0072*/ 	.short	(.L_3845 - .L_3844)


	//   ....[0]....
.L_3844:
        /*0074*/ 	.word	0x00001360


	//   ....[1]....
        /*0078*/ 	.word	0x00001420


	//   ....[2]....
        /*007c*/ 	.word	0x00002450


	//   ....[3]....
        /*0080*/ 	.word	0x00002570


	//   ....[4]....
        /*0084*/ 	.word	0x00002990


	//   ....[5]....
        /*0088*/ 	.word	0x000029c0


	//   ....[6]....
        /*008c*/ 	.word	0x00002a00


	//   ....[7]....
        /*0090*/ 	.word	0x00002a30


	//   ....[8]....
        /*0094*/ 	.word	0x00002a80


	//   ....[9]....
        /*0098*/ 	.word	0x00002a90


	//   ....[10]....
        /*009c*/ 	.word	0x00002ae0


	//   ....[11]....
        /*00a0*/ 	.word	0x00002af0


	//   ....[12]....
        /*00a4*/ 	.word	0x00002b30


	//   ....[13]....
        /*00a8*/ 	.word	0x00002b50


	//   ....[14]....
        /*00ac*/ 	.word	0x00002be0


	//   ....[15]....
        /*00b0*/ 	.word	0x00002bf0


	//   ....[16]....
        /*00b4*/ 	.word	0x00003010


	//----- nvinfo : EIATTR_VRC_CTA_INIT_COUNT
	.align		4
.L_3845:
        /*00b8*/ 	.byte	0x02, 0x4a
	.zero		1
	.zero		1


	//----- nvinfo : EIATTR_EXIT_INSTR_OFFSETS
	.align		4
        /*00bc*/ 	.byte	0x04, 0x1c
        /*00be*/ 	.short	(.L_3847 - .L_3846)


	//   ....[0]....
.L_3846:
        /*00c0*/ 	.word	0x00000280


	//   ....[1]....
        /*00c4*/ 	.word	0x00000e80


	//   ....[2]....
        /*00c8*/ 	.word	0x00001140


	//   ....[3]....
        /*00cc*/ 	.word	0x00003210


	//----- nvinfo : EIATTR_MAX_THREADS
	.align		4
.L_3847:
        /*00d0*/ 	.byte	0x04, 0x05
        /*00d2*/ 	.short	(.L_3849 - .L_3848)
.L_3848:
        /*00d4*/ 	.word	0x00000020
        /*00d8*/ 	.word	0x00000001
        /*00dc*/ 	.word	0x00000001


	//----- nvinfo : EIATTR_CRS_STACK_SIZE
	.align		4
.L_3849:
        /*00e0*/ 	.byte	0x04, 0x1e
        /*00e2*/ 	.short	(.L_3851 - .L_3850)
.L_3850:
        /*00e4*/ 	.word	0x00000000


	//----- nvinfo : EIATTR_CBANK_PARAM_SIZE
	.align		4
.L_3851:
        /*00e8*/ 	.byte	0x03, 0x19
        /*00ea*/ 	.short	0x0188


	//----- nvinfo : EIATTR_PARAM_CBANK
	.align		4
        /*00ec*/ 	.byte	0x04, 0x0a
        /*00ee*/ 	.short	(.L_3853 - .L_3852)
	.align		4
.L_3852:
        /*00f0*/ 	.word	index@(.nv.constant0._Z25selective_scan_fwd_kernelI32Selective_Scan_fwd_kernel_traitsILi32ELi4ELi1ELb0ELb1ELb1ELb0ELb0EN3c108BFloat16EffEEv13SSMParamsBase)
        /*00f4*/ 	.short	0x0380
        /*00f6*/ 	.short	0x0188


	//----- nvinfo : EIATTR_SW_WAR
	.align		4
.L_3853:
        /*00f8*/ 	.byte	0x04, 0x36
        /*00fa*/ 	.short	(.L_3855 - .L_3854)
.L_3854:
        /*00fc*/ 	.word	0x00000008
.L_3855:


//--------------------- .nv.info._Z25selective_scan_fwd_kernelI32Selective_Scan_fwd_kernel_traitsILi32ELi4ELi1ELb0ELb1ELb1ELb0ELb1EN3c108BFloat16EffEEv13SSMParamsBase --------------------------
	.section	.nv.info._Z25selective_scan_fwd_kernelI32Selective_Scan_fwd_kernel_traitsILi32ELi4ELi1ELb0ELb1ELb1ELb0ELb1EN3c108BFloat16EffEEv13SSMParamsBase,"",@"SHT_CUDA_INFO"
	.sectionflags	@""
	.align	4


	//----- nvinfo : EIATTR_CUDA_API_VERSION
	.align		4
        /*0000*/ 	.byte	0x04, 0x37
        /*0002*/ 	.short	(.L_3857 - .L_3856)
.L_3856:
        /*0004*/ 	.word	0x00000082


	//----- nvinfo : EIATTR_KPARAM_INFO
	.align		4
.L_3857:
        /*0008*/ 	.byte	0x04, 0x17
        /*000a*/ 	.short	(.L_3859 - .L_3858)
.L_3858:
        /*000c*/ 	.word	0x00000000
        /*0010*/ 	.short	0x0000
        /*0012*/ 	.short	0x0000
        /*0014*/ 	.byte	0x00, 0xf0, 0x21, 0x06


	//----- nvinfo : EIATTR_SPARSE_MMA_MASK
	.align		4
.L_3859:
        /*0018*/ 	.byte	0x03, 0x50
        /*001a*/ 	.short	0x0000


	//----- nvinfo : EIATTR_MAXREG_COUNT
	.align		4
        /*001c*/ 	.byte	0x03, 0x1b
        /*001e*/ 	.short	0x00ff


	//----- nvinfo : EIATTR_NUM_BARRIERS
	.align		4
        /*0020*/ 	.byte	0x02, 0x4c
        /*0022*/ 	.byte	0x01
	.zero		1


	//----- nvinfo : EIATTR_MERCURY_ISA_VERSION
	.align		4
        /*0024*/ 	.byte	0x03, 0x5f
        /*0026*/ 	.short	0x0101


	//----- nvinfo : EIATTR_COOP_GROUP_MASK_REGIDS
	.align		4
        /*0028*/ 	.byte	0x04, 0x29
        /*002a*/ 	.short	(.L_3861 - .L_3860)


	//   ....[0]....
.L_3860:
        /*002c*/ 	.word	0xffffffff


	//   ....[1]....
        /*0030*/ 	.word	0xffffffff


	//   ....[2]....
        /*0034*/ 	.word	0xffffffff


	//   ....[3]....
        /*0038*/ 	.word	0xffffffff


	//   ....[4]....
        /*003c*/ 	.word	0xffffffff


	//   ....[5]....
        /*0040*/ 	.word	0xffffffff


	//   ....[6]....
        /*0044*/ 	.word	0xffffffff


	//   ....[7]....
        /*0048*/ 	.word	0xffffffff


	//   ....[8]....
        /*004c*/ 	.word	0xffffffff


	//   ....[9]....
        /*0050*/ 	.word	0xffffffff


	//   ....[10]....
        /*0054*/ 	.word	0xffffffff


	//   ....[11]....
        /*0058*/ 	.word	0xffffffff


	//   ....[12]....
        /*005c*/ 	.word	0xffffffff


	//   ....[13]....
        /*0060*/ 	.word	0xffffffff


	//   ....[14]....
        /*0064*/ 	.word	0xffffffff


	//   ....[15]....
        /*0068*/ 	.word	0xffffffff


	//   ....[16]....
        /*006c*/ 	.word	0xffffffff


	//----- nvinfo : EIATTR_COOP_GROUP_INSTR_OFFSETS
	.align		4
.L_3861:
        /*0070*/ 	.byte	0x04, 0x28
        /*0072*/ 	.short	(.L_3863 - .L_3862)


	//   ....[0]....
.L_3862:
        /*0074*/ 	.word	0x00001430


	//   ....[1]....
        /*0078*/ 	.word	0x000014f0


	//   ....[2]....
        /*007c*/ 	.word	0x000024f0


	//   ....[3]....
        /*0080*/ 	.word	0x00002610


	//   ....[4]....
        /*0084*/ 	.word	0x00002a30


	//   ....[5]....
        /*0088*/ 	.word	0x00002a60


	//   ....[6]....
        /*008c*/ 	.word	0x00002aa0


	//   ....[7]....
        /*0090*/ 	.word	0x00002ad0


	//   ....[8]....
        /*0094*/ 	.word	0x00002b20


	//   ....[9]....
        /*0098*/ 	.word	0x00002b30


	//   ....[10]....
        /*009c*/ 	.word	0x00002b80


	//   ....[11]....
        /*00a0*/ 	.word	0x00002b90


	//   ....[12]....
        /*00a4*/ 	.word	0x00002bd0


	//   ....[13]....
        /*00a8*/ 	.word	0x00002bf0


	//   ....[14]....
        /*00ac*/ 	.word	0x00002c80


	//   ....[15]....
        /*00b0*/ 	.word	0x00002c90


	//   ....[16]....
        /*00b4*/ 	.word	0x000030b0


	//----- nvinfo : EIATTR_VRC_CTA_INIT_COUNT
	.align		4
.L_3863:
        /*00b8*/ 	.byte	0x02, 0x4a
	.zero		1
	.zero		1


	//----- nvinfo : EIATTR_EXIT_INSTR_OFFSETS
	.align		4
        /*00bc*/ 	.byte	0x04, 0x1c
        /*00be*/ 	.short	(.L_3865 - .L_3864)


	//   ....[0]....
.L_3864:
        /*00c0*/ 	.word	0x000002d0


	//   ....[1]....
        /*00c4*/ 	.word	0x00000f40


	//   ....[2]....
        /*00c8*/ 	.word	0x00001210


	//   ....[3]....
        /*00cc*/ 	.word	0x000032b0


	//----- nvinfo : EIATTR_MAX_THREADS
	.align		4
.L_3865:
        /*00d0*/ 	.byte	0x04, 0x05
        /*00d2*/ 	.short	(.L_3867 - .L_3866)
.L_3866:
        /*00d4*/ 	.word	0x00000020
        /*00d8*/ 	.word	0x00000001
        /*00dc*/ 	.word	0x00000001


	//----- nvinfo : EIATTR_CRS_STACK_SIZE
	.align		4
.L_3867:
        /*00e0*/ 	.byte	0x04, 0x1e
        /*00e2*/ 	.short	(.L_3869 - .L_3868)
.L_3868:
        /*00e4*/ 	.word	0x00000000


	//----- nvinfo : EIATTR_CBANK_PARAM_SIZE
	.align		4
.L_3869:
        /*00e8*/ 	.byte	0x03, 0x19
        /*00ea*/ 	.short	0x0188


	//----- nvinfo : EIATTR_PARAM_CBANK
	.align		4
        /*00ec*/ 	.byte	0x04, 0x0a
        /*00ee*/ 	.short	(.L_3871 - .L_3870)
	.align		4
.L_3870:
        /*00f0*/ 	.word	index@(.nv.constant0._Z25selective_scan_fwd_kernelI32Selective_Scan_fwd_kernel_traitsILi32ELi4ELi1ELb0ELb1ELb1ELb0ELb1EN3c108BFloat16EffEEv13SSMParamsBase)
        /*00f4*/ 	.short	0x0380
        /*00f6*/ 	.short	0x0188


	//----- nvinfo : EIATTR_SW_WAR
	.align		4
.L_3871:
        /*00f8*/ 	.byte	0x04, 0x36
        /*00fa*/ 	.short	(.L_3873 - .L_3872)
.L_3872:
        /*00fc*/ 	.word	0x00000008
.L_3873:


//--------------------- .nv.info._Z25selective_scan_fwd_kernelI32Selective_Scan_fwd_kernel_traitsILi32ELi4ELi1ELb0ELb1ELb1ELb1ELb0EN3c108BFloat16EffEEv13SSMParamsBase --------------------------
	.section	.nv.info._Z25selective_scan_fwd_kernelI32Selective_Scan_fwd_kernel_traitsILi32ELi4ELi1ELb0ELb1ELb1ELb1ELb0EN3c108BFloat16EffEEv13SSMParamsBase,"",@"SHT_CUDA_INFO"
	.sectionflags	@""
	.align	4


	//----- nvinfo : EIATTR_CUDA_API_VERSION
	.align		4
        /*0000*/ 	.byte	0x04, 0x37
        /*0002*/ 	.short	(.L_3875 - .L_3874)
.L_3874:
        /*0004*/ 	.word	0x00000082


	//----- nvinfo : EIATTR_KPARAM_INFO
	.align		4
.L_3875:
        /*0008*/ 	.byte	0x04, 0x17
        /*000a*/ 	.short	(.L_3877 - .L_3876)
.L_3876:
        /*000c*/ 	.word	0x00000000
        /*0010*/ 	.short	0x0000
        /*0012*/ 	.short	0x0000
        /*0014*/ 	.byte	0x00, 0xf0, 0x21, 0x06


	//----- nvinfo : EIATTR_SPARSE_MMA_MASK
	.align		4
.L_3877:
        /*0018*/ 	.byte	0x03, 0x50
        /*001a*/ 	.short	0x0000


	//----- nvinfo : EIATTR_MAXREG_COUNT
	.align		4
        /*001c*/ 	.byte	0x03, 0x1b
        /*001e*/ 	.short	0x00ff


	//----- nvinfo : EIATTR_NUM_BARRIERS
	.align		4
        /*0020*/ 	.byte	0x02, 0x4c
        /*0022*/ 	.byte	0x01
	.zero		1


	//----- nvinfo : EIATTR_MERCURY_ISA_VERSION
	.align		4
        /*0024*/ 	.byte	0x03, 0x5f
        /*0026*/ 	.short	0x0101


	//----- nvinfo : EIATTR_COOP_GROUP_MASK_REGIDS
	.align		4
        /*0028*/ 	.byte	0x04, 0x29
        /*002a*/ 	.short	(.L_3879 - .L_3878)


	//   ....[0]....
.L_3878:
        /*002c*/ 	.word	0xffffffff


	//   ....[1]....
        /*0030*/ 	.word	0xffffffff


	//   ....[2]....
        /*0034*/ 	.word	0xffffffff


	//   ....[3]....
        /*0038*/ 	.word	0xffffffff


	//   ....[4]....
        /*003c*/ 	.word	0xffffffff


	//   ....[5]....
        /*0040*/ 	.word	0xffffffff


	//   ....[6]....
        /*0044*/ 	.word	0xffffffff


	//   ....[7]....
        /*0048*/ 	.word	0xffffffff


	//   ....[8]....
        /*004c*/ 	.word	0xffffffff


	//   ....[9]....
        /*0050*/ 	.word	0xffffffff


	//   ....[10]....
        /*0054*/ 	.word	0xffffffff


	//   ....[11]....
        /*0058*/ 	.word	0xffffffff


	//   ....[12]....
        /*005c*/ 	.word	0xffffffff


	//   ....[13]....
        /*0060*/ 	.word	0xffffffff


	//   ....[14]....
        /*0064*/ 	.word	0xffffffff


	//   ....[15]....
        /*0068*/ 	.word	0xffffffff


	//   ....[16]....
        /*006c*/ 	.word	0xffffffff


	//   ....[17]....
        /*0070*/ 	.word	0xffffffff


	//   ....[18]....
        /*0074*/ 	.word	0xffffffff


	//----- nvinfo : EIATTR_COOP_GROUP_INSTR_OFFSETS
	.align		4
.L_3879:
        /*0078*/ 	.byte	0x04, 0x28
        /*007a*/ 	.short	(.L_3881 - .L_3880)


	//   ....[0]....
.L_3880:
        /*007c*/ 	.word	0x00001320


	//   ....[1]....
        /*0080*/ 	.word	0x000013e0


	//   ....[2]....
        /*0084*/ 	.word	0x000023e0


	//   ....[3]....
        /*0088*/ 	.word	0x00002720


	//   ....[4]....
        /*008c*/ 	.word	0x00002940


	//   ....[5]....
        /*0090*/ 	.word	0x00002970


	//   ....[6]....
        /*0094*/ 	.word	0x000029b0


	//   ....[7]....
        /*0098*/ 	.word	0x000029e0


	//   ....[8]....
        /*009c*/ 	.word	0x00002a30


	//   ....[9]....
        /*00a0*/ 	.word	0x00002a40


	//   ....[10]....
        /*00a4*/ 	.word	0x00002a90


	//   ....[11]....
        /*00a8*/ 	.word	0x00002aa0


	//   ....[12]....
        /*00ac*/ 	.word	0x00002ae0


	//   ....[13]....
        /*00b0*/ 	.word	0x00002b00


	//   ....[14]....
        /*00b4*/ 	.word	0x00002b50


	//   ....[15]....
        /*00b8*/ 	.word	0x00002b70


	//   ....[16]....
        /*00bc*/ 	.word	0x00003040


	//   ....[17]....
        /*00c0*/ 	.word	0x00003390


	//   ....[18]....
        /*00c4*/ 	.word	0x000035d0


	//----- nvinfo : EIATTR_VRC_CTA_INIT_COUNT
	.align		4
.L_3881:
        /*00c8*/ 	.byte	0x02, 0x4a
	.zero		1
	.zero		1


	//----- nvinfo : EIATTR_EXIT_INSTR_OFFSETS
	.align		4
        /*00cc*/ 	.byte	0x04, 0x1c
        /*00ce*/ 	.short	(.L_3883 - .L_3882)


	//   ....[0]....
.L_3882:
        /*00d0*/ 	.word	0x00000280


	//   ....[1]....
        /*00d4*/ 	.word	0x00000e90


	//   ....[2]....
        /*00d8*/ 	.word	0x00001100


	//   ....[3]....
        /*00dc*/ 	.word	0x00003780


	//----- nvinfo : EIATTR_MAX_THREADS
	.align		4
.L_3883:
        /*00e0*/ 	.byte	0x04, 0x05
        /*00e2*/ 	.short	(.L_3885 - .L_3884)
.L_3884:
        /*00e4*/ 	.word	0x00000020
        /*00e8*/ 	.word	0x00000001
        /*00ec*/ 	.word	0x00000001


	//----- nvinfo : EIATTR_CRS_STACK_SIZE
	.align		4
.L_3885:
        /*00f0*/ 	.byte	0x04, 0x1e
        /*00f2*/ 	.short	(.L_3887 - .L_3886)
.L_3886:
        /*00f4*/ 	.word	0x00000000


	//----- nvinfo : EIATTR_CBANK_PARAM_SIZE
	.align		4
.L_3887:
        /*00f8*/ 	.byte	0x03, 0x19
        /*00fa*/ 	.short	0x0188


	//----- nvinfo : EIATTR_PARAM_CBANK
	.align		4
        /*00fc*/ 	.byte	0x04, 0x0a
        /*00fe*/ 	.short	(.L_3889 - .L_3888)
	.align		4
.L_3888:
        /*0100*/ 	.word	index@(.nv.constant0._Z25selective_scan_fwd_kernelI32Selective_Scan_fwd_kernel_traitsILi32ELi4ELi1ELb0ELb1ELb1ELb1ELb0EN3c108BFloat16EffEEv13SSMParamsBase)
        /*0104*/ 	.short	0x0380
        /*0106*/ 	.short	0x0188


	//----- nvinfo : EIATTR_SW_WAR
	.align		4
.L_3889:
        /*0108*/ 	.byte	0x04, 0x36
        /*010a*/ 	.short	(.L_3891 - .L_3890)
.L_3890:
        /*010c*/ 	.word	0x00000008
.L_3891:


//--------------------- .nv.info._Z25selective_scan_fwd_kernelI32Selective_Scan_fwd_kernel_traitsILi32ELi4ELi1ELb0ELb1ELb1ELb1ELb1EN3c108BFloat16EffEEv13SSMParamsBase --------------------------
	.section	.nv.info._Z25selective_scan_fwd_kernelI32Selective_Scan_fwd_kernel_traitsILi32ELi4ELi1ELb0ELb1ELb1ELb1ELb1EN3c108BFloat16EffEEv13SSMParamsBase,"",@"SHT_CUDA_INFO"
	.sectionflags	@""
	.align	4


	//----- nvinfo : EIATTR_CUDA_API_VERSION
	.align		4
        /*0000*/ 	.byte	0x04, 0x37
        /*0002*/ 	.short	(.L_3893 - .L_3892)
.L_3892:
        /*0004*/ 	.word	0x00000082


	//----- nvinfo : EIATTR_KPARAM_INFO
	.align		4
.L_3893:
        /*0008*/ 	.byte	0x04, 0x17
        /*000a*/ 	.short	(.L_3895 - .L_3894)
.L_3894:
        /*000c*/ 	.word	0x00000000
        /*0010*/ 	.short	0x0000
        /*0012*/ 	.short	0x0000
        /*0014*/ 	.byte	0x00, 0xf0, 0x21, 0x06


	//----- nvinfo : EIATTR_SPARSE_MMA_MASK
	.align		4
.L_3895:
        /*0018*/ 	.byte	0x03, 0x50
        /*001a*/ 	.short	0x0000


	//----- nvinfo : EIATTR_MAXREG_COUNT
	.align		4
        /*001c*/ 	.byte	0x03, 0x1b
        /*001e*/ 	.short	0x00ff


	//----- nvinfo : EIATTR_NUM_BARRIERS
	.align		4
        /*0020*/ 	.byte	0x02, 0x4c
        /*0022*/ 	.byte	0x01
	.zero		1


	//----- nvinfo : EIATTR_MERCURY_ISA_VERSION
	.align		4
        /*0024*/ 	.byte	0x03, 0x5f
        /*0026*/ 	.short	0x0101


	//----- nvinfo : EIATTR_COOP_GROUP_MASK_REGIDS
	.align		4
        /*0028*/ 	.byte	0x04, 0x29
        /*002a*/ 	.short	(.L_3897 - .L_3896)


	//   ....[0]....
.L_3896:
        /*002c*/ 	.word	0xffffffff


	//   ....[1]....
        /*0030*/ 	.word	0xffffffff


	//   ....[2]....
        /*0034*/ 	.word	0xffffffff


	//   ....[3]....
        /*0038*/ 	.word	0xffffffff


	//   ....[4]....
        /*003c*/ 	.word	0xffffffff


	//   ....[5]....
        /*0040*/ 	.word	0xffffffff


	//   ....[6]....
        /*0044*/ 	.word	0xffffffff


	//   ....[7]....
        /*0048*/ 	.word	0xffffffff


	//   ....[8]....
        /*004c*/ 	.word	0xffffffff


	//   ....[9]....
        /*0050*/ 	.word	0xffffffff


	//   ....[10]....
        /*0054*/ 	.word	0xffffffff


	//   ....[11]....
        /*0058*/ 	.word	0xffffffff


	//   ....[12]....
        /*005c*/ 	.word	0xffffffff


	//   ....[13]....
        /*0060*/ 	.word	0xffffffff


	//   ....[14]....
        /*0064*/ 	.word	0xffffffff


	//   ....[15]....
        /*0068*/ 	.word	0xffffffff


	//   ....[16]....
        /*006c*/ 	.word	0xffffffff


	//   ....[17]....
        /*0070*/ 	.word	0xffffffff


	//   ....[18]....
        /*0074*/ 	.word	0xffffffff


	//----- nvinfo : EIATTR_COOP_GROUP_INSTR_OFFSETS
	.align		4
.L_3897:
        /*0078*/ 	.byte	0x04, 0x28
        /*007a*/ 	.short	(.L_3899 - .L_3898)


	//   ....[0]....
.L_3898:
        /*007c*/ 	.word	0x000013c0


	//   ....[1]....
        /*0080*/ 	.word	0x00001480


	//   ....[2]....
        /*0084*/ 	.word	0x00002490


	//   ....[3]....
        /*0088*/ 	.word	0x000027d0


	//   ....[4]....
        /*008c*/ 	.word	0x000029f0


	//   ....[5]....
        /*0090*/ 	.word	0x00002a20


	//   ....[6]....
        /*0094*/ 	.word	0x00002a60


	//   ....[7]....
        /*0098*/ 	.word	0x00002a90


	//   ....[8]....
        /*009c*/ 	.word	0x00002ae0


	//   ....[9]....
        /*00a0*/ 	.word	0x00002af0


	//   ....[10]....
        /*00a4*/ 	.word	0x00002b40


	//   ....[11]....
        /*00a8*/ 	.word	0x00002b50


	//   ....[12]....
        /*00ac*/ 	.word	0x00002b90


	//   ....[13]....
        /*00b0*/ 	.word	0x00002bb0


	//   ....[14]....
        /*00b4*/ 	.word	0x00002c00


	//   ....[15]....
        /*00b8*/ 	.word	0x00002c20


	//   ....[16]....
        /*00bc*/ 	.word	0x00003150


	//   ....[17]....
        /*00c0*/ 	.word	0x000033f0


	//   ....[18]....
        /*00c4*/ 	.word	0x00003630


	//----- nvinfo : EIATTR_VRC_CTA_INIT_COUNT
	.align		4
.L_3899:
        /*00c8*/ 	.byte	0x02, 0x4a
	.zero		1
	.zero		1


	//----- nvinfo : EIATTR_EXIT_INSTR_OFFSETS
	.align		4
        /*00cc*/ 	.byte	0x04, 0x1c
        /*00ce*/ 	.short	(.L_3901 - .L_3900)


	//   ....[0]....
.L_3900:
        /*00d0*/ 	.word	0x000002e0


	//   ....[1]....
        /*00d4*/ 	.word	0x00000f50


	//   ....[2]....
        /*00d8*/ 	.word	0x000011a0


	//   ....[3]....
        /*00dc*/ 	.word	0x000038b0


	//----- nvinfo : EIATTR_MAX_THREADS
	.align		4
.L_3901:
        /*00e0*/ 	.byte	0x04, 0x05
        /*00e2*/ 	.short	(.L_3903 - .L_3902)
.L_3902:
        /*00e4*/ 	.word	0x00000020
        /*00e8*/ 	.word	0x00000001
        /*00ec*/ 	.word	0x00000001


	//----- nvinfo : EIATTR_CRS_STACK_SIZE
	.align		4
.L_3903:
        /*00f0*/ 	.byte	0x04, 0x1e
        /*00f2*/ 	.short	(.L_3905 - .L_3904)
.L_3904:
        /*00f4*/ 	.word	0x00000000


	//----- nvinfo : EIATTR_CBANK_PARAM_SIZE
	.align		4
.L_3905:
        /*00f8*/ 	.byte	0x03, 0x19
        /*00fa*/ 	.short	0x0188


	//----- nvinfo : EIATTR_PARAM_CBANK
	.align		4
        /*00fc*/ 	.byte	0x04, 0x0a
        /*00fe*/ 	.short	(.L_3907 - .L_3906)
	.align		4
.L_3906:
        /*0100*/ 	.word	index@(.nv.constant0._Z25selective_scan_fwd_kernelI32Selective_Scan_fwd_kernel_traitsILi32ELi4ELi1ELb0ELb1ELb1ELb1ELb1EN3c108BFloat16EffEEv13SSMParamsBase)
        /*0104*/ 	.short	0x0380
        /*0106*/ 	.short	0x0188


	//----- nvinfo : EIATTR_SW_WAR
	.align		4
.L_3907:
        /*0108*/ 	.byte	0x04, 0x36
        /*010a*/ 	.short	(.L_3909 - .L_3908)
.L_3908:
        /*010c*/ 	.word	0x00000008
.L_3909:


//--------------------- .nv.info._Z25selective_scan_fwd_kernelI32Selective_Scan_fwd_kernel_traitsILi32ELi4ELi1ELb1ELb1ELb1ELb0ELb0EN3c108BFloat16EffEEv13SSMParamsBase --------------------------
	.section	.nv.info._Z25selective_scan_fwd_kernelI32Selective_Scan_fwd_kernel_traitsILi32ELi4ELi1ELb1ELb1ELb1ELb0ELb0EN3c108BFloat16EffEEv13SSMParamsBase,"",@"SHT_CUDA_INFO"
	.sectionflags	@""
	.align	4


	//----- nvinfo : EIATTR_CUDA_API_VERSION
	.align		4
        /*0000*/ 	.byte	0x04, 0x37
        /*0002*/ 	.short	(.L_3911 - .L_3910)
.L_3910:
        /*0004*/ 	.word	0x00000082


	//----- nvinfo : EIATTR_KPARAM_INFO
	.align		4
.L_3911:
        /*0008*/ 	.byte	0x04, 0x17
        /*000a*/ 	.short	(.L_3913 - .L_3912)
.L_3912:
        /*000c*/ 	.word	0x00000000
        /*0010*/ 	.short	0x0000
        /*0012*/ 	.short	0x0000
        /*0014*/ 	.byte	0x00, 0xf0, 0x21, 0x06


	//----- nvinfo : EIATTR_SPARSE_MMA_MASK
	.align		4
.L_3913:
        /*0018*/ 	.byte	0x03, 0x50
        /*001a*/ 	.short	0x0000


	//----- nvinfo : EIATTR_MAXREG_COUNT
	.align		4
        /*001c*/ 	.byte	0x03, 0x1b
        /*001e*/ 	.short	0x00ff


	//----- nvinfo : EIATTR_NUM_BARRIERS
	.align		4
        /*0020*/ 	.byte	0x02, 0x4c
        /*0022*/ 	.byte	0x01
	.zero		1


	//----- nvinfo : EIATTR_MERCURY_ISA_VERSION
	.align		4
        /*0024*/ 	.byte	0x03, 0x5f
        /*0026*/ 	.short	0x0101


	//----- nvinfo : EIATTR_COOP_GROUP_MASK_REGIDS
	.align		4
        /*0028*/ 	.byte	0x04, 0x29
        /*002a*/ 	.short	(.L_3915 - .L_3914)


	//   ....[0]....
.L_3914:
        /*002c*/ 	.word	0xffffffff


	//   ....[1]....
        /*0030*/ 	.word	0xffffffff


	//   ....[2]....
        /*0034*/ 	.word	0xffffffff


	//   ....[3]....
        /*0038*/ 	.word	0xffffffff


	//   ....[4]....
        /*003c*/ 	.word	0xffffffff


	//   ....[5]....
        /*0040*/ 	.word	0xffffffff


	//   ....[6]....
        /*0044*/ 	.word	0xffffffff


	//   ....[7]....
        /*0048*/ 	.word	0xffffffff


	//   ....[8]....
        /*004c*/ 	.word	0xffffffff


	//   ....[9]....
        /*0050*/ 	.word	0xffffffff


	//   ....[10]....
        /*0054*/ 	.word	0xffffffff


	//   ....[11]....
        /*0058*/ 	.word	0xffffffff


	//----- nvinfo : EIATTR_COOP_GROUP_INSTR_OFFSETS
	.align		4
.L_3915:
        /*005c*/ 	.byte	0x04, 0x28
        /*005e*/ 	.short	(.L_3917 - .L_3916)


	//   ....[0]....
.L_3916:
        /*0060*/ 	.word	0x00002600


	//   ....[1]....
        /*0064*/ 	.word	0x00002630


	//   ....[2]....
        /*0068*/ 	.word	0x00002670


	//   ....[3]....
        /*006c*/ 	.word	0x000026a0


	//   ....[4]....
        /*0070*/ 	.word	0x000026f0


	//   ....[5]....
        /*0074*/ 	.word	0x00002700


	//   ....[6]....
        /*0078*/ 	.word	0x00002750


	//   ....[7]....
        /*007c*/ 	.word	0x00002760


	//   ....[8]....
        /*0080*/ 	.word	0x000027a0


	//   ....[9]....
        /*0084*/ 	.word	0x000027c0


	//   ....[10]....
        /*0088*/ 	.word	0x00002850


	//   ....[11]....
        /*008c*/ 	.word	0x00002860


	//----- nvinfo : EIATTR_VRC_CTA_INIT_COUNT
	.align		4
.L_3917:
        /*0090*/ 	.byte	0x02, 0x4a
	.zero		1
	.zero		1


	//----- nvinfo : EIATTR_EXIT_INSTR_OFFSETS
	.align		4
        /*0094*/ 	.byte	0x04, 0x1c
        /*0096*/ 	.short	(.L_3919 - .L_3918)


	//   ....[0]....
.L_3918:
        /*0098*/ 	.word	0x00000280


	//   ....[1]....
        /*009c*/ 	.word	0x00000e70


	//   ....[2]....
        /*00a0*/ 	.word	0x00001260


	//   ....[3]....
        /*00a4*/ 	.word	0x00002d30


	//----- nvinfo : EIATTR_MAX_THREADS
	.align		4
.L_3919:
        /*00a8*/ 	.byte	0x04, 0x05
        /*00aa*/ 	.short	(.L_3921 - .L_3920)
.L_3920:
        /*00ac*/ 	.word	0x00000020
        /*00b0*/ 	.word	0x00000001
        /*00b4*/ 	.word	0x00000001


	//----- nvinfo : EIATTR_CRS_STACK_SIZE
	.align		4
.L_3921:
        /*00b8*/ 	.byte	0x04, 0x1e
        /*00ba*/ 	.short	(.L_3923 - .L_3922)
.L_3922:
        /*00bc*/ 	.word	0x00000000


	//----- nvinfo : EIATTR_CBANK_PARAM_SIZE
	.align		4
.L_3923:
        /*00c0*/ 	.byte	0x03, 0x19
        /*00c2*/ 	.short	0x0188


	//----- nvinfo : EIATTR_PARAM_CBANK
	.align		4
        /*00c4*/ 	.byte	0x04, 0x0a
        /*00c6*/ 	.short	(.L_3925 - .L_3924)
	.align		4
.L_3924:
        /*00c8*/ 	.word	index@(.nv.constant0._Z25selective_scan_fwd_kernelI32Selective_Scan_fwd_kernel_traitsILi32ELi4ELi1ELb1ELb1ELb1ELb0ELb0EN3c108BFloat16EffEEv13SSMParamsBase)
        /*00cc*/ 	.short	0x0380
        /*00ce*/ 	.short	0x0188


	//----- nvinfo : EIATTR_SW_WAR
	.align		4
.L_3925:
        /*00d0*/ 	.byte	0x04, 0x36
        /*00d2*/ 	.short	(.L_3927 - .L_3926)
.L_3926:
        /*00d4*/ 	.word	0x00000008
.L_3927:


//--------------------- .nv.info._Z25selective_scan_fwd_kernelI32Selective_Scan_fwd_kernel_traitsILi32ELi4ELi1ELb1ELb1ELb1ELb0ELb1EN3c108BFloat16EffEEv13SSMParamsBase --------------------------
	.section	.nv.info._Z25selective_scan_fwd_kernelI32Selective_Scan_fwd_kernel_traitsILi32ELi4ELi1ELb1ELb1ELb1ELb0ELb1EN3c108BFloat16EffEEv13SSMParamsBase,"",@"SHT_CUDA_INFO"
	.sectionflags	@""
	.align	4


	//----- nvinfo : EIATTR_CUDA_API_VERSION
	.align		4
        /*0000*/ 	.byte	0x04, 0x37
        /*0002*/ 	.short	(.L_3929 - .L_3928)
.L_3928:
        /*0004*/ 	.word	0x00000082


	//----- nvinfo : EIATTR_KPARAM_INFO
	.align		4
.L_3929:
        /*0008*/ 	.byte	0x04, 0x17
        /*000a*/ 	.short	(.L_3931 - .L_3930)
.L_3930:
        /*000c*/ 	.word	0x00000000
        /*0010*/ 	.short	0x0000
        /*0012*/ 	.short	0x0000
        /*0014*/ 	.byte	0x00, 0xf0, 0x21, 0x06


	//----- nvinfo : EIATTR_SPARSE_MMA_MASK
	.align		4
.L_3931:
        /*0018*/ 	.byte	0x03, 0x50
        /*001a*/ 	.short	0x0000


	//----- nvinfo : EIATTR_MAXREG_COUNT
	.align		4
        /*001c*/ 	.byte	0x03, 0x1b
        /*001e*/ 	.short	0x00ff


	//----- nvinfo : EIATTR_NUM_BARRIERS
	.align		4
        /*0020*/ 	.byte	0x02, 0x4c
        /*0022*/ 	.byte	0x01
	.zero		1


	//----- nvinfo : EIATTR_MERCURY_ISA_VERSION
	.align		4
        /*0024*/ 	.byte	0x03, 0x5f
        /*0026*/ 	.short	0x0101


	//----- nvinfo : EIATTR_COOP_GROUP_MASK_REGIDS
	.align		4
        /*0028*/ 	.byte	0x04, 0x29
        /*002a*/ 	.short	(.L_3933 - .L_3932)


	//   ....[0]....
.L_3932:
        /*002c*/ 	.word	0xffffffff


	//   ....[1]....
        /*0030*/ 	.word	0xffffffff


	//   ....[2]....
        /*0034*/ 	.word	0xffffffff


	//   ....[3]....
        /*0038*/ 	.word	0xffffffff


	//   ....[4]....
        /*003c*/ 	.word	0xffffffff


	//   ....[5]....
        /*0040*/ 	.word	0xffffffff


	//   ....[6]....
        /*0044*/ 	.word	0xffffffff


	//   ....[7]....
        /*0048*/ 	.word	0xffffffff


	//   ....[8]....
        /*004c*/ 	.word	0xffffffff


	//   ....[9]....
        /*0050*/ 	.word	0xffffffff


	//   ....[10]....
        /*0054*/ 	.word	0xffffffff


	//   ....[11]....
        /*0058*/ 	.word	0xffffffff


	//   ....[12]....
        /*005c*/ 	.word	0xffffffff


	//   ....[13]....
        /*0060*/ 	.word	0xffffffff


	//   ....[14]....
        /*0064*/ 	.word	0xffffffff


	//   ....[15]....
        /*0068*/ 	.word	0xffffffff


	//   ....[16]....
        /*006c*/ 	.word	0xffffffff


	//----- nvinfo : EIATTR_COOP_GROUP_INSTR_OFFSETS
	.align		4
.L_3933:
        /*0070*/ 	.byte	0x04, 0x28
        /*0072*/ 	.short	(.L_3935 - .L_3934)


	//   ....[0]....
.L_3934:
        /*0074*/ 	.word	0x00001430


	//   ....[1]....
        /*0078*/ 	.word	0x000014f0


	//   ....[2]....
        /*007c*/ 	.word	0x000024f0


	//   ....[3]....
        /*0080*/ 	.word	0x00002610


	//   ....[4]....
        /*0084*/ 	.word	0x00002a30


	//   ....[5]....
        /*0088*/ 	.word	0x00002a60


	//   ....[6]....
        /*008c*/ 	.word	0x00002aa0


	//   ....[7]....
        /*0090*/ 	.word	0x00002ad0


	//   ....[8]....
        /*0094*/ 	.word	0x00002b20


	//   ....[9]....
        /*0098*/ 	.word	0x00002b30


	//   ....[10]....
        /*009c*/ 	.word	0x00002b80


	//   ....[11]....
        /*00a0*/ 	.word	0x00002b90


	//   ....[12]....
        /*00a4*/ 	.word	0x00002bd0


	//   ....[13]....
        /*00a8*/ 	.word	0x00002bf0


	//   ....[14]....
        /*00ac*/ 	.word	0x00002c80


	//   ....[15]....
        /*00b0*/ 	.word	0x00002c90


	//   ....[16]....
        /*00b4*/ 	.word	0x000030b0


	//----- nvinfo : EIATTR_VRC_CTA_INIT_COUNT
	.align		4
.L_3935:
        /*00b8*/ 	.byte	0x02, 0x4a
	.zero		1
	.zero		1


	//----- nvinfo : EIATTR_EXIT_INSTR_OFFSETS
	.align		4
        /*00bc*/ 	.byte	0x04, 0x1c
        /*00be*/ 	.short	(.L_3937 - .L_3936)


	//   ....[0]....
.L_3936:
        /*00c0*/ 	.word	0x000002d0


	//   ....[1]....
        /*00c4*/ 	.word	0x00000f40


	//   ....[2]....
        /*00c8*/ 	.word	0x00001210


	//   ....[3]....
        /*00cc*/ 	.word	0x000032b0


	//----- nvinfo : EIATTR_MAX_THREADS
	.align		4
.L_3937:
        /*00d0*/ 	.byte	0x04, 0x05
        /*00d2*/ 	.short	(.L_3939 - .L_3938)
.L_3938:
        /*00d4*/ 	.word	0x00000020
        /*00d8*/ 	.word	0x00000001
        /*00dc*/ 	.word	0x00000001


	//----- nvinfo : EIATTR_CRS_STACK_SIZE
	.align		4
.L_3939:
        /*00e0*/ 	.byte	0x04, 0x1e
        /*00e2*/ 	.short	(.L_3941 - .L_3940)
.L_3940:
        /*00e4*/ 	.word	0x00000000


	//----- nvinfo : EIATTR_CBANK_PARAM_SIZE
	.align		4
.L_3941:
        /*00e8*/ 	.byte	0x03, 0x19
        /*00ea*/ 	.short	0x0188


	//----- nvinfo : EIATTR_PARAM_CBANK
	.align		4
        /*00ec*/ 	.byte	0x04, 0x0a
        /*00ee*/ 	.short	(.L_3943 - .L_3942)
	.align		4
.L_3942:
        /*00f0*/ 	.word	index@(.nv.constant0._Z25selective_scan_fwd_kernelI32Selective_Scan_fwd_kernel_traitsILi32ELi4ELi1ELb1ELb1ELb1ELb0ELb1EN3c108BFloat16EffEEv13SSMParamsBase)
        /*00f4*/ 	.short	0x0380
        /*00f6*/ 	.short	0x0188


	//----- nvinfo : EIATTR_SW_WAR
	.align		4
.L_3943:
        /*00f8*/ 	.byte	0x04, 0x36
        /*00fa*/ 	.short	(.L_3945 - .L_3944)
.L_3944:
        /*00fc*/ 	.word	0x00000008
.L_3945:


//--------------------- .nv.info._Z25selective_scan_fwd_kernelI32Selective_Scan_fwd_kernel_traitsILi32ELi4ELi1ELb1ELb1ELb1ELb1ELb0EN3c108BFloat16EffEEv13SSMParamsBase --------------------------
	.section	.nv.info._Z25selective_scan_fwd_kernelI32Selective_Scan_fwd_kernel_traitsILi32ELi4ELi1ELb1ELb1ELb1ELb1ELb0EN3c108BFloat16EffEEv13SSMParamsBase,"",@"SHT_CUDA_INFO"
	.sectionflags	@""
	.align	4


	//----- nvinfo : EIATTR_CUDA_API_VERSION
	.align		4
        /*0000*/ 	.byte	0x04, 0x37
        /*0002*/ 	.short	(.L_3947 - .L_3946)
.L_3946:
        /*0004*/ 	.word	0x00000082


	//----- nvinfo : EIATTR_KPARAM_INFO
	.align		4
.L_3947:
        /*0008*/ 	.byte	0x04, 0x17
        /*000a*/ 	.short	(.L_3949 - .L_3948)
.L_3948:
        /*000c*/ 	.word	0x00000000
        /*0010*/ 	.short	0x0000
        /*0012*/ 	.short	0x0000
        /*0014*/ 	.byte	0x00, 0xf0, 0x21, 0x06


	//----- nvinfo : EIATTR_SPARSE_MMA_MASK
	.align		4
.L_3949:
        /*0018*/ 	.byte	0x03, 0x50
        /*001a*/ 	.short	0x0000


	//----- nvinfo : EIATTR_MAXREG_COUNT
	.align		4
        /*001c*/ 	.byte	0x03, 0x1b
        /*001e*/ 	.short	0x00ff


	//----- nvinfo : EIATTR_NUM_BARRIERS
	.align		4
        /*0020*/ 	.byte	0x02, 0x4c
        /*0022*/ 	.byte	0x01
	.zero		1


	//----- nvinfo : EIATTR_MERCURY_ISA_VERSION
	.align		4
        /*0024*/ 	.byte	0x03, 0x5f
        /*0026*/ 	.short	0x0101


	//----- nvinfo : EIATTR_COOP_GROUP_MASK_REGIDS
	.align		4
        /*0028*/ 	.byte	0x04, 0x29
        /*002a*/ 	.short	(.L_3951 - .L_3950)


	//   ....[0]....
.L_3950:
        /*002c*/ 	.word	0xffffffff


	//   ....[1]....
        /*0030*/ 	.word	0xffffffff


	//   ....[2]....
        /*0034*/ 	.word	0xffffffff


	//   ....[3]....
        /*0038*/ 	.word	0xffffffff


	//   ....[4]....
        /*003c*/ 	.word	0xffffffff


	//   ....[5]....
        /*0040*/ 	.word	0xffffffff


	//   ....[6]....
        /*0044*/ 	.word	0xffffffff


	//   ....[7]....
        /*0048*/ 	.word	0xffffffff


	//   ....[8]....
        /*004c*/ 	.word	0xffffffff


	//   ....[9]....
        /*0050*/ 	.word	0xffffffff


	//   ....[10]....
        /*0054*/ 	.word	0xffffffff


	//   ....[11]....
        /*0058*/ 	.word	0xffffffff


	//----- nvinfo : EIATTR_COOP_GROUP_INSTR_OFFSETS
	.align		4
.L_3951:
        /*005c*/ 	.byte	0x04, 0x28
        /*005e*/ 	.short	(.L_3953 - .L_3952)


	//   ....[0]....
.L_3952:
        /*0060*/ 	.word	0x00002680


	//   ....[1]....
        /*0064*/ 	.word	0x000026b0


	//   ....[2]....
        /*0068*/ 	.word	0x000026f0


	//   ....[3]....
        /*006c*/ 	.word	0x00002720


	//   ....[4]....
        /*0070*/ 	.word	0x00002770


	//   ....[5]....
        /*0074*/ 	.word	0x00002780


	//   ....[6]....
        /*0078*/ 	.word	0x000027d0


	//   ....[7]....
        /*007c*/ 	.word	0x000027e0


	//   ....[8]....
        /*0080*/ 	.word	0x00002820


	//   ....[9]....
        /*0084*/ 	.word	0x00002840


	//   ....[10]....
        /*0088*/ 	.word	0x000028d0


	//   ....[11]....
        /*008c*/ 	.word	0x000028e0


	//----- nvinfo : EIATTR_VRC_CTA_INIT_COUNT
	.align		4
.L_3953:
        /*0090*/ 	.byte	0x02, 0x4a
	.zero		1
	.zero		1


	//----- nvinfo : EIATTR_EXIT_INSTR_OFFSETS
	.align		4
        /*0094*/ 	.byte	0x04, 0x1c
        /*0096*/ 	.short	(.L_3955 - .L_3954)


	//   ....[0]....
.L_3954:
        /*0098*/ 	.word	0x00000290


	//   ....[1]....
        /*009c*/ 	.word	0x00000e70


	//   ....[2]....
        /*00a0*/ 	.word	0x00001330


	//   ....[3]....
        /*00a4*/ 	.word	0x000030e0


	//----- nvinfo : EIATTR_MAX_THREADS
	.align		4
.L_3955:
        /*00a8*/ 	.byte	0x04, 0x05
        /*00aa*/ 	.short	(.L_3957 - .L_3956)
.L_3956:
        /*00ac*/ 	.word	0x00000020
        /*00b0*/ 	.word	0x00000001
        /*00b4*/ 	.word	0x00000001


	//----- nvinfo : EIATTR_CRS_STACK_SIZE
	.align		4
.L_3957:
        /*00b8*/ 	.byte	0x04, 0x1e
        /*00ba*/ 	.short	(.L_3959 - .L_3958)
.L_3958:
        /*00bc*/ 	.word	0x00000000


	//----- nvinfo : EIATTR_CBANK_PARAM_SIZE
	.align		4
.L_3959:
        /*00c0*/ 	.byte	0x03, 0x19
        /*00c2*/ 	.short	0x0188


	//----- nvinfo : EIATTR_PARAM_CBANK
	.align		4
        /*00c4*/ 	.byte	0x04, 0x0a
        /*00c6*/ 	.short	(.L_3961 - .L_3960)
	.align		4
.L_3960:
        /*00c8*/ 	.word	index@(.nv.constant0._Z25selective_scan_fwd_kernelI32Selective_Scan_fwd_kernel_traitsILi32ELi4ELi1ELb1ELb1ELb1ELb1ELb0EN3c108BFloat16EffEEv13SSMParamsBase)
        /*00cc*/ 	.short	0x0380
        /*00ce*/ 	.short	0x0188


	//----- nvinfo : EIATTR_SW_WAR
	.align		4
.L_3961:
        /*00d0*/ 	.byte	0x04, 0x36
        /*00d2*/ 	.short	(.L_3963 - .L_3962)
.L_3962:
        /*00d4*/ 	.word	0x00000008
.L_3963:


//--------------------- .nv.info._Z25selective_scan_fwd_kernelI32Selective_Scan_fwd_kernel_traitsILi32ELi4ELi1ELb1ELb1ELb1ELb1ELb1EN3c108BFloat16EffEEv13SSMParamsBase --------------------------
	.section	.nv.info._Z25selective_scan_fwd_kernelI32Selective_Scan_fwd_kernel_traitsILi32ELi4ELi1ELb1ELb1ELb1ELb1ELb1EN3c108BFloat16EffEEv13SSMParamsBase,"",@"SHT_CUDA_INFO"
	.sectionflags	@""
	.align	4


	//----- nvinfo : EIATTR_CUDA_API_VERSION
	.align		4
        /*0000*/ 	.byte	0x04, 0x37
        /*0002*/ 	.short	(.L_3965 - .L_3964)
.L_3964:
        /*0004*/ 	.word	0x00000082


	//----- nvinfo : EIATTR_KPARAM_INFO
	.align		4
.L_3965:
        /*0008*/ 	.byte	0x04, 0x17
        /*000a*/ 	.short	(.L_3967 - .L_3966)
.L_3966:
        /*000c*/ 	.word	0x00000000
        /*0010*/ 	.short	0x0000
        /*0012*/ 	.short	0x0000
        /*0014*/ 	.byte	0x00, 0xf0, 0x21, 0x06


	//----- nvinfo : EIATTR_SPARSE_MMA_MASK
	.align		4
.L_3967:
        /*0018*/ 	.byte	0x03, 0x50
        /*001a*/ 	.short	0x0000


	//----- nvinfo : EIATTR_MAXREG_COUNT
	.align		4
        /*001c*/ 	.byte	0x03, 0x1b
        /*001e*/ 	.short	0x00ff


	//----- nvinfo : EIATTR_NUM_BARRIERS
	.align		4
        /*0020*/ 	.byte	0x02, 0x4c
        /*0022*/ 	.byte	0x01
	.zero		1


	//----- nvinfo : EIATTR_MERCURY_ISA_VERSION
	.align		4
        /*0024*/ 	.byte	0x03, 0x5f
        /*0026*/ 	.short	0x0101


	//----- nvinfo : EIATTR_COOP_GROUP_MASK_REGIDS
	.align		4
        /*0028*/ 	.byte	0x04, 0x29
        /*002a*/ 	.short	(.L_3969 - .L_3968)


	//   ....[0]....
.L_3968:
        /*002c*/ 	.word	0xffffffff


	//   ....[1]....
        /*0030*/ 	.word	0xffffffff


	//   ....[2]....
        /*0034*/ 	.word	0xffffffff


	//   ....[3]....
        /*0038*/ 	.word	0xffffffff


	//   ....[4]....
        /*003c*/ 	.word	0xffffffff


	//   ....[5]....
        /*0040*/ 	.word	0xffffffff


	//   ....[6]....
        /*0044*/ 	.word	0xffffffff


	//   ....[7]....
        /*0048*/ 	.word	0xffffffff


	//   ....[8]....
        /*004c*/ 	.word	0xffffffff


	//   ....[9]....
        /*0050*/ 	.word	0xffffffff


	//   ....[10]....
        /*0054*/ 	.word	0xffffffff


	//   ....[11]....
        /*0058*/ 	.word	0xffffffff


	//   ....[12]....
        /*005c*/ 	.word	0xffffffff


	//   ....[13]....
        /*0060*/ 	.word	0xffffffff


	//   ....[14]....
        /*0064*/ 	.word	0xffffffff


	//   ....[15]....
        /*0068*/ 	.word	0xffffffff


	//   ....[16]....
        /*006c*/ 	.word	0xffffffff


	//   ....[17]....
        /*0070*/ 	.word	0xffffffff


	//   ....[18]....
        /*0074*/ 	.word	0xffffffff


	//----- nvinfo : EIATTR_COOP_GROUP_INSTR_OFFSETS
	.align		4
.L_3969:
        /*0078*/ 	.byte	0x04, 0x28
        /*007a*/ 	.short	(.L_3971 - .L_3970)


	//   ....[0]....
.L_3970:
        /*007c*/ 	.word	0x000013c0


	//   ....[1]....
        /*0080*/ 	.word	0x00001480


	//   ....[2]....
        /*0084*/ 	.word	0x00002490


	//   ....[3]....
        /*0088*/ 	.word	0x000027d0


	//   ....[4]....
        /*008c*/ 	.word	0x000029f0


	//   ....[5]....
        /*0090*/ 	.word	0x00002a20


	//   ....[6]....
        /*0094*/ 	.word	0x00002a60


	//   ....[7]....
        /*0098*/ 	.word	0x00002a90


	//   ....[8]....
        /*009c*/ 	.word	0x00002ae0


	//   ....[9]....
        /*00a0*/ 	.word	0x00002af0


	//   ....[10]....
        /*00a4*/ 	.word	0x00002b40


	//   ....[11]....
        /*00a8*/ 	.word	0x00002b50


	//   ....[12]....
        /*00ac*/ 	.word	0x00002b90


	//   ....[13]....
        /*00b0*/ 	.word	0x00002bb0


	//   ....[14]....
        /*00b4*/ 	.word	0x00002c00


	//   ....[15]....
        /*00b8*/ 	.word	0x00002c20


	//   ....[16]....
        /*00bc*/ 	.word	0x00003150


	//   ....[17]....
        /*00c0*/ 	.word	0x000033f0


	//   ....[18]....
        /*00c4*/ 	.word	0x00003630


	//----- nvinfo : EIATTR_VRC_CTA_INIT_COUNT
	.align		4
.L_3971:
        /*00c8*/ 	.byte	0x02, 0x4a
	.zero		1
	.zero		1


	//----- nvinfo : EIATTR_EXIT_INSTR_OFFSETS
	.align		4
        /*00cc*/ 	.byte	0x04, 0x1c
        /*00ce*/ 	.short	(.L_3973 - .L_3972)


	//   ....[0]....
.L_3972:
        /*00d0*/ 	.word	0x000002e0


	//   ....[1]....
        /*00d4*/ 	.word	0x00000f50


	//   ....[2]....
        /*00d8*/ 	.word	0x000011a0


	//   ....[3]....
        /*00dc*/ 	.word	0x000038b0


	//----- nvinfo : EIATTR_MAX_THREADS
	.align		4
.L_3973:
        /*00e0*/ 	.byte	0x04, 0x05
        /*00e2*/ 	.short	(.L_3975 - .L_3974)
.L_3974:
        /*00e4*/ 	.word	0x00000020
        /*00e8*/ 	.word	0x00000001
        /*00ec*/ 	.word	0x00000001


	//----- nvinfo : EIATTR_CRS_STACK_SIZE
	.align		4
.L_3975:
        /*00f0*/ 	.byte	0x04, 0x1e
        /*00f2*/ 	.short	(.L_3977 - .L_3976)
.L_3976:
        /*00f4*/ 	.word	0x00000000


	//----- nvinfo : EIATTR_CBANK_PARAM_SIZE
	.align		4
.L_3977:
        /*00f8*/ 	.byte	0x03, 0x19
        /*00fa*/ 	.short	0x0188


	//----- nvinfo : EIATTR_PARAM_CBANK
	.align		4
        /*00fc*/ 	.byte	0x04, 0x0a
        /*00fe*/ 	.short	(.L_3979 - .L_3978)
	.align		4
.L_3978:
        /*0100*/ 	.word	index@(.nv.constant0._Z25selective_scan_fwd_kernelI32Selective_Scan_fwd_kernel_traitsILi32ELi4ELi1ELb1ELb1ELb1ELb1ELb1EN3c108BFloat16EffEEv13SSMParamsBase)
        /*0104*/ 	.short	0x0380
        /*0106*/ 	.short	0x0188


	//----- nvinfo : EIATTR_SW_WAR
	.align		4
.L_3979:
        /*0108*/ 	.byte	0x04, 0x36
        /*010a*/ 	.short	(.L_3981 - .L_3980)
.L_3980:
        /*010c*/ 	.word	0x00000008
.L_3981:


//--------------------- .nv.info._Z25selective_scan_fwd_kernelI32Selective_Scan_fwd_kernel_traitsILi64ELi16ELi1ELb0ELb1ELb1ELb0ELb0EN3c108BFloat16EffEEv13SSMParamsBase --------------------------
	.section	.nv.info._Z25selective_scan_fwd_kernelI32Selective_Scan_fwd_kernel_traitsILi64ELi16ELi1ELb0ELb1ELb1ELb0ELb0EN3c108BFloat16EffEEv13SSMParamsBase,"",@"SHT_CUDA_INFO"
	.sectionflags	@""
	.align	4


	//----- nvinfo : EIATTR_CUDA_API_VERSION
	.align		4
        /*0000*/ 	.byte	0x04, 0x37
        /*0002*/ 	.short	(.L_3983 - .L_3982)
.L_3982:
        /*0004*/ 	.word	0x00000082


	//----- nvinfo : EIATTR_KPARAM_INFO
	.align		4
.L_3983:
        /*0008*/ 	.byte	0x04, 0x17
        /*000a*/ 	.short	(.L_3985 - .L_3984)
.L_3984:
        /*000c*/ 	.word	0x00000000
        /*0010*/ 	.short	0x0000
        /*0012*/ 	.short	0x0000
        /*0014*/ 	.byte	0x00, 0xf0, 0x21, 0x06


	//----- nvinfo : EIATTR_SPARSE_MMA_MASK
	.align		4
.L_3985:
        /*0018*/ 	.byte	0x03, 0x50
        /*001a*/ 	.short	0x0000


	//----- nvinfo : EIATTR_MAXREG_COUNT
	.align		4
        /*001c*/ 	.byte	0x03, 0x1b
        /*001e*/ 	.short	0x00a8


	//----- nvinfo : EIATTR_NUM_BARRIERS
	.align		4
        /*0020*/ 	.byte	0x02, 0x4c
        /*0022*/ 	.byte	0x01
	.zero		1


	//----- nvinfo : EIATTR_MERCURY_ISA_VERSION
	.align		4
        /*0024*/ 	.byte	0x03, 0x5f
        /*0026*/ 	.short	0x0101


	//----- nvinfo : EIATTR_COOP_GROUP_MASK_REGIDS
	.align		4
        /*0028*/ 	.byte	0x04, 0x29
        /*002a*/ 	.short	(.L_3987 - .L_3986)


	//   ....[0]....
.L_3986:
        /*002c*/ 	.word	0xffffffff


	//   ....[1]....
        /*0030*/ 	.word	0xffffffff


	//   ....[2]....
        /*0034*/ 	.word	0xffffffff


	//   ....[3]....
        /*0038*/ 	.word	0xffffffff


	//   ....[4]....
        /*003c*/ 	.word	0xffffffff


	//   ....[5]....
        /*0040*/ 	.word	0xffffffff


	//   ....[6]....
        /*0044*/ 	.word	0xffffffff


	//   ....[7]....
        /*0048*/ 	.word	0xffffffff


	//   ....[8]....
        /*004c*/ 	.word	0xffffffff


	//   ....[9]....
        /*0050*/ 	.word	0xffffffff


	//   ....[10]....
        /*0054*/ 	.word	0xffffffff


	//   ....[11]....
        /*0058*/ 	.word	0xffffffff


	//   ....[12]....
        /*005c*/ 	.word	0xffffffff


	//   ....[13]....
        /*0060*/ 	.word	0xffffffff


	//   ....[14]....
        /*0064*/ 	.word	0xffffffff


	//   ....[15]....
        /*0068*/ 	.word	0xffffffff


	//   ....[16]....
        /*006c*/ 	.word	0xffffffff


	//----- nvinfo : EIATTR_COOP_GROUP_INSTR_OFFSETS
	.align		4
.L_3987:
        /*0070*/ 	.byte	0x04, 0x28
        /*0072*/ 	.short	(.L_3989 - .L_3988)


	//   ....[0]....
.L_3988:
        /*0074*/ 	.word	0x00002040


	//   ....[1]....
        /*0078*/ 	.word	0x000024c0


	//   ....[2]....
        /*007c*/ 	.word	0x00005660


	//   ....[3]....
        /*0080*/ 	.word	0x00006330


	//   ....[4]....
        /*0084*/ 	.word	0x00006a60


	//   ....[5]....
        /*0088*/ 	.word	0x00006a70


	//   ....[6]....
        /*008c*/ 	.word	0x00006ac0


	//   ....[7]....
        /*0090*/ 	.word	0x00006ad0


	//   ....[8]....
        /*0094*/ 	.word	0x00006b10


	//   ....[9]....
        /*0098*/ 	.word	0x00006b30


	//   ....[10]....
        /*009c*/ 	.word	0x00006b70


	//   ....[11]....
        /*00a0*/ 	.word	0x00006ba0


	//   ....[12]....
        /*00a4*/ 	.word	0x00006bf0


	//   ....[13]....
        /*00a8*/ 	.word	0x00006c10


	//   ....[14]....
        /*00ac*/ 	.word	0x00006c90


	//   ....[15]....
        /*00b0*/ 	.word	0x00006cb0


	//   ....[16]....
        /*00b4*/ 	.word	0x00007950


	//----- nvinfo : EIATTR_VRC_CTA_INIT_COUNT
	.align		4
.L_3989:
        /*00b8*/ 	.byte	0x02, 0x4a
	.zero		1
	.zero		1


	//----- nvinfo : EIATTR_EXIT_INSTR_OFFSETS
	.align		4
        /*00bc*/ 	.byte	0x04, 0x1c
        /*00be*/ 	.short	(.L_3991 - .L_3990)


	//   ....[0]....
.L_3990:
        /*00c0*/ 	.word	0x00000380


	//   ....[1]....
        /*00c4*/ 	.word	0x000011c0


	//   ....[2]....
        /*00c8*/ 	.word	0x00001490


	//   ....[3]....
        /*00cc*/ 	.word	0x00007d20


	//----- nvinfo : EIATTR_MAX_THREADS
	.align		4
.L_3991:
        /*00d0*/ 	.byte	0x04, 0x05
        /*00d2*/ 	.short	(.L_3993 - .L_3992)
.L_3992:
        /*00d4*/ 	.word	0x00000040
        /*00d8*/ 	.word	0x00000001
        /*00dc*/ 	.word	0x00000001


	//----- nvinfo : EIATTR_CRS_STACK_SIZE
	.align		4
.L_3993:
        /*00e0*/ 	.byte	0x04, 0x1e
        /*00e2*/ 	.short	(.L_3995 - .L_3994)
.L_3994:
        /*00e4*/ 	.word	0x00000000


	//----- nvinfo : EIATTR_CBANK_PARAM_SIZE
	.align		4
.L_3995:
        /*00e8*/ 	.byte	0x03, 0x19
        /*00ea*/ 	.short	0x0188


	//----- nvinfo : EIATTR_PARAM_CBANK
	.align		4
        /*00ec*/ 	.byte	0x04, 0x0a
        /*00ee*/ 	.short	(.L_3997 - .L_3996)
	.align		4
.L_3996:
        /*00f0*/ 	.word	index@(.nv.constant0._Z25selective_scan_fwd_kernelI32Selective_Scan_fwd_kernel_traitsILi64ELi16ELi1ELb0ELb1ELb1ELb0ELb0EN3c108BFloat16EffEEv13SSMParamsBase)
        /*00f4*/ 	.short	0x0380
        /*00f6*/ 	.short	0x0188


	//----- nvinfo : EIATTR_SW_WAR
	.align		4
.L_3997:
        /*00f8*/ 	.byte	0x04, 0x36
        /*00fa*/ 	.short	(.L_3999 - .L_3998)
.L_3998:
        /*00fc*/ 	.word	0x00000008
.L_3999:


//--------------------- .nv.info._Z25selective_scan_fwd_kernelI32Selective_Scan_fwd_kernel_traitsILi64ELi16ELi1ELb0ELb1ELb1ELb0ELb1EN3c108BFloat16EffEEv13SSMParamsBase --------------------------
	.section	.nv.info._Z25selective_scan_fwd_kernelI32Selective_Scan_fwd_kernel_traitsILi64ELi16ELi1ELb0ELb1ELb1ELb0ELb1EN3c108BFloat16EffEEv13SSMParamsBase,"",@"SHT_CUDA_INFO"
	.sectionflags	@""
	.align	4


	//----- nvinfo : EIATTR_CUDA_API_VERSION
	.align		4
        /*0000*/ 	.byte	0x04, 0x37
        /*0002*/ 	.short	(.L_4001 - .L_4000)
.L_4000:
        /*0004*/ 	.word	0x00000082


	//----- nvinfo : EIATTR_KPARAM_INFO
	.align		4
.L_4001:
        /*0008*/ 	.byte	0x04, 0x17
        /*000a*/ 	.short	(.L_4003 - .L_4002)
.L_4002:
        /*000c*/ 	.word	0x00000000
        /*0010*/ 	.short	0x0000
        /*0012*/ 	.short	0x0000
        /*0014*/ 	.byte	0x00, 0xf0, 0x21, 0x06


	//----- nvinfo : EIATTR_SPARSE_MMA_MASK
	.align		4
.L_4003:
        /*0018*/ 	.byte	0x03, 0x50
        /*001a*/ 	.short	0x0000


	//----- nvinfo : EIATTR_MAXREG_COUNT
	.align		4
        /*001c*/ 	.byte	0x03, 0x1b
        /*001e*/ 	.short	0x00a8


	//----- nvinfo : EIATTR_NUM_BARRIERS
	.align		4
        /*0020*/ 	.byte	0x02, 0x4c
        /*0022*/ 	.byte	0x01
	.zero		1


	//----- nvinfo : EIATTR_MERCURY_ISA_VERSION
	.align		4
        /*0024*/ 	.byte	0x03, 0x5f
        /*0026*/ 	.short	0x0101


	//----- nvinfo : EIATTR_COOP_GROUP_MASK_REGIDS
	.align		4
        /*0028*/ 	.byte	0x04, 0x29
        /*002a*/ 	.short	(.L_4005 - .L_4004)


	//   ....[0]....
.L_4004:
        /*002c*/ 	.word	0xffffffff


	//   ....[1]....
        /*0030*/ 	.word	0xffffffff


	//   ....[2]....
        /*0034*/ 	.word	0xffffffff


	//   ....[3]....
        /*0038*/ 	.word	0xffffffff


	//   ....[4]....
        /*003c*/ 	.word	0xffffffff


	//   ....[5]....
        /*0040*/ 	.word	0xffffffff


	//   ....[6]....
        /*0044*/ 	.word	0xffffffff


	//   ....[7]....
        /*0048*/ 	.word	0xffffffff


	//   ....[8]....
        /*004c*/ 	.word	0xffffffff


	//   ....[9]....
        /*0050*/ 	.word	0xffffffff


	//   ....[10]....
        /*0054*/ 	.word	0xffffffff


	//   ....[11]....
        /*0058*/ 	.word	0xffffffff


	//   ....[12]....
        /*005c*/ 	.word	0xffffffff


	//   ....[13]....
        /*0060*/ 	.word	0xffffffff


	//   ....[14]....
        /*0064*/ 	.word	0xffffffff


	//   ....[15]....
        /*0068*/ 	.word	0xffffffff


	//   ....[16]....
        /*006c*/ 	.word	0xffffffff


	//----- nvinfo : EIATTR_COOP_GROUP_INSTR_OFFSETS
	.align		4
.L_4005:
        /*0070*/ 	.byte	0x04, 0x28
        /*0072*/ 	.short	(.L_4007 - .L_4006)


	//   ....[0]....
.L_4006:
        /*0074*/ 	.word	0x00002130


	//   ....[1]....
        /*0078*/ 	.word	0x000025b0


	//   ....[2]....
        /*007c*/ 	.word	0x00005740


	//   ....[3]....
        /*0080*/ 	.word	0x00006410


	//   ....[4]....
        /*0084*/ 	.word	0x00006b40


	//   ....[5]....
        /*0088*/ 	.word	0x00006b50


	//   ....[6]....
        /*008c*/ 	.word	0x00006ba0


	//   ....[7]....
        /*0090*/ 	.word	0x00006bb0


	//   ....[8]....
        /*0094*/ 	.word	0x00006bf0


	//   ....[9]....
        /*0098*/ 	.word	0x00006c10


	//   ....[10]....
        /*009c*/ 	.word	0x00006c50


	//   ....[11]....
        /*00a0*/ 	.word	0x00006c80


	//   ....[12]....
        /*00a4*/ 	.word	0x00006cd0


	//   ....[13]....
        /*00a8*/ 	.word	0x00006cf0


	//   ....[14]....
        /*00ac*/ 	.word	0x00006d70


	//   ....[15]....
        /*00b0*/ 	.word	0x00006d90


	//   ....[16]....
        /*00b4*/ 	.word	0x00007a10


	//----- nvinfo : EIATTR_VRC_CTA_INIT_COUNT
	.align		4
.L_4007:
        /*00b8*/ 	.byte	0x02, 0x4a
	.zero		1
	.zero		1


	//----- nvinfo : EIATTR_EXIT_INSTR_OFFSETS
	.align		4
        /*00bc*/ 	.byte	0x04, 0x1c
        /*00be*/ 	.short	(.L_4009 - .L_4008)


	//   ....[0]....
.L_4008:
        /*00c0*/ 	.word	0x000003f0


	//   ....[1]....
        /*00c4*/ 	.word	0x000012d0


	//   ....[2]....
        /*00c8*/ 	.word	0x00001580


	//   ....[3]....
        /*00cc*/ 	.word	0x00007da0


	//----- nvinfo : EIATTR_MAX_THREADS
	.align		4
.L_4009:
        /*00d0*/ 	.byte	0x04, 0x05
        /*00d2*/ 	.short	(.L_4011 - .L_4010)
.L_4010:
        /*00d4*/ 	.word	0x00000040
        /*00d8*/ 	.word	0x00000001
        /*00dc*/ 	.word	0x00000001


	//----- nvinfo : EIATTR_CRS_STACK_SIZE
	.align		4
.L_4011:
        /*00e0*/ 	.byte	0x04, 0x1e
        /*00e2*/ 	.short	(.L_4013 - .L_4012)
.L_4012:
        /*00e4*/ 	.word	0x00000000


	//----- nvinfo : EIATTR_CBANK_PARAM_SIZE
	.align		4
.L_4013:
        /*00e8*/ 	.byte	0x03, 0x19
        /*00ea*/ 	.short	0x0188


	//----- nvinfo : EIATTR_PARAM_CBANK
	.align		4
        /*00ec*/ 	.byte	0x04, 0x0a
        /*00ee*/ 	.short	(.L_4015 - .L_4014)
	.align		4
.L_4014:
        /*00f0*/ 	.word	index@(.nv.constant0._Z25selective_scan_fwd_kernelI32Selective_Scan_fwd_kernel_traitsILi64ELi16ELi1ELb0ELb1ELb1ELb0ELb1EN3c108BFloat16EffEEv13SSMParamsBase)
        /*00f4*/ 	.short	0x0380
        /*00f6*/ 	.short	0x0188


	//----- nvinfo : EIATTR_SW_WAR
	.align		4
.L_4015:
        /*00f8*/ 	.byte	0x04, 0x36
        /*00fa*/ 	.short	(.L_4017 - .L_4016)
.L_4016:
        /*00fc*/ 	.word	0x00000008
.L_4017:


//--------------------- .nv.info._Z25selective_scan_fwd_kernelI32Selective_Scan_fwd_kernel_traitsILi64ELi16ELi1ELb0ELb1ELb1ELb1ELb0EN3c108BFloat16EffEEv13SSMParamsBase --------------------------
	.section	.nv.info._Z25selective_scan_fwd_kernelI32Selective_Scan_fwd_kernel_traitsILi64ELi16ELi1ELb0ELb1ELb1ELb1ELb0EN3c108BFloat16EffEEv13SSMParamsBase,"",@"SHT_CUDA_INFO"
	.sectionflags	@""
	.align	4


	//----- nvinfo : EIATTR_CUDA_API_VERSION
	.align		4
        /*0000*/ 	.byte	0x04, 0x37
        /*0002*/ 	.short	(.L_4019 - .L_4018)
.L_4018:
        /*0004*/ 	.word	0x00000082


	//----- nvinfo : EIATTR_KPARAM_INFO
	.align		4
.L_4019:
        /*0008*/ 	.byte	0x04, 0x17
        /*000a*/ 	.short	(.L_4021 - .L_4020)
.L_4020:
        /*000c*/ 	.word	0x00000000
        /*0010*/ 	.short	0x0000
        /*0012*/ 	.short	0x0000
        /*0014*/ 	.byte	0x00, 0xf0, 0x21, 0x06


	//----- nvinfo : EIATTR_SPARSE_MMA_MASK
	.align		4
.L_4021:
        /*0018*/ 	.byte	0x03, 0x50
        /*001a*/ 	.short	0x0000


	//----- nvinfo : EIATTR_MAXREG_COUNT
	.align		4
        /*001c*/ 	.byte	0x03, 0x1b
        /*001e*/ 	.short	0x00a8


	//----- nvinfo : EIATTR_NUM_BARRIERS
	.align		4
        /*0020*/ 	.byte	0x02, 0x4c
        /*0022*/ 	.byte	0x01
	.zero		1


	//----- nvinfo : EIATTR_MERCURY_ISA_VERSION
	.align		4
        /*0024*/ 	.byte	0x03, 0x5f
        /*0026*/ 	.short	0x0101


	//----- nvinfo : EIATTR_COOP_GROUP_MASK_REGIDS
	.align		4
        /*0028*/ 	.byte	0x04, 0x29
        /*002a*/ 	.short	(.L_4023 - .L_4022)


	//   ....[0]....
.L_4022:
        /*002c*/ 	.word	0xffffffff


	//   ....[1]....
        /*0030*/ 	.word	0xffffffff


	//   ....[2]....
        /*0034*/ 	.word	0xffffffff


	//   ....[3]....
        /*0038*/ 	.word	0xffffffff


	//   ....[4]....
        /*003c*/ 	.word	0xffffffff


	//   ....[5]....
        /*0040*/ 	.word	0xffffffff


	//   ....[6]....
        /*0044*/ 	.word	0xffffffff


	//   ....[7]....
        /*0048*/ 	.word	0xffffffff


	//   ....[8]....
        /*004c*/ 	.word	0xffffffff


	//   ....[9]....
        /*0050*/ 	.word	0xffffffff


	//   ....[10]....
        /*0054*/ 	.word	0xffffffff


	//   ....[11]....
        /*0058*/ 	.word	0xffffffff


	//   ....[12]....
        /*005c*/ 	.word	0xffffffff


	//   ....[13]....
        /*0060*/ 	.word	0xffffffff


	//   ....[14]....
        /*0064*/ 	.word	0xffffffff


	//   ....[15]....
        /*0068*/ 	.word	0xffffffff


	//   ....[16]....
        /*006c*/ 	.word	0xffffffff


	//   ....[17]....
        /*0070*/ 	.word	0xffffffff


	//   ....[18]....
        /*0074*/ 	.word	0xffffffff


	//----- nvinfo : EIATTR_COOP_GROUP_INSTR_OFFSETS
	.align		4
.L_4023:
        /*0078*/ 	.byte	0x04, 0x28
        /*007a*/ 	.short	(.L_4025 - .L_4024)


	//   ....[0]....
.L_4024:
        /*007c*/ 	.word	0x00002210


	//   ....[1]....
        /*0080*/ 	.word	0x000026c0


	//   ....[2]....
        /*0084*/ 	.word	0x00005c40


	//   ....[3]....
        /*0088*/ 	.word	0x00006cd0


	//   ....[4]....
        /*008c*/ 	.word	0x000072f0


	//   ....[5]....
        /*0090*/ 	.word	0x00007300


	//   ....[6]....
        /*0094*/ 	.word	0x00007350


	//   ....[7]....
        /*0098*/ 	.word	0x00007360


	//   ....[8]....
        /*009c*/ 	.word	0x000073a0


	//   ....[9]....
        /*00a0*/ 	.word	0x000073c0


	//   ....[10]....
        /*00a4*/ 	.word	0x00007400


	//   ....[11]....
        /*00a8*/ 	.word	0x00007420


	//   ....[12]....
        /*00ac*/ 	.word	0x00007460


	//   ....[13]....
        /*00b0*/ 	.word	0x00007480


	//   ....[14]....
        /*00b4*/ 	.word	0x00007530


	//   ....[15]....
        /*00b8*/ 	.word	0x00007550


	//   ....[16]....
        /*00bc*/ 	.word	0x00008380


	//   ....[17]....
        /*00c0*/ 	.word	0x00008ae0


	//   ....[18]....
        /*00c4*/ 	.word	0x00009520


	//----- nvinfo : EIATTR_VRC_CTA_INIT_COUNT
	.align		4
.L_4025:
        /*00c8*/ 	.byte	0x02, 0x4a
	.zero		1
	.zero		1


	//----- nvinfo : EIATTR_EXIT_INSTR_OFFSETS
	.align		4
        /*00cc*/ 	.byte	0x04, 0x1c
        /*00ce*/ 	.short	(.L_4027 - .L_4026)


	//   ....[0]....
.L_4026:
        /*00d0*/ 	.word	0x00000380


	//   ....[1]....
        /*00d4*/ 	.word	0x000011c0


	//   ....[2]....
        /*00d8*/ 	.word	0x00001480


	//   ....[3]....
        /*00dc*/ 	.word	0x00009970


	//----- nvinfo : EIATTR_MAX_THREADS
	.align		4
.L_4027:
        /*00e0*/ 	.byte	0x04, 0x05
        /*00e2*/ 	.short	(.L_4029 - .L_4028)
.L_4028:
        /*00e4*/ 	.word	0x00000040
        /*00e8*/ 	.word	0x00000001
        /*00ec*/ 	.word	0x00000001


	//----- nvinfo : EIATTR_CRS_STACK_SIZE
	.align		4
.L_4029:
        /*00f0*/ 	.byte	0x04, 0x1e
        /*00f2*/ 	.short	(.L_4031 - .L_4030)
.L_4030:
        /*00f4*/ 	.word	0x00000000


	//----- nvinfo : EIATTR_CBANK_PARAM_SIZE
	.align		4
.L_4031:
        /*00f8*/ 	.byte	0x03, 0x19
        /*00fa*/ 	.short	0x0188


	//----- nvinfo : EIATTR_PARAM_CBANK
	.align		4
        /*00fc*/ 	.byte	0x04, 0x0a
        /*00fe*/ 	.short	(.L_4033 - .L_4032)
	.align		4
.L_4032:
        /*0100*/ 	.word	index@(.nv.constant0._Z25selective_scan_fwd_kernelI32Selective_Scan_fwd_kernel_traitsILi64ELi16ELi1ELb0ELb1ELb1ELb1ELb0EN3c108BFloat16EffEEv13SSMParamsBase)
        /*0104*/ 	.short	0x0380
        /*0106*/ 	.short	0x0188


	//----- nvinfo : EIATTR_SW_WAR
	.align		4
.L_4033:
        /*0108*/ 	.byte	0x04, 0x36
        /*010a*/ 	.short	(.L_4035 - .L_4034)
.L_4034:
        /*010c*/ 	.word	0x00000008
.L_4035:


//--------------------- .nv.info._Z25selective_scan_fwd_kernelI32Selective_Scan_fwd_kernel_traitsILi64ELi16ELi1ELb0ELb1ELb1ELb1ELb1EN3c108BFloat16EffEEv13SSMParamsBase --------------------------
	.section	.nv.info._Z25selective_scan_fwd_kernelI32Selective_Scan_fwd_kernel_traitsILi64ELi16ELi1ELb0ELb1ELb1ELb1ELb1EN3c108BFloat16EffEEv13SSMParamsBase,"",@"SHT_CUDA_INFO"
	.sectionflags	@""
	.align	4


	//----- nvinfo : EIATTR_CUDA_API_VERSION
	.align		4
        /*0000*/ 	.byte	0x04, 0x37
        /*0002*/ 	.short	(.L_4037 - .L_4036)
.L_4036:
        /*0004*/ 	.word	0x00000082


	//----- nvinfo : EIATTR_KPARAM_INFO
	.align		4
.L_4037:
        /*0008*/ 	.byte	0x04, 0x17
        /*000a*/ 	.short	(.L_4039 - .L_4038)
.L_4038:
        /*000c*/ 	.word	0x00000000
        /*0010*/ 	.short	0x0000
        /*0012*/ 	.short	0x0000
        /*0014*/ 	.byte	0x00, 0xf0, 0x21, 0x06


	//----- nvinfo : EIATTR_SPARSE_MMA_MASK
	.align		4
.L_4039:
        /*0018*/ 	.byte	0x03, 0x50
        /*001a*/ 	.short	0x0000


	//----- nvinfo : EIATTR_MAXREG_COUNT
	.align		4
        /*001c*/ 	.byte	0x03, 0x1b
        /*001e*/ 	.short	0x00a8


	//----- nvinfo : EIATTR_NUM_BARRIERS
	.align		4
        /*0020*/ 	.byte	0x02, 0x4c
        /*0022*/ 	.byte	0x01
	.zero		1


	//----- nvinfo : EIATTR_MERCURY_ISA_VERSION
	.align		4
        /*0024*/ 	.byte	0x03, 0x5f
        /*0026*/ 	.short	0x0101


	//----- nvinfo : EIATTR_COOP_GROUP_MASK_REGIDS
	.align		4
        /*0028*/ 	.byte	0x04, 0x29
        /*002a*/ 	.short	(.L_4041 - .L_4040)


	//   ....[0]....
.L_4040:
        /*002c*/ 	.word	0xffffffff


	//   ....[1]....
        /*0030*/ 	.word	0xffffffff


	//   ....[2]....
        /*0034*/ 	.word	0xffffffff


	//   ....[3]....
        /*0038*/ 	.word	0xffffffff


	//   ....[4]....
        /*003c*/ 	.word	0xffffffff


	//   ....[5]....
        /*0040*/ 	.word	0xffffffff


	//   ....[6]....
        /*0044*/ 	.word	0xffffffff


	//   ....[7]....
        /*0048*/ 	.word	0xffffffff


	//   ....[8]....
        /*004c*/ 	.word	0xffffffff


	//   ....[9]....
        /*0050*/ 	.word	0xffffffff


	//   ....[10]....
        /*0054*/ 	.word	0xffffffff


	//   ....[11]....
        /*0058*/ 	.word	0xffffffff


	//   ....[12]....
        /*005c*/ 	.word	0xffffffff


	//   ....[13]....
        /*0060*/ 	.word	0xffffffff


	//   ....[14]....
        /*0064*/ 	.word	0xffffffff


	//   ....[15]....
        /*0068*/ 	.word	0xffffffff


	//   ....[16]....
        /*006c*/ 	.word	0xffffffff


	//   ....[17]....
        /*0070*/ 	.word	0xffffffff


	//   ....[18]....
        /*0074*/ 	.word	0xffffffff


	//----- nvinfo : EIATTR_COOP_GROUP_INSTR_OFFSETS
	.align		4
.L_4041:
        /*0078*/ 	.byte	0x04, 0x28
        /*007a*/ 	.short	(.L_4043 - .L_4042)


	//   ....[0]....
.L_4042:
        /*007c*/ 	.word	0x00002300


	//   ....[1]....
        /*0080*/ 	.word	0x000027b0


	//   ....[2]....
        /*0084*/ 	.word	0x00005d20


	//   ....[3]....
        /*0088*/ 	.word	0x00006db0


	//   ....[4]....
        /*008c*/ 	.word	0x000073d0


	//   ....[5]....
        /*0090*/ 	.word	0x000073e0


	//   ....[6]....
        /*0094*/ 	.word	0x00007430


	//   ....[7]....
        /*0098*/ 	.word	0x00007440


	//   ....[8]....
        /*009c*/ 	.word	0x00007480


	//   ....[9]....
        /*00a0*/ 	.word	0x000074a0


	//   ....[10]....
        /*00a4*/ 	.word	0x000074e0


	//   ....[11]....
        /*00a8*/ 	.word	0x00007500


	//   ....[12]....
        /*00ac*/ 	.word	0x00007540


	//   ....[13]....
        /*00b0*/ 	.word	0x00007560


	//   ....[14]....
        /*00b4*/ 	.word	0x00007610


	//   ....[15]....
        /*00b8*/ 	.word	0x00007630


	//   ....[16]....
        /*00bc*/ 	.word	0x00008480


	//   ....[17]....
        /*00c0*/ 	.word	0x00008be0


	//   ....[18]....
        /*00c4*/ 	.word	0x00009620


	//----- nvinfo : EIATTR_VRC_CTA_INIT_COUNT
	.align		4
.L_4043:
        /*00c8*/ 	.byte	0x02, 0x4a
	.zero		1
	.zero		1


	//----- nvinfo : EIATTR_EXIT_INSTR_OFFSETS
	.align		4
        /*00cc*/ 	.byte	0x04, 0x1c
        /*00ce*/ 	.short	(.L_4045 - .L_4044)


	//   ....[0]....
.L_4044:
        /*00d0*/ 	.word	0x000003f0


	//   ....[1]....
        /*00d4*/ 	.word	0x000012d0


	//   ....[2]....
        /*00d8*/ 	.word	0x00001570


	//   ....[3]....
        /*00dc*/ 	.word	0x00009ab0


	//----- nvinfo : EIATTR_MAX_THREADS
	.align		4
.L_4045:
        /*00e0*/ 	.byte	0x04, 0x05
        /*00e2*/ 	.short	(.L_4047 - .L_4046)
.L_4046:
        /*00e4*/ 	.word	0x00000040
        /*00e8*/ 	.word	0x00000001
        /*00ec*/ 	.word	0x00000001


	//----- nvinfo : EIATTR_CRS_STACK_SIZE
	.align		4
.L_4047:
        /*00f0*/ 	.byte	0x04, 0x1e
        /*00f2*/ 	.short	(.L_4049 - .L_4048)
.L_4048:
        /*00f4*/ 	.word	0x00000000


	//----- nvinfo : EIATTR_CBANK_PARAM_SIZE
	.align		4
.L_4049:
        /*00f8*/ 	.byte	0x03, 0x19
        /*00fa*/ 	.short	0x0188


	//----- nvinfo : EIATTR_PARAM_CBANK
	.align		4
        /*00fc*/ 	.byte	0x04, 0x0a
        /*00fe*/ 	.short	(.L_4051 - .L_4050)
	.align		4
.L_4050:
        /*0100*/ 	.word	index@(.nv.constant0._Z25selective_scan_fwd_kernelI32Selective_Scan_fwd_kernel_traitsILi64ELi16ELi1ELb0ELb1ELb1ELb1ELb1EN3c108BFloat16EffEEv13SSMParamsBase)
        /*0104*/ 	.short	0x0380
        /*0106*/ 	.short	0x0188


	//----- nvinfo : EIATTR_SW_WAR
	.align		4
.L_4051:
        /*0108*/ 	.byte	0x04, 0x36
        /*010a*/ 	.short	(.L_4053 - .L_4052)
.L_4052:
        /*010c*/ 	.word	0x00000008
.L_4053:


//--------------------- .nv.info._Z25selective_scan_fwd_kernelI32Selective_Scan_fwd_kernel_traitsILi64ELi16ELi1ELb1ELb1ELb1ELb0ELb0EN3c108BFloat16EffEEv13SSMParamsBase --------------------------
	.section	.nv.info._Z25selective_scan_fwd_kernelI32Selective_Scan_fwd_kernel_traitsILi64ELi16ELi1ELb1ELb1ELb1ELb0ELb0EN3c108BFloat16EffEEv13SSMParamsBase,"",@"SHT_CUDA_INFO"
	.sectionflags	@""
	.align	4


	//----- nvinfo : EIATTR_CUDA_API_VERSION
	.align		4
        /*0000*/ 	.byte	0x04, 0x37
        /*0002*/ 	.short	(.L_4055 - .L_4054)
.L_4054:
        /*0004*/ 	.word	0x00000082


	//----- nvinfo : EIATTR_KPARAM_INFO
	.align		4
.L_4055:
        /*0008*/ 	.byte	0x04, 0x17
        /*000a*/ 	.short	(.L_4057 - .L_4056)
.L_4056:
        /*000c*/ 	.word	0x00000000
        /*0010*/ 	.short	0x0000
        /*0012*/ 	.short	0x0000
        /*0014*/ 	.byte	0x00, 0xf0, 0x21, 0x06


	//----- nvinfo : EIATTR_SPARSE_MMA_MASK
	.align		4
.L_4057:
        /*0018*/ 	.byte	0x03, 0x50
        /*001a*/ 	.short	0x0000


	//----- nvinfo : EIATTR_MAXREG_COUNT
	.align		4
        /*001c*/ 	.byte	0x03, 0x1b
        /*001e*/ 	.short	0x00a8


	//----- nvinfo : EIATTR_NUM_BARRIERS
	.align		4
        /*0020*/ 	.byte	0x02, 0x4c
        /*0022*/ 	.byte	0x01
	.zero		1


	//----- nvinfo : EIATTR_MERCURY_ISA_VERSION
	.align		4
        /*0024*/ 	.byte	0x03, 0x5f
        /*0026*/ 	.short	0x0101


	//----- nvinfo : EIATTR_COOP_GROUP_MASK_REGIDS
	.align		4
        /*0028*/ 	.byte	0x04, 0x29
        /*002a*/ 	.short	(.L_4059 - .L_4058)


	//   ....[0]....
.L_4058:
        /*002c*/ 	.word	0xffffffff


	//   ....[1]....
        /*0030*/ 	.word	0xffffffff


	//   ....[2]....
        /*0034*/ 	.word	0xffffffff


	//   ....[3]....
        /*0038*/ 	.word	0xffffffff


	//   ....[4]....
        /*003c*/ 	.word	0xffffffff


	//   ....[5]....
        /*0040*/ 	.word	0xffffffff


	//   ....[6]....
        /*0044*/ 	.word	0xffffffff


	//   ....[7]....
        /*0048*/ 	.word	0xffffffff


	//   ....[8]....
        /*004c*/ 	.word	0xffffffff


	//   ....[9]....
        /*0050*/ 	.word	0xffffffff


	//   ....[10]....
        /*0054*/ 	.word	0xffffffff


	//   ....[11]....
        /*0058*/ 	.word	0xffffffff


	//   ....[12]....
        /*005c*/ 	.word	0xffffffff


	//   ....[13]....
        /*0060*/ 	.word	0xffffffff


	//   ....[14]....
        /*0064*/ 	.word	0xffffffff


	//   ....[15]....
        /*0068*/ 	.word	0xffffffff


	//   ....[16]....
        /*006c*/ 	.word	0xffffffff


	//----- nvinfo : EIATTR_COOP_GROUP_INSTR_OFFSETS
	.align		4
.L_4059:
        /*0070*/ 	.byte	0x04, 0x28
        /*0072*/ 	.short	(.L_4061 - .L_4060)


	//   ....[0]....
.L_4060:
        /*0074*/ 	.word	0x00001430


	//   ....[1]....
        /*0078*/ 	.word	0x000014c0


	//   ....[2]....
        /*007c*/ 	.word	0x000041e0


	//   ....[3]....
        /*0080*/ 	.word	0x000046a0


	//   ....[4]....
        /*0084*/ 	.word	0x00004f80


	//   ....[5]....
        /*0088*/ 	.word	0x00004fd0


	//   ....[6]....
        /*008c*/ 	.word	0x00005000


	//   ....[7]....
        /*0090*/ 	.word	0x00005030


	//   ....[8]....
        /*0094*/ 	.word	0x00005060


	//   ....[9]....
        /*0098*/ 	.word	0x00005090


	//   ....[10]....
        /*009c*/ 	.word	0x000050e0


	//   ....[11]....
        /*00a0*/ 	.word	0x000050f0


	//   ....[12]....
        /*00a4*/ 	.word	0x00005140


	//   ....[13]....
        /*00a8*/ 	.word	0x00005150


	//   ....[14]....
        /*00ac*/ 	.word	0x000051e0


	//   ....[15]....
        /*00b0*/ 	.word	0x000051f0


	//   ....[16]....
        /*00b4*/ 	.word	0x000059d0


	//----- nvinfo : EIATTR_VRC_CTA_INIT_COUNT
	.align		4
.L_4061:
        /*00b8*/ 	.byte	0x02, 0x4a
	.zero		1
	.zero		1


	//----- nvinfo : EIATTR_EXIT_INSTR_OFFSETS
	.align		4
        /*00bc*/ 	.byte	0x04, 0x1c
        /*00be*/ 	.short	(.L_4063 - .L_4062)


	//   ....[0]....
.L_4062:
        /*00c0*/ 	.word	0x00000340


	//   ....[1]....
        /*00c4*/ 	.word	0x00001050


	//   ....[2]....
        /*00c8*/ 	.word	0x000012f0


	//   ....[3]....
        /*00cc*/ 	.word	0x00005b80


	//----- nvinfo : EIATTR_MAX_THREADS
	.align		4
.L_4063:
        /*00d0*/ 	.byte	0x04, 0x05
        /*00d2*/ 	.short	(.L_4065 - .L_4064)
.L_4064:
        /*00d4*/ 	.word	0x00000040
        /*00d8*/ 	.word	0x00000001
        /*00dc*/ 	.word	0x00000001


	//----- nvinfo : EIATTR_CRS_STACK_SIZE
	.align		4
.L_4065:
        /*00e0*/ 	.byte	0x04, 0x1e
        /*00e2*/ 	.short	(.L_4067 - .L_4066)
.L_4066:
        /*00e4*/ 	.word	0x00000000


	//----- nvinfo : EIATTR_CBANK_PARAM_SIZE
	.align		4
.L_4067:
        /*00e8*/ 	.byte	0x03, 0x19
        /*00ea*/ 	.short	0x0188


	//----- nvinfo : EIATTR_PARAM_CBANK
	.align		4
        /*00ec*/ 	.byte	0x04, 0x0a
        /*00ee*/ 	.short	(.L_4069 - .L_4068)
	.align		4
.L_4068:
        /*00f0*/ 	.word	index@(.nv.constant0._Z25selective_scan_fwd_kernelI32Selective_Scan_fwd_kernel_traitsILi64ELi16ELi1ELb1ELb1ELb1ELb0ELb0EN3c108BFloat16EffEEv13SSMParamsBase)
        /*00f4*/ 	.short	0x0380
        /*00f6*/ 	.short	0x0188


	//----- nvinfo : EIATTR_SW_WAR
	.align		4
.L_4069:
        /*00f8*/ 	.byte	0x04, 0x36
        /*00fa*/ 	.short	(.L_4071 - .L_4070)
.L_4070:
        /*00fc*/ 	.word	0x00000008
.L_4071:


//--------------------- .nv.info._Z25selective_scan_fwd_kernelI32Selective_Scan_fwd_kernel_traitsILi64ELi16ELi1ELb1ELb1ELb1ELb0ELb1EN3c108BFloat16EffEEv13SSMParamsBase --------------------------
	.section	.nv.info._Z25selective_scan_fwd_kernelI32Selective_Scan_fwd_kernel_traitsILi64ELi16ELi1ELb1ELb1ELb1ELb0ELb1EN3c108BFloat16EffEEv13SSMParamsBase,"",@"SHT_CUDA_INFO"
	.sectionflags	@""
	.align	4


	//----- nvinfo : EIATTR_CUDA_API_VERSION
	.align		4
        /*0000*/ 	.byte	0x04, 0x37
        /*0002*/ 	.short	(.L_4073 - .L_4072)
.L_4072:
        /*0004*/ 	.word	0x00000082


	//----- nvinfo : EIATTR_KPARAM_INFO
	.align		4
.L_4073:
        /*0008*/ 	.byte	0x04, 0x17
        /*000a*/ 	.short	(.L_4075 - .L_4074)
.L_4074:
        /*000c*/ 	.word	0x00000000
        /*0010*/ 	.short	0x0000
        /*0012*/ 	.short	0x0000
        /*0014*/ 	.byte	0x00, 0xf0, 0x21, 0x06


	//----- nvinfo : EIATTR_SPARSE_MMA_MASK
	.align		4
.L_4075:
        /*0018*/ 	.byte	0x03, 0x50
        /*001a*/ 	.short	0x0000


	//----- nvinfo : EIATTR_MAXREG_COUNT
	.align		4
        /*001c*/ 	.byte	0x03, 0x1b
        /*001e*/ 	.short	0x00a8


	//----- nvinfo : EIATTR_NUM_BARRIERS
	.align		4
        /*0020*/ 	.byte	0x02, 0x4c
        /*0022*/ 	.byte	0x01
	.zero		1


	//----- nvinfo : EIATTR_MERCURY_ISA_VERSION
	.align		4
        /*0024*/ 	.byte	0x03, 0x5f
        /*0026*/ 	.short	0x0101


	//----- nvinfo : EIATTR_COOP_GROUP_MASK_REGIDS
	.align		4
        /*0028*/ 	.byte	0x04, 0x29
        /*002a*/ 	.short	(.L_4077 - .L_4076)


	//   ....[0]....
.L_4076:
        /*002c*/ 	.word	0xffffffff


	//   ....[1]....
        /*0030*/ 	.word	0xffffffff


	//   ....[2]....
        /*0034*/ 	.word	0xffffffff


	//   ....[3]....
        /*0038*/ 	.word	0xffffffff


	//   ....[4]....
        /*003c*/ 	.word	0xffffffff


	//   ....[5]....
        /*0040*/ 	.word	0xffffffff


	//   ....[6]....
        /*0044*/ 	.word	0xffffffff


	//   ....[7]....
        /*0048*/ 	.word	0xffffffff


	//   ....[8]....
        /*004c*/ 	.word	0xffffffff


	//   ....[9]....
        /*0050*/ 	.word	0xffffffff


	//   ....[10]....
        /*0054*/ 	.word	0xffffffff


	//   ....[11]....
        /*0058*/ 	.word	0xffffffff


	//   ....[12]....
        /*005c*/ 	.word	0xffffffff


	//   ....[13]....
        /*0060*/ 	.word	0xffffffff


	//   ....[14]....
        /*0064*/ 	.word	0xffffffff


	//   ....[15]....
        /*0068*/ 	.word	0xffffffff


	//   ....[16]....
        /*006c*/ 	.word	0xffffffff


	//----- nvinfo : EIATTR_COOP_GROUP_INSTR_OFFSETS
	.align		4
.L_4077:
        /*0070*/ 	.byte	0x04, 0x28
        /*0072*/ 	.short	(.L_4079 - .L_4078)


	//   ....[0]....
.L_4078:
        /*0074*/ 	.word	0x00002130


	//   ....[1]....
        /*0078*/ 	.word	0x000025b0


	//   ....[2]....
        /*007c*/ 	.word	0x00005740


	//   ....[3]....
        /*0080*/ 	.word	0x00006410


	//   ....[4]....
        /*0084*/ 	.word	0x00006b40


	//   ....[5]....
        /*0088*/ 	.word	0x00006b50


	//   ....[6]....
        /*008c*/ 	.word	0x00006ba0


	//   ....[7]....
        /*0090*/ 	.word	0x00006bb0


	//   ....[8]....
        /*0094*/ 	.word	0x00006bf0


	//   ....[9]....
        /*0098*/ 	.word	0x00006c10


	//   ....[10]....
        /*009c*/ 	.word	0x00006c50


	//   ....[11]....
        /*00a0*/ 	.word	0x00006c80


	//   ....[12]....
        /*00a4*/ 	.word	0x00006cd0


	//   ....[13]....
        /*00a8*/ 	.word	0x00006cf0


	//   ....[14]....
        /*00ac*/ 	.word	0x00006d70


	//   ....[15]....
        /*00b0*/ 	.word	0x00006d90


	//   ....[16]....
        /*00b4*/ 	.word	0x00007a10


	//----- nvinfo : EIATTR_VRC_CTA_INIT_COUNT
	.align		4
.L_4079:
        /*00b8*/ 	.byte	0x02, 0x4a
	.zero		1
	.zero		1


	//----- nvinfo : EIATTR_EXIT_INSTR_OFFSETS
	.align		4
        /*00bc*/ 	.byte	0x04, 0x1c
        /*00be*/ 	.short	(.L_4081 - .L_4080)


	//   ....[0]....
.L_4080:
        /*00c0*/ 	.word	0x000003f0


	//   ....[1]....
        /*00c4*/ 	.word	0x000012d0


	//   ....[2]....
        /*00c8*/ 	.word	0x00001580


	//   ....[3]....
        /*00cc*/ 	.word	0x00007da0


	//----- nvinfo : EIATTR_MAX_THREADS
	.align		4
.L_4081:
        /*00d0*/ 	.byte	0x04, 0x05
        /*00d2*/ 	.short	(.L_4083 - .L_4082)
.L_4082:
        /*00d4*/ 	.word	0x00000040
        /*00d8*/ 	.word	0x00000001
        /*00dc*/ 	.word	0x00000001


	//----- nvinfo : EIATTR_CRS_STACK_SIZE
	.align		4
.L_4083:
        /*00e0*/ 	.byte	0x04, 0x1e
        /*00e2*/ 	.short	(.L_4085 - .L_4084)
.L_4084:
        /*00e4*/ 	.word	0x00000000


	//----- nvinfo : EIATTR_CBANK_PARAM_SIZE
	.align		4
.L_4085:
        /*00e8*/ 	.byte	0x03, 0x19
        /*00ea*/ 	.short	0x0188


	//----- nvinfo : EIATTR_PARAM_CBANK
	.align		4
        /*00ec*/ 	.byte	0x04, 0x0a
        /*00ee*/ 	.short	(.L_4087 - .L_4086)
	.align		4
.L_4086:
        /*00f0*/ 	.word	index@(.nv.constant0._Z25selective_scan_fwd_kernelI32Selective_Scan_fwd_kernel_traitsILi64ELi16ELi1ELb1ELb1ELb1ELb0ELb1EN3c108BFloat16EffEEv13SSMParamsBase)
        /*00f4*/ 	.short	0x0380
        /*00f6*/ 	.short	0x0188


	//----- nvinfo : EIATTR_SW_WAR
	.align		4
.L_4087:
        /*00f8*/ 	.byte	0x04, 0x36
        /*00fa*/ 	.short	(.L_4089 - .L_4088)
.L_4088:
        /*00fc*/ 	.word	0x00000008
.L_4089:


//--------------------- .nv.info._Z25selective_scan_fwd_kernelI32Selective_Scan_fwd_kernel_traitsILi64ELi16ELi1ELb1ELb1ELb1ELb1ELb0EN3c108BFloat16EffEEv13SSMParamsBase --------------------------
	.section	.nv.info._Z25selective_scan_fwd_kernelI32Selective_Scan_fwd_kernel_traitsILi64ELi16ELi1ELb1ELb1ELb1ELb1ELb0EN3c108BFloat16EffEEv13SSMParamsBase,"",@"SHT_CUDA_INFO"
	.sectionflags	@""
	.align	4


	//----- nvinfo : EIATTR_CUDA_API_VERSION
	.align		4
        /*0000*/ 	.byte	0x04, 0x37
        /*0002*/ 	.short	(.L_4091 - .L_4090)
.L_4090:
        /*0004*/ 	.word	0x00000082


	//----- nvinfo : EIATTR_KPARAM_INFO
	.align		4
.L_4091:
        /*0008*/ 	.byte	0x04, 0x17
        /*000a*/ 	.short	(.L_4093 - .L_4092)
.L_4092:
        /*000c*/ 	.word	0x00000000
        /*0010*/ 	.short	0x0000
        /*0012*/ 	.short	0x0000
        /*0014*/ 	.byte	0x00, 0xf0, 0x21, 0x06


	//----- nvinfo : EIATTR_SPARSE_MMA_MASK
	.align		4
.L_4093:
        /*0018*/ 	.byte	0x03, 0x50
        /*001a*/ 	.short	0x0000


	//----- nvinfo : EIATTR_MAXREG_COUNT
	.align		4
        /*001c*/ 	.byte	0x03, 0x1b
        /*001e*/ 	.short	0x00a8


	//----- nvinfo : EIATTR_NUM_BARRIERS
	.align		4
        /*0020*/ 	.byte	0x02, 0x4c
        /*0022*/ 	.byte	0x01
	.zero		1


	//----- nvinfo : EIATTR_MERCURY_ISA_VERSION
	.align		4
        /*0024*/ 	.byte	0x03, 0x5f
        /*0026*/ 	.short	0x0101


	//----- nvinfo : EIATTR_COOP_GROUP_MASK_REGIDS
	.align		4
        /*0028*/ 	.byte	0x04, 0x29
        /*002a*/ 	.short	(.L_4095 - .L_4094)


	//   ....[0]....
.L_4094:
        /*002c*/ 	.word	0xffffffff


	//   ....[1]....
        /*0030*/ 	.word	0xffffffff


	//   ....[2]....
        /*0034*/ 	.word	0xffffffff


	//   ....[3]....
        /*0038*/ 	.word	0xffffffff


	//   ....[4]....
        /*003c*/ 	.word	0xffffffff


	//   ....[5]....
        /*0040*/ 	.word	0xffffffff


	//   ....[6]....
        /*0044*/ 	.word	0xffffffff


	//   ....[7]....
        /*0048*/ 	.word	0xffffffff


	//   ....[8]....
        /*004c*/ 	.word	0xffffffff


	//   ....[9]....
        /*0050*/ 	.word	0xffffffff


	//   ....[10]....
        /*0054*/ 	.word	0xffffffff


	//   ....[11]....
        /*0058*/ 	.word	0xffffffff


	//   ....[12]....
        /*005c*/ 	.word	0xffffffff


	//   ....[13]....
        /*0060*/ 	.word	0xffffffff


	//   ....[14]....
        /*0064*/ 	.word	0xffffffff


	//   ....[15]....
        /*0068*/ 	.word	0xffffffff


	//   ....[16]....
        /*006c*/ 	.word	0xffffffff


	//   ....[17]....
        /*0070*/ 	.word	0xffffffff


	//   ....[18]....
        /*0074*/ 	.word	0xffffffff


	//----- nvinfo : EIATTR_COOP_GROUP_INSTR_OFFSETS
	.align		4
.L_4095:
        /*0078*/ 	.byte	0x04, 0x28
        /*007a*/ 	.short	(.L_4097 - .L_4096)


	//   ....[0]....
.L_4096:
        /*007c*/ 	.word	0x00001410


	//   ....[1]....
        /*0080*/ 	.word	0x000014a0


	//   ....[2]....
        /*0084*/ 	.word	0x000041c0


	//   ....[3]....
        /*0088*/ 	.word	0x000046e0


	//   ....[4]....
        /*008c*/ 	.word	0x00004f70


	//   ....[5]....
        /*0090*/ 	.word	0x00004fc0


	//   ....[6]....
        /*0094*/ 	.word	0x00004ff0


	//   ....[7]....
        /*0098*/ 	.word	0x00005020


	//   ....[8]....
        /*009c*/ 	.word	0x00005050


	//   ....[9]....
        /*00a0*/ 	.word	0x00005080


	//   ....[10]....
        /*00a4*/ 	.word	0x000050d0


	//   ....[11]....
        /*00a8*/ 	.word	0x000050e0


	//   ....[12]....
        /*00ac*/ 	.word	0x00005130


	//   ....[13]....
        /*00b0*/ 	.word	0x00005140


	//   ....[14]....
        /*00b4*/ 	.word	0x000051d0


	//   ....[15]....
        /*00b8*/ 	.word	0x000051e0


	//   ....[16]....
        /*00bc*/ 	.word	0x00005960


	//   ....[17]....
        /*00c0*/ 	.word	0x00005c10


	//   ....[18]....
        /*00c4*/ 	.word	0x000064c0


	//----- nvinfo : EIATTR_VRC_CTA_INIT_COUNT
	.align		4
.L_4097:
        /*00c8*/ 	.byte	0x02, 0x4a
	.zero		1
	.zero		1


	//----- nvinfo : EIATTR_EXIT_INSTR_OFFSETS
	.align		4
        /*00cc*/ 	.byte	0x04, 0x1c
        /*00ce*/ 	.short	(.L_4099 - .L_4098)


	//   ....[0]....
.L_4098:
        /*00d0*/ 	.word	0x00000340


	//   ....[1]....
        /*00d4*/ 	.word	0x00001040


	//   ....[2]....
        /*00d8*/ 	.word	0x000012d0


	//   ....[3]....
        /*00dc*/ 	.word	0x000065f0


	//----- nvinfo : EIATTR_MAX_THREADS
	.align		4
.L_4099:
        /*00e0*/ 	.byte	0x04, 0x05
        /*00e2*/ 	.short	(.L_4101 - .L_4100)
.L_4100:
        /*00e4*/ 	.word	0x00000040
        /*00e8*/ 	.word	0x00000001
        /*00ec*/ 	.word	0x00000001


	//----- nvinfo : EIATTR_CRS_STACK_SIZE
	.align		4
.L_4101:
        /*00f0*/ 	.byte	0x04, 0x1e
        /*00f2*/ 	.short	(.L_4103 - .L_4102)
.L_4102:
        /*00f4*/ 	.word	0x00000000


	//----- nvinfo : EIATTR_CBANK_PARAM_SIZE
	.align		4
.L_4103:
        /*00f8*/ 	.byte	0x03, 0x19
        /*00fa*/ 	.short	0x0188


	//----- nvinfo : EIATTR_PARAM_CBANK
	.align		4
        /*00fc*/ 	.byte	0x04, 0x0a
        /*00fe*/ 	.short	(.L_4105 - .L_4104)
	.align		4
.L_4104:
        /*0100*/ 	.word	index@(.nv.constant0._Z25selective_scan_fwd_kernelI32Selective_Scan_fwd_kernel_traitsILi64ELi16ELi1ELb1ELb1ELb1ELb1ELb0EN3c108BFloat16EffEEv13SSMParamsBase)
        /*0104*/ 	.short	0x0380
        /*0106*/ 	.short	0x0188


	//----- nvinfo : EIATTR_SW_WAR
	.align		4
.L_4105:
        /*0108*/ 	.byte	0x04, 0x36
        /*010a*/ 	.short	(.L_4107 - .L_4106)
.L_4106:
        /*010c*/ 	.word	0x00000008
.L_4107:


//--------------------- .nv.info._Z25selective_scan_fwd_kernelI32Selective_Scan_fwd_kernel_traitsILi64ELi16ELi1ELb1ELb1ELb1ELb1ELb1EN3c108BFloat16EffEEv13SSMParamsBase --------------------------
	.section	.nv.info._Z25selective_scan_fwd_kernelI32Selective_Scan_fwd_kernel_traitsILi64ELi16ELi1ELb1ELb1ELb1ELb1ELb1EN3c108BFloat16EffEEv13SSMParamsBase,"",@"SHT_CUDA_INFO"
	.sectionflags	@""
	.align	4


	//----- nvinfo : EIATTR_CUDA_API_VERSION
	.align		4
        /*0000*/ 	.byte	0x04, 0x37
        /*0002*/ 	.short	(.L_4109 - .L_4108)
.L_4108:
        /*0004*/ 	.word	0x00000082


	//----- nvinfo : EIATTR_KPARAM_INFO
	.align		4
.L_4109:
        /*0008*/ 	.byte	0x04, 0x17
        /*000a*/ 	.short	(.L_4111 - .L_4110)
.L_4110:
        /*000c*/ 	.word	0x00000000
        /*0010*/ 	.short	0x0000
        /*0012*/ 	.short	0x0000
        /*0014*/ 	.byte	0x00, 0xf0, 0x21, 0x06


	//----- nvinfo : EIATTR_SPARSE_MMA_MASK
	.align		4
.L_4111:
        /*0018*/ 	.byte	0x03, 0x50
        /*001a*/ 	.short	0x0000


	//----- nvinfo : EIATTR_MAXREG_COUNT
	.align		4
        /*001c*/ 	.byte	0x03, 0x1b
        /*001e*/ 	.short	0x00a8


	//----- nvinfo : EIATTR_NUM_BARRIERS
	.align		4
        /*0020*/ 	.byte	0x02, 0x4c
        /*0022*/ 	.byte	0x01
	.zero		1


	//----- nvinfo : EIATTR_MERCURY_ISA_VERSION
	.align		4
        /*0024*/ 	.byte	0x03, 0x5f
        /*0026*/ 	.short	0x0101


	//----- nvinfo : EIATTR_COOP_GROUP_MASK_REGIDS
	.align		4
        /*0028*/ 	.byte	0x04, 0x29
        /*002a*/ 	.short	(.L_4113 - .L_4112)


	//   ....[0]....
.L_4112:
        /*002c*/ 	.word	0xffffffff


	//   ....[1]....
        /*0030*/ 	.word	0xffffffff


	//   ....[2]....
        /*0034*/ 	.word	0xffffffff


	//   ....[3]....
        /*0038*/ 	.word	0xffffffff


	//   ....[4]....
        /*003c*/ 	.word	0xffffffff


	//   ....[5]....
        /*0040*/ 	.word	0xffffffff


	//   ....[6]....
        /*0044*/ 	.word	0xffffffff


	//   ....[7]....
        /*0048*/ 	.word	0xffffffff


	//   ....[8]....
        /*004c*/ 	.word	0xffffffff


	//   ....[9]....
        /*0050*/ 	.word	0xffffffff


	//   ....[10]....
        /*0054*/ 	.word	0xffffffff


	//   ....[11]....
        /*0058*/ 	.word	0xffffffff


	//   ....[12]....
        /*005c*/ 	.word	0xffffffff


	//   ....[13]....
        /*0060*/ 	.word	0xffffffff


	//   ....[14]....
        /*0064*/ 	.word	0xffffffff


	//   ....[15]....
        /*0068*/ 	.word	0xffffffff


	//   ....[16]....
        /*006c*/ 	.word	0xffffffff


	//   ....[17]....
        /*0070*/ 	.word	0xffffffff


	//   ....[18]....
        /*0074*/ 	.word	0xffffffff


	//----- nvinfo : EIATTR_COOP_GROUP_INSTR_OFFSETS
	.align		4
.L_4113:
        /*0078*/ 	.byte	0x04, 0x28
        /*007a*/ 	.short	(.L_4115 - .L_4114)


	//   ....[0]....
.L_4114:
        /*007c*/ 	.word	0x00002300


	//   ....[1]....
        /*0080*/ 	.word	0x000027b0


	//   ....[2]....
        /*0084*/ 	.word	0x00005d20


	//   ....[3]....
        /*0088*/ 	.word	0x00006db0


	//   ....[4]....
        /*008c*/ 	.word	0x000073d0


	//   ....[5]....
        /*0090*/ 	.word	0x000073e0


	//   ....[6]....
        /*0094*/ 	.word	0x00007430


	//   ....[7]....
        /*0098*/ 	.word	0x00007440


	//   ....[8]....
        /*009c*/ 	.word	0x00007480


	//   ....[9]....
        /*00a0*/ 	.word	0x000074a0


	//   ....[10]....
        /*00a4*/ 	.word	0x000074e0


	//   ....[11]....
        /*00a8*/ 	.word	0x00007500


	//   ....[12]....
        /*00ac*/ 	.word	0x00007540


	//   ....[13]....
        /*00b0*/ 	.word	0x00007560


	//   ....[14]....
        /*00b4*/ 	.word	0x00007610


	//   ....[15]....
        /*00b8*/ 	.word	0x00007630


	//   ....[16]....
        /*00bc*/ 	.word	0x00008480


	//   ....[17]....
        /*00c0*/ 	.word	0x00008be0


	//   ....[18]....
        /*00c4*/ 	.word	0x00009620


	//----- nvinfo : EIATTR_VRC_CTA_INIT_COUNT
	.align		4
.L_4115:
        /*00c8*/ 	.byte	0x02, 0x4a
	.zero		1
	.zero		1


	//----- nvinfo : EIATTR_EXIT_INSTR_OFFSETS
	.align		4
        /*00cc*/ 	.byte	0x04, 0x1c
        /*00ce*/ 	.short	(.L_4117 - .L_4116)


	//   ....[0]....
.L_4116:
        /*00d0*/ 	.word	0x000003f0


	//   ....[1]....
        /*00d4*/ 	.word	0x000012d0


	//   ....[2]....
        /*00d8*/ 	.word	0x00001570


	//   ....[3]....
        /*00dc*/ 	.word	0x00009ab0


	//----- nvinfo : EIATTR_MAX_THREADS
	.align		4
.L_4117:
        /*00e0*/ 	.byte	0x04, 0x05
        /*00e2*/ 	.short	(.L_4119 - .L_4118)
.L_4118:
        /*00e4*/ 	.word	0x00000040
        /*00e8*/ 	.word	0x00000001
        /*00ec*/ 	.word	0x00000001


	//----- nvinfo : EIATTR_CRS_STACK_SIZE
	.align		4
.L_4119:
        /*00f0*/ 	.byte	0x04, 0x1e
        /*00f2*/ 	.short	(.L_4121 - .L_4120)
.L_4120:
        /*00f4*/ 	.word	0x00000000


	//----- nvinfo : EIATTR_CBANK_PARAM_SIZE
	.align		4
.L_4121:
        /*00f8*/ 	.byte	0x03, 0x19
        /*00fa*/ 	.short	0x0188


	//----- nvinfo : EIATTR_PARAM_CBANK
	.align		4
        /*00fc*/ 	.byte	0x04, 0x0a
        /*00fe*/ 	.short	(.L_4123 - .L_4122)
	.align		4
.L_4122:
        /*0100*/ 	.word	index@(.nv.constant0._Z25selective_scan_fwd_kernelI32Selective_Scan_fwd_kernel_traitsILi64ELi16ELi1ELb1ELb1ELb1ELb1ELb1EN3c108BFloat16EffEEv13SSMParamsBase)
        /*0104*/ 	.short	0x0380
        /*0106*/ 	.short	0x0188


	//----- nvinfo : EIATTR_SW_WAR
	.align		4
.L_4123:
        /*0108*/ 	.byte	0x04, 0x36
        /*010a*/ 	.short	(.L_4125 - .L_4124)
.L_4124:
        /*010c*/ 	.word	0x00000008
.L_4125:


//--------------------- .nv.info._Z25selective_scan_fwd_kernelI32Selective_Scan_fwd_kernel_traitsILi128ELi16ELi1ELb0ELb1ELb1ELb0ELb0EN3c108BFloat16EfS2_EEv13SSMParamsBase --------------------------
	.section	.nv.info._Z25selective_scan_fwd_kernelI32Selective_Scan_fwd_kernel_traitsILi128ELi16ELi1ELb0ELb1ELb1ELb0ELb0EN3c108BFloat16EfS2_EEv13SSMParamsBase,"",@"SHT_CUDA_INFO"
	.sectionflags	@""
	.align	4


	//----- nvinfo : EIATTR_CUDA_API_VERSION
	.align		4
        /*0000*/ 	.byte	0x04, 0x37
        /*0002*/ 	.short	(.L_4127 - .L_4126)
.L_4126:
        /*0004*/ 	.word	0x00000082


	//----- nvinfo : EIATTR_KPARAM_INFO
	.align		4
.L_4127:
        /*0008*/ 	.byte	0x04, 0x17
        /*000a*/ 	.short	(.L_4129 - .L_4128)
.L_4128:
        /*000c*/ 	.word	0x00000000
        /*0010*/ 	.short	0x0000
        /*0012*/ 	.short	0x0000
        /*0014*/ 	.byte	0x00, 0xf0, 0x21, 0x06


	//----- nvinfo : EIATTR_SPARSE_MMA_MASK
	.align		4
.L_4129:
        /*0018*/ 	.byte	0x03, 0x50
        /*001a*/ 	.short	0x0000


	//----- nvinfo : EIATTR_MAXREG_COUNT
	.align		4
        /*001c*/ 	.byte	0x03, 0x1b
        /*001e*/ 	.short	0x00a8


	//----- nvinfo : EIATTR_NUM_BARRIERS
	.align		4
        /*0020*/ 	.byte	0x02, 0x4c
        /*0022*/ 	.byte	0x01
	.zero		1


	//----- nvinfo : EIATTR_MERCURY_ISA_VERSION
	.align		4
        /*0024*/ 	.byte	0x03, 0x5f
        /*0026*/ 	.short	0x0101


	//----- nvinfo : EIATTR_COOP_GROUP_MASK_REGIDS
	.align		4
        /*0028*/ 	.byte	0x04, 0x29
        /*002a*/ 	.short	(.L_4131 - .L_4130)


	//   ....[0]....
.L_4130:
        /*002c*/ 	.word	0xffffffff


	//   ....[1]....
        /*0030*/ 	.word	0xffffffff


	//   ....[2]....
        /*0034*/ 	.word	0xffffffff


	//   ....[3]....
        /*0038*/ 	.word	0xffffffff


	//   ....[4]....
        /*003c*/ 	.word	0xffffffff


	//   ....[5]....
        /*0040*/ 	.word	0xffffffff


	//   ....[6]....
        /*0044*/ 	.word	0xffffffff


	//   ....[7]....
        /*0048*/ 	.word	0xffffffff


	//   ....[8]....
        /*004c*/ 	.word	0xffffffff


	//   ....[9]....
        /*0050*/ 	.word	0xffffffff


	//   ....[10]....
        /*0054*/ 	.word	0xffffffff


	//   ....[11]....
        /*0058*/ 	.word	0xffffffff


	//   ....[12]....
        /*005c*/ 	.word	0xffffffff


	//   ....[13]....
        /*0060*/ 	.word	0xffffffff


	//   ....[14]....
        /*0064*/ 	.word	0xffffffff


	//   ....[15]....
        /*0068*/ 	.word	0xffffffff


	//   ....[16]....
        /*006c*/ 	.word	0xffffffff


	//----- nvinfo : EIATTR_COOP_GROUP_INSTR_OFFSETS
	.align		4
.L_4131:
        /*0070*/ 	.byte	0x04, 0x28
        /*0072*/ 	.short	(.L_4133 - .L_4132)


	//   ....[0]....
.L_4132:
        /*0074*/ 	.word	0x00002080


	//   ....[1]....
        /*0078*/ 	.word	0x00002500


	//   ....[2]....
        /*007c*/ 	.word	0x00005740


	//   ....[3]....
        /*0080*/ 	.word	0x00006410


	//   ....[4]....
        /*0084*/ 	.word	0x00006b70


	//   ....[5]....
        /*0088*/ 	.word	0x00006b80


	//   ....[6]....
        /*008c*/ 	.word	0x00006bd0


	//   ....[7]....
        /*0090*/ 	.word	0x00006be0


	//   ....[8]....
        /*0094*/ 	.word	0x00006c20


	//   ....[9]....
        /*0098*/ 	.word	0x00006c40


	//   ....[10]....
        /*009c*/ 	.word	0x00006c80


	//   ....[11]....
        /*00a0*/ 	.word	0x00006cb0


	//   ....[12]....
        /*00a4*/ 	.word	0x00006d40


	//   ....[13]....
        /*00a8*/ 	.word	0x00006d60


	//   ....[14]....
        /*00ac*/ 	.word	0x00006de0


	//   ....[15]....
        /*00b0*/ 	.word	0x00006df0


	//   ....[16]....
        /*00b4*/ 	.word	0x00007b50


	//----- nvinfo : EIATTR_VRC_CTA_INIT_COUNT
	.align		4
.L_4133:
        /*00b8*/ 	.byte	0x02, 0x4a
	.zero		1
	.zero		1


	//----- nvinfo : EIATTR_EXIT_INSTR_OFFSETS
	.align		4
        /*00bc*/ 	.byte	0x04, 0x1c
        /*00be*/ 	.short	(.L_4135 - .L_4134)


	//   ....[0]....
.L_4134:
        /*00c0*/ 	.word	0x00000380


	//   ....[1]....
        /*00c4*/ 	.word	0x000011f0


	//   ....[2]....
        /*00c8*/ 	.word	0x000013d0


	//   ....[3]....
        /*00cc*/ 	.word	0x00007f20


	//----- nvinfo : EIATTR_MAX_THREADS
	.align		4
.L_4135:
        /*00d0*/ 	.byte	0x04, 0x05
        /*00d2*/ 	.short	(.L_4137 - .L_4136)
.L_4136:
        /*00d4*/ 	.word	0x00000080
        /*00d8*/ 	.word	0x00000001
        /*00dc*/ 	.word	0x00000001


	//----- nvinfo : EIATTR_CRS_STACK_SIZE
	.align		4
.L_4137:
        /*00e0*/ 	.byte	0x04, 0x1e
        /*00e2*/ 	.short	(.L_4139 - .L_4138)
.L_4138:
        /*00e4*/ 	.word	0x00000000


	//----- nvinfo : EIATTR_CBANK_PARAM_SIZE
	.align		4
.L_4139:
        /*00e8*/ 	.byte	0x03, 0x19
        /*00ea*/ 	.short	0x0188


	//----- nvinfo : EIATTR_PARAM_CBANK
	.align		4
        /*00ec*/ 	.byte	0x04, 0x0a
        /*00ee*/ 	.short	(.L_4141 - .L_4140)
	.align		4
.L_4140:
        /*00f0*/ 	.word	index@(.nv.constant0._Z25selective_scan_fwd_kernelI32Selective_Scan_fwd_kernel_traitsILi128ELi16ELi1ELb0ELb1ELb1ELb0ELb0EN3c108BFloat16EfS2_EEv13SSMParamsBase)
        /*00f4*/ 	.short	0x0380
        /*00f6*/ 	.short	0x0188


	//----- nvinfo : EIATTR_SW_WAR
	.align		4
.L_4141:
        /*00f8*/ 	.byte	0x04, 0x36
        /*00fa*/ 	.short	(.L_4143 - .L_4142)
.L_4142:
        /*00fc*/ 	.word	0x00000008
.L_4143:


//--------------------- .nv.info._Z25selective_scan_fwd_kernelI32Selective_Scan_fwd_kernel_traitsILi128ELi16ELi1ELb0ELb1ELb1ELb0ELb1EN3c108BFloat16EfS2_EEv13SSMParamsBase --------------------------
	.section	.nv.info._Z25selective_scan_fwd_kernelI32Selective_Scan_fwd_kernel_traitsILi128ELi16ELi1ELb0ELb1ELb1ELb0ELb1EN3c108BFloat16EfS2_EEv13SSMParamsBase,"",@"SHT_CUDA_INFO"
	.sectionflags	@""
	.align	4


	//----- nvinfo : EIATTR_CUDA_API_VERSION
	.align		4
        /*0000*/ 	.byte	0x04, 0x37
        /*0002*/ 	.short	(.L_4145 - .L_4144)
.L_4144:
        /*0004*/ 	.word	0x00000082


	//----- nvinfo : EIATTR_KPARAM_INFO
	.align		4
.L_4145:
        /*0008*/ 	.byte	0x04, 0x17
        /*000a*/ 	.short	(.L_4147 - .L_4146)
.L_4146:
        /*000c*/ 	.word	0x00000000
        /*0010*/ 	.short	0x0000
        /*0012*/ 	.short	0x0000
        /*0014*/ 	.byte	0x00, 0xf0, 0x21, 0x06


	//----- nvinfo : EIATTR_SPARSE_MMA_MASK
	.align		4
.L_4147:
        /*0018*/ 	.byte	0x03, 0x50
        /*001a*/ 	.short	0x0000


	//----- nvinfo : EIATTR_MAXREG_COUNT
	.align		4
        /*001c*/ 	.byte	0x03, 0x1b
        /*001e*/ 	.short	0x00a8


	//----- nvinfo : EIATTR_NUM_BARRIERS
	.align		4
        /*0020*/ 	.byte	0x02, 0x4c
        /*0022*/ 	.byte	0x01
	.zero		1


	//----- nvinfo : EIATTR_MERCURY_ISA_VERSION
	.align		4
        /*0024*/ 	.byte	0x03, 0x5f
        /*0026*/ 	.short	0x0101


	//----- nvinfo : EIATTR_COOP_GROUP_MASK_REGIDS
	.align		4
        /*0028*/ 	.byte	0x04, 0x29
        /*002a*/ 	.short	(.L_4149 - .L_4148)


	//   ....[0]....
.L_4148:
        /*002c*/ 	.word	0xffffffff


	//   ....[1]....
        /*0030*/ 	.word	0xffffffff


	//   ....[2]....
        /*0034*/ 	.word	0xffffffff


	//   ....[3]....
        /*0038*/ 	.word	0xffffffff


	//   ....[4]....
        /*003c*/ 	.word	0xffffffff


	//   ....[5]....
        /*0040*/ 	.word	0xffffffff


	//   ....[6]....
        /*0044*/ 	.word	0xffffffff


	//   ....[7]....
        /*0048*/ 	.word	0xffffffff


	//   ....[8]....
        /*004c*/ 	.word	0xffffffff


	//   ....[9]....
        /*0050*/ 	.word	0xffffffff


	//   ....[10]....
        /*0054*/ 	.word	0xffffffff


	//   ....[11]....
        /*0058*/ 	.word	0xffffffff


	//   ....[12]....
        /*005c*/ 	.word	0xffffffff


	//   ....[13]....
        /*0060*/ 	.word	0xffffffff


	//   ....[14]....
        /*0064*/ 	.word	0xffffffff


	//   ....[15]....
        /*0068*/ 	.word	0xffffffff


	//   ....[16]....
        /*006c*/ 	.word	0xffffffff


	//----- nvinfo : EIATTR_COOP_GROUP_INSTR_OFFSETS
	.align		4
.L_4149:
        /*0070*/ 	.byte	0x04, 0x28
        /*0072*/ 	.short	(.L_4151 - .L_4150)


	//   ....[0]....
.L_4150:
        /*0074*/ 	.word	0x00002180


	//   ....[1]....
        /*0078*/ 	.word	0x00002600


	//   ....[2]....
        /*007c*/ 	.word	0x00005840


	//   ....[3]....
        /*0080*/ 	.word	0x00006510


	//   ....[4]....
        /*0084*/ 	.word	0x00006c70


	//   ....[5]....
        /*0088*/ 	.word	0x00006c80


	//   ....[6]....
        /*008c*/ 	.word	0x00006cd0


	//   ....[7]....
        /*0090*/ 	.word	0x00006ce0


	//   ....[8]....
        /*0094*/ 	.word	0x00006d20


	//   ....[9]....
        /*0098*/ 	.word	0x00006d40


	//   ....[10]....
        /*009c*/ 	.word	0x00006d80


	//   ....[11]....
        /*00a0*/ 	.word	0x00006db0


	//   ....[12]....
        /*00a4*/ 	.word	0x00006e40


	//   ....[13]....
        /*00a8*/ 	.word	0x00006e60


	//   ....[14]....
        /*00ac*/ 	.word	0x00006ee0


	//   ....[15]....
        /*00b0*/ 	.word	0x00006ef0


	//   ....[16]....
        /*00b4*/ 	.word	0x00007c80


	//----- nvinfo : EIATTR_VRC_CTA_INIT_COUNT
	.align		4
.L_4151:
        /*00b8*/ 	.byte	0x02, 0x4a
	.zero		1
	.zero		1


	//----- nvinfo : EIATTR_EXIT_INSTR_OFFSETS
	.align		4
        /*00bc*/ 	.byte	0x04, 0x1c
        /*00be*/ 	.short	(.L_4153 - .L_4152)


	//   ....[0]....
.L_4152:
        /*00c0*/ 	.word	0x000003f0


	//   ....[1]....
        /*00c4*/ 	.word	0x00001310


	//   ....[2]....
        /*00c8*/ 	.word	0x000014d0


	//   ....[3]....
        /*00cc*/ 	.word	0x00008010


	//----- nvinfo : EIATTR_MAX_THREADS
	.align		4
.L_4153:
        /*00d0*/ 	.byte	0x04, 0x05
        /*00d2*/ 	.short	(.L_4155 - .L_4154)
.L_4154:
        /*00d4*/ 	.word	0x00000080
        /*00d8*/ 	.word	0x00000001
        /*00dc*/ 	.word	0x00000001


	//----- nvinfo : EIATTR_CRS_STACK_SIZE
	.align		4
.L_4155:
        /*00e0*/ 	.byte	0x04, 0x1e
        /*00e2*/ 	.short	(.L_4157 - .L_4156)
.L_4156:
        /*00e4*/ 	.word	0x00000000


	//----- nvinfo : EIATTR_CBANK_PARAM_SIZE
	.align		4
.L_4157:
        /*00e8*/ 	.byte	0x03, 0x19
        /*00ea*/ 	.short	0x0188


	//----- nvinfo : EIATTR_PARAM_CBANK
	.align		4
        /*00ec*/ 	.byte	0x04, 0x0a
        /*00ee*/ 	.short	(.L_4159 - .L_4158)
	.align		4
.L_4158:
        /*00f0*/ 	.word	index@(.nv.constant0._Z25selective_scan_fwd_kernelI32Selective_Scan_fwd_kernel_traitsILi128ELi16ELi1ELb0ELb1ELb1ELb0ELb1EN3c108BFloat16EfS2_EEv13SSMParamsBase)
        /*00f4*/ 	.short	0x0380
        /*00f6*/ 	.short	0x0188


	//----- nvinfo : EIATTR_SW_WAR
	.align		4
.L_4159:
        /*00f8*/ 	.byte	0x04, 0x36
        /*00fa*/ 	.short	(.L_4161 - .L_4160)
.L_4160:
        /*00fc*/ 	.word	0x00000008
.L_4161:


//--------------------- .nv.info._Z25selective_scan_fwd_kernelI32Selective_Scan_fwd_kernel_traitsILi128ELi16ELi1ELb0ELb1ELb1ELb1ELb0EN3c108BFloat16EfS2_EEv13SSMParamsBase --------------------------
	.section	.nv.info._Z25selective_scan_fwd_kernelI32Selective_Scan_fwd_kernel_traitsILi128ELi16ELi1ELb0ELb1ELb1ELb1ELb0EN3c108BFloat16EfS2_EEv13SSMParamsBase,"",@"SHT_CUDA_INFO"
	.sectionflags	@""
	.align	4


	//----- nvinfo : EIATTR_CUDA_API_VERSION
	.align		4
        /*0000*/ 	.byte	0x04, 0x37
        /*0002*/ 	.short	(.L_4163 - .L_4162)
.L_4162:
        /*0004*/ 	.word	0x00000082


	//----- nvinfo : EIATTR_KPARAM_INFO
	.align		4
.L_4163:
        /*0008*/ 	.byte	0x04, 0x17
        /*000a*/ 	.short	(.L_4165 - .L_4164)
.L_4164:
        /*000c*/ 	.word	0x00000000
        /*0010*/ 	.short	0x0000
        /*0012*/ 	.short	0x0000
        /*0014*/ 	.byte	0x00, 0xf0, 0x21, 0x06


	//----- nvinfo : EIATTR_SPARSE_MMA_MASK
	.align		4
.L_4165:
        /*0018*/ 	.byte	0x03, 0x50
        /*001a*/ 	.short	0x0000


	//----- nvinfo : EIATTR_MAXREG_COUNT
	.align		4
        /*001c*/ 	.byte	0x03, 0x1b
        /*001e*/ 	.short	0x00a8


	//----- nvinfo : EIATTR_NUM_BARRIERS
	.align		4
        /*0020*/ 	.byte	0x02, 0x4c
        /*0022*/ 	.byte	0x01
	.zero		1


	//----- nvinfo : EIATTR_ANNOTATIONS
	.align		4
        /*0024*/ 	.byte	0x04, 0x55
        /*0026*/ 	.short	(.L_4167 - .L_4166)


	//   ....[0]....
.L_4166:
        /*0028*/ 	.word	0x00000001
        /*002c*/ 	.byte	0xd0, 0x45, 0x00, 0x00, 0x01, 0x00, 0x00, 0x00, 0x20, 0x81, 0x00, 0x00, 0x01, 0x00, 0x00, 0x00
        /*003c*/ 	.byte	0x90, 0x92, 0x00, 0x00


	//----- nvinfo : EIATTR_MERCURY_ISA_VERSION
	.align		4
.L_4167:
        /*0040*/ 	.byte	0x03, 0x5f
        /*0042*/ 	.short	0x0101


	//----- nvinfo : EIATTR_COOP_GROUP_MASK_REGIDS
	.align		4
        /*0044*/ 	.byte	0x04, 0x29
        /*0046*/ 	.short	(.L_4169 - .L_4168)


	//   ....[0]....
.L_4168:
        /*0048*/ 	.word	0xffffffff


	//   ....[1]....
        /*004c*/ 	.word	0xffffffff


	//   ....[2]....
        /*0050*/ 	.word	0xffffffff


	//   ....[3]....
        /*0054*/ 	.word	0xffffffff


	//   ....[4]....
        /*0058*/ 	.word	0xffffffff


	//   ....[5]....
        /*005c*/ 	.word	0xffffffff


	//   ....[6]....
        /*0060*/ 	.word	0xffffffff


	//   ....[7]....
        /*0064*/ 	.word	0xffffffff


	//   ....[8]....
        /*0068*/ 	.word	0xffffffff


	//   ....[9]....
        /*006c*/ 	.word	0xffffffff


	//   ....[10]....
        /*0070*/ 	.word	0xffffffff


	//   ....[11]....
        /*0074*/ 	.word	0xffffffff


	//   ....[12]....
        /*0078*/ 	.word	0xffffffff


	//   ....[13]....
        /*007c*/ 	.word	0xffffffff


	//   ....[14]....
        /*0080*/ 	.word	0xffffffff


	//   ....[15]....
        /*0084*/ 	.word	0xffffffff


	//   ....[16]....
        /*0088*/ 	.word	0xffffffff


	//   ....[17]....
        /*008c*/ 	.word	0xffffffff


	//   ....[18]....
        /*0090*/ 	.word	0xffffffff


	//----- nvinfo : EIATTR_COOP_GROUP_INSTR_OFFSETS
	.align		4
.L_4169:
        /*0094*/ 	.byte	0x04, 0x28
        /*0096*/ 	.short	(.L_4171 - .L_4170)


	//   ....[0]....
.L_4170:
        /*0098*/ 	.word	0x00002190


	//   ....[1]....
        /*009c*/ 	.word	0x00002720


	//   ....[2]....
        /*00a0*/ 	.word	0x00005d80


	//   ....[3]....
        /*00a4*/ 	.word	0x00006e40


	//   ....[4]....
        /*00a8*/ 	.word	0x00007490


	//   ....[5]....
        /*00ac*/ 	.word	0x000074a0


	//   ....[6]....
        /*00b0*/ 	.word	0x000074f0


	//   ....[7]....
        /*00b4*/ 	.word	0x00007500


	//   ....[8]....
        /*00b8*/ 	.word	0x00007540


	//   ....[9]....
        /*00bc*/ 	.word	0x00007560


	//   ....[10]....
        /*00c0*/ 	.word	0x000075a0


	//   ....[11]....
        /*00c4*/ 	.word	0x000075c0


	//   ....[12]....
        /*00c8*/ 	.word	0x00007600


	//   ....[13]....
        /*00cc*/ 	.word	0x00007620


	//   ....[14]....
        /*00d0*/ 	.word	0x00007790


	//   ....[15]....
        /*00d4*/ 	.word	0x000077c0


	//   ....[16]....
        /*00d8*/ 	.word	0x00008630


	//   ....[17]....
        /*00dc*/ 	.word	0x00008d90


	//   ....[18]....
        /*00e0*/ 	.word	0x000097f0


	//----- nvinfo : EIATTR_VRC_CTA_INIT_COUNT
	.align		4
.L_4171:
        /*00e4*/ 	.byte	0x02, 0x4a
	.zero		1
	.zero		1


	//----- nvinfo : EIATTR_EXIT_INSTR_OFFSETS
	.align		4
        /*00e8*/ 	.byte	0x04, 0x1c
        /*00ea*/ 	.short	(.L_4173 - .L_4172)


	//   ....[0]....
.L_4172:
        /*00ec*/ 	.word	0x00000390


	//   ....[1]....
        /*00f0*/ 	.word	0x00001210


	//   ....[2]....
        /*00f4*/ 	.word	0x000013f0


	//   ....[3]....
        /*00f8*/ 	.word	0x00009c80


	//----- nvinfo : EIATTR_MAX_THREADS
	.align		4
.L_4173:
        /*00fc*/ 	.byte	0x04, 0x05
        /*00fe*/ 	.short	(.L_4175 - .L_4174)
.L_4174:
        /*0100*/ 	.word	0x00000080
        /*0104*/ 	.word	0x00000001
        /*0108*/ 	.word	0x00000001


	//----- nvinfo : EIATTR_CRS_STACK_SIZE
	.align		4
.L_4175:
        /*010c*/ 	.byte	0x04, 0x1e
        /*010e*/ 	.short	(.L_4177 - .L_4176)
.L_4176:
        /*0110*/ 	.word	0x00000000


	//----- nvinfo : EIATTR_CBANK_PARAM_SIZE
	.align		4
.L_4177:
        /*0114*/ 	.byte	0x03, 0x19
        /*0116*/ 	.short	0x0188


	//----- nvinfo : EIATTR_PARAM_CBANK
	.align		4
        /*0118*/ 	.byte	0x04, 0x0a
        /*011a*/ 	.short	(.L_4179 - .L_4178)
	.align		4
.L_4178:
        /*011c*/ 	.word	index@(.nv.constant0._Z25selective_scan_fwd_kernelI32Selective_Scan_fwd_kernel_traitsILi128ELi16ELi1ELb0ELb1ELb1ELb1ELb0EN3c108BFloat16EfS2_EEv13SSMParamsBase)
        /*0120*/ 	.short	0x0380
        /*0122*/ 	.short	0x0188


	//----- nvinfo : EIATTR_SW_WAR
	.align		4
.L_4179:
        /*0124*/ 	.byte	0x04, 0x36
        /*0126*/ 	.short	(.L_4181 - .L_4180)
.L_4180:
        /*0128*/ 	.word	0x00000008
.L_4181:


//--------------------- .nv.info._Z25selective_scan_fwd_kernelI32Selective_Scan_fwd_kernel_traitsILi128ELi16ELi1ELb0ELb1ELb1ELb1ELb1EN3c108BFloat16EfS2_EEv13SSMParamsBase --------------------------
	.section	.nv.info._Z25selective_scan_fwd_kernelI32Selective_Scan_fwd_kernel_traitsILi128ELi16ELi1ELb0ELb1ELb1ELb1ELb1EN3c108BFloat16EfS2_EEv13SSMParamsBase,"",@"SHT_CUDA_INFO"
	.sectionflags	@""
	.align	4


	//----- nvinfo : EIATTR_CUDA_API_VERSION
	.align		4
        /*0000*/ 	.byte	0x04, 0x37
        /*0002*/ 	.short	(.L_4183 - .L_4182)
.L_4182:
        /*0004*/ 	.word	0x00000082


	//----- nvinfo : EIATTR_KPARAM_INFO
	.align		4
.L_4183:
        /*0008*/ 	.byte	0x04, 0x17
        /*000a*/ 	.short	(.L_4185 - .L_4184)
.L_4184:
        /*000c*/ 	.word	0x00000000
        /*0010*/ 	.short	0x0000
        /*0012*/ 	.short	0x0000
        /*0014*/ 	.byte	0x00, 0xf0, 0x21, 0x06


	//----- nvinfo : EIATTR_SPARSE_MMA_MASK
	.align		4
.L_4185:
        /*0018*/ 	.byte	0x03, 0x50
        /*001a*/ 	.short	0x0000


	//----- nvinfo : EIATTR_MAXREG_COUNT
	.align		4
        /*001c*/ 	.byte	0x03, 0x1b
        /*001e*/ 	.short	0x00a8


	//----- nvinfo : EIATTR_NUM_BARRIERS
	.align		4
        /*0020*/ 	.byte	0x02, 0x4c
        /*0022*/ 	.byte	0x01
	.zero		1


	//----- nvinfo : EIATTR_ANNOTATIONS
	.align		4
        /*0024*/ 	.byte	0x04, 0x55
        /*0026*/ 	.short	(.L_4187 - .L_4186)


	//   ....[0]....
.L_4186:
        /*0028*/ 	.word	0x00000001
        /*002c*/ 	.byte	0xc0, 0x46, 0x00, 0x00, 0x01, 0x00, 0x00, 0x00, 0x10, 0x82, 0x00, 0x00, 0x01, 0x00, 0x00, 0x00
        /*003c*/ 	.byte	0xc0, 0x93, 0x00, 0x00


	//----- nvinfo : EIATTR_MERCURY_ISA_VERSION
	.align		4
.L_4187:
        /*0040*/ 	.byte	0x03, 0x5f
        /*0042*/ 	.short	0x0101


	//----- nvinfo : EIATTR_COOP_GROUP_MASK_REGIDS
	.align		4
        /*0044*/ 	.byte	0x04, 0x29
        /*0046*/ 	.short	(.L_4189 - .L_4188)


	//   ....[0]....
.L_4188:
        /*0048*/ 	.word	0xffffffff


	//   ....[1]....
        /*004c*/ 	.word	0xffffffff


	//   ....[2]....
        /*0050*/ 	.word	0xffffffff


	//   ....[3]....
        /*0054*/ 	.word	0xffffffff


	//   ....[4]....
        /*0058*/ 	.word	0xffffffff


	//   ....[5]....
        /*005c*/ 	.word	0xffffffff


	//   ....[6]....
        /*0060*/ 	.word	0xffffffff


	//   ....[7]....
        /*0064*/ 	.word	0xffffffff


	//   ....[8]....
        /*0068*/ 	.word	0xffffffff


	//   ....[9]....
        /*006c*/ 	.word	0xffffffff


	//   ....[10]....
        /*0070*/ 	.word	0xffffffff


	//   ....[11]....
        /*0074*/ 	.word	0xffffffff


	//   ....[12]....
        /*0078*/ 	.word	0xffffffff


	//   ....[13]....
        /*007c*/ 	.word	0xffffffff


	//   ....[14]....
        /*0080*/ 	.word	0xffffffff


	//   ....[15]....
        /*0084*/ 	.word	0xffffffff


	//   ....[16]....
        /*0088*/ 	.word	0xffffffff


	//   ....[17]....
        /*008c*/ 	.word	0xffffffff


	//   ....[18]....
        /*0090*/ 	.word	0xffffffff


	//----- nvinfo : EIATTR_COOP_GROUP_INSTR_OFFSETS
	.align		4
.L_4189:
        /*0094*/ 	.byte	0x04, 0x28
        /*0096*/ 	.short	(.L_4191 - .L_4190)


	//   ....[0]....
.L_4190:
        /*0098*/ 	.word	0x00002280


	//   ....[1]....
        /*009c*/ 	.word	0x00002810


	//   ....[2]....
        /*00a0*/ 	.word	0x00005e70


	//   ....[3]....
        /*00a4*/ 	.word	0x00006f30


	//   ....[4]....
        /*00a8*/ 	.word	0x00007580


	//   ....[5]....
        /*00ac*/ 	.word	0x00007590


	//   ....[6]....
        /*00b0*/ 	.word	0x000075e0


	//   ....[7]....
        /*00b4*/ 	.word	0x000075f0


	//   ....[8]....
        /*00b8*/ 	.word	0x00007630


	//   ....[9]....
        /*00bc*/ 	.word	0x00007650


	//   ....[10]....
        /*00c0*/ 	.word	0x00007690


	//   ....[11]....
        /*00c4*/ 	.word	0x000076b0


	//   ....[12]....
        /*00c8*/ 	.word	0x000076f0


	//   ....[13]....
        /*00cc*/ 	.word	0x00007710


	//   ....[14]....
        /*00d0*/ 	.word	0x00007880


	//   ....[15]....
        /*00d4*/ 	.word	0x000078b0


	//   ....[16]....
        /*00d8*/ 	.word	0x00008750


	//   ....[17]....
        /*00dc*/ 	.word	0x00008eb0


	//   ....[18]....
        /*00e0*/ 	.word	0x000098f0


	//----- nvinfo : EIATTR_VRC_CTA_INIT_COUNT
	.align		4
.L_4191:
        /*00e4*/ 	.byte	0x02, 0x4a
	.zero		1
	.zero		1


	//----- nvinfo : EIATTR_EXIT_INSTR_OFFSETS
	.align		4
        /*00e8*/ 	.byte	0x04, 0x1c
        /*00ea*/ 	.short	(.L_4193 - .L_4192)


	//   ....[0]....
.L_4192:
        /*00ec*/ 	.word	0x00000400


	//   ....[1]....
        /*00f0*/ 	.word	0x00001320


	//   ....[2]....
        /*00f4*/ 	.word	0x000014e0


	//   ....[3]....
        /*00f8*/ 	.word	0x00009d70


	//----- nvinfo : EIATTR_MAX_THREADS
	.align		4
.L_4193:
        /*00fc*/ 	.byte	0x04, 0x05
        /*00fe*/ 	.short	(.L_4195 - .L_4194)
.L_4194:
        /*0100*/ 	.word	0x00000080
        /*0104*/ 	.word	0x00000001
        /*0108*/ 	.word	0x00000001


	//----- nvinfo : EIATTR_CRS_STACK_SIZE
	.align		4
.L_4195:
        /*010c*/ 	.byte	0x04, 0x1e
        /*010e*/ 	.short	(.L_4197 - .L_4196)
.L_4196:
        /*0110*/ 	.word	0x00000000


	//----- nvinfo : EIATTR_CBANK_PARAM_SIZE
	.align		4
.L_4197:
        /*0114*/ 	.byte	0x03, 0x19
        /*0116*/ 	.short	0x0188


	//----- nvinfo : EIATTR_PARAM_CBANK
	.align		4
        /*0118*/ 	.byte	0x04, 0x0a
        /*011a*/ 	.short	(.L_4199 - .L_4198)
	.align		4
.L_4198:
        /*011c*/ 	.word	index@(.nv.constant0._Z25selective_scan_fwd_kernelI32Selective_Scan_fwd_kernel_traitsILi128ELi16ELi1ELb0ELb1ELb1ELb1ELb1EN3c108BFloat16EfS2_EEv13SSMParamsBase)
        /*0120*/ 	.short	0x0380
        /*0122*/ 	.short	0x0188


	//----- nvinfo : EIATTR_SW_WAR
	.align		4
.L_4199:
        /*0124*/ 	.byte	0x04, 0x36
        /*0126*/ 	.short	(.L_4201 - .L_4200)
.L_4200:
        /*0128*/ 	.word	0x00000008
.L_4201:


//--------------------- .nv.info._Z25selective_scan_fwd_kernelI32Selective_Scan_fwd_kernel_traitsILi128ELi16ELi1ELb1ELb1ELb1ELb0ELb0EN3c108BFloat16EfS2_EEv13SSMParamsBase --------------------------
	.section	.nv.info._Z25selective_scan_fwd_kernelI32Selective_Scan_fwd_kernel_traitsILi128ELi16ELi1ELb1ELb1ELb1ELb0ELb0EN3c108BFloat16EfS2_EEv13SSMParamsBase,"",@"SHT_CUDA_INFO"
	.sectionflags	@""
	.align	4


	//----- nvinfo : EIATTR_CUDA_API_VERSION
	.align		4
        /*0000*/ 	.byte	0x04, 0x37
        /*0002*/ 	.short	(.L_4203 - .L_4202)
.L_4202:
        /*0004*/ 	.word	0x00000082


	//----- nvinfo : EIATTR_KPARAM_INFO
	.align		4
.L_4203:
        /*0008*/ 	.byte	0x04, 0x17
        /*000a*/ 	.short	(.L_4205 - .L_4204)
.L_4204:
        /*000c*/ 	.word	0x00000000
        /*0010*/ 	.short	0x0000
        /*0012*/ 	.short	0x0000
        /*0014*/ 	.byte	0x00, 0xf0, 0x21, 0x06


	//----- nvinfo : EIATTR_SPARSE_MMA_MASK
	.align		4
.L_4205:
        /*0018*/ 	.byte	0x03, 0x50
        /*001a*/ 	.short	0x0000


	//----- nvinfo : EIATTR_MAXREG_COUNT
	.align		4
        /*001c*/ 	.byte	0x03, 0x1b
        /*001e*/ 	.short	0x00a8


	//----- nvinfo : EIATTR_NUM_BARRIERS
	.align		4
        /*0020*/ 	.byte	0x02, 0x4c
        /*0022*/ 	.byte	0x01
	.zero		1


	//----- nvinfo : EIATTR_MERCURY_ISA_VERSION
	.align		4
        /*0024*/ 	.byte	0x03, 0x5f
        /*0026*/ 	.short	0x0101


	//----- nvinfo : EIATTR_COOP_GROUP_MASK_REGIDS
	.align		4
        /*0028*/ 	.byte	0x04, 0x29
        /*002a*/ 	.short	(.L_4207 - .L_4206)


	//   ....[0]....
.L_4206:
        /*002c*/ 	.word	0xffffffff


	//   ....[1]....
        /*0030*/ 	.word	0xffffffff


	//   ....[2]....
        /*0034*/ 	.word	0xffffffff


	//   ....[3]....
        /*0038*/ 	.word	0xffffffff


	//   ....[4]....
        /*003c*/ 	.word	0xffffffff


	//   ....[5]....
        /*0040*/ 	.word	0xffffffff


	//   ....[6]....
        /*0044*/ 	.word	0xffffffff


	//   ....[7]....
        /*0048*/ 	.word	0xffffffff


	//   ....[8]....
        /*004c*/ 	.word	0xffffffff


	//   ....[9]....
        /*0050*/ 	.word	0xffffffff


	//   ....[10]....
        /*0054*/ 	.word	0xffffffff


	//   ....[11]....
        /*0058*/ 	.word	0xffffffff


	//   ....[12]....
        /*005c*/ 	.word	0xffffffff


	//   ....[13]....
        /*0060*/ 	.word	0xffffffff


	//   ....[14]....
        /*0064*/ 	.word	0xffffffff


	//   ....[15]....
        /*0068*/ 	.word	0xffffffff


	//   ....[16]....
        /*006c*/ 	.word	0xffffffff


	//----- nvinfo : EIATTR_COOP_GROUP_INSTR_OFFSETS
	.align		4
.L_4207:
        /*0070*/ 	.byte	0x04, 0x28
        /*0072*/ 	.short	(.L_4209 - .L_4208)


	//   ....[0]....
.L_4208:
        /*0074*/ 	.word	0x00001180


	//   ....[1]....
        /*0078*/ 	.word	0x00001210


	//   ....[2]....
        /*007c*/ 	.word	0x00003db0


	//   ....[3]....
        /*0080*/ 	.word	0x00004590


	//   ....[4]....
        /*0084*/ 	.word	0x00004bc0


	//   ....[5]....
        /*0088*/ 	.word	0x00004c10


	//   ....[6]....
        /*008c*/ 	.word	0x00004c40


	//   ....[7]....
        /*0090*/ 	.word	0x00004c70


	//   ....[8]....
        /*0094*/ 	.word	0x00004ca0


	//   ....[9]....
        /*0098*/ 	.word	0x00004cd0


	//   ....[10]....
        /*009c*/ 	.word	0x00004d20


	//   ....[11]....
        /*00a0*/ 	.word	0x00004d30


	//   ....[12]....
        /*00a4*/ 	.word	0x00004d80


	//   ....[13]....
        /*00a8*/ 	.word	0x00004d90


	//   ....[14]....
        /*00ac*/ 	.word	0x00004e30


	//   ....[15]....
        /*00b0*/ 	.word	0x00004e40


	//   ....[16]....
        /*00b4*/ 	.word	0x00005870


	//----- nvinfo : EIATTR_VRC_CTA_INIT_COUNT
	.align		4
.L_4209:
        /*00b8*/ 	.byte	0x02, 0x4a
	.zero		1
	.zero		1


	//----- nvinfo : EIATTR_EXIT_INSTR_OFFSETS
	.align		4
        /*00bc*/ 	.byte	0x04, 0x1c
        /*00be*/ 	.short	(.L_4211 - .L_4210)


	//   ....[0]....
.L_4210:
        /*00c0*/ 	.word	0x00000290


	//   ....[1]....
        /*00c4*/ 	.word	0x00000e90


	//   ....[2]....
        /*00c8*/ 	.word	0x00001080


	//   ....[3]....
        /*00cc*/ 	.word	0x00005a10


	//----- nvinfo : EIATTR_MAX_THREADS
	.align		4
.L_4211:
        /*00d0*/ 	.byte	0x04, 0x05
        /*00d2*/ 	.short	(.L_4213 - .L_4212)
.L_4212:
        /*00d4*/ 	.word	0x00000080
        /*00d8*/ 	.word	0x00000001
        /*00dc*/ 	.word	0x00000001


	//----- nvinfo : EIATTR_CRS_STACK_SIZE
	.align		4
.L_4213:
        /*00e0*/ 	.byte	0x04, 0x1e
        /*00e2*/ 	.short	(.L_4215 - .L_4214)
.L_4214:
        /*00e4*/ 	.word	0x00000000


	//----- nvinfo : EIATTR_CBANK_PARAM_SIZE
	.align		4
.L_4215:
        /*00e8*/ 	.byte	0x03, 0x19
        /*00ea*/ 	.short	0x0188


	//----- nvinfo : EIATTR_PARAM_CBANK
	.align		4
        /*00ec*/ 	.byte	0x04, 0x0a
        /*00ee*/ 	.short	(.L_4217 - .L_4216)
	.align		4
.L_4216:
        /*00f0*/ 	.word	index@(.nv.constant0._Z25selective_scan_fwd_kernelI32Selective_Scan_fwd_kernel_traitsILi128ELi16ELi1ELb1ELb1ELb1ELb0ELb0EN3c108BFloat16EfS2_EEv13SSMParamsBase)
        /*00f4*/ 	.short	0x0380
        /*00f6*/ 	.short	0x0188


	//----- nvinfo : EIATTR_SW_WAR
	.align		4
.L_4217:
        /*00f8*/ 	.byte	0x04, 0x36
        /*00fa*/ 	.short	(.L_4219 - .L_4218)
.L_4218:
        /*00fc*/ 	.word	0x00000008
.L_4219:


//--------------------- .nv.info._Z25selective_scan_fwd_kernelI32Selective_Scan_fwd_kernel_traitsILi128ELi16ELi1ELb1ELb1ELb1ELb0ELb1EN3c108BFloat16EfS2_EEv13SSMParamsBase --------------------------
	.section	.nv.info._Z25selective_scan_fwd_kernelI32Selective_Scan_fwd_kernel_traitsILi128ELi16ELi1ELb1ELb1ELb1ELb0ELb1EN3c108BFloat16EfS2_EEv13SSMParamsBase,"",@"SHT_CUDA_INFO"
	.sectionflags	@""
	.align	4


	//----- nvinfo : EIATTR_CUDA_API_VERSION
	.align		4
        /*0000*/ 	.byte	0x04, 0x37
        /*0002*/ 	.short	(.L_4221 - .L_4220)
.L_4220:
        /*0004*/ 	.word	0x00000082


	//----- nvinfo : EIATTR_KPARAM_INFO
	.align		4
.L_4221:
        /*0008*/ 	.byte	0x04, 0x17
        /*000a*/ 	.short	(.L_4223 - .L_4222)
.L_4222:
        /*000c*/ 	.word	0x00000000
        /*0010*/ 	.short	0x0000
        /*0012*/ 	.short	0x0000
        /*0014*/ 	.byte	0x00, 0xf0, 0x21, 0x06


	//----- nvinfo : EIATTR_SPARSE_MMA_MASK
	.align		4
.L_4223:
        /*0018*/ 	.byte	0x03, 0x50
        /*001a*/ 	.short	0x0000


	//----- nvinfo : EIATTR_MAXREG_COUNT
	.align		4
        /*001c*/ 	.byte	0x03, 0x1b
        /*001e*/ 	.short	0x00a8


	//----- nvinfo : EIATTR_NUM_BARRIERS
	.align		4
        /*0020*/ 	.byte	0x02, 0x4c
        /*0022*/ 	.byte	0x01
	.zero		1


	//----- nvinfo : EIATTR_MERCURY_ISA_VERSION
	.align		4
        /*0024*/ 	.byte	0x03, 0x5f
        /*0026*/ 	.short	0x0101


	//----- nvinfo : EIATTR_COOP_GROUP_MASK_REGIDS
	.align		4
        /*0028*/ 	.byte	0x04, 0x29
        /*002a*/ 	.short	(.L_4225 - .L_4224)


	//   ....[0]....
.L_4224:
        /*002c*/ 	.word	0xffffffff


	//   ....[1]....
        /*0030*/ 	.word	0xffffffff


	//   ....[2]....
        /*0034*/ 	.word	0xffffffff


	//   ....[3]....
        /*0038*/ 	.word	0xffffffff


	//   ....[4]....
        /*003c*/ 	.word	0xffffffff


	//   ....[5]....
        /*0040*/ 	.word	0xffffffff


	//   ....[6]....
        /*0044*/ 	.word	0xffffffff


	//   ....[7]....
        /*0048*/ 	.word	0xffffffff


	//   ....[8]....
        /*004c*/ 	.word	0xffffffff


	//   ....[9]....
        /*0050*/ 	.word	0xffffffff


	//   ....[10]....
        /*0054*/ 	.word	0xffffffff


	//   ....[11]....
        /*0058*/ 	.word	0xffffffff


	//   ....[12]....
        /*005c*/ 	.word	0xffffffff


	//   ....[13]....
        /*0060*/ 	.word	0xffffffff


	//   ....[14]....
        /*0064*/ 	.word	0xffffffff


	//   ....[15]....
        /*0068*/ 	.word	0xffffffff


	//   ....[16]....
        /*006c*/ 	.word	0xffffffff


	//----- nvinfo : EIATTR_COOP_GROUP_INSTR_OFFSETS
	.align		4
.L_4225:
        /*0070*/ 	.byte	0x04, 0x28
        /*0072*/ 	.short	(.L_4227 - .L_4226)


	//   ....[0]....
.L_4226:
        /*0074*/ 	.word	0x00002180


	//   ....[1]....
        /*0078*/ 	.word	0x00002600


	//   ....[2]....
        /*007c*/ 	.word	0x00005840


	//   ....[3]....
        /*0080*/ 	.word	0x00006510


	//   ....[4]....
        /*0084*/ 	.word	0x00006c70


	//   ....[5]....
        /*0088*/ 	.word	0x00006c80


	//   ....[6]....
        /*008c*/ 	.word	0x00006cd0


	//   ....[7]....
        /*0090*/ 	.word	0x00006ce0


	//   ....[8]....
        /*0094*/ 	.word	0x00006d20


	//   ....[9]....
        /*0098*/ 	.word	0x00006d40


	//   ....[10]....
        /*009c*/ 	.word	0x00006d80


	//   ....[11]....
        /*00a0*/ 	.word	0x00006db0


	//   ....[12]....
        /*00a4*/ 	.word	0x00006e40


	//   ....[13]....
        /*00a8*/ 	.word	0x00006e60


	//   ....[14]....
        /*00ac*/ 	.word	0x00006ee0


	//   ....[15]....
        /*00b0*/ 	.word	0x00006ef0


	//   ....[16]....
        /*00b4*/ 	.word	0x00007c80


	//----- nvinfo : EIATTR_VRC_CTA_INIT_COUNT
	.align		4
.L_4227:
        /*00b8*/ 	.byte	0x02, 0x4a
	.zero		1
	.zero		1


	//----- nvinfo : EIATTR_EXIT_INSTR_OFFSETS
	.align		4
        /*00bc*/ 	.byte	0x04, 0x1c
        /*00be*/ 	.short	(.L_4229 - .L_4228)


	//   ....[0]....
.L_4228:
        /*00c0*/ 	.word	0x000003f0


	//   ....[1]....
        /*00c4*/ 	.word	0x00001310


	//   ....[2]....
        /*00c8*/ 	.word	0x000014d0


	//   ....[3]....
        /*00cc*/ 	.word	0x00008010


	//----- nvinfo : EIATTR_MAX_THREADS
	.align		4
.L_4229:
        /*00d0*/ 	.byte	0x04, 0x05
        /*00d2*/ 	.short	(.L_4231 - .L_4230)
.L_4230:
        /*00d4*/ 	.word	0x00000080
        /*00d8*/ 	.word	0x00000001
        /*00dc*/ 	.word	0x00000001


	//----- nvinfo : EIATTR_CRS_STACK_SIZE
	.align		4
.L_4231:
        /*00e0*/ 	.byte	0x04, 0x1e
        /*00e2*/ 	.short	(.L_4233 - .L_4232)
.L_4232:
        /*00e4*/ 	.word	0x00000000


	//----- nvinfo : EIATTR_CBANK_PARAM_SIZE
	.align		4
.L_4233:
        /*00e8*/ 	.byte	0x03, 0x19
        /*00ea*/ 	.short	0x0188


	//----- nvinfo : EIATTR_PARAM_CBANK
	.align		4
        /*00ec*/ 	.byte	0x04, 0x0a
        /*00ee*/ 	.short	(.L_4235 - .L_4234)
	.align		4
.L_4234:
        /*00f0*/ 	.word	index@(.nv.constant0._Z25selective_scan_fwd_kernelI32Selective_Scan_fwd_kernel_traitsILi128ELi16ELi1ELb1ELb1ELb1ELb0ELb1EN3c108BFloat16EfS2_EEv13SSMParamsBase)
        /*00f4*/ 	.short	0x0380
        /*00f6*/ 	.short	0x0188


	//----- nvinfo : EIATTR_SW_WAR
	.align		4
.L_4235:
        /*00f8*/ 	.byte	0x04, 0x36
        /*00fa*/ 	.short	(.L_4237 - .L_4236)
.L_4236:
        /*00fc*/ 	.word	0x00000008
.L_4237:


//--------------------- .nv.info._Z25selective_scan_fwd_kernelI32Selective_Scan_fwd_kernel_traitsILi128ELi16ELi1ELb1ELb1ELb1ELb1ELb0EN3c108BFloat16EfS2_EEv13SSMParamsBase --------------------------
	.section	.nv.info._Z25selective_scan_fwd_kernelI32Selective_Scan_fwd_kernel_traitsILi128ELi16ELi1ELb1ELb1ELb1ELb1ELb0EN3c108BFloat16EfS2_EEv13SSMParamsBase,"",@"SHT_CUDA_INFO"
	.sectionflags	@""
	.align	4


	//----- nvinfo : EIATTR_CUDA_API_VERSION
	.align		4
        /*0000*/ 	.byte	0x04, 0x37
        /*0002*/ 	.short	(.L_4239 - .L_4238)
.L_4238:
        /*0004*/ 	.word	0x00000082


	//----- nvinfo : EIATTR_KPARAM_INFO
	.align		4
.L_4239:
        /*0008*/ 	.byte	0x04, 0x17
        /*000a*/ 	.short	(.L_4241 - .L_4240)
.L_4240:
        /*000c*/ 	.word	0x00000000
        /*0010*/ 	.short	0x0000
        /*0012*/ 	.short	0x0000
        /*0014*/ 	.byte	0x00, 0xf0, 0x21, 0x06


	//----- nvinfo : EIATTR_SPARSE_MMA_MASK
	.align		4
.L_4241:
        /*0018*/ 	.byte	0x03, 0x50
        /*001a*/ 	.short	0x0000


	//----- nvinfo : EIATTR_MAXREG_COUNT
	.align		4
        /*001c*/ 	.byte	0x03, 0x1b
        /*001e*/ 	.short	0x00a8


	//----- nvinfo : EIATTR_NUM_BARRIERS
	.align		4
        /*0020*/ 	.byte	0x02, 0x4c
        /*0022*/ 	.byte	0x01
	.zero		1


	//----- nvinfo : EIATTR_MERCURY_ISA_VERSION
	.align		4
        /*0024*/ 	.byte	0x03, 0x5f
        /*0026*/ 	.short	0x0101


	//----- nvinfo : EIATTR_COOP_GROUP_MASK_REGIDS
	.align		4
        /*0028*/ 	.byte	0x04, 0x29
        /*002a*/ 	.short	(.L_4243 - .L_4242)


	//   ....[0]....
.L_4242:
        /*002c*/ 	.word	0xffffffff


	//   ....[1]....
        /*0030*/ 	.word	0xffffffff


	//   ....[2]....
        /*0034*/ 	.word	0xffffffff


	//   ....[3]....
        /*0038*/ 	.word	0xffffffff


	//   ....[4]....
        /*003c*/ 	.word	0xffffffff


	//   ....[5]....
        /*0040*/ 	.word	0xffffffff


	//   ....[6]....
        /*0044*/ 	.word	0xffffffff


	//   ....[7]....
        /*0048*/ 	.word	0xffffffff


	//   ....[8]....
        /*004c*/ 	.word	0xffffffff


	//   ....[9]....
        /*0050*/ 	.word	0xffffffff


	//   ....[10]....
        /*0054*/ 	.word	0xffffffff


	//   ....[11]....
        /*0058*/ 	.word	0xffffffff


	//   ....[12]....
        /*005c*/ 	.word	0xffffffff


	//   ....[13]....
        /*0060*/ 	.word	0xffffffff


	//   ....[14]....
        /*0064*/ 	.word	0xffffffff


	//   ....[15]....
        /*0068*/ 	.word	0xffffffff


	//   ....[16]....
        /*006c*/ 	.word	0xffffffff


	//   ....[17]....
        /*0070*/ 	.word	0xffffffff


	//   ....[18]....
        /*0074*/ 	.word	0xffffffff


	//----- nvinfo : EIATTR_COOP_GROUP_INSTR_OFFSETS
	.align		4
.L_4243:
        /*0078*/ 	.byte	0x04, 0x28
        /*007a*/ 	.short	(.L_4245 - .L_4244)


	//   ....[0]....
.L_4244:
        /*007c*/ 	.word	0x00001170


	//   ....[1]....
        /*0080*/ 	.word	0x00001200


	//   ....[2]....
        /*0084*/ 	.word	0x00003db0


	//   ....[3]....
        /*0088*/ 	.word	0x000045b0


	//   ....[4]....
        /*008c*/ 	.word	0x00004bb0


	//   ....[5]....
        /*0090*/ 	.word	0x00004c00


	//   ....[6]....
        /*0094*/ 	.word	0x00004c30


	//   ....[7]....
        /*0098*/ 	.word	0x00004c60


	//   ....[8]....
        /*009c*/ 	.word	0x00004c90


	//   ....[9]....
        /*00a0*/ 	.word	0x00004cc0


	//   ....[10]....
        /*00a4*/ 	.word	0x00004d10


	//   ....[11]....
        /*00a8*/ 	.word	0x00004d20


	//   ....[12]....
        /*00ac*/ 	.word	0x00004d70


	//   ....[13]....
        /*00b0*/ 	.word	0x00004d80


	//   ....[14]....
        /*00b4*/ 	.word	0x00004e20


	//   ....[15]....
        /*00b8*/ 	.word	0x00004e30


	//   ....[16]....
        /*00bc*/ 	.word	0x00005870


	//   ....[17]....
        /*00c0*/ 	.word	0x00005a90


	//   ....[18]....
        /*00c4*/ 	.word	0x00006320


	//----- nvinfo : EIATTR_VRC_CTA_INIT_COUNT
	.align		4
.L_4245:
        /*00c8*/ 	.byte	0x02, 0x4a
	.zero		1
	.zero		1


	//----- nvinfo : EIATTR_EXIT_INSTR_OFFSETS
	.align		4
        /*00cc*/ 	.byte	0x04, 0x1c
        /*00ce*/ 	.short	(.L_4247 - .L_4246)


	//   ....[0]....
.L_4246:
        /*00d0*/ 	.word	0x00000290


	//   ....[1]....
        /*00d4*/ 	.word	0x00000e80


	//   ....[2]....
        /*00d8*/ 	.word	0x00001070


	//   ....[3]....
        /*00dc*/ 	.word	0x000063b0


	//----- nvinfo : EIATTR_MAX_THREADS
	.align		4
.L_4247:
        /*00e0*/ 	.byte	0x04, 0x05
        /*00e2*/ 	.short	(.L_4249 - .L_4248)
.L_4248:
        /*00e4*/ 	.word	0x00000080
        /*00e8*/ 	.word	0x00000001
        /*00ec*/ 	.word	0x00000001


	//----- nvinfo : EIATTR_CRS_STACK_SIZE
	.align		4
.L_4249:
        /*00f0*/ 	.byte	0x04, 0x1e
        /*00f2*/ 	.short	(.L_4251 - .L_4250)
.L_4250:
        /*00f4*/ 	.word	0x00000000


	//----- nvinfo : EIATTR_CBANK_PARAM_SIZE
	.align		4
.L_4251:
        /*00f8*/ 	.byte	0x03, 0x19
        /*00fa*/ 	.short	0x0188


	//----- nvinfo : EIATTR_PARAM_CBANK
	.align		4
        /*00fc*/ 	.byte	0x04, 0x0a
        /*00fe*/ 	.short	(.L_4253 - .L_4252)
	.align		4
.L_4252:
        /*0100*/ 	.word	index@(.nv.constant0._Z25selective_scan_fwd_kernelI32Selective_Scan_fwd_kernel_traitsILi128ELi16ELi1ELb1ELb1ELb1ELb1ELb0EN3c108BFloat16EfS2_EEv13SSMParamsBase)
        /*0104*/ 	.short	0x0380
        /*0106*/ 	.short	0x0188


	//----- nvinfo : EIATTR_SW_WAR
	.align		4
.L_4253:
        /*0108*/ 	.byte	0x04, 0x36
        /*010a*/ 	.short	(.L_4255 - .L_4254)
.L_4254:
        /*010c*/ 	.word	0x00000008
.L_4255:


//--------------------- .nv.info._Z25selective_scan_fwd_kernelI32Selective_Scan_fwd_kernel_traitsILi128ELi16ELi1ELb1ELb1ELb1ELb1ELb1EN3c108BFloat16EfS2_EEv13SSMParamsBase --------------------------
	.section	.nv.info._Z25selective_scan_fwd_kernelI32Selective_Scan_fwd_kernel_traitsILi128ELi16ELi1ELb1ELb1ELb1ELb1ELb1EN3c108BFloat16EfS2_EEv13SSMParamsBase,"",@"SHT_CUDA_INFO"
	.sectionflags	@""
	.align	4


	//----- nvinfo : EIATTR_CUDA_API_VERSION
	.align		4
        /*0000*/ 	.byte	0x04, 0x37
        /*0002*/ 	.short	(.L_4257 - .L_4256)
.L_4256:
        /*0004*/ 	.word	0x00000082


	//----- nvinfo : EIATTR_KPARAM_INFO
	.align		4
.L_4257:
        /*0008*/ 	.byte	0x04, 0x17
        /*000a*/ 	.short	(.L_4259 - .L_4258)
.L_4258:
        /*000c*/ 	.word	0x00000000
        /*0010*/ 	.short	0x0000
        /*0012*/ 	.short	0x0000
        /*0014*/ 	.byte	0x00, 0xf0, 0x21, 0x06


	//----- nvinfo : EIATTR_SPARSE_MMA_MASK
	.align		4
.L_4259:
        /*0018*/ 	.byte	0x03, 0x50
        /*001a*/ 	.short	0x0000


	//----- nvinfo : EIATTR_MAXREG_COUNT
	.align		4
        /*001c*/ 	.byte	0x03, 0x1b
        /*001e*/ 	.short	0x00a8


	//----- nvinfo : EIATTR_NUM_BARRIERS
	.align		4
        /*0020*/ 	.byte	0x02, 0x4c
        /*0022*/ 	.byte	0x01
	.zero		1


	//----- nvinfo : EIATTR_ANNOTATIONS
	.align		4
        /*0024*/ 	.byte	0x04, 0x55
        /*0026*/ 	.short	(.L_4261 - .L_4260)


	//   ....[0]....
.L_4260:
        /*0028*/ 	.word	0x00000001
        /*002c*/ 	.byte	0xc0, 0x46, 0x00, 0x00, 0x01, 0x00, 0x00, 0x00, 0x10, 0x82, 0x00, 0x00, 0x01, 0x00, 0x00, 0x00
        /*003c*/ 	.byte	0xc0, 0x93, 0x00, 0x00


	//----- nvinfo : EIATTR_MERCURY_ISA_VERSION
	.align		4
.L_4261:
        /*0040*/ 	.byte	0x03, 0x5f
        /*0042*/ 	.short	0x0101


	//----- nvinfo : EIATTR_COOP_GROUP_MASK_REGIDS
	.align		4
        /*0044*/ 	.byte	0x04, 0x29
        /*0046*/ 	.short	(.L_4263 - .L_4262)


	//   ....[0]....
.L_4262:
        /*0048*/ 	.word	0xffffffff


	//   ....[1]....
        /*004c*/ 	.word	0xffffffff


	//   ....[2]....
        /*0050*/ 	.word	0xffffffff


	//   ....[3]....
        /*0054*/ 	.word	0xffffffff


	//   ....[4]....
        /*0058*/ 	.word	0xffffffff


	//   ....[5]....
        /*005c*/ 	.word	0xffffffff


	//   ....[6]....
        /*0060*/ 	.word	0xffffffff


	//   ....[7]....
        /*0064*/ 	.word	0xffffffff


	//   ....[8]....
        /*0068*/ 	.word	0xffffffff


	//   ....[9]....
        /*006c*/ 	.word	0xffffffff


	//   ....[10]....
        /*0070*/ 	.word	0xffffffff


	//   ....[11]....
        /*0074*/ 	.word	0xffffffff


	//   ....[12]....
        /*0078*/ 	.word	0xffffffff


	//   ....[13]....
        /*007c*/ 	.word	0xffffffff


	//   ....[14]....
        /*0080*/ 	.word	0xffffffff


	//   ....[15]....
        /*0084*/ 	.word	0xffffffff


	//   ....[16]....
        /*0088*/ 	.word	0xffffffff


	//   ....[17]....
        /*008c*/ 	.word	0xffffffff


	//   ....[18]....
        /*0090*/ 	.word	0xffffffff


	//----- nvinfo : EIATTR_COOP_GROUP_INSTR_OFFSETS
	.align		4
.L_4263:
        /*0094*/ 	.byte	0x04, 0x28
        /*0096*/ 	.short	(.L_4265 - .L_4264)


	//   ....[0]....
.L_4264:
        /*0098*/ 	.word	0x00002280


	//   ....[1]....
        /*009c*/ 	.word	0x00002810


	//   ....[2]....
        /*00a0*/ 	.word	0x00005e70


	//   ....[3]....
        /*00a4*/ 	.word	0x00006f30


	//   ....[4]....
        /*00a8*/ 	.word	0x00007580


	//   ....[5]....
        /*00ac*/ 	.word	0x00007590


	//   ....[6]....
        /*00b0*/ 	.word	0x000075e0


	//   ....[7]....
        /*00b4*/ 	.word	0x000075f0


	//   ....[8]....
        /*00b8*/ 	.word	0x00007630


	//   ....[9]....
        /*00bc*/ 	.word	0x00007650


	//   ....[10]....
        /*00c0*/ 	.word	0x00007690


	//   ....[11]....
        /*00c4*/ 	.word	0x000076b0


	//   ....[12]....
        /*00c8*/ 	.word	0x000076f0


	//   ....[13]....
        /*00cc*/ 	.word	0x00007710


	//   ....[14]....
        /*00d0*/ 	.word	0x00007880


	//   ....[15]....
        /*00d4*/ 	.word	0x000078b0


	//   ....[16]....
        /*00d8*/ 	.word	0x00008750


	//   ....[17]....
        /*00dc*/ 	.word	0x00008eb0


	//   ....[18]....
        /*00e0*/ 	.word	0x000098f0


	//----- nvinfo : EIATTR_VRC_CTA_INIT_COUNT
	.align		4
.L_4265:
        /*00e4*/ 	.byte	0x02, 0x4a
	.zero		1
	.zero		1


	//----- nvinfo : EIATTR_EXIT_INSTR_OFFSETS
	.align		4
        /*00e8*/ 	.byte	0x04, 0x1c
        /*00ea*/ 	.short	(.L_4267 - .L_4266)


	//   ....[0]....
.L_4266:
        /*00ec*/ 	.word	0x00000400


	//   ....[1]....
        /*00f0*/ 	.word	0x00001320


	//   ....[2]....
        /*00f4*/ 	.word	0x000014e0


	//   ....[3]....
        /*00f8*/ 	.word	0x00009d70


	//----- nvinfo : EIATTR_MAX_THREADS
	.align		4
.L_4267:
        /*00fc*/ 	.byte	0x04, 0x05
        /*00fe*/ 	.short	(.L_4269 - .L_4268)
.L_4268:
        /*0100*/ 	.word	0x00000080
        /*0104*/ 	.word	0x00000001
        /*0108*/ 	.word	0x00000001


	//----- nvinfo : EIATTR_CRS_STACK_SIZE
	.align		4
.L_4269:
        /*010c*/ 	.byte	0x04, 0x1e
        /*010e*/ 	.short	(.L_4271 - .L_4270)
.L_4270:
        /*0110*/ 	.word	0x00000000


	//----- nvinfo : EIATTR_CBANK_PARAM_SIZE
	.align		4
.L_4271:
        /*0114*/ 	.byte	0x03, 0x19
        /*0116*/ 	.short	0x0188


	//----- nvinfo : EIATTR_PARAM_CBANK
	.align		4
        /*0118*/ 	.byte	0x04, 0x0a
        /*011a*/ 	.short	(.L_4273 - .L_4272)
	.align		4
.L_4272:
        /*011c*/ 	.word	index@(.nv.constant0._Z25selective_scan_fwd_kernelI32Selective_Scan_fwd_kernel_traitsILi128ELi16ELi1ELb1ELb1ELb1ELb1ELb1EN3c108BFloat16EfS2_EEv13SSMParamsBase)
        /*0120*/ 	.short	0x0380
        /*0122*/ 	.short	0x0188


	//----- nvinfo : EIATTR_SW_WAR
	.align		4
.L_4273:
        /*0124*/ 	.byte	0x04, 0x36
        /*0126*/ 	.short	(.L_4275 - .L_4274)
.L_4274:
        /*0128*/ 	.word	0x00000008
.L_4275:


//--------------------- .nv.info._Z25selective_scan_fwd_kernelI32Selective_Scan_fwd_kernel_traitsILi32ELi16ELi1ELb0ELb1ELb1ELb0ELb0EN3c108BFloat16EfS2_EEv13SSMParamsBase --------------------------
	.section	.nv.info._Z25selective_scan_fwd_kernelI32Selective_Scan_fwd_kernel_traitsILi32ELi16ELi1ELb0ELb1ELb1ELb0ELb0EN3c108BFloat16EfS2_EEv13SSMParamsBase,"",@"SHT_CUDA_INFO"
	.sectionflags	@""
	.align	4


	//----- nvinfo : EIATTR_CUDA_API_VERSION
	.align		4
        /*0000*/ 	.byte	0x04, 0x37
        /*0002*/ 	.short	(.L_4277 - .L_4276)
.L_4276:
        /*0004*/ 	.word	0x00000082


	//----- nvinfo : EIATTR_KPARAM_INFO
	.align		4
.L_4277:
        /*0008*/ 	.byte	0x04, 0x17
        /*000a*/ 	.short	(.L_4279 - .L_4278)
.L_4278:
        /*000c*/ 	.word	0x00000000
        /*0010*/ 	.short	0x0000
        /*0012*/ 	.short	0x0000
        /*0014*/ 	.byte	0x00, 0xf0, 0x21, 0x06


	//----- nvinfo : EIATTR_SPARSE_MMA_MASK
	.align		4
.L_4279:
        /*0018*/ 	.byte	0x03, 0x50
        /*001a*/ 	.short	0x0000


	//----- nvinfo : EIATTR_MAXREG_COUNT
	.align		4
        /*001c*/ 	.byte	0x03, 0x1b
        /*001e*/ 	.short	0x00ff


	//----- nvinfo : EIATTR_NUM_BARRIERS
	.align		4
        /*0020*/ 	.byte	0x02, 0x4c
        /*0022*/ 	.byte	0x01
	.zero		1


	//----- nvinfo : EIATTR_MERCURY_ISA_VERSION
	.align		4
        /*0024*/ 	.byte	0x03, 0x5f
        /*0026*/ 	.short	0x0101


	//----- nvinfo : EIATTR_COOP_GROUP_MASK_REGIDS
	.align		4
        /*0028*/ 	.byte	0x04, 0x29
        /*002a*/ 	.short	(.L_4281 - .L_4280)


	//   ....[0]....
.L_4280:
        /*002c*/ 	.word	0xffffffff


	//   ....[1]....
        /*0030*/ 	.word	0xffffffff


	//   ....[2]....
        /*0034*/ 	.word	0xffffffff


	//   ....[3]....
        /*0038*/ 	.word	0xffffffff


	//   ....[4]....
        /*003c*/ 	.word	0xffffffff


	//   ....[5]....
        /*0040*/ 	.word	0xffffffff


	//   ....[6]....
        /*0044*/ 	.word	0xffffffff


	//   ....[7]....
        /*0048*/ 	.word	0xffffffff


	//   ....[8]....
        /*004c*/ 	.word	0xffffffff


	//   ....[9]....
        /*0050*/ 	.word	0xffffffff


	//   ....[10]....
        /*0054*/ 	.word	0xffffffff


	//   ....[11]....
        /*0058*/ 	.word	0xffffffff


	//   ....[12]....
        /*005c*/ 	.word	0xffffffff


	//   ....[13]....
        /*0060*/ 	.word	0xffffffff


	//   ....[14]....
        /*0064*/ 	.word	0xffffffff


	//   ....[15]....
        /*0068*/ 	.word	0xffffffff


	//   ....[16]....
        /*006c*/ 	.word	0xffffffff


	//----- nvinfo : EIATTR_COOP_GROUP_INSTR_OFFSETS
	.align		4
.L_4281:
        /*0070*/ 	.byte	0x04, 0x28
        /*0072*/ 	.short	(.L_4283 - .L_4282)


	//   ....[0]....
.L_4282:
        /*0074*/ 	.word	0x00001b60


	//   ....[1]....
        /*0078*/ 	.word	0x00001fc0


	//   ....[2]....
        /*007c*/ 	.word	0x00005300


	//   ....[3]....
        /*0080*/ 	.word	0x00005d10


	//   ....[4]....
        /*0084*/ 	.word	0x00006570


	//   ....[5]....
        /*0088*/ 	.word	0x000065c0


	//   ....[6]....
        /*008c*/ 	.word	0x000065f0


	//   ....[7]....
        /*0090*/ 	.word	0x00006620


	//   ....[8]....
        /*0094*/ 	.word	0x00006650


	//   ....[9]....
        /*0098*/ 	.word	0x00006680


	//   ....[10]....
        /*009c*/ 	.word	0x000066d0


	//   ....[11]....
        /*00a0*/ 	.word	0x000066e0


	//   ....[12]....
        /*00a4*/ 	.word	0x00006730


	//   ....[13]....
        /*00a8*/ 	.word	0x00006740


	//   ....[14]....
        /*00ac*/ 	.word	0x000067d0


	//   ....[15]....
        /*00b0*/ 	.word	0x000067e0


	//   ....[16]....
        /*00b4*/ 	.word	0x00006ff0


	//----- nvinfo : EIATTR_VRC_CTA_INIT_COUNT
	.align		4
.L_4283:
        /*00b8*/ 	.byte	0x02, 0x4a
	.zero		1
	.zero		1


	//----- nvinfo : EIATTR_EXIT_INSTR_OFFSETS
	.align		4
        /*00bc*/ 	.byte	0x04, 0x1c
        /*00be*/ 	.short	(.L_4285 - .L_4284)


	//   ....[0]....
.L_4284:
        /*00c0*/ 	.word	0x00000290


	//   ....[1]....
        /*00c4*/ 	.word	0x00000ed0


	//   ....[2]....
        /*00c8*/ 	.word	0x000012c0


	//   ....[3]....
        /*00cc*/ 	.word	0x000073f0


	//----- nvinfo : EIATTR_MAX_THREADS
	.align		4
.L_4285:
        /*00d0*/ 	.byte	0x04, 0x05
        /*00d2*/ 	.short	(.L_4287 - .L_4286)
.L_4286:
        /*00d4*/ 	.word	0x00000020
        /*00d8*/ 	.word	0x00000001
        /*00dc*/ 	.word	0x00000001


	//----- nvinfo : EIATTR_CRS_STACK_SIZE
	.align		4
.L_4287:
        /*00e0*/ 	.byte	0x04, 0x1e
        /*00e2*/ 	.short	(.L_4289 - .L_4288)
.L_4288:
        /*00e4*/ 	.word	0x00000000


	//----- nvinfo : EIATTR_CBANK_PARAM_SIZE
	.align		4
.L_4289:
        /*00e8*/ 	.byte	0x03, 0x19
        /*00ea*/ 	.short	0x0188


	//----- nvinfo : EIATTR_PARAM_CBANK
	.align		4
        /*00ec*/ 	.byte	0x04, 0x0a
        /*00ee*/ 	.short	(.L_4291 - .L_4290)
	.align		4
.L_4290:
        /*00f0*/ 	.word	index@(.nv.constant0._Z25selective_scan_fwd_kernelI32Selective_Scan_fwd_kernel_traitsILi32ELi16ELi1ELb0ELb1ELb1ELb0ELb0EN3c108BFloat16EfS2_EEv13SSMParamsBase)
        /*00f4*/ 	.short	0x0380
        /*00f6*/ 	.short	0x0188


	//----- nvinfo : EIATTR_SW_WAR
	.align		4
.L_4291:
        /*00f8*/ 	.byte	0x04, 0x36
        /*00fa*/ 	.short	(.L_4293 - .L_4292)
.L_4292:
        /*00fc*/ 	.word	0x00000008
.L_4293:


//--------------------- .nv.info._Z25selective_scan_fwd_kernelI32Selective_Scan_fwd_kernel_traitsILi32ELi16ELi1ELb0ELb1ELb1ELb0ELb1EN3c108BFloat16EfS2_EEv13SSMParamsBase --------------------------
	.section	.nv.info._Z25selective_scan_fwd_kernelI32Selective_Scan_fwd_kernel_traitsILi32ELi16ELi1ELb0ELb1ELb1ELb0ELb1EN3c108BFloat16EfS2_EEv13SSMParamsBase,"",@"SHT_CUDA_INFO"
	.sectionflags	@""
	.align	4


	//----- nvinfo : EIATTR_CUDA_API_VERSION
	.align		4
        /*0000*/ 	.byte	0x04, 0x37
        /*0002*/ 	.short	(.L_4295 - .L_4294)
.L_4294:
        /*0004*/ 	.word	0x00000082


	//----- nvinfo : EIATTR_KPARAM_INFO
	.align		4
.L_4295:
        /*0008*/ 	.byte	0x04, 0x17
        /*000a*/ 	.short	(.L_4297 - .L_4296)
.L_4296:
        /*000c*/ 	.word	0x00000000
        /*0010*/ 	.short	0x0000
        /*0012*/ 	.short	0x0000
        /*0014*/ 	.byte	0x00, 0xf0, 0x21, 0x06


	//----- nvinfo : EIATTR_SPARSE_MMA_MASK
	.align		4
.L_4297:
        /*0018*/ 	.byte	0x03, 0x50
        /*001a*/ 	.short	0x0000


	//----- nvinfo : EIATTR_MAXREG_COUNT
	.align		4
        /*001c*/ 	.byte	0x03, 0x1b
        /*001e*/ 	.short	0x00ff


	//----- nvinfo : EIATTR_NUM_BARRIERS
	.align		4
        /*0020*/ 	.byte	0x02, 0x4c
        /*0022*/ 	.byte	0x01
	.zero		1


	//----- nvinfo : EIATTR_MERCURY_ISA_VERSION
	.align		4
        /*0024*/ 	.byte	0x03, 0x5f
        /*0026*/ 	.short	0x0101


	//----- nvinfo : EIATTR_COOP_GROUP_MASK_REGIDS
	.align		4
        /*0028*/ 	.byte	0x04, 0x29
        /*002a*/ 	.short	(.L_4299 - .L_4298)


	//   ....[0]....
.L_4298:
        /*002c*/ 	.word	0xffffffff


	//   ....[1]....
        /*0030*/ 	.word	0xffffffff


	//   ....[2]....
        /*0034*/ 	.word	0xffffffff


	//   ....[3]....
        /*0038*/ 	.word	0xffffffff


	//   ....[4]....
        /*003c*/ 	.word	0xffffffff


	//   ....[5]....
        /*0040*/ 	.word	0xffffffff


	//   ....[6]....
        /*0044*/ 	.word	0xffffffff


	//   ....[7]....
        /*0048*/ 	.word	0xffffffff


	//   ....[8]....
        /*004c*/ 	.word	0xffffffff


	//   ....[9]....
        /*0050*/ 	.word	0xffffffff


	//   ....[10]....
        /*0054*/ 	.word	0xffffffff


	//   ....[11]....
        /*0058*/ 	.word	0xffffffff


	//   ....[12]....
        /*005c*/ 	.word	0xffffffff


	//   ....[13]....
        /*0060*/ 	.word	0xffffffff


	//   ....[14]....
        /*0064*/ 	.word	0xffffffff


	//   ....[15]....
        /*0068*/ 	.word	0xffffffff


	//   ....[16]....
        /*006c*/ 	.word	0xffffffff


	//----- nvinfo : EIATTR_COOP_GROUP_INSTR_OFFSETS
	.align		4
.L_4299:
        /*0070*/ 	.byte	0x04, 0x28
        /*0072*/ 	.short	(.L_4301 - .L_4300)


	//   ....[0]....
.L_4300:
        /*0074*/ 	.word	0x00001c10


	//   ....[1]....
        /*0078*/ 	.word	0x00002070


	//   ....[2]....
        /*007c*/ 	.word	0x000053a0


	//   ....[3]....
        /*0080*/ 	.word	0x00005d90


	//   ....[4]....
        /*0084*/ 	.word	0x00006610


	//   ....[5]....
        /*0088*/ 	.word	0x00006660


	//   ....[6]....
        /*008c*/ 	.word	0x00006690


	//   ....[7]....
        /*0090*/ 	.word	0x000066c0


	//   ....[8]....
        /*0094*/ 	.word	0x000066f0


	//   ....[9]....
        /*0098*/ 	.word	0x00006720


	//   ....[10]....
        /*009c*/ 	.word	0x00006770


	//   ....[11]....
        /*00a0*/ 	.word	0x00006780


	//   ....[12]....
        /*00a4*/ 	.word	0x000067d0


	//   ....[13]....
        /*00a8*/ 	.word	0x000067e0


	//   ....[14]....
        /*00ac*/ 	.word	0x00006870


	//   ....[15]....
        /*00b0*/ 	.word	0x00006880


	//   ....[16]....
        /*00b4*/ 	.word	0x000070a0


	//----- nvinfo : EIATTR_VRC_CTA_INIT_COUNT
	.align		4
.L_4301:
        /*00b8*/ 	.byte	0x02, 0x4a
	.zero		1
	.zero		1


	//----- nvinfo : EIATTR_EXIT_INSTR_OFFSETS
	.align		4
        /*00bc*/ 	.byte	0x04, 0x1c
        /*00be*/ 	.short	(.L_4303 - .L_4302)


	//   ....[0]....
.L_4302:
        /*00c0*/ 	.word	0x000002e0


	//   ....[1]....
        /*00c4*/ 	.word	0x00000fa0


	//   ....[2]....
        /*00c8*/ 	.word	0x00001370


	//   ....[3]....
        /*00cc*/ 	.word	0x000074b0


	//----- nvinfo : EIATTR_MAX_THREADS
	.align		4
.L_4303:
        /*00d0*/ 	.byte	0x04, 0x05
        /*00d2*/ 	.short	(.L_4305 - .L_4304)
.L_4304:
        /*00d4*/ 	.word	0x00000020
        /*00d8*/ 	.word	0x00000001
        /*00dc*/ 	.word	0x00000001


	//----- nvinfo : EIATTR_CRS_STACK_SIZE
	.align		4
.L_4305:
        /*00e0*/ 	.byte	0x04, 0x1e
        /*00e2*/ 	.short	(.L_4307 - .L_4306)
.L_4306:
        /*00e4*/ 	.word	0x00000000


	//----- nvinfo : EIATTR_CBANK_PARAM_SIZE
	.align		4
.L_4307:
        /*00e8*/ 	.byte	0x03, 0x19
        /*00ea*/ 	.short	0x0188


	//----- nvinfo : EIATTR_PARAM_CBANK
	.align		4
        /*00ec*/ 	.byte	0x04, 0x0a
        /*00ee*/ 	.short	(.L_4309 - .L_4308)
	.align		4
.L_4308:
        /*00f0*/ 	.word	index@(.nv.constant0._Z25selective_scan_fwd_kernelI32Selective_Scan_fwd_kernel_traitsILi32ELi16ELi1ELb0ELb1ELb1ELb0ELb1EN3c108BFloat16EfS2_EEv13SSMParamsBase)
        /*00f4*/ 	.short	0x0380
        /*00f6*/ 	.short	0x0188


	//----- nvinfo : EIATTR_SW_WAR
	.align		4
.L_4309:
        /*00f8*/ 	.byte	0x04, 0x36
        /*00fa*/ 	.short	(.L_4311 - .L_4310)
.L_4310:
        /*00fc*/ 	.word	0x00000008
.L_4311:


//--------------------- .nv.info._Z25selective_scan_fwd_kernelI32Selective_Scan_fwd_kernel_traitsILi32ELi16ELi1ELb0ELb1ELb1ELb1ELb0EN3c108BFloat16EfS2_EEv13SSMParamsBase --------------------------
	.section	.nv.info._Z25selective_scan_fwd_kernelI32Selective_Scan_fwd_kernel_traitsILi32ELi16ELi1ELb0ELb1ELb1ELb1ELb0EN3c108BFloat16EfS2_EEv13SSMParamsBase,"",@"SHT_CUDA_INFO"
	.sectionflags	@""
	.align	4


	//----- nvinfo : EIATTR_CUDA_API_VERSION
	.align		4
        /*0000*/ 	.byte	0x04, 0x37
        /*0002*/ 	.short	(.L_4313 - .L_4312)
.L_4312:
        /*0004*/ 	.word	0x00000082


	//----- nvinfo : EIATTR_KPARAM_INFO
	.align		4
.L_4313:
        /*0008*/ 	.byte	0x04, 0x17
        /*000a*/ 	.short	(.L_4315 - .L_4314)
.L_4314:
        /*000c*/ 	.word	0x00000000
        /*0010*/ 	.short	0x0000
        /*0012*/ 	.short	0x0000
        /*0014*/ 	.byte	0x00, 0xf0, 0x21, 0x06


	//----- nvinfo : EIATTR_SPARSE_MMA_MASK
	.align		4
.L_4315:
        /*0018*/ 	.byte	0x03, 0x50
        /*001a*/ 	.short	0x0000


	//----- nvinfo : EIATTR_MAXREG_COUNT
	.align		4
        /*001c*/ 	.byte	0x03, 0x1b
        /*001e*/ 	.short	0x00ff


	//----- nvinfo : EIATTR_NUM_BARRIERS
	.align		4
        /*0020*/ 	.byte	0x02, 0x4c
        /*0022*/ 	.byte	0x01
	.zero		1


	//----- nvinfo : EIATTR_MERCURY_ISA_VERSION
	.align		4
        /*0024*/ 	.byte	0x03, 0x5f
        /*0026*/ 	.short	0x0101


	//----- nvinfo : EIATTR_COOP_GROUP_MASK_REGIDS
	.align		4
        /*0028*/ 	.byte	0x04, 0x29
        /*002a*/ 	.short	(.L_4317 - .L_4316)


	//   ....[0]....
.L_4316:
        /*002c*/ 	.word	0xffffffff


	//   ....[1]....
        /*0030*/ 	.word	0xffffffff


	//   ....[2]....
        /*0034*/ 	.word	0xffffffff


	//   ....[3]....
        /*0038*/ 	.word	0xffffffff


	//   ....[4]....
        /*003c*/ 	.word	0xffffffff


	//   ....[5]....
        /*0040*/ 	.word	0xffffffff


	//   ....[6]....
        /*0044*/ 	.word	0xffffffff


	//   ....[7]....
        /*0048*/ 	.word	0xffffffff


	//   ....[8]....
        /*004c*/ 	.word	0xffffffff


	//   ....[9]....
        /*0050*/ 	.word	0xffffffff


	//   ....[10]....
        /*0054*/ 	.word	0xffffffff


	//   ....[11]....
        /*0058*/ 	.word	0xffffffff


	//   ....[12]....
        /*005c*/ 	.word	0xffffffff


	//   ....[13]....
        /*0060*/ 	.word	0xffffffff


	//   ....[14]....
        /*0064*/ 	.word	0xffffffff


	//   ....[15]....
        /*0068*/ 	.word	0xffffffff


	//   ....[16]....
        /*006c*/ 	.word	0xffffffff


	//   ....[17]....
        /*0070*/ 	.word	0xffffffff


	//   ....[18]....
        /*0074*/ 	.word	0xffffffff


	//----- nvinfo : EIATTR_COOP_GROUP_INSTR_OFFSETS
	.align		4
.L_4317:
        /*0078*/ 	.byte	0x04, 0x28
        /*007a*/ 	.short	(.L_4319 - .L_4318)


	//   ....[0]....
.L_4318:
        /*007c*/ 	.word	0x00001d20


	//   ....[1]....
        /*0080*/ 	.word	0x000021b0


	//   ....[2]....
        /*0084*/ 	.word	0x00005940


	//   ....[3]....
        /*0088*/ 	.word	0x00006920


	//   ....[4]....
        /*008c*/ 	.word	0x00006ea0


	//   ....[5]....
        /*0090*/ 	.word	0x00006ee0


	//   ....[6]....
        /*0094*/ 	.word	0x00006f10


	//   ....[7]....
        /*0098*/ 	.word	0x00006f40


	//   ....[8]....
        /*009c*/ 	.word	0x00006f80


	//   ....[9]....
        /*00a0*/ 	.word	0x00006fa0


	//   ....[10]....
        /*00a4*/ 	.word	0x00006ff0


	//   ....[11]....
        /*00a8*/ 	.word	0x00007000


	//   ....[12]....
        /*00ac*/ 	.word	0x00007040


	//   ....[13]....
        /*00b0*/ 	.word	0x00007060


	//   ....[14]....
        /*00b4*/ 	.word	0x000070b0


	//   ....[15]....
        /*00b8*/ 	.word	0x000070d0


	//   ....[16]....
        /*00bc*/ 	.word	0x00007b30


	//   ....[17]....
        /*00c0*/ 	.word	0x00008290


	//   ....[18]....
        /*00c4*/ 	.word	0x00008cb0


	//----- nvinfo : EIATTR_VRC_CTA_INIT_COUNT
	.align		4
.L_4319:
        /*00c8*/ 	.byte	0x02, 0x4a
	.zero		1
	.zero		1


	//----- nvinfo : EIATTR_EXIT_INSTR_OFFSETS
	.align		4
        /*00cc*/ 	.byte	0x04, 0x1c
        /*00ce*/ 	.short	(.L_4321 - .L_4320)


	//   ....[0]....
.L_4320:
        /*00d0*/ 	.word	0x00000290


	//   ....[1]....
        /*00d4*/ 	.word	0x00000ec0


	//   ....[2]....
        /*00d8*/ 	.word	0x000012b0


	//   ....[3]....
        /*00dc*/ 	.word	0x000090f0


	//----- nvinfo : EIATTR_MAX_THREADS
	.align		4
.L_4321:
        /*00e0*/ 	.byte	0x04, 0x05
        /*00e2*/ 	.short	(.L_4323 - .L_4322)
.L_4322:
        /*00e4*/ 	.word	0x00000020
        /*00e8*/ 	.word	0x00000001
        /*00ec*/ 	.word	0x00000001


	//----- nvinfo : EIATTR_CRS_STACK_SIZE
	.align		4
.L_4323:
        /*00f0*/ 	.byte	0x04, 0x1e
        /*00f2*/ 	.short	(.L_4325 - .L_4324)
.L_4324:
        /*00f4*/ 	.word	0x00000000


	//----- nvinfo : EIATTR_CBANK_PARAM_SIZE
	.align		4
.L_4325:
        /*00f8*/ 	.byte	0x03, 0x19
        /*00fa*/ 	.short	0x0188


	//----- nvinfo : EIATTR_PARAM_CBANK
	.align		4
        /*00fc*/ 	.byte	0x04, 0x0a
        /*00fe*/ 	.short	(.L_4327 - .L_4326)
	.align		4
.L_4326:
        /*0100*/ 	.word	index@(.nv.constant0._Z25selective_scan_fwd_kernelI32Selective_Scan_fwd_kernel_traitsILi32ELi16ELi1ELb0ELb1ELb1ELb1ELb0EN3c108BFloat16EfS2_EEv13SSMParamsBase)
        /*0104*/ 	.short	0x0380
        /*0106*/ 	.short	0x0188


	//----- nvinfo : EIATTR_SW_WAR
	.align		4
.L_4327:
        /*0108*/ 	.byte	0x04, 0x36
        /*010a*/ 	.short	(.L_4329 - .L_4328)
.L_4328:
        /*010c*/ 	.word	0x00000008
.L_4329:


//--------------------- .nv.info._Z25selective_scan_fwd_kernelI32Selective_Scan_fwd_kernel_traitsILi32ELi16ELi1ELb0ELb1ELb1ELb1ELb1EN3c108BFloat16EfS2_EEv13SSMParamsBase --------------------------
	.section	.nv.info._Z25selective_scan_fwd_kernelI32Selective_Scan_fwd_kernel_traitsILi32ELi16ELi1ELb0ELb1ELb1ELb1ELb1EN3c108BFloat16EfS2_EEv13SSMParamsBase,"",@"SHT_CUDA_INFO"
	.sectionflags	@""
	.align	4


	//----- nvinfo : EIATTR_CUDA_API_VERSION
	.align		4
        /*0000*/ 	.byte	0x04, 0x37
        /*0002*/ 	.short	(.L_4331 - .L_4330)
.L_4330:
        /*0004*/ 	.word	0x00000082


	//----- nvinfo : EIATTR_KPARAM_INFO
	.align		4
.L_4331:
        /*0008*/ 	.byte	0x04, 0x17
        /*000a*/ 	.short	(.L_4333 - .L_4332)
.L_4332:
        /*000c*/ 	.word	0x00000000
        /*0010*/ 	.short	0x0000
        /*0012*/ 	.short	0x0000
        /*0014*/ 	.byte	0x00, 0xf0, 0x21, 0x06


	//----- nvinfo : EIATTR_SPARSE_MMA_MASK
	.align		4
.L_4333:
        /*0018*/ 	.byte	0x03, 0x50
        /*001a*/ 	.short	0x0000


	//----- nvinfo : EIATTR_MAXREG_COUNT
	.align		4
        /*001c*/ 	.byte	0x03, 0x1b
        /*001e*/ 	.short	0x00ff


	//----- nvinfo : EIATTR_NUM_BARRIERS
	.align		4
        /*0020*/ 	.byte	0x02, 0x4c
        /*0022*/ 	.byte	0x01
	.zero		1


	//----- nvinfo : EIATTR_MERCURY_ISA_VERSION
	.align		4
        /*0024*/ 	.byte	0x03, 0x5f
        /*0026*/ 	.short	0x0101


	//----- nvinfo : EIATTR_COOP_GROUP_MASK_REGIDS
	.align		4
        /*0028*/ 	.byte	0x04, 0x29
        /*002a*/ 	.short	(.L_4335 - .L_4334)


	//   ....[0]....
.L_4334:
        /*002c*/ 	.word	0xffffffff


	//   ....[1]....
        /*0030*/ 	.word	0xffffffff


	//   ....[2]....
        /*0034*/ 	.word	0xffffffff


	//   ....[3]....
        /*0038*/ 	.word	0xffffffff


	//   ....[4]....
        /*003c*/ 	.word	0xffffffff


	//   ....[5]....
        /*0040*/ 	.word	0xffffffff


	//   ....[6]....
        /*0044*/ 	.word	0xffffffff


	//   ....[7]....
        /*0048*/ 	.word	0xffffffff


	//   ....[8]....
        /*004c*/ 	.word	0xffffffff


	//   ....[9]....
        /*0050*/ 	.word	0xffffffff


	//   ....[10]....
        /*0054*/ 	.word	0xffffffff


	//   ....[11]....
        /*0058*/ 	.word	0xffffffff


	//   ....[12]....
        /*005c*/ 	.word	0xffffffff


	//   ....[13]....
        /*0060*/ 	.word	0xffffffff


	//   ....[14]....
        /*0064*/ 	.word	0xffffffff


	//   ....[15]....
        /*0068*/ 	.word	0xffffffff


	//   ....[16]....
        /*006c*/ 	.word	0xffffffff


	//   ....[17]....
        /*0070*/ 	.word	0xffffffff


	//   ....[18]....
        /*0074*/ 	.word	0xffffffff


	//----- nvinfo : EIATTR_COOP_GROUP_INSTR_OFFSETS
	.align		4
.L_4335:
        /*0078*/ 	.byte	0x04, 0x28
        /*007a*/ 	.short	(.L_4337 - .L_4336)


	//   ....[0]....
.L_4336:
        /*007c*/ 	.word	0x00001de0


	//   ....[1]....
        /*0080*/ 	.word	0x00002270


	//   ....[2]....
        /*0084*/ 	.word	0x00005980


	//   ....[3]....
        /*0088*/ 	.word	0x00006960


	//   ....[4]....
        /*008c*/ 	.word	0x00006ee0


	//   ....[5]....
        /*0090*/ 	.word	0x00006f20


	//   ....[6]....
        /*0094*/ 	.word	0x00006f50


	//   ....[7]....
        /*0098*/ 	.word	0x00006f80


	//   ....[8]....
        /*009c*/ 	.word	0x00006fc0


	//   ....[9]....
        /*00a0*/ 	.word	0x00006fe0


	//   ....[10]....
        /*00a4*/ 	.word	0x00007030


	//   ....[11]....
        /*00a8*/ 	.word	0x00007040


	//   ....[12]....
        /*00ac*/ 	.word	0x00007080


	//   ....[13]....
        /*00b0*/ 	.word	0x000070a0


	//   ....[14]....
        /*00b4*/ 	.word	0x000070f0


	//   ....[15]....
        /*00b8*/ 	.word	0x00007110


	//   ....[16]....
        /*00bc*/ 	.word	0x00007bd0


	//   ....[17]....
        /*00c0*/ 	.word	0x00008330


	//   ....[18]....
        /*00c4*/ 	.word	0x00008d50


	//----- nvinfo : EIATTR_VRC_CTA_INIT_COUNT
	.align		4
.L_4337:
        /*00c8*/ 	.byte	0x02, 0x4a
	.zero		1
	.zero		1


	//----- nvinfo : EIATTR_EXIT_INSTR_OFFSETS
	.align		4
        /*00cc*/ 	.byte	0x04, 0x1c
        /*00ce*/ 	.short	(.L_4339 - .L_4338)


	//   ....[0]....
.L_4338:
        /*00d0*/ 	.word	0x000002e0


	//   ....[1]....
        /*00d4*/ 	.word	0x00000fa0


	//   ....[2]....
        /*00d8*/ 	.word	0x00001370


	//   ....[3]....
        /*00dc*/ 	.word	0x000091d0


	//----- nvinfo : EIATTR_MAX_THREADS
	.align		4
.L_4339:
        /*00e0*/ 	.byte	0x04, 0x05
        /*00e2*/ 	.short	(.L_4341 - .L_4340)
.L_4340:
        /*00e4*/ 	.word	0x00000020
        /*00e8*/ 	.word	0x00000001
        /*00ec*/ 	.word	0x00000001


	//----- nvinfo : EIATTR_CRS_STACK_SIZE
	.align		4
.L_4341:
        /*00f0*/ 	.byte	0x04, 0x1e
        /*00f2*/ 	.short	(.L_4343 - .L_4342)
.L_4342:
        /*00f4*/ 	.word	0x00000000


	//----- nvinfo : EIATTR_CBANK_PARAM_SIZE
	.align		4
.L_4343:
        /*00f8*/ 	.byte	0x03, 0x19
        /*00fa*/ 	.short	0x0188


	//----- nvinfo : EIATTR_PARAM_CBANK
	.align		4
        /*00fc*/ 	.byte	0x04, 0x0a
        /*00fe*/ 	.short	(.L_4345 - .L_4344)
	.align		4
.L_4344:
        /*0100*/ 	.word	index@(.nv.constant0._Z25selective_scan_fwd_kernelI32Selective_Scan_fwd_kernel_traitsILi32ELi16ELi1ELb0ELb1ELb1ELb1ELb1EN3c108BFloat16EfS2_EEv13SSMParamsBase)
        /*0104*/ 	.short	0x0380
        /*0106*/ 	.short	0x0188


	//----- nvinfo : EIATTR_SW_WAR
	.align		4
.L_4345:
        /*0108*/ 	.byte	0x04, 0x36
        /*010a*/ 	.short	(.L_4347 - .L_4346)
.L_4346:
        /*010c*/ 	.word	0x00000008
.L_4347:


//--------------------- .nv.info._Z25selective_scan_fwd_kernelI32Selective_Scan_fwd_kernel_traitsILi32ELi16ELi1ELb1ELb1ELb1ELb0ELb0EN3c108BFloat16EfS2_EEv13SSMParamsBase --------------------------
	.section	.nv.info._Z25selective_scan_fwd_kernelI32Selective_Scan_fwd_kernel_traitsILi32ELi16ELi1ELb1ELb1ELb1ELb0ELb0EN3c108BFloat16EfS2_EEv13SSMParamsBase,"",@"SHT_CUDA_INFO"
	.sectionflags	@""
	.align	4


	//----- nvinfo : EIATTR_CUDA_API_VERSION
	.align		4
        /*0000*/ 	.byte	0x04, 0x37
        /*0002*/ 	.short	(.L_4349 - .L_4348)
.L_4348:
        /*0004*/ 	.word	0x00000082


	//----- nvinfo : EIATTR_KPARAM_INFO
	.align		4
.L_4349:
        /*0008*/ 	.byte	0x04, 0x17
        /*000a*/ 	.short	(.L_4351 - .L_4350)
.L_4350:
        /*000c*/ 	.word	0x00000000
        /*0010*/ 	.short	0x0000
        /*0012*/ 	.short	0x0000
        /*0014*/ 	.byte	0x00, 0xf0, 0x21, 0x06


	//----- nvinfo : EIATTR_SPARSE_MMA_MASK
	.align		4
.L_4351:
        /*0018*/ 	.byte	0x03, 0x50
        /*001a*/ 	.short	0x0000


	//----- nvinfo : EIATTR_MAXREG_COUNT
	.align		4
        /*001c*/ 	.byte	0x03, 0x1b
        /*001e*/ 	.short	0x00ff


	//----- nvinfo : EIATTR_NUM_BARRIERS
	.align		4
        /*0020*/ 	.byte	0x02, 0x4c
        /*0022*/ 	.byte	0x01
	.zero		1


	//----- nvinfo : EIATTR_MERCURY_ISA_VERSION
	.align		4
        /*0024*/ 	.byte	0x03, 0x5f
        /*0026*/ 	.short	0x0101


	//----- nvinfo : EIATTR_COOP_GROUP_MASK_REGIDS
	.align		4
        /*0028*/ 	.byte	0x04, 0x29
        /*002a*/ 	.short	(.L_4353 - .L_4352)


	//   ....[0]....
.L_4352:
        /*002c*/ 	.word	0xffffffff


	//   ....[1]....
        /*0030*/ 	.word	0xffffffff


	//   ....[2]....
        /*0034*/ 	.word	0xffffffff


	//   ....[3]....
        /*0038*/ 	.word	0xffffffff


	//   ....[4]....
        /*003c*/ 	.word	0xffffffff


	//   ....[5]....
        /*0040*/ 	.word	0xffffffff


	//   ....[6]....
        /*0044*/ 	.word	0xffffffff


	//   ....[7]....
        /*0048*/ 	.word	0xffffffff


	//   ....[8]....
        /*004c*/ 	.word	0xffffffff


	//   ....[9]....
        /*0050*/ 	.word	0xffffffff


	//   ....[10]....
        /*0054*/ 	.word	0xffffffff


	//   ....[11]....
        /*0058*/ 	.word	0xffffffff


	//   ....[12]....
        /*005c*/ 	.word	0xffffffff


	//   ....[13]....
        /*0060*/ 	.word	0xffffffff


	//   ....[14]....
        /*0064*/ 	.word	0xffffffff


	//   ....[15]....
        /*0068*/ 	.word	0xffffffff


	//   ....[16]....
        /*006c*/ 	.word	0xffffffff


	//----- nvinfo : EIATTR_COOP_GROUP_INSTR_OFFSETS
	.align		4
.L_4353:
        /*0070*/ 	.byte	0x04, 0x28
        /*0072*/ 	.short	(.L_4355 - .L_4354)


	//   ....[0]....
.L_4354:
        /*0074*/ 	.word	0x000012b0


	//   ....[1]....
        /*0078*/ 	.word	0x00001340


	//   ....[2]....
        /*007c*/ 	.word	0x00004080


	//   ....[3]....
        /*0080*/ 	.word	0x000043b0


	//   ....[4]....
        /*0084*/ 	.word	0x00004db0


	//   ....[5]....
        /*0088*/ 	.word	0x00004e00


	//   ....[6]....
        /*008c*/ 	.word	0x00004e30


	//   ....[7]....
        /*0090*/ 	.word	0x00004e60


	//   ....[8]....
        /*0094*/ 	.word	0x00004e90


	//   ....[9]....
        /*0098*/ 	.word	0x00004ec0


	//   ....[10]....
        /*009c*/ 	.word	0x00004f10


	//   ....[11]....
        /*00a0*/ 	.word	0x00004f20


	//   ....[12]....
        /*00a4*/ 	.word	0x00004f70


	//   ....[13]....
        /*00a8*/ 	.word	0x00004f80


	//   ....[14]....
        /*00ac*/ 	.word	0x00005010


	//   ....[15]....
        /*00b0*/ 	.word	0x00005020


	//   ....[16]....
        /*00b4*/ 	.word	0x000056b0


	//----- nvinfo : EIATTR_VRC_CTA_INIT_COUNT
	.align		4
.L_4355:
        /*00b8*/ 	.byte	0x02, 0x4a
	.zero		1
	.zero		1


	//----- nvinfo : EIATTR_EXIT_INSTR_OFFSETS
	.align		4
        /*00bc*/ 	.byte	0x04, 0x1c
        /*00be*/ 	.short	(.L_4357 - .L_4356)


	//   ....[0]....
.L_4356:
        /*00c0*/ 	.word	0x00000290


	//   ....[1]....
        /*00c4*/ 	.word	0x00000e90


	//   ....[2]....
        /*00c8*/ 	.word	0x000011a0


	//   ....[3]....
        /*00cc*/ 	.word	0x000057e0


	//----- nvinfo : EIATTR_MAX_THREADS
	.align		4
.L_4357:
        /*00d0*/ 	.byte	0x04, 0x05
        /*00d2*/ 	.short	(.L_4359 - .L_4358)
.L_4358:
        /*00d4*/ 	.word	0x00000020
        /*00d8*/ 	.word	0x00000001
        /*00dc*/ 	.word	0x00000001


	//----- nvinfo : EIATTR_CRS_STACK_SIZE
	.align		4
.L_4359:
        /*00e0*/ 	.byte	0x04, 0x1e
        /*00e2*/ 	.short	(.L_4361 - .L_4360)
.L_4360:
        /*00e4*/ 	.word	0x00000000


	//----- nvinfo : EIATTR_CBANK_PARAM_SIZE
	.align		4
.L_4361:
        /*00e8*/ 	.byte	0x03, 0x19
        /*00ea*/ 	.short	0x0188


	//----- nvinfo : EIATTR_PARAM_CBANK
	.align		4
        /*00ec*/ 	.byte	0x04, 0x0a
        /*00ee*/ 	.short	(.L_4363 - .L_4362)
	.align		4
.L_4362:
        /*00f0*/ 	.word	index@(.nv.constant0._Z25selective_scan_fwd_kernelI32Selective_Scan_fwd_kernel_traitsILi32ELi16ELi1ELb1ELb1ELb1ELb0ELb0EN3c108BFloat16EfS2_EEv13SSMParamsBase)
        /*00f4*/ 	.short	0x0380
        /*00f6*/ 	.short	0x0188


	//----- nvinfo : EIATTR_SW_WAR
	.align		4
.L_4363:
        /*00f8*/ 	.byte	0x04, 0x36
        /*00fa*/ 	.short	(.L_4365 - .L_4364)
.L_4364:
        /*00fc*/ 	.word	0x00000008
.L_4365:


//--------------------- .nv.info._Z25selective_scan_fwd_kernelI32Selective_Scan_fwd_kernel_traitsILi32ELi16ELi1ELb1ELb1ELb1ELb0ELb1EN3c108BFloat16EfS2_EEv13SSMParamsBase --------------------------
	.section	.nv.info._Z25selective_scan_fwd_kernelI32Selective_Scan_fwd_kernel_traitsILi32ELi16ELi1ELb1ELb1ELb1ELb0ELb1EN3c108BFloat16EfS2_EEv13SSMParamsBase,"",@"SHT_CUDA_INFO"
	.sectionflags	@""
	.align	4


	//----- nvinfo : EIATTR_CUDA_API_VERSION
	.align		4
        /*0000*/ 	.byte	0x04, 0x37
        /*0002*/ 	.short	(.L_4367 - .L_4366)
.L_4366:
        /*0004*/ 	.word	0x00000082


	//----- nvinfo : EIATTR_KPARAM_INFO
	.align		4
.L_4367:
        /*0008*/ 	.byte	0x04, 0x17
        /*000a*/ 	.short	(.L_4369 - .L_4368)
.L_4368:
        /*000c*/ 	.word	0x00000000
        /*0010*/ 	.short	0x0000
        /*0012*/ 	.short	0x0000
        /*0014*/ 	.byte	0x00, 0xf0, 0x21, 0x06


	//----- nvinfo : EIATTR_SPARSE_MMA_MASK
	.align		4
.L_4369:
        /*0018*/ 	.byte	0x03, 0x50
        /*001a*/ 	.short	0x0000


	//----- nvinfo : EIATTR_MAXREG_COUNT
	.align		4
        /*001c*/ 	.byte	0x03, 0x1b
        /*001e*/ 	.short	0x00ff


	//----- nvinfo : EIATTR_NUM_BARRIERS
	.align		4
        /*0020*/ 	.byte	0x02, 0x4c
        /*0022*/ 	.byte	0x01
	.zero		1


	//----- nvinfo : EIATTR_MERCURY_ISA_VERSION
	.align		4
        /*0024*/ 	.byte	0x03, 0x5f
        /*0026*/ 	.short	0x0101


	//----- nvinfo : EIATTR_COOP_GROUP_MASK_REGIDS
	.align		4
        /*0028*/ 	.byte	0x04, 0x29
        /*002a*/ 	.short	(.L_4371 - .L_4370)


	//   ....[0]....
.L_4370:
        /*002c*/ 	.word	0xffffffff


	//   ....[1]....
        /*0030*/ 	.word	0xffffffff


	//   ....[2]....
        /*0034*/ 	.word	0xffffffff


	//   ....[3]....
        /*0038*/ 	.word	0xffffffff


	//   ....[4]....
        /*003c*/ 	.word	0xffffffff


	//   ....[5]....
        /*0040*/ 	.word	0xffffffff


	//   ....[6]....
        /*0044*/ 	.word	0xffffffff


	//   ....[7]....
        /*0048*/ 	.word	0xffffffff


	//   ....[8]....
        /*004c*/ 	.word	0xffffffff


	//   ....[9]....
        /*0050*/ 	.word	0xffffffff


	//   ....[10]....
        /*0054*/ 	.word	0xffffffff


	//   ....[11]....
        /*0058*/ 	.word	0xffffffff


	//   ....[12]....
        /*005c*/ 	.word	0xffffffff


	//   ....[13]....
        /*0060*/ 	.word	0xffffffff


	//   ....[14]....
        /*0064*/ 	.word	0xffffffff


	//   ....[15]....
        /*0068*/ 	.word	0xffffffff


	//   ....[16]....
        /*006c*/ 	.word	0xffffffff


	//----- nvinfo : EIATTR_COOP_GROUP_INSTR_OFFSETS
	.align		4
.L_4371:
        /*0070*/ 	.byte	0x04, 0x28
        /*0072*/ 	.short	(.L_4373 - .L_4372)


	//   ....[0]....
.L_4372:
        /*0074*/ 	.word	0x00001c10


	//   ....[1]....
        /*0078*/ 	.word	0x00002070


	//   ....[2]....
        /*007c*/ 	.word	0x000053a0


	//   ....[3]....
        /*0080*/ 	.word	0x00005d90


	//   ....[4]....
        /*0084*/ 	.word	0x00006610


	//   ....[5]....
        /*0088*/ 	.word	0x00006660


	//   ....[6]....
        /*008c*/ 	.word	0x00006690


	//   ....[7]....
        /*0090*/ 	.word	0x000066c0


	//   ....[8]....
        /*0094*/ 	.word	0x000066f0


	//   ....[9]....
        /*0098*/ 	.word	0x00006720


	//   ....[10]....
        /*009c*/ 	.word	0x00006770


	//   ....[11]....
        /*00a0*/ 	.word	0x00006780


	//   ....[12]....
        /*00a4*/ 	.word	0x000067d0


	//   ....[13]....
        /*00a8*/ 	.word	0x000067e0


	//   ....[14]....
        /*00ac*/ 	.word	0x00006870


	//   ....[15]....
        /*00b0*/ 	.word	0x00006880


	//   ....[16]....
        /*00b4*/ 	.word	0x000070a0


	//----- nvinfo : EIATTR_VRC_CTA_INIT_COUNT
	.align		4
.L_4373:
        /*00b8*/ 	.byte	0x02, 0x4a
	.zero		1
	.zero		1


	//----- nvinfo : EIATTR_EXIT_INSTR_OFFSETS
	.align		4
        /*00bc*/ 	.byte	0x04, 0x1c
        /*00be*/ 	.short	(.L_4375 - .L_4374)


	//   ....[0]....
.L_4374:
        /*00c0*/ 	.word	0x000002e0


	//   ....[1]....
        /*00c4*/ 	.word	0x00000fa0


	//   ....[2]....
        /*00c8*/ 	.word	0x00001370


	//   ....[3]....
        /*00cc*/ 	.word	0x000074b0


	//----- nvinfo : EIATTR_MAX_THREADS
	.align		4
.L_4375:
        /*00d0*/ 	.byte	0x04, 0x05
        /*00d2*/ 	.short	(.L_4377 - .L_4376)
.L_4376:
        /*00d4*/ 	.word	0x00000020
        /*00d8*/ 	.word	0x00000001
        /*00dc*/ 	.word	0x00000001


	//----- nvinfo : EIATTR_CRS_STACK_SIZE
	.align		4
.L_4377:
        /*00e0*/ 	.byte	0x04, 0x1e
        /*00e2*/ 	.short	(.L_4379 - .L_4378)
.L_4378:
        /*00e4*/ 	.word	0x00000000


	//----- nvinfo : EIATTR_CBANK_PARAM_SIZE
	.align		4
.L_4379:
        /*00e8*/ 	.byte	0x03, 0x19
        /*00ea*/ 	.short	0x0188


	//----- nvinfo : EIATTR_PARAM_CBANK
	.align		4
        /*00ec*/ 	.byte	0x04, 0x0a
        /*00ee*/ 	.short	(.L_4381 - .L_4380)
	.align		4
.L_4380:
        /*00f0*/ 	.word	index@(.nv.constant0._Z25selective_scan_fwd_kernelI32Selective_Scan_fwd_kernel_traitsILi32ELi16ELi1ELb1ELb1ELb1ELb0ELb1EN3c108BFloat16EfS2_EEv13SSMParamsBase)
        /*00f4*/ 	.short	0x0380
        /*00f6*/ 	.short	0x0188


	//----- nvinfo : EIATTR_SW_WAR
	.align		4
.L_4381:
        /*00f8*/ 	.byte	0x04, 0x36
        /*00fa*/ 	.short	(.L_4383 - .L_4382)
.L_4382:
        /*00fc*/ 	.word	0x00000008
.L_4383:


//--------------------- .nv.info._Z25selective_scan_fwd_kernelI32Selective_Scan_fwd_kernel_traitsILi32ELi16ELi1ELb1ELb1ELb1ELb1ELb0EN3c108BFloat16EfS2_EEv13SSMParamsBase --------------------------
	.section	.nv.info._Z25selective_scan_fwd_kernelI32Selective_Scan_fwd_kernel_traitsILi32ELi16ELi1ELb1ELb1ELb1ELb1ELb0EN3c108BFloat16EfS2_EEv13SSMParamsBase,"",@"SHT_CUDA_INFO"
	.sectionflags	@""
	.align	4


	//----- nvinfo : EIATTR_CUDA_API_VERSION
	.align		4
        /*0000*/ 	.byte	0x04, 0x37
        /*0002*/ 	.short	(.L_4385 - .L_4384)
.L_4384:
        /*0004*/ 	.word	0x00000082


	//----- nvinfo : EIATTR_KPARAM_INFO
	.align		4
.L_4385:
        /*0008*/ 	.byte	0x04, 0x17
        /*000a*/ 	.short	(.L_4387 - .L_4386)
.L_4386:
        /*000c*/ 	.word	0x00000000
        /*0010*/ 	.short	0x0000
        /*0012*/ 	.short	0x0000
        /*0014*/ 	.byte	0x00, 0xf0, 0x21, 0x06


	//----- nvinfo : EIATTR_SPARSE_MMA_MASK
	.align		4
.L_4387:
        /*0018*/ 	.byte	0x03, 0x50
        /*001a*/ 	.short	0x0000


	//----- nvinfo : EIATTR_MAXREG_COUNT
	.align		4
        /*001c*/ 	.byte	0x03, 0x1b
        /*001e*/ 	.short	0x00ff


	//----- nvinfo : EIATTR_NUM_BARRIERS
	.align		4
        /*0020*/ 	.byte	0x02, 0x4c
        /*0022*/ 	.byte	0x01
	.zero		1


	//----- nvinfo : EIATTR_MERCURY_ISA_VERSION
	.align		4
        /*0024*/ 	.byte	0x03, 0x5f
        /*0026*/ 	.short	0x0101


	//----- nvinfo : EIATTR_COOP_GROUP_MASK_REGIDS
	.align		4
        /*0028*/ 	.byte	0x04, 0x29
        /*002a*/ 	.short	(.L_4389 - .L_4388)


	//   ....[0]....
.L_4388:
        /*002c*/ 	.word	0xffffffff


	//   ....[1]....
        /*0030*/ 	.word	0xffffffff


	//   ....[2]....
        /*0034*/ 	.word	0xffffffff


	//   ....[3]....
        /*0038*/ 	.word	0xffffffff


	//   ....[4]....
        /*003c*/ 	.word	0xffffffff


	//   ....[5]....
        /*0040*/ 	.word	0xffffffff


	//   ....[6]....
        /*0044*/ 	.word	0xffffffff


	//   ....[7]....
        /*0048*/ 	.word	0xffffffff


	//   ....[8]....
        /*004c*/ 	.word	0xffffffff


	//   ....[9]....
        /*0050*/ 	.word	0xffffffff


	//   ....[10]....
        /*0054*/ 	.word	0xffffffff


	//   ....[11]....
        /*0058*/ 	.word	0xffffffff


	//   ....[12]....
        /*005c*/ 	.word	0xffffffff


	//   ....[13]....
        /*0060*/ 	.word	0xffffffff


	//   ....[14]....
        /*0064*/ 	.word	0xffffffff


	//   ....[15]....
        /*0068*/ 	.word	0xffffffff


	//   ....[16]....
        /*006c*/ 	.word	0xffffffff


	//   ....[17]....
        /*0070*/ 	.word	0xffffffff


	//   ....[18]....
        /*0074*/ 	.word	0xffffffff


	//----- nvinfo : EIATTR_COOP_GROUP_INSTR_OFFSETS
	.align		4
.L_4389:
        /*0078*/ 	.byte	0x04, 0x28
        /*007a*/ 	.short	(.L_4391 - .L_4390)


	//   ....[0]....
.L_4390:
        /*007c*/ 	.word	0x000012d0


	//   ....[1]....
        /*0080*/ 	.word	0x00001360


	//   ....[2]....
        /*0084*/ 	.word	0x000040a0


	//   ....[3]....
        /*0088*/ 	.word	0x00004360


	//   ....[4]....
        /*008c*/ 	.word	0x00004dd0


	//   ....[5]....
        /*0090*/ 	.word	0x00004e20


	//   ....[6]....
        /*0094*/ 	.word	0x00004e50


	//   ....[7]....
        /*0098*/ 	.word	0x00004e80


	//   ....[8]....
        /*009c*/ 	.word	0x00004eb0


	//   ....[9]....
        /*00a0*/ 	.word	0x00004ee0


	//   ....[10]....
        /*00a4*/ 	.word	0x00004f30


	//   ....[11]....
        /*00a8*/ 	.word	0x00004f40


	//   ....[12]....
        /*00ac*/ 	.word	0x00004f90


	//   ....[13]....
        /*00b0*/ 	.word	0x00004fa0


	//   ....[14]....
        /*00b4*/ 	.word	0x00005030


	//   ....[15]....
        /*00b8*/ 	.word	0x00005040


	//   ....[16]....
        /*00bc*/ 	.word	0x000056b0


	//   ....[17]....
        /*00c0*/ 	.word	0x00005860


	//   ....[18]....
        /*00c4*/ 	.word	0x00006160


	//----- nvinfo : EIATTR_VRC_CTA_INIT_COUNT
	.align		4
.L_4391:
        /*00c8*/ 	.byte	0x02, 0x4a
	.zero		1
	.zero		1


	//----- nvinfo : EIATTR_EXIT_INSTR_OFFSETS
	.align		4
        /*00cc*/ 	.byte	0x04, 0x1c
        /*00ce*/ 	.short	(.L_4393 - .L_4392)


	//   ....[0]....
.L_4392:
        /*00d0*/ 	.word	0x00000290


	//   ....[1]....
        /*00d4*/ 	.word	0x00000e90


	//   ....[2]....
        /*00d8*/ 	.word	0x000011c0


	//   ....[3]....
        /*00dc*/ 	.word	0x00006210


	//----- nvinfo : EIATTR_MAX_THREADS
	.align		4
.L_4393:
        /*00e0*/ 	.byte	0x04, 0x05
        /*00e2*/ 	.short	(.L_4395 - .L_4394)
.L_4394:
        /*00e4*/ 	.word	0x00000020
        /*00e8*/ 	.word	0x00000001
        /*00ec*/ 	.word	0x00000001


	//----- nvinfo : EIATTR_CRS_STACK_SIZE
	.align		4
.L_4395:
        /*00f0*/ 	.byte	0x04, 0x1e
        /*00f2*/ 	.short	(.L_4397 - .L_4396)
.L_4396:
        /*00f4*/ 	.word	0x00000000


	//----- nvinfo : EIATTR_CBANK_PARAM_SIZE
	.align		4
.L_4397:
        /*00f8*/ 	.byte	0x03, 0x19
        /*00fa*/ 	.short	0x0188


	//----- nvinfo : EIATTR_PARAM_CBANK
	.align		4
        /*00fc*/ 	.byte	0x04, 0x0a
        /*00fe*/ 	.short	(.L_4399 - .L_4398)
	.align		4
.L_4398:
        /*0100*/ 	.word	index@(.nv.constant0._Z25selective_scan_fwd_kernelI32Selective_Scan_fwd_kernel_traitsILi32ELi16ELi1ELb1ELb1ELb1ELb1ELb0EN3c108BFloat16EfS2_EEv13SSMParamsBase)
        /*0104*/ 	.short	0x0380
        /*0106*/ 	.short	0x0188


	//----- nvinfo : EIATTR_SW_WAR
	.align		4
.L_4399:
        /*0108*/ 	.byte	0x04, 0x36
        /*010a*/ 	.short	(.L_4401 - .L_4400)
.L_4400:
        /*010c*/ 	.word	0x00000008
.L_4401:


//--------------------- .nv.info._Z25selective_scan_fwd_kernelI32Selective_Scan_fwd_kernel_traitsILi32ELi16ELi1ELb1ELb1ELb1ELb1ELb1EN3c108BFloat16EfS2_EEv13SSMParamsBase --------------------------
	.section	.nv.info._Z25selective_scan_fwd_kernelI32Selective_Scan_fwd_kernel_traitsILi32ELi16ELi1ELb1ELb1ELb1ELb1ELb1EN3c108BFloat16EfS2_EEv13SSMParamsBase,"",@"SHT_CUDA_INFO"
	.sectionflags	@""
	.align	4


	//----- nvinfo : EIATTR_CUDA_API_VERSION
	.align		4
        /*0000*/ 	.byte	0x04, 0x37
        /*0002*/ 	.short	(.L_4403 - .L_4402)
.L_4402:
        /*0004*/ 	.word	0x00000082


	//----- nvinfo : EIATTR_KPARAM_INFO
	.align		4
.L_4403:
        /*0008*/ 	.byte	0x04, 0x17
        /*000a*/ 	.short	(.L_4405 - .L_4404)
.L_4404:
        /*000c*/ 	.word	0x00000000
        /*0010*/ 	.short	0x0000
        /*0012*/ 	.short	0x0000
        /*0014*/ 	.byte	0x00, 0xf0, 0x21, 0x06


	//----- nvinfo : EIATTR_SPARSE_MMA_MASK
	.align		4
.L_4405:
        /*0018*/ 	.byte	0x03, 0x50
        /*001a*/ 	.short	0x0000


	//----- nvinfo : EIATTR_MAXREG_COUNT
	.align		4
        /*001c*/ 	.byte	0x03, 0x1b
        /*001e*/ 	.short	0x00ff


	//----- nvinfo : EIATTR_NUM_BARRIERS
	.align		4
        /*0020*/ 	.byte	0x02, 0x4c
        /*0022*/ 	.byte	0x01
	.zero		1


	//----- nvinfo : EIATTR_MERCURY_ISA_VERSION
	.align		4
        /*0024*/ 	.byte	0x03, 0x5f
        /*0026*/ 	.short	0x0101


	//----- nvinfo : EIATTR_COOP_GROUP_MASK_REGIDS
	.align		4
        /*0028*/ 	.byte	0x04, 0x29
        /*002a*/ 	.short	(.L_4407 - .L_4406)


	//   ....[0]....
.L_4406:
        /*002c*/ 	.word	0xffffffff


	//   ....[1]....
        /*0030*/ 	.word	0xffffffff


	//   ....[2]....
        /*0034*/ 	.word	0xffffffff


	//   ....[3]....
        /*0038*/ 	.word	0xffffffff


	//   ....[4]....
        /*003c*/ 	.word	0xffffffff


	//   ....[5]....
        /*0040*/ 	.word	0xffffffff


	//   ....[6]....
        /*0044*/ 	.word	0xffffffff


	//   ....[7]....
        /*0048*/ 	.word	0xffffffff


	//   ....[8]....
        /*004c*/ 	.word	0xffffffff


	//   ....[9]....
        /*0050*/ 	.word	0xffffffff


	//   ....[10]....
        /*0054*/ 	.word	0xffffffff


	//   ....[11]....
        /*0058*/ 	.word	0xffffffff


	//   ....[12]....
        /*005c*/ 	.word	0xffffffff


	//   ....[13]....
        /*0060*/ 	.word	0xffffffff


	//   ....[14]....
        /*0064*/ 	.word	0xffffffff


	//   ....[15]....
        /*0068*/ 	.word	0xffffffff


	//   ....[16]....
        /*006c*/ 	.word	0xffffffff


	//   ....[17]....
        /*0070*/ 	.word	0xffffffff


	//   ....[18]....
        /*0074*/ 	.word	0xffffffff


	//----- nvinfo : EIATTR_COOP_GROUP_INSTR_OFFSETS
	.align		4
.L_4407:
        /*0078*/ 	.byte	0x04, 0x28
        /*007a*/ 	.short	(.L_4409 - .L_4408)


	//   ....[0]....
.L_4408:
        /*007c*/ 	.word	0x00001de0


	//   ....[1]....
        /*0080*/ 	.word	0x00002270


	//   ....[2]....
        /*0084*/ 	.word	0x00005980


	//   ....[3]....
        /*0088*/ 	.word	0x00006960


	//   ....[4]....
        /*008c*/ 	.word	0x00006ee0


	//   ....[5]....
        /*0090*/ 	.word	0x00006f20


	//   ....[6]....
        /*0094*/ 	.word	0x00006f50


	//   ....[7]....
        /*0098*/ 	.word	0x00006f80


	//   ....[8]....
        /*009c*/ 	.word	0x00006fc0


	//   ....[9]....
        /*00a0*/ 	.word	0x00006fe0


	//   ....[10]....
        /*00a4*/ 	.word	0x00007030


	//   ....[11]....
        /*00a8*/ 	.word	0x00007040


	//   ....[12]....
        /*00ac*/ 	.word	0x00007080


	//   ....[13]....
        /*00b0*/ 	.word	0x000070a0


	//   ....[14]....
        /*00b4*/ 	.word	0x000070f0


	//   ....[15]....
        /*00b8*/ 	.word	0x00007110


	//   ....[16]....
        /*00bc*/ 	.word	0x00007bd0


	//   ....[17]....
        /*00c0*/ 	.word	0x00008330


	//   ....[18]....
        /*00c4*/ 	.word	0x00008d50


	//----- nvinfo : EIATTR_VRC_CTA_INIT_COUNT
	.align		4
.L_4409:
        /*00c8*/ 	.byte	0x02, 0x4a
	.zero		1
	.zero		1


	//----- nvinfo : EIATTR_EXIT_INSTR_OFFSETS
	.align		4
        /*00cc*/ 	.byte	0x04, 0x1c
        /*00ce*/ 	.short	(.L_4411 - .L_4410)


	//   ....[0]....
.L_4410:
        /*00d0*/ 	.word	0x000002e0


	//   ....[1]....
        /*00d4*/ 	.word	0x00000fa0


	//   ....[2]....
        /*00d8*/ 	.word	0x00001370


	//   ....[3]....
        /*00dc*/ 	.word	0x000091d0


	//----- nvinfo : EIATTR_MAX_THREADS
	.align		4
.L_4411:
        /*00e0*/ 	.byte	0x04, 0x05
        /*00e2*/ 	.short	(.L_4413 - .L_4412)
.L_4412:
        /*00e4*/ 	.word	0x00000020
        /*00e8*/ 	.word	0x00000001
        /*00ec*/ 	.word	0x00000001


	//----- nvinfo : EIATTR_CRS_STACK_SIZE
	.align		4
.L_4413:
        /*00f0*/ 	.byte	0x04, 0x1e
        /*00f2*/ 	.short	(.L_4415 - .L_4414)
.L_4414:
        /*00f4*/ 	.word	0x00000000


	//----- nvinfo : EIATTR_CBANK_PARAM_SIZE
	.align		4
.L_4415:
        /*00f8*/ 	.byte	0x03, 0x19
        /*00fa*/ 	.short	0x0188


	//----- nvinfo : EIATTR_PARAM_CBANK
	.align		4
        /*00fc*/ 	.byte	0x04, 0x0a
        /*00fe*/ 	.short	(.L_4417 - .L_4416)
	.align		4
.L_4416:
        /*0100*/ 	.word	index@(.nv.constant0._Z25selective_scan_fwd_kernelI32Selective_Scan_fwd_kernel_traitsILi32ELi16ELi1ELb1ELb1ELb1ELb1ELb1EN3c108BFloat16EfS2_EEv13SSMParamsBase)
        /*0104*/ 	.short	0x0380
        /*0106*/ 	.short	0x0188


	//----- nvinfo : EIATTR_SW_WAR
	.align		4
.L_4417:
        /*0108*/ 	.byte	0x04, 0x36
        /*010a*/ 	.short	(.L_4419 - .L_4418)
.L_4418:
        /*010c*/ 	.word	0x00000008
.L_4419:


//--------------------- .nv.info._Z25selective_scan_fwd_kernelI32Selective_Scan_fwd_kernel_traitsILi32ELi8ELi1ELb0ELb1ELb1ELb0ELb0EN3c108BFloat16EfS2_EEv13SSMParamsBase --------------------------
	.section	.nv.info._Z25selective_scan_fwd_kernelI32Selective_Scan_fwd_kernel_traitsILi32ELi8ELi1ELb0ELb1ELb1ELb0ELb0EN3c108BFloat16EfS2_EEv13SSMParamsBase,"",@"SHT_CUDA_INFO"
	.sectionflags	@""
	.align	4


	//----- nvinfo : EIATTR_CUDA_API_VERSION
	.align		4
        /*0000*/ 	.byte	0x04, 0x37
        /*0002*/ 	.short	(.L_4421 - .L_4420)
.L_4420:
        /*0004*/ 	.word	0x00000082


	//----- nvinfo : EIATTR_KPARAM_INFO
	.align		4
.L_4421:
        /*0008*/ 	.byte	0x04, 0x17
        /*000a*/ 	.short	(.L_4423 - .L_4422)
.L_4422:
        /*000c*/ 	.word	0x00000000
        /*0010*/ 	.short	0x0000
        /*0012*/ 	.short	0x0000
        /*0014*/ 	.byte	0x00, 0xf0, 0x21, 0x06


	//----- nvinfo : EIATTR_SPARSE_MMA_MASK
	.align		4
.L_4423:
        /*0018*/ 	.byte	0x03, 0x50
        /*001a*/ 	.short	0x0000


	//----- nvinfo : EIATTR_MAXREG_COUNT
	.align		4
        /*001c*/ 	.byte	0x03, 0x1b
        /*001e*/ 	.short	0x00ff


	//----- nvinfo : EIATTR_NUM_BARRIERS
	.align		4
        /*0020*/ 	.byte	0x02, 0x4c
        /*0022*/ 	.byte	0x01
	.zero		1


	//----- nvinfo : EIATTR_MERCURY_ISA_VERSION
	.align		4
        /*0024*/ 	.byte	0x03, 0x5f
        /*0026*/ 	.short	0x0101


	//----- nvinfo : EIATTR_COOP_GROUP_MASK_REGIDS
	.align		4
        /*0028*/ 	.byte	0x04, 0x29
        /*002a*/ 	.short	(.L_4425 - .L_4424)


	//   ....[0]....
.L_4424:
        /*002c*/ 	.word	0xffffffff


	//   ....[1]....
        /*0030*/ 	.word	0xffffffff


	//   ....[2]....
        /*0034*/ 	.word	0xffffffff


	//   ....[3]....
        /*0038*/ 	.word	0xffffffff


	//   ....[4]....
        /*003c*/ 	.word	0xffffffff


	//   ....[5]....
        /*0040*/ 	.word	0xffffffff


	//   ....[6]....
        /*0044*/ 	.word	0xffffffff


	//   ....[7]....
        /*0048*/ 	.word	0xffffffff


	//   ....[8]....
        /*004c*/ 	.word	0xffffffff


	//   ....[9]....
        /*0050*/ 	.word	0xffffffff


	//   ....[10]....
        /*0054*/ 	.word	0xffffffff


	//   ....[11]....
        /*0058*/ 	.word	0xffffffff


	//   ....[12]....
        /*005c*/ 	.word	0xffffffff


	//   ....[13]....
        /*0060*/ 	.word	0xffffffff


	//   ....[14]....
        /*0064*/ 	.word	0xffffffff


	//   ....[15]....
        /*0068*/ 	.word	0xffffffff


	//   ....[16]....
        /*006c*/ 	.word	0xffffffff


	//----- nvinfo : EIATTR_COOP_GROUP_INSTR_OFFSETS
	.align		4
.L_4425:
        /*0070*/ 	.byte	0x04, 0x28
        /*0072*/ 	.short	(.L_4427 - .L_4426)


	//   ....[0]....
.L_4426:
        /*0074*/ 	.word	0x00001620


	//   ....[1]....
        /*0078*/ 	.word	0x00001820


	//   ....[2]....
        /*007c*/ 	.word	0x000033e0


	//   ....[3]....
        /*0080*/ 	.word	0x00003860


	//   ....[4]....
        /*0084*/ 	.word	0x00003d90


	//   ....[5]....
        /*0088*/ 	.word	0x00003de0


	//   ....[6]....
        /*008c*/ 	.word	0x00003e10


	//   ....[7]....
        /*0090*/ 	.word	0x00003e40


	//   ....[8]....
        /*0094*/ 	.word	0x00003e70


	//   ....[9]....
        /*0098*/ 	.word	0x00003ea0


	//   ....[10]....
        /*009c*/ 	.word	0x00003ef0


	//   ....[11]....
        /*00a0*/ 	.word	0x00003f00


	//   ....[12]....
        /*00a4*/ 	.word	0x00003f50


	//   ....[13]....
        /*00a8*/ 	.word	0x00003f60


	//   ....[14]....
        /*00ac*/ 	.word	0x00003ff0


	//   ....[15]....
        /*00b0*/ 	.word	0x00004000


	//   ....[16]....
        /*00b4*/ 	.word	0x000045c0


	//----- nvinfo : EIATTR_VRC_CTA_INIT_COUNT
	.align		4
.L_4427:
        /*00b8*/ 	.byte	0x02, 0x4a
	.zero		1
	.zero		1


	//----- nvinfo : EIATTR_EXIT_INSTR_OFFSETS
	.align		4
        /*00bc*/ 	.byte	0x04, 0x1c
        /*00be*/ 	.short	(.L_4429 - .L_4428)


	//   ....[0]....
.L_4428:
        /*00c0*/ 	.word	0x00000290


	//   ....[1]....
        /*00c4*/ 	.word	0x00000e80


	//   ....[2]....
        /*00c8*/ 	.word	0x00001170


	//   ....[3]....
        /*00cc*/ 	.word	0x00004860


	//----- nvinfo : EIATTR_MAX_THREADS
	.align		4
.L_4429:
        /*00d0*/ 	.byte	0x04, 0x05
        /*00d2*/ 	.short	(.L_4431 - .L_4430)
.L_4430:
        /*00d4*/ 	.word	0x00000020
        /*00d8*/ 	.word	0x00000001
        /*00dc*/ 	.word	0x00000001


	//----- nvinfo : EIATTR_CRS_STACK_SIZE
	.align		4
.L_4431:
        /*00e0*/ 	.byte	0x04, 0x1e
        /*00e2*/ 	.short	(.L_4433 - .L_4432)
.L_4432:
        /*00e4*/ 	.word	0x00000000


	//----- nvinfo : EIATTR_CBANK_PARAM_SIZE
	.align		4
.L_4433:
        /*00e8*/ 	.byte	0x03, 0x19
        /*00ea*/ 	.short	0x0188


	//----- nvinfo : EIATTR_PARAM_CBANK
	.align		4
        /*00ec*/ 	.byte	0x04, 0x0a
        /*00ee*/ 	.short	(.L_4435 - .L_4434)
	.align		4
.L_4434:
        /*00f0*/ 	.word	index@(.nv.constant0._Z25selective_scan_fwd_kernelI32Selective_Scan_fwd_kernel_traitsILi32ELi8ELi1ELb0ELb1ELb1ELb0ELb0EN3c108BFloat16EfS2_EEv13SSMParamsBase)
        /*00f4*/ 	.short	0x0380
        /*00f6*/ 	.short	0x0188


	//----- nvinfo : EIATTR_SW_WAR
	.align		4
.L_4435:
        /*00f8*/ 	.byte	0x04, 0x36
        /*00fa*/ 	.short	(.L_4437 - .L_4436)
.L_4436:
        /*00fc*/ 	.word	0x00000008
.L_4437:


//--------------------- .nv.info._Z25selective_scan_fwd_kernelI32Selective_Scan_fwd_kernel_traitsILi32ELi8ELi1ELb0ELb1ELb1ELb0ELb1EN3c108BFloat16EfS2_EEv13SSMParamsBase --------------------------
	.section	.nv.info._Z25selective_scan_fwd_kernelI32Selective_Scan_fwd_kernel_traitsILi32ELi8ELi1ELb0ELb1ELb1ELb0ELb1EN3c108BFloat16EfS2_EEv13SSMParamsBase,"",@"SHT_CUDA_INFO"
	.sectionflags	@""
	.align	4


	//----- nvinfo : EIATTR_CUDA_API_VERSION
	.align		4
        /*0000*/ 	.byte	0x04, 0x37
        /*0002*/ 	.short	(.L_4439 - .L_4438)
.L_4438:
        /*0004*/ 	.word	0x00000082


	//----- nvinfo : EIATTR_KPARAM_INFO
	.align		4
.L_4439:
        /*0008*/ 	.byte	0x04, 0x17
        /*000a*/ 	.short	(.L_4441 - .L_4440)
.L_4440:
        /*000c*/ 	.word	0x00000000
        /*0010*/ 	.short	0x0000
        /*0012*/ 	.short	0x0000
        /*0014*/ 	.byte	0x00, 0xf0, 0x21, 0x06


	//----- nvinfo : EIATTR_SPARSE_MMA_MASK
	.align		4
.L_4441:
        /*0018*/ 	.byte	0x03, 0x50
        /*001a*/ 	.short	0x0000


	//----- nvinfo : EIATTR_MAXREG_COUNT
	.align		4
        /*001c*/ 	.byte	0x03, 0x1b
        /*001e*/ 	.short	0x00ff


	//----- nvinfo : EIATTR_NUM_BARRIERS
	.align		4
        /*0020*/ 	.byte	0x02, 0x4c
        /*0022*/ 	.byte	0x01
	.zero		1


	//----- nvinfo : EIATTR_MERCURY_ISA_VERSION
	.align		4
        /*0024*/ 	.byte	0x03, 0x5f
        /*0026*/ 	.short	0x0101


	//----- nvinfo : EIATTR_COOP_GROUP_MASK_REGIDS
	.align		4
        /*0028*/ 	.byte	0x04, 0x29
        /*002a*/ 	.short	(.L_4443 - .L_4442)


	//   ....[0]....
.L_4442:
        /*002c*/ 	.word	0xffffffff


	//   ....[1]....
        /*0030*/ 	.word	0xffffffff


	//   ....[2]....
        /*0034*/ 	.word	0xffffffff


	//   ....[3]....
        /*0038*/ 	.word	0xffffffff


	//   ....[4]....
        /*003c*/ 	.word	0xffffffff


	//   ....[5]....
        /*0040*/ 	.word	0xffffffff


	//   ....[6]....
        /*0044*/ 	.word	0xffffffff


	//   ....[7]....
        /*0048*/ 	.word	0xffffffff


	//   ....[8]....
        /*004c*/ 	.word	0xffffffff


	//   ....[9]....
        /*0050*/ 	.word	0xffffffff


	//   ....[10]....
        /*0054*/ 	.word	0xffffffff


	//   ....[11]....
        /*0058*/ 	.word	0xffffffff


	//   ....[12]....
        /*005c*/ 	.word	0xffffffff


	//   ....[13]....
        /*0060*/ 	.word	0xffffffff


	//   ....[14]....
        /*0064*/ 	.word	0xffffffff


	//   ....[15]....
        /*0068*/ 	.word	0xffffffff


	//   ....[16]....
        /*006c*/ 	.word	0xffffffff


	//----- nvinfo : EIATTR_COOP_GROUP_INSTR_OFFSETS
	.align		4
.L_4443:
        /*0070*/ 	.byte	0x04, 0x28
        /*0072*/ 	.short	(.L_4445 - .L_4444)


	//   ....[0]....
.L_4444:
        /*0074*/ 	.word	0x00001700


	//   ....[1]....
        /*0078*/ 	.word	0x000018f0


	//   ....[2]....
        /*007c*/ 	.word	0x00003460


	//   ....[3]....
        /*0080*/ 	.word	0x000038d0


	//   ....[4]....
        /*0084*/ 	.word	0x00003e10


	//   ....[5]....
        /*0088*/ 	.word	0x00003e60


	//   ....[6]....
        /*008c*/ 	.word	0x00003e90


	//   ....[7]....
        /*0090*/ 	.word	0x00003ec0


	//   ....[8]....
        /*0094*/ 	.word	0x00003ef0


	//   ....[9]....
        /*0098*/ 	.word	0x00003f20


	//   ....[10]....
        /*009c*/ 	.word	0x00003f70


	//   ....[11]....
        /*00a0*/ 	.word	0x00003f80


	//   ....[12]....
        /*00a4*/ 	.word	0x00003fd0


	//   ....[13]....
        /*00a8*/ 	.word	0x00003fe0


	//   ....[14]....
        /*00ac*/ 	.word	0x00004070


	//   ....[15]....
        /*00b0*/ 	.word	0x00004080


	//   ....[16]....
        /*00b4*/ 	.word	0x00004670


	//----- nvinfo : EIATTR_VRC_CTA_INIT_COUNT
	.align		4
.L_4445:
        /*00b8*/ 	.byte	0x02, 0x4a
	.zero		1
	.zero		1


	//----- nvinfo : EIATTR_EXIT_INSTR_OFFSETS
	.align		4
        /*00bc*/ 	.byte	0x04, 0x1c
        /*00be*/ 	.short	(.L_4447 - .L_4446)


	//   ....[0]....
.L_4446:
        /*00c0*/ 	.word	0x000002e0


	//   ....[1]....
        /*00c4*/ 	.word	0x00000f70


	//   ....[2]....
        /*00c8*/ 	.word	0x00001240


	//   ....[3]....
        /*00cc*/ 	.word	0x00004930


	//----- nvinfo : EIATTR_MAX_THREADS
	.align		4
.L_4447:
        /*00d0*/ 	.byte	0x04, 0x05
        /*00d2*/ 	.short	(.L_4449 - .L_4448)
.L_4448:
        /*00d4*/ 	.word	0x00000020
        /*00d8*/ 	.word	0x00000001
        /*00dc*/ 	.word	0x00000001


	//----- nvinfo : EIATTR_CRS_STACK_SIZE
	.align		4
.L_4449:
        /*00e0*/ 	.byte	0x04, 0x1e
        /*00e2*/ 	.short	(.L_4451 - .L_4450)
.L_4450:
        /*00e4*/ 	.word	0x00000000


	//----- nvinfo : EIATTR_CBANK_PARAM_SIZE
	.align		4
.L_4451:
        /*00e8*/ 	.byte	0x03, 0x19
        /*00ea*/ 	.short	0x0188


	//----- nvinfo : EIATTR_PARAM_CBANK
	.align		4
        /*00ec*/ 	.byte	0x04, 0x0a
        /*00ee*/ 	.short	(.L_4453 - .L_4452)
	.align		4
.L_4452:
        /*00f0*/ 	.word	index@(.nv.constant0._Z25selective_scan_fwd_kernelI32Selective_Scan_fwd_kernel_traitsILi32ELi8ELi1ELb0ELb1ELb1ELb0ELb1EN3c108BFloat16EfS2_EEv13SSMParamsBase)
        /*00f4*/ 	.short	0x0380
        /*00f6*/ 	.short	0x0188


	//----- nvinfo : EIATTR_SW_WAR
	.align		4
.L_4453:
        /*00f8*/ 	.byte	0x04, 0x36
        /*00fa*/ 	.short	(.L_4455 - .L_4454)
.L_4454:
        /*00fc*/ 	.word	0x00000008
.L_4455:


//--------------------- .nv.info._Z25selective_scan_fwd_kernelI32Selective_Scan_fwd_kernel_traitsILi32ELi8ELi1ELb0ELb1ELb1ELb1ELb0EN3c108BFloat16EfS2_EEv13SSMParamsBase --------------------------
	.section	.nv.info._Z25selective_scan_fwd_kernelI32Selective_Scan_fwd_kernel_traitsILi32ELi8ELi1ELb0ELb1ELb1ELb1ELb0EN3c108BFloat16EfS2_EEv13SSMParamsBase,"",@"SHT_CUDA_INFO"
	.sectionflags	@""
	.align	4


	//----- nvinfo : EIATTR_CUDA_API_VERSION
	.align		4
        /*0000*/ 	.byte	0x04, 0x37
        /*0002*/ 	.short	(.L_4457 - .L_4456)
.L_4456:
        /*0004*/ 	.word	0x00000082


	//----- nvinfo : EIATTR_KPARAM_INFO
	.align		4
.L_4457:
        /*0008*/ 	.byte	0x04, 0x17
        /*000a*/ 	.short	(.L_4459 - .L_4458)
.L_4458:
        /*000c*/ 	.word	0x00000000
        /*0010*/ 	.short	0x0000
        /*0012*/ 	.short	0x0000
        /*0014*/ 	.byte	0x00, 0xf0, 0x21, 0x06


	//----- nvinfo : EIATTR_SPARSE_MMA_MASK
	.align		4
.L_4459:
        /*0018*/ 	.byte	0x03, 0x50
        /*001a*/ 	.short	0x0000


	//----- nvinfo : EIATTR_MAXREG_COUNT
	.align		4
        /*001c*/ 	.byte	0x03, 0x1b
        /*001e*/ 	.short	0x00ff


	//----- nvinfo : EIATTR_NUM_BARRIERS
	.align		4
        /*0020*/ 	.byte	0x02, 0x4c
        /*0022*/ 	.byte	0x01
	.zero		1


	//----- nvinfo : EIATTR_MERCURY_ISA_VERSION
	.align		4
        /*0024*/ 	.byte	0x03, 0x5f
        /*0026*/ 	.short	0x0101


	//----- nvinfo : EIATTR_COOP_GROUP_MASK_REGIDS
	.align		4
        /*0028*/ 	.byte	0x04, 0x29
        /*002a*/ 	.short	(.L_4461 - .L_4460)


	//   ....[0]....
.L_4460:
        /*002c*/ 	.word	0xffffffff


	//   ....[1]....
        /*0030*/ 	.word	0xffffffff


	//   ....[2]....
        /*0034*/ 	.word	0xffffffff


	//   ....[3]....
        /*0038*/ 	.word	0xffffffff


	//   ....[4]....
        /*003c*/ 	.word	0xffffffff


	//   ....[5]....
        /*0040*/ 	.word	0xffffffff


	//   ....[6]....
        /*0044*/ 	.word	0xffffffff


	//   ....[7]....
        /*0048*/ 	.word	0xffffffff


	//   ....[8]....
        /*004c*/ 	.word	0xffffffff


	//   ....[9]....
        /*0050*/ 	.word	0xffffffff


	//   ....[10]....
        /*0054*/ 	.word	0xffffffff


	//   ....[11]....
        /*0058*/ 	.word	0xffffffff


	//   ....[12]....
        /*005c*/ 	.word	0xffffffff


	//   ....[13]....
        /*0060*/ 	.word	0xffffffff


	//   ....[14]....
        /*0064*/ 	.word	0xffffffff


	//   ....[15]....
        /*0068*/ 	.word	0xffffffff


	//   ....[16]....
        /*006c*/ 	.word	0xffffffff


	//   ....[17]....
        /*0070*/ 	.word	0xffffffff


	//   ....[18]....
        /*0074*/ 	.word	0xffffffff


	//----- nvinfo : EIATTR_COOP_GROUP_INSTR_OFFSETS
	.align		4
.L_4461:
        /*0078*/ 	.byte	0x04, 0x28
        /*007a*/ 	.short	(.L_4463 - .L_4462)


	//   ....[0]....
.L_4462:
        /*007c*/ 	.word	0x00001700


	//   ....[1]....
        /*0080*/ 	.word	0x000018c0


	//   ....[2]....
        /*0084*/ 	.word	0x00003570


	//   ....[3]....
        /*0088*/ 	.word	0x00003c50


	//   ....[4]....
        /*008c*/ 	.word	0x00003fd0


	//   ....[5]....
        /*0090*/ 	.word	0x00004010


	//   ....[6]....
        /*0094*/ 	.word	0x00004040


	//   ....[7]....
        /*0098*/ 	.word	0x00004070


	//   ....[8]....
        /*009c*/ 	.word	0x000040b0


	//   ....[9]....
        /*00a0*/ 	.word	0x000040d0


	//   ....[10]....
        /*00a4*/ 	.word	0x00004120


	//   ....[11]....
        /*00a8*/ 	.word	0x00004130


	//   ....[12]....
        /*00ac*/ 	.word	0x00004170


	//   ....[13]....
        /*00b0*/ 	.word	0x00004190


	//   ....[14]....
        /*00b4*/ 	.word	0x000041e0


	//   ....[15]....
        /*00b8*/ 	.word	0x00004200


	//   ....[16]....
        /*00bc*/ 	.word	0x00004960


	//   ....[17]....
        /*00c0*/ 	.word	0x00004cf0


	//   ....[18]....
        /*00c4*/ 	.word	0x00005290


	//----- nvinfo : EIATTR_VRC_CTA_INIT_COUNT
	.align		4
.L_4463:
        /*00c8*/ 	.byte	0x02, 0x4a
	.zero		1
	.zero		1


	//----- nvinfo : EIATTR_EXIT_INSTR_OFFSETS
	.align		4
        /*00cc*/ 	.byte	0x04, 0x1c
        /*00ce*/ 	.short	(.L_4465 - .L_4464)


	//   ....[0]....
.L_4464:
        /*00d0*/ 	.word	0x00000290


	//   ....[1]....
        /*00d4*/ 	.word	0x00000ed0


	//   ....[2]....
        /*00d8*/ 	.word	0x000011c0


	//   ....[3]....
        /*00dc*/ 	.word	0x00005520


	//----- nvinfo : EIATTR_MAX_THREADS
	.align		4
.L_4465:
        /*00e0*/ 	.byte	0x04, 0x05
        /*00e2*/ 	.short	(.L_4467 - .L_4466)
.L_4466:
        /*00e4*/ 	.word	0x00000020
        /*00e8*/ 	.word	0x00000001
        /*00ec*/ 	.word	0x00000001


	//----- nvinfo : EIATTR_CRS_STACK_SIZE
	.align		4
.L_4467:
        /*00f0*/ 	.byte	0x04, 0x1e
        /*00f2*/ 	.short	(.L_4469 - .L_4468)
.L_4468:
        /*00f4*/ 	.word	0x00000000


	//----- nvinfo : EIATTR_CBANK_PARAM_SIZE
	.align		4
.L_4469:
        /*00f8*/ 	.byte	0x03, 0x19
        /*00fa*/ 	.short	0x0188


	//----- nvinfo : EIATTR_PARAM_CBANK
	.align		4
        /*00fc*/ 	.byte	0x04, 0x0a
        /*00fe*/ 	.short	(.L_4471 - .L_4470)
	.align		4
.L_4470:
        /*0100*/ 	.word	index@(.nv.constant0._Z25selective_scan_fwd_kernelI32Selective_Scan_fwd_kernel_traitsILi32ELi8ELi1ELb0ELb1ELb1ELb1ELb0EN3c108BFloat16EfS2_EEv13SSMParamsBase)
        /*0104*/ 	.short	0x0380
        /*0106*/ 	.short	0x0188


	//----- nvinfo : EIATTR_SW_WAR
	.align		4
.L_4471:
        /*0108*/ 	.byte	0x04, 0x36
        /*010a*/ 	.short	(.L_4473 - .L_4472)
.L_4472:
        /*010c*/ 	.word	0x00000008
.L_4473:


//--------------------- .nv.info._Z25selective_scan_fwd_kernelI32Selective_Scan_fwd_kernel_traitsILi32ELi8ELi1ELb0ELb1ELb1ELb1ELb1EN3c108BFloat16EfS2_EEv13SSMParamsBase --------------------------
	.section	.nv.info._Z25selective_scan_fwd_kernelI32Selective_Scan_fwd_kernel_traitsILi32ELi8ELi1ELb0ELb1ELb1ELb1ELb1EN3c108BFloat16EfS2_EEv13SSMParamsBase,"",@"SHT_CUDA_INFO"
	.sectionflags	@""
	.align	4


	//----- nvinfo : EIATTR_CUDA_API_VERSION
	.align		4
        /*0000*/ 	.byte	0x04, 0x37
        /*0002*/ 	.short	(.L_4475 - .L_4474)
.L_4474:
        /*0004*/ 	.word	0x00000082


	//----- nvinfo : EIATTR_KPARAM_INFO
	.align		4
.L_4475:
        /*0008*/ 	.byte	0x04, 0x17
        /*000a*/ 	.short	(.L_4477 - .L_4476)
.L_4476:
        /*000c*/ 	.word	0x00000000
        /*0010*/ 	.short	0x0000
        /*0012*/ 	.short	0x0000
        /*0014*/ 	.byte	0x00, 0xf0, 0x21, 0x06


	//----- nvinfo : EIATTR_SPARSE_MMA_MASK
	.align		4
.L_4477:
        /*0018*/ 	.byte	0x03, 0x50
        /*001a*/ 	.short	0x0000


	//----- nvinfo : EIATTR_MAXREG_COUNT
	.align		4
        /*001c*/ 	.byte	0x03, 0x1b
        /*001e*/ 	.short	0x00ff


	//----- nvinfo : EIATTR_NUM_BARRIERS
	.align		4
        /*0020*/ 	.byte	0x02, 0x4c
        /*0022*/ 	.byte	0x01
	.zero		1


	//----- nvinfo : EIATTR_MERCURY_ISA_VERSION
	.align		4
        /*0024*/ 	.byte	0x03, 0x5f
        /*0026*/ 	.short	0x0101


	//----- nvinfo : EIATTR_COOP_GROUP_MASK_REGIDS
	.align		4
        /*0028*/ 	.byte	0x04, 0x29
        /*002a*/ 	.short	(.L_4479 - .L_4478)


	//   ....[0]....
.L_4478:
        /*002c*/ 	.word	0xffffffff


	//   ....[1]....
        /*0030*/ 	.word	0xffffffff


	//   ....[2]....
        /*0034*/ 	.word	0xffffffff


	//   ....[3]....
        /*0038*/ 	.word	0xffffffff


	//   ....[4]....
        /*003c*/ 	.word	0xffffffff


	//   ....[5]....
        /*0040*/ 	.word	0xffffffff


	//   ....[6]....
        /*0044*/ 	.word	0xffffffff


	//   ....[7]....
        /*0048*/ 	.word	0xffffffff


	//   ....[8]....
        /*004c*/ 	.word	0xffffffff


	//   ....[9]....
        /*0050*/ 	.word	0xffffffff


	//   ....[10]....
        /*0054*/ 	.word	0xffffffff


	//   ....[11]....
        /*0058*/ 	.word	0xffffffff


	//   ....[12]....
        /*005c*/ 	.word	0xffffffff


	//   ....[13]....
        /*0060*/ 	.word	0xffffffff


	//   ....[14]....
        /*0064*/ 	.word	0xffffffff


	//   ....[15]....
        /*0068*/ 	.word	0xffffffff


	//   ....[16]....
        /*006c*/ 	.word	0xffffffff


	//   ....[17]....
        /*0070*/ 	.word	0xffffffff


	//   ....[18]....
        /*0074*/ 	.word	0xffffffff


	//----- nvinfo : EIATTR_COOP_GROUP_INSTR_OFFSETS
	.align		4
.L_4479:
        /*0078*/ 	.byte	0x04, 0x28
        /*007a*/ 	.short	(.L_4481 - .L_4480)


	//   ....[0]....
.L_4480:
        /*007c*/ 	.word	0x000017b0


	//   ....[1]....
        /*0080*/ 	.word	0x00001970


	//   ....[2]....
        /*0084*/ 	.word	0x00003630


	//   ....[3]....
        /*0088*/ 	.word	0x00003d10


	//   ....[4]....
        /*008c*/ 	.word	0x00004090


	//   ....[5]....
        /*0090*/ 	.word	0x000040d0


	//   ....[6]....
        /*0094*/ 	.word	0x00004100


	//   ....[7]....
        /*0098*/ 	.word	0x00004130


	//   ....[8]....
        /*009c*/ 	.word	0x00004170


	//   ....[9]....
        /*00a0*/ 	.word	0x00004190


	//   ....[10]....
        /*00a4*/ 	.word	0x000041e0


	//   ....[11]....
        /*00a8*/ 	.word	0x000041f0


	//   ....[12]....
        /*00ac*/ 	.word	0x00004230


	//   ....[13]....
        /*00b0*/ 	.word	0x00004250


	//   ....[14]....
        /*00b4*/ 	.word	0x000042a0


	//   ....[15]....
        /*00b8*/ 	.word	0x000042c0


	//   ....[16]....
        /*00bc*/ 	.word	0x00004a80


	//   ....[17]....
        /*00c0*/ 	.word	0x00004e10


	//   ....[18]....
        /*00c4*/ 	.word	0x000053d0


	//----- nvinfo : EIATTR_VRC_CTA_INIT_COUNT
	.align		4
.L_4481:
        /*00c8*/ 	.byte	0x02, 0x4a
	.zero		1
	.zero		1


	//----- nvinfo : EIATTR_EXIT_INSTR_OFFSETS
	.align		4
        /*00cc*/ 	.byte	0x04, 0x1c
        /*00ce*/ 	.short	(.L_4483 - .L_4482)


	//   ....[0]....
.L_4482:
        /*00d0*/ 	.word	0x000002e0


	//   ....[1]....
        /*00d4*/ 	.word	0x00000fa0


	//   ....[2]....
        /*00d8*/ 	.word	0x00001270


	//   ....[3]....
        /*00dc*/ 	.word	0x00005640


	//----- nvinfo : EIATTR_MAX_THREADS
	.align		4
.L_4483:
        /*00e0*/ 	.byte	0x04, 0x05
        /*00e2*/ 	.short	(.L_4485 - .L_4484)
.L_4484:
        /*00e4*/ 	.word	0x00000020
        /*00e8*/ 	.word	0x00000001
        /*00ec*/ 	.word	0x00000001


	//----- nvinfo : EIATTR_CRS_STACK_SIZE
	.align		4
.L_4485:
        /*00f0*/ 	.byte	0x04, 0x1e
        /*00f2*/ 	.short	(.L_4487 - .L_4486)
.L_4486:
        /*00f4*/ 	.word	0x00000000


	//----- nvinfo : EIATTR_CBANK_PARAM_SIZE
	.align		4
.L_4487:
        /*00f8*/ 	.byte	0x03, 0x19
        /*00fa*/ 	.short	0x0188


	//----- nvinfo : EIATTR_PARAM_CBANK
	.align		4
        /*00fc*/ 	.byte	0x04, 0x0a
        /*00fe*/ 	.short	(.L_4489 - .L_4488)
	.align		4
.L_4488:
        /*0100*/ 	.word	index@(.nv.constant0._Z25selective_scan_fwd_kernelI32Selective_Scan_fwd_kernel_traitsILi32ELi8ELi1ELb0ELb1ELb1ELb1ELb1EN3c108BFloat16EfS2_EEv13SSMParamsBase)
        /*0104*/ 	.short	0x0380
        /*0106*/ 	.short	0x0188


	//----- nvinfo : EIATTR_SW_WAR
	.align		4
.L_4489:
        /*0108*/ 	.byte	0x04, 0x36
        /*010a*/ 	.short	(.L_4491 - .L_4490)
.L_4490:
        /*010c*/ 	.word	0x00000008
.L_4491:


//--------------------- .nv.info._Z25selective_scan_fwd_kernelI32Selective_Scan_fwd_kernel_traitsILi32ELi8ELi1ELb1ELb1ELb1ELb0ELb0EN3c108BFloat16EfS2_EEv13SSMParamsBase --------------------------
	.section	.nv.info._Z25selective_scan_fwd_kernelI32Selective_Scan_fwd_kernel_traitsILi32ELi8ELi1ELb1ELb1ELb1ELb0ELb0EN3c108BFloat16EfS2_EEv13SSMParamsBase,"",@"SHT_CUDA_INFO"
	.sectionflags	@""
	.align	4


	//----- nvinfo : EIATTR_CUDA_API_VERSION
	.align		4
        /*0000*/ 	.byte	0x04, 0x37
        /*0002*/ 	.short	(.L_4493 - .L_4492)
.L_4492:
        /*0004*/ 	.word	0x00000082


	//----- nvinfo : EIATTR_KPARAM_INFO
	.align		4
.L_4493:
        /*0008*/ 	.byte	0x04, 0x17
        /*000a*/ 	.short	(.L_4495 - .L_4494)
.L_4494:
        /*000c*/ 	.word	0x00000000
        /*0010*/ 	.short	0x0000
        /*0012*/ 	.short	0x0000
        /*0014*/ 	.byte	0x00, 0xf0, 0x21, 0x06


	//----- nvinfo : EIATTR_SPARSE_MMA_MASK
	.align		4
.L_4495:
        /*0018*/ 	.byte	0x03, 0x50
        /*001a*/ 	.short	0x0000


	//----- nvinfo : EIATTR_MAXREG_COUNT
	.align		4
        /*001c*/ 	.byte	0x03, 0x1b
        /*001e*/ 	.short	0x00ff


	//----- nvinfo : EIATTR_NUM_BARRIERS
	.align		4
        /*0020*/ 	.byte	0x02, 0x4c
        /*0022*/ 	.byte	0x01
	.zero		1


	//----- nvinfo : EIATTR_MERCURY_ISA_VERSION
	.align		4
        /*0024*/ 	.byte	0x03, 0x5f
        /*0026*/ 	.short	0x0101


	//----- nvinfo : EIATTR_COOP_GROUP_MASK_REGIDS
	.align		4
        /*0028*/ 	.byte	0x04, 0x29
        /*002a*/ 	.short	(.L_4497 - .L_4496)


	//   ....[0]....
.L_4496:
        /*002c*/ 	.word	0xffffffff


	//   ....[1]....
        /*0030*/ 	.word	0xffffffff


	//   ....[2]....
        /*0034*/ 	.word	0xffffffff


	//   ....[3]....
        /*0038*/ 	.word	0xffffffff


	//   ....[4]....
        /*003c*/ 	.word	0xffffffff


	//   ....[5]....
        /*0040*/ 	.word	0xffffffff


	//   ....[6]....
        /*0044*/ 	.word	0xffffffff


	//   ....[7]....
        /*0048*/ 	.word	0xffffffff


	//   ....[8]....
        /*004c*/ 	.word	0xffffffff


	//   ....[9]....
        /*0050*/ 	.word	0xffffffff


	//   ....[10]....
        /*0054*/ 	.word	0xffffffff


	//   ....[11]....
        /*0058*/ 	.word	0xffffffff


	//----- nvinfo : EIATTR_COOP_GROUP_INSTR_OFFSETS
	.align		4
.L_4497:
        /*005c*/ 	.byte	0x04, 0x28
        /*005e*/ 	.short	(.L_4499 - .L_4498)


	//   ....[0]....
.L_4498:
        /*0060*/ 	.word	0x000033f0


	//   ....[1]....
        /*0064*/ 	.word	0x00003440


	//   ....[2]....
        /*0068*/ 	.word	0x00003470


	//   ....[3]....
        /*006c*/ 	.word	0x000034a0


	//   ....[4]....
        /*0070*/ 	.word	0x000034d0


	//   ....[5]....
        /*0074*/ 	.word	0x00003500


	//   ....[6]....
        /*0078*/ 	.word	0x00003550


	//   ....[7]....
        /*007c*/ 	.word	0x00003560


	//   ....[8]....
        /*0080*/ 	.word	0x000035b0


	//   ....[9]....
        /*0084*/ 	.word	0x000035c0


	//   ....[10]....
        /*0088*/ 	.word	0x00003650


	//   ....[11]....
        /*008c*/ 	.word	0x00003660


	//----- nvinfo : EIATTR_VRC_CTA_INIT_COUNT
	.align		4
.L_4499:
        /*0090*/ 	.byte	0x02, 0x4a
	.zero		1
	.zero		1


	//----- nvinfo : EIATTR_EXIT_INSTR_OFFSETS
	.align		4
        /*0094*/ 	.byte	0x04, 0x1c
        /*0096*/ 	.short	(.L_4501 - .L_4500)


	//   ....[0]....
.L_4500:
        /*0098*/ 	.word	0x00000280


	//   ....[1]....
        /*009c*/ 	.word	0x00000e70


	//   ....[2]....
        /*00a0*/ 	.word	0x00001280


	//   ....[3]....
        /*00a4*/ 	.word	0x00003ba0


	//----- nvinfo : EIATTR_MAX_THREADS
	.align		4
.L_4501:
        /*00a8*/ 	.byte	0x04, 0x05
        /*00aa*/ 	.short	(.L_4503 - .L_4502)
.L_4502:
        /*00ac*/ 	.word	0x00000020
        /*00b0*/ 	.word	0x00000001
        /*00b4*/ 	.word	0x00000001


	//----- nvinfo : EIATTR_CRS_STACK_SIZE
	.align		4
.L_4503:
        /*00b8*/ 	.byte	0x04, 0x1e
        /*00ba*/ 	.short	(.L_4505 - .L_4504)
.L_4504:
        /*00bc*/ 	.word	0x00000000


	//----- nvinfo : EIATTR_CBANK_PARAM_SIZE
	.align		4
.L_4505:
        /*00c0*/ 	.byte	0x03, 0x19
        /*00c2*/ 	.short	0x0188


	//----- nvinfo : EIATTR_PARAM_CBANK
	.align		4
        /*00c4*/ 	.byte	0x04, 0x0a
        /*00c6*/ 	.short	(.L_4507 - .L_4506)
	.align		4
.L_4506:
        /*00c8*/ 	.word	index@(.nv.constant0._Z25selective_scan_fwd_kernelI32Selective_Scan_fwd_kernel_traitsILi32ELi8ELi1ELb1ELb1ELb1ELb0ELb0EN3c108BFloat16EfS2_EEv13SSMParamsBase)
        /*00cc*/ 	.short	0x0380
        /*00ce*/ 	.short	0x0188


	//----- nvinfo : EIATTR_SW_WAR
	.align		4
.L_4507:
        /*00d0*/ 	.byte	0x04, 0x36
        /*00d2*/ 	.short	(.L_4509 - .L_4508)
.L_4508:
        /*00d4*/ 	.word	0x00000008
.L_4509:


//--------------------- .nv.info._Z25selective_scan_fwd_kernelI32Selective_Scan_fwd_kernel_traitsILi32ELi8ELi1ELb1ELb1ELb1ELb0ELb1EN3c108BFloat16EfS2_EEv13SSMParamsBase --------------------------
	.section	.nv.info._Z25selective_scan_fwd_kernelI32Selective_Scan_fwd_kernel_traitsILi32ELi8ELi1ELb1ELb1ELb1ELb0ELb1EN3c108BFloat16EfS2_EEv13SSMParamsBase,"",@"SHT_CUDA_INFO"
	.sectionflags	@""
	.align	4


	//----- nvinfo : EIATTR_CUDA_API_VERSION
	.align		4
        /*0000*/ 	.byte	0x04, 0x37
        /*0002*/ 	.short	(.L_4511 - .L_4510)
.L_4510:
        /*0004*/ 	.word	0x00000082


	//----- nvinfo : EIATTR_KPARAM_INFO
	.align		4
.L_4511:
        /*0008*/ 	.byte	0x04, 0x17
        /*000a*/ 	.short	(.L_4513 - .L_4512)
.L_4512:
        /*000c*/ 	.word	0x00000000
        /*0010*/ 	.short	0x0000
        /*0012*/ 	.short	0x0000
        /*0014*/ 	.byte	0x00, 0xf0, 0x21, 0x06


	//----- nvinfo : EIATTR_SPARSE_MMA_MASK
	.align		4
.L_4513:
        /*0018*/ 	.byte	0x03, 0x50
        /*001a*/ 	.short	0x0000


	//----- nvinfo : EIATTR_MAXREG_COUNT
	.align		4
        /*001c*/ 	.byte	0x03, 0x1b
        /*001e*/ 	.short	0x00ff


	//----- nvinfo : EIATTR_NUM_BARRIERS
	.align		4
        /*0020*/ 	.byte	0x02, 0x4c
        /*0022*/ 	.byte	0x01
	.zero		1


	//----- nvinfo : EIATTR_MERCURY_ISA_VERSION
	.align		4
        /*0024*/ 	.byte	0x03, 0x5f
        /*0026*/ 	.short	0x0101


	//----- nvinfo : EIATTR_COOP_GROUP_MASK_REGIDS
	.align		4
        /*0028*/ 	.byte	0x04, 0x29
        /*002a*/ 	.short	(.L_4515 - .L_4514)


	//   ....[0]....
.L_4514:
        /*002c*/ 	.word	0xffffffff


	//   ....[1]....
        /*0030*/ 	.word	0xffffffff


	//   ....[2]....
        /*0034*/ 	.word	0xffffffff


	//   ....[3]....
        /*0038*/ 	.word	0xffffffff


	//   ....[4]....
        /*003c*/ 	.word	0xffffffff


	//   ....[5]....
        /*0040*/ 	.word	0xffffffff


	//   ....[6]....
        /*0044*/ 	.word	0xffffffff


	//   ....[7]....
        /*0048*/ 	.word	0xffffffff


	//   ....[8]....
        /*004c*/ 	.word	0xffffffff


	//   ....[9]....
        /*0050*/ 	.word	0xffffffff


	//   ....[10]....
        /*0054*/ 	.word	0xffffffff


	//   ....[11]....
        /*0058*/ 	.word	0xffffffff


	//   ....[12]....
        /*005c*/ 	.word	0xffffffff


	//   ....[13]....
        /*0060*/ 	.word	0xffffffff


	//   ....[14]....
        /*0064*/ 	.word	0xffffffff


	//   ....[15]....
        /*0068*/ 	.word	0xffffffff


	//   ....[16]....
        /*006c*/ 	.word	0xffffffff


	//----- nvinfo : EIATTR_COOP_GROUP_INSTR_OFFSETS
	.align		4
.L_4515:
        /*0070*/ 	.byte	0x04, 0x28
        /*0072*/ 	.short	(.L_4517 - .L_4516)


	//   ....[0]....
.L_4516:
        /*0074*/ 	.word	0x00001700


	//   ....[1]....
        /*0078*/ 	.word	0x000018f0


	//   ....[2]....
        /*007c*/ 	.word	0x00003460


	//   ....[3]....
        /*0080*/ 	.word	0x000038d0


	//   ....[4]....
        /*0084*/ 	.word	0x00003e10


	//   ....[5]....
        /*0088*/ 	.word	0x00003e60


	//   ....[6]....
        /*008c*/ 	.word	0x00003e90


	//   ....[7]....
        /*0090*/ 	.word	0x00003ec0


	//   ....[8]....
        /*0094*/ 	.word	0x00003ef0


	//   ....[9]....
        /*0098*/ 	.word	0x00003f20


	//   ....[10]....
        /*009c*/ 	.word	0x00003f70


	//   ....[11]....
        /*00a0*/ 	.word	0x00003f80


	//   ....[12]....
        /*00a4*/ 	.word	0x00003fd0


	//   ....[13]....
        /*00a8*/ 	.word	0x00003fe0


	//   ....[14]....
        /*00ac*/ 	.word	0x00004070


	//   ....[15]....
        /*00b0*/ 	.word	0x00004080


	//   ....[16]....
        /*00b4*/ 	.word	0x00004670


	//----- nvinfo : EIATTR_VRC_CTA_INIT_COUNT
	.align		4
.L_4517:
        /*00b8*/ 	.byte	0x02, 0x4a
	.zero		1
	.zero		1


	//----- nvinfo : EIATTR_EXIT_INSTR_OFFSETS
	.align		4
        /*00bc*/ 	.byte	0x04, 0x1c
        /*00be*/ 	.short	(.L_4519 - .L_4518)


	//   ....[0]....
.L_4518:
        /*00c0*/ 	.word	0x000002e0


	//   ....[1]....
        /*00c4*/ 	.word	0x00000f70


	//   ....[2]....
        /*00c8*/ 	.word	0x00001240


	//   ....[3]....
        /*00cc*/ 	.word	0x00004930


	//----- nvinfo : EIATTR_MAX_THREADS
	.align		4
.L_4519:
        /*00d0*/ 	.byte	0x04, 0x05
        /*00d2*/ 	.short	(.L_4521 - .L_4520)
.L_4520:
        /*00d4*/ 	.word	0x00000020
        /*00d8*/ 	.word	0x00000001
        /*00dc*/ 	.word	0x00000001


	//----- nvinfo : EIATTR_CRS_STACK_SIZE
	.align		4
.L_4521:
        /*00e0*/ 	.byte	0x04, 0x1e
        /*00e2*/ 	.short	(.L_4523 - .L_4522)
.L_4522:
        /*00e4*/ 	.word	0x00000000


	//----- nvinfo : EIATTR_CBANK_PARAM_SIZE
	.align		4
.L_4523:
        /*00e8*/ 	.byte	0x03, 0x19
        /*00ea*/ 	.short	0x0188


	//----- nvinfo : EIATTR_PARAM_CBANK
	.align		4
        /*00ec*/ 	.byte	0x04, 0x0a
        /*00ee*/ 	.short	(.L_4525 - .L_4524)
	.align		4
.L_4524:
        /*00f0*/ 	.word	index@(.nv.constant0._Z25selective_scan_fwd_kernelI32Selective_Scan_fwd_kernel_traitsILi32ELi8ELi1ELb1ELb1ELb1ELb0ELb1EN3c108BFloat16EfS2_EEv13SSMParamsBase)
        /*00f4*/ 	.short	0x0380
        /*00f6*/ 	.short	0x0188


	//----- nvinfo : EIATTR_SW_WAR
	.align		4
.L_4525:
        /*00f8*/ 	.byte	0x04, 0x36
        /*00fa*/ 	.short	(.L_4527 - .L_4526)
.L_4526:
        /*00fc*/ 	.word	0x00000008
.L_4527:


//--------------------- .nv.info._Z25selective_scan_fwd_kernelI32Selective_Scan_fwd_kernel_traitsILi32ELi8ELi1ELb1ELb1ELb1ELb1ELb0EN3c108BFloat16EfS2_EEv13SSMParamsBase --------------------------
	.section	.nv.info._Z25selective_scan_fwd_kernelI32Selective_Scan_fwd_kernel_traitsILi32ELi8ELi1ELb1ELb1ELb1ELb1ELb0EN3c108BFloat16EfS2_EEv13SSMParamsBase,"",@"SHT_CUDA_INFO"
	.sectionflags	@""
	.align	4


	//----- nvinfo : EIATTR_CUDA_API_VERSION
	.align		4
        /*0000*/ 	.byte	0x04, 0x37
        /*0002*/ 	.short	(.L_4529 - .L_4528)
.L_4528:
        /*0004*/ 	.word	0x00000082


	//----- nvinfo : EIATTR_KPARAM_INFO
	.align		4
.L_4529:
        /*0008*/ 	.byte	0x04, 0x17
        /*000a*/ 	.short	(.L_4531 - .L_4530)
.L_4530:
        /*000c*/ 	.word	0x00000000
        /*0010*/ 	.short	0x0000
        /*0012*/ 	.short	0x0000
        /*0014*/ 	.byte	0x00, 0xf0, 0x21, 0x06


	//----- nvinfo : EIATTR_SPARSE_MMA_MASK
	.align		4
.L_4531:
        /*0018*/ 	.byte	0x03, 0x50
        /*001a*/ 	.short	0x0000


	//----- nvinfo : EIATTR_MAXREG_COUNT
	.align		4
        /*001c*/ 	.byte	0x03, 0x1b
        /*001e*/ 	.short	0x00ff


	//----- nvinfo : EIATTR_NUM_BARRIERS
	.align		4
        /*0020*/ 	.byte	0x02, 0x4c
        /*0022*/ 	.byte	0x01
	.zero		1


	//----- nvinfo : EIATTR_MERCURY_ISA_VERSION
	.align		4
        /*0024*/ 	.byte	0x03, 0x5f
        /*0026*/ 	.short	0x0101


	//----- nvinfo : EIATTR_COOP_GROUP_MASK_REGIDS
	.align		4
        /*0028*/ 	.byte	0x04, 0x29
        /*002a*/ 	.short	(.L_4533 - .L_4532)


	//   ....[0]....
.L_4532:
        /*002c*/ 	.word	0xffffffff


	//   ....[1]....
        /*0030*/ 	.word	0xffffffff


	//   ....[2]....
        /*0034*/ 	.word	0xffffffff


	//   ....[3]....
        /*0038*/ 	.word	0xffffffff


	//   ....[4]....
        /*003c*/ 	.word	0xffffffff


	//   ....[5]....
        /*0040*/ 	.word	0xffffffff


	//   ....[6]....
        /*0044*/ 	.word	0xffffffff


	//   ....[7]....
        /*0048*/ 	.word	0xffffffff


	//   ....[8]....
        /*004c*/ 	.word	0xffffffff


	//   ....[9]....
        /*0050*/ 	.word	0xffffffff


	//   ....[10]....
        /*0054*/ 	.word	0xffffffff


	//   ....[11]....
        /*0058*/ 	.word	0xffffffff


	//----- nvinfo : EIATTR_COOP_GROUP_INSTR_OFFSETS
	.align		4
.L_4533:
        /*005c*/ 	.byte	0x04, 0x28
        /*005e*/ 	.short	(.L_4535 - .L_4534)


	//   ....[0]....
.L_4534:
        /*0060*/ 	.word	0x000034b0


	//   ....[1]....
        /*0064*/ 	.word	0x00003500


	//   ....[2]....
        /*0068*/ 	.word	0x00003530


	//   ....[3]....
        /*006c*/ 	.word	0x00003560


	//   ....[4]....
        /*0070*/ 	.word	0x00003590


	//   ....[5]....
        /*0074*/ 	.word	0x000035c0


	//   ....[6]....
        /*0078*/ 	.word	0x00003610


	//   ....[7]....
        /*007c*/ 	.word	0x00003620


	//   ....[8]....
        /*0080*/ 	.word	0x00003670


	//   ....[9]....
        /*0084*/ 	.word	0x00003680


	//   ....[10]....
        /*0088*/ 	.word	0x00003710


	//   ....[11]....
        /*008c*/ 	.word	0x00003720


	//----- nvinfo : EIATTR_VRC_CTA_INIT_COUNT
	.align		4
.L_4535:
        /*0090*/ 	.byte	0x02, 0x4a
	.zero		1
	.zero		1


	//----- nvinfo : EIATTR_EXIT_INSTR_OFFSETS
	.align		4
        /*0094*/ 	.byte	0x04, 0x1c
        /*0096*/ 	.short	(.L_4537 - .L_4536)


	//   ....[0]....
.L_4536:
        /*0098*/ 	.word	0x00000290


	//   ....[1]....
        /*009c*/ 	.word	0x00000e50


	//   ....[2]....
        /*00a0*/ 	.word	0x00001350


	//   ....[3]....
        /*00a4*/ 	.word	0x00004130


	//----- nvinfo : EIATTR_MAX_THREADS
	.align		4
.L_4537:
        /*00a8*/ 	.byte	0x04, 0x05
        /*00aa*/ 	.short	(.L_4539 - .L_4538)
.L_4538:
        /*00ac*/ 	.word	0x00000020
        /*00b0*/ 	.word	0x00000001
        /*00b4*/ 	.word	0x00000001


	//----- nvinfo : EIATTR_CRS_STACK_SIZE
	.align		4
.L_4539:
        /*00b8*/ 	.byte	0x04, 0x1e
        /*00ba*/ 	.short	(.L_4541 - .L_4540)
.L_4540:
        /*00bc*/ 	.word	0x00000000


	//----- nvinfo : EIATTR_CBANK_PARAM_SIZE
	.align		4
.L_4541:
        /*00c0*/ 	.byte	0x03, 0x19
        /*00c2*/ 	.short	0x0188


	//----- nvinfo : EIATTR_PARAM_CBANK
	.align		4
        /*00c4*/ 	.byte	0x04, 0x0a
        /*00c6*/ 	.short	(.L_4543 - .L_4542)
	.align		4
.L_4542:
        /*00c8*/ 	.word	index@(.nv.constant0._Z25selective_scan_fwd_kernelI32Selective_Scan_fwd_kernel_traitsILi32ELi8ELi1ELb1ELb1ELb1ELb1ELb0EN3c108BFloat16EfS2_EEv13SSMParamsBase)
        /*00cc*/ 	.short	0x0380
        /*00ce*/ 	.short	0x0188


	//----- nvinfo : EIATTR_SW_WAR
	.align		4
.L_4543:
        /*00d0*/ 	.byte	0x04, 0x36
        /*00d2*/ 	.short	(.L_4545 - .L_4544)
.L_4544:
        /*00d4*/ 	.word	0x00000008
.L_4545:


//--------------------- .nv.info._Z25selective_scan_fwd_kernelI32Selective_Scan_fwd_kernel_traitsILi32ELi8ELi1ELb1ELb1ELb1ELb1ELb1EN3c108BFloat16EfS2_EEv13SSMParamsBase --------------------------
	.section	.nv.info._Z25selective_scan_fwd_kernelI32Selective_Scan_fwd_kernel_traitsILi32ELi8ELi1ELb1ELb1ELb1ELb1ELb1EN3c108BFloat16EfS2_EEv13SSMParamsBase,"",@"SHT_CUDA_INFO"
	.sectionflags	@""
	.align	4


	//----- nvinfo : EIATTR_CUDA_API_VERSION
	.align		4
        /*0000*/ 	.byte	0x04, 0x37
        /*0002*/ 	.short	(.L_4547 - .L_4546)
.L_4546:
        /*0004*/ 	.word	0x00000082


	//----- nvinfo : EIATTR_KPARAM_INFO
	.align		4
.L_4547:
        /*0008*/ 	.byte	0x04, 0x17
        /*000a*/ 	.short	(.L_4549 - .L_4548)
.L_4548:
        /*000c*/ 	.word	0x00000000
        /*0010*/ 	.short	0x0000
        /*0012*/ 	.short	0x0000
        /*0014*/ 	.byte	0x00, 0xf0, 0x21, 0x06


	//----- nvinfo : EIATTR_SPARSE_MMA_MASK
	.align		4
.L_4549:
        /*0018*/ 	.byte	0x03, 0x50
        /*001a*/ 	.short	0x0000


	//----- nvinfo : EIATTR_MAXREG_COUNT
	.align		4
        /*001c*/ 	.byte	0x03, 0x1b
        /*001e*/ 	.short	0x00ff


	//----- nvinfo : EIATTR_NUM_BARRIERS
	.align		4
        /*0020*/ 	.byte	0x02, 0x4c
        /*0022*/ 	.byte	0x01
	.zero		1


	//----- nvinfo : EIATTR_MERCURY_ISA_VERSION
	.align		4
        /*0024*/ 	.byte	0x03, 0x5f
        /*0026*/ 	.short	0x0101


	//----- nvinfo : EIATTR_COOP_GROUP_MASK_REGIDS
	.align		4
        /*0028*/ 	.byte	0x04, 0x29
        /*002a*/ 	.short	(.L_4551 - .L_4550)


	//   ....[0]....
.L_4550:
        /*002c*/ 	.word	0xffffffff


	//   ....[1]....
        /*0030*/ 	.word	0xffffffff


	//   ....[2]....
        /*0034*/ 	.word	0xffffffff


	//   ....[3]....
        /*0038*/ 	.word	0xffffffff


	//   ....[4]....
        /*003c*/ 	.word	0xffffffff


	//   ....[5]....
        /*0040*/ 	.word	0xffffffff


	//   ....[6]....
        /*0044*/ 	.word	0xffffffff


	//   ....[7]....
        /*0048*/ 	.word	0xffffffff


	//   ....[8]....
        /*004c*/ 	.word	0xffffffff


	//   ....[9]....
        /*0050*/ 	.word	0xffffffff


	//   ....[10]....
        /*0054*/ 	.word	0xffffffff


	//   ....[11]....
        /*0058*/ 	.word	0xffffffff


	//   ....[12]....
        /*005c*/ 	.word	0xffffffff


	//   ....[13]....
        /*0060*/ 	.word	0xffffffff


	//   ....[14]....
        /*0064*/ 	.word	0xffffffff


	//   ....[15]....
        /*0068*/ 	.word	0xffffffff


	//   ....[16]....
        /*006c*/ 	.word	0xffffffff


	//   ....[17]....
        /*0070*/ 	.word	0xffffffff


	//   ....[18]....
        /*0074*/ 	.word	0xffffffff


	//----- nvinfo : EIATTR_COOP_GROUP_INSTR_OFFSETS
	.align		4
.L_4551:
        /*0078*/ 	.byte	0x04, 0x28
        /*007a*/ 	.short	(.L_4553 - .L_4552)


	//   ....[0]....
.L_4552:
        /*007c*/ 	.word	0x000017b0


	//   ....[1]....
        /*0080*/ 	.word	0x00001970


	//   ....[2]....
        /*0084*/ 	.word	0x00003630


	//   ....[3]....
        /*0088*/ 	.word	0x00003d10


	//   ....[4]....
        /*008c*/ 	.word	0x00004090


	//   ....[5]....
        /*0090*/ 	.word	0x000040d0


	//   ....[6]....
        /*0094*/ 	.word	0x00004100


	//   ....[7]....
        /*0098*/ 	.word	0x00004130


	//   ....[8]....
        /*009c*/ 	.word	0x00004170


	//   ....[9]....
        /*00a0*/ 	.word	0x00004190


	//   ....[10]....
        /*00a4*/ 	.word	0x000041e0


	//   ....[11]....
        /*00a8*/ 	.word	0x000041f0


	//   ....[12]....
        /*00ac*/ 	.word	0x00004230


	//   ....[13]....
        /*00b0*/ 	.word	0x00004250


	//   ....[14]....
        /*00b4*/ 	.word	0x000042a0


	//   ....[15]....
        /*00b8*/ 	.word	0x000042c0


	//   ....[16]....
        /*00bc*/ 	.word	0x00004a80


	//   ....[17]....
        /*00c0*/ 	.word	0x00004e10


	//   ....[18]....
        /*00c4*/ 	.word	0x000053d0


	//----- nvinfo : EIATTR_VRC_CTA_INIT_COUNT
	.align		4
.L_4553:
        /*00c8*/ 	.byte	0x02, 0x4a
	.zero		1
	.zero		1


	//----- nvinfo : EIATTR_EXIT_INSTR_OFFSETS
	.align		4
        /*00cc*/ 	.byte	0x04, 0x1c
        /*00ce*/ 	.short	(.L_4555 - .L_4554)


	//   ....[0]....
.L_4554:
        /*00d0*/ 	.word	0x000002e0


	//   ....[1]....
        /*00d4*/ 	.word	0x00000fa0


	//   ....[2]....
        /*00d8*/ 	.word	0x00001270


	//   ....[3]....
        /*00dc*/ 	.word	0x00005640


	//----- nvinfo : EIATTR_MAX_THREADS
	.align		4
.L_4555:
        /*00e0*/ 	.byte	0x04, 0x05
        /*00e2*/ 	.short	(.L_4557 - .L_4556)
.L_4556:
        /*00e4*/ 	.word	0x00000020
        /*00e8*/ 	.word	0x00000001
        /*00ec*/ 	.word	0x00000001


	//----- nvinfo : EIATTR_CRS_STACK_SIZE
	.align		4
.L_4557:
        /*00f0*/ 	.byte	0x04, 0x1e
        /*00f2*/ 	.short	(.L_4559 - .L_4558)
.L_4558:
        /*00f4*/ 	.word	0x00000000


	//----- nvinfo : EIATTR_CBANK_PARAM_SIZE
	.align		4
.L_4559:
        /*00f8*/ 	.byte	0x03, 0x19
        /*00fa*/ 	.short	0x0188


	//----- nvinfo : EIATTR_PARAM_CBANK
	.align		4
        /*00fc*/ 	.byte	0x04, 0x0a
        /*00fe*/ 	.short	(.L_4561 - .L_4560)
	.align		4
.L_4560:
        /*0100*/ 	.word	index@(.nv.constant0._Z25selective_scan_fwd_kernelI32Selective_Scan_fwd_kernel_traitsILi32ELi8ELi1ELb1ELb1ELb1ELb1ELb1EN3c108BFloat16EfS2_EEv13SSMParamsBase)
        /*0104*/ 	.short	0x0380
        /*0106*/ 	.short	0x0188


	//----- nvinfo : EIATTR_SW_WAR
	.align		4
.L_4561:
        /*0108*/ 	.byte	0x04, 0x36
        /*010a*/ 	.short	(.L_4563 - .L_4562)
.L_4562:
        /*010c*/ 	.word	0x00000008
.L_4563:


//--------------------- .nv.info._Z25selective_scan_fwd_kernelI32Selective_Scan_fwd_kernel_traitsILi32ELi4ELi1ELb0ELb1ELb1ELb0ELb0EN3c108BFloat16EfS2_EEv13SSMParamsBase --------------------------
	.section	.nv.info._Z25selective_scan_fwd_kernelI32Selective_Scan_fwd_kernel_traitsILi32ELi4ELi1ELb0ELb1ELb1ELb0ELb0EN3c108BFloat16EfS2_EEv13SSMParamsBase,"",@"SHT_CUDA_INFO"
	.sectionflags	@""
	.align	4


	//----- nvinfo : EIATTR_CUDA_API_VERSION
	.align		4
        /*0000*/ 	.byte	0x04, 0x37
        /*0002*/ 	.short	(.L_4565 - .L_4564)
.L_4564:
        /*0004*/ 	.word	0x00000082


	//----- nvinfo : EIATTR_KPARAM_INFO
	.align		4
.L_4565:
        /*0008*/ 	.byte	0x04, 0x17
        /*000a*/ 	.short	(.L_4567 - .L_4566)
.L_4566:
        /*000c*/ 	.word	0x00000000
        /*0010*/ 	.short	0x0000
        /*0012*/ 	.short	0x0000
        /*0014*/ 	.byte	0x00, 0xf0, 0x21, 0x06


	//----- nvinfo : EIATTR_SPARSE_MMA_MASK
	.align		4
.L_4567:
        /*0018*/ 	.byte	0x03, 0x50
        /*001a*/ 	.short	0x0000


	//----- nvinfo : EIATTR_MAXREG_COUNT
	.align		4
        /*001c*/ 	.byte	0x03, 0x1b
        /*001e*/ 	.short	0x00ff


	//----- nvinfo : EIATTR_NUM_BARRIERS
	.align		4
        /*0020*/ 	.byte	0x02, 0x4c
        /*0022*/ 	.byte	0x01
	.zero		1


	//----- nvinfo : EIATTR_MERCURY_ISA_VERSION
	.align		4
        /*0024*/ 	.byte	0x03, 0x5f
        /*0026*/ 	.short	0x0101


	//----- nvinfo : EIATTR_COOP_GROUP_MASK_REGIDS
	.align		4
        /*0028*/ 	.byte	0x04, 0x29
        /*002a*/ 	.short	(.L_4569 - .L_4568)


	//   ....[0]....
.L_4568:
        /*002c*/ 	.word	0xffffffff


	//   ....[1]....
        /*0030*/ 	.word	0xffffffff


	//   ....[2]....
        /*0034*/ 	.word	0xffffffff


	//   ....[3]....
        /*0038*/ 	.word	0xffffffff


	//   ....[4]....
        /*003c*/ 	.word	0xffffffff


	//   ....[5]....
        /*0040*/ 	.word	0xffffffff


	//   ....[6]....
        /*0044*/ 	.word	0xffffffff


	//   ....[7]....
        /*0048*/ 	.word	0xffffffff


	//   ....[8]....
        /*004c*/ 	.word	0xffffffff


	//   ....[9]....
        /*0050*/ 	.word	0xffffffff


	//   ....[10]....
        /*0054*/ 	.word	0xffffffff


	//   ....[11]....
        /*0058*/ 	.word	0xffffffff


	//   ....[12]....
        /*005c*/ 	.word	0xffffffff


	//   ....[13]....
        /*0060*/ 	.word	0xffffffff


	//   ....[14]....
        /*0064*/ 	.word	0xffffffff


	//   ....[15]....
        /*0068*/ 	.word	0xffffffff


	//   ....[16]....
        /*006c*/ 	.word	0xffffffff


	//----- nvinfo : EIATTR_COOP_GROUP_INSTR_OFFSETS
	.align		4
.L_4569:
        /*0070*/ 	.byte	0x04, 0x28
        /*0072*/ 	.short	(.L_4571 - .L_4570)


	//   ....[0]....
.L_4570:
        /*0074*/ 	.word	0x00001360


	//   ....[1]....
        /*0078*/ 	.word	0x00001420


	//   ....[2]....
        /*007c*/ 	.word	0x00002450


	//   ....[3]....
        /*0080*/ 	.word	0x00002580


	//   ....[4]....
        /*0084*/ 	.word	0x000029b0


	//   ....[5]....
        /*0088*/ 	.word	0x000029e0


	//   ....[6]....
        /*008c*/ 	.word	0x00002a20


	//   ....[7]....
        /*0090*/ 	.word	0x00002a50


	//   ....[8]....
        /*0094*/ 	.word	0x00002aa0


	//   ....[9]....
        /*0098*/ 	.word	0x00002ab0


	//   ....[10]....
        /*009c*/ 	.word	0x00002b00


	//   ....[11]....
        /*00a0*/ 	.word	0x00002b10


	//   ....[12]....
        /*00a4*/ 	.word	0x00002b50


	//   ....[13]....
        /*00a8*/ 	.word	0x00002b70


	//   ....[14]....
        /*00ac*/ 	.word	0x00002c00


	//   ....[15]....
        /*00b0*/ 	.word	0x00002c10


	//   ....[16]....
        /*00b4*/ 	.word	0x00003050


	//----- nvinfo : EIATTR_VRC_CTA_INIT_COUNT
	.align		4
.L_4571:
        /*00b8*/ 	.byte	0x02, 0x4a
	.zero		1
	.zero		1


	//----- nvinfo : EIATTR_EXIT_INSTR_OFFSETS
	.align		4
        /*00bc*/ 	.byte	0x04, 0x1c
        /*00be*/ 	.short	(.L_4573 - .L_4572)


	//   ....[0]....
.L_4572:
        /*00c0*/ 	.word	0x00000280


	//   ....[1]....
        /*00c4*/ 	.word	0x00000e80


	//   ....[2]....
        /*00c8*/ 	.word	0x00001140


	//   ....[3]....
        /*00cc*/ 	.word	0x00003250


	//----- nvinfo : EIATTR_MAX_THREADS
	.align		4
.L_4573:
        /*00d0*/ 	.byte	0x04, 0x05
        /*00d2*/ 	.short	(.L_4575 - .L_4574)
.L_4574:
        /*00d4*/ 	.word	0x00000020
        /*00d8*/ 	.word	0x00000001
        /*00dc*/ 	.word	0x00000001


	//----- nvinfo : EIATTR_CRS_STACK_SIZE
	.align		4
.L_4575:
        /*00e0*/ 	.byte	0x04, 0x1e
        /*00e2*/ 	.short	(.L_4577 - .L_4576)
.L_4576:
        /*00e4*/ 	.word	0x00000000


	//----- nvinfo : EIATTR_CBANK_PARAM_SIZE
	.align		4
.L_4577:
        /*00e8*/ 	.byte	0x03, 0x19
        /*00ea*/ 	.short	0x0188


	//----- nvinfo : EIATTR_PARAM_CBANK
	.align		4
        /*00ec*/ 	.byte	0x04, 0x0a
        /*00ee*/ 	.short	(.L_4579 - .L_4578)
	.align		4
.L_4578:
        /*00f0*/ 	.word	index@(.nv.constant0._Z25selective_scan_fwd_kernelI32Selective_Scan_fwd_kernel_traitsILi32ELi4ELi1ELb0ELb1ELb1ELb0ELb0EN3c108BFloat16EfS2_EEv13SSMParamsBase)
        /*00f4*/ 	.short	0x0380
        /*00f6*/ 	.short	0x0188


	//----- nvinfo : EIATTR_SW_WAR
	.align		4
.L_4579:
        /*00f8*/ 	.byte	0x04, 0x36
        /*00fa*/ 	.short	(.L_4581 - .L_4580)
.L_4580:
        /*00fc*/ 	.word	0x00000008
.L_4581:


//--------------------- .nv.info._Z25selective_scan_fwd_kernelI32Selective_Scan_fwd_kernel_traitsILi32ELi4ELi1ELb0ELb1ELb1ELb0ELb1EN3c108BFloat16EfS2_EEv13SSMParamsBase --------------------------
	.section	.nv.info._Z25selective_scan_fwd_kernelI32Selective_Scan_fwd_kernel_traitsILi32ELi4ELi1ELb0ELb1ELb1ELb0ELb1EN3c108BFloat16EfS2_EEv13SSMParamsBase,"",@"SHT_CUDA_INFO"
	.sectionflags	@""
	.align	4


	//----- nvinfo : EIATTR_CUDA_API_VERSION
	.align		4
        /*0000*/ 	.byte	0x04, 0x37
        /*0002*/ 	.short	(.L_4583 - .L_4582)
.L_4582:
        /*0004*/ 	.word	0x00000082


	//----- nvinfo : EIATTR_KPARAM_INFO
	.align		4
.L_4583:
        /*0008*/ 	.byte	0x04, 0x17
        /*000a*/ 	.short	(.L_4585 - .L_4584)
.L_4584:
        /*000c*/ 	.word	0x00000000
        /*0010*/ 	.short	0x0000
        /*0012*/ 	.short	0x0000
        /*0014*/ 	.byte	0x00, 0xf0, 0x21, 0x06


	//----- nvinfo : EIATTR_SPARSE_MMA_MASK
	.align		4
.L_4585:
        /*0018*/ 	.byte	0x03, 0x50
        /*001a*/ 	.short	0x0000


	//----- nvinfo : EIATTR_MAXREG_COUNT
	.align		4
        /*001c*/ 	.byte	0x03, 0x1b
        /*001e*/ 	.short	0x00ff


	//----- nvinfo : EIATTR_NUM_BARRIERS
	.align		4
        /*0020*/ 	.byte	0x02, 0x4c
        /*0022*/ 	.byte	0x01
	.zero		1


	//----- nvinfo : EIATTR_MERCURY_ISA_VERSION
	.align		4
        /*0024*/ 	.byte	0x03, 0x5f
        /*0026*/ 	.short	0x0101


	//----- nvinfo : EIATTR_COOP_GROUP_MASK_REGIDS
	.align		4
        /*0028*/ 	.byte	0x04, 0x29
        /*002a*/ 	.short	(.L_4587 - .L_4586)


	//   ....[0]....
.L_4586:
        /*002c*/ 	.word	0xffffffff


	//   ....[1]....
        /*0030*/ 	.word	0xffffffff


	//   ....[2]....
        /*0034*/ 	.word	0xffffffff


	//   ....[3]....
        /*0038*/ 	.word	0xffffffff


	//   ....[4]....
        /*003c*/ 	.word	0xffffffff


	//   ....[5]....
        /*0040*/ 	.word	0xffffffff


	//   ....[6]....
        /*0044*/ 	.word	0xffffffff


	//   ....[7]....
        /*0048*/ 	.word	0xffffffff


	//   ....[8]....
        /*004c*/ 	.word	0xffffffff


	//   ....[9]....
        /*0050*/ 	.word	0xffffffff


	//   ....[10]....
        /*0054*/ 	.word	0xffffffff


	//   ....[11]....
        /*0058*/ 	.word	0xffffffff


	//   ....[12]....
        /*005c*/ 	.word	0xffffffff


	//   ....[13]....
        /*0060*/ 	.word	0xffffffff


	//   ....[14]....
        /*0064*/ 	.word	0xffffffff


	//   ....[15]....
        /*0068*/ 	.word	0xffffffff


	//   ....[16]....
        /*006c*/ 	.word	0xffffffff


	//----- nvinfo : EIATTR_COOP_GROUP_INSTR_OFFSETS
	.align		4
.L_4587:
        /*0070*/ 	.byte	0x04, 0x28
        /*0072*/ 	.short	(.L_4589 - .L_4588)


	//   ....[0]....
.L_4588:
        /*0074*/ 	.word	0x00001430


	//   ....[1]....
        /*0078*/ 	.word	0x000014f0


	//   ....[2]....
        /*007c*/ 	.word	0x000024f0


	//   ....[3]....
        /*0080*/ 	.word	0x00002620


	//   ....[4]....
        /*0084*/ 	.word	0x00002a50


	//   ....[5]....
        /*0088*/ 	.word	0x00002a80


	//   ....[6]....
        /*008c*/ 	.word	0x00002ac0


	//   ....[7]....
        /*0090*/ 	.word	0x00002af0


	//   ....[8]....
        /*0094*/ 	.word	0x00002b40


	//   ....[9]....
        /*0098*/ 	.word	0x00002b50


	//   ....[10]....
        /*009c*/ 	.word	0x00002ba0


	//   ....[11]....
        /*00a0*/ 	.word	0x00002bb0


	//   ....[12]....
        /*00a4*/ 	.word	0x00002bf0


	//   ....[13]....
        /*00a8*/ 	.word	0x00002c10


	//   ....[14]....
        /*00ac*/ 	.word	0x00002ca0


	//   ....[15]....
        /*00b0*/ 	.word	0x00002cb0


	//   ....[16]....
        /*00b4*/ 	.word	0x000030f0


	//----- nvinfo : EIATTR_VRC_CTA_INIT_COUNT
	.align		4
.L_4589:
        /*00b8*/ 	.byte	0x02, 0x4a
	.zero		1
	.zero		1


	//----- nvinfo : EIATTR_EXIT_INSTR_OFFSETS
	.align		4
        /*00bc*/ 	.byte	0x04, 0x1c
        /*00be*/ 	.short	(.L_4591 - .L_4590)


	//   ....[0]....
.L_4590:
        /*00c0*/ 	.word	0x000002d0


	//   ....[1]....
        /*00c4*/ 	.word	0x00000f40


	//   ....[2]....
        /*00c8*/ 	.word	0x00001210


	//   ....[3]....
        /*00cc*/ 	.word	0x000032f0


	//----- nvinfo : EIATTR_MAX_THREADS
	.align		4
.L_4591:
        /*00d0*/ 	.byte	0x04, 0x05
        /*00d2*/ 	.short	(.L_4593 - .L_4592)
.L_4592:
        /*00d4*/ 	.word	0x00000020
        /*00d8*/ 	.word	0x00000001
        /*00dc*/ 	.word	0x00000001


	//----- nvinfo : EIATTR_CRS_STACK_SIZE
	.align		4
.L_4593:
        /*00e0*/ 	.byte	0x04, 0x1e
        /*00e2*/ 	.short	(.L_4595 - .L_4594)
.L_4594:
        /*00e4*/ 	.word	0x00000000


	//----- nvinfo : EIATTR_CBANK_PARAM_SIZE
	.align		4
.L_4595:
        /*00e8*/ 	.byte	0x03, 0x19
        /*00ea*/ 	.short	0x0188


	//----- nvinfo : EIATTR_PARAM_CBANK
	.align		4
        /*00ec*/ 	.byte	0x04, 0x0a
        /*00ee*/ 	.short	(.L_4597 - .L_4596)
	.align		4
.L_4596:
        /*00f0*/ 	.word	index@(.nv.constant0._Z25selective_scan_fwd_kernelI32Selective_Scan_fwd_kernel_traitsILi32ELi4ELi1ELb0ELb1ELb1ELb0ELb1EN3c108BFloat16EfS2_EEv13SSMParamsBase)
        /*00f4*/ 	.short	0x0380
        /*00f6*/ 	.short	0x0188


	//----- nvinfo : EIATTR_SW_WAR
	.align		4
.L_4597:
        /*00f8*/ 	.byte	0x04, 0x36
        /*00fa*/ 	.short	(.L_4599 - .L_4598)
.L_4598:
        /*00fc*/ 	.word	0x00000008
.L_4599:


//--------------------- .nv.info._Z25selective_scan_fwd_kernelI32Selective_Scan_fwd_kernel_traitsILi32ELi4ELi1ELb0ELb1ELb1ELb1ELb0EN3c108BFloat16EfS2_EEv13SSMParamsBase --------------------------
	.section	.nv.info._Z25selective_scan_fwd_kernelI32Selective_Scan_fwd_kernel_traitsILi32ELi4ELi1ELb0ELb1ELb1ELb1ELb0EN3c108BFloat16EfS2_EEv13SSMParamsBase,"",@"SHT_CUDA_INFO"
	.sectionflags	@""
	.align	4


	//----- nvinfo : EIATTR_CUDA_API_VERSION
	.align		4
        /*0000*/ 	.byte	0x04, 0x37
        /*0002*/ 	.short	(.L_4601 - .L_4600)
.L_4600:
        /*0004*/ 	.word	0x00000082


	//----- nvinfo : EIATTR_KPARAM_INFO
	.align		4
.L_4601:
        /*0008*/ 	.byte	0x04, 0x17
        /*000a*/ 	.short	(.L_4603 - .L_4602)
.L_4602:
        /*000c*/ 	.word	0x00000000
        /*0010*/ 	.short	0x0000
        /*0012*/ 	.short	0x0000
        /*0014*/ 	.byte	0x00, 0xf0, 0x21, 0x06


	//----- nvinfo : EIATTR_SPARSE_MMA_MASK
	.align		4
.L_4603:
        /*0018*/ 	.byte	0x03, 0x50
        /*001a*/ 	.short	0x0000


	//----- nvinfo : EIATTR_MAXREG_COUNT
	.align		4
        /*001c*/ 	.byte	0x03, 0x1b
        /*001e*/ 	.short	0x00ff


	//----- nvinfo : EIATTR_NUM_BARRIERS
	.align		4
        /*0020*/ 	.byte	0x02, 0x4c
        /*0022*/ 	.byte	0x01
	.zero		1


	//----- nvinfo : EIATTR_MERCURY_ISA_VERSION
	.align		4
        /*0024*/ 	.byte	0x03, 0x5f
        /*0026*/ 	.short	0x0101


	//----- nvinfo : EIATTR_COOP_GROUP_MASK_REGIDS
	.align		4
        /*0028*/ 	.byte	0x04, 0x29
        /*002a*/ 	.short	(.L_4605 - .L_4604)


	//   ....[0]....
.L_4604:
        /*002c*/ 	.word	0xffffffff


	//   ....[1]....
        /*0030*/ 	.word	0xffffffff


	//   ....[2]....
        /*0034*/ 	.word	0xffffffff


	//   ....[3]....
        /*0038*/ 	.word	0xffffffff


	//   ....[4]....
        /*003c*/ 	.word	0xffffffff


	//   ....[5]....
        /*0040*/ 	.word	0xffffffff


	//   ....[6]....
        /*0044*/ 	.word	0xffffffff


	//   ....[7]....
        /*0048*/ 	.word	0xffffffff


	//   ....[8]....
        /*004c*/ 	.word	0xffffffff


	//   ....[9]....
        /*0050*/ 	.word	0xffffffff


	//   ....[10]....
        /*0054*/ 	.word	0xffffffff


	//   ....[11]....
        /*0058*/ 	.word	0xffffffff


	//   ....[12]....
        /*005c*/ 	.word	0xffffffff


	//   ....[13]....
        /*0060*/ 	.word	0xffffffff


	//   ....[14]....
        /*0064*/ 	.word	0xffffffff


	//   ....[15]....
        /*0068*/ 	.word	0xffffffff


	//   ....[16]....
        /*006c*/ 	.word	0xffffffff


	//   ....[17]....
        /*0070*/ 	.word	0xffffffff


	//   ....[18]....
        /*0074*/ 	.word	0xffffffff


	//----- nvinfo : EIATTR_COOP_GROUP_INSTR_OFFSETS
	.align		4
.L_4605:
        /*0078*/ 	.byte	0x04, 0x28
        /*007a*/ 	.short	(.L_4607 - .L_4606)


	//   ....[0]....
.L_4606:
        /*007c*/ 	.word	0x00001320


	//   ....[1]....
        /*0080*/ 	.word	0x000013e0


	//   ....[2]....
        /*0084*/ 	.word	0x000023e0


	//   ....[3]....
        /*0088*/ 	.word	0x00002720


	//   ....[4]....
        /*008c*/ 	.word	0x00002960


	//   ....[5]....
        /*0090*/ 	.word	0x00002990


	//   ....[6]....
        /*0094*/ 	.word	0x000029d0


	//   ....[7]....
        /*0098*/ 	.word	0x00002a00


	//   ....[8]....
        /*009c*/ 	.word	0x00002a50


	//   ....[9]....
        /*00a0*/ 	.word	0x00002a60


	//   ....[10]....
        /*00a4*/ 	.word	0x00002ab0


	//   ....[11]....
        /*00a8*/ 	.word	0x00002ac0


	//   ....[12]....
        /*00ac*/ 	.word	0x00002b00


	//   ....[13]....
        /*00b0*/ 	.word	0x00002b20


	//   ....[14]....
        /*00b4*/ 	.word	0x00002b70


	//   ....[15]....
        /*00b8*/ 	.word	0x00002b90


	//   ....[16]....
        /*00bc*/ 	.word	0x00003080


	//   ....[17]....
        /*00c0*/ 	.word	0x000033d0


	//   ....[18]....
        /*00c4*/ 	.word	0x00003610


	//----- nvinfo : EIATTR_VRC_CTA_INIT_COUNT
	.align		4
.L_4607:
        /*00c8*/ 	.byte	0x02, 0x4a
	.zero		1
	.zero		1


	//----- nvinfo : EIATTR_EXIT_INSTR_OFFSETS
	.align		4
        /*00cc*/ 	.byte	0x04, 0x1c
        /*00ce*/ 	.short	(.L_4609 - .L_4608)


	//   ....[0]....
.L_4608:
        /*00d0*/ 	.word	0x00000280


	//   ....[1]....
        /*00d4*/ 	.word	0x00000e90


	//   ....[2]....
        /*00d8*/ 	.word	0x00001100


	//   ....[3]....
        /*00dc*/ 	.word	0x000037c0


	//----- nvinfo : EIATTR_MAX_THREADS
	.align		4
.L_4609:
        /*00e0*/ 	.byte	0x04, 0x05
        /*00e2*/ 	.short	(.L_4611 - .L_4610)
.L_4610:
        /*00e4*/ 	.word	0x00000020
        /*00e8*/ 	.word	0x00000001
        /*00ec*/ 	.word	0x00000001


	//----- nvinfo : EIATTR_CRS_STACK_SIZE
	.align		4
.L_4611:
        /*00f0*/ 	.byte	0x04, 0x1e
        /*00f2*/ 	.short	(.L_4613 - .L_4612)
.L_4612:
        /*00f4*/ 	.word	0x00000000


	//----- nvinfo : EIATTR_CBANK_PARAM_SIZE
	.align		4
.L_4613:
        /*00f8*/ 	.byte	0x03, 0x19
        /*00fa*/ 	.short	0x0188


	//----- nvinfo : EIATTR_PARAM_CBANK
	.align		4
        /*00fc*/ 	.byte	0x04, 0x0a
        /*00fe*/ 	.short	(.L_4615 - .L_4614)
	.align		4
.L_4614:
        /*0100*/ 	.word	index@(.nv.constant0._Z25selective_scan_fwd_kernelI32Selective_Scan_fwd_kernel_traitsILi32ELi4ELi1ELb0ELb1ELb1ELb1ELb0EN3c108BFloat16EfS2_EEv13SSMParamsBase)
        /*0104*/ 	.short	0x0380
        /*0106*/ 	.short	0x0188


	//----- nvinfo : EIATTR_SW_WAR
	.align		4
.L_4615:
        /*0108*/ 	.byte	0x04, 0x36
        /*010a*/ 	.short	(.L_4617 - .L_4616)
.L_4616:
        /*010c*/ 	.word	0x00000008
.L_4617:


//--------------------- .nv.info._Z25selective_scan_fwd_kernelI32Selective_Scan_fwd_kernel_traitsILi32ELi4ELi1ELb0ELb1ELb1ELb1ELb1EN3c108BFloat16EfS2_EEv13SSMParamsBase --------------------------
	.section	.nv.info._Z25selective_scan_fwd_kernelI32Selective_Scan_fwd_kernel_traitsILi32ELi4ELi1ELb0ELb1ELb1ELb1ELb1EN3c108BFloat16EfS2_EEv13SSMParamsBase,"",@"SHT_CUDA_INFO"
	.sectionflags	@""
	.align	4


	//----- nvinfo : EIATTR_CUDA_API_VERSION
	.align		4
        /*0000*/ 	.byte	0x04, 0x37
        /*0002*/ 	.short	(.L_4619 - .L_4618)
.L_4618:
        /*0004*/ 	.word	0x00000082


	//----- nvinfo : EIATTR_KPARAM_INFO
	.align		4
.L_4619:
        /*0008*/ 	.byte	0x04, 0x17
        /*000a*/ 	.short	(.L_4621 - .L_4620)
.L_4620:
        /*000c*/ 	.word	0x00000000
        /*0010*/ 	.short	0x0000
        /*0012*/ 	.short	0x0000
        /*0014*/ 	.byte	0x00, 0xf0, 0x21, 0x06


	//----- nvinfo : EIATTR_SPARSE_MMA_MASK
	.align		4
.L_4621:
        /*0018*/ 	.byte	0x03, 0x50
        /*001a*/ 	.short	0x0000


	//----- nvinfo : EIATTR_MAXREG_COUNT
	.align		4
        /*001c*/ 	.byte	0x03, 0x1b
        /*001e*/ 	.short	0x00ff


	//----- nvinfo : EIATTR_NUM_BARRIERS
	.align		4
        /*0020*/ 	.byte	0x02, 0x4c
        /*0022*/ 	.byte	0x01
	.zero		1


	//----- nvinfo : EIATTR_MERCURY_ISA_VERSION
	.align		4
        /*0024*/ 	.byte	0x03, 0x5f
        /*0026*/ 	.short	0x0101


	//----- nvinfo : EIATTR_COOP_GROUP_MASK_REGIDS
	.align		4
        /*0028*/ 	.byte	0x04, 0x29
        /*002a*/ 	.short	(.L_4623 - .L_4622)


	//   ....[0]....
.L_4622:
        /*002c*/ 	.word	0xffffffff


	//   ....[1]....
        /*0030*/ 	.word	0xffffffff


	//   ....[2]....
        /*0034*/ 	.word	0xffffffff


	//   ....[3]....
        /*0038*/ 	.word	0xffffffff


	//   ....[4]....
        /*003c*/ 	.word	0xffffffff


	//   ....[5]....
        /*0040*/ 	.word	0xffffffff


	//   ....[6]....
        /*0044*/ 	.word	0xffffffff


	//   ....[7]....
        /*0048*/ 	.word	0xffffffff


	//   ....[8]....
        /*004c*/ 	.word	0xffffffff


	//   ....[9]....
        /*0050*/ 	.word	0xffffffff


	//   ....[10]....
        /*0054*/ 	.word	0xffffffff


	//   ....[11]....
        /*0058*/ 	.word	0xffffffff


	//   ....[12]....
        /*005c*/ 	.word	0xffffffff


	//   ....[13]....
        /*0060*/ 	.word	0xffffffff


	//   ....[14]....
        /*0064*/ 	.word	0xffffffff


	//   ....[15]....
        /*0068*/ 	.word	0xffffffff


	//   ....[16]....
        /*006c*/ 	.word	0xffffffff


	//   ....[17]....
        /*0070*/ 	.word	0xffffffff


	//   ....[18]....
        /*0074*/ 	.word	0xffffffff


	//----- nvinfo : EIATTR_COOP_GROUP_INSTR_OFFSETS
	.align		4
.L_4623:
        /*0078*/ 	.byte	0x04, 0x28
        /*007a*/ 	.short	(.L_4625 - .L_4624)


	//   ....[0]....
.L_4624:
        /*007c*/ 	.word	0x000013c0


	//   ....[1]....
        /*0080*/ 	.word	0x00001480


	//   ....[2]....
        /*0084*/ 	.word	0x00002490


	//   ....[3]....
        /*0088*/ 	.word	0x000027d0


	//   ....[4]....
        /*008c*/ 	.word	0x00002a10


	//   ....[5]....
        /*0090*/ 	.word	0x00002a40


	//   ....[6]....
        /*0094*/ 	.word	0x00002a80


	//   ....[7]....
        /*0098*/ 	.word	0x00002ab0


	//   ....[8]....
        /*009c*/ 	.word	0x00002b00


	//   ....[9]....
        /*00a0*/ 	.word	0x00002b10


	//   ....[10]....
        /*00a4*/ 	.word	0x00002b60


	//   ....[11]....
        /*00a8*/ 	.word	0x00002b70


	//   ....[12]....
        /*00ac*/ 	.word	0x00002bb0


	//   ....[13]....
        /*00b0*/ 	.word	0x00002bd0


	//   ....[14]....
        /*00b4*/ 	.word	0x00002c20


	//   ....[15]....
        /*00b8*/ 	.word	0x00002c40


	//   ....[16]....
        /*00bc*/ 	.word	0x00003190


	//   ....[17]....
        /*00c0*/ 	.word	0x00003430


	//   ....[18]....
        /*00c4*/ 	.word	0x00003670


	//----- nvinfo : EIATTR_VRC_CTA_INIT_COUNT
	.align		4
.L_4625:
        /*00c8*/ 	.byte	0x02, 0x4a
	.zero		1
	.zero		1


	//----- nvinfo : EIATTR_EXIT_INSTR_OFFSETS
	.align		4
        /*00cc*/ 	.byte	0x04, 0x1c
        /*00ce*/ 	.short	(.L_4627 - .L_4626)


	//   ....[0]....
.L_4626:
        /*00d0*/ 	.word	0x000002e0


	//   ....[1]....
        /*00d4*/ 	.word	0x00000f50


	//   ....[2]....
        /*00d8*/ 	.word	0x000011a0


	//   ....[3]....
        /*00dc*/ 	.word	0x000038f0


	//----- nvinfo : EIATTR_MAX_THREADS
	.align		4
.L_4627:
        /*00e0*/ 	.byte	0x04, 0x05
        /*00e2*/ 	.short	(.L_4629 - .L_4628)
.L_4628:
        /*00e4*/ 	.word	0x00000020
        /*00e8*/ 	.word	0x00000001
        /*00ec*/ 	.word	0x00000001


	//----- nvinfo : EIATTR_CRS_STACK_SIZE
	.align		4
.L_4629:
        /*00f0*/ 	.byte	0x04, 0x1e
        /*00f2*/ 	.short	(.L_4631 - .L_4630)
.L_4630:
        /*00f4*/ 	.word	0x00000000


	//----- nvinfo : EIATTR_CBANK_PARAM_SIZE
	.align		4
.L_4631:
        /*00f8*/ 	.byte	0x03, 0x19
        /*00fa*/ 	.short	0x0188


	//----- nvinfo : EIATTR_PARAM_CBANK
	.align		4
        /*00fc*/ 	.byte	0x04, 0x0a
        /*00fe*/ 	.short	(.L_4633 - .L_4632)
	.align		4
.L_4632:
        /*0100*/ 	.word	index@(.nv.constant0._Z25selective_scan_fwd_kernelI32Selective_Scan_fwd_kernel_traitsILi32ELi4ELi1ELb0ELb1ELb1ELb1ELb1EN3c108BFloat16EfS2_EEv13SSMParamsBase)
        /*0104*/ 	.short	0x0380
        /*0106*/ 	.short	0x0188


	//----- nvinfo : EIATTR_SW_WAR
	.align		4
.L_4633:
        /*0108*/ 	.byte	0x04, 0x36
        /*010a*/ 	.short	(.L_4635 - .L_4634)
.L_4634:
        /*010c*/ 	.word	0x00000008
.L_4635:


//--------------------- .nv.info._Z25selective_scan_fwd_kernelI32Selective_Scan_fwd_kernel_traitsILi32ELi4ELi1ELb1ELb1ELb1ELb0ELb0EN3c108BFloat16EfS2_EEv13SSMParamsBase --------------------------
	.section	.nv.info._Z25selective_scan_fwd_kernelI32Selective_Scan_fwd_kernel_traitsILi32ELi4ELi1ELb1ELb1ELb1ELb0ELb0EN3c108BFloat16EfS2_EEv13SSMParamsBase,"",@"SHT_CUDA_INFO"
	.sectionflags	@""
	.align	4


	//----- nvinfo : EIATTR_CUDA_API_VERSION
	.align		4
        /*0000*/ 	.byte	0x04, 0x37
        /*0002*/ 	.short	(.L_4637 - .L_4636)
.L_4636:
        /*0004*/ 	.word	0x00000082


	//----- nvinfo : EIATTR_KPARAM_INFO
	.align		4
.L_4637:
        /*0008*/ 	.byte	0x04, 0x17
        /*000a*/ 	.short	(.L_4639 - .L_4638)
.L_4638:
        /*000c*/ 	.word	0x00000000
        /*0010*/ 	.short	0x0000
        /*0012*/ 	.short	0x0000
        /*0014*/ 	.byte	0x00, 0xf0, 0x21, 0x06


	//----- nvinfo : EIATTR_SPARSE_MMA_MASK
	.align		4
.L_4639:
        /*0018*/ 	.byte	0x03, 0x50
        /*001a*/ 	.short	0x0000


	//----- nvinfo : EIATTR_MAXREG_COUNT
	.align		4
        /*001c*/ 	.byte	0x03, 0x1b
        /*001e*/ 	.short	0x00ff


	//----- nvinfo : EIATTR_NUM_BARRIERS
	.align		4
        /*0020*/ 	.byte	0x02, 0x4c
        /*0022*/ 	.byte	0x01
	.zero		1


	//----- nvinfo : EIATTR_MERCURY_ISA_VERSION
	.align		4
        /*0024*/ 	.byte	0x03, 0x5f
        /*0026*/ 	.short	0x0101


	//----- nvinfo : EIATTR_COOP_GROUP_MASK_REGIDS
	.align		4
        /*0028*/ 	.byte	0x04, 0x29
        /*002a*/ 	.short	(.L_4641 - .L_4640)


	//   ....[0]....
.L_4640:
        /*002c*/ 	.word	0xffffffff


	//   ....[1]....
        /*0030*/ 	.word	0xffffffff


	//   ....[2]....
        /*0034*/ 	.word	0xffffffff


	//   ....[3]....
        /*0038*/ 	.word	0xffffffff


	//   ....[4]....
        /*003c*/ 	.word	0xffffffff


	//   ....[5]....
        /*0040*/ 	.word	0xffffffff


	//   ....[6]....
        /*0044*/ 	.word	0xffffffff


	//   ....[7]....
        /*0048*/ 	.word	0xffffffff


	//   ....[8]....
        /*004c*/ 	.word	0xffffffff


	//   ....[9]....
        /*0050*/ 	.word	0xffffffff


	//   ....[10]....
        /*0054*/ 	.word	0xffffffff


	//   ....[11]....
        /*0058*/ 	.word	0xffffffff


	//----- nvinfo : EIATTR_COOP_GROUP_INSTR_OFFSETS
	.align		4
.L_4641:
        /*005c*/ 	.byte	0x04, 0x28
        /*005e*/ 	.short	(.L_4643 - .L_4642)


	//   ....[0]....
.L_4642:
        /*0060*/ 	.word	0x00002620


	//   ....[1]....
        /*0064*/ 	.word	0x00002650


	//   ....[2]....
        /*0068*/ 	.word	0x00002690


	//   ....[3]....
        /*006c*/ 	.word	0x000026c0


	//   ....[4]....
        /*0070*/ 	.word	0x00002710


	//   ....[5]....
        /*0074*/ 	.word	0x00002720


	//   ....[6]....
        /*0078*/ 	.word	0x00002770


	//   ....[7]....
        /*007c*/ 	.word	0x00002780


	//   ....[8]....
        /*0080*/ 	.word	0x000027c0


	//   ....[9]....
        /*0084*/ 	.word	0x000027e0


	//   ....[10]....
        /*0088*/ 	.word	0x00002870


	//   ....[11]....
        /*008c*/ 	.word	0x00002880


	//----- nvinfo : EIATTR_VRC_CTA_INIT_COUNT
	.align		4
.L_4643:
        /*0090*/ 	.byte	0x02, 0x4a
	.zero		1
	.zero		1


	//----- nvinfo : EIATTR_EXIT_INSTR_OFFSETS
	.align		4
        /*0094*/ 	.byte	0x04, 0x1c
        /*0096*/ 	.short	(.L_4645 - .L_4644)


	//   ....[0]....
.L_4644:
        /*0098*/ 	.word	0x00000280


	//   ....[1]....
        /*009c*/ 	.word	0x00000e70


	//   ....[2]....
        /*00a0*/ 	.word	0x00001260


	//   ....[3]....
        /*00a4*/ 	.word	0x00002d70


	//----- nvinfo : EIATTR_MAX_THREADS
	.align		4
.L_4645:
        /*00a8*/ 	.byte	0x04, 0x05
        /*00aa*/ 	.short	(.L_4647 - .L_4646)
.L_4646:
        /*00ac*/ 	.word	0x00000020
        /*00b0*/ 	.word	0x00000001
        /*00b4*/ 	.word	0x00000001


	//----- nvinfo : EIATTR_CRS_STACK_SIZE
	.align		4
.L_4647:
        /*00b8*/ 	.byte	0x04, 0x1e
        /*00ba*/ 	.short	(.L_4649 - .L_4648)
.L_4648:
        /*00bc*/ 	.word	0x00000000


	//----- nvinfo : EIATTR_CBANK_PARAM_SIZE
	.align		4
.L_4649:
        /*00c0*/ 	.byte	0x03, 0x19
        /*00c2*/ 	.short	0x0188


	//----- nvinfo : EIATTR_PARAM_CBANK
	.align		4
        /*00c4*/ 	.byte	0x04, 0x0a
        /*00c6*/ 	.short	(.L_4651 - .L_4650)
	.align		4
.L_4650:
        /*00c8*/ 	.word	index@(.nv.constant0._Z25selective_scan_fwd_kernelI32Selective_Scan_fwd_kernel_traitsILi32ELi4ELi1ELb1ELb1ELb1ELb0ELb0EN3c108BFloat16EfS2_EEv13SSMParamsBase)
        /*00cc*/ 	.short	0x0380
        /*00ce*/ 	.short	0x0188


	//----- nvinfo : EIATTR_SW_WAR
	.align		4
.L_4651:
        /*00d0*/ 	.byte	0x04, 0x36
        /*00d2*/ 	.short	(.L_4653 - .L_4652)
.L_4652:
        /*00d4*/ 	.word	0x00000008
.L_4653:


//--------------------- .nv.info._Z25selective_scan_fwd_kernelI32Selective_Scan_fwd_kernel_traitsILi32ELi4ELi1ELb1ELb1ELb1ELb0ELb1EN3c108BFloat16EfS2_EEv13SSMParamsBase --------------------------
	.section	.nv.info._Z25selective_scan_fwd_kernelI32Selective_Scan_fwd_kernel_traitsILi32ELi4ELi1ELb1ELb1ELb1ELb0ELb1EN3c108BFloat16EfS2_EEv13SSMParamsBase,"",@"SHT_CUDA_INFO"
	.sectionflags	@""
	.align	4


	//----- nvinfo : EIATTR_CUDA_API_VERSION
	.align		4
        /*0000*/ 	.byte	0x04, 0x37
        /*0002*/ 	.short	(.L_4655 - .L_4654)
.L_4654:
        /*0004*/ 	.word	0x00000082


	//----- nvinfo : EIATTR_KPARAM_INFO
	.align		4
.L_4655:
        /*0008*/ 	.byte	0x04, 0x17
        /*000a*/ 	.short	(.L_4657 - .L_4656)
.L_4656:
        /*000c*/ 	.word	0x00000000
        /*0010*/ 	.short	0x0000
        /*0012*/ 	.short	0x0000
        /*0014*/ 	.byte	0x00, 0xf0, 0x21, 0x06


	//----- nvinfo : EIATTR_SPARSE_MMA_MASK
	.align		4
.L_4657:
        /*0018*/ 	.byte	0x03, 0x50
        /*001a*/ 	.short	0x0000


	//----- nvinfo : EIATTR_MAXREG_COUNT
	.align		4
        /*001c*/ 	.byte	0x03, 0x1b
        /*001e*/ 	.short	0x00ff


	//----- nvinfo : EIATTR_NUM_BARRIERS
	.align		4
        /*0020*/ 	.byte	0x02, 0x4c
        /*0022*/ 	.byte	0x01
	.zero		1


	//----- nvinfo : EIATTR_MERCURY_ISA_VERSION
	.align		4
        /*0024*/ 	.byte	0x03, 0x5f
        /*0026*/ 	.short	0x0101


	//----- nvinfo : EIATTR_COOP_GROUP_MASK_REGIDS
	.align		4
        /*0028*/ 	.byte	0x04, 0x29
        /*002a*/ 	.short	(.L_4659 - .L_4658)


	//   ....[0]....
.L_4658:
        /*002c*/ 	.word	0xffffffff


	//   ....[1]....
        /*0030*/ 	.word	0xffffffff


	//   ....[2]....
        /*0034*/ 	.word	0xffffffff


	//   ....[3]....
        /*0038*/ 	.word	0xffffffff


	//   ....[4]....
        /*003c*/ 	.word	0xffffffff


	//   ....[5]....
        /*0040*/ 	.word	0xffffffff


	//   ....[6]....
        /*0044*/ 	.word	0xffffffff


	//   ....[7]....
        /*0048*/ 	.word	0xffffffff


	//   ....[8]....
        /*004c*/ 	.word	0xffffffff


	//   ....[9]....
        /*0050*/ 	.word	0xffffffff


	//   ....[10]....
        /*0054*/ 	.word	0xffffffff


	//   ....[11]....
        /*0058*/ 	.word	0xffffffff


	//   ....[12]....
        /*005c*/ 	.word	0xffffffff


	//   ....[13]....
        /*0060*/ 	.word	0xffffffff


	//   ....[14]....
        /*0064*/ 	.word	0xffffffff


	//   ....[15]....
        /*0068*/ 	.word	0xffffffff


	//   ....[16]....
        /*006c*/ 	.word	0xffffffff


	//----- nvinfo : EIATTR_COOP_GROUP_INSTR_OFFSETS
	.align		4
.L_4659:
        /*0070*/ 	.byte	0x04, 0x28
        /*0072*/ 	.short	(.L_4661 - .L_4660)


	//   ....[0]....
.L_4660:
        /*0074*/ 	.word	0x00001430


	//   ....[1]....
        /*0078*/ 	.word	0x000014f0


	//   ....[2]....
        /*007c*/ 	.word	0x000024f0


	//   ....[3]....
        /*0080*/ 	.word	0x00002620


	//   ....[4]....
        /*0084*/ 	.word	0x00002a50


	//   ....[5]....
        /*0088*/ 	.word	0x00002a80


	//   ....[6]....
        /*008c*/ 	.word	0x00002ac0


	//   ....[7]....
        /*0090*/ 	.word	0x00002af0


	//   ....[8]....
        /*0094*/ 	.word	0x00002b40


	//   ....[9]....
        /*0098*/ 	.word	0x00002b50


	//   ....[10]....
        /*009c*/ 	.word	0x00002ba0


	//   ....[11]....
        /*00a0*/ 	.word	0x00002bb0


	//   ....[12]....
        /*00a4*/ 	.word	0x00002bf0


	//   ....[13]....
        /*00a8*/ 	.word	0x00002c10


	//   ....[14]....
        /*00ac*/ 	.word	0x00002ca0


	//   ....[15]....
        /*00b0*/ 	.word	0x00002cb0


	//   ....[16]....
        /*00b4*/ 	.word	0x000030f0


	//----- nvinfo : EIATTR_VRC_CTA_INIT_COUNT
	.align		4
.L_4661:
        /*00b8*/ 	.byte	0x02, 0x4a
	.zero		1
	.zero		1


	//----- nvinfo : EIATTR_EXIT_INSTR_OFFSETS
	.align		4
        /*00bc*/ 	.byte	0x04, 0x1c
        /*00be*/ 	.short	(.L_4663 - .L_4662)


	//   ....[0]....
.L_4662:
        /*00c0*/ 	.word	0x000002d0


	//   ....[1]....
        /*00c4*/ 	.word	0x00000f40


	//   ....[2]....
        /*00c8*/ 	.word	0x00001210


	//   ....[3]....
        /*00cc*/ 	.word	0x000032f0


	//----- nvinfo : EIATTR_MAX_THREADS
	.align		4
.L_4663:
        /*00d0*/ 	.byte	0x04, 0x05
        /*00d2*/ 	.short	(.L_4665 - .L_4664)
.L_4664:
        /*00d4*/ 	.word	0x00000020
        /*00d8*/ 	.word	0x00000001
        /*00dc*/ 	.word	0x00000001


	//----- nvinfo : EIATTR_CRS_STACK_SIZE
	.align		4
.L_4665:
        /*00e0*/ 	.byte	0x04, 0x1e
        /*00e2*/ 	.short	(.L_4667 - .L_4666)
.L_4666:
        /*00e4*/ 	.word	0x00000000


	//----- nvinfo : EIATTR_CBANK_PARAM_SIZE
	.align		4
.L_4667:
        /*00e8*/ 	.byte	0x03, 0x19
        /*00ea*/ 	.short	0x0188


	//----- nvinfo : EIATTR_PARAM_CBANK
	.align		4
        /*00ec*/ 	.byte	0x04, 0x0a
        /*00ee*/ 	.short	(.L_4669 - .L_4668)
	.align		4
.L_4668:
        /*00f0*/ 	.word	index@(.nv.constant0._Z25selective_scan_fwd_kernelI32Selective_Scan_fwd_kernel_traitsILi32ELi4ELi1ELb1ELb1ELb1ELb0ELb1EN3c108BFloat16EfS2_EEv13SSMParamsBase)
        /*00f4*/ 	.short	0x0380
        /*00f6*/ 	.short	0x0188


	//----- nvinfo : EIATTR_SW_WAR
	.align		4
.L_4669:
        /*00f8*/ 	.byte	0x04, 0x36
        /*00fa*/ 	.short	(.L_4671 - .L_4670)
.L_4670:
        /*00fc*/ 	.word	0x00000008
.L_4671:


//--------------------- .nv.info._Z25selective_scan_fwd_kernelI32Selective_Scan_fwd_kernel_traitsILi32ELi4ELi1ELb1ELb1ELb1ELb1ELb0EN3c108BFloat16EfS2_EEv13SSMParamsBase --------------------------
	.section	.nv.info._Z25selective_scan_fwd_kernelI32Selective_Scan_fwd_kernel_traitsILi32ELi4ELi1ELb1ELb1ELb1ELb1ELb0EN3c108BFloat16EfS2_EEv13SSMParamsBase,"",@"SHT_CUDA_INFO"
	.sectionflags	@""
	.align	4


	//----- nvinfo : EIATTR_CUDA_API_VERSION
	.align		4
        /*0000*/ 	.byte	0x04, 0x37
        /*0002*/ 	.short	(.L_4673 - .L_4672)
.L_4672:
        /*0004*/ 	.word	0x00000082


	//----- nvinfo : EIATTR_KPARAM_INFO
	.align		4
.L_4673:
        /*0008*/ 	.byte	0x04, 0x17
        /*000a*/ 	.short	(.L_4675 - .L_4674)
.L_4674:
        /*000c*/ 	.word	0x00000000
        /*0010*/ 	.short	0x0000
        /*0012*/ 	.short	0x0000
        /*0014*/ 	.byte	0x00, 0xf0, 0x21, 0x06


	//----- nvinfo : EIATTR_SPARSE_MMA_MASK
	.align		4
.L_4675:
        /*0018*/ 	.byte	0x03, 0x50
        /*001a*/ 	.short	0x0000


	//----- nvinfo : EIATTR_MAXREG_COUNT
	.align		4
        /*001c*/ 	.byte	0x03, 0x1b
        /*001e*/ 	.short	0x00ff


	//----- nvinfo : EIATTR_NUM_BARRIERS
	.align		4
        /*0020*/ 	.byte	0x02, 0x4c
        /*0022*/ 	.byte	0x01
	.zero		1


	//----- nvinfo : EIATTR_MERCURY_ISA_VERSION
	.align		4
        /*0024*/ 	.byte	0x03, 0x5f
        /*0026*/ 	.short	0x0101


	//----- nvinfo : EIATTR_COOP_GROUP_MASK_REGIDS
	.align		4
        /*0028*/ 	.byte	0x04, 0x29
        /*002a*/ 	.short	(.L_4677 - .L_4676)


	//   ....[0]....
.L_4676:
        /*002c*/ 	.word	0xffffffff


	//   ....[1]....
        /*0030*/ 	.word	0xffffffff


	//   ....[2]....
        /*0034*/ 	.word	0xffffffff


	//   ....[3]....
        /*0038*/ 	.word	0xffffffff


	//   ....[4]....
        /*003c*/ 	.word	0xffffffff


	//   ....[5]....
        /*0040*/ 	.word	0xffffffff


	//   ....[6]....
        /*0044*/ 	.word	0xffffffff


	//   ....[7]....
        /*0048*/ 	.word	0xffffffff


	//   ....[8]....
        /*004c*/ 	.word	0xffffffff


	//   ....[9]....
        /*0050*/ 	.word	0xffffffff


	//   ....[10]....
        /*0054*/ 	.word	0xffffffff


	//   ....[11]....
        /*0058*/ 	.word	0xffffffff


	//----- nvinfo : EIATTR_COOP_GROUP_INSTR_OFFSETS
	.align		4
.L_4677:
        /*005c*/ 	.byte	0x04, 0x28
        /*005e*/ 	.short	(.L_4679 - .L_4678)


	//   ....[0]....
.L_4678:
        /*0060*/ 	.word	0x000026a0


	//   ....[1]....
        /*0064*/ 	.word	0x000026d0


	//   ....[2]....
        /*0068*/ 	.word	0x00002710


	//   ....[3]....
        /*006c*/ 	.word	0x00002740


	//   ....[4]....
        /*0070*/ 	.word	0x00002790


	//   ....[5]....
        /*0074*/ 	.word	0x000027a0


	//   ....[6]....
        /*0078*/ 	.word	0x000027f0


	//   ....[7]....
        /*007c*/ 	.word	0x00002800


	//   ....[8]....
        /*0080*/ 	.word	0x00002840


	//   ....[9]....
        /*0084*/ 	.word	0x00002860


	//   ....[10]....
        /*0088*/ 	.word	0x000028f0


	//   ....[11]....
        /*008c*/ 	.word	0x00002900


	//----- nvinfo : EIATTR_VRC_CTA_INIT_COUNT
	.align		4
.L_4679:
        /*0090*/ 	.byte	0x02, 0x4a
	.zero		1
	.zero		1


	//----- nvinfo : EIATTR_EXIT_INSTR_OFFSETS
	.align		4
        /*0094*/ 	.byte	0x04, 0x1c
        /*0096*/ 	.short	(.L_4681 - .L_4680)


	//   ....[0]....
.L_4680:
        /*0098*/ 	.word	0x00000290


	//   ....[1]....
        /*009c*/ 	.word	0x00000e70


	//   ....[2]....
        /*00a0*/ 	.word	0x00001330


	//   ....[3]....
        /*00a4*/ 	.word	0x00003130


	//----- nvinfo : EIATTR_MAX_THREADS
	.align		4
.L_4681:
        /*00a8*/ 	.byte	0x04, 0x05
        /*00aa*/ 	.short	(.L_4683 - .L_4682)
.L_4682:
        /*00ac*/ 	.word	0x00000020
        /*00b0*/ 	.word	0x00000001
        /*00b4*/ 	.word	0x00000001


	//----- nvinfo : EIATTR_CRS_STACK_SIZE
	.align		4
.L_4683:
        /*00b8*/ 	.byte	0x04, 0x1e
        /*00ba*/ 	.short	(.L_4685 - .L_4684)
.L_4684:
        /*00bc*/ 	.word	0x00000000


	//----- nvinfo : EIATTR_CBANK_PARAM_SIZE
	.align		4
.L_4685:
        /*00c0*/ 	.byte	0x03, 0x19
        /*00c2*/ 	.short	0x0188


	//----- nvinfo : EIATTR_PARAM_CBANK
	.align		4
        /*00c4*/ 	.byte	0x04, 0x0a
        /*00c6*/ 	.short	(.L_4687 - .L_4686)
	.align		4
.L_4686:
        /*00c8*/ 	.word	index@(.nv.constant0._Z25selective_scan_fwd_kernelI32Selective_Scan_fwd_kernel_traitsILi32ELi4ELi1ELb1ELb1ELb1ELb1ELb0EN3c108BFloat16EfS2_EEv13SSMParamsBase)
        /*00cc*/ 	.short	0x0380
        /*00ce*/ 	.short	0x0188


	//----- nvinfo : EIATTR_SW_WAR
	.align		4
.L_4687:
        /*00d0*/ 	.byte	0x04, 0x36
        /*00d2*/ 	.short	(.L_4689 - .L_4688)
.L_4688:
        /*00d4*/ 	.word	0x00000008
.L_4689:


//--------------------- .nv.info._Z25selective_scan_fwd_kernelI32Selective_Scan_fwd_kernel_traitsILi32ELi4ELi1ELb1ELb1ELb1ELb1ELb1EN3c108BFloat16EfS2_EEv13SSMParamsBase --------------------------
	.section	.nv.info._Z25selective_scan_fwd_kernelI32Selective_Scan_fwd_kernel_traitsILi32ELi4ELi1ELb1ELb1ELb1ELb1ELb1EN3c108BFloat16EfS2_EEv13SSMParamsBase,"",@"SHT_CUDA_INFO"
	.sectionflags	@""
	.align	4


	//----- nvinfo : EIATTR_CUDA_API_VERSION
	.align		4
        /*0000*/ 	.byte	0x04, 0x37
        /*0002*/ 	.short	(.L_4691 - .L_4690)
.L_4690:
        /*0004*/ 	.word	0x00000082


	//----- nvinfo : EIATTR_KPARAM_INFO
	.align		4
.L_4691:
        /*0008*/ 	.byte	0x04, 0x17
        /*000a*/ 	.short	(.L_4693 - .L_4692)
.L_4692:
        /*000c*/ 	.word	0x00000000
        /*0010*/ 	.short	0x0000
        /*0012*/ 	.short	0x0000
        /*0014*/ 	.byte	0x00, 0xf0, 0x21, 0x06


	//----- nvinfo : EIATTR_SPARSE_MMA_MASK
	.align		4
.L_4693:
        /*0018*/ 	.byte	0x03, 0x50
        /*001a*/ 	.short	0x0000


	//----- nvinfo : EIATTR_MAXREG_COUNT
	.align		4
        /*001c*/ 	.byte	0x03, 0x1b
        /*001e*/ 	.short	0x00ff


	//----- nvinfo : EIATTR_NUM_BARRIERS
	.align		4
        /*0020*/ 	.byte	0x02, 0x4c
        /*0022*/ 	.byte	0x01
	.zero		1


	//----- nvinfo : EIATTR_MERCURY_ISA_VERSION
	.align		4
        /*0024*/ 	.byte	0x03, 0x5f
        /*0026*/ 	.short	0x0101


	//----- nvinfo : EIATTR_COOP_GROUP_MASK_REGIDS
	.align		4
        /*0028*/ 	.byte	0x04, 0x29
        /*002a*/ 	.short	(.L_4695 - .L_4694)


	//   ....[0]....
.L_4694:
        /*002c*/ 	.word	0xffffffff


	//   ....[1]....
        /*0030*/ 	.word	0xffffffff


	//   ....[2]....
        /*0034*/ 	.word	0xffffffff


	//   ....[3]....
        /*0038*/ 	.word	0xffffffff


	//   ....[4]....
        /*003c*/ 	.word	0xffffffff


	//   ....[5]....
        /*0040*/ 	.word	0xffffffff


	//   ....[6]....
        /*0044*/ 	.word	0xffffffff


	//   ....[7]....
        /*0048*/ 	.word	0xffffffff


	//   ....[8]....
        /*004c*/ 	.word	0xffffffff


	//   ....[9]....
        /*0050*/ 	.word	0xffffffff


	//   ....[10]....
        /*0054*/ 	.word	0xffffffff


	//   ....[11]....
        /*0058*/ 	.word	0xffffffff


	//   ....[12]....
        /*005c*/ 	.word	0xffffffff


	//   ....[13]....
        /*0060*/ 	.word	0xffffffff


	//   ....[14]....
        /*0064*/ 	.word	0xffffffff


	//   ....[15]....
        /*0068*/ 	.word	0xffffffff


	//   ....[16]....
        /*006c*/ 	.word	0xffffffff


	//   ....[17]....
        /*0070*/ 	.word	0xffffffff


	//   ....[18]....
        /*0074*/ 	.word	0xffffffff


	//----- nvinfo : EIATTR_COOP_GROUP_INSTR_OFFSETS
	.align		4
.L_4695:
        /*0078*/ 	.byte	0x04, 0x28
        /*007a*/ 	.short	(.L_4697 - .L_4696)


	//   ....[0]....
.L_4696:
        /*007c*/ 	.word	0x000013c0


	//   ....[1]....
        /*0080*/ 	.word	0x00001480


	//   ....[2]....
        /*0084*/ 	.word	0x00002490


	//   ....[3]....
        /*0088*/ 	.word	0x000027d0


	//   ....[4]....
        /*008c*/ 	.word	0x00002a10


	//   ....[5]....
        /*0090*/ 	.word	0x00002a40


	//   ....[6]....
        /*0094*/ 	.word	0x00002a80


	//   ....[7]....
        /*0098*/ 	.word	0x00002ab0


	//   ....[8]....
        /*009c*/ 	.word	0x00002b00


	//   ....[9]....
        /*00a0*/ 	.word	0x00002b10


	//   ....[10]....
        /*00a4*/ 	.word	0x00002b60


	//   ....[11]....
        /*00a8*/ 	.word	0x00002b70


	//   ....[12]....
        /*00ac*/ 	.word	0x00002bb0


	//   ....[13]....
        /*00b0*/ 	.word	0x00002bd0


	//   ....[14]....
        /*00b4*/ 	.word	0x00002c20


	//   ....[15]....
        /*00b8*/ 	.word	0x00002c40


	//   ....[16]....
        /*00bc*/ 	.word	0x00003190


	//   ....[17]....
        /*00c0*/ 	.word	0x00003430


	//   ....[18]....
        /*00c4*/ 	.word	0x00003670


	//----- nvinfo : EIATTR_VRC_CTA_INIT_COUNT
	.align		4
.L_4697:
        /*00c8*/ 	.byte	0x02, 0x4a
	.zero		1
	.zero		1


	//----- nvinfo : EIATTR_EXIT_INSTR_OFFSETS
	.align		4
        /*00cc*/ 	.byte	0x04, 0x1c
        /*00ce*/ 	.short	(.L_4699 - .L_4698)


	//   ....[0]....
.L_4698:
        /*00d0*/ 	.word	0x000002e0


	//   ....[1]....
        /*00d4*/ 	.word	0x00000f50


	//   ....[2]....
        /*00d8*/ 	.word	0x000011a0


	//   ....[3]....
        /*00dc*/ 	.word	0x000038f0


	//----- nvinfo : EIATTR_MAX_THREADS
	.align		4
.L_4699:
        /*00e0*/ 	.byte	0x04, 0x05
        /*00e2*/ 	.short	(.L_4701 - .L_4700)
.L_4700:
        /*00e4*/ 	.word	0x00000020
        /*00e8*/ 	.word	0x00000001
        /*00ec*/ 	.word	0x00000001


	//----- nvinfo : EIATTR_CRS_STACK_SIZE
	.align		4
.L_4701:
        /*00f0*/ 	.byte	0x04, 0x1e
        /*00f2*/ 	.short	(.L_4703 - .L_4702)
.L_4702:
        /*00f4*/ 	.word	0x00000000


	//----- nvinfo : EIATTR_CBANK_PARAM_SIZE
	.align		4
.L_4703:
        /*00f8*/ 	.byte	0x03, 0x19
        /*00fa*/ 	.short	0x0188


	//----- nvinfo : EIATTR_PARAM_CBANK
	.align		4
        /*00fc*/ 	.byte	0x04, 0x0a
        /*00fe*/ 	.short	(.L_4705 - .L_4704)
	.align		4
.L_4704:
        /*0100*/ 	.word	index@(.nv.constant0._Z25selective_scan_fwd_kernelI32Selective_Scan_fwd_kernel_traitsILi32ELi4ELi1ELb1ELb1ELb1ELb1ELb1EN3c108BFloat16EfS2_EEv13SSMParamsBase)
        /*0104*/ 	.short	0x0380
        /*0106*/ 	.short	0x0188


	//----- nvinfo : EIATTR_SW_WAR
	.align		4
.L_4705:
        /*0108*/ 	.byte	0x04, 0x36
        /*010a*/ 	.short	(.L_4707 - .L_4706)
.L_4706:
        /*010c*/ 	.word	0x00000008
.L_4707:


//--------------------- .nv.info._Z25selective_scan_fwd_kernelI32Selective_Scan_fwd_kernel_traitsILi64ELi16ELi1ELb0ELb1ELb1ELb0ELb0EN3c108BFloat16EfS2_EEv13SSMParamsBase --------------------------
	.section	.nv.info._Z25selective_scan_fwd_kernelI32Selective_Scan_fwd_kernel_traitsILi64ELi16ELi1ELb0ELb1ELb1ELb0ELb0EN3c108BFloat16EfS2_EEv13SSMParamsBase,"",@"SHT_CUDA_INFO"
	.sectionflags	@""
	.align	4


	//----- nvinfo : EIATTR_CUDA_API_VERSION
	.align		4
        /*0000*/ 	.byte	0x04, 0x37
        /*0002*/ 	.short	(.L_4709 - .L_4708)
.L_4708:
        /*0004*/ 	.word	0x00000082


	//----- nvinfo : EIATTR_KPARAM_INFO
	.align		4
.L_4709:
        /*0008*/ 	.byte	0x04, 0x17
        /*000a*/ 	.short	(.L_4711 - .L_4710)
.L_4710:
        /*000c*/ 	.word	0x00000000
        /*0010*/ 	.short	0x0000
        /*0012*/ 	.short	0x0000
        /*0014*/ 	.byte	0x00, 0xf0, 0x21, 0x06


	//----- nvinfo : EIATTR_SPARSE_MMA_MASK
	.align		4
.L_4711:
        /*0018*/ 	.byte	0x03, 0x50
        /*001a*/ 	.short	0x0000


	//----- nvinfo : EIATTR_MAXREG_COUNT
	.align		4
        /*001c*/ 	.byte	0x03, 0x1b
        /*001e*/ 	.short	0x00a8


	//----- nvinfo : EIATTR_NUM_BARRIERS
	.align		4
        /*0020*/ 	.byte	0x02, 0x4c
        /*0022*/ 	.byte	0x01
	.zero		1


	//----- nvinfo : EIATTR_MERCURY_ISA_VERSION
	.align		4
        /*0024*/ 	.byte	0x03, 0x5f
        /*0026*/ 	.short	0x0101


	//----- nvinfo : EIATTR_COOP_GROUP_MASK_REGIDS
	.align		4
        /*0028*/ 	.byte	0x04, 0x29
        /*002a*/ 	.short	(.L_4713 - .L_4712)


	//   ....[0]....
.L_4712:
        /*002c*/ 	.word	0xffffffff


	//   ....[1]....
        /*0030*/ 	.word	0xffffffff


	//   ....[2]....
        /*0034*/ 	.word	0xffffffff


	//   ....[3]....
        /*0038*/ 	.word	0xffffffff


	//   ....[4]....
        /*003c*/ 	.word	0xffffffff


	//   ....[5]....
        /*0040*/ 	.word	0xffffffff


	//   ....[6]....
        /*0044*/ 	.word	0xffffffff


	//   ....[7]....
        /*0048*/ 	.word	0xffffffff


	//   ....[8]....
        /*004c*/ 	.word	0xffffffff


	//   ....[9]....
        /*0050*/ 	.word	0xffffffff


	//   ....[10]....
        /*0054*/ 	.word	0xffffffff


	//   ....[11]....
        /*0058*/ 	.word	0xffffffff


	//   ....[12]....
        /*005c*/ 	.word	0xffffffff


	//   ....[13]....
        /*0060*/ 	.word	0xffffffff


	//   ....[14]....
        /*0064*/ 	.word	0xffffffff


	//   ....[15]....
        /*0068*/ 	.word	0xffffffff


	//   ....[16]....
        /*006c*/ 	.word	0xffffffff


	//----- nvinfo : EIATTR_COOP_GROUP_INSTR_OFFSETS
	.align		4
.L_4713:
        /*0070*/ 	.byte	0x04, 0x28
        /*0072*/ 	.short	(.L_4715 - .L_4714)


	//   ....[0]....
.L_4714:
        /*0074*/ 	.word	0x00002040


	//   ....[1]....
        /*0078*/ 	.word	0x000024c0


	//   ....[2]....
        /*007c*/ 	.word	0x00005660


	//   ....[3]....
        /*0080*/ 	.word	0x00006330


	//   ....[4]....
        /*0084*/ 	.word	0x00006a80


	//   ....[5]....
        /*0088*/ 	.word	0x00006a90


	//   ....[6]....
        /*008c*/ 	.word	0x00006ae0


	//   ....[7]....
        /*0090*/ 	.word	0x00006af0


	//   ....[8]....
        /*0094*/ 	.word	0x00006b30


	//   ....[9]....
        /*0098*/ 	.word	0x00006b50


	//   ....[10]....
        /*009c*/ 	.word	0x00006b90


	//   ....[11]....
        /*00a0*/ 	.word	0x00006bc0


	//   ....[12]....
        /*00a4*/ 	.word	0x00006c10


	//   ....[13]....
        /*00a8*/ 	.word	0x00006c30


	//   ....[14]....
        /*00ac*/ 	.word	0x00006cb0


	//   ....[15]....
        /*00b0*/ 	.word	0x00006cd0


	//   ....[16]....
        /*00b4*/ 	.word	0x000079a0


	//----- nvinfo : EIATTR_VRC_CTA_INIT_COUNT
	.align		4
.L_4715:
        /*00b8*/ 	.byte	0x02, 0x4a
	.zero		1
	.zero		1


	//----- nvinfo : EIATTR_EXIT_INSTR_OFFSETS
	.align		4
        /*00bc*/ 	.byte	0x04, 0x1c
        /*00be*/ 	.short	(.L_4717 - .L_4716)


	//   ....[0]....
.L_4716:
        /*00c0*/ 	.word	0x00000380


	//   ....[1]....
        /*00c4*/ 	.word	0x000011c0


	//   ....[2]....
        /*00c8*/ 	.word	0x00001490


	//   ....[3]....
        /*00cc*/ 	.word	0x00007d70


	//----- nvinfo : EIATTR_MAX_THREADS
	.align		4
.L_4717:
        /*00d0*/ 	.byte	0x04, 0x05
        /*00d2*/ 	.short	(.L_4719 - .L_4718)
.L_4718:
        /*00d4*/ 	.word	0x00000040
        /*00d8*/ 	.word	0x00000001
        /*00dc*/ 	.word	0x00000001


	//----- nvinfo : EIATTR_CRS_STACK_SIZE
	.align		4
.L_4719:
        /*00e0*/ 	.byte	0x04, 0x1e
        /*00e2*/ 	.short	(.L_4721 - .L_4720)
.L_4720:
        /*00e4*/ 	.word	0x00000000


	//----- nvinfo : EIATTR_CBANK_PARAM_SIZE
	.align		4
.L_4721:
        /*00e8*/ 	.byte	0x03, 0x19
        /*00ea*/ 	.short	0x0188


	//----- nvinfo : EIATTR_PARAM_CBANK
	.align		4
        /*00ec*/ 	.byte	0x04, 0x0a
        /*00ee*/ 	.short	(.L_4723 - .L_4722)
	.align		4
.L_4722:
        /*00f0*/ 	.word	index@(.nv.constant0._Z25selective_scan_fwd_kernelI32Selective_Scan_fwd_kernel_traitsILi64ELi16ELi1ELb0ELb1ELb1ELb0ELb0EN3c108BFloat16EfS2_EEv13SSMParamsBase)
        /*00f4*/ 	.short	0x0380
        /*00f6*/ 	.short	0x0188


	//----- nvinfo : EIATTR_SW_WAR
	.align		4
.L_4723:
        /*00f8*/ 	.byte	0x04, 0x36
        /*00fa*/ 	.short	(.L_4725 - .L_4724)
.L_4724:
        /*00fc*/ 	.word	0x00000008
.L_4725:


//--------------------- .nv.info._Z25selective_scan_fwd_kernelI32Selective_Scan_fwd_kernel_traitsILi64ELi16ELi1ELb0ELb1ELb1ELb0ELb1EN3c108BFloat16EfS2_EEv13SSMParamsBase --------------------------
	.section	.nv.info._Z25selective_scan_fwd_kernelI32Selective_Scan_fwd_kernel_traitsILi64ELi16ELi1ELb0ELb1ELb1ELb0ELb1EN3c108BFloat16EfS2_EEv13SSMParamsBase,"",@"SHT_CUDA_INFO"
	.sectionflags	@""
	.align	4


	//----- nvinfo : EIATTR_CUDA_API_VERSION
	.align		4
        /*0000*/ 	.byte	0x04, 0x37
        /*0002*/ 	.short	(.L_4727 - .L_4726)
.L_4726:
        /*0004*/ 	.word	0x00000082


	//----- nvinfo : EIATTR_KPARAM_INFO
	.align		4
.L_4727:
        /*0008*/ 	.byte	0x04, 0x17
        /*000a*/ 	.short	(.L_4729 - .L_4728)
.L_4728:
        /*000c*/ 	.word	0x00000000
        /*0010*/ 	.short	0x0000
        /*0012*/ 	.short	0x0000
        /*0014*/ 	.byte	0x00, 0xf0, 0x21, 0x06


	//----- nvinfo : EIATTR_SPARSE_MMA_MASK
	.align		4
.L_4729:
        /*0018*/ 	.byte	0x03, 0x50
        /*001a*/ 	.short	0x0000


	//----- nvinfo : EIATTR_MAXREG_COUNT
	.align		4
        /*001c*/ 	.byte	0x03, 0x1b
        /*001e*/ 	.short	0x00a8


	//----- nvinfo : EIATTR_NUM_BARRIERS
	.align		4
        /*0020*/ 	.byte	0x02, 0x4c
        /*0022*/ 	.byte	0x01
	.zero		1


	//----- nvinfo : EIATTR_MERCURY_ISA_VERSION
	.align		4
        /*0024*/ 	.byte	0x03, 0x5f
        /*0026*/ 	.short	0x0101


	//----- nvinfo : EIATTR_COOP_GROUP_MASK_REGIDS
	.align		4
        /*0028*/ 	.byte	0x04, 0x29
        /*002a*/ 	.short	(.L_4731 - .L_4730)


	//   ....[0]....
.L_4730:
        /*002c*/ 	.word	0xffffffff


	//   ....[1]....
        /*0030*/ 	.word	0xffffffff


	//   ....[2]....
        /*0034*/ 	.word	0xffffffff


	//   ....[3]....
        /*0038*/ 	.word	0xffffffff


	//   ....[4]....
        /*003c*/ 	.word	0xffffffff


	//   ....[5]....
        /*0040*/ 	.word	0xffffffff


	//   ....[6]....
        /*0044*/ 	.word	0xffffffff


	//   ....[7]....
        /*0048*/ 	.word	0xffffffff


	//   ....[8]....
        /*004c*/ 	.word	0xffffffff


	//   ....[9]....
        /*0050*/ 	.word	0xffffffff


	//   ....[10]....
        /*0054*/ 	.word	0xffffffff


	//   ....[11]....
        /*0058*/ 	.word	0xffffffff


	//   ....[12]....
        /*005c*/ 	.word	0xffffffff


	//   ....[13]....
        /*0060*/ 	.word	0xffffffff


	//   ....[14]....
        /*0064*/ 	.word	0xffffffff


	//   ....[15]....
        /*0068*/ 	.word	0xffffffff


	//   ....[16]....
        /*006c*/ 	.word	0xffffffff


	//----- nvinfo : EIATTR_COOP_GROUP_INSTR_OFFSETS
	.align		4
.L_4731:
        /*0070*/ 	.byte	0x04, 0x28
        /*0072*/ 	.short	(.L_4733 - .L_4732)


	//   ....[0]....
.L_4732:
        /*0074*/ 	.word	0x00002130


	//   ....[1]....
        /*0078*/ 	.word	0x000025b0


	//   ....[2]....
        /*007c*/ 	.word	0x00005740


	//   ....[3]....
        /*0080*/ 	.word	0x00006410


	//   ....[4]....
        /*0084*/ 	.word	0x00006b60


	//   ....[5]....
        /*0088*/ 	.word	0x00006b70


	//   ....[6]....
        /*008c*/ 	.word	0x00006bc0


	//   ....[7]....
        /*0090*/ 	.word	0x00006bd0


	//   ....[8]....
        /*0094*/ 	.word	0x00006c10


	//   ....[9]....
        /*0098*/ 	.word	0x00006c30


	//   ....[10]....
        /*009c*/ 	.word	0x00006c70


	//   ....[11]....
        /*00a0*/ 	.word	0x00006ca0


	//   ....[12]....
        /*00a4*/ 	.word	0x00006cf0


	//   ....[13]....
        /*00a8*/ 	.word	0x00006d10


	//   ....[14]....
        /*00ac*/ 	.word	0x00006d90


	//   ....[15]....
        /*00b0*/ 	.word	0x00006db0


	//   ....[16]....
        /*00b4*/ 	.word	0x00007a60


	//----- nvinfo : EIATTR_VRC_CTA_INIT_COUNT
	.align		4
.L_4733:
        /*00b8*/ 	.byte	0x02, 0x4a
	.zero		1
	.zero		1


	//----- nvinfo : EIATTR_EXIT_INSTR_OFFSETS
	.align		4
        /*00bc*/ 	.byte	0x04, 0x1c
        /*00be*/ 	.short	(.L_4735 - .L_4734)


	//   ....[0]....
.L_4734:
        /*00c0*/ 	.word	0x000003f0


	//   ....[1]....
        /*00c4*/ 	.word	0x000012d0


	//   ....[2]....
        /*00c8*/ 	.word	0x00001580


	//   ....[3]....
        /*00cc*/ 	.word	0x00007df0


	//----- nvinfo : EIATTR_MAX_THREADS
	.align		4
.L_4735:
        /*00d0*/ 	.byte	0x04, 0x05
        /*00d2*/ 	.short	(.L_4737 - .L_4736)
.L_4736:
        /*00d4*/ 	.word	0x00000040
        /*00d8*/ 	.word	0x00000001
        /*00dc*/ 	.word	0x00000001


	//----- nvinfo : EIATTR_CRS_STACK_SIZE
	.align		4
.L_4737:
        /*00e0*/ 	.byte	0x04, 0x1e
        /*00e2*/ 	.short	(.L_4739 - .L_4738)
.L_4738:
        /*00e4*/ 	.word	0x00000000


	//----- nvinfo : EIATTR_CBANK_PARAM_SIZE
	.align		4
.L_4739:
        /*00e8*/ 	.byte	0x03, 0x19
        /*00ea*/ 	.short	0x0188


	//----- nvinfo : EIATTR_PARAM_CBANK
	.align		4
        /*00ec*/ 	.byte	0x04, 0x0a
        /*00ee*/ 	.short	(.L_4741 - .L_4740)
	.align		4
.L_4740:
        /*00f0*/ 	.word	index@(.nv.constant0._Z25selective_scan_fwd_kernelI32Selective_Scan_fwd_kernel_traitsILi64ELi16ELi1ELb0ELb1ELb1ELb0ELb1EN3c108BFloat16EfS2_EEv13SSMParamsBase)
        /*00f4*/ 	.short	0x0380
        /*00f6*/ 	.short	0x0188


	//----- nvinfo : EIATTR_SW_WAR
	.align		4
.L_4741:
        /*00f8*/ 	.byte	0x04, 0x36
        /*00fa*/ 	.short	(.L_4743 - .L_4742)
.L_4742:
        /*00fc*/ 	.word	0x00000008
.L_4743:


//--------------------- .nv.info._Z25selective_scan_fwd_kernelI32Selective_Scan_fwd_kernel_traitsILi64ELi16ELi1ELb0ELb1ELb1ELb1ELb0EN3c108BFloat16EfS2_EEv13SSMParamsBase --------------------------
	.section	.nv.info._Z25selective_scan_fwd_kernelI32Selective_Scan_fwd_kernel_traitsILi64ELi16ELi1ELb0ELb1ELb1ELb1ELb0EN3c108BFloat16EfS2_EEv13SSMParamsBase,"",@"SHT_CUDA_INFO"
	.sectionflags	@""
	.align	4


	//----- nvinfo : EIATTR_CUDA_API_VERSION
	.align		4
        /*0000*/ 	.byte	0x04, 0x37
        /*0002*/ 	.short	(.L_4745 - .L_4744)
.L_4744:
        /*0004*/ 	.word	0x00000082


	//----- nvinfo : EIATTR_KPARAM_INFO
	.align		4
.L_4745:
        /*0008*/ 	.byte	0x04, 0x17
        /*000a*/ 	.short	(.L_4747 - .L_4746)
.L_4746:
        /*000c*/ 	.word	0x00000000
        /*0010*/ 	.short	0x0000
        /*0012*/ 	.short	0x0000
        /*0014*/ 	.byte	0x00, 0xf0, 0x21, 0x06


	//----- nvinfo : EIATTR_SPARSE_MMA_MASK
	.align		4
.L_4747:
        /*0018*/ 	.byte	0x03, 0x50
        /*001a*/ 	.short	0x0000


	//----- nvinfo : EIATTR_MAXREG_COUNT
	.align		4
        /*001c*/ 	.byte	0x03, 0x1b
        /*001e*/ 	.short	0x00a8


	//----- nvinfo : EIATTR_NUM_BARRIERS
	.align		4
        /*0020*/ 	.byte	0x02, 0x4c
        /*0022*/ 	.byte	0x01
	.zero		1


	//----- nvinfo : EIATTR_MERCURY_ISA_VERSION
	.align		4
        /*0024*/ 	.byte	0x03, 0x5f
        /*0026*/ 	.short	0x0101


	//----- nvinfo : EIATTR_COOP_GROUP_MASK_REGIDS
	.align		4
        /*0028*/ 	.byte	0x04, 0x29
        /*002a*/ 	.short	(.L_4749 - .L_4748)


	//   ....[0]....
.L_4748:
        /*002c*/ 	.word	0xffffffff


	//   ....[1]....
        /*0030*/ 	.word	0xffffffff


	//   ....[2]....
        /*0034*/ 	.word	0xffffffff


	//   ....[3]....
        /*0038*/ 	.word	0xffffffff


	//   ....[4]....
        /*003c*/ 	.word	0xffffffff


	//   ....[5]....
        /*0040*/ 	.word	0xffffffff


	//   ....[6]....
        /*0044*/ 	.word	0xffffffff


	//   ....[7]....
        /*0048*/ 	.word	0xffffffff


	//   ....[8]....
        /*004c*/ 	.word	0xffffffff


	//   ....[9]....
        /*0050*/ 	.word	0xffffffff


	//   ....[10]....
        /*0054*/ 	.word	0xffffffff


	//   ....[11]....
        /*0058*/ 	.word	0xffffffff


	//   ....[12]....
        /*005c*/ 	.word	0xffffffff


	//   ....[13]....
        /*0060*/ 	.word	0xffffffff


	//   ....[14]....
        /*0064*/ 	.word	0xffffffff


	//   ....[15]....
        /*0068*/ 	.word	0xffffffff


	//   ....[16]....
        /*006c*/ 	.word	0xffffffff


	//   ....[17]....
        /*0070*/ 	.word	0xffffffff


	//   ....[18]....
        /*0074*/ 	.word	0xffffffff


	//----- nvinfo : EIATTR_COOP_GROUP_INSTR_OFFSETS
	.align		4
.L_4749:
        /*0078*/ 	.byte	0x04, 0x28
        /*007a*/ 	.short	(.L_4751 - .L_4750)


	//   ....[0]....
.L_4750:
        /*007c*/ 	.word	0x00002210


	//   ....[1]....
        /*0080*/ 	.word	0x000026c0


	//   ....[2]....
        /*0084*/ 	.word	0x00005c40


	//   ....[3]....
        /*0088*/ 	.word	0x00006cd0


	//   ....[4]....
        /*008c*/ 	.word	0x00007310


	//   ....[5]....
        /*0090*/ 	.word	0x00007320


	//   ....[6]....
        /*0094*/ 	.word	0x00007370


	//   ....[7]....
        /*0098*/ 	.word	0x00007380


	//   ....[8]....
        /*009c*/ 	.word	0x000073c0


	//   ....[9]....
        /*00a0*/ 	.word	0x000073e0


	//   ....[10]....
        /*00a4*/ 	.word	0x00007420


	//   ....[11]....
        /*00a8*/ 	.word	0x00007440


	//   ....[12]....
        /*00ac*/ 	.word	0x00007480


	//   ....[13]....
        /*00b0*/ 	.word	0x000074a0


	//   ....[14]....
        /*00b4*/ 	.word	0x00007550


	//   ....[15]....
        /*00b8*/ 	.word	0x00007570


	//   ....[16]....
        /*00bc*/ 	.word	0x000083e0


	//   ....[17]....
        /*00c0*/ 	.word	0x00008b40


	//   ....[18]....
        /*00c4*/ 	.word	0x00009580


	//----- nvinfo : EIATTR_VRC_CTA_INIT_COUNT
	.align		4
.L_4751:
        /*00c8*/ 	.byte	0x02, 0x4a
	.zero		1
	.zero		1


	//----- nvinfo : EIATTR_EXIT_INSTR_OFFSETS
	.align		4
        /*00cc*/ 	.byte	0x04, 0x1c
        /*00ce*/ 	.short	(.L_4753 - .L_4752)


	//   ....[0]....
.L_4752:
        /*00d0*/ 	.word	0x00000380


	//   ....[1]....
        /*00d4*/ 	.word	0x000011c0


	//   ....[2]....
        /*00d8*/ 	.word	0x00001480


	//   ....[3]....
        /*00dc*/ 	.word	0x000099d0


	//----- nvinfo : EIATTR_MAX_THREADS
	.align		4
.L_4753:
        /*00e0*/ 	.byte	0x04, 0x05
        /*00e2*/ 	.short	(.L_4755 - .L_4754)
.L_4754:
        /*00e4*/ 	.word	0x00000040
        /*00e8*/ 	.word	0x00000001
        /*00ec*/ 	.word	0x00000001


	//----- nvinfo : EIATTR_CRS_STACK_SIZE
	.align		4
.L_4755:
        /*00f0*/ 	.byte	0x04, 0x1e
        /*00f2*/ 	.short	(.L_4757 - .L_4756)
.L_4756:
        /*00f4*/ 	.word	0x00000000


	//----- nvinfo : EIATTR_CBANK_PARAM_SIZE
	.align		4
.L_4757:
        /*00f8*/ 	.byte	0x03, 0x19
        /*00fa*/ 	.short	0x0188


	//----- nvinfo : EIATTR_PARAM_CBANK
	.align		4
        /*00fc*/ 	.byte	0x04, 0x0a
        /*00fe*/ 	.short	(.L_4759 - .L_4758)
	.align		4
.L_4758:
        /*0100*/ 	.word	index@(.nv.constant0._Z25selective_scan_fwd_kernelI32Selective_Scan_fwd_kernel_traitsILi64ELi16ELi1ELb0ELb1ELb1ELb1ELb0EN3c108BFloat16EfS2_EEv13SSMParamsBase)
        /*0104*/ 	.short	0x0380
        /*0106*/ 	.short	0x0188


	//----- nvinfo : EIATTR_SW_WAR
	.align		4
.L_4759:
        /*0108*/ 	.byte	0x04, 0x36
        /*010a*/ 	.short	(.L_4761 - .L_4760)
.L_4760:
        /*010c*/ 	.word	0x00000008
.L_4761:


//--------------------- .nv.info._Z25selective_scan_fwd_kernelI32Selective_Scan_fwd_kernel_traitsILi64ELi16ELi1ELb0ELb1ELb1ELb1ELb1EN3c108BFloat16EfS2_EEv13SSMParamsBase --------------------------
	.section	.nv.info._Z25selective_scan_fwd_kernelI32Selective_Scan_fwd_kernel_traitsILi64ELi16ELi1ELb0ELb1ELb1ELb1ELb1EN3c108BFloat16EfS2_EEv13SSMParamsBase,"",@"SHT_CUDA_INFO"
	.sectionflags	@""
	.align	4


	//----- nvinfo : EIATTR_CUDA_API_VERSION
	.align		4
        /*0000*/ 	.byte	0x04, 0x37
        /*0002*/ 	.short	(.L_4763 - .L_4762)
.L_4762:
        /*0004*/ 	.word	0x00000082


	//----- nvinfo : EIATTR_KPARAM_INFO
	.align		4
.L_4763:
        /*0008*/ 	.byte	0x04, 0x17
        /*000a*/ 	.short	(.L_4765 - .L_4764)
.L_4764:
        /*000c*/ 	.word	0x00000000
        /*0010*/ 	.short	0x0000
        /*0012*/ 	.short	0x0000
        /*0014*/ 	.byte	0x00, 0xf0, 0x21, 0x06


	//----- nvinfo : EIATTR_SPARSE_MMA_MASK
	.align		4
.L_4765:
        /*0018*/ 	.byte	0x03, 0x50
        /*001a*/ 	.short	0x0000


	//----- nvinfo : EIATTR_MAXREG_COUNT
	.align		4
        /*001c*/ 	.byte	0x03, 0x1b
        /*001e*/ 	.short	0x00a8


	//----- nvinfo : EIATTR_NUM_BARRIERS
	.align		4
        /*0020*/ 	.byte	0x02, 0x4c
        /*0022*/ 	.byte	0x01
	.zero		1


	//----- nvinfo : EIATTR_MERCURY_ISA_VERSION
	.align		4
        /*0024*/ 	.byte	0x03, 0x5f
        /*0026*/ 	.short	0x0101


	//----- nvinfo : EIATTR_COOP_GROUP_MASK_REGIDS
	.align		4
        /*0028*/ 	.byte	0x04, 0x29
        /*002a*/ 	.short	(.L_4767 - .L_4766)


	//   ....[0]....
.L_4766:
        /*002c*/ 	.word	0xffffffff


	//   ....[1]....
        /*0030*/ 	.word	0xffffffff


	//   ....[2]....
        /*0034*/ 	.word	0xffffffff


	//   ....[3]....
        /*0038*/ 	.word	0xffffffff


	//   ....[4]....
        /*003c*/ 	.word	0xffffffff


	//   ....[5]....
        /*0040*/ 	.word	0xffffffff


	//   ....[6]....
        /*0044*/ 	.word	0xffffffff


	//   ....[7]....
        /*0048*/ 	.word	0xffffffff


	//   ....[8]....
        /*004c*/ 	.word	0xffffffff


	//   ....[9]....
        /*0050*/ 	.word	0xffffffff


	//   ....[10]....
        /*0054*/ 	.word	0xffffffff


	//   ....[11]....
        /*0058*/ 	.word	0xffffffff


	//   ....[12]....
        /*005c*/ 	.word	0xffffffff


	//   ....[13]....
        /*0060*/ 	.word	0xffffffff


	//   ....[14]....
        /*0064*/ 	.word	0xffffffff


	//   ....[15]....
        /*0068*/ 	.word	0xffffffff


	//   ....[16]....
        /*006c*/ 	.word	0xffffffff


	//   ....[17]....
        /*0070*/ 	.word	0xffffffff


	//   ....[18]....
        /*0074*/ 	.word	0xffffffff


	//----- nvinfo : EIATTR_COOP_GROUP_INSTR_OFFSETS
	.align		4
.L_4767:
        /*0078*/ 	.byte	0x04, 0x28
        /*007a*/ 	.short	(.L_4769 - .L_4768)


	//   ....[0]....
.L_4768:
        /*007c*/ 	.word	0x00002300


	//   ....[1]....
        /*0080*/ 	.word	0x000027b0


	//   ....[2]....
        /*0084*/ 	.word	0x00005d20


	//   ....[3]....
        /*0088*/ 	.word	0x00006db0


	//   ....[4]....
        /*008c*/ 	.word	0x000073f0


	//   ....[5]....
        /*0090*/ 	.word	0x00007400


	//   ....[6]....
        /*0094*/ 	.word	0x00007450


	//   ....[7]....
        /*0098*/ 	.word	0x00007460


	//   ....[8]....
        /*009c*/ 	.word	0x000074a0


	//   ....[9]....
        /*00a0*/ 	.word	0x000074c0


	//   ....[10]....
        /*00a4*/ 	.word	0x00007500


	//   ....[11]....
        /*00a8*/ 	.word	0x00007520


	//   ....[12]....
        /*00ac*/ 	.word	0x00007560


	//   ....[13]....
        /*00b0*/ 	.word	0x00007580


	//   ....[14]....
        /*00b4*/ 	.word	0x00007630


	//   ....[15]....
        /*00b8*/ 	.word	0x00007650


	//   ....[16]....
        /*00bc*/ 	.word	0x000084e0


	//   ....[17]....
        /*00c0*/ 	.word	0x00008c40


	//   ....[18]....
        /*00c4*/ 	.word	0x00009680


	//----- nvinfo : EIATTR_VRC_CTA_INIT_COUNT
	.align		4
.L_4769:
        /*00c8*/ 	.byte	0x02, 0x4a
	.zero		1
	.zero		1


	//----- nvinfo : EIATTR_EXIT_INSTR_OFFSETS
	.align		4
        /*00cc*/ 	.byte	0x04, 0x1c
        /*00ce*/ 	.short	(.L_4771 - .L_4770)


	//   ....[0]....
.L_4770:
        /*00d0*/ 	.word	0x000003f0


	//   ....[1]....
        /*00d4*/ 	.word	0x000012d0


	//   ....[2]....
        /*00d8*/ 	.word	0x00001570


	//   ....[3]....
        /*00dc*/ 	.word	0x00009b10


	//----- nvinfo : EIATTR_MAX_THREADS
	.align		4
.L_4771:
        /*00e0*/ 	.byte	0x04, 0x05
        /*00e2*/ 	.short	(.L_4773 - .L_4772)
.L_4772:
        /*00e4*/ 	.word	0x00000040
        /*00e8*/ 	.word	0x00000001
        /*00ec*/ 	.word	0x00000001


	//----- nvinfo : EIATTR_CRS_STACK_SIZE
	.align		4
.L_4773:
        /*00f0*/ 	.byte	0x04, 0x1e
        /*00f2*/ 	.short	(.L_4775 - .L_4774)
.L_4774:
        /*00f4*/ 	.word	0x00000000


	//----- nvinfo : EIATTR_CBANK_PARAM_SIZE
	.align		4
.L_4775:
        /*00f8*/ 	.byte	0x03, 0x19
        /*00fa*/ 	.short	0x0188


	//----- nvinfo : EIATTR_PARAM_CBANK
	.align		4
        /*00fc*/ 	.byte	0x04, 0x0a
        /*00fe*/ 	.short	(.L_4777 - .L_4776)
	.align		4
.L_4776:
        /*0100*/ 	.word	index@(.nv.constant0._Z25selective_scan_fwd_kernelI32Selective_Scan_fwd_kernel_traitsILi64ELi16ELi1ELb0ELb1ELb1ELb1ELb1EN3c108BFloat16EfS2_EEv13SSMParamsBase)
        /*0104*/ 	.short	0x0380
        /*0106*/ 	.short	0x0188


	//----- nvinfo : EIATTR_SW_WAR
	.align		4
.L_4777:
        /*0108*/ 	.byte	0x04, 0x36
        /*010a*/ 	.short	(.L_4779 - .L_4778)
.L_4778:
        /*010c*/ 	.word	0x00000008
.L_4779:


//--------------------- .nv.info._Z25selective_scan_fwd_kernelI32Selective_Scan_fwd_kernel_traitsILi64ELi16ELi1ELb1ELb1ELb1ELb0ELb0EN3c108BFloat16EfS2_EEv13SSMParamsBase --------------------------
	.section	.nv.info._Z25selective_scan_fwd_kernelI32Selective_Scan_fwd_kernel_traitsILi64ELi16ELi1ELb1ELb1ELb1ELb0ELb0EN3c108BFloat16EfS2_EEv13SSMParamsBase,"",@"SHT_CUDA_INFO"
	.sectionflags	@""
	.align	4


	//----- nvinfo : EIATTR_CUDA_API_VERSION
	.align		4
        /*0000*/ 	.byte	0x04, 0x37
        /*0002*/ 	.short	(.L_4781 - .L_4780)
.L_4780:
        /*0004*/ 	.word	0x00000082


	//----- nvinfo : EIATTR_KPARAM_INFO
	.align		4
.L_4781:
        /*0008*/ 	.byte	0x04, 0x17
        /*000a*/ 	.short	(.L_4783 - .L_4782)
.L_4782:
        /*000c*/ 	.word	0x00000000
        /*0010*/ 	.short	0x0000
        /*0012*/ 	.short	0x0000
        /*0014*/ 	.byte	0x00, 0xf0, 0x21, 0x06


	//----- nvinfo : EIATTR_SPARSE_MMA_MASK
	.align		4
.L_4783:
        /*0018*/ 	.byte	0x03, 0x50
        /*001a*/ 	.short	0x0000


	//----- nvinfo : EIATTR_MAXREG_COUNT
	.align		4
        /*001c*/ 	.byte	0x03, 0x1b
        /*001e*/ 	.short	0x00a8


	//----- nvinfo : EIATTR_NUM_BARRIERS
	.align		4
        /*0020*/ 	.byte	0x02, 0x4c
        /*0022*/ 	.byte	0x01
	.zero		1


	//----- nvinfo : EIATTR_MERCURY_ISA_VERSION
	.align		4
        /*0024*/ 	.byte	0x03, 0x5f
        /*0026*/ 	.short	0x0101


	//----- nvinfo : EIATTR_COOP_GROUP_MASK_REGIDS
	.align		4
        /*0028*/ 	.byte	0x04, 0x29
        /*002a*/ 	.short	(.L_4785 - .L_4784)


	//   ....[0]....
.L_4784:
        /*002c*/ 	.word	0xffffffff


	//   ....[1]....
        /*0030*/ 	.word	0xffffffff


	//   ....[2]....
        /*0034*/ 	.word	0xffffffff


	//   ....[3]....
        /*0038*/ 	.word	0xffffffff


	//   ....[4]....
        /*003c*/ 	.word	0xffffffff


	//   ....[5]....
        /*0040*/ 	.word	0xffffffff


	//   ....[6]....
        /*0044*/ 	.word	0xffffffff


	//   ....[7]....
        /*0048*/ 	.word	0xffffffff


	//   ....[8]....
        /*004c*/ 	.word	0xffffffff


	//   ....[9]....
        /*0050*/ 	.word	0xffffffff


	//   ....[10]....
        /*0054*/ 	.word	0xffffffff


	//   ....[11]....
        /*0058*/ 	.word	0xffffffff


	//   ....[12]....
        /*005c*/ 	.word	0xffffffff


	//   ....[13]....
        /*0060*/ 	.word	0xffffffff


	//   ....[14]....
        /*0064*/ 	.word	0xffffffff


	//   ....[15]....
        /*0068*/ 	.word	0xffffffff


	//   ....[16]....
        /*006c*/ 	.word	0xffffffff


	//----- nvinfo : EIATTR_COOP_GROUP_INSTR_OFFSETS
	.align		4
.L_4785:
        /*0070*/ 	.byte	0x04, 0x28
        /*0072*/ 	.short	(.L_4787 - .L_4786)


	//   ....[0]....
.L_4786:
        /*0074*/ 	.word	0x00001430


	//   ....[1]....
        /*0078*/ 	.word	0x000014c0


	//   ....[2]....
        /*007c*/ 	.word	0x000041e0


	//   ....[3]....
        /*0080*/ 	.word	0x000046a0


	//   ....[4]....
        /*0084*/ 	.word	0x00004fa0


	//   ....[5]....
        /*0088*/ 	.word	0x00004ff0


	//   ....[6]....
        /*008c*/ 	.word	0x00005020


	//   ....[7]....
        /*0090*/ 	.word	0x00005050


	//   ....[8]....
        /*0094*/ 	.word	0x00005080


	//   ....[9]....
        /*0098*/ 	.word	0x000050b0


	//   ....[10]....
        /*009c*/ 	.word	0x00005100


	//   ....[11]....
        /*00a0*/ 	.word	0x00005110


	//   ....[12]....
        /*00a4*/ 	.word	0x00005160


	//   ....[13]....
        /*00a8*/ 	.word	0x00005170


	//   ....[14]....
        /*00ac*/ 	.word	0x00005200


	//   ....[15]....
        /*00b0*/ 	.word	0x00005210


	//   ....[16]....
        /*00b4*/ 	.word	0x00005a20


	//----- nvinfo : EIATTR_VRC_CTA_INIT_COUNT
	.align		4
.L_4787:
        /*00b8*/ 	.byte	0x02, 0x4a
	.zero		1
	.zero		1


	//----- nvinfo : EIATTR_EXIT_INSTR_OFFSETS
	.align		4
        /*00bc*/ 	.byte	0x04, 0x1c
        /*00be*/ 	.short	(.L_4789 - .L_4788)


	//   ....[0]....
.L_4788:
        /*00c0*/ 	.word	0x00000340


	//   ....[1]....
        /*00c4*/ 	.word	0x00001050


	//   ....[2]....
        /*00c8*/ 	.word	0x000012f0


	//   ....[3]....
        /*00cc*/ 	.word	0x00005bd0


	//----- nvinfo : EIATTR_MAX_THREADS
	.align		4
.L_4789:
        /*00d0*/ 	.byte	0x04, 0x05
        /*00d2*/ 	.short	(.L_4791 - .L_4790)
.L_4790:
        /*00d4*/ 	.word	0x00000040
        /*00d8*/ 	.word	0x00000001
        /*00dc*/ 	.word	0x00000001


	//----- nvinfo : EIATTR_CRS_STACK_SIZE
	.align		4
.L_4791:
        /*00e0*/ 	.byte	0x04, 0x1e
        /*00e2*/ 	.short	(.L_4793 - .L_4792)
.L_4792:
        /*00e4*/ 	.word	0x00000000


	//----- nvinfo : EIATTR_CBANK_PARAM_SIZE
	.align		4
.L_4793:
        /*00e8*/ 	.byte	0x03, 0x19
        /*00ea*/ 	.short	0x0188


	//----- nvinfo : EIATTR_PARAM_CBANK
	.align		4
        /*00ec*/ 	.byte	0x04, 0x0a
        /*00ee*/ 	.short	(.L_4795 - .L_4794)
	.align		4
.L_4794:
        /*00f0*/ 	.word	index@(.nv.constant0._Z25selective_scan_fwd_kernelI32Selective_Scan_fwd_kernel_traitsILi64ELi16ELi1ELb1ELb1ELb1ELb0ELb0EN3c108BFloat16EfS2_EEv13SSMParamsBase)
        /*00f4*/ 	.short	0x0380
        /*00f6*/ 	.short	0x0188


	//----- nvinfo : EIATTR_SW_WAR
	.align		4
.L_4795:
        /*00f8*/ 	.byte	0x04, 0x36
        /*00fa*/ 	.short	(.L_4797 - .L_4796)
.L_4796:
        /*00fc*/ 	.word	0x00000008
.L_4797:


//--------------------- .nv.info._Z25selective_scan_fwd_kernelI32Selective_Scan_fwd_kernel_traitsILi64ELi16ELi1ELb1ELb1ELb1ELb0ELb1EN3c108BFloat16EfS2_EEv13SSMParamsBase --------------------------
	.section	.nv.info._Z25selective_scan_fwd_kernelI32Selective_Scan_fwd_kernel_traitsILi64ELi16ELi1ELb1ELb1ELb1ELb0ELb1EN3c108BFloat16EfS2_EEv13SSMParamsBase,"",@"SHT_CUDA_INFO"
	.sectionflags	@""
	.align	4


	//----- nvinfo : EIATTR_CUDA_API_VERSION
	.align		4
        /*0000*/ 	.byte	0x04, 0x37
        /*0002*/ 	.short	(.L_4799 - .L_4798)
.L_4798:
        /*0004*/ 	.word	0x00000082


	//----- nvinfo : EIATTR_KPARAM_INFO
	.align		4
.L_4799:
        /*0008*/ 	.byte	0x04, 0x17
        /*000a*/ 	.short	(.L_4801 - .L_4800)
.L_4800:
        /*000c*/ 	.word	0x00000000
        /*0010*/ 	.short	0x0000
        /*0012*/ 	.short	0x0000
        /*0014*/ 	.byte	0x00, 0xf0, 0x21, 0x06


	//----- nvinfo : EIATTR_SPARSE_MMA_MASK
	.align		4
.L_4801:
        /*0018*/ 	.byte	0x03, 0x50
        /*001a*/ 	.short	0x0000


	//----- nvinfo : EIATTR_MAXREG_COUNT
	.align		4
        /*001c*/ 	.byte	0x03, 0x1b
        /*001e*/ 	.short	0x00a8


	//----- nvinfo : EIATTR_NUM_BARRIERS
	.align		4
        /*0020*/ 	.byte	0x02, 0x4c
        /*0022*/ 	.byte	0x01
	.zero		1


	//----- nvinfo : EIATTR_MERCURY_ISA_VERSION
	.align		4
        /*0024*/ 	.byte	0x03, 0x5f
        /*0026*/ 	.short	0x0101


	//----- nvinfo : EIATTR_COOP_GROUP_MASK_REGIDS
	.align		4
        /*0028*/ 	.byte	0x04, 0x29
        /*002a*/ 	.short	(.L_4803 - .L_4802)


	//   ....[0]....
.L_4802:
        /*002c*/ 	.word	0xffffffff


	//   ....[1]....
        /*0030*/ 	.word	0xffffffff


	//   ....[2]....
        /*0034*/ 	.word	0xffffffff


	//   ....[3]....
        /*0038*/ 	.word	0xffffffff


	//   ....[4]....
        /*003c*/ 	.word	0xffffffff


	//   ....[5]....
        /*0040*/ 	.word	0xffffffff


	//   ....[6]....
        /*0044*/ 	.word	0xffffffff


	//   ....[7]....
        /*0048*/ 	.word	0xffffffff


	//   ....[8]....
        /*004c*/ 	.word	0xffffffff


	//   ....[9]....
        /*0050*/ 	.word	0xffffffff


	//   ....[10]....
        /*0054*/ 	.word	0xffffffff


	//   ....[11]....
        /*0058*/ 	.word	0xffffffff


	//   ....[12]....
        /*005c*/ 	.word	0xffffffff


	//   ....[13]....
        /*0060*/ 	.word	0xffffffff


	//   ....[14]....
        /*0064*/ 	.word	0xffffffff


	//   ....[15]....
        /*0068*/ 	.word	0xffffffff


	//   ....[16]....
        /*006c*/ 	.word	0xffffffff


	//----- nvinfo : EIATTR_COOP_GROUP_INSTR_OFFSETS
	.align		4
.L_4803:
        /*0070*/ 	.byte	0x04, 0x28
        /*0072*/ 	.short	(.L_4805 - .L_4804)


	//   ....[0]....
.L_4804:
        /*0074*/ 	.word	0x00002130


	//   ....[1]....
        /*0078*/ 	.word	0x000025b0


	//   ....[2]....
        /*007c*/ 	.word	0x00005740


	//   ....[3]....
        /*0080*/ 	.word	0x00006410


	//   ....[4]....
        /*0084*/ 	.word	0x00006b60


	//   ....[5]....
        /*0088*/ 	.word	0x00006b70


	//   ....[6]....
        /*008c*/ 	.word	0x00006bc0


	//   ....[7]....
        /*0090*/ 	.word	0x00006bd0


	//   ....[8]....
        /*0094*/ 	.word	0x00006c10


	//   ....[9]....
        /*0098*/ 	.word	0x00006c30


	//   ....[10]....
        /*009c*/ 	.word	0x00006c70


	//   ....[11]....
        /*00a0*/ 	.word	0x00006ca0


	//   ....[12]....
        /*00a4*/ 	.word	0x00006cf0


	//   ....[13]....
        /*00a8*/ 	.word	0x00006d10


	//   ....[14]....
        /*00ac*/ 	.word	0x00006d90


	//   ....[15]....
        /*00b0*/ 	.word	0x00006db0


	//   ....[16]....
        /*00b4*/ 	.word	0x00007a60


	//----- nvinfo : EIATTR_VRC_CTA_INIT_COUNT
	.align		4
.L_4805:
        /*00b8*/ 	.byte	0x02, 0x4a
	.zero		1
	.zero		1


	//----- nvinfo : EIATTR_EXIT_INSTR_OFFSETS
	.align		4
        /*00bc*/ 	.byte	0x04, 0x1c
        /*00be*/ 	.short	(.L_4807 - .L_4806)


	//   ....[0]....
.L_4806:
        /*00c0*/ 	.word	0x000003f0


	//   ....[1]....
        /*00c4*/ 	.word	0x000012d0


	//   ....[2]....
        /*00c8*/ 	.word	0x00001580


	//   ....[3]....
        /*00cc*/ 	.word	0x00007df0


	//----- nvinfo : EIATTR_MAX_THREADS
	.align		4
.L_4807:
        /*00d0*/ 	.byte	0x04, 0x05
        /*00d2*/ 	.short	(.L_4809 - .L_4808)
.L_4808:
        /*00d4*/ 	.word	0x00000040
        /*00d8*/ 	.word	0x00000001
        /*00dc*/ 	.word	0x00000001


	//----- nvinfo : EIATTR_CRS_STACK_SIZE
	.align		4
.L_4809:
        /*00e0*/ 	.byte	0x04, 0x1e
        /*00e2*/ 	.short	(.L_4811 - .L_4810)
.L_4810:
        /*00e4*/ 	.word	0x00000000


	//----- nvinfo : EIATTR_CBANK_PARAM_SIZE
	.align		4
.L_4811:
        /*00e8*/ 	.byte	0x03, 0x19
        /*00ea*/ 	.short	0x0188


	//----- nvinfo : EIATTR_PARAM_CBANK
	.align		4
        /*00ec*/ 	.byte	0x04, 0x0a
        /*00ee*/ 	.short	(.L_4813 - .L_4812)
	.align		4
.L_4812:
        /*00f0*/ 	.word	index@(.nv.constant0._Z25selective_scan_fwd_kernelI32Selective_Scan_fwd_kernel_traitsILi64ELi16ELi1ELb1ELb1ELb1ELb0ELb1EN3c108BFloat16EfS2_EEv13SSMParamsBase)
        /*00f4*/ 	.short	0x0380
        /*00f6*/ 	.short	0x0188


	//----- nvinfo : EIATTR_SW_WAR
	.align		4
.L_4813:
        /*00f8*/ 	.byte	0x04, 0x36
        /*00fa*/ 	.short	(.L_4815 - .L_4814)
.L_4814:
        /*00fc*/ 	.word	0x00000008
.L_4815:


//--------------------- .nv.info._Z25selective_scan_fwd_kernelI32Selective_Scan_fwd_kernel_traitsILi64ELi16ELi1ELb1ELb1ELb1ELb1ELb0EN3c108BFloat16EfS2_EEv13SSMParamsBase --------------------------
	.section	.nv.info._Z25selective_scan_fwd_kernelI32Selective_Scan_fwd_kernel_traitsILi64ELi16ELi1ELb1ELb1ELb1ELb1ELb0EN3c108BFloat16EfS2_EEv13SSMParamsBase,"",@"SHT_CUDA_INFO"
	.sectionflags	@""
	.align	4


	//----- nvinfo : EIATTR_CUDA_API_VERSION
	.align		4
        /*0000*/ 	.byte	0x04, 0x37
        /*0002*/ 	.short	(.L_4817 - .L_4816)
.L_4816:
        /*0004*/ 	.word	0x00000082


	//----- nvinfo : EIATTR_KPARAM_INFO
	.align		4
.L_4817:
        /*0008*/ 	.byte	0x04, 0x17
        /*000a*/ 	.short	(.L_4819 - .L_4818)
.L_4818:
        /*000c*/ 	.word	0x00000000
        /*0010*/ 	.short	0x0000
        /*0012*/ 	.short	0x0000
        /*0014*/ 	.byte	0x00, 0xf0, 0x21, 0x06


	//----- nvinfo : EIATTR_SPARSE_MMA_MASK
	.align		4
.L_4819:
        /*0018*/ 	.byte	0x03, 0x50
        /*001a*/ 	.short	0x0000


	//----- nvinfo : EIATTR_MAXREG_COUNT
	.align		4
        /*001c*/ 	.byte	0x03, 0x1b
        /*001e*/ 	.short	0x00a8


	//----- nvinfo : EIATTR_NUM_BARRIERS
	.align		4
        /*0020*/ 	.byte	0x02, 0x4c
        /*0022*/ 	.byte	0x01
	.zero		1


	//----- nvinfo : EIATTR_MERCURY_ISA_VERSION
	.align		4
        /*0024*/ 	.byte	0x03, 0x5f
        /*0026*/ 	.short	0x0101


	//----- nvinfo : EIATTR_COOP_GROUP_MASK_REGIDS
	.align		4
        /*0028*/ 	.byte	0x04, 0x29
        /*002a*/ 	.short	(.L_4821 - .L_4820)


	//   ....[0]....
.L_4820:
        /*002c*/ 	.word	0xffffffff


	//   ....[1]....
        /*0030*/ 	.word	0xffffffff


	//   ....[2]....
        /*0034*/ 	.word	0xffffffff


	//   ....[3]....
        /*0038*/ 	.word	0xffffffff


	//   ....[4]....
        /*003c*/ 	.word	0xffffffff


	//   ....[5]....
        /*0040*/ 	.word	0xffffffff


	//   ....[6]....
        /*0044*/ 	.word	0xffffffff


	//   ....[7]....
        /*0048*/ 	.word	0xffffffff


	//   ....[8]....
        /*004c*/ 	.word	0xffffffff


	//   ....[9]....
        /*0050*/ 	.word	0xffffffff


	//   ....[10]....
        /*0054*/ 	.word	0xffffffff


	//   ....[11]....
        /*0058*/ 	.word	0xffffffff


	//   ....[12]....
        /*005c*/ 	.word	0xffffffff


	//   ....[13]....
        /*0060*/ 	.word	0xffffffff


	//   ....[14]....
        /*0064*/ 	.word	0xffffffff


	//   ....[15]....
        /*0068*/ 	.word	0xffffffff


	//   ....[16]....
        /*006c*/ 	.word	0xffffffff


	//   ....[17]....
        /*0070*/ 	.word	0xffffffff


	//   ....[18]....
        /*0074*/ 	.word	0xffffffff


	//----- nvinfo : EIATTR_COOP_GROUP_INSTR_OFFSETS
	.align		4
.L_4821:
        /*0078*/ 	.byte	0x04, 0x28
        /*007a*/ 	.short	(.L_4823 - .L_4822)


	//   ....[0]....
.L_4822:
        /*007c*/ 	.word	0x00001410


	//   ....[1]....
        /*0080*/ 	.word	0x000014a0


	//   ....[2]....
        /*0084*/ 	.word	0x000041c0


	//   ....[3]....
        /*0088*/ 	.word	0x000046e0


	//   ....[4]....
        /*008c*/ 	.word	0x00004f90


	//   ....[5]....
        /*0090*/ 	.word	0x00004fe0


	//   ....[6]....
        /*0094*/ 	.word	0x00005010


	//   ....[7]....
        /*0098*/ 	.word	0x00005040


	//   ....[8]....
        /*009c*/ 	.word	0x00005070


	//   ....[9]....
        /*00a0*/ 	.word	0x000050a0


	//   ....[10]....
        /*00a4*/ 	.word	0x000050f0


	//   ....[11]....
        /*00a8*/ 	.word	0x00005100


	//   ....[12]....
        /*00ac*/ 	.word	0x00005150


	//   ....[13]....
        /*00b0*/ 	.word	0x00005160


	//   ....[14]....
        /*00b4*/ 	.word	0x000051f0


	//   ....[15]....
        /*00b8*/ 	.word	0x00005200


	//   ....[16]....
        /*00bc*/ 	.word	0x000059b0


	//   ....[17]....
        /*00c0*/ 	.word	0x00005c60


	//   ....[18]....
        /*00c4*/ 	.word	0x00006510


	//----- nvinfo : EIATTR_VRC_CTA_INIT_COUNT
	.align		4
.L_4823:
        /*00c8*/ 	.byte	0x02, 0x4a
	.zero		1
	.zero		1


	//----- nvinfo : EIATTR_EXIT_INSTR_OFFSETS
	.align		4
        /*00cc*/ 	.byte	0x04, 0x1c
        /*00ce*/ 	.short	(.L_4825 - .L_4824)


	//   ....[0]....
.L_4824:
        /*00d0*/ 	.word	0x00000340


	//   ....[1]....
        /*00d4*/ 	.word	0x00001040


	//   ....[2]....
        /*00d8*/ 	.word	0x000012d0


	//   ....[3]....
        /*00dc*/ 	.word	0x00006640


	//----- nvinfo : EIATTR_MAX_THREADS
	.align		4
.L_4825:
        /*00e0*/ 	.byte	0x04, 0x05
        /*00e2*/ 	.short	(.L_4827 - .L_4826)
.L_4826:
        /*00e4*/ 	.word	0x00000040
        /*00e8*/ 	.word	0x00000001
        /*00ec*/ 	.word	0x00000001


	//----- nvinfo : EIATTR_CRS_STACK_SIZE
	.align		4
.L_4827:
        /*00f0*/ 	.byte	0x04, 0x1e
        /*00f2*/ 	.short	(.L_4829 - .L_4828)
.L_4828:
        /*00f4*/ 	.word	0x00000000


	//----- nvinfo : EIATTR_CBANK_PARAM_SIZE
	.align		4
.L_4829:
        /*00f8*/ 	.byte	0x03, 0x19
        /*00fa*/ 	.short	0x0188


	//----- nvinfo : EIATTR_PARAM_CBANK
	.align		4
        /*00fc*/ 	.byte	0x04, 0x0a
        /*00fe*/ 	.short	(.L_4831 - .L_4830)
	.align		4
.L_4830:
        /*0100*/ 	.word	index@(.nv.constant0._Z25selective_scan_fwd_kernelI32Selective_Scan_fwd_kernel_traitsILi64ELi16ELi1ELb1ELb1ELb1ELb1ELb0EN3c108BFloat16EfS2_EEv13SSMParamsBase)
        /*0104*/ 	.short	0x0380
        /*0106*/ 	.short	0x0188


	//----- nvinfo : EIATTR_SW_WAR
	.align		4
.L_4831:
        /*0108*/ 	.byte	0x04, 0x36
        /*010a*/ 	.short	(.L_4833 - .L_4832)
.L_4832:
        /*010c*/ 	.word	0x00000008
.L_4833:


//--------------------- .nv.info._Z25selective_scan_fwd_kernelI32Selective_Scan_fwd_kernel_traitsILi64ELi16ELi1ELb1ELb1ELb1ELb1ELb1EN3c108BFloat16EfS2_EEv13SSMParamsBase --------------------------
	.section	.nv.info._Z25selective_scan_fwd_kernelI32Selective_Scan_fwd_kernel_traitsILi64ELi16ELi1ELb1ELb1ELb1ELb1ELb1EN3c108BFloat16EfS2_EEv13SSMParamsBase,"",@"SHT_CUDA_INFO"
	.sectionflags	@""
	.align	4


	//----- nvinfo : EIATTR_CUDA_API_VERSION
	.align		4
        /*0000*/ 	.byte	0x04, 0x37
        /*0002*/ 	.short	(.L_4835 - .L_4834)
.L_4834:
        /*0004*/ 	.word	0x00000082


	//----- nvinfo : EIATTR_KPARAM_INFO
	.align		4
.L_4835:
        /*0008*/ 	.byte	0x04, 0x17
        /*000a*/ 	.short	(.L_4837 - .L_4836)
.L_4836:
        /*000c*/ 	.word	0x00000000
        /*0010*/ 	.short	0x0000
        /*0012*/ 	.short	0x0000
        /*0014*/ 	.byte	0x00, 0xf0, 0x21, 0x06


	//----- nvinfo : EIATTR_SPARSE_MMA_MASK
	.align		4
.L_4837:
        /*0018*/ 	.byte	0x03, 0x50
        /*001a*/ 	.short	0x0000


	//----- nvinfo : EIATTR_MAXREG_COUNT
	.align		4
        /*001c*/ 	.byte	0x03, 0x1b
        /*001e*/ 	.short	0x00a8


	//----- nvinfo : EIATTR_NUM_BARRIERS
	.align		4
        /*0020*/ 	.byte	0x02, 0x4c
        /*0022*/ 	.byte	0x01
	.zero		1


	//----- nvinfo : EIATTR_MERCURY_ISA_VERSION
	.align		4
        /*0024*/ 	.byte	0x03, 0x5f
        /*0026*/ 	.short	0x0101


	//----- nvinfo : EIATTR_COOP_GROUP_MASK_REGIDS
	.align		4
        /*0028*/ 	.byte	0x04, 0x29
        /*002a*/ 	.short	(.L_4839 - .L_4838)


	//   ....[0]....
.L_4838:
        /*002c*/ 	.word	0xffffffff


	//   ....[1]....
        /*0030*/ 	.word	0xffffffff


	//   ....[2]....
        /*0034*/ 	.word	0xffffffff


	//   ....[3]....
        /*0038*/ 	.word	0xffffffff


	//   ....[4]....
        /*003c*/ 	.word	0xffffffff


	//   ....[5]....
        /*0040*/ 	.word	0xffffffff


	//   ....[6]....
        /*0044*/ 	.word	0xffffffff


	//   ....[7]....
        /*0048*/ 	.word	0xffffffff


	//   ....[8]....
        /*004c*/ 	.word	0xffffffff


	//   ....[9]....
        /*0050*/ 	.word	0xffffffff


	//   ....[10]....
        /*0054*/ 	.word	0xffffffff


	//   ....[11]....
        /*0058*/ 	.word	0xffffffff


	//   ....[12]....
        /*005c*/ 	.word	0xffffffff


	//   ....[13]....
        /*0060*/ 	.word	0xffffffff


	//   ....[14]....
        /*0064*/ 	.word	0xffffffff


	//   ....[15]....
        /*0068*/ 	.word	0xffffffff


	//   ....[16]....
        /*006c*/ 	.word	0xffffffff


	//   ....[17]....
        /*0070*/ 	.word	0xffffffff


	//   ....[18]....
        /*0074*/ 	.word	0xffffffff


	//----- nvinfo : EIATTR_COOP_GROUP_INSTR_OFFSETS
	.align		4
.L_4839:
        /*0078*/ 	.byte	0x04, 0x28
        /*007a*/ 	.short	(.L_4841 - .L_4840)


	//   ....[0]....
.L_4840:
        /*007c*/ 	.word	0x00002300


	//   ....[1]....
        /*0080*/ 	.word	0x000027b0


	//   ....[2]....
        /*0084*/ 	.word	0x00005d20


	//   ....[3]....
        /*0088*/ 	.word	0x00006db0


	//   ....[4]....
        /*008c*/ 	.word	0x000073f0


	//   ....[5]....
        /*0090*/ 	.word	0x00007400


	//   ....[6]....
        /*0094*/ 	.word	0x00007450


	//   ....[7]....
        /*0098*/ 	.word	0x00007460


	//   ....[8]....
        /*009c*/ 	.word	0x000074a0


	//   ....[9]....
        /*00a0*/ 	.word	0x000074c0


	//   ....[10]....
        /*00a4*/ 	.word	0x00007500


	//   ....[11]....
        /*00a8*/ 	.word	0x00007520


	//   ....[12]....
        /*00ac*/ 	.word	0x00007560


	//   ....[13]....
        /*00b0*/ 	.word	0x00007580


	//   ....[14]....
        /*00b4*/ 	.word	0x00007630


	//   ....[15]....
        /*00b8*/ 	.word	0x00007650


	//   ....[16]....
        /*00bc*/ 	.word	0x000084e0


	//   ....[17]....
        /*00c0*/ 	.word	0x00008c40


	//   ....[18]....
        /*00c4*/ 	.word	0x00009680


	//----- nvinfo : EIATTR_VRC_CTA_INIT_COUNT
	.align		4
.L_4841:
        /*00c8*/ 	.byte	0x02, 0x4a
	.zero		1
	.zero		1


	//----- nvinfo : EIATTR_EXIT_INSTR_OFFSETS
	.align		4
        /*00cc*/ 	.byte	0x04, 0x1c
        /*00ce*/ 	.short	(.L_4843 - .L_4842)


	//   ....[0]....
.L_4842:
        /*00d0*/ 	.word	0x000003f0


	//   ....[1]....
        /*00d4*/ 	.word	0x000012d0


	//   ....[2]....
        /*00d8*/ 	.word	0x00001570


	//   ....[3]....
        /*00dc*/ 	.word	0x00009b10


	//----- nvinfo : EIATTR_MAX_THREADS
	.align		4
.L_4843:
        /*00e0*/ 	.byte	0x04, 0x05
        /*00e2*/ 	.short	(.L_4845 - .L_4844)
.L_4844:
        /*00e4*/ 	.word	0x00000040
        /*00e8*/ 	.word	0x00000001
        /*00ec*/ 	.word	0x00000001


	//----- nvinfo : EIATTR_CRS_STACK_SIZE
	.align		4
.L_4845:
        /*00f0*/ 	.byte	0x04, 0x1e
        /*00f2*/ 	.short	(.L_4847 - .L_4846)
.L_4846:
        /*00f4*/ 	.word	0x00000000


	//----- nvinfo : EIATTR_CBANK_PARAM_SIZE
	.align		4
.L_4847:
        /*00f8*/ 	.byte	0x03, 0x19
        /*00fa*/ 	.short	0x0188


	//----- nvinfo : EIATTR_PARAM_CBANK
	.align		4
        /*00fc*/ 	.byte	0x04, 0x0a
        /*00fe*/ 	.short	(.L_4849 - .L_4848)
	.align		4
.L_4848:
        /*0100*/ 	.word	index@(.nv.constant0._Z25selective_scan_fwd_kernelI32Selective_Scan_fwd_kernel_traitsILi64ELi16ELi1ELb1ELb1ELb1ELb1ELb1EN3c108BFloat16EfS2_EEv13SSMParamsBase)
        /*0104*/ 	.short	0x0380
        /*0106*/ 	.short	0x0188


	//----- nvinfo : EIATTR_SW_WAR
	.align		4
.L_4849:
        /*0108*/ 	.byte	0x04, 0x36
        /*010a*/ 	.short	(.L_4851 - .L_4850)
.L_4850:
        /*010c*/ 	.word	0x00000008
.L_4851:


//--------------------- .nv.callgraph             --------------------------
	.section	.nv.callgraph,"",@"SHT_CUDA_CALLGRAPH"
	.align	4
	.sectionentsize	8
	.align		4
        /*0000*/ 	.word	0x00000000
	.align		4
        /*0004*/ 	.word	0xffffffff
	.align		4
        /*0008*/ 	.word	0x00000000
	.align		4
        /*000c*/ 	.word	0xfffffffe
	.align		4
        /*0010*/ 	.word	0x00000000
	.align		4
        /*0014*/ 	.word	0xfffffffd
	.align		4
        /*0018*/ 	.word	0x00000000
	.align		4
        /*001c*/ 	.word	0xfffffffc


//--------------------- .nv.constant4             --------------------------
	.section	.nv.constant4,"a",@progbits
	.align	8
	.align		8
.nv.constant4:
        /*0000*/ 	.dword	_ZN52_INTERNAL_8d0413da_21_selective_scan_fwd_cu_9934c4754cuda3std3__45__cpo5beginE
	.align		8
        /*0008*/ 	.dword	_ZN52_INTERNAL_8d0413da_21_selective_scan_fwd_cu_9934c4754cuda3std3__45__cpo3endE
	.align		8
        /*0010*/ 	.dword	_ZN52_INTERNAL_8d0413da_21_selective_scan_fwd_cu_9934c4754cuda3std3__45__cpo6cbeginE
	.align		8
        /*0018*/ 	.dword	_ZN52_INTERNAL_8d0413da_21_selective_scan_fwd_cu_9934c4754cuda3std3__45__cpo4cendE
	.align		8
        /*0020*/ 	.dword	_ZN52_INTERNAL_8d0413da_21_selective_scan_fwd_cu_9934c4754cuda3std3__45__cpo6rbeginE
	.align		8
        /*0028*/ 	.dword	_ZN52_INTERNAL_8d0413da_21_selective_scan_fwd_cu_9934c4754cuda3std3__45__cpo4rendE
	.align		8
        /*0030*/ 	.dword	_ZN52_INTERNAL_8d0413da_21_selective_scan_fwd_cu_9934c4754cuda3std3__45__cpo7crbeginE
	.align		8
        /*0038*/ 	.dword	_ZN52_INTERNAL_8d0413da_21_selective_scan_fwd_cu_9934c4754cuda3std3__45__cpo5crendE
	.align		8
        /*0040*/ 	.dword	_ZN52_INTERNAL_8d0413da_21_selective_scan_fwd_cu_9934c4754cuda3std3__454_GLOBAL__N__8d0413da_21_selective_scan_fwd_cu_9934c4756ignoreE
	.align		8
        /*0048*/ 	.dword	_ZN52_INTERNAL_8d0413da_21_selective_scan_fwd_cu_9934c4754cuda3std3__419piecewise_constructE
	.align		8
        /*0050*/ 	.dword	_ZN52_INTERNAL_8d0413da_21_selective_scan_fwd_cu_9934c4754cuda3std3__48in_placeE
	.align		8
        /*0058*/ 	.dword	_ZN52_INTERNAL_8d0413da_21_selective_scan_fwd_cu_9934c4754cuda3std3__420unreachable_sentinelE
	.align		8
        /*0060*/ 	.dword	_ZN52_INTERNAL_8d0413da_21_selective_scan_fwd_cu_9934c4754cuda3std6ranges3__45__cpo4swapE
	.align		8
        /*0068*/ 	.dword	_ZN52_INTERNAL_8d0413da_21_selective_scan_fwd_cu_9934c4754cuda3std6ranges3__45__cpo9iter_moveE
	.align		8
        /*0070*/ 	.dword	_ZN52_INTERNAL_8d0413da_21_selective_scan_fwd_cu_9934c4754cuda3std6ranges3__45__cpo5beginE
	.align		8
        /*0078*/ 	.dword	_ZN52_INTERNAL_8d0413da_21_selective_scan_fwd_cu_9934c4754cuda3std6ranges3__45__cpo3endE
	.align		8
        /*0080*/ 	.dword	_ZN52_INTERNAL_8d0413da_21_selective_scan_fwd_cu_9934c4754cuda3std6ranges3__45__cpo6cbeginE
	.align		8
        /*0088*/ 	.dword	_ZN52_INTERNAL_8d0413da_21_selective_scan_fwd_cu_9934c4754cuda3std6ranges3__45__cpo4cendE
	.align		8
        /*0090*/ 	.dword	_ZN52_INTERNAL_8d0413da_21_selective_scan_fwd_cu_9934c4754cuda3std6ranges3__45__cpo7advanceE
	.align		8
        /*0098*/ 	.dword	_ZN52_INTERNAL_8d0413da_21_selective_scan_fwd_cu_9934c4754cuda3std6ranges3__45__cpo9iter_swapE
	.align		8
        /*00a0*/ 	.dword	_ZN52_INTERNAL_8d0413da_21_selective_scan_fwd_cu_9934c4754cuda3std6ranges3__45__cpo4nextE
	.align		8
        /*00a8*/ 	.dword	_ZN52_INTERNAL_8d0413da_21_selective_scan_fwd_cu_9934c4754cuda3std6ranges3__45__cpo4prevE
	.align		8
        /*00b0*/ 	.dword	_ZN52_INTERNAL_8d0413da_21_selective_scan_fwd_cu_9934c4754cuda3std6ranges3__45__cpo4dataE
	.align		8
        /*00b8*/ 	.dword	_ZN52_INTERNAL_8d0413da_21_selective_scan_fwd_cu_9934c4754cuda3std6ranges3__45__cpo5cdataE
	.align		8
        /*00c0*/ 	.dword	_ZN52_INTERNAL_8d0413da_21_selective_scan_fwd_cu_9934c4754cuda3std6ranges3__45__cpo4sizeE
	.align		8
        /*00c8*/ 	.dword	_ZN52_INTERNAL_8d0413da_21_selective_scan_fwd_cu_9934c4754cuda3std6ranges3__45__cpo5ssizeE
	.align		8
        /*00d0*/ 	.dword	_ZN52_INTERNAL_8d0413da_21_selective_scan_fwd_cu_9934c4754cuda3std6ranges3__45__cpo8distanceE
	.align		8
        /*00d8*/ 	.dword	_ZN52_INTERNAL_8d0413da_21_selective_scan_fwd_cu_9934c4756thrust24THRUST_300001_SM_1000_NS6system6detail10sequential3seqE


//--------------------- .text._Z25selective_scan_fwd_kernelI32Selective_Scan_fwd_kernel_traitsILi128ELi16ELi1ELb0ELb1ELb1ELb0ELb0EfffEEv13SSMParamsBase --------------------------
	.section	.text._Z25selective_scan_fwd_kernelI32Selective_Scan_fwd_kernel_traitsILi128ELi16ELi1ELb0ELb1ELb1ELb0ELb0EfffEEv13SSMParamsBase,"ax",@progbits
	.align	128
        .global         _Z25selective_scan_fwd_kernelI32Selective_Scan_fwd_kernel_traitsILi128ELi16ELi1ELb0ELb1ELb1ELb0ELb0EfffEEv13SSMParamsBase
        .type           _Z25selective_scan_fwd_kernelI32Selective_Scan_fwd_kernel_traitsILi128ELi16ELi1ELb0ELb1ELb1ELb0ELb0EfffEEv13SSMParamsBase,@function
        .size           _Z25selective_scan_fwd_kernelI32Selective_Scan_fwd_kernel_traitsILi128ELi16ELi1ELb0ELb1ELb1ELb0ELb0EfffEEv13SSMParamsBase,(.L_x_7932 - _Z25selective_scan_fwd_kernelI32Selective_Scan_fwd_kernel_traitsILi128ELi16ELi1ELb0ELb1ELb1ELb0ELb0EfffEEv13SSMParamsBase)
        .other          _Z25selective_scan_fwd_kernelI32Selective_Scan_fwd_kernel_traitsILi128ELi16ELi1ELb0ELb1ELb1ELb0ELb0EfffEEv13SSMParamsBase,@"STO_CUDA_ENTRY STV_DEFAULT"
_Z25selective_scan_fwd_kernelI32Selective_Scan_fwd_kernel_traitsILi128ELi16ELi1ELb0ELb1ELb1ELb0ELb0EfffEEv13SSMParamsBase:
.text._Z25selective_scan_fwd_kernelI32Selective_Scan_fwd_kernel_traitsILi128ELi16ELi1ELb0ELb1ELb1ELb0ELb0EfffEEv13SSMParamsBase:
[----:B------:R-:W-:Y:S01]  /*0000*/  LDC R1, c[0x0][0x37c] ;  /* 0x0000df00ff017b82 */ /* 0x000fe20000000800 */
[----:B------:R-:W0:Y:S07]  /*0010*/  LDCU.64 UR4, c[0x0][0x4d8] ;  /* 0x00009b00ff0477ac */ /* 0x000e2e0008000a00 */
[----:B------:R-:W1:Y:S01]  /*0020*/  S2UR UR10, SR_CTAID.X ;  /* 0x00000000000a79c3 */ /* 0x000e620000002500 */
[----:B------:R-:W2:Y:S01]  /*0030*/  LDCU.64 UR36, c[0x0][0x358] ;  /* 0x00006b00ff2477ac */ /* 0x000ea20008000a00 */
[----:B------:R-:W3:Y:S01]  /*0040*/  LDCU.64 UR6, c[0x0][0x4d0] ;  /* 0x00009a00ff0677ac */ /* 0x000ee20008000a00 */
[----:B------:R-:W4:Y:S01]  /*0050*/  LDCU.64 UR14, c[0x0][0x3a0] ;  /* 0x00007400ff0e77ac */ /* 0x000f220008000a00 */
[----:B0-----:R-:W-:-:S04]  /*0060*/  UISETP.NE.U32.AND UP2, UPT, UR4, URZ, UPT ;  /* 0x000000ff0400728c */ /* 0x001fc8000bf45070 */
[----:B------:R-:W-:-:S06]  /*0070*/  UISETP.NE.AND.EX UP2, UPT, UR5, URZ, UPT, UP2 ;  /* 0x000000ff0500728c */ /* 0x000fcc000bf45320 */
[----:B------:R-:W-:-:S05]  /*0080*/  PLOP3.LUT P1, PT, PT, PT, UP2, 0x80, 0x8 ;  /* 0x000000000008781c */ /* 0x000fca0003f2f028 */
[----:B-1----:R-:W-:-:S04]  /*0090*/  @UP2 UIADD3 UR4, UP0, UPT, UR10, UR4, URZ ;  /* 0x000000040a042290 */ /* 0x002fc8000ff1e0ff */
[----:B------:R-:W-:Y:S02]  /*00a0*/  @UP2 UIADD3.X UR5, UPT, UPT, URZ, UR5, URZ, UP0, !UPT ;  /* 0x00000005ff052290 */ /* 0x000fe400087fe4ff */
[----:B------:R-:W-:-:S04]  /*00b0*/  IMAD.U32 R2, RZ, RZ, UR4 ;  /* 0x00000004ff027e24 */ /* 0x000fc8000f8e00ff */
[----:B------:R-:W-:-:S05]  /*00c0*/  IMAD.U32 R3, RZ, RZ, UR5 ;  /* 0x00000005ff037e24 */ /* 0x000fca000f8e00ff */
[----:B--2---:R0:W5:Y:S01]  /*00d0*/  @P1 LDG.E.U8 R6, desc[UR36][R2.64] ;  /* 0x0000002402061981 */ /* 0x004162000c1e1100 */
[----:B---3--:R-:W-:Y:S02]  /*00e0*/  UISETP.NE.U32.AND UP3, UPT, UR6, URZ, UPT ;  /* 0x000000ff0600728c */ /* 0x008fe4000bf65070 */
[----:B------:R-:W-:Y:S02]  /*00f0*/  UPLOP3.LUT UP1, UPT, UPT, UPT, UPT, 0x40, 0x4 ;  /* 0x000000000004789c */ /* 0x000fe40003f2e870 */
[----:B------:R-:W-:Y:S02]  /*0100*/  UISETP.NE.AND.EX UP3, UPT, UR7, URZ, UPT, UP3 ;  /* 0x000000ff0700728c */ /* 0x000fe4000bf65330 */
[----:B------:R-:W-:Y:S01]  /*0110*/  UPLOP3.LUT UP0, UPT, UPT, UPT, UPT, 0x80, 0x8 ;  /* 0x000000000008789c */ /* 0x000fe20003f0f070 */
[----:B------:R-:W-:Y:S01]  /*0120*/  UMOV UR4, URZ ;  /* 0x000000ff00047c82 */ /* 0x000fe20008000000 */
[----:B------:R-:W-:Y:S01]  /*0130*/  UMOV UR5, URZ ;  /* 0x000000ff00057c82 */ /* 0x000fe20008000000 */
[----:B------:R-:W-:-:S04]  /*0140*/  UMOV UR26, UR10 ;  /* 0x0000000a001a7c82 */ /* 0x000fc80008000000 */
[----:B0---4-:R-:W-:Y:S05]  /*0150*/  BRA.U !UP3, `(.L_x_0) ;  /* 0x000000010b707547 */ /* 0x011fea000b800000 */
[----:B------:R-:W0:Y:S02]  /*0160*/  LDCU.U8 UR4, c[0x0][0x3a9] ;  /* 0x00007520ff0477ac */ /* 0x000e240008000000 */
[----:B0-----:R-:W-:-:S06]  /*0170*/  UISETP.NE.AND UP0, UPT, UR4, URZ, UPT ;  /* 0x000000ff0400728c */ /* 0x001fcc000bf05270 */
[----:B------:R-:W-:-:S05]  /*0180*/  PLOP3.LUT P0, PT, PT, PT, UP0, 0x80, 0x8 ;  /* 0x000000000008781c */ /* 0x000fca0003f0f008 */
[----:B------:R-:W0:Y:S01]  /*0190*/  @UP0 LDCU.64 UR4, c[0x0][0x4f0] ;  /* 0x00009e00ff0407ac */ /* 0x000e220008000a00 */
[----:B------:R-:W1:Y:S01]  /*01a0*/  @UP0 LDCU.64 UR12, c[0x0][0x468] ;  /* 0x00008d00ff0c07ac */ /* 0x000e620008000a00 */
[----:B------:R-:W2:Y:S01]  /*01b0*/  @!UP0 LDCU.64 UR8, c[0x0][0x4d0] ;  /* 0x00009a00ff0887ac */ /* 0x000ea20008000a00 */
[----:B0-----:R-:W-:-:S06]  /*01c0*/  @UP0 UIMAD.WIDE.U32 UR4, UR10, 0x4, UR4 ;  /* 0x000000040a0408a5 */ /* 0x001fcc000f8e0004 */
[----:B------:R-:W-:Y:S01]  /*01d0*/  MOV R2, UR4 ;  /* 0x0000000400027c02 */ /* 0x000fe20008000f00 */
[----:B------:R-:W-:-:S05]  /*01e0*/  IMAD.U32 R3, RZ, RZ, UR5 ;  /* 0x00000005ff037e24 */ /* 0x000fca000f8e00ff */
[----:B------:R-:W3:Y:S02]  /*01f0*/  @P0 LDG.E R2, desc[UR36][R2.64] ;  /* 0x0000002402020981 */ /* 0x000ee4000c1e1900 */
[----:B---3--:R-:W-:-:S13]  /*0200*/  @P0 R2UR UR4, R2 ;  /* 0x00000000020402ca */ /* 0x008fda00000e0000 */
[----:B------:R-:W-:-:S04]  /*0210*/  @UP0 USHF.R.S32.HI UR5, URZ, 0x1f, UR4 ;  /* 0x0000001fff050899 */ /* 0x000fc80008011404 */
[----:B-1----:R-:W-:-:S04]  /*0220*/  @UP0 UIMAD.WIDE.U32 UR4, UR10, UR12, UR4 ;  /* 0x0000000c0a0402a5 */ /* 0x002fc8000f8e0004 */
[----:B------:R-:W-:Y:S02]  /*0230*/  @UP0 UIMAD UR5, UR10, UR13, UR5 ;  /* 0x0000000d0a0502a4 */ /* 0x000fe4000f8e0205 */
[----:B------:R-:W-:-:S04]  /*0240*/  @UP0 ULEA UR6, UP1, UR4, UR6, 0x2 ;  /* 0x0000000604060291 */ /* 0x000fc8000f8210ff */
[----:B------:R-:W-:Y:S02]  /*0250*/  @UP0 ULEA.HI.X UR7, UR4, UR7, UR5, 0x2, UP1 ;  /* 0x0000000704070291 */ /* 0x000fe400088f1405 */
[----:B--2---:R-:W-:Y:S01]  /*0260*/  @!UP0 UIMAD.WIDE.U32 UR4, UR10, 0x4, UR8 ;  /* 0x000000040a0488a5 */ /* 0x004fe2000f8e0008 */
[----:B------:R-:W-:-:S03]  /*0270*/  IMAD.U32 R2, RZ, RZ, UR6 ;  /* 0x00000006ff027e24 */ /* 0x000fc6000f8e00ff */
[----:B------:R-:W-:Y:S02]  /*0280*/  MOV R3, UR7 ;  /* 0x0000000700037c02 */ /* 0x000fe40008000f00 */
[----:B------:R-:W-:Y:S02]  /*0290*/  IMAD.U32 R4, RZ, RZ, UR4 ;  /* 0x00000004ff047e24 */ /* 0x000fe4000f8e00ff */
[----:B------:R-:W-:Y:S01]  /*02a0*/  IMAD.U32 R5, RZ, RZ, UR5 ;  /* 0x00000005ff057e24 */ /* 0x000fe2000f8e00ff */
[----:B------:R-:W2:Y:S01]  /*02b0*/  @P0 LDG.E R2, desc[UR36][R2.64] ;  /* 0x0000002402020981 */ /* 0x000ea2000c1e1900 */
[----:B------:R-:W-:Y:S01]  /*02c0*/  UPLOP3.LUT UP1, UPT, UPT, UPT, UPT, 0x80, 0x8 ;  /* 0x000000000008789c */ /* 0x000fe20003f2f070 */
[----:B------:R-:W0:Y:S02]  /*02d0*/  LDCU.64 UR4, c[0x0][0x4d0] ;  /* 0x00009a00ff0477ac */ /* 0x000e240008000a00 */
[----:B------:R-:W3:Y:S01]  /*02e0*/  @!P0 LDG.E R4, desc[UR36][R4.64] ;  /* 0x0000002404048981 */ /* 0x000ee2000c1e1900 */
[----:B------:R-:W-:Y:S01]  /*02f0*/  UPLOP3.LUT UP0, UPT, UPT, UPT, UPT, 0x40, 0x4 ;  /* 0x000000000004789c */ /* 0x000fe20003f0e870 */
[----:B--2---:R-:W-:-:S02]  /*0300*/  @P0 R2UR UR26, R2 ;  /* 0x00000000021a02ca */ /* 0x004fc400000e0000 */
[----:B0--3--:R-:W-:-:S15]  /*0310*/  @!P0 R2UR UR26, R4 ;  /* 0x00000000041a82ca */ /* 0x009fde00000e0000 */
.L_x_0:
[----:B------:R-:W-:Y:S01]  /*0320*/  UISETP.EQ.U32.AND UP3, UPT, UR26, UR14, UPT ;  /* 0x0000000e1a00728c */ /* 0x000fe2000bf62070 */
[----:B------:R-:W-:Y:S01]  /*0330*/  MOV R0, UR15 ;  /* 0x0000000f00007c02 */ /* 0x000fe20008000f00 */
[----:B------:R-:W-:Y:S01]  /*0340*/  USHF.R.S32.HI UR8, URZ, 0x1f, UR26 ;  /* 0x0000001fff087899 */ /* 0x000fe2000801141a */
[----:B------:R-:W-:-:S03]  /*0350*/  PLOP3.LUT P2, PT, PT, PT, UP1, 0x80, 0x8 ;  /* 0x000000000008781c */ /* 0x000fc60003f4f018 */
[----:B------:R-:W-:-:S04]  /*0360*/  PLOP3.LUT P0, PT, PT, PT, UP3, 0x80, 0x8 ;  /* 0x000000000008781c */ /* 0x000fc80003f0f038 */
[----:B------:R-:W-:-:S13]  /*0370*/  ISETP.EQ.AND.EX P0, PT, R0, UR8, PT, P0 ;  /* 0x0000000800007c0c */ /* 0x000fda000bf02300 */
[----:B------:R-:W-:Y:S05]  /*0380*/  @P2 EXIT P0 ;  /* 0x000000000000294d */ /* 0x000fea0000000000 */
[----:B------:R-:W0:Y:S01]  /*0390*/  LDCU UR24, c[0x0][0x394] ;  /* 0x00007280ff1877ac */ /* 0x000e220008000800 */
[----:B------:R-:W1:Y:S01]  /*03a0*/  S2R R3, SR_CTAID.Y ;  /* 0x0000000000037919 */ /* 0x000e620000002600 */
[----:B------:R-:W2:Y:S01]  /*03b0*/  S2UR UR11, SR_CTAID.Y ;  /* 0x00000000000b79c3 */ /* 0x000ea20000002600 */
[----:B------:R-:W-:Y:S01]  /*03c0*/  UMOV UR6, URZ ;  /* 0x000000ff00067c82 */ /* 0x000fe20008000000 */
[----:B------:R-:W3:Y:S01]  /*03d0*/  LDCU.128 UR16, c[0x0][0x400] ;  /* 0x00008000ff1077ac */ /* 0x000ee20008000c00 */
[----:B------:R-:W4:Y:S01]  /*03e0*/  LDCU.64 UR28, c[0x0][0x3c0] ;  /* 0x00007800ff1c77ac */ /* 0x000f220008000a00 */
[----:B------:R-:W2:Y:S01]  /*03f0*/  LDCU.64 UR38, c[0x0][0x3f8] ;  /* 0x00007f00ff2677ac */ /* 0x000ea20008000a00 */
[----:B------:R-:W2:Y:S01]  /*0400*/  LDCU.128 UR32, c[0x0][0x490] ;  /* 0x00009200ff2077ac */ /* 0x000ea20008000c00 */
[----:B0-----:R-:W-:Y:S01]  /*0410*/  IMAD.U32 R0, RZ, RZ, UR24 ;  /* 0x00000018ff007e24 */ /* 0x001fe2000f8e00ff */
[----:B------:R-:W0:Y:S04]  /*0420*/  LDCU.64 UR30, c[0x0][0x480] ;  /* 0x00009000ff1e77ac */ /* 0x000e280008000a00 */
[----:B------:R-:W-:-:S04]  /*0430*/  IABS R0, R0 ;  /* 0x0000000000007213 */ /* 0x000fc80000000000 */
[----:B------:R-:W-:Y:S01]  /*0440*/  R2UR UR23, R0 ;  /* 0x00000000001772ca */ /* 0x000fe200000e0000 */
[----:B----4-:R-:W-:-:S04]  /*0450*/  UIMAD.WIDE.U32 UR20, UR10, UR28, URZ ;  /* 0x0000001c0a1472a5 */ /* 0x010fc8000f8e00ff */
[----:B------:R-:W-:Y:S01]  /*0460*/  UIMAD UR21, UR10, UR29, UR21 ;  /* 0x0000001d0a1572a4 */ /* 0x000fe2000f8e0215 */
[----:B-1----:R-:W-:Y:S01]  /*0470*/  IABS R3, R3 ;  /* 0x0000000300037213 */ /* 0x002fe20000000000 */
[----:B------:R-:W1:Y:S03]  /*0480*/  LDCU.64 UR28, c[0x0][0x3d8] ;  /* 0x00007b00ff1c77ac */ /* 0x000e660008000a00 */
[----:B------:R-:W-:-:S03]  /*0490*/  R2UR UR22, R3 ;  /* 0x00000000031672ca */ /* 0x000fc600000e0000 */
[----:B------:R-:W4:Y:S08]  /*04a0*/  I2F.RP R0, UR23 ;  /* 0x0000001700007d06 */ /* 0x000f300008209400 */
[----:B----4-:R-:W4:Y:S02]  /*04b0*/  MUFU.RCP R0, R0 ;  /* 0x0000000000007308 */ /* 0x010f240000001000 */
[----:B----4-:R-:W-:-:S06]  /*04c0*/  VIADD R2, R0, 0xffffffe ;  /* 0x0ffffffe00027836 */ /* 0x010fcc0000000000 */
[----:B------:R-:W4:Y:S02]  /*04d0*/  F2I.FTZ.U32.TRUNC.NTZ R2, R2 ;  /* 0x0000000200027305 */ /* 0x000f24000021f000 */
[----:B----4-:R-:W-:-:S13]  /*04e0*/  R2UR UR7, R2 ;  /* 0x00000000020772ca */ /* 0x010fda00000e0000 */
[----:B------:R-:W-:-:S04]  /*04f0*/  UIADD3 UR9, UPT, UPT, URZ, -UR7, URZ ;  /* 0x80000007ff097290 */ /* 0x000fc8000fffe0ff */
[----:B------:R-:W-:-:S04]  /*0500*/  UIMAD UR9, UR9, UR23, URZ ;  /* 0x00000017090972a4 */ /* 0x000fc8000f8e02ff */
[----:B------:R-:W-:-:S04]  /*0510*/  UIMAD.WIDE.U32 UR6, UR7, UR9, UR6 ;  /* 0x00000009070672a5 */ /* 0x000fc8000f8e0006 */
[----:B------:R-:W-:-:S07]  /*0520*/  UIMAD.WIDE.U32 UR6, UR7, UR22, URZ ;  /* 0x00000016070672a5 */ /* 0x000fce000f8e00ff */
[----:B------:R-:W-:Y:S01]  /*0530*/  UMOV UR9, UR7 ;  /* 0x0000000700097c82 */ /* 0x000fe20008000000 */
[----:B---3--:R-:W-:Y:S02]  /*0540*/  UIMAD.WIDE.U32 UR6, UR10, UR16, URZ ;  /* 0x000000100a0672a5 */ /* 0x008fe4000f8e00ff */
[----:B------:R-:W-:Y:S02]  /*0550*/  UIADD3 UR12, UPT, UPT, -UR9, URZ, URZ ;  /* 0x000000ff090c7290 */ /* 0x000fe4000fffe1ff */
[----:B------:R-:W-:Y:S02]  /*0560*/  UIMAD UR7, UR10, UR17, UR7 ;  /* 0x000000110a0772a4 */ /* 0x000fe4000f8e0207 */
[----:B------:R-:W-:Y:S02]  /*0570*/  UIMAD UR22, UR23, UR12, UR22 ;  /* 0x0000000c171672a4 */ /* 0x000fe4000f8e0216 */
[----:B--2---:R-:W-:Y:S02]  /*0580*/  UIMAD.WIDE.U32 UR16, UR11, UR18, UR6 ;  /* 0x000000120b1072a5 */ /* 0x004fe4000f8e0006 */
[----:B------:R-:W-:-:S02]  /*0590*/  UISETP.GT.U32.AND UP4, UPT, UR23, UR22, UPT ;  /* 0x000000161700728c */ /* 0x000fc4000bf84070 */
[----:B------:R-:W-:Y:S01]  /*05a0*/  UIMAD UR25, UR11, UR19, UR17 ;  /* 0x000000130b1972a4 */ /* 0x000fe2000f8e0211 */
[----:B------:R-:W2:Y:S02]  /*05b0*/  LDCU.128 UR12, c[0x0][0x410] ;  /* 0x00008200ff0c77ac */ /* 0x000ea40008000c00 */
[----:B------:R-:W3:Y:S06]  /*05c0*/  LDCU.64 UR6, c[0x0][0x478] ;  /* 0x00008f00ff0677ac */ /* 0x000eec0008000a00 */
[----:B------:R-:W-:Y:S02]  /*05d0*/  @!UP4 UIADD3 UR22, UPT, UPT, UR22, -UR23, URZ ;  /* 0x800000171616c290 */ /* 0x000fe4000fffe0ff */
[----:B------:R-:W-:-:S02]  /*05e0*/  @!UP4 UIADD3 UR9, UPT, UPT, UR9, 0x1, URZ ;  /* 0x000000010909c890 */ /* 0x000fc4000fffe0ff */
[----:B------:R-:W-:Y:S02]  /*05f0*/  UISETP.GE.U32.AND UP3, UPT, UR22, UR23, UPT ;  /* 0x000000171600728c */ /* 0x000fe4000bf66070 */
[----:B--2---:R-:W-:-:S05]  /*0600*/  UIMAD.WIDE.U32 UR18, UR10, UR12, URZ ;  /* 0x0000000c0a1272a5 */ /* 0x004fca000f8e00ff */
[----:B------:R-:W2:Y:S01]  /*0610*/  LDCU.64 UR22, c[0x0][0x3e0] ;  /* 0x00007c00ff1677ac */ /* 0x000ea20008000a00 */
[----:B------:R-:W-:-:S03]  /*0620*/  ULOP3.LUT UR12, UR11, UR24, URZ, 0x3c, !UPT ;  /* 0x000000180b0c7292 */ /* 0x000fc6000f8e3cff */
[----:B------:R-:W-:Y:S02]  /*0630*/  @UP3 UIADD3 UR9, UPT, UPT, UR9, 0x1, URZ ;  /* 0x0000000109093890 */ /* 0x000fe4000fffe0ff */
[----:B------:R-:W-:Y:S02]  /*0640*/  UISETP.GE.AND UP4, UPT, UR12, URZ, UPT ;  /* 0x000000ff0c00728c */ /* 0x000fe4000bf86270 */
[----:B------:R-:W-:Y:S02]  /*0650*/  UISETP.NE.AND UP3, UPT, UR24, URZ, UPT ;  /* 0x000000ff1800728c */ /* 0x000fe4000bf65270 */
[----:B------:R-:W-:Y:S01]  /*0660*/  UIMAD UR13, UR10, UR13, UR19 ;  /* 0x0000000d0a0d72a4 */ /* 0x000fe2000f8e0213 */
[----:B------:R-:W-:-:S03]  /*0670*/  UMOV UR12, UR18 ;  /* 0x00000012000c7c82 */ /* 0x000fc60008000000 */
[----:B------:R-:W-:Y:S02]  /*0680*/  UIMAD.WIDE.U32 UR12, UR11, UR14, UR12 ;  /* 0x0000000e0b0c72a5 */ /* 0x000fe4000f8e000c */
[----:B--2---:R-:W-:Y:S02]  /*0690*/  UIMAD.WIDE.U32 UR18, UR10, UR22, URZ ;  /* 0x000000160a1272a5 */ /* 0x004fe4000f8e00ff */
[----:B------:R-:W-:Y:S02]  /*06a0*/  @!UP4 UIADD3 UR9, UPT, UPT, -UR9, URZ, URZ ;  /* 0x000000ff0909c290 */ /* 0x000fe4000fffe1ff */
[----:B------:R-:W-:Y:S02]  /*06b0*/  @!UP3 ULOP3.LUT UR9, URZ, UR24, URZ, 0x33, !UPT ;  /* 0x00000018ff09b292 */ /* 0x000fe4000f8e33ff */
[----:B------:R-:W-:Y:S02]  /*06c0*/  UIMAD UR19, UR10, UR23, UR19 ;  /* 0x000000170a1372a4 */ /* 0x000fe4000f8e0213 */
[----:B------:R-:W-:Y:S01]  /*06d0*/  USHF.R.S32.HI UR17, URZ, 0x1f, UR9 ;  /* 0x0000001fff117899 */ /* 0x000fe20008011409 */
[----:B------:R-:W2:Y:S03]  /*06e0*/  LDCU.U8 UR23, c[0x0][0x3a9] ;  /* 0x00007520ff1777ac */ /* 0x000ea60008000000 */
[----:B-1----:R-:W-:-:S02]  /*06f0*/  UIMAD UR22, UR17, UR28, URZ ;  /* 0x0000001c111672a4 */ /* 0x002fc4000f8e02ff */
[----:B------:R-:W-:Y:S02]  /*0700*/  UIMAD UR17, UR17, UR38, URZ ;  /* 0x00000026111172a4 */ /* 0x000fe4000f8e02ff */
[----:B------:R-:W-:Y:S02]  /*0710*/  UIMAD UR13, UR11, UR15, UR13 ;  /* 0x0000000f0b0d72a4 */ /* 0x000fe4000f8e020d */
[----:B------:R-:W-:Y:S02]  /*0720*/  ULEA UR24, UP3, UR16, UR32, 0x2 ;  /* 0x0000002010187291 */ /* 0x000fe4000f8610ff */
[----:B------:R-:W-:Y:S01]  /*0730*/  UIMAD.WIDE.U32 UR14, UR9, UR28, UR20 ;  /* 0x0000001c090e72a5 */ /* 0x000fe2000f8e0014 */
[----:B-----5:R-:W-:Y:S01]  /*0740*/  @P1 R2UR UR20, R6 ;  /* 0x00000000061412ca */ /* 0x020fe200000e0000 */
[----:B------:R-:W-:Y:S02]  /*0750*/  UIMAD.WIDE.U32 UR18, UR9, UR38, UR18 ;  /* 0x00000026091272a5 */ /* 0x000fe4000f8e0012 */
[----:B------:R-:W-:-:S02]  /*0760*/  UIMAD UR17, UR9, UR39, UR17 ;  /* 0x00000027091172a4 */ /* 0x000fc4000f8e0211 */
[----:B------:R-:W-:Y:S02]  /*0770*/  ULEA.HI.X UR25, UR16, UR33, UR25, 0x2, UP3 ;  /* 0x0000002110197291 */ /* 0x000fe400098f1419 */
[----:B---3--:R-:W-:Y:S02]  /*0780*/  ULEA UR32, UP3, UR14, UR6, 0x2 ;  /* 0x000000060e207291 */ /* 0x008fe4000f8610ff */
[----:B0-----:R-:W-:Y:S02]  /*0790*/  ULEA UR30, UP5, UR18, UR30, 0x2 ;  /* 0x0000001e121e7291 */ /* 0x001fe4000f8a10ff */
[----:B------:R-:W-:Y:S02]  /*07a0*/  UIADD3 UR6, UPT, UPT, UR19, UR17, URZ ;  /* 0x0000001113067290 */ /* 0x000fe4000fffe0ff */
[----:B------:R-:W-:Y:S02]  /*07b0*/  UIMAD UR22, UR9, UR29, UR22 ;  /* 0x0000001d091672a4 */ /* 0x000fe4000f8e0216 */
[----:B------:R-:W-:-:S02]  /*07c0*/  ULEA.HI.X UR31, UR18, UR31, UR6, 0x2, UP5 ;  /* 0x0000001f121f7291 */ /* 0x000fc4000a8f1406 */
[----:B--2---:R-:W-:Y:S02]  /*07d0*/  UISETP.NE.AND UP5, UPT, UR23, URZ, UPT ;  /* 0x000000ff1700728c */ /* 0x004fe4000bfa5270 */
[----:B------:R-:W-:Y:S02]  /*07e0*/  ULEA UR28, UP4, UR12, UR34, 0x2 ;  /* 0x000000220c1c7291 */ /* 0x000fe4000f8810ff */
[----:B------:R-:W-:Y:S02]  /*07f0*/  UIADD3 UR33, UPT, UPT, UR15, UR22, URZ ;  /* 0x000000160f217290 */ /* 0x000fe4000fffe0ff */
[----:B------:R-:W-:Y:S02]  /*0800*/  ULEA.HI.X UR35, UR12, UR35, UR13, 0x2, UP4 ;  /* 0x000000230c237291 */ /* 0x000fe4000a0f140d */
[----:B------:R-:W-:Y:S02]  /*0810*/  ULEA.HI.X UR33, UR14, UR7, UR33, 0x2, UP3 ;  /* 0x000000070e217291 */ /* 0x000fe400098f1421 */
[----:B------:R-:W-:Y:S01]  /*0820*/  UISETP.NE.AND UP2, UPT, UR20, URZ, UP2 ;  /* 0x000000ff1400728c */ /* 0x000fe20009745270 */
[----:B------:R-:W-:Y:S10]  /*0830*/  BRA.U !UP5, `(.L_x_1) ;  /* 0x000000010d1c7547 */ /* 0x000ff4000b800000 */
[----:B------:R-:W0:Y:S01]  /*0840*/  LDCU.64 UR8, c[0x0][0x458] ;  /* 0x00008b00ff0877ac */ /* 0x000e220008000a00 */
[----:B------:R-:W1:Y:S01]  /*0850*/  LDCU.64 UR12, c[0x0][0x4b0] ;  /* 0x00009600ff0c77ac */ /* 0x000e620008000a00 */
[----:B0-----:R-:W-:-:S04]  /*0860*/  UIMAD.WIDE.U32 UR6, UR11, UR8, URZ ;  /* 0x000000080b0672a5 */ /* 0x001fc8000f8e00ff */
[----:B------:R-:W-:Y:S02]  /*0870*/  UIMAD UR27, UR11, UR9, UR7 ;  /* 0x000000090b1b72a4 */ /* 0x000fe4000f8e0207 */
[----:B-1----:R-:W-:-:S04]  /*0880*/  ULEA UR29, UP3, UR6, UR12, 0x2 ;  /* 0x0000000c061d7291 */ /* 0x002fc8000f8610ff */
[----:B------:R-:W-:Y:S01]  /*0890*/  ULEA.HI.X UR27, UR6, UR13, UR27, 0x2, UP3 ;  /* 0x0000000d061b7291 */ /* 0x000fe200098f141b */
[----:B------:R-:W-:Y:S11]  /*08a0*/  BRA `(.L_x_2) ;  /* 0x0000000000287947 */ /* 0x000ff60003800000 */
.L_x_1:
[----:B------:R-:W0:Y:S01]  /*08b0*/  LDCU.128 UR12, c[0x0][0x450] ;  /* 0x00008a00ff0c77ac */ /* 0x000e220008000c00 */
[----:B------:R-:W1:Y:S01]  /*08c0*/  LDCU.64 UR16, c[0x0][0x4b0] ;  /* 0x00009600ff1077ac */ /* 0x000e620008000a00 */
[----:B0-----:R-:W-:Y:S02]  /*08d0*/  UIMAD UR8, UR8, UR12, URZ ;  /* 0x0000000c080872a4 */ /* 0x001fe4000f8e02ff */
[----:B------:R-:W-:Y:S02]  /*08e0*/  UIMAD.WIDE.U32 UR6, UR26, UR12, URZ ;  /* 0x0000000c1a0672a5 */ /* 0x000fe4000f8e00ff */
[----:B------:R-:W-:-:S04]  /*08f0*/  UIMAD UR8, UR26, UR13, UR8 ;  /* 0x0000000d1a0872a4 */ /* 0x000fc8000f8e0208 */
[----:B------:R-:W-:-:S04]  /*0900*/  UIADD3 UR7, UPT, UPT, UR7, UR8, URZ ;  /* 0x0000000807077290 */ /* 0x000fc8000fffe0ff */
[----:B------:R-:W-:-:S04]  /*0910*/  UIMAD.WIDE.U32 UR6, UR11, UR14, UR6 ;  /* 0x0000000e0b0672a5 */ /* 0x000fc8000f8e0006 */
[----:B------:R-:W-:Y:S02]  /*0920*/  UIMAD UR15, UR11, UR15, UR7 ;  /* 0x0000000f0b0f72a4 */ /* 0x000fe4000f8e0207 */
[----:B-1----:R-:W-:-:S04]  /*0930*/  ULEA UR29, UP3, UR6, UR16, 0x2 ;  /* 0x00000010061d7291 */ /* 0x002fc8000f8610ff */
[----:B------:R-:W-:-:S12]  /*0940*/  ULEA.HI.X UR27, UR6, UR17, UR15, 0x2, UP3 ;  /* 0x00000011061b7291 */ /* 0x000fd800098f140f */
.L_x_2:
[----:B------:R-:W-:Y:S01]  /*0950*/  UPLOP3.LUT UP1, UPT, UP1, UP0, UPT, 0x20, 0x2 ;  /* 0x000000000002789c */ /* 0x000fe20000f20470 */
[----:B------:R-:W0:Y:S03]  /*0960*/  LDCU.64 UR16, c[0x0][0x468] ;  /* 0x00008d00ff1077ac */ /* 0x000e260008000a00 */
[----:B------:R-:W-:Y:S01]  /*0970*/  UISETP.EQ.OR UP6, UPT, UR23, URZ, !UP1 ;  /* 0x000000ff1700728c */ /* 0x000fe2000cfc2670 */
[----:B------:R-:W1:Y:S05]  /*0980*/  LDCU.64 UR8, c[0x0][0x488] ;  /* 0x00009100ff0877ac */ /* 0x000e6a0008000a00 */
[----:B------:R-:W-:Y:S01]  /*0990*/  PLOP3.LUT P2, PT, PT, PT, UP6, 0x80, 0x8 ;  /* 0x000000000008781c */ /* 0x000fe20003f4f068 */
[----:B------:R-:W2:Y:S04]  /*09a0*/  LDCU.64 UR14, c[0x0][0x4e0] ;  /* 0x00009c00ff0e77ac */ /* 0x000ea80008000a00 */
[----:B------:R-:W3:Y:S01]  /*09b0*/  @!UP6 LDCU.64 UR6, c[0x0][0x4f0] ;  /* 0x00009e00ff06e7ac */ /* 0x000ee20008000a00 */
[----:B------:R-:W4:Y:S01]  /*09c0*/  LDCU.64 UR12, c[0x0][0x4a0] ;  /* 0x00009400ff0c77ac */ /* 0x000f220008000a00 */
[----:B---3--:R-:W-:-:S04]  /*09d0*/  @!UP6 ULEA UR6, UP3, UR10, UR6, 0x2 ;  /* 0x000000060a06e291 */ /* 0x008fc8000f8610ff */
[----:B------:R-:W-:Y:S02]  /*09e0*/  @!UP6 ULEA.HI.X UR7, UR10, UR7, URZ, 0x2, UP3 ;  /* 0x000000070a07e291 */ /* 0x000fe400098f14ff */
[----:B------:R-:W-:-:S04]  /*09f0*/  MOV R2, UR6 ;  /* 0x0000000600027c02 */ /* 0x000fc80008000f00 */
[----:B------:R-:W-:-:S05]  /*0a00*/  IMAD.U32 R3, RZ, RZ, UR7 ;  /* 0x00000007ff037e24 */ /* 0x000fca000f8e00ff */
[----:B------:R-:W3:Y:S01]  /*0a10*/  @!P2 LDG.E R2, desc[UR36][R2.64] ;  /* 0x000000240202a981 */ /* 0x000ee2000c1e1900 */
[----:B0-----:R-:W-:Y:S02]  /*0a20*/  UIMAD.WIDE.U32 UR6, UR10, UR16, URZ ;  /* 0x000000100a0672a5 */ /* 0x001fe4000f8e00ff */
[----:B-1----:R-:W-:Y:S02]  /*0a30*/  UISETP.NE.U32.AND UP3, UPT, UR8, URZ, UPT ;  /* 0x000000ff0800728c */ /* 0x002fe4000bf65070 */
[----:B------:R-:W-:Y:S02]  /*0a40*/  UIMAD UR7, UR10, UR17, UR7 ;  /* 0x000000110a0772a4 */ /* 0x000fe4000f8e0207 */
[----:B------:R-:W-:Y:S02]  /*0a50*/  ULEA UR20, UP4, UR6, UR4, 0x2 ;  /* 0x0000000406147291 */ /* 0x000fe4000f8810ff */
[----:B------:R-:W-:Y:S02]  /*0a60*/  UISETP.NE.AND.EX UP3, UPT, UR9, URZ, UPT, UP3 ;  /* 0x000000ff0900728c */ /* 0x000fe4000bf65330 */
[----:B------:R-:W-:-:S02]  /*0a70*/  ULEA.HI.X UR5, UR6, UR5, UR7, 0x2, UP4 ;  /* 0x0000000506057291 */ /* 0x000fc4000a0f1407 */
[----:B------:R-:W-:Y:S02]  /*0a80*/  USEL UR20, UR20, URZ, !UP0 ;  /* 0x000000ff14147287 */ /* 0x000fe4000c000000 */
[----:B------:R-:W-:Y:S01]  /*0a90*/  USEL UR21, UR5, URZ, !UP0 ;  /* 0x000000ff05157287 */ /* 0x000fe2000c000000 */
[----:B------:R-:W-:Y:S01]  /*0aa0*/  PLOP3.LUT P0, PT, PT, PT, UP3, 0x80, 0x8 ;  /* 0x000000000008781c */ /* 0x000fe20003f0f038 */
[----:B--2---:R-:W-:Y:S02]  /*0ab0*/  UISETP.NE.U32.AND UP0, UPT, UR14, URZ, UPT ;  /* 0x000000ff0e00728c */ /* 0x004fe4000bf05070 */
[----:B----4-:R-:W-:Y:S02]  /*0ac0*/  UISETP.NE.U32.AND UP4, UPT, UR12, URZ, UPT ;  /* 0x000000ff0c00728c */ /* 0x010fe4000bf85070 */
[----:B------:R-:W-:Y:S02]  /*0ad0*/  UISETP.NE.AND.EX UP0, UPT, UR15, URZ, UPT, UP0 ;  /* 0x000000ff0f00728c */ /* 0x000fe4000bf05300 */
[----:B------:R-:W-:-:S02]  /*0ae0*/  UISETP.NE.AND.EX UP4, UPT, UR13, URZ, UPT, UP4 ;  /* 0x000000ff0d00728c */ /* 0x000fc4000bf85340 */
[----:B------:R-:W-:-:S04]  /*0af0*/  UISETP.EQ.OR UP0, UPT, UR23, URZ, !UP0 ;  /* 0x000000ff1700728c */ /* 0x000fc8000c702670 */
[----:B------:R-:W-:Y:S02]  /*0b00*/  PLOP3.LUT P1, PT, PT, PT, UP4, 0x80, 0x8 ;  /* 0x000000000008781c */ /* 0x000fe40003f2f048 */
[----:B------:R-:W-:Y:S02]  /*0b10*/  PLOP3.LUT P3, PT, PT, PT, UP0, 0x80, 0x8 ;  /* 0x000000000008781c */ /* 0x000fe40003f6f008 */
[----:B---3--:R-:W-:-:S13]  /*0b20*/  @!P2 R2UR UR4, R2 ;  /* 0x000000000204a2ca */ /* 0x008fda00000e0000 */
[----:B------:R-:W-:Y:S02]  /*0b30*/  @!UP6 UIMAD.WIDE UR4, UR4, 0x4, UR20 ;  /* 0x000000040404e8a5 */ /* 0x000fe4000f8e0214 */
[----:B------:R-:W-:-:S04]  /*0b40*/  @UP3 ULEA UR6, UP6, UR11, UR8, 0x2 ;  /* 0x000000080b063291 */ /* 0x000fc8000f8c10ff */
[----:B------:R-:W-:Y:S02]  /*0b50*/  @UP3 ULEA.HI.X UR7, UR11, UR9, URZ, 0x2, UP6 ;  /* 0x000000090b073291 */ /* 0x000fe4000b0f14ff */
[----:B------:R-:W-:Y:S01]  /*0b60*/  @UP4 ULEA UR8, UP6, UR11, UR12, 0x2 ;  /* 0x0000000c0b084291 */ /* 0x000fe2000f8c10ff */
[----:B------:R-:W-:Y:S01]  /*0b70*/  IMAD.U32 R2, RZ, RZ, UR6 ;  /* 0x00000006ff027e24 */ /* 0x000fe2000f8e00ff */
[----:B------:R-:W-:Y:S02]  /*0b80*/  @!UP0 ULEA UR12, UP3, UR10, UR14, 0x2 ;  /* 0x0000000e0a0c8291 */ /* 0x000fe4000f8610ff */
[----:B------:R-:W-:Y:S01]  /*0b90*/  @UP4 ULEA.HI.X UR9, UR11, UR13, URZ, 0x2, UP6 ;  /* 0x0000000d0b094291 */ /* 0x000fe2000b0f14ff */
[----:B------:R-:W-:Y:S01]  /*0ba0*/  MOV R6, UR4 ;  /* 0x0000000400067c02 */ /* 0x000fe20008000f00 */
[----:B------:R-:W-:Y:S01]  /*0bb0*/  @!UP0 ULEA.HI.X UR13, UR10, UR15, URZ, 0x2, UP3 ;  /* 0x0000000f0a0d8291 */ /* 0x000fe200098f14ff */
[----:B------:R-:W-:Y:S01]  /*0bc0*/  IMAD.U32 R4, RZ, RZ, UR8 ;  /* 0x00000008ff047e24 */ /* 0x000fe2000f8e00ff */
[----:B------:R-:W-:Y:S01]  /*0bd0*/  MOV R3, UR7 ;  /* 0x0000000700037c02 */ /* 0x000fe20008000f00 */
[----:B------:R-:W-:Y:S01]  /*0be0*/  IMAD.U32 R8, RZ, RZ, UR12 ;  /* 0x0000000cff087e24 */ /* 0x000fe2000f8e00ff */
[----:B------:R-:W0:Y:S01]  /*0bf0*/  LDCU.64 UR14, c[0x0][0x500] ;  /* 0x0000a000ff0e77ac */ /* 0x000e220008000a00 */
[----:B------:R-:W-:Y:S01]  /*0c00*/  IMAD.U32 R5, RZ, RZ, UR9 ;  /* 0x00000009ff057e24 */ /* 0x000fe2000f8e00ff */
[----:B------:R-:W-:Y:S01]  /*0c10*/  MOV R9, UR13 ;  /* 0x0000000d00097c02 */ /* 0x000fe20008000f00 */
[----:B------:R-:W-:Y:S01]  /*0c20*/  IMAD.U32 R7, RZ, RZ, UR5 ;  /* 0x00000005ff077e24 */ /* 0x000fe2000f8e00ff */
[----:B------:R-:W2:Y:S01]  /*0c30*/  @P0 LDG.E R2, desc[UR36][R2.64] ;  /* 0x0000002402020981 */ /* 0x000ea2000c1e1900 */
[----:B------:R-:W1:Y:S03]  /*0c40*/  LDCU.64 UR6, c[0x0][0x4f8] ;  /* 0x00009f00ff0677ac */ /* 0x000e660008000a00 */
[----:B------:R-:W3:Y:S01]  /*0c50*/  @P1 LDG.E R4, desc[UR36][R4.64] ;  /* 0x0000002404041981 */ /* 0x000ee2000c1e1900 */
[----:B------:R-:W4:Y:S03]  /*0c60*/  LDCU UR13, c[0x0][0x3ac] ;  /* 0x00007580ff0d77ac */ /* 0x000f260008000800 */
[----:B------:R-:W5:Y:S04]  /*0c70*/  @!P2 LDG.E R6, desc[UR36][R6.64] ;  /* 0x000000240606a981 */ /* 0x000f68000c1e1900 */
[----:B------:R-:W5:Y:S01]  /*0c80*/  @!P3 LDG.E R8, desc[UR36][R8.64] ;  /* 0x000000240808b981 */ /* 0x000f62000c1e1900 */
[----:B------:R-:W-:Y:S01]  /*0c90*/  UMOV UR4, URZ ;  /* 0x000000ff00047c82 */ /* 0x000fe20008000000 */
[----:B0-----:R-:W-:Y:S01]  /*0ca0*/  UISETP.NE.U32.AND UP0, UPT, UR14, URZ, UPT ;  /* 0x000000ff0e00728c */ /* 0x001fe2000bf05070 */
[----:B------:R-:W-:Y:S01]  /*0cb0*/  UMOV UR5, URZ ;  /* 0x000000ff00057c82 */ /* 0x000fe20008000000 */
[----:B------:R-:W-:-:S02]  /*0cc0*/  UMOV UR9, URZ ;  /* 0x000000ff00097c82 */ /* 0x000fc40008000000 */
[----:B------:R-:W-:Y:S02]  /*0cd0*/  UISETP.NE.AND.EX UP0, UPT, UR15, URZ, UPT, UP0 ;  /* 0x000000ff0f00728c */ /* 0x000fe4000bf05300 */
[----:B-1----:R-:W-:Y:S02]  /*0ce0*/  UISETP.EQ.U32.AND UP3, UPT, UR6, URZ, UPT ;  /* 0x000000ff0600728c */ /* 0x002fe4000bf62070 */
[----:B----4-:R-:W-:Y:S02]  /*0cf0*/  USEL UR13, UR13, 0x800, UP5 ;  /* 0x000008000d0d7887 */ /* 0x010fe4000a800000 */
[----:B------:R-:W-:Y:S01]  /*0d00*/  UISETP.EQ.OR.EX UP0, UPT, UR7, URZ, !UP0, UP3 ;  /* 0x000000ff0700728c */ /* 0x000fe2000c702730 */
[----:B--2---:R-:W-:Y:S02]  /*0d10*/  @P0 R2UR UR4, R2 ;  /* 0x00000000020402ca */ /* 0x004fe400000e0000 */
[----:B---3--:R-:W-:Y:S02]  /*0d20*/  @P1 R2UR UR5, R4 ;  /* 0x00000000040512ca */ /* 0x008fe400000e0000 */
[----:B-----5:R-:W-:-:S02]  /*0d30*/  @!P2 R2UR UR26, R6 ;  /* 0x00000000061aa2ca */ /* 0x020fc400000e0000 */
[----:B------:R-:W-:Y:S02]  /*0d40*/  @!P3 R2UR UR9, R8 ;  /* 0x000000000809b2ca */ /* 0x000fe400000e0000 */
[----:B------:R-:W-:-:S13]  /*0d50*/  BRA.U UP0, `(.L_x_3) ;  /* 0x00000001008c7547 */ /* 0x000fda000b800000 */
[----:B------:R-:W-:-:S06]  /*0d60*/  UISETP.NE.AND UP0, UPT, UR10, URZ, UPT ;  /* 0x000000ff0a00728c */ /* 0x000fcc000bf05270 */
[----:B------:R-:W-:-:S05]  /*0d70*/  PLOP3.LUT P0, PT, PT, PT, UP0, 0x80, 0x8 ;  /* 0x000000000008781c */ /* 0x000fca0003f0f008 */
[----:B------:R-:W0:Y:S01]  /*0d80*/  @UP0 LDCU.64 UR6, c[0x0][0x500] ;  /* 0x0000a000ff0607ac */ /* 0x000e220008000a00 */
[----:B------:R-:W-:-:S04]  /*0d90*/  @UP0 UIADD3 UR8, UPT, UPT, UR10, -0x1, URZ ;  /* 0xffffffff0a080890 */ /* 0x000fc8000fffe0ff */
[----:B0-----:R-:W-:-:S06]  /*0da0*/  @UP0 UIMAD.WIDE.U32 UR6, UR8, 0x4, UR6 ;  /* 0x00000004080608a5 */ /* 0x001fcc000f8e0006 */
[----:B------:R-:W-:Y:S02]  /*0db0*/  IMAD.U32 R4, RZ, RZ, UR6 ;  /* 0x00000006ff047e24 */ /* 0x000fe4000f8e00ff */
[----:B------:R-:W-:-:S03]  /*0dc0*/  IMAD.U32 R5, RZ, RZ, UR7 ;  /* 0x00000007ff057e24 */ /* 0x000fc6000f8e00ff */
[----:B------:R-:W0:Y:S02]  /*0dd0*/  LDCU.64 UR6, c[0x0][0x4f8] ;  /* 0x00009f00ff0677ac */ /* 0x000e240008000a00 */
[----:B------:R-:W2:Y:S01]  /*0de0*/  @P0 LDG.E R4, desc[UR36][R4.64] ;  /* 0x0000002404040981 */ /* 0x000ea2000c1e1900 */
[----:B------:R-:W-:Y:S01]  /*0df0*/  UMOV UR8, URZ ;  /* 0x000000ff00087c82 */ /* 0x000fe20008000000 */
[----:B--2---:R-:W-:-:S13]  /*0e00*/  @P0 R2UR UR12, R4 ;  /* 0x00000000040c02ca */ /* 0x004fda00000e0000 */
[----:B------:R-:W-:Y:S02]  /*0e10*/  @UP0 UIADD3 UR8, UPT, UPT, UR12, 0x1, URZ ;  /* 0x000000010c080890 */ /* 0x000fe4000fffe0ff */
[----:B------:R-:W-:Y:S02]  /*0e20*/  ULEA UR12, UP0, UR10, UR14, 0x2 ;  /* 0x0000000e0a0c7291 */ /* 0x000fe4000f8010ff */
[----:B0-----:R-:W-:Y:S02]  /*0e30*/  UIMAD.WIDE UR6, UR8, 0x4, UR6 ;  /* 0x00000004080678a5 */ /* 0x001fe4000f8e0206 */
[----:B------:R-:W-:Y:S02]  /*0e40*/  ULEA.HI.X UR14, UR10, UR15, URZ, 0x2, UP0 ;  /* 0x0000000f0a0e7291 */ /* 0x000fe400080f14ff */
[----:B------:R-:W-:Y:S02]  /*0e50*/  IMAD.U32 R2, RZ, RZ, UR12 ;  /* 0x0000000cff027e24 */ /* 0x000fe4000f8e00ff */
[----:B------:R-:W-:Y:S01]  /*0e60*/  MOV R6, UR6 ;  /* 0x0000000600067c02 */ /* 0x000fe20008000f00 */
[----:B------:R-:W-:Y:S01]  /*0e70*/  IMAD.U32 R7, RZ, RZ, UR7 ;  /* 0x00000007ff077e24 */ /* 0x000fe2000f8e00ff */
[----:B------:R-:W-:-:S04]  /*0e80*/  MOV R3, UR14 ;  /* 0x0000000e00037c02 */ /* 0x000fc80008000f00 */
[----:B------:R-:W2:Y:S04]  /*0e90*/  LDG.E R4, desc[UR36][R6.64+0x4] ;  /* 0x0000042406047981 */ /* 0x000ea8000c1e1900 */
[----:B------:R-:W3:Y:S04]  /*0ea0*/  LDG.E R0, desc[UR36][R6.64] ;  /* 0x0000002406007981 */ /* 0x000ee8000c1e1900 */
[----:B------:R-:W4:Y:S01]  /*0eb0*/  LDG.E R2, desc[UR36][R2.64] ;  /* 0x0000002402027981 */ /* 0x000f22000c1e1900 */
[----:B--2---:R-:W-:Y:S02]  /*0ec0*/  R2UR UR7, R4 ;  /* 0x00000000040772ca */ /* 0x004fe400000e0000 */
[----:B---3--:R-:W-:-:S02]  /*0ed0*/  R2UR UR12, R0 ;  /* 0x00000000000c72ca */ /* 0x008fc400000e0000 */
[----:B----4-:R-:W-:-:S11]  /*0ee0*/  R2UR UR6, R2 ;  /* 0x00000000020672ca */ /* 0x010fd600000e0000 */
[----:B------:R-:W-:-:S04]  /*0ef0*/  UIADD3 UR7, UPT, UPT, UR7, -UR12, URZ ;  /* 0x8000000c07077290 */ /* 0x000fc8000fffe0ff */
[----:B------:R-:W-:Y:S02]  /*0f00*/  UISETP.GT.AND UP3, UPT, UR13, UR7, UPT ;  /* 0x000000070d00728c */ /* 0x000fe4000bf64270 */
[----:B------:R-:W-:Y:S02]  /*0f10*/  UIADD3 UR6, UPT, UPT, UR6, -UR8, URZ ;  /* 0x8000000806067290 */ /* 0x000fe4000fffe0ff */
[----:B------:R-:W-:Y:S02]  /*0f20*/  UIADD3 UR7, UPT, UPT, -UR7, UR13, URZ ;  /* 0x0000000d07077290 */ /* 0x000fe4000fffe1ff */
[----:B------:R-:W-:Y:S02]  /*0f30*/  UISETP.GT.AND UP0, UPT, UR6, URZ, UPT ;  /* 0x000000ff0600728c */ /* 0x000fe4000bf04270 */
[----:B------:R-:W-:Y:S02]  /*0f40*/  USEL UR7, UR7, URZ, UP3 ;  /* 0x000000ff07077287 */ /* 0x000fe40009800000 */
[----:B------:R-:W-:-:S02]  /*0f50*/  UIADD3 UR34, UPT, UPT, UR6, 0x1, URZ ;  /* 0x0000000106227890 */ /* 0x000fc4000fffe0ff */
[----:B------:R-:W-:-:S04]  /*0f60*/  USEL UR7, UR7, URZ, UP0 ;  /* 0x000000ff07077287 */ /* 0x000fc80008000000 */
[----:B------:R-:W-:Y:S01]  /*0f70*/  UIMAD UR9, UR9, UR13, UR7 ;  /* 0x0000000d090972a4 */ /* 0x000fe2000f8e0207 */
[----:B------:R-:W-:Y:S11]  /*0f80*/  BRA `(.L_x_4) ;  /* 0x0000000000907947 */ /* 0x000ff60003800000 */
.L_x_3:
[----:B------:R-:W-:Y:S01]  /*0f90*/  IMAD.U32 R3, RZ, RZ, UR13 ;  /* 0x0000000dff037e24 */ /* 0x000fe2000f8e00ff */
[----:B------:R-:W0:Y:S04]  /*0fa0*/  LDCU UR8, c[0x0][0x388] ;  /* 0x00007100ff0877ac */ /* 0x000e280008000800 */
[-C--:B------:R-:W-:Y:S01]  /*0fb0*/  IABS R0, R3.reuse ;  /* 0x0000000300007213 */ /* 0x080fe20000000000 */
[----:B------:R-:W-:Y:S01]  /*0fc0*/  UMOV UR6, URZ ;  /* 0x000000ff00067c82 */ /* 0x000fe20008000000 */
[----:B------:R-:W-:Y:S02]  /*0fd0*/  IABS R5, R3 ;  /* 0x0000000300057213 */ /* 0x000fe40000000000 */
[----:B------:R-:W-:Y:S01]  /*0fe0*/  R2UR UR14, R0 ;  /* 0x00000000000e72ca */ /* 0x000fe200000e0000 */
[----:B0-----:R-:W-:-:S12]  /*0ff0*/  UIADD3 UR8, UPT, UPT, UR13, -0x1, UR8 ;  /* 0xffffffff0d087890 */ /* 0x001fd8000fffe008 */
[----:B------:R-:W0:Y:S01]  /*1000*/  I2F.RP R0, UR14 ;  /* 0x0000000e00007d06 */ /* 0x000e220008209400 */
[----:B------:R-:W-:Y:S01]  /*1010*/  MOV R4, UR8 ;  /* 0x0000000800047c02 */ /* 0x000fe20008000f00 */
[----:B------:R-:W-:-:S03]  /*1020*/  ULOP3.LUT UR8, UR8, UR13, URZ, 0x3c, !UPT ;  /* 0x0000000d08087292 */ /* 0x000fc6000f8e3cff */
[----:B------:R-:W-:-:S05]  /*1030*/  IABS R4, R4 ;  /* 0x0000000400047213 */ /* 0x000fca0000000000 */
[----:B------:R-:W-:Y:S01]  /*1040*/  IMAD.MOV.U32 R3, RZ, RZ, R4 ;  /* 0x000000ffff037224 */ /* 0x000fe200078e0004 */
[----:B0-----:R-:W0:Y:S04]  /*1050*/  MUFU.RCP R0, R0 ;  /* 0x0000000000007308 */ /* 0x001e280000001000 */
[----:B------:R-:W-:Y:S01]  /*1060*/  R2UR UR12, R3 ;  /* 0x00000000030c72ca */ /* 0x000fe200000e0000 */
[----:B0-----:R-:W-:Y:S02]  /*1070*/  VIADD R2, R0, 0xffffffe ;  /* 0x0ffffffe00027836 */ /* 0x001fe40000000000 */
[----:B------:R-:W-:-:S04]  /*1080*/  IMAD.MOV R0, RZ, RZ, -R5 ;  /* 0x000000ffff007224 */ /* 0x000fc800078e0a05 */
[----:B------:R-:W0:Y:S02]  /*1090*/  F2I.FTZ.U32.TRUNC.NTZ R2, R2 ;  /* 0x0000000200027305 */ /* 0x000e24000021f000 */
[----:B0-----:R-:W-:-:S13]  /*10a0*/  R2UR UR7, R2 ;  /* 0x00000000020772ca */ /* 0x001fda00000e0000 */
[----:B------:R-:W-:-:S04]  /*10b0*/  UIADD3 UR9, UPT, UPT, URZ, -UR7, URZ ;  /* 0x80000007ff097290 */ /* 0x000fc8000fffe0ff */
[----:B------:R-:W-:-:S04]  /*10c0*/  UIMAD UR9, UR9, UR14, URZ ;  /* 0x0000000e090972a4 */ /* 0x000fc8000f8e02ff */
[----:B------:R-:W-:-:S03]  /*10d0*/  UIMAD.WIDE.U32 UR6, UR7, UR9, UR6 ;  /* 0x00000009070672a5 */ /* 0x000fc6000f8e0006 */
[----:B------:R-:W-:Y:S01]  /*10e0*/  R2UR UR9, R0 ;  /* 0x00000000000972ca */ /* 0x000fe200000e0000 */
[----:B------:R-:W-:-:S12]  /*10f0*/  UIMAD.WIDE.U32 UR6, UR7, UR12, URZ ;  /* 0x0000000c070672a5 */ /* 0x000fd8000f8e00ff */
[----:B------:R-:W-:-:S03]  /*1100*/  UIMAD UR6, UR7, UR9, UR12 ;  /* 0x00000009070672a4 */ /* 0x000fc6000f8e020c */
[----:B------:R-:W-:Y:S01]  /*1110*/  UMOV UR9, URZ ;  /* 0x000000ff00097c82 */ /* 0x000fe20008000000 */
[----:B------:R-:W-:-:S11]  /*1120*/  UISETP.GT.U32.AND UP3, UPT, UR14, UR6, UPT ;  /* 0x000000060e00728c */ /* 0x000fd6000bf64070 */
[----:B------:R-:W-:Y:S02]  /*1130*/  @!UP3 UIADD3 UR6, UPT, UPT, UR6, -UR14, URZ ;  /* 0x8000000e0606b290 */ /* 0x000fe4000fffe0ff */
[----:B------:R-:W-:Y:S02]  /*1140*/  @!UP3 UIADD3 UR7, UPT, UPT, UR7, 0x1, URZ ;  /* 0x000000010707b890 */ /* 0x000fe4000fffe0ff */
[----:B------:R-:W-:Y:S02]  /*1150*/  UISETP.GE.U32.AND UP0, UPT, UR6, UR14, UPT ;  /* 0x0000000e0600728c */ /* 0x000fe4000bf06070 */
[----:B------:R-:W-:-:S03]  /*1160*/  UISETP.GE.AND UP3, UPT, UR8, URZ, UPT ;  /* 0x000000ff0800728c */ /* 0x000fc6000bf66270 */
[----:B------:R-:W-:-:S06]  /*1170*/  UMOV UR8, URZ ;  /* 0x000000ff00087c82 */ /* 0x000fcc0008000000 */
[----:B------:R-:W-:Y:S02]  /*1180*/  @UP0 UIADD3 UR7, UPT, UPT, UR7, 0x1, URZ ;  /* 0x0000000107070890 */ /* 0x000fe4000fffe0ff */
[----:B------:R-:W-:Y:S02]  /*1190*/  UISETP.NE.AND UP0, UPT, UR13, URZ, UPT ;  /* 0x000000ff0d00728c */ /* 0x000fe4000bf05270 */
[----:B------:R-:W-:-:S09]  /*11a0*/  @!UP3 UIADD3 UR7, UPT, UPT, -UR7, URZ, URZ ;  /* 0x000000ff0707b290 */ /* 0x000fd2000fffe1ff */
[----:B------:R-:W-:-:S07]  /*11b0*/  @!UP0 ULOP3.LUT UR7, URZ, UR13, URZ, 0x33, !UPT ;  /* 0x0000000dff078292 */ /* 0x000fce000f8e33ff */
[----:B------:R-:W-:-:S05]  /*11c0*/  UMOV UR34, UR7 ;  /* 0x0000000700227c82 */ /* 0x000fca0008000000 */
.L_x_4:
[----:B------:R-:W-:-:S06]  /*11d0*/  UISETP.GE.AND UP0, UPT, UR34, 0x1, UPT ;  /* 0x000000012200788c */ /* 0x000fcc000bf06270 */
[----:B------:R-:W-:-:S13]  /*11e0*/  PLOP3.LUT P0, PT, PT, PT, UP0, 0x80, 0x8 ;  /* 0x000000000008781c */ /* 0x000fda0003f0f008 */
[----:B------:R-:W-:Y:S05]  /*11f0*/  @!P0 EXIT ;  /* 0x000000000000894d */ /* 0x000fea0003800000 */
[----:B------:R-:W0:Y:S02]  /*1200*/  LDCU.128 UR12, c[0x0][0x430] ;  /* 0x00008600ff0c77ac */ /* 0x000e240008000c00 */
[----:B0-----:R-:W-:-:S04]  /*1210*/  UIMAD.WIDE.U32 UR6, UR11, UR14, URZ ;  /* 0x0000000e0b0672a5 */ /* 0x001fc8000f8e00ff */
[----:B------:R-:W-:-:S03]  /*1220*/  UIMAD UR7, UR11, UR15, UR7 ;  /* 0x0000000f0b0772a4 */ /* 0x000fc6000f8e0207 */
[----:B------:R-:W-:Y:S01]  /*1230*/  UMOV UR11, URZ ;  /* 0x000000ff000b7c82 */ /* 0x000fe20008000000 */
[----:B------:R-:W-:-:S04]  /*1240*/  UIMAD.WIDE.U32 UR22, UR10, UR12, UR6 ;  /* 0x0000000c0a1672a5 */ /* 0x000fc8000f8e0006 */
[----:B------:R-:W-:-:S03]  /*1250*/  UIMAD UR46, UR10, UR13, UR23 ;  /* 0x0000000d0a2e72a4 */ /* 0x000fc6000f8e0217 */
[----:B------:R-:W-:-:S09]  /*1260*/  UMOV UR10, URZ ;  /* 0x000000ff000a7c82 */ /* 0x000fd20008000000 */
.L_x_48:
[----:B0-----:R-:W0:Y:S02]  /*1270*/  LDCU.64 UR6, c[0x0][0x4f8] ;  /* 0x00009f00ff0677ac */ /* 0x001e240008000a00 */
[----:B0-----:R-:W-:-:S04]  /*1280*/  UISETP.NE.U32.AND UP0, UPT, UR6, URZ, UPT ;  /* 0x000000ff0600728c */ /* 0x001fc8000bf05070 */
[----:B------:R-:W-:-:S06]  /*1290*/  UISETP.NE.AND.EX UP0, UPT, UR7, URZ, UPT, UP0 ;  /* 0x000000ff0700728c */ /* 0x000fcc000bf05300 */
[----:B------:R-:W-:-:S05]  /*12a0*/  PLOP3.LUT P0, PT, PT, PT, UP0, 0x80, 0x8 ;  /* 0x000000000008781c */ /* 0x000fca0003f0f008 */
[----:B------:R-:W0:Y:S01]  /*12b0*/  @UP0 LDCU.64 UR6, c[0x0][0x4f8] ;  /* 0x00009f00ff0607ac */ /* 0x000e220008000a00 */
[----:B------:R-:W-:-:S04]  /*12c0*/  @UP0 UIADD3 UR12, UPT, UPT, UR11, UR8, URZ ;  /* 0x000000080b0c0290 */ /* 0x000fc8000fffe0ff */
[----:B0-----:R-:W-:-:S07]  /*12d0*/  @UP0 UIMAD.WIDE UR6, UR12, 0x4, UR6 ;  /* 0x000000040c0608a5 */ /* 0x001fce000f8e0206 */
[----:B------:R-:W0:Y:S01]  /*12e0*/  @!UP0 LDCU UR12, c[0x0][0x388] ;  /* 0x00007100ff0c87ac */ /* 0x000e220008000800 */
[----:B-1----:R-:W-:Y:S01]  /*12f0*/  MOV R2, UR6 ;  /* 0x0000000600027c02 */ /* 0x002fe20008000f00 */
[----:B------:R-:W-:Y:S02]  /*1300*/  IMAD.U32 R3, RZ, RZ, UR7 ;  /* 0x00000007ff037e24 */ /* 0x000fe4000f8e00ff */
[----:B------:R-:W1:Y:S03]  /*1310*/  @!UP0 LDCU UR6, c[0x0][0x3ac] ;  /* 0x00007580ff0687ac */ /* 0x000e660008000800 */
[----:B------:R-:W2:Y:S04]  /*1320*/  @P0 LDG.E R4, desc[UR36][R2.64+0x4] ;  /* 0x0000042402040981 */ /* 0x000ea8000c1e1900 */
[----:B------:R-:W3:Y:S01]  /*1330*/  @P0 LDG.E R6, desc[UR36][R2.64] ;  /* 0x0000002402060981 */ /* 0x000ee2000c1e1900 */
[----:B------:R-:W4:Y:S01]  /*1340*/  @!UP0 LDCU.U8 UR7, c[0x0][0x3a9] ;  /* 0x00007520ff0787ac */ /* 0x000f220008000000 */
[----:B0-----:R-:W-:Y:S01]  /*1350*/  IMAD.U32 R5, RZ, RZ, UR12 ;  /* 0x0000000cff057e24 */ /* 0x001fe2000f8e00ff */
[----:B----4-:R-:W-:-:S02]  /*1360*/  @!UP0 UISETP.NE.AND UP3, UPT, UR7, URZ, UPT ;  /* 0x000000ff0700828c */ /* 0x010fc4000bf65270 */
[----:B------:R-:W-:Y:S02]  /*1370*/  @!UP0 UIADD3 UR7, UPT, UPT, -UR10, URZ, URZ ;  /* 0x000000ff0a078290 */ /* 0x000fe4000fffe1ff */
[----:B-1----:R-:W-:Y:S01]  /*1380*/  @!UP0 USEL UR6, UR6, 0x800, UP3 ;  /* 0x0000080006068887 */ /* 0x002fe20009800000 */
[----:B--2---:R-:W-:-:S05]  /*1390*/  @P0 R2UR UR47, R4 ;  /* 0x00000000042f02ca */ /* 0x004fca00000e0000 */
[----:B------:R-:W-:Y:S02]  /*13a0*/  MOV R4, UR6 ;  /* 0x0000000600047c02 */ /* 0x000fe40008000f00 */
[----:B---3--:R-:W-:Y:S02]  /*13b0*/  @P0 R2UR UR6, R6 ;  /* 0x00000000060602ca */ /* 0x008fe400000e0000 */
[----:B------:R-:W-:-:S04]  /*13c0*/  @!P0 VIADDMNMX R4, R5, UR7, R4, PT ;  /* 0x0000000705048c46 */ /* 0x000fc8000b800104 */
[----:B------:R-:W-:-:S07]  /*13d0*/  @!P0 R2UR UR7, R4 ;  /* 0x00000000040782ca */ /* 0x000fce00000e0000 */
[----:B------:R-:W-:-:S07]  /*13e0*/  @UP0 UIADD3 UR47, UPT, UPT, UR47, -UR6, URZ ;  /* 0x800000062f2f0290 */ /* 0x000fce000fffe0ff */
[----:B------:R-:W-:Y:S02]  /*13f0*/  @!UP0 UMOV UR47, UR7 ;  /* 0x00000007002f8c82 */ /* 0x000fe40008000000 */
[----:B------:R-:W-:-:S06]  /*1400*/  UISETP.GE.AND UP0, UPT, UR47, 0x1, UPT ;  /* 0x000000012f00788c */ /* 0x000fcc000bf06270 */
[----:B------:R-:W-:-:S13]  /*1410*/  PLOP3.LUT P0, PT, PT, PT, UP0, 0x80, 0x8 ;  /* 0x000000000008781c */ /* 0x000fda0003f0f008 */
[----:B------:R-:W-:Y:S05]  /*1420*/  @!P0 EXIT ;  /* 0x000000000000894d */ /* 0x000fea0003800000 */
[----:B------:R-:W0:Y:S01]  /*1430*/  S2R R110, SR_TID.X ;  /* 0x00000000006e7919 */ /* 0x000e220000002100 */
[----:B------:R-:W-:Y:S01]  /*1440*/  LOP3.LUT R0, R0, 0xfffffdff, RZ, 0xc0, !PT ;  /* 0xfffffdff00007812 */ /* 0x000fe200078ec0ff */
[----:B------:R-:W-:Y:S01]  /*1450*/  IMAD.MOV.U32 R7, RZ, RZ, 0x4 ;  /* 0x00000004ff077424 */ /* 0x000fe200078e00ff */
[----:B------:R-:W-:Y:S01]  /*1460*/  CS2R R8, SRZ ;  /* 0x0000000000087805 */ /* 0x000fe2000001ff00 */
[----:B------:R-:W-:Y:S01]  /*1470*/  BAR.SYNC.DEFER_BLOCKING 0x0 ;  /* 0x0000000000007b1d */ /* 0x000fe20000010000 */
[----:B------:R-:W-:Y:S02]  /*1480*/  CS2R R14, SRZ ;  /* 0x00000000000e7805 */ /* 0x000fe4000001ff00 */
[----:B------:R-:W-:Y:S02]  /*1490*/  CS2R R16, SRZ ;  /* 0x0000000000107805 */ /* 0x000fe4000001ff00 */
[----:B------:R-:W-:Y:S02]  /*14a0*/  CS2R R10, SRZ ;  /* 0x00000000000a7805 */ /* 0x000fe4000001ff00 */
[----:B------:R-:W-:-:S02]  /*14b0*/  CS2R R12, SRZ ;  /* 0x00000000000c7805 */ /* 0x000fc4000001ff00 */
[----:B------:R-:W-:Y:S02]  /*14c0*/  CS2R R18, SRZ ;  /* 0x0000000000127805 */ /* 0x000fe4000001ff00 */
[----:B------:R-:W-:Y:S01]  /*14d0*/  CS2R R20, SRZ ;  /* 0x0000000000147805 */ /* 0x000fe2000001ff00 */
[C---:B0-----:R-:W-:Y:S01]  /*14e0*/  IMAD.SHL.U32 R109, R110.reuse, 0x10, RZ ;  /* 0x000000106e6d7824 */ /* 0x041fe200078e00ff */
[----:B------:R-:W-:-:S04]  /*14f0*/  LOP3.LUT R108, R110, 0x1f, RZ, 0xc0, !PT ;  /* 0x0000001f6e6c7812 */ /* 0x000fc800078ec0ff */
[----:B------:R-:W-:-:S04]  /*1500*/  LOP3.LUT R5, R109, 0x3e00, RZ, 0xc0, !PT ;  /* 0x00003e006d057812 */ /* 0x000fc800078ec0ff */
[----:B------:R-:W-:-:S04]  /*1510*/  LOP3.LUT R108, R5, R108, RZ, 0xfc, !PT ;  /* 0x0000006c056c7212 */ /* 0x000fc800078efcff */
[C---:B------:R-:W-:Y:S01]  /*1520*/  ISETP.GE.AND P0, PT, R108.reuse, UR47, PT ;  /* 0x0000002f6c007c0c */ /* 0x040fe2000bf06270 */
[C---:B------:R-:W-:Y:S01]  /*1530*/  IMAD.WIDE.U32 R6, R108.reuse, R7, UR24 ;  /* 0x000000186c067e25 */ /* 0x040fe2000f8e0007 */
[C---:B------:R-:W-:Y:S02]  /*1540*/  SHF.L.U32 R4, R108.reuse, 0x2, RZ ;  /* 0x000000026c047819 */ /* 0x040fe400000006ff */
[C---:B------:R-:W-:Y:S02]  /*1550*/  LOP3.LUT R101, R108.reuse, 0xe0, RZ, 0xfc, !PT ;  /* 0x000000e06c657812 */ /* 0x040fe400078efcff */
[C---:B------:R-:W-:Y:S02]  /*1560*/  LOP3.LUT R107, R108.reuse, 0x20, RZ, 0xfc, !PT ;  /* 0x000000206c6b7812 */ /* 0x040fe400078efcff */
[C---:B------:R-:W-:Y:S02]  /*1570*/  LOP3.LUT R100, R108.reuse, 0x100, RZ, 0xfc, !PT ;  /* 0x000001006c647812 */ /* 0x040fe400078efcff */
[----:B------:R-:W-:-:S02]  /*1580*/  LOP3.LUT R106, R108, 0x40, RZ, 0xfc, !PT ;  /* 0x000000406c6a7812 */ /* 0x000fc400078efcff */
[----:B------:R-:W-:Y:S02]  /*1590*/  LOP3.LUT R102, R108, 0xc0, RZ, 0xfc, !PT ;  /* 0x000000c06c667812 */ /* 0x000fe400078efcff */
[----:B------:R-:W-:Y:S02]  /*15a0*/  @P0 LOP3.LUT R0, R0, 0x200, RZ, 0xfc, !PT ;  /* 0x0000020000000812 */ /* 0x000fe400078efcff */
[----:B------:R-:W-:Y:S02]  /*15b0*/  IADD3 R2, P0, PT, R4, UR28, RZ ;  /* 0x0000001c04027c10 */ /* 0x000fe4000ff1e0ff */
[----:B------:R-:W-:Y:S02]  /*15c0*/  LOP3.LUT R103, R108, 0xa0, RZ, 0xfc, !PT ;  /* 0x000000a06c677812 */ /* 0x000fe400078efcff */
[----:B------:R-:W-:Y:S01]  /*15d0*/  ISETP.GE.AND P6, PT, R107, UR47, PT ;  /* 0x0000002f6b007c0c */ /* 0x000fe2000bfc6270 */
[----:B------:R-:W-:Y:S01]  /*15e0*/  IMAD.X R3, RZ, RZ, UR35, P0 ;  /* 0x00000023ff037e24 */ /* 0x000fe200080e06ff */
[----:B------:R-:W-:-:S02]  /*15f0*/  LOP3.LUT P0, RZ, R0, 0x200, RZ, 0xc0, !PT ;  /* 0x0000020000ff7812 */ /* 0x000fc4000780c0ff */
[----:B------:R-:W-:Y:S02]  /*1600*/  LOP3.LUT R105, R108, 0x60, RZ, 0xfc, !PT ;  /* 0x000000606c697812 */ /* 0x000fe400078efcff */
[----:B------:R-:W-:Y:S02]  /*1610*/  ISETP.GE.AND P5, PT, R106, UR47, PT ;  /* 0x0000002f6a007c0c */ /* 0x000fe4000bfa6270 */
[----:B------:R-:W-:Y:S02]  /*1620*/  ISETP.GE.AND P1, PT, R102, UR47, PT ;  /* 0x0000002f66007c0c */ /* 0x000fe4000bf26270 */
[----:B------:R-:W-:Y:S02]  /*1630*/  LOP3.LUT R104, R108, 0x80, RZ, 0xfc, !PT ;  /* 0x000000806c687812 */ /* 0x000fe400078efcff */
[----:B------:R-:W-:Y:S01]  /*1640*/  ISETP.GE.AND P2, PT, R103, UR47, PT ;  /* 0x0000002f67007c0c */ /* 0x000fe2000bf46270 */
[----:B------:R-:W2:Y:S01]  /*1650*/  @!P6 LDG.E R9, desc[UR36][R6.64+0x80] ;  /* 0x000080240609e981 */ /* 0x000ea2000c1e1900 */
[----:B------:R-:W-:-:S02]  /*1660*/  ISETP.GE.AND P4, PT, R105, UR47, PT ;  /* 0x0000002f69007c0c */ /* 0x000fc4000bf86270 */
[----:B------:R-:W-:Y:S01]  /*1670*/  ISETP.GE.AND P3, PT, R104, UR47, PT ;  /* 0x0000002f68007c0c */ /* 0x000fe2000bf66270 */
[----:B------:R-:W3:Y:S01]  /*1680*/  @!P0 LDG.E R8, desc[UR36][R6.64] ;  /* 0x0000002406088981 */ /* 0x000ee2000c1e1900 */
[----:B------:R-:W-:Y:S02]  /*1690*/  ISETP.GE.AND P0, PT, R101, UR47, PT ;  /* 0x0000002f65007c0c */ /* 0x000fe4000bf06270 */
[C---:B------:R-:W-:Y:S01]  /*16a0*/  LOP3.LUT R99, R108.reuse, 0x120, RZ, 0xfc, !PT ;  /* 0x000001206c637812 */ /* 0x040fe200078efcff */
[----:B------:R-:W4:Y:S01]  /*16b0*/  @!P5 LDG.E R10, desc[UR36][R6.64+0x100] ;  /* 0x00010024060ad981 */ /* 0x000f22000c1e1900 */
[C---:B------:R-:W-:Y:S02]  /*16c0*/  LOP3.LUT R98, R108.reuse, 0x140, RZ, 0xfc, !PT ;  /* 0x000001406c627812 */ /* 0x040fe400078efcff */
[C---:B------:R-:W-:Y:S01]  /*16d0*/  LOP3.LUT R97, R108.reuse, 0x160, RZ, 0xfc, !PT ;  /* 0x000001606c617812 */ /* 0x040fe200078efcff */
[----:B------:R-:W5:Y:S01]  /*16e0*/  @!P1 LDG.E R14, desc[UR36][R6.64+0x300] ;  /* 0x00030024060e9981 */ /* 0x000f62000c1e1900 */
[----:B------:R-:W-:-:S02]  /*16f0*/  LOP3.LUT R96, R108, 0x180, RZ, 0xfc, !PT ;  /* 0x000001806c607812 */ /* 0x000fc400078efcff */
[----:B------:R-:W-:Y:S01]  /*1700*/  LOP3.LUT R95, R108, 0x1a0, RZ, 0xfc, !PT ;  /* 0x000001a06c5f7812 */ /* 0x000fe200078efcff */
[----:B------:R-:W5:Y:S04]  /*1710*/  @!P2 LDG.E R13, desc[UR36][R6.64+0x280] ;  /* 0x00028024060da981 */ /* 0x000f68000c1e1900 */
[----:B------:R-:W5:Y:S01]  /*1720*/  @!P0 LDG.E R15, desc[UR36][R6.64+0x380] ;  /* 0x00038024060f8981 */ /* 0x000f62000c1e1900 */
[----:B------:R-:W-:Y:S02]  /*1730*/  ISETP.GE.AND P0, PT, R100, UR47, PT ;  /* 0x0000002f64007c0c */ /* 0x000fe4000bf06270 */
[----:B------:R-:W-:Y:S01]  /*1740*/  ISETP.GE.AND P6, PT, R99, UR47, PT ;  /* 0x0000002f63007c0c */ /* 0x000fe2000bfc6270 */
[----:B------:R-:W5:Y:S01]  /*1750*/  @!P4 LDG.E R11, desc[UR36][R6.64+0x180] ;  /* 0x00018024060bc981 */ /* 0x000f62000c1e1900 */
[----:B------:R-:W-:-:S02]  /*1760*/  ISETP.GE.AND P1, PT, R97, UR47, PT ;  /* 0x0000002f61007c0c */ /* 0x000fc4000bf26270 */
[----:B------:R-:W-:Y:S01]  /*1770*/  ISETP.GE.AND P2, PT, R96, UR47, PT ;  /* 0x0000002f60007c0c */ /* 0x000fe2000bf46270 */
[----:B------:R-:W5:Y:S06]  /*1780*/  @!P3 LDG.E R12, desc[UR36][R6.64+0x200] ;  /* 0x00020024060cb981 */ /* 0x000f6c000c1e1900 */
[----:B------:R-:W5:Y:S01]  /*1790*/  @!P0 LDG.E R16, desc[UR36][R6.64+0x400] ;  /* 0x0004002406108981 */ /* 0x000f62000c1e1900 */
[----:B------:R-:W-:Y:S02]  /*17a0*/  ISETP.GE.AND P0, PT, R98, UR47, PT ;  /* 0x0000002f62007c0c */ /* 0x000fe4000bf06270 */
[C---:B------:R-:W-:Y:S01]  /*17b0*/  LOP3.LUT R94, R108.reuse, 0x1c0, RZ, 0xfc, !PT ;  /* 0x000001c06c5e7812 */ /* 0x040fe200078efcff */
[----:B------:R-:W5:Y:S01]  /*17c0*/  @!P6 LDG.E R17, desc[UR36][R6.64+0x480] ;  /* 0x000480240611e981 */ /* 0x000f62000c1e1900 */
[----:B------:R-:W-:-:S02]  /*17d0*/  LOP3.LUT R93, R108, 0x1e0, RZ, 0xfc, !PT ;  /* 0x000001e06c5d7812 */ /* 0x000fc400078efcff */
[----:B------:R-:W-:Y:S01]  /*17e0*/  ISETP.GE.AND P3, PT, R95, UR47, PT ;  /* 0x0000002f5f007c0c */ /* 0x000fe2000bf66270 */
[----:B------:R-:W5:Y:S01]  /*17f0*/  @!P1 LDG.E R19, desc[UR36][R6.64+0x580] ;  /* 0x0005802406139981 */ /* 0x000f62000c1e1900 */
[----:B------:R-:W-:Y:S02]  /*1800*/  ISETP.GE.AND P4, PT, R94, UR47, PT ;  /* 0x0000002f5e007c0c */ /* 0x000fe4000bf86270 */
[----:B------:R-:W-:Y:S01]  /*1810*/  ISETP.GE.AND P5, PT, R93, UR47, PT ;  /* 0x0000002f5d007c0c */ /* 0x000fe2000bfa6270 */
[----:B------:R-:W5:Y:S04]  /*1820*/  @!P2 LDG.E R20, desc[UR36][R6.64+0x600] ;  /* 0x000600240614a981 */ /* 0x000f68000c1e1900 */
[----:B------:R-:W5:Y:S01]  /*1830*/  @!P0 LDG.E R18, desc[UR36][R6.64+0x500] ;  /* 0x0005002406128981 */ /* 0x000f62000c1e1900 */
[----:B------:R-:W-:-:S03]  /*1840*/  CS2R R22, SRZ ;  /* 0x0000000000167805 */ /* 0x000fc6000001ff00 */
[----:B------:R-:W5:Y:S04]  /*1850*/  @!P3 LDG.E R21, desc[UR36][R6.64+0x680] ;  /* 0x000680240615b981 */ /* 0x000f68000c1e1900 */
[----:B------:R-:W5:Y:S04]  /*1860*/  @!P4 LDG.E R22, desc[UR36][R6.64+0x700] ;  /* 0x000700240616c981 */ /* 0x000f68000c1e1900 */
[----:B------:R0:W5:Y:S01]  /*1870*/  @!P5 LDG.E R23, desc[UR36][R6.64+0x780] ;  /* 0x000780240617d981 */ /* 0x000162000c1e1900 */
[----:B------:R-:W1:Y:S01]  /*1880*/  S2R R92, SR_LANEID ;  /* 0x00000000005c7919 */ /* 0x000e620000000000 */
[----:B------:R-:W0:Y:S01]  /*1890*/  S2UR UR6, SR_CgaCtaId ;  /* 0x00000000000679c3 */ /* 0x000e220000008800 */
[----:B------:R-:W-:-:S02]  /*18a0*/  UMOV UR52, 0x400 ;  /* 0x0000040000347882 */ /* 0x000fc40000000000 */
[----:B0-----:R-:W-:Y:S01]  /*18b0*/  ULEA UR52, UR6, UR52, 0x18 ;  /* 0x0000003406347291 */ /* 0x001fe2000f8ec0ff */
[----:B------:R-:W-:Y:S01]  /*18c0*/  P2R R27, PR, RZ, 0x1 ;  /* 0x00000001ff1b7803 */ /* 0x000fe20000000000 */
[----:B------:R-:W0:Y:S01]  /*18d0*/  LDCU.U8 UR6, c[0x0][0x3a8] ;  /* 0x00007500ff0677ac */ /* 0x000e220008000000 */
[----:B-1----:R-:W-:-:S04]  /*18e0*/  IMAD.IADD R5, R5, 0x1, R92 ;  /* 0x0000000105057824 */ /* 0x002fc800078e025c */
[C---:B------:R-:W-:Y:S01]  /*18f0*/  VIADD R26, R5.reuse, 0x40 ;  /* 0x00000040051a7836 */ /* 0x040fe20000000000 */
[C---:B------:R-:W-:Y:S01]  /*1900*/  IADD3 R24, PT, PT, R5.reuse, 0x20, RZ ;  /* 0x0000002005187810 */ /* 0x040fe20007ffe0ff */
[C---:B------:R-:W-:Y:S01]  /*1910*/  VIADD R28, R5.reuse, 0x60 ;  /* 0x00000060051c7836 */ /* 0x040fe20000000000 */
[CC--:B------:R-:W-:Y:S01]  /*1920*/  LEA.HI.SX32 R91, R5.reuse, R5.reuse, 0x1b ;  /* 0x00000005055b7211 */ /* 0x0c0fe200078fdaff */
[C---:B------:R-:W-:Y:S01]  /*1930*/  VIADD R6, R5.reuse, 0xa0 ;  /* 0x000000a005067836 */ /* 0x040fe20000000000 */
[----:B------:R-:W-:Y:S02]  /*1940*/  IADD3 R30, PT, PT, R5, 0x80, RZ ;  /* 0x00000080051e7810 */ /* 0x000fe40007ffe0ff */
[-C--:B------:R-:W-:Y:S02]  /*1950*/  LEA.HI.SX32 R24, R24, R5.reuse, 0x1b ;  /* 0x0000000518187211 */ /* 0x080fe400078fdaff */
[-C--:B------:R-:W-:Y:S02]  /*1960*/  LEA.HI.SX32 R26, R26, R5.reuse, 0x1b ;  /* 0x000000051a1a7211 */ /* 0x080fe400078fdaff */
[----:B------:R-:W-:-:S02]  /*1970*/  LEA.HI.SX32 R28, R28, R5, 0x1b ;  /* 0x000000051c1c7211 */ /* 0x000fc400078fdaff */
[----:B------:R-:W-:Y:S02]  /*1980*/  LEA R91, R91, UR52, 0x2 ;  /* 0x000000345b5b7c11 */ /* 0x000fe4000f8e10ff */
[-C--:B------:R-:W-:Y:S02]  /*1990*/  LEA.HI.SX32 R30, R30, R5.reuse, 0x1b ;  /* 0x000000051e1e7211 */ /* 0x080fe400078fdaff */
[----:B------:R-:W-:Y:S01]  /*19a0*/  LEA R90, R24, UR52, 0x2 ;  /* 0x00000034185a7c11 */ /* 0x000fe2000f8e10ff */
[C---:B------:R-:W-:Y:S01]  /*19b0*/  VIADD R24, R5.reuse, 0xc0 ;  /* 0x000000c005187836 */ /* 0x040fe20000000000 */
[----:B------:R-:W-:Y:S02]  /*19c0*/  LEA R89, R26, UR52, 0x2 ;  /* 0x000000341a597c11 */ /* 0x000fe4000f8e10ff */
[----:B------:R-:W-:Y:S02]  /*19d0*/  LEA.HI.SX32 R6, R6, R5, 0x1b ;  /* 0x0000000506067211 */ /* 0x000fe400078fdaff */
[----:B------:R-:W-:Y:S01]  /*19e0*/  LEA R88, R28, UR52, 0x2 ;  /* 0x000000341c587c11 */ /* 0x000fe2000f8e10ff */
[C---:B------:R-:W-:Y:S01]  /*19f0*/  VIADD R28, R5.reuse, 0x100 ;  /* 0x00000100051c7836 */ /* 0x040fe20000000000 */
[----:B------:R-:W-:-:S02]  /*1a00*/  IADD3 R26, PT, PT, R5, 0xe0, RZ ;  /* 0x000000e0051a7810 */ /* 0x000fc40007ffe0ff */
[----:B------:R-:W-:Y:S01]  /*1a10*/  LEA R81, R30, UR52, 0x2 ;  /* 0x000000341e517c11 */ /* 0x000fe2000f8e10ff */
[C---:B------:R-:W-:Y:S01]  /*1a20*/  VIADD R30, R5.reuse, 0x120 ;  /* 0x00000120051e7836 */ /* 0x040fe20000000000 */
[----:B------:R-:W-:Y:S02]  /*1a30*/  LEA R80, R6, UR52, 0x2 ;  /* 0x0000003406507c11 */ /* 0x000fe4000f8e10ff */
[-C--:B------:R-:W-:Y:S02]  /*1a40*/  LEA.HI.SX32 R24, R24, R5.reuse, 0x1b ;  /* 0x0000000518187211 */ /* 0x080fe400078fdaff */
[-C--:B------:R-:W-:Y:S02]  /*1a50*/  LEA.HI.SX32 R26, R26, R5.reuse, 0x1b ;  /* 0x000000051a1a7211 */ /* 0x080fe400078fdaff */
[----:B------:R-:W-:Y:S02]  /*1a60*/  IADD3 R6, PT, PT, R5, 0x140, RZ ;  /* 0x0000014005067810 */ /* 0x000fe40007ffe0ff */
[----:B------:R-:W-:-:S02]  /*1a70*/  LEA.HI.SX32 R28, R28, R5, 0x1b ;  /* 0x000000051c1c7211 */ /* 0x000fc400078fdaff */
[-C--:B------:R-:W-:Y:S02]  /*1a80*/  LEA.HI.SX32 R30, R30, R5.reuse, 0x1b ;  /* 0x000000051e1e7211 */ /* 0x080fe400078fdaff */
[----:B------:R-:W-:Y:S01]  /*1a90*/  LEA R79, R24, UR52, 0x2 ;  /* 0x00000034184f7c11 */ /* 0x000fe2000f8e10ff */
[C---:B------:R-:W-:Y:S01]  /*1aa0*/  VIADD R24, R5.reuse, 0x1c0 ;  /* 0x000001c005187836 */ /* 0x040fe20000000000 */
[----:B------:R-:W-:Y:S01]  /*1ab0*/  LEA R78, R26, UR52, 0x2 ;  /* 0x000000341a4e7c11 */ /* 0x000fe2000f8e10ff */
[----:B------:R-:W-:Y:S01]  /*1ac0*/  VIADD R26, R5, 0x1e0 ;  /* 0x000001e0051a7836 */ /* 0x000fe20000000000 */
[----:B------:R-:W-:Y:S02]  /*1ad0*/  LEA.HI.SX32 R6, R6, R5, 0x1b ;  /* 0x0000000506067211 */ /* 0x000fe400078fdaff */
[----:B------:R-:W-:Y:S02]  /*1ae0*/  LEA R77, R28, UR52, 0x2 ;  /* 0x000000341c4d7c11 */ /* 0x000fe4000f8e10ff */
[----:B------:R-:W-:-:S02]  /*1af0*/  LEA R76, R30, UR52, 0x2 ;  /* 0x000000341e4c7c11 */ /* 0x000fc4000f8e10ff */
[----:B------:R-:W-:Y:S02]  /*1b00*/  LEA R75, R6, UR52, 0x2 ;  /* 0x00000034064b7c11 */ /* 0x000fe4000f8e10ff */
[-C--:B------:R-:W-:Y:S02]  /*1b10*/  LEA.HI.SX32 R24, R24, R5.reuse, 0x1b ;  /* 0x0000000518187211 */ /* 0x080fe400078fdaff */
[----:B------:R-:W-:Y:S02]  /*1b20*/  LEA.HI.SX32 R26, R26, R5, 0x1b ;  /* 0x000000051a1a7211 */ /* 0x000fe400078fdaff */
[----:B------:R-:W-:Y:S02]  /*1b30*/  LEA R71, R24, UR52, 0x2 ;  /* 0x0000003418477c11 */ /* 0x000fe4000f8e10ff */
[----:B------:R-:W-:Y:S02]  /*1b40*/  LEA R70, R26, UR52, 0x2 ;  /* 0x000000341a467c11 */ /* 0x000fe4000f8e10ff */
[----:B------:R-:W-:-:S02]  /*1b50*/  ISETP.GE.AND P0, PT, R107, UR47, PT ;  /* 0x0000002f6b007c0c */ /* 0x000fc4000bf06270 */
[----:B------:R-:W-:Y:S02]  /*1b60*/  P2R R25, PR, RZ, 0x40 ;  /* 0x00000040ff197803 */ /* 0x000fe40000000000 */
[----:B------:R-:W-:Y:S01]  /*1b70*/  ISETP.GE.AND P6, PT, R106, UR47, PT ;  /* 0x0000002f6a007c0c */ /* 0x000fe2000bfc6270 */
[----:B------:R-:W-:Y:S01]  /*1b80*/  IMAD.MOV.U32 R24, RZ, RZ, RZ ;  /* 0x000000ffff187224 */ /* 0x000fe200078e00ff */
[----:B---3--:R1:W-:Y:S04]  /*1b90*/  STS [R91], R8 ;  /* 0x000000085b007388 */ /* 0x0083e80000000800 */
[----:B--2---:R-:W-:Y:S04]  /*1ba0*/  STS [R90+0x80], R9 ;  /* 0x000080095a007388 */ /* 0x004fe80000000800 */
[----:B----4-:R2:W-:Y:S01]  /*1bb0*/  STS [R89+0x100], R10 ;  /* 0x0001000a59007388 */ /* 0x0105e20000000800 */
[----:B-1----:R-:W-:-:S02]  /*1bc0*/  VIADD R8, R5, 0x160 ;  /* 0x0000016005087836 */ /* 0x002fc40000000000 */
[----:B--2---:R-:W-:-:S03]  /*1bd0*/  VIADD R10, R5, 0x180 ;  /* 0x00000180050a7836 */ /* 0x004fc60000000000 */
[-C--:B------:R-:W-:Y:S01]  /*1be0*/  LEA.HI.SX32 R8, R8, R5.reuse, 0x1b ;  /* 0x0000000508087211 */ /* 0x080fe200078fdaff */
[----:B-----5:R-:W-:Y:S01]  /*1bf0*/  STS [R88+0x180], R11 ;  /* 0x0001800b58007388 */ /* 0x020fe20000000800 */
[----:B------:R-:W-:-:S03]  /*1c00*/  LEA.HI.SX32 R10, R10, R5, 0x1b ;  /* 0x000000050a0a7211 */ /* 0x000fc600078fdaff */
[----:B------:R1:W-:Y:S01]  /*1c10*/  STS [R81+0x200], R12 ;  /* 0x0002000c51007388 */ /* 0x0003e20000000800 */
[----:B------:R-:W-:-:S03]  /*1c20*/  LEA R74, R8, UR52, 0x2 ;  /* 0x00000034084a7c11 */ /* 0x000fc6000f8e10ff */
[----:B------:R-:W-:Y:S01]  /*1c30*/  STS [R80+0x280], R13 ;  /* 0x0002800d50007388 */ /* 0x000fe20000000800 */
[----:B------:R-:W-:Y:S02]  /*1c40*/  LEA R73, R10, UR52, 0x2 ;  /* 0x000000340a497c11 */ /* 0x000fe4000f8e10ff */
[----:B-1----:R-:W-:Y:S01]  /*1c50*/  IADD3 R12, PT, PT, R5, 0x1a0, RZ ;  /* 0x000001a0050c7810 */ /* 0x002fe20007ffe0ff */
[----:B------:R1:W-:Y:S03]  /*1c60*/  STS [R79+0x300], R14 ;  /* 0x0003000e4f007388 */ /* 0x0003e60000000800 */
[----:B------:R-:W-:Y:S01]  /*1c70*/  LEA.HI.SX32 R12, R12, R5, 0x1b ;  /* 0x000000050c0c7211 */ /* 0x000fe200078fdaff */
[----:B------:R-:W-:Y:S01]  /*1c80*/  STS [R78+0x380], R15 ;  /* 0x0003800f4e007388 */ /* 0x000fe20000000800 */
[----:B------:R-:W-:-:S03]  /*1c90*/  IMAD R5, R92, 0xf, R5 ;  /* 0x0000000f5c057824 */ /* 0x000fc600078e0205 */
[----:B------:R2:W-:Y:S01]  /*1ca0*/  STS [R77+0x400], R16 ;  /* 0x000400104d007388 */ /* 0x0005e20000000800 */
[----:B------:R-:W-:-:S03]  /*1cb0*/  LEA R72, R12, UR52, 0x2 ;  /* 0x000000340c487c11 */ /* 0x000fc6000f8e10ff */
[----:B------:R-:W-:Y:S01]  /*1cc0*/  STS [R76+0x480], R17 ;  /* 0x000480114c007388 */ /* 0x000fe20000000800 */
[----:B------:R-:W-:-:S03]  /*1cd0*/  VIADD R8, R5, 0x2 ;  /* 0x0000000205087836 */ /* 0x000fc60000000000 */
[----:B------:R3:W-:Y:S01]  /*1ce0*/  STS [R75+0x500], R18 ;  /* 0x000500124b007388 */ /* 0x0007e20000000800 */
[C---:B------:R-:W-:Y:S01]  /*1cf0*/  VIADD R10, R5.reuse, 0x3 ;  /* 0x00000003050a7836 */ /* 0x040fe20000000000 */
[C---:B------:R-:W-:Y:S01]  /*1d00*/  IADD3 R6, PT, PT, R5.reuse, 0x1, RZ ;  /* 0x0000000105067810 */ /* 0x040fe20007ffe0ff */
[C---:B-1----:R-:W-:Y:S01]  /*1d10*/  VIADD R14, R5.reuse, 0x5 ;  /* 0x00000005050e7836 */ /* 0x042fe20000000000 */
[----:B------:R-:W-:Y:S01]  /*1d20*/  STS [R74+0x580], R19 ;  /* 0x000580134a007388 */ /* 0x000fe20000000800 */
[C---:B--2---:R-:W-:Y:S01]  /*1d30*/  VIADD R16, R5.reuse, 0x6 ;  /* 0x0000000605107836 */ /* 0x044fe20000000000 */
[C---:B------:R-:W-:Y:S01]  /*1d40*/  IADD3 R12, PT, PT, R5.reuse, 0x4, RZ ;  /* 0x00000004050c7810 */ /* 0x040fe20007ffe0ff */
[C---:B------:R-:W-:Y:S01]  /*1d50*/  VIADD R30, R5.reuse, 0x9 ;  /* 0x00000009051e7836 */ /* 0x040fe20000000000 */
[----:B------:R1:W-:Y:S01]  /*1d60*/  STS [R73+0x600], R20 ;  /* 0x0006001449007388 */ /* 0x0003e20000000800 */
[C---:B------:R-:W-:Y:S01]  /*1d70*/  VIADD R32, R5.reuse, 0xb ;  /* 0x0000000b05207836 */ /* 0x040fe20000000000 */
[C---:B------:R-:W-:Y:S01]  /*1d80*/  IADD3 R28, PT, PT, R5.reuse, 0x7, RZ ;  /* 0x00000007051c7810 */ /* 0x040fe20007ffe0ff */
[C---:B---3--:R-:W-:Y:S01]  /*1d90*/  VIADD R18, R5.reuse, 0x8 ;  /* 0x0000000805127836 */ /* 0x048fe20000000000 */
[C---:B------:R-:W-:Y:S01]  /*1da0*/  IADD3 R36, PT, PT, R5.reuse, 0xd, RZ ;  /* 0x0000000d05247810 */ /* 0x040fe20007ffe0ff */
[----:B------:R-:W-:-:S02]  /*1db0*/  VIADD R34, R5, 0xc ;  /* 0x0000000c05227836 */ /* 0x000fc40000000000 */
[C---:B------:R-:W-:Y:S02]  /*1dc0*/  VIADD R38, R5.reuse, 0xe ;  /* 0x0000000e05267836 */ /* 0x040fe40000000000 */
[C---:B------:R-:W-:Y:S01]  /*1dd0*/  VIADD R40, R5.reuse, 0xf ;  /* 0x0000000f05287836 */ /* 0x040fe20000000000 */
[----:B-1----:R-:W-:Y:S02]  /*1de0*/  IADD3 R20, PT, PT, R5, 0xa, RZ ;  /* 0x0000000a05147810 */ /* 0x002fe40007ffe0ff */
[-C--:B------:R-:W-:Y:S02]  /*1df0*/  LEA.HI.SX32 R6, R6, R5.reuse, 0x1b ;  /* 0x0000000506067211 */ /* 0x080fe400078fdaff */
[-C--:B------:R-:W-:Y:S02]  /*1e00*/  LEA.HI.SX32 R8, R8, R5.reuse, 0x1b ;  /* 0x0000000508087211 */ /* 0x080fe400078fdaff */
[-C--:B------:R-:W-:Y:S02]  /*1e10*/  LEA.HI.SX32 R10, R10, R5.reuse, 0x1b ;  /* 0x000000050a0a7211 */ /* 0x080fe400078fdaff */
[----:B------:R-:W-:-:S02]  /*1e20*/  LEA.HI.SX32 R12, R12, R5, 0x1b ;  /* 0x000000050c0c7211 */ /* 0x000fc400078fdaff */
[-C--:B------:R-:W-:Y:S02]  /*1e30*/  LEA.HI.SX32 R14, R14, R5.reuse, 0x1b ;  /* 0x000000050e0e7211 */ /* 0x080fe400078fdaff */
[-C--:B------:R-:W-:Y:S02]  /*1e40*/  LEA.HI.SX32 R16, R16, R5.reuse, 0x1b ;  /* 0x0000000510107211 */ /* 0x080fe400078fdaff */
        /* <DEDUP_REMOVED lines=9> */
[----:B------:R-:W-:Y:S01]  /*1ee0*/  LEA.HI.SX32 R69, R5, R5, 0x1b ;  /* 0x0000000505457211 */ /* 0x000fe200078fdaff */
[----:B------:R1:W-:Y:S01]  /*1ef0*/  STS [R72+0x680], R21 ;  /* 0x0006801548007388 */ /* 0x0003e20000000800 */
[----:B------:R-:W-:-:S02]  /*1f00*/  LEA R68, R6, UR52, 0x2 ;  /* 0x0000003406447c11 */ /* 0x000fc4000f8e10ff */
[----:B------:R-:W-:Y:S02]  /*1f10*/  LEA R69, R69, UR52, 0x2 ;  /* 0x0000003445457c11 */ /* 0x000fe4000f8e10ff */
[----:B------:R-:W-:Y:S02]  /*1f20*/  LEA R67, R8, UR52, 0x2 ;  /* 0x0000003408437c11 */ /* 0x000fe4000f8e10ff */
[----:B------:R-:W-:Y:S02]  /*1f30*/  LEA R66, R10, UR52, 0x2 ;  /* 0x000000340a427c11 */ /* 0x000fe4000f8e10ff */
[----:B------:R-:W-:Y:S02]  /*1f40*/  LEA R65, R12, UR52, 0x2 ;  /* 0x000000340c417c11 */ /* 0x000fe4000f8e10ff */
[----:B------:R-:W-:Y:S02]  /*1f50*/  LEA R64, R14, UR52, 0x2 ;  /* 0x000000340e407c11 */ /* 0x000fe4000f8e10ff */
        /* <DEDUP_REMOVED lines=9> */
[----:B------:R-:W-:Y:S01]  /*1ff0*/  LEA R54, R40, UR52, 0x2 ;  /* 0x0000003428367c11 */ /* 0x000fe2000f8e10ff */
[----:B------:R-:W-:Y:S04]  /*2000*/  STS [R71+0x700], R22 ;  /* 0x0007001647007388 */ /* 0x000fe80000000800 */
[----:B------:R2:W-:Y:S01]  /*2010*/  STS [R70+0x780], R23 ;  /* 0x0007801746007388 */ /* 0x0005e20000000800 */
[----:B------:R-:W-:-:S03]  /*2020*/  NOP ;  /* 0x0000000000007918 */ /* 0x000fc60000000000 */
[----:B------:R-:W-:Y:S04]  /*2030*/  LDS R16, [R69] ;  /* 0x0000000045107984 */ /* 0x000fe80000000800 */
[----:B------:R-:W-:Y:S04]  /*2040*/  LDS R15, [R68+0x4] ;  /* 0x00000400440f7984 */ /* 0x000fe80000000800 */
        /* <DEDUP_REMOVED lines=13> */
[----:B------:R-:W-:Y:S01]  /*2120*/  LDS R41, [R54+0x3c] ;  /* 0x00003c0036297984 */ /* 0x000fe20000000800 */
[----:B------:R-:W-:Y:S01]  /*2130*/  HFMA2 R17, -RZ, RZ, 0, 0 ;  /* 0x00000000ff117431 */ /* 0x000fe200000001ff */
[----:B------:R-:W-:Y:S01]  /*2140*/  BAR.SYNC.DEFER_BLOCKING 0x0 ;  /* 0x0000000000007b1d */ /* 0x000fe20000010000 */
[----:B-1----:R-:W-:-:S02]  /*2150*/  CS2R R20, SRZ ;  /* 0x0000000000147805 */ /* 0x002fc4000001ff00 */
[----:B------:R-:W-:Y:S02]  /*2160*/  CS2R R18, SRZ ;  /* 0x0000000000127805 */ /* 0x000fe4000001ff00 */
[----:B--2---:R-:W-:Y:S01]  /*2170*/  CS2R R22, SRZ ;  /* 0x0000000000167805 */ /* 0x004fe2000001ff00 */
[----:B------:R-:W2:Y:S01]  /*2180*/  @!P0 LDG.E R17, desc[UR36][R2.64+0x80] ;  /* 0x0000802402118981 */ /* 0x000ea2000c1e1900 */
[----:B------:R-:W-:-:S03]  /*2190*/  ISETP.GE.AND P0, PT, R105, UR47, PT ;  /* 0x0000002f69007c0c */ /* 0x000fc6000bf06270 */
[----:B------:R-:W3:Y:S01]  /*21a0*/  @!P6 LDG.E R20, desc[UR36][R2.64+0x100] ;  /* 0x000100240214e981 */ /* 0x000ee2000c1e1900 */
[----:B------:R-:W-:-:S09]  /*21b0*/  ISETP.GE.AND P6, PT, R104, UR47, PT ;  /* 0x0000002f68007c0c */ /* 0x000fd2000bfc6270 */
[----:B------:R-:W4:Y:S01]  /*21c0*/  @!P0 LDG.E R19, desc[UR36][R2.64+0x180] ;  /* 0x0001802402138981 */ /* 0x000f22000c1e1900 */
[----:B------:R-:W-:-:S03]  /*21d0*/  ISETP.GE.AND P0, PT, R103, UR47, PT ;  /* 0x0000002f67007c0c */ /* 0x000fc6000bf06270 */
[----:B------:R-:W5:Y:S01]  /*21e0*/  @!P6 LDG.E R22, desc[UR36][R2.64+0x200] ;  /* 0x000200240216e981 */ /* 0x000f62000c1e1900 */
[----:B------:R-:W-:-:S09]  /*21f0*/  ISETP.GE.AND P6, PT, R102, UR47, PT ;  /* 0x0000002f66007c0c */ /* 0x000fd2000bfc6270 */
[----:B------:R-:W5:Y:S01]  /*2200*/  @!P0 LDG.E R21, desc[UR36][R2.64+0x280] ;  /* 0x0002802402158981 */ /* 0x000f62000c1e1900 */
[----:B------:R-:W-:-:S03]  /*2210*/  ISETP.GE.AND P0, PT, R101, UR47, PT ;  /* 0x0000002f65007c0c */ /* 0x000fc6000bf06270 */
[----:B------:R-:W5:Y:S01]  /*2220*/  @!P6 LDG.E R24, desc[UR36][R2.64+0x300] ;  /* 0x000300240218e981 */ /* 0x000f62000c1e1900 */
[----:B------:R-:W-:-:S09]  /*2230*/  ISETP.GE.AND P6, PT, R100, UR47, PT ;  /* 0x0000002f64007c0c */ /* 0x000fd2000bfc6270 */
[----:B------:R-:W5:Y:S01]  /*2240*/  @!P0 LDG.E R23, desc[UR36][R2.64+0x380] ;  /* 0x0003802402178981 */ /* 0x000f62000c1e1900 */
[----:B------:R-:W-:Y:S02]  /*2250*/  ISETP.NE.AND P0, PT, R27, RZ, PT ;  /* 0x000000ff1b00720c */ /* 0x000fe40003f05270 */
[----:B------:R-:W-:-:S06]  /*2260*/  CS2R R26, SRZ ;  /* 0x00000000001a7805 */ /* 0x000fcc000001ff00 */
[----:B------:R-:W5:Y:S01]  /*2270*/  @!P6 LDG.E R26, desc[UR36][R2.64+0x400] ;  /* 0x00040024021ae981 */ /* 0x000f62000c1e1900 */
[----:B------:R-:W-:Y:S01]  /*2280*/  ISETP.NE.AND P6, PT, R25, RZ, PT ;  /* 0x000000ff1900720c */ /* 0x000fe20003fc5270 */
[----:B------:R-:W-:Y:S01]  /*2290*/  IMAD.MOV.U32 R25, RZ, RZ, RZ ;  /* 0x000000ffff197224 */ /* 0x000fe200078e00ff */
[----:B------:R-:W-:Y:S02]  /*22a0*/  CS2R R28, SRZ ;  /* 0x00000000001c7805 */ /* 0x000fe4000001ff00 */
[----:B------:R-:W-:Y:S02]  /*22b0*/  CS2R R30, SRZ ;  /* 0x00000000001e7805 */ /* 0x000fe4000001ff00 */
[----:B------:R-:W-:Y:S01]  /*22c0*/  MOV R32, RZ ;  /* 0x000000ff00207202 */ /* 0x000fe20000000f00 */
[----:B------:R-:W5:Y:S04]  /*22d0*/  @!P1 LDG.E R27, desc[UR36][R2.64+0x580] ;  /* 0x00058024021b9981 */ /* 0x000f68000c1e1900 */
[----:B------:R-:W5:Y:S04]  /*22e0*/  @!P0 LDG.E R28, desc[UR36][R2.64+0x500] ;  /* 0x00050024021c8981 */ /* 0x000f68000c1e1900 */
[----:B------:R-:W5:Y:S01]  /*22f0*/  @!P6 LDG.E R25, desc[UR36][R2.64+0x480] ;  /* 0x000480240219e981 */ /* 0x000f62000c1e1900 */
[----:B------:R-:W-:-:S03]  /*2300*/  LOP3.LUT P6, RZ, R0, 0x200, RZ, 0xc0, !PT ;  /* 0x0000020000ff7812 */ /* 0x000fc600078cc0ff */
[----:B------:R-:W5:Y:S04]  /*2310*/  @!P2 LDG.E R30, desc[UR36][R2.64+0x600] ;  /* 0x00060024021ea981 */ /* 0x000f68000c1e1900 */
[----:B------:R-:W5:Y:S04]  /*2320*/  @!P3 LDG.E R29, desc[UR36][R2.64+0x680] ;  /* 0x00068024021db981 */ /* 0x000f68000c1e1900 */
[----:B------:R-:W5:Y:S04]  /*2330*/  @!P4 LDG.E R32, desc[UR36][R2.64+0x700] ;  /* 0x000700240220c981 */ /* 0x000f68000c1e1900 */
[----:B------:R-:W2:Y:S04]  /*2340*/  @!P6 LDG.E R18, desc[UR36][R2.64] ;  /* 0x000000240212e981 */ /* 0x000ea8000c1e1900 */
[----:B------:R-:W5:Y:S01]  /*2350*/  @!P5 LDG.E R31, desc[UR36][R2.64+0x780] ;  /* 0x00078024021fd981 */ /* 0x000f62000c1e1900 */
[----:B------:R-:W-:Y:S03]  /*2360*/  BSSY.RECONVERGENT B0, `(.L_x_5) ;  /* 0x000004d000007945 */ /* 0x000fe60003800200 */
[----:B--2---:R-:W-:Y:S04]  /*2370*/  STS [R91], R18 ;  /* 0x000000125b007388 */ /* 0x004fe80000000800 */
[----:B------:R-:W-:Y:S04]  /*2380*/  STS [R90+0x80], R17 ;  /* 0x000080115a007388 */ /* 0x000fe80000000800 */
[----:B---3--:R-:W-:Y:S04]  /*2390*/  STS [R89+0x100], R20 ;  /* 0x0001001459007388 */ /* 0x008fe80000000800 */
[----:B----4-:R-:W-:Y:S04]  /*23a0*/  STS [R88+0x180], R19 ;  /* 0x0001801358007388 */ /* 0x010fe80000000800 */
[----:B-----5:R-:W-:Y:S04]  /*23b0*/  STS [R81+0x200], R22 ;  /* 0x0002001651007388 */ /* 0x020fe80000000800 */
[----:B------:R-:W-:Y:S04]  /*23c0*/  STS [R80+0x280], R21 ;  /* 0x0002801550007388 */ /* 0x000fe80000000800 */
        /* <DEDUP_REMOVED lines=9> */
[----:B------:R-:W-:Y:S01]  /*2460*/  STS [R70+0x780], R31 ;  /* 0x0007801f46007388 */ /* 0x000fe20000000800 */
[----:B------:R-:W-:-:S03]  /*2470*/  NOP ;  /* 0x0000000000007918 */ /* 0x000fc60000000000 */
[----:B------:R-:W1:Y:S04]  /*2480*/  LDS R53, [R69] ;  /* 0x0000000045357984 */ /* 0x000e680000000800 */
[----:B------:R-:W2:Y:S04]  /*2490*/  LDS R52, [R68+0x4] ;  /* 0x0000040044347984 */ /* 0x000ea80000000800 */
[----:B------:R-:W3:Y:S04]  /*24a0*/  LDS R51, [R67+0x8] ;  /* 0x0000080043337984 */ /* 0x000ee80000000800 */
[----:B------:R-:W4:Y:S04]  /*24b0*/  LDS R50, [R66+0xc] ;  /* 0x00000c0042327984 */ /* 0x000f280000000800 */
[----:B------:R-:W5:Y:S04]  /*24c0*/  LDS R49, [R65+0x10] ;  /* 0x0000100041317984 */ /* 0x000f680000000800 */
[----:B------:R-:W5:Y:S04]  /*24d0*/  LDS R48, [R64+0x14] ;  /* 0x0000140040307984 */ /* 0x000f680000000800 */
[----:B------:R0:W0:Y:S04]  /*24e0*/  LDS R47, [R63+0x18] ;  /* 0x000018003f2f7984 */ /* 0x0000280000000800 */
[----:B------:R0:W0:Y:S04]  /*24f0*/  LDS R46, [R62+0x1c] ;  /* 0x00001c003e2e7984 */ /* 0x0000280000000800 */
[----:B------:R0:W3:Y:S04]  /*2500*/  LDS R45, [R61+0x20] ;  /* 0x000020003d2d7984 */ /* 0x0000e80000000800 */
[----:B------:R0:W5:Y:S04]  /*2510*/  LDS R44, [R60+0x24] ;  /* 0x000024003c2c7984 */ /* 0x0001680000000800 */
[----:B------:R0:W5:Y:S04]  /*2520*/  LDS R39, [R59+0x28] ;  /* 0x000028003b277984 */ /* 0x0001680000000800 */
[----:B------:R0:W5:Y:S04]  /*2530*/  LDS R38, [R58+0x2c] ;  /* 0x00002c003a267984 */ /* 0x0001680000000800 */
[----:B------:R0:W5:Y:S04]  /*2540*/  LDS R37, [R57+0x30] ;  /* 0x0000300039257984 */ /* 0x0001680000000800 */
[----:B------:R0:W5:Y:S04]  /*2550*/  LDS R36, [R56+0x34] ;  /* 0x0000340038247984 */ /* 0x0001680000000800 */
[----:B------:R0:W5:Y:S04]  /*2560*/  LDS R35, [R55+0x38] ;  /* 0x0000380037237984 */ /* 0x0001680000000800 */
[----:B------:R0:W5:Y:S01]  /*2570*/  LDS R34, [R54+0x3c] ;  /* 0x00003c0036227984 */ /* 0x0001620000000800 */
[----:B-1----:R-:W-:-:S05]  /*2580*/  FADD.FTZ R53, R53, UR5 ;  /* 0x0000000535357e21 */ /* 0x002fca0008010000 */
[----:B------:R-:W-:-:S04]  /*2590*/  FSETP.GTU.FTZ.AND P0, PT, R53, 20, PT ;  /* 0x41a000003500780b */ /* 0x000fc80003f1c000 */
[----:B0-----:R-:W-:Y:S01]  /*25a0*/  ISETP.EQ.OR P0, PT, RZ, UR6, P0 ;  /* 0x00000006ff007c0c */ /* 0x001fe20008702670 */
[----:B--2---:R-:W-:Y:S01]  /*25b0*/  FADD.FTZ R52, R52, UR5 ;  /* 0x0000000534347e21 */ /* 0x004fe20008010000 */
[----:B---3--:R-:W-:Y:S01]  /*25c0*/  FADD.FTZ R51, R51, UR5 ;  /* 0x0000000533337e21 */ /* 0x008fe20008010000 */
[----:B----4-:R-:W-:Y:S01]  /*25d0*/  FADD.FTZ R50, R50, UR5 ;  /* 0x0000000532327e21 */ /* 0x010fe20008010000 */
[----:B-----5:R-:W-:Y:S01]  /*25e0*/  FADD.FTZ R49, R49, UR5 ;  /* 0x0000000531317e21 */ /* 0x020fe20008010000 */
[----:B------:R-:W-:Y:S01]  /*25f0*/  FADD.FTZ R48, R48, UR5 ;  /* 0x0000000530307e21 */ /* 0x000fe20008010000 */
[----:B------:R-:W-:Y:S02]  /*2600*/  FSETP.GTU.FTZ.AND P1, PT, R52, 20, PT ;  /* 0x41a000003400780b */ /* 0x000fe40003f3c000 */
[----:B------:R-:W-:Y:S02]  /*2610*/  FSETP.GTU.FTZ.AND P3, PT, R51, 20, PT ;  /* 0x41a000003300780b */ /* 0x000fe40003f7c000 */
[----:B------:R-:W-:-:S02]  /*2620*/  FSETP.GTU.FTZ.AND P2, PT, R50, 20, PT ;  /* 0x41a000003200780b */ /* 0x000fc40003f5c000 */
[----:B------:R-:W-:Y:S01]  /*2630*/  FSETP.GTU.FTZ.AND P4, PT, R49, 20, PT ;  /* 0x41a000003100780b */ /* 0x000fe20003f9c000 */
[----:B------:R-:W-:-:S12]  /*2640*/  @P0 BRA `(.L_x_6) ;  /* 0x0000000000780947 */ /* 0x000fd80003800000 */
[----:B------:R-:W-:Y:S01]  /*2650*/  FMUL.FTZ R53, R53, 1.4426950216293334961 ;  /* 0x3fb8aa3b35357820 */ /* 0x000fe20000410000 */
[----:B------:R-:W-:Y:S02]  /*2660*/  IMAD.MOV.U32 R18, RZ, RZ, 0x3e800000 ;  /* 0x3e800000ff127424 */ /* 0x000fe400078e00ff */
[----:B------:R-:W-:Y:S01]  /*2670*/  IMAD.MOV.U32 R20, RZ, RZ, 0x3d39bf78 ;  /* 0x3d39bf78ff147424 */ /* 0x000fe200078e00ff */
[----:B------:R-:W0:Y:S02]  /*2680*/  MUFU.EX2 R19, R53 ;  /* 0x0000003500137308 */ /* 0x000e240000000800 */
[C---:B0-----:R-:W-:Y:S01]  /*2690*/  FADD.FTZ.RZ R2, R19.reuse, 1 ;  /* 0x3f80000013027421 */ /* 0x041fe2000001c000 */
[----:B------:R-:W-:-:S03]  /*26a0*/  ISETP.GE.U32.AND P0, PT, R19, 0x7f800000, PT ;  /* 0x7f8000001300780c */ /* 0x000fc60003f06070 */
[----:B------:R-:W-:Y:S01]  /*26b0*/  VIADD R2, R2, 0xc0c00000 ;  /* 0xc0c0000002027836 */ /* 0x000fe20000000000 */
[----:B------:R-:W-:-:S04]  /*26c0*/  ISETP.GT.AND P5, PT, R19, -0x40800000, P0 ;  /* 0xbf8000001300780c */ /* 0x000fc800007a4270 */
[----:B------:R-:W-:-:S04]  /*26d0*/  LOP3.LUT R2, R2, 0xff800000, RZ, 0xc0, !PT ;  /* 0xff80000002027812 */ /* 0x000fc800078ec0ff */
[----:B------:R-:W-:Y:S02]  /*26e0*/  IADD3 R17, PT, PT, -R2, 0x40800000, RZ ;  /* 0x4080000002117810 */ /* 0x000fe40007ffe1ff */
[-C--:B------:R-:W-:Y:S02]  /*26f0*/  IADD3 R3, PT, PT, R19, -R2.reuse, RZ ;  /* 0x8000000213037210 */ /* 0x080fe40007ffe0ff */
[----:B------:R-:W-:Y:S01]  /*2700*/  I2FP.F32.S32 R2, R2 ;  /* 0x0000000200027245 */ /* 0x000fe20000201400 */
[----:B------:R-:W-:Y:S01]  /*2710*/  FFMA.FTZ R18, R17, R18, -1 ;  /* 0xbf80000011127423 */ /* 0x000fe20000010012 */
[----:B------:R-:W-:-:S03]  /*2720*/  @P0 IMAD.MOV.U32 R17, RZ, RZ, 0x7f800000 ;  /* 0x7f800000ff110424 */ /* 0x000fc600078e00ff */
[----:B------:R-:W-:Y:S01]  /*2730*/  FADD.FTZ R3, R3, R18 ;  /* 0x0000001203037221 */ /* 0x000fe20000010000 */
[----:B------:R-:W-:-:S03]  /*2740*/  FMUL.FTZ R2, R2, 1.1920928955078125e-07 ;  /* 0x3400000002027820 */ /* 0x000fc60000410000 */
[----:B------:R-:W-:-:S04]  /*2750*/  FFMA.FTZ R18, R3, -R20, 0.10546888411045074463 ;  /* 0x3dd8001203127423 */ /* 0x000fc80000010814 */
[----:B------:R-:W-:-:S04]  /*2760*/  FFMA.FTZ R18, R3, R18, -0.13229703903198242188 ;  /* 0xbe0778e003127423 */ /* 0x000fc80000010012 */
[----:B------:R-:W-:-:S04]  /*2770*/  FFMA.FTZ R18, R3, R18, 0.14491446316242218018 ;  /* 0x3e14647503127423 */ /* 0x000fc80000010012 */
[----:B------:R-:W-:-:S04]  /*2780*/  FFMA.FTZ R18, R3, R18, -0.16641564667224884033 ;  /* 0xbe2a68dd03127423 */ /* 0x000fc80000010012 */
[----:B------:R-:W-:-:S04]  /*2790*/  FFMA.FTZ R18, R3, R18, 0.19988867640495300293 ;  /* 0x3e4caf9e03127423 */ /* 0x000fc80000010012 */
[----:B------:R-:W-:-:S04]  /*27a0*/  FFMA.FTZ R18, R3, R18, -0.25000196695327758789 ;  /* 0xbe80004203127423 */ /* 0x000fc80000010012 */
[----:B------:R-:W-:-:S04]  /*27b0*/  FFMA.FTZ R18, R3, R18, 0.33333510160446166992 ;  /* 0x3eaaaae603127423 */ /* 0x000fc80000010012 */
[----:B------:R-:W-:-:S04]  /*27c0*/  FFMA.FTZ R18, R3, R18, -0.5 ;  /* 0xbf00000003127423 */ /* 0x000fc80000010012 */
[----:B------:R-:W-:-:S04]  /*27d0*/  FMUL.FTZ R18, R3, R18 ;  /* 0x0000001203127220 */ /* 0x000fc80000410000 */
[----:B------:R-:W-:-:S04]  /*27e0*/  FFMA.FTZ R3, R3, R18, R3 ;  /* 0x0000001203037223 */ /* 0x000fc80000010003 */
[----:B------:R-:W-:Y:S01]  /*27f0*/  FFMA.FTZ R53, R2, 0.69314718246459960938, R3 ;  /* 0x3f31721802357823 */ /* 0x000fe20000010003 */
[C---:B------:R-:W-:Y:S01]  /*2800*/  @P5 FFMA.FTZ R53, R19.reuse, R17, +INF ;  /* 0x7f80000013355423 */ /* 0x040fe20000010011 */
[----:B------:R-:W-:-:S04]  /*2810*/  @P0 FSETP.NEU.FTZ.AND P5, PT, R19, RZ, PT ;  /* 0x000000ff1300020b */ /* 0x000fc80003fbd000 */
[----:B------:R-:W-:-:S09]  /*2820*/  @P0 FSEL R53, R53, -RZ, P5 ;  /* 0x800000ff35350208 */ /* 0x000fd20002800000 */
.L_x_6:
[----:B------:R-:W-:Y:S05]  /*2830*/  BSYNC.RECONVERGENT B0 ;  /* 0x0000000000007941 */ /* 0x000fea0003800200 */
.L_x_5:
[----:B------:R-:W-:Y:S01]  /*2840*/  ISETP.EQ.OR P1, PT, RZ, UR6, P1 ;  /* 0x00000006ff007c0c */ /* 0x000fe20008f22670 */
[----:B------:R-:W-:Y:S01]  /*2850*/  BSSY.RECONVERGENT B0, `(.L_x_7) ;  /* 0x0000023000007945 */ /* 0x000fe20003800200 */
[----:B------:R-:W-:Y:S01]  /*2860*/  FSETP.GTU.FTZ.AND P0, PT, R48, 20, PT ;  /* 0x41a000003000780b */ /* 0x000fe20003f1c000 */
[----:B------:R-:W-:Y:S01]  /*2870*/  FADD.FTZ R47, R47, UR5 ;  /* 0x000000052f2f7e21 */ /* 0x000fe20008010000 */
[----:B------:R-:W-:-:S09]  /*2880*/  ISETP.EQ.OR P3, PT, RZ, UR6, P3 ;  /* 0x00000006ff007c0c */ /* 0x000fd20009f62670 */
[----:B------:R-:W-:Y:S05]  /*2890*/  @P1 BRA `(.L_x_8) ;  /* 0x0000000000781947 */ /* 0x000fea0003800000 */
[----:B------:R-:W-:Y:S01]  /*28a0*/  FMUL.FTZ R52, R52, 1.4426950216293334961 ;  /* 0x3fb8aa3b34347820 */ /* 0x000fe20000410000 */
[----:B------:R-:W-:Y:S02]  /*28b0*/  IMAD.MOV.U32 R18, RZ, RZ, 0x3e800000 ;  /* 0x3e800000ff127424 */ /* 0x000fe400078e00ff */
[----:B------:R-:W-:Y:S01]  /*28c0*/  HFMA2 R20, -RZ, RZ, 1.3056640625, -1.8671875 ;  /* 0x3d39bf78ff147431 */ /* 0x000fe200000001ff */
[----:B------:R-:W0:Y:S02]  /*28d0*/  MUFU.EX2 R19, R52 ;  /* 0x0000003400137308 */ /* 0x000e240000000800 */
[C---:B0-----:R-:W-:Y:S01]  /*28e0*/  FADD.FTZ.RZ R2, R19.reuse, 1 ;  /* 0x3f80000013027421 */ /* 0x041fe2000001c000 */
[----:B------:R-:W-:-:S04]  /*28f0*/  ISETP.GE.U32.AND P1, PT, R19, 0x7f800000, PT ;  /* 0x7f8000001300780c */ /* 0x000fc80003f26070 */
[----:B------:R-:W-:Y:S02]  /*2900*/  IADD3 R2, PT, PT, R2, -0x3f400000, RZ ;  /* 0xc0c0000002027810 */ /* 0x000fe40007ffe0ff */
[----:B------:R-:W-:Y:S02]  /*2910*/  ISETP.GT.AND P5, PT, R19, -0x40800000, P1 ;  /* 0xbf8000001300780c */ /* 0x000fe40000fa4270 */
[----:B------:R-:W-:-:S04]  /*2920*/  LOP3.LUT R2, R2, 0xff800000, RZ, 0xc0, !PT ;  /* 0xff80000002027812 */ /* 0x000fc800078ec0ff */
[----:B------:R-:W-:Y:S01]  /*2930*/  IADD3 R17, PT, PT, -R2, 0x40800000, RZ ;  /* 0x4080000002117810 */ /* 0x000fe20007ffe1ff */
[----:B------:R-:W-:Y:S01]  /*2940*/  IMAD.IADD R3, R19, 0x1, -R2 ;  /* 0x0000000113037824 */ /* 0x000fe200078e0a02 */
[----:B------:R-:W-:-:S03]  /*2950*/  I2FP.F32.S32 R2, R2 ;  /* 0x0000000200027245 */ /* 0x000fc60000201400 */
[----:B------:R-:W-:Y:S02]  /*2960*/  FFMA.FTZ R18, R17, R18, -1 ;  /* 0xbf80000011127423 */ /* 0x000fe40000010012 */
[----:B------:R-:W-:Y:S02]  /*2970*/  FMUL.FTZ R2, R2, 1.1920928955078125e-07 ;  /* 0x3400000002027820 */ /* 0x000fe40000410000 */
[----:B------:R-:W-:-:S04]  /*2980*/  FADD.FTZ R3, R3, R18 ;  /* 0x0000001203037221 */ /* 0x000fc80000010000 */
        /* <DEDUP_REMOVED lines=9> */
[----:B------:R-:W-:Y:S01]  /*2a20*/  FFMA.FTZ R3, R3, R18, R3 ;  /* 0x0000001203037223 */ /* 0x000fe20000010003 */
[----:B------:R-:W-:-:S03]  /*2a30*/  @P1 IMAD.MOV.U32 R18, RZ, RZ, 0x7f800000 ;  /* 0x7f800000ff121424 */ /* 0x000fc600078e00ff */
[----:B------:R-:W-:Y:S01]  /*2a40*/  FFMA.FTZ R52, R2, 0.69314718246459960938, R3 ;  /* 0x3f31721802347823 */ /* 0x000fe20000010003 */
[C---:B------:R-:W-:Y:S01]  /*2a50*/  @P5 FFMA.FTZ R52, R19.reuse, R18, +INF ;  /* 0x7f80000013345423 */ /* 0x040fe20000010012 */
[----:B------:R-:W-:-:S04]  /*2a60*/  @P1 FSETP.NEU.FTZ.AND P5, PT, R19, RZ, PT ;  /* 0x000000ff1300120b */ /* 0x000fc80003fbd000 */
[----:B------:R-:W-:-:S09]  /*2a70*/  @P1 FSEL R52, R52, -RZ, P5 ;  /* 0x800000ff34341208 */ /* 0x000fd20002800000 */
.L_x_8:
[----:B------:R-:W-:Y:S05]  /*2a80*/  BSYNC.RECONVERGENT B0 ;  /* 0x0000000000007941 */ /* 0x000fea0003800200 */
.L_x_7:
[----:B------:R-:W-:Y:S01]  /*2a90*/  BSSY.RECONVERGENT B0, `(.L_x_9) ;  /* 0x0000022000007945 */ /* 0x000fe20003800200 */
[----:B------:R-:W-:Y:S01]  /*2aa0*/  FSETP.GTU.FTZ.AND P1, PT, R47, 20, PT ;  /* 0x41a000002f00780b */ /* 0x000fe20003f3c000 */
[----:B------:R-:W-:Y:S02]  /*2ab0*/  FADD.FTZ R46, R46, UR5 ;  /* 0x000000052e2e7e21 */ /* 0x000fe40008010000 */
[----:B------:R-:W-:Y:S10]  /*2ac0*/  @P3 BRA `(.L_x_10) ;  /* 0x0000000000783947 */ /* 0x000ff40003800000 */
[----:B------:R-:W-:Y:S01]  /*2ad0*/  FMUL.FTZ R51, R51, 1.4426950216293334961 ;  /* 0x3fb8aa3b33337820 */ /* 0x000fe20000410000 */
[----:B------:R-:W-:Y:S01]  /*2ae0*/  MOV R18, 0x3e800000 ;  /* 0x3e80000000127802 */ /* 0x000fe20000000f00 */
[----:B------:R-:W-:Y:S02]  /*2af0*/  IMAD.MOV.U32 R20, RZ, RZ, 0x3d39bf78 ;  /* 0x3d39bf78ff147424 */ /* 0x000fe400078e00ff */
[----:B------:R-:W0:Y:S02]  /*2b00*/  MUFU.EX2 R19, R51 ;  /* 0x0000003300137308 */ /* 0x000e240000000800 */
[C---:B0-----:R-:W-:Y:S01]  /*2b10*/  FADD.FTZ.RZ R2, R19.reuse, 1 ;  /* 0x3f80000013027421 */ /* 0x041fe2000001c000 */
[----:B------:R-:W-:-:S03]  /*2b20*/  ISETP.GE.U32.AND P3, PT, R19, 0x7f800000, PT ;  /* 0x7f8000001300780c */ /* 0x000fc60003f66070 */
[----:B------:R-:W-:Y:S01]  /*2b30*/  VIADD R2, R2, 0xc0c00000 ;  /* 0xc0c0000002027836 */ /* 0x000fe20000000000 */
[----:B------:R-:W-:-:S04]  /*2b40*/  ISETP.GT.AND P5, PT, R19, -0x40800000, P3 ;  /* 0xbf8000001300780c */ /* 0x000fc80001fa4270 */
        /* <DEDUP_REMOVED lines=17> */
[----:B------:R-:W-:-:S03]  /*2c60*/  @P3 MOV R18, 0x7f800000 ;  /* 0x7f80000000123802 */ /* 0x000fc60000000f00 */
[----:B------:R-:W-:Y:S02]  /*2c70*/  FFMA.FTZ R51, R2, 0.69314718246459960938, R3 ;  /* 0x3f31721802337823 */ /* 0x000fe40000010003 */
[C---:B------:R-:W-:Y:S01]  /*2c80*/  @P5 FFMA.FTZ R51, R19.reuse, R18, +INF ;  /* 0x7f80000013335423 */ /* 0x040fe20000010012 */
[----:B------:R-:W-:-:S04]  /*2c90*/  @P3 FSETP.NEU.FTZ.AND P5, PT, R19, RZ, PT ;  /* 0x000000ff1300320b */ /* 0x000fc80003fbd000 */
[----:B------:R-:W-:-:S09]  /*2ca0*/  @P3 FSEL R51, R51, -RZ, P5 ;  /* 0x800000ff33333208 */ /* 0x000fd20002800000 */
.L_x_10:
[----:B------:R-:W-:Y:S05]  /*2cb0*/  BSYNC.RECONVERGENT B0 ;  /* 0x0000000000007941 */ /* 0x000fea0003800200 */
.L_x_9:
        /* <DEDUP_REMOVED lines=18> */
[----:B------:R-:W-:-:S04]  /*2de0*/  FFMA.FTZ R18, R17, R18, -1 ;  /* 0xbf80000011127423 */ /* 0x000fc80000010012 */
        /* <DEDUP_REMOVED lines=17> */
.L_x_12:
[----:B------:R-:W-:Y:S05]  /*2f00*/  BSYNC.RECONVERGENT B0 ;  /* 0x0000000000007941 */ /* 0x000fea0003800200 */
.L_x_11:
[----:B------:R-:W-:Y:S01]  /*2f10*/  BSSY.RECONVERGENT B0, `(.L_x_13) ;  /* 0x0000022000007945 */ /* 0x000fe20003800200 */
[----:B------:R-:W-:Y:S01]  /*2f20*/  FSETP.GTU.FTZ.AND P4, PT, R45, 20, PT ;  /* 0x41a000002d00780b */ /* 0x000fe20003f9c000 */
[----:B------:R-:W-:Y:S02]  /*2f30*/  FADD.FTZ R44, R44, UR5 ;  /* 0x000000052c2c7e21 */ /* 0x000fe40008010000 */
[----:B------:R-:W-:Y:S10]  /*2f40*/  @P2 BRA `(.L_x_14) ;  /* 0x0000000000782947 */ /* 0x000ff40003800000 */
        /* <DEDUP_REMOVED lines=30> */
.L_x_14:
[----:B------:R-:W-:Y:S05]  /*3130*/  BSYNC.RECONVERGENT B0 ;  /* 0x0000000000007941 */ /* 0x000fea0003800200 */
.L_x_13:
[----:B------:R-:W-:Y:S01]  /*3140*/  ISETP.EQ.OR P5, PT, RZ, UR6, P0 ;  /* 0x00000006ff007c0c */ /* 0x000fe200087a2670 */
[----:B------:R-:W-:Y:S01]  /*3150*/  BSSY.RECONVERGENT B0, `(.L_x_15) ;  /* 0x0000023000007945 */ /* 0x000fe20003800200 */
[----:B------:R-:W-:Y:S01]  /*3160*/  FSETP.GTU.FTZ.AND P2, PT, R44, 20, PT ;  /* 0x41a000002c00780b */ /* 0x000fe20003f5c000 */
[----:B------:R-:W-:Y:S01]  /*3170*/  FADD.FTZ R39, R39, UR5 ;  /* 0x0000000527277e21 */ /* 0x000fe20008010000 */
[----:B------:R-:W-:-:S09]  /*3180*/  ISETP.EQ.OR P0, PT, RZ, UR6, P1 ;  /* 0x00000006ff007c0c */ /* 0x000fd20008f02670 */
[----:B------:R-:W-:Y:S05]  /*3190*/  @P5 BRA `(.L_x_16) ;  /* 0x0000000000785947 */ /* 0x000fea0003800000 */
        /* <DEDUP_REMOVED lines=30> */
.L_x_16:
[----:B------:R-:W-:Y:S05]  /*3380*/  BSYNC.RECONVERGENT B0 ;  /* 0x0000000000007941 */ /* 0x000fea0003800200 */
.L_x_15:
[----:B------:R-:W-:Y:S01]  /*3390*/  BSSY.RECONVERGENT B0, `(.L_x_17) ;  /* 0x0000022000007945 */ /* 0x000fe20003800200 */
[----:B------:R-:W-:Y:S01]  /*33a0*/  FSETP.GTU.FTZ.AND P1, PT, R39, 20, PT ;  /* 0x41a000002700780b */ /* 0x000fe20003f3c000 */
[----:B------:R-:W-:Y:S02]  /*33b0*/  FADD.FTZ R38, R38, UR5 ;  /* 0x0000000526267e21 */ /* 0x000fe40008010000 */
[----:B------:R-:W-:Y:S10]  /*33c0*/  @P0 BRA `(.L_x_18) ;  /* 0x0000000000780947 */ /* 0x000ff40003800000 */
        /* <DEDUP_REMOVED lines=30> */
.L_x_18:
[----:B------:R-:W-:Y:S05]  /*35b0*/  BSYNC.RECONVERGENT B0 ;  /* 0x0000000000007941 */ /* 0x000fea0003800200 */
.L_x_17:
        /* <DEDUP_REMOVED lines=36> */
.L_x_20:
[----:B------:R-:W-:Y:S05]  /*3800*/  BSYNC.RECONVERGENT B0 ;  /* 0x0000000000007941 */ /* 0x000fea0003800200 */
.L_x_19:
        /* <DEDUP_REMOVED lines=34> */
.L_x_22:
[----:B------:R-:W-:Y:S05]  /*3a30*/  BSYNC.RECONVERGENT B0 ;  /* 0x0000000000007941 */ /* 0x000fea0003800200 */
.L_x_21:
        /* <DEDUP_REMOVED lines=36> */
.L_x_24:
[----:B------:R-:W-:Y:S05]  /*3c80*/  BSYNC.RECONVERGENT B0 ;  /* 0x0000000000007941 */ /* 0x000fea0003800200 */
.L_x_23:
        /* <DEDUP_REMOVED lines=34> */
.L_x_26:
[----:B------:R-:W-:Y:S05]  /*3eb0*/  BSYNC.RECONVERGENT B0 ;  /* 0x0000000000007941 */ /* 0x000fea0003800200 */
.L_x_25:
[----:B------:R-:W-:Y:S01]  /*3ec0*/  ISETP.EQ.OR P0, PT, RZ, UR6, P0 ;  /* 0x00000006ff007c0c */ /* 0x000fe20008702670 */
[----:B------:R-:W-:Y:S01]  /*3ed0*/  BSSY.RECONVERGENT B0, `(.L_x_27) ;  /* 0x0000027000007945 */ /* 0x000fe20003800200 */
[----:B------:R-:W-:Y:S01]  /*3ee0*/  FSETP.GTU.FTZ.AND P2, PT, R34, 20, PT ;  /* 0x41a000002200780b */ /* 0x000fe20003f5c000 */
[----:B------:R-:W-:Y:S01]  /*3ef0*/  FMUL.FTZ R23, R16, UR4 ;  /* 0x0000000410177c20 */ /* 0x000fe20008410000 */
[----:B------:R-:W-:Y:S01]  /*3f00*/  ISETP.EQ.OR P4, PT, RZ, UR6, P4 ;  /* 0x00000006ff007c0c */ /* 0x000fe2000a782670 */
[----:B------:R-:W-:Y:S01]  /*3f10*/  FMUL.FTZ R22, R15, UR4 ;  /* 0x000000040f167c20 */ /* 0x000fe20008410000 */
[----:B------:R-:W-:Y:S02]  /*3f20*/  ISETP.EQ.OR P3, PT, RZ, UR6, P3 ;  /* 0x00000006ff007c0c */ /* 0x000fe40009f62670 */
[----:B------:R-:W-:Y:S02]  /*3f30*/  ISETP.EQ.OR P1, PT, RZ, UR6, P1 ;  /* 0x00000006ff007c0c */ /* 0x000fe40008f22670 */
[----:B------:R-:W-:-:S03]  /*3f40*/  ISETP.EQ.OR P2, PT, RZ, UR6, P2 ;  /* 0x00000006ff007c0c */ /* 0x000fc60009742670 */
        /* <DEDUP_REMOVED lines=31> */
.L_x_28:
[----:B------:R-:W-:Y:S05]  /*4140*/  BSYNC.RECONVERGENT B0 ;  /* 0x0000000000007941 */ /* 0x000fea0003800200 */
.L_x_27:
[----:B------:R-:W-:Y:S04]  /*4150*/  BSSY.RECONVERGENT B0, `(.L_x_29) ;  /* 0x0000020000007945 */ /* 0x000fe80003800200 */
        /* <DEDUP_REMOVED lines=14> */
[----:B------:R-:W-:-:S03]  /*4240*/  @P0 FSETP.NEU.FTZ.AND P4, PT, R19, RZ, PT ;  /* 0x000000ff1300020b */ /* 0x000fc60003f9d000 */
        /* <DEDUP_REMOVED lines=14> */
[----:B------:R-:W-:-:S05]  /*4330*/  @P5 FFMA.FTZ R37, R19, R18, +INF ;  /* 0x7f80000013255423 */ /* 0x000fca0000010012 */
[----:B------:R-:W-:-:S07]  /*4340*/  @P0 FSEL R37, R37, -RZ, P4 ;  /* 0x800000ff25250208 */ /* 0x000fce0002000000 */
.L_x_30:
[----:B------:R-:W-:Y:S05]  /*4350*/  BSYNC.RECONVERGENT B0 ;  /* 0x0000000000007941 */ /* 0x000fea0003800200 */
.L_x_29:
[----:B------:R-:W-:Y:S04]  /*4360*/  BSSY.RECONVERGENT B0, `(.L_x_31) ;  /* 0x0000020000007945 */ /* 0x000fe80003800200 */
        /* <DEDUP_REMOVED lines=11> */
[C---:B------:R-:W-:Y:S01]  /*4420*/  IMAD.IADD R3, R19.reuse, 0x1, -R2 ;  /* 0x0000000113037824 */ /* 0x040fe200078e0a02 */
[----:B------:R-:W-:Y:S02]  /*4430*/  I2FP.F32.S32 R2, R2 ;  /* 0x0000000200027245 */ /* 0x000fe40000201400 */
[----:B------:R-:W-:Y:S01]  /*4440*/  @P0 FSETP.NEU.FTZ.AND P3, PT, R19, RZ, PT ;  /* 0x000000ff1300020b */ /* 0x000fe20003f7d000 */
        /* <DEDUP_REMOVED lines=17> */
.L_x_32:
[----:B------:R-:W-:Y:S05]  /*4560*/  BSYNC.RECONVERGENT B0 ;  /* 0x0000000000007941 */ /* 0x000fea0003800200 */
.L_x_31:
[----:B------:R-:W-:Y:S04]  /*4570*/  BSSY.RECONVERGENT B0, `(.L_x_33) ;  /* 0x0000020000007945 */ /* 0x000fe80003800200 */
        /* <DEDUP_REMOVED lines=29> */
[----:B------:R-:W-:-:S05]  /*4750*/  @P3 FFMA.FTZ R35, R19, R18, +INF ;  /* 0x7f80000013233423 */ /* 0x000fca0000010012 */
[----:B------:R-:W-:-:S07]  /*4760*/  @P0 FSEL R35, R35, -RZ, P1 ;  /* 0x800000ff23230208 */ /* 0x000fce0000800000 */
.L_x_34:
[----:B------:R-:W-:Y:S05]  /*4770*/  BSYNC.RECONVERGENT B0 ;  /* 0x0000000000007941 */ /* 0x000fea0003800200 */
.L_x_33:
        /* <DEDUP_REMOVED lines=32> */
.L_x_36:
[----:B------:R-:W-:Y:S05]  /*4980*/  BSYNC.RECONVERGENT B0 ;  /* 0x0000000000007941 */ /* 0x000fea0003800200 */
.L_x_35:
[----:B------:R-:W0:Y:S01]  /*4990*/  LDCU UR48, c[0x0][0x38c] ;  /* 0x00007180ff3077ac */ /* 0x000e220008000800 */
[----:B------:R-:W-:Y:S01]  /*49a0*/  FMUL.FTZ R33, R14, UR4 ;  /* 0x000000040e217c20 */ /* 0x000fe20008410000 */
        /* <DEDUP_REMOVED lines=13> */
[----:B0-----:R-:W-:Y:S01]  /*4a80*/  UISETP.GE.AND UP0, UPT, UR48, 0x1, UPT ;  /* 0x000000013000788c */ /* 0x001fe2000bf06270 */
[----:B------:R-:W-:Y:S08]  /*4a90*/  BAR.SYNC.DEFER_BLOCKING 0x0 ;  /* 0x0000000000007b1d */ /* 0x000ff00000010000 */
[----:B------:R-:W-:Y:S05]  /*4aa0*/  BRA.U !UP0, `(.L_x_37) ;  /* 0x0000002508207547 */ /* 0x000fea000b800000 */
[----:B------:R-:W0:Y:S01]  /*4ab0*/  S2UR UR12, SR_CTAID.Y ;  /* 0x00000000000c79c3 */ /* 0x000e220000002600 */
[----:B------:R-:W0:Y:S01]  /*4ac0*/  LDCU.128 UR16, c[0x0][0x3b0] ;  /* 0x00007600ff1077ac */ /* 0x000e220008000c00 */
[----:B------:R-:W-:Y:S01]  /*4ad0*/  FMUL.FTZ R17, R16, R53 ;  /* 0x0000003510117220 */ /* 0x000fe20000410000 */
[----:B------:R-:W-:Y:S01]  /*4ae0*/  IADD3 R82, P0, PT, R4, 0x400, RZ ;  /* 0x0000040004527810 */ /* 0x000fe20007f1e0ff */
[----:B------:R-:W-:Y:S01]  /*4af0*/  FMUL.FTZ R16, R15, R52 ;  /* 0x000000340f107220 */ /* 0x000fe20000410000 */
[----:B------:R-:W1:Y:S01]  /*4b00*/  LDCU.64 UR50, c[0x0][0x470] ;  /* 0x00008e00ff3277ac */ /* 0x000e620008000a00 */
[----:B------:R-:W-:Y:S01]  /*4b10*/  FMUL.FTZ R15, R14, R51 ;  /* 0x000000330e0f7220 */ /* 0x000fe20000410000 */
[----:B------:R-:W-:Y:S01]  /*4b20*/  FMUL.FTZ R14, R13, R50 ;  /* 0x000000320d0e7220 */ /* 0x000fe20000410000 */
[----:B------:R-:W-:Y:S01]  /*4b30*/  FMUL.FTZ R13, R12, R49 ;  /* 0x000000310c0d7220 */ /* 0x000fe20000410000 */
[----:B------:R-:W2:Y:S01]  /*4b40*/  LDCU.64 UR40, c[0x0][0x460] ;  /* 0x00008c00ff2877ac */ /* 0x000ea20008000a00 */
[----:B------:R-:W-:Y:S01]  /*4b50*/  FMUL.FTZ R12, R11, R48 ;  /* 0x000000300b0c7220 */ /* 0x000fe20000410000 */
[----:B------:R-:W-:Y:S01]  /*4b60*/  FMUL.FTZ R11, R10, R47 ;  /* 0x0000002f0a0b7220 */ /* 0x000fe20000410000 */
[----:B------:R-:W-:Y:S01]  /*4b70*/  IMAD.X R83, RZ, RZ, RZ, P0 ;  /* 0x000000ffff537224 */ /* 0x000fe200000e06ff */
[----:B------:R-:W3:Y:S01]  /*4b80*/  LDCU.64 UR42, c[0x0][0x3f0] ;  /* 0x00007e00ff2a77ac */ /* 0x000ee20008000a00 */
[----:B------:R-:W-:Y:S01]  /*4b90*/  FMUL.FTZ R10, R9, R46 ;  /* 0x0000002e090a7220 */ /* 0x000fe20000410000 */
[----:B------:R-:W-:Y:S01]  /*4ba0*/  IADD3 R162, P1, PT, R82, UR30, RZ ;  /* 0x0000001e52a27c10 */ /* 0x000fe2000ff3e0ff */
[----:B------:R-:W-:Y:S01]  /*4bb0*/  FMUL.FTZ R9, R8, R45 ;  /* 0x0000002d08097220 */ /* 0x000fe20000410000 */
[----:B------:R-:W4:Y:S01]  /*4bc0*/  LDCU.64 UR44, c[0x0][0x3d0] ;  /* 0x00007a00ff2c77ac */ /* 0x000f220008000a00 */
[----:B------:R-:W-:Y:S01]  /*4bd0*/  IADD3 R82, P2, PT, R82, UR32, RZ ;  /* 0x0000002052527c10 */ /* 0x000fe2000ff5e0ff */
[----:B------:R-:W-:Y:S01]  /*4be0*/  FMUL.FTZ R8, R7, R44 ;  /* 0x0000002c07087220 */ /* 0x000fe20000410000 */
[----:B------:R-:W-:Y:S01]  /*4bf0*/  FMUL.FTZ R7, R6, R39 ;  /* 0x0000002706077220 */ /* 0x000fe20000410000 */
[----:B------:R-:W-:Y:S01]  /*4c00*/  FMUL.FTZ R6, R5, R38 ;  /* 0x0000002605067220 */ /* 0x000fe20000410000 */
[----:B------:R-:W-:Y:S01]  /*4c10*/  IADD3.X R163, PT, PT, R83, UR31, RZ, P1, !PT ;  /* 0x0000001f53a37c10 */ /* 0x000fe20008ffe4ff */
[----:B------:R-:W-:Y:S01]  /*4c20*/  FMUL.FTZ R5, R42, R37 ;  /* 0x000000252a057220 */ /* 0x000fe20000410000 */
[----:B0-----:R-:W-:Y:S01]  /*4c30*/  UIMAD.WIDE.U32 UR6, UR12, UR16, URZ ;  /* 0x000000100c0672a5 */ /* 0x001fe2000f8e00ff */
[----:B------:R-:W-:Y:S01]  /*4c40*/  FMUL.FTZ R4, R43, R36 ;  /* 0x000000242b047220 */ /* 0x000fe20000410000 */
[----:B------:R-:W-:Y:S01]  /*4c50*/  FMUL.FTZ R3, R40, R35 ;  /* 0x0000002328037220 */ /* 0x000fe20000410000 */
[----:B------:R-:W-:Y:S01]  /*4c60*/  FMUL.FTZ R2, R41, R34 ;  /* 0x0000002229027220 */ /* 0x000fe20000410000 */
[----:B------:R-:W-:Y:S01]  /*4c70*/  UIMAD UR17, UR12, UR17, UR7 ;  /* 0x000000110c1172a4 */ /* 0x000fe2000f8e0207 */
[----:B------:R-:W-:Y:S01]  /*4c80*/  IADD3.X R83, PT, PT, R83, UR33, RZ, P2, !PT ;  /* 0x0000002153537c10 */ /* 0x000fe200097fe4ff */
[----:B-1----:R-:W-:-:S02]  /*4c90*/  ULEA UR50, UP0, UR6, UR50, 0x2 ;  /* 0x0000003206327291 */ /* 0x002fc4000f8010ff */
[----:B------:R-:W-:Y:S02]  /*4ca0*/  UIADD3 UR49, UPT, UPT, UR52, 0x4240, URZ ;  /* 0x0000424034317890 */ /* 0x000fe4000fffe0ff */
[----:B------:R-:W-:Y:S02]  /*4cb0*/  ULEA.HI.X UR51, UR6, UR51, UR17, 0x2, UP0 ;  /* 0x0000003306337291 */ /* 0x000fe400080f1411 */
[----:B------:R-:W-:Y:S01]  /*4cc0*/  UIADD3 UR48, UPT, UPT, -UR48, URZ, URZ ;  /* 0x000000ff30307290 */ /* 0x000fe2000fffe1ff */
[----:B------:R-:W0:Y:S02]  /*4cd0*/  LDCU UR54, c[0x0][0x3ac] ;  /* 0x00007580ff3677ac */ /* 0x000e240008000800 */
[----:B------:R-:W1:Y:S01]  /*4ce0*/  LDCU.64 UR16, c[0x0][0x450] ;  /* 0x00008a00ff1077ac */ /* 0x000e620008000a00 */
[----:B------:R-:W0:Y:S01]  /*4cf0*/  LDCU.64 UR38, c[0x0][0x460] ;  /* 0x00008c00ff2677ac */ /* 0x000e220008000a00 */
[----:B------:R-:W-:Y:S02]  /*4d00*/  USHF.L.U64.HI UR19, UR18, 0x2, UR19 ;  /* 0x0000000212137899 */ /* 0x000fe40008010213 */
[----:B--2---:R-:W-:-:S02]  /*4d10*/  USHF.L.U64.HI UR41, UR40, 0x2, UR41 ;  /* 0x0000000228297899 */ /* 0x004fc40008010229 */
[----:B---3--:R-:W-:Y:S02]  /*4d20*/  USHF.L.U64.HI UR43, UR42, 0x2, UR43 ;  /* 0x000000022a2b7899 */ /* 0x008fe4000801022b */
[----:B----4-:R-:W-:Y:S01]  /*4d30*/  USHF.L.U64.HI UR45, UR44, 0x2, UR45 ;  /* 0x000000022c2d7899 */ /* 0x010fe2000801022d */
[----:B------:R-:W-:Y:S01]  /*4d40*/  UMOV UR12, URZ ;  /* 0x000000ff000c7c82 */ /* 0x000fe20008000000 */
[----:B------:R-:W-:Y:S01]  /*4d50*/  UMOV UR13, URZ ;  /* 0x000000ff000d7c82 */ /* 0x000fe20008000000 */
[----:B------:R-:W-:Y:S01]  /*4d60*/  UMOV UR14, URZ ;  /* 0x000000ff000e7c82 */ /* 0x000fe20008000000 */
[----:B------:R-:W-:-:S08]  /*4d70*/  UMOV UR15, URZ ;  /* 0x000000ff000f7c82 */ /* 0x000fd00008000000 */
.L_x_47:
[C---:B------:R-:W-:Y:S02]  /*4d80*/  LOP3.LUT R102, R108.reuse, 0xc0, RZ, 0xfc, !PT ;  /* 0x000000c06c667812 */ /* 0x040fe400078efcff */
[----:B------:R-:W-:Y:S02]  /*4d90*/  CS2R R110, SRZ ;  /* 0x00000000006e7805 */ /* 0x000fe4000001ff00 */
[----:B------:R-:W-:Y:S01]  /*4da0*/  LOP3.LUT R101, R108, 0xe0, RZ, 0xfc, !PT ;  /* 0x000000e06c657812 */ /* 0x000fe200078efcff */
[----:B------:R-:W-:Y:S01]  /*4db0*/  HFMA2 R109, -RZ, RZ, 0, 0 ;  /* 0x00000000ff6d7431 */ /* 0x000fe200000001ff */
[----:B------:R-:W-:Y:S02]  /*4dc0*/  ISETP.GE.AND P0, PT, R102, UR47, PT ;  /* 0x0000002f66007c0c */ /* 0x000fe4000bf06270 */
[----:B------:R-:W-:Y:S02]  /*4dd0*/  CS2R R112, SRZ ;  /* 0x0000000000707805 */ /* 0x000fe4000001ff00 */
[----:B------:R-:W-:-:S02]  /*4de0*/  LOP3.LUT R100, R108, 0x100, RZ, 0xfc, !PT ;  /* 0x000001006c647812 */ /* 0x000fc400078efcff */
[----:B------:R-:W-:Y:S02]  /*4df0*/  CS2R R86, SRZ ;  /* 0x0000000000567805 */ /* 0x000fe4000001ff00 */
[C---:B------:R-:W-:Y:S02]  /*4e00*/  LOP3.LUT R103, R108.reuse, 0xa0, RZ, 0xfc, !PT ;  /* 0x000000a06c677812 */ /* 0x040fe400078efcff */
[----:B0-----:R-:W-:Y:S02]  /*4e10*/  CS2R R84, SRZ ;  /* 0x0000000000547805 */ /* 0x001fe4000001ff00 */
[C---:B------:R-:W-:Y:S02]  /*4e20*/  LOP3.LUT R104, R108.reuse, 0x80, RZ, 0xfc, !PT ;  /* 0x000000806c687812 */ /* 0x040fe400078efcff */
[----:B------:R-:W-:Y:S02]  /*4e30*/  CS2R R42, SRZ ;  /* 0x00000000002a7805 */ /* 0x000fe4000001ff00 */
[----:B------:R-:W-:-:S02]  /*4e40*/  LOP3.LUT R105, R108, 0x60, RZ, 0xfc, !PT ;  /* 0x000000606c697812 */ /* 0x000fc400078efcff */
[----:B------:R-:W-:Y:S02]  /*4e50*/  CS2R R114, SRZ ;  /* 0x0000000000727805 */ /* 0x000fe4000001ff00 */
[C---:B------:R-:W-:Y:S02]  /*4e60*/  LOP3.LUT R106, R108.reuse, 0x40, RZ, 0xfc, !PT ;  /* 0x000000406c6a7812 */ /* 0x040fe400078efcff */
[----:B------:R-:W-:Y:S02]  /*4e70*/  CS2R R116, SRZ ;  /* 0x0000000000747805 */ /* 0x000fe4000001ff00 */
[----:B------:R-:W-:Y:S01]  /*4e80*/  LOP3.LUT R107, R108, 0x20, RZ, 0xfc, !PT ;  /* 0x000000206c6b7812 */ /* 0x000fe200078efcff */
[----:B------:R-:W2:Y:S01]  /*4e90*/  @!P0 LDG.E R110, desc[UR36][R82.64+-0x100] ;  /* 0xffff0024526e8981 */ /* 0x000ea2000c1e1900 */
[----:B------:R-:W-:Y:S02]  /*4ea0*/  ISETP.GE.AND P0, PT, R101, UR47, PT ;  /* 0x0000002f65007c0c */ /* 0x000fe4000bf06270 */
[----:B------:R-:W-:-:S02]  /*4eb0*/  CS2R R118, SRZ ;  /* 0x0000000000767805 */ /* 0x000fc4000001ff00 */
[----:B------:R-:W-:Y:S02]  /*4ec0*/  ISETP.GE.AND P1, PT, R103, UR47, PT ;  /* 0x0000002f67007c0c */ /* 0x000fe4000bf26270 */
[----:B------:R-:W-:Y:S02]  /*4ed0*/  ISETP.GE.AND P2, PT, R104, UR47, PT ;  /* 0x0000002f68007c0c */ /* 0x000fe4000bf46270 */
[----:B------:R-:W-:Y:S02]  /*4ee0*/  ISETP.GE.AND P3, PT, R105, UR47, PT ;  /* 0x0000002f69007c0c */ /* 0x000fe4000bf66270 */
[----:B------:R-:W-:Y:S02]  /*4ef0*/  ISETP.GE.AND P4, PT, R106, UR47, PT ;  /* 0x0000002f6a007c0c */ /* 0x000fe4000bf86270 */
[----:B------:R-:W-:Y:S02]  /*4f00*/  LOP3.LUT P6, RZ, R0, 0x200, RZ, 0xc0, !PT ;  /* 0x0000020000ff7812 */ /* 0x000fe400078cc0ff */
[----:B------:R-:W-:Y:S01]  /*4f10*/  ISETP.GE.AND P5, PT, R107, UR47, PT ;  /* 0x0000002f6b007c0c */ /* 0x000fe2000bfa6270 */
[----:B------:R-:W3:Y:S01]  /*4f20*/  @!P0 LDG.E R109, desc[UR36][R82.64+-0x80] ;  /* 0xffff8024526d8981 */ /* 0x000ee2000c1e1900 */
[----:B------:R-:W-:-:S02]  /*4f30*/  ISETP.GE.AND P0, PT, R100, UR47, PT ;  /* 0x0000002f64007c0c */ /* 0x000fc4000bf06270 */
[C---:B------:R-:W-:Y:S01]  /*4f40*/  LOP3.LUT R99, R108.reuse, 0x120, RZ, 0xfc, !PT ;  /* 0x000001206c637812 */ /* 0x040fe200078efcff */
[----:B------:R-:W4:Y:S01]  /*4f50*/  @!P1 LDG.E R87, desc[UR36][R82.64+-0x180] ;  /* 0xfffe802452579981 */ /* 0x000f22000c1e1900 */
[C---:B------:R-:W-:Y:S02]  /*4f60*/  LOP3.LUT R98, R108.reuse, 0x140, RZ, 0xfc, !PT ;  /* 0x000001406c627812 */ /* 0x040fe400078efcff */
[C---:B------:R-:W-:Y:S01]  /*4f70*/  LOP3.LUT R97, R108.reuse, 0x160, RZ, 0xfc, !PT ;  /* 0x000001606c617812 */ /* 0x040fe200078efcff */
[----:B------:R-:W5:Y:S01]  /*4f80*/  @!P2 LDG.E R86, desc[UR36][R82.64+-0x200] ;  /* 0xfffe00245256a981 */ /* 0x000f62000c1e1900 */
[C---:B------:R-:W-:Y:S02]  /*4f90*/  LOP3.LUT R96, R108.reuse, 0x180, RZ, 0xfc, !PT ;  /* 0x000001806c607812 */ /* 0x040fe400078efcff */
[C---:B------:R-:W-:Y:S01]  /*4fa0*/  LOP3.LUT R95, R108.reuse, 0x1a0, RZ, 0xfc, !PT ;  /* 0x000001a06c5f7812 */ /* 0x040fe200078efcff */
[----:B------:R-:W2:Y:S01]  /*4fb0*/  @!P3 LDG.E R85, desc[UR36][R82.64+-0x280] ;  /* 0xfffd80245255b981 */ /* 0x000ea2000c1e1900 */
[----:B------:R-:W-:-:S02]  /*4fc0*/  LOP3.LUT R94, R108, 0x1c0, RZ, 0xfc, !PT ;  /* 0x000001c06c5e7812 */ /* 0x000fc400078efcff */
[----:B------:R-:W-:Y:S01]  /*4fd0*/  LOP3.LUT R93, R108, 0x1e0, RZ, 0xfc, !PT ;  /* 0x000001e06c5d7812 */ /* 0x000fe200078efcff */
[----:B------:R-:W3:Y:S01]  /*4fe0*/  @!P0 LDG.E R112, desc[UR36][R82.64] ;  /* 0x0000002452708981 */ /* 0x000ee2000c1e1900 */
[----:B------:R-:W-:Y:S02]  /*4ff0*/  ISETP.GE.AND P0, PT, R99, UR47, PT ;  /* 0x0000002f63007c0c */ /* 0x000fe4000bf06270 */
[----:B------:R-:W-:Y:S01]  /*5000*/  ISETP.GE.AND P1, PT, R98, UR47, PT ;  /* 0x0000002f62007c0c */ /* 0x000fe2000bf26270 */
[----:B------:R-:W4:Y:S01]  /*5010*/  @!P4 LDG.E R84, desc[UR36][R82.64+-0x300] ;  /* 0xfffd00245254c981 */ /* 0x000f22000c1e1900 */
[----:B------:R-:W-:Y:S02]  /*5020*/  ISETP.GE.AND P2, PT, R97, UR47, PT ;  /* 0x0000002f61007c0c */ /* 0x000fe4000bf46270 */
[----:B------:R-:W-:Y:S01]  /*5030*/  ISETP.GE.AND P3, PT, R96, UR47, PT ;  /* 0x0000002f60007c0c */ /* 0x000fe2000bf66270 */
[----:B------:R-:W5:Y:S01]  /*5040*/  @!P6 LDG.E R42, desc[UR36][R82.64+-0x400] ;  /* 0xfffc0024522ae981 */ /* 0x000f62000c1e1900 */
[----:B------:R-:W-:-:S03]  /*5050*/  ISETP.GE.AND P4, PT, R95, UR47, PT ;  /* 0x0000002f5f007c0c */ /* 0x000fc6000bf86270 */
[----:B------:R-:W2:Y:S01]  /*5060*/  @!P5 LDG.E R43, desc[UR36][R82.64+-0x380] ;  /* 0xfffc8024522bd981 */ /* 0x000ea2000c1e1900 */
[----:B------:R-:W-:Y:S02]  /*5070*/  ISETP.GE.AND P5, PT, R94, UR47, PT ;  /* 0x0000002f5e007c0c */ /* 0x000fe4000bfa6270 */
[----:B------:R-:W-:Y:S01]  /*5080*/  ISETP.GE.AND P6, PT, R93, UR47, PT ;  /* 0x0000002f5d007c0c */ /* 0x000fe2000bfc6270 */
[----:B------:R-:W3:Y:S04]  /*5090*/  @!P0 LDG.E R111, desc[UR36][R82.64+0x80] ;  /* 0x00008024526f8981 */ /* 0x000ee8000c1e1900 */
[----:B------:R-:W3:Y:S04]  /*50a0*/  @!P1 LDG.E R114, desc[UR36][R82.64+0x100] ;  /* 0x0001002452729981 */ /* 0x000ee8000c1e1900 */
[----:B------:R-:W3:Y:S04]  /*50b0*/  @!P2 LDG.E R113, desc[UR36][R82.64+0x180] ;  /* 0x000180245271a981 */ /* 0x000ee8000c1e1900 */
[----:B------:R-:W3:Y:S04]  /*50c0*/  @!P3 LDG.E R116, desc[UR36][R82.64+0x200] ;  /* 0x000200245274b981 */ /* 0x000ee8000c1e1900 */
[----:B------:R-:W3:Y:S04]  /*50d0*/  @!P4 LDG.E R115, desc[UR36][R82.64+0x280] ;  /* 0x000280245273c981 */ /* 0x000ee8000c1e1900 */
[----:B------:R-:W3:Y:S04]  /*50e0*/  @!P5 LDG.E R118, desc[UR36][R82.64+0x300] ;  /* 0x000300245276d981 */ /* 0x000ee8000c1e1900 */
[----:B------:R-:W3:Y:S01]  /*50f0*/  @!P6 LDG.E R117, desc[UR36][R82.64+0x380] ;  /* 0x000380245275e981 */ /* 0x000ee2000c1e1900 */
[----:B------:R-:W-:Y:S01]  /*5100*/  IMAD.U32 R40, RZ, RZ, UR50 ;  /* 0x00000032ff287e24 */ /* 0x000fe2000f8e00ff */
[----:B------:R-:W-:-:S05]  /*5110*/  MOV R41, UR51 ;  /* 0x0000003300297c02 */ /* 0x000fca0008000f00 */
[----:B------:R-:W3:Y:S01]  /*5120*/  LDG.E R40, desc[UR36][R40.64] ;  /* 0x0000002428287981 */ /* 0x000ee2000c1e1900 */
[----:B------:R-:W-:Y:S02]  /*5130*/  P2R R128, PR, RZ, 0x1 ;  /* 0x00000001ff807803 */ /* 0x000fe40000000000 */
[----:B------:R-:W-:Y:S01]  /*5140*/  ISETP.GE.AND P0, PT, R108, UR47, PT ;  /* 0x0000002f6c007c0c */ /* 0x000fe2000bf06270 */
[----:B------:R-:W-:Y:S01]  /*5150*/  IMAD.MOV.U32 R126, RZ, RZ, RZ ;  /* 0x000000ffff7e7224 */ /* 0x000fe200078e00ff */
[----:B------:R-:W-:Y:S02]  /*5160*/  P2R R125, PR, RZ, 0x2 ;  /* 0x00000002ff7d7803 */ /* 0x000fe40000000000 */
[----:B------:R-:W-:Y:S02]  /*5170*/  ISETP.GE.AND P1, PT, R107, UR47, PT ;  /* 0x0000002f6b007c0c */ /* 0x000fe4000bf26270 */
[----:B------:R-:W-:Y:S02]  /*5180*/  CS2R R122, SRZ ;  /* 0x00000000007a7805 */ /* 0x000fe4000001ff00 */
[----:B------:R-:W-:-:S02]  /*5190*/  MOV R124, RZ ;  /* 0x000000ff007c7202 */ /* 0x000fc40000000f00 */
[----:B------:R-:W-:Y:S01]  /*51a0*/  CS2R R120, SRZ ;  /* 0x0000000000787805 */ /* 0x000fe2000001ff00 */
[----:B-----5:R-:W-:Y:S04]  /*51b0*/  STS [R91], R42 ;  /* 0x0000002a5b007388 */ /* 0x020fe80000000800 */
[----:B--2---:R-:W-:Y:S04]  /*51c0*/  STS [R90+0x80], R43 ;  /* 0x0000802b5a007388 */ /* 0x004fe80000000800 */
[----:B----4-:R-:W-:Y:S04]  /*51d0*/  STS [R89+0x100], R84 ;  /* 0x0001005459007388 */ /* 0x010fe80000000800 */
[----:B------:R-:W-:Y:S04]  /*51e0*/  STS [R88+0x180], R85 ;  /* 0x0001805558007388 */ /* 0x000fe80000000800 */
[----:B------:R-:W-:Y:S04]  /*51f0*/  STS [R81+0x200], R86 ;  /* 0x0002005651007388 */ /* 0x000fe80000000800 */
[----:B------:R-:W-:Y:S04]  /*5200*/  STS [R80+0x280], R87 ;  /* 0x0002805750007388 */ /* 0x000fe80000000800 */
[----:B------:R-:W-:Y:S04]  /*5210*/  STS [R79+0x300], R110 ;  /* 0x0003006e4f007388 */ /* 0x000fe80000000800 */
[----:B---3--:R-:W-:Y:S04]  /*5220*/  STS [R78+0x380], R109 ;  /* 0x0003806d4e007388 */ /* 0x008fe80000000800 */
[----:B------:R-:W-:Y:S04]  /*5230*/  STS [R77+0x400], R112 ;  /* 0x000400704d007388 */ /* 0x000fe80000000800 */
[----:B------:R-:W-:Y:S04]  /*5240*/  STS [R76+0x480], R111 ;  /* 0x0004806f4c007388 */ /* 0x000fe80000000800 */
[----:B------:R-:W-:Y:S04]  /*5250*/  STS [R75+0x500], R114 ;  /* 0x000500724b007388 */ /* 0x000fe80000000800 */
[----:B------:R-:W-:Y:S04]  /*5260*/  STS [R74+0x580], R113 ;  /* 0x000580714a007388 */ /* 0x000fe80000000800 */
[----:B------:R-:W-:Y:S04]  /*5270*/  STS [R73+0x600], R116 ;  /* 0x0006007449007388 */ /* 0x000fe80000000800 */
[----:B------:R-:W-:Y:S04]  /*5280*/  STS [R72+0x680], R115 ;  /* 0x0006807348007388 */ /* 0x000fe80000000800 */
[----:B------:R-:W-:Y:S04]  /*5290*/  STS [R71+0x700], R118 ;  /* 0x0007007647007388 */ /* 0x000fe80000000800 */
[----:B------:R2:W-:Y:S01]  /*52a0*/  STS [R70+0x780], R117 ;  /* 0x0007807546007388 */ /* 0x0005e20000000800 */
[----:B------:R-:W-:-:S03]  /*52b0*/  NOP ;  /* 0x0000000000007918 */ /* 0x000fc60000000000 */
[----:B------:R-:W3:Y:S01]  /*52c0*/  @!P0 LDG.E R126, desc[UR36][R162.64+-0x400] ;  /* 0xfffc0024a27e8981 */ /* 0x000ee2000c1e1900 */
[----:B------:R-:W-:-:S03]  /*52d0*/  ISETP.GE.AND P0, PT, R106, UR47, PT ;  /* 0x0000002f6a007c0c */ /* 0x000fc6000bf06270 */
[----:B------:R-:W4:Y:S01]  /*52e0*/  @!P1 LDG.E R123, desc[UR36][R162.64+-0x380] ;  /* 0xfffc8024a27b9981 */ /* 0x000f22000c1e1900 */
[----:B------:R-:W-:Y:S02]  /*52f0*/  ISETP.GE.AND P1, PT, R105, UR47, PT ;  /* 0x0000002f69007c0c */ /* 0x000fe4000bf26270 */
[----:B--2---:R-:W-:Y:S01]  /*5300*/  CS2R R116, SRZ ;  /* 0x0000000000747805 */ /* 0x004fe2000001ff00 */
[----:B------:R-:W-:Y:S01]  /*5310*/  IMAD.MOV.U32 R118, RZ, RZ, RZ ;  /* 0x000000ffff767224 */ /* 0x000fe200078e00ff */
[----:B------:R-:W-:Y:S01]  /*5320*/  CS2R R114, SRZ ;  /* 0x0000000000727805 */ /* 0x000fe2000001ff00 */
[----:B------:R-:W-:Y:S01]  /*5330*/  HFMA2 R111, -RZ, RZ, 0, 0 ;  /* 0x00000000ff6f7431 */ /* 0x000fe200000001ff */
[----:B------:R-:W-:Y:S01]  /*5340*/  CS2R R112, SRZ ;  /* 0x0000000000707805 */ /* 0x000fe2000001ff00 */
[----:B------:R-:W-:Y:S01]  /*5350*/  IMAD.MOV.U32 R85, RZ, RZ, RZ ;  /* 0x000000ffff557224 */ /* 0x000fe200078e00ff */
[----:B------:R-:W2:Y:S04]  /*5360*/  @!P3 LDG.E R116, desc[UR36][R162.64+0x200] ;  /* 0x00020024a274b981 */ /* 0x000ea8000c1e1900 */
[----:B------:R-:W5:Y:S01]  /*5370*/  @!P0 LDG.E R124, desc[UR36][R162.64+-0x300] ;  /* 0xfffd0024a27c8981 */ /* 0x000f62000c1e1900 */
[----:B------:R-:W-:-:S03]  /*5380*/  ISETP.GE.AND P0, PT, R104, UR47, PT ;  /* 0x0000002f68007c0c */ /* 0x000fc6000bf06270 */
[----:B------:R-:W2:Y:S01]  /*5390*/  @!P1 LDG.E R119, desc[UR36][R162.64+-0x280] ;  /* 0xfffd8024a2779981 */ /* 0x000ea2000c1e1900 */
[----:B------:R-:W-:-:S03]  /*53a0*/  ISETP.GE.AND P1, PT, R103, UR47, PT ;  /* 0x0000002f67007c0c */ /* 0x000fc6000bf26270 */
[----:B------:R-:W2:Y:S04]  /*53b0*/  @!P2 LDG.E R113, desc[UR36][R162.64+0x180] ;  /* 0x00018024a271a981 */ /* 0x000ea8000c1e1900 */
[----:B------:R-:W2:Y:S04]  /*53c0*/  @!P4 LDG.E R111, desc[UR36][R162.64+0x280] ;  /* 0x00028024a26fc981 */ /* 0x000ea8000c1e1900 */
[----:B------:R-:W2:Y:S01]  /*53d0*/  @!P0 LDG.E R120, desc[UR36][R162.64+-0x200] ;  /* 0xfffe0024a2788981 */ /* 0x000ea2000c1e1900 */
        /* <DEDUP_REMOVED lines=8> */
[----:B------:R-:W-:Y:S01]  /*5460*/  ISETP.NE.AND P1, PT, R125, RZ, PT ;  /* 0x000000ff7d00720c */ /* 0x000fe20003f25270 */
[----:B------:R-:W0:Y:S01]  /*5470*/  S2R R110, SR_TID.X ;  /* 0x00000000006e7919 */ /* 0x000e220000002100 */
[----:B------:R-:W-:Y:S01]  /*5480*/  FMUL.FTZ R84, R40, 1.4426950216293334961 ;  /* 0x3fb8aa3b28547820 */ /* 0x000fe20000410000 */
[----:B------:R-:W1:Y:S06]  /*5490*/  LDS R43, [R68+0x4] ;  /* 0x00000400442b7984 */ /* 0x000e6c0000000800 */
[----:B------:R-:W2:Y:S01]  /*54a0*/  @!P0 LDG.E R118, desc[UR36][R162.64] ;  /* 0x00000024a2768981 */ /* 0x000ea2000c1e1900 */
[----:B------:R-:W-:-:S03]  /*54b0*/  ISETP.NE.AND P0, PT, R128, RZ, PT ;  /* 0x000000ff8000720c */ /* 0x000fc60003f05270 */
[----:B------:R-:W2:Y:S04]  /*54c0*/  @!P1 LDG.E R114, desc[UR36][R162.64+0x100] ;  /* 0x00010024a2729981 */ /* 0x000ea8000c1e1900 */
[----:B------:R-:W1:Y:S04]  /*54d0*/  LDS R42, [R67+0x8] ;  /* 0x00000800432a7984 */ /* 0x000e680000000800 */
[----:B------:R-:W-:Y:S04]  /*54e0*/  LDS R87, [R66+0xc] ;  /* 0x00000c0042577984 */ /* 0x000fe80000000800 */
[----:B------:R-:W2:Y:S01]  /*54f0*/  @!P0 LDG.E R115, desc[UR36][R162.64+0x80] ;  /* 0x00008024a2738981 */ /* 0x000ea2000c1e1900 */
[----:B------:R-:W-:-:S03]  /*5500*/  FMUL.FTZ R125, R84, R52 ;  /* 0x00000034547d7220 */ /* 0x000fc60000410000 */
[----:B------:R-:W-:Y:S01]  /*5510*/  LDS R86, [R65+0x10] ;  /* 0x0000100041567984 */ /* 0x000fe20000000800 */
[----:B------:R0:W-:Y:S01]  /*5520*/  MUFU.EX2 R158, R125 ;  /* 0x0000007d009e7308 */ /* 0x0001e20000000800 */
[----:B------:R-:W-:Y:S01]  /*5530*/  FMUL.FTZ R130, R84, R50 ;  /* 0x0000003254827220 */ /* 0x000fe20000410000 */
[----:B0-----:R-:W-:Y:S01]  /*5540*/  SHF.L.U32 R109, R110, 0x4, RZ ;  /* 0x000000046e6d7819 */ /* 0x001fe200000006ff */
[----:B------:R-:W0:Y:S05]  /*5550*/  LDS R125, [R64+0x14] ;  /* 0x00001400407d7984 */ /* 0x000e2a0000000800 */
[----:B------:R-:W1:Y:S01]  /*5560*/  MUFU.EX2 R130, R130 ;  /* 0x0000008200827308 */ /* 0x000e620000000800 */
[C---:B------:R-:W-:Y:S01]  /*5570*/  VIADD R41, R109.reuse, 0x1 ;  /* 0x000000016d297836 */ /* 0x040fe20000000000 */
[C---:B------:R-:W-:Y:S01]  /*5580*/  IADD3 R40, PT, PT, R109.reuse, 0x2, RZ ;  /* 0x000000026d287810 */ /* 0x040fe20007ffe0ff */
[----:B------:R-:W-:-:S03]  /*5590*/  VIADD R129, R109, 0x3 ;  /* 0x000000036d817836 */ /* 0x000fc60000000000 */
[----:B------:R-:W-:Y:S01]  /*55a0*/  ISETP.GE.U32.AND P4, PT, R41, UR47, PT ;  /* 0x0000002f29007c0c */ /* 0x000fe2000bf86070 */
[----:B------:R-:W-:Y:S01]  /*55b0*/  VIADD R41, R109, 0x5 ;  /* 0x000000056d297836 */ /* 0x000fe20000000000 */
[----:B------:R-:W-:Y:S02]  /*55c0*/  ISETP.GE.U32.AND P3, PT, R40, UR47, PT ;  /* 0x0000002f28007c0c */ /* 0x000fe4000bf66070 */
[----:B------:R-:W0:Y:S02]  /*55d0*/  LDS R40, [R63+0x18] ;  /* 0x000018003f287984 */ /* 0x000e240000000800 */
[----:B------:R-:W-:Y:S02]  /*55e0*/  ISETP.GE.U32.AND P1, PT, R41, UR47, PT ;  /* 0x0000002f29007c0c */ /* 0x000fe4000bf26070 */
[----:B------:R-:W0:Y:S01]  /*55f0*/  LDS R41, [R62+0x1c] ;  /* 0x00001c003e297984 */ /* 0x000e220000000800 */
[----:B------:R-:W-:Y:S01]  /*5600*/  ISETP.GE.U32.AND P0, PT, R129, UR47, PT ;  /* 0x0000002f81007c0c */ /* 0x000fe2000bf06070 */
[----:B------:R-:W-:-:S03]  /*5610*/  FMUL.FTZ R128, R84, R51 ;  /* 0x0000003354807220 */ /* 0x000fc60000410000 */
[----:B-1----:R-:W-:Y:S02]  /*5620*/  FSEL R154, R130, 1, !P0 ;  /* 0x3f800000829a7808 */ /* 0x002fe40004000000 */
[----:B------:R-:W1:Y:S01]  /*5630*/  LDS R130, [R61+0x20] ;  /* 0x000020003d827984 */ /* 0x000e620000000800 */
[----:B------:R0:W0:Y:S01]  /*5640*/  MUFU.EX2 R156, R128 ;  /* 0x00000080009c7308 */ /* 0x0000220000000800 */
[----:B------:R-:W-:Y:S01]  /*5650*/  FMUL.FTZ R159, R16, R43 ;  /* 0x0000002b109f7220 */ /* 0x000fe20000410000 */
[C---:B------:R-:W-:Y:S01]  /*5660*/  FMUL.FTZ R131, R84.reuse, R49 ;  /* 0x0000003154837220 */ /* 0x040fe20000410000 */
[----:B------:R-:W-:Y:S01]  /*5670*/  FMUL.FTZ R148, R84, R47 ;  /* 0x0000002f54947220 */ /* 0x000fe20000410000 */
[----:B------:R-:W-:Y:S01]  /*5680*/  VIADD R43, R109, 0x7 ;  /* 0x000000076d2b7836 */ /* 0x000fe20000000000 */
[----:B------:R-:W-:Y:S02]  /*5690*/  FSEL R158, R158, 1, !P4 ;  /* 0x3f8000009e9e7808 */ /* 0x000fe40006000000 */
[----:B------:R-:W-:Y:S01]  /*56a0*/  FSEL R159, R159, RZ, !P4 ;  /* 0x000000ff9f9f7208 */ /* 0x000fe20006000000 */
[----:B------:R-:W1:Y:S01]  /*56b0*/  MUFU.EX2 R131, R131 ;  /* 0x0000008300837308 */ /* 0x000e620000000800 */
[----:B------:R-:W-:Y:S01]  /*56c0*/  ISETP.GE.U32.AND P4, PT, R43, UR47, PT ;  /* 0x0000002f2b007c0c */ /* 0x000fe2000bf86070 */
[C---:B------:R-:W-:Y:S01]  /*56d0*/  FMUL.FTZ R132, R84.reuse, R48 ;  /* 0x0000003054847220 */ /* 0x040fe20000410000 */
[----:B------:R-:W-:Y:S01]  /*56e0*/  FMUL.FTZ R43, R84, R46 ;  /* 0x0000002e542b7220 */ /* 0x000fe20000410000 */
[----:B------:R-:W-:Y:S01]  /*56f0*/  FMUL.FTZ R157, R15, R42 ;  /* 0x0000002a0f9d7220 */ /* 0x000fe20000410000 */
[----:B0-----:R-:W-:-:S03]  /*5700*/  FMUL.FTZ R125, R12, R125 ;  /* 0x0000007d0c7d7220 */ /* 0x001fc60000410000 */
[----:B------:R-:W0:Y:S01]  /*5710*/  MUFU.EX2 R148, R148 ;  /* 0x0000009400947308 */ /* 0x000e220000000800 */
[----:B------:R-:W-:Y:S02]  /*5720*/  IADD3 R42, PT, PT, R109, 0x8, RZ ;  /* 0x000000086d2a7810 */ /* 0x000fe40007ffe0ff */
[----:B------:R-:W-:Y:S02]  /*5730*/  FSEL R151, R125, RZ, !P1 ;  /* 0x000000ff7d977208 */ /* 0x000fe40004800000 */
[----:B------:R-:W0:Y:S01]  /*5740*/  LDS R125, [R60+0x24] ;  /* 0x000024003c7d7984 */ /* 0x000e220000000800 */
[----:B------:R-:W-:Y:S02]  /*5750*/  IADD3 R128, PT, PT, R109, 0x4, RZ ;  /* 0x000000046d807810 */ /* 0x000fe40007ffe0ff */
[----:B------:R-:W0:Y:S01]  /*5760*/  MUFU.EX2 R132, R132 ;  /* 0x0000008400847308 */ /* 0x000e220000000800 */
[----:B------:R-:W-:Y:S01]  /*5770*/  FSEL R157, R157, RZ, !P3 ;  /* 0x000000ff9d9d7208 */ /* 0x000fe20005800000 */
[----:B------:R-:W-:Y:S01]  /*5780*/  FMUL.FTZ R144, R84, R45 ;  /* 0x0000002d54907220 */ /* 0x000fe20000410000 */
[----:B------:R-:W-:Y:S01]  /*5790*/  FSEL R156, R156, 1, !P3 ;  /* 0x3f8000009c9c7808 */ /* 0x000fe20005800000 */
[----:B------:R-:W-:Y:S01]  /*57a0*/  FMUL.FTZ R87, R14, R87 ;  /* 0x000000570e577220 */ /* 0x000fe20000410000 */
[----:B------:R-:W-:Y:S01]  /*57b0*/  ISETP.GE.U32.AND P3, PT, R42, UR47, PT ;  /* 0x0000002f2a007c0c */ /* 0x000fe2000bf66070 */
[----:B------:R-:W-:-:S02]  /*57c0*/  VIADD R42, R109, 0x9 ;  /* 0x000000096d2a7836 */ /* 0x000fc40000000000 */
[----:B------:R-:W0:Y:S01]  /*57d0*/  MUFU.EX2 R43, R43 ;  /* 0x0000002b002b7308 */ /* 0x000e220000000800 */
[----:B------:R-:W-:Y:S02]  /*57e0*/  ISETP.GE.U32.AND P2, PT, R128, UR47, PT ;  /* 0x0000002f80007c0c */ /* 0x000fe4000bf46070 */
[----:B------:R-:W-:Y:S01]  /*57f0*/  IADD3 R128, PT, PT, R109, 0x6, RZ ;  /* 0x000000066d807810 */ /* 0x000fe20007ffe0ff */
[----:B------:R-:W-:Y:S01]  /*5800*/  FMUL.FTZ R86, R13, R86 ;  /* 0x000000560d567220 */ /* 0x000fe20000410000 */
[----:B------:R-:W-:Y:S01]  /*5810*/  FSEL R155, R87, RZ, !P0 ;  /* 0x000000ff579b7208 */ /* 0x000fe20004000000 */
[----:B------:R-:W-:Y:S01]  /*5820*/  FMUL.FTZ R149, R11, R40 ;  /* 0x000000280b957220 */ /* 0x000fe20000410000 */
[----:B------:R-:W-:Y:S01]  /*5830*/  ISETP.GE.U32.AND P5, PT, R128, UR47, PT ;  /* 0x0000002f80007c0c */ /* 0x000fe2000bfa6070 */
[----:B------:R-:W0:Y:S01]  /*5840*/  MUFU.EX2 R144, R144 ;  /* 0x0000009000907308 */ /* 0x000e220000000800 */
[----:B------:R-:W-:Y:S01]  /*5850*/  ISETP.GE.U32.AND P0, PT, R42, UR47, PT ;  /* 0x0000002f2a007c0c */ /* 0x000fe2000bf06070 */
[----:B------:R-:W-:Y:S01]  /*5860*/  FMUL.FTZ R41, R10, R41 ;  /* 0x000000290a297220 */ /* 0x000fe20000410000 */
[----:B------:R-:W-:Y:S01]  /*5870*/  IADD3 R42, PT, PT, R109, 0xa, RZ ;  /* 0x0000000a6d2a7810 */ /* 0x000fe20007ffe0ff */
[----:B-1----:R-:W-:Y:S01]  /*5880*/  FMUL.FTZ R130, R9, R130 ;  /* 0x0000008209827220 */ /* 0x002fe20000410000 */
[----:B------:R-:W-:Y:S01]  /*5890*/  IADD3 R40, PT, PT, R109, 0xc, RZ ;  /* 0x0000000c6d287810 */ /* 0x000fe20007ffe0ff */
[----:B------:R-:W1:Y:S01]  /*58a0*/  LDS R128, [R59+0x28] ;  /* 0x000028003b807984 */ /* 0x000e620000000800 */
[----:B------:R-:W-:-:S02]  /*58b0*/  FSEL R153, R86, RZ, !P2 ;  /* 0x000000ff56997208 */ /* 0x000fc40005000000 */
[----:B------:R-:W-:Y:S01]  /*58c0*/  FSEL R152, R131, 1, !P2 ;  /* 0x3f80000083987808 */ /* 0x000fe20005000000 */
[----:B------:R-:W1:Y:S01]  /*58d0*/  LDS R87, [R58+0x2c] ;  /* 0x00002c003a577984 */ /* 0x000e620000000800 */
[----:B------:R-:W-:Y:S02]  /*58e0*/  FSEL R149, R149, RZ, !P5 ;  /* 0x000000ff95957208 */ /* 0x000fe40006800000 */
[----:B0-----:R-:W-:Y:S01]  /*58f0*/  FSEL R148, R148, 1, !P5 ;  /* 0x3f80000094947808 */ /* 0x001fe20006800000 */
[----:B------:R-:W-:Y:S01]  /*5900*/  LDS R86, [R55+0x38] ;  /* 0x0000380037567984 */ /* 0x000fe20000000800 */
[----:B------:R-:W-:Y:S01]  /*5910*/  ISETP.GE.U32.AND P2, PT, R42, UR47, PT ;  /* 0x0000002f2a007c0c */ /* 0x000fe2000bf46070 */
[C---:B------:R-:W-:Y:S01]  /*5920*/  VIADD R42, R109.reuse, 0xb ;  /* 0x0000000b6d2a7836 */ /* 0x040fe20000000000 */
[----:B------:R-:W-:Y:S01]  /*5930*/  ISETP.GE.U32.AND P5, PT, R40, UR47, PT ;  /* 0x0000002f28007c0c */ /* 0x000fe2000bfa6070 */
[----:B------:R-:W-:Y:S01]  /*5940*/  VIADD R40, R109, 0xd ;  /* 0x0000000d6d287836 */ /* 0x000fe20000000000 */
[----:B------:R-:W-:-:S02]  /*5950*/  FSEL R150, R132, 1, !P1 ;  /* 0x3f80000084967808 */ /* 0x000fc40004800000 */
[----:B------:R-:W-:Y:S02]  /*5960*/  FSEL R147, R41, RZ, !P4 ;  /* 0x000000ff29937208 */ /* 0x000fe40006000000 */
[----:B------:R-:W-:Y:S01]  /*5970*/  FSEL R146, R43, 1, !P4 ;  /* 0x3f8000002b927808 */ /* 0x000fe20006000000 */
[----:B------:R-:W-:Y:S01]  /*5980*/  LDS R41, [R56+0x34] ;  /* 0x0000340038297984 */ /* 0x000fe20000000800 */
[----:B------:R-:W-:Y:S02]  /*5990*/  ISETP.GE.U32.AND P1, PT, R42, UR47, PT ;  /* 0x0000002f2a007c0c */ /* 0x000fe4000bf26070 */
[----:B------:R-:W-:Y:S01]  /*59a0*/  ISETP.GE.U32.AND P4, PT, R40, UR47, PT ;  /* 0x0000002f28007c0c */ /* 0x000fe2000bf86070 */
[----:B------:R-:W-:Y:S04]  /*59b0*/  LDS R42, [R57+0x30] ;  /* 0x00003000392a7984 */ /* 0x000fe80000000800 */
[----:B------:R-:W0:Y:S04]  /*59c0*/  LDS R40, [R69] ;  /* 0x0000000045287984 */ /* 0x000e280000000800 */
[----:B------:R-:W0:Y:S01]  /*59d0*/  LDS R43, [R54+0x3c] ;  /* 0x00003c00362b7984 */ /* 0x000e220000000800 */
[----:B------:R-:W-:-:S02]  /*59e0*/  FSEL R145, R130, RZ, !P3 ;  /* 0x000000ff82917208 */ /* 0x000fc40005800000 */
[----:B------:R-:W-:Y:S02]  /*59f0*/  FSEL R144, R144, 1, !P3 ;  /* 0x3f80000090907808 */ /* 0x000fe40005800000 */
[----:B------:R-:W-:Y:S01]  /*5a00*/  ISETP.NE.AND P3, PT, RZ, UR11, PT ;  /* 0x0000000bff007c0c */ /* 0x000fe2000bf65270 */
[C---:B------:R-:W-:Y:S01]  /*5a10*/  FMUL.FTZ R142, R84.reuse, R44 ;  /* 0x0000002c548e7220 */ /* 0x040fe20000410000 */
[C---:B------:R-:W-:Y:S01]  /*5a20*/  FMUL.FTZ R140, R84.reuse, R39 ;  /* 0x00000027548c7220 */ /* 0x040fe20000410000 */
[C---:B------:R-:W-:Y:S01]  /*5a30*/  FMUL.FTZ R138, R84.reuse, R38 ;  /* 0x00000026548a7220 */ /* 0x040fe20000410000 */
[C---:B------:R-:W-:Y:S01]  /*5a40*/  FMUL.FTZ R137, R84.reuse, R37 ;  /* 0x0000002554897220 */ /* 0x040fe20000410000 */
[C---:B------:R-:W-:Y:S01]  /*5a50*/  FMUL.FTZ R136, R84.reuse, R36 ;  /* 0x0000002454887220 */ /* 0x040fe20000410000 */
[C---:B------:R-:W-:Y:S01]  /*5a60*/  FMUL.FTZ R135, R84.reuse, R35 ;  /* 0x0000002354877220 */ /* 0x040fe20000410000 */
[C---:B------:R-:W-:Y:S01]  /*5a70*/  FMUL.FTZ R134, R84.reuse, R34 ;  /* 0x0000002254867220 */ /* 0x040fe20000410000 */
[----:B------:R-:W-:Y:S01]  /*5a80*/  FMUL.FTZ R132, R84, R53 ;  /* 0x0000003554847220 */ /* 0x000fe20000410000 */
[----:B------:R-:W-:Y:S01]  /*5a90*/  FMUL.FTZ R143, R8, R125 ;  /* 0x0000007d088f7220 */ /* 0x000fe20000410000 */
[----:B------:R-:W0:Y:S08]  /*5aa0*/  MUFU.EX2 R142, R142 ;  /* 0x0000008e008e7308 */ /* 0x000e300000000800 */
[----:B------:R-:W0:Y:S08]  /*5ab0*/  MUFU.EX2 R140, R140 ;  /* 0x0000008c008c7308 */ /* 0x000e300000000800 */
[----:B------:R-:W0:Y:S01]  /*5ac0*/  MUFU.EX2 R138, R138 ;  /* 0x0000008a008a7308 */ /* 0x000e220000000800 */
[----:B-1----:R-:W-:-:S07]  /*5ad0*/  FMUL.FTZ R128, R7, R128 ;  /* 0x0000008007807220 */ /* 0x002fce0000410000 */
[----:B------:R-:W1:Y:S01]  /*5ae0*/  MUFU.EX2 R137, R137 ;  /* 0x0000008900897308 */ /* 0x000e620000000800 */
[----:B------:R-:W-:-:S07]  /*5af0*/  FMUL.FTZ R139, R6, R87 ;  /* 0x00000057068b7220 */ /* 0x000fce0000410000 */
[----:B------:R-:W1:Y:S08]  /*5b00*/  MUFU.EX2 R136, R136 ;  /* 0x0000008800887308 */ /* 0x000e700000000800 */
[----:B------:R-:W1:Y:S08]  /*5b10*/  MUFU.EX2 R135, R135 ;  /* 0x0000008700877308 */ /* 0x000e700000000800 */
[----:B------:R-:W1:Y:S01]  /*5b20*/  MUFU.EX2 R134, R134 ;  /* 0x0000008600867308 */ /* 0x000e620000000800 */
[----:B---3--:R3:W-:Y:S04]  /*5b30*/  STS [R91+0x2100], R126 ;  /* 0x0021007e5b007388 */ /* 0x0087e80000000800 */
[----:B----4-:R3:W-:Y:S04]  /*5b40*/  STS [R90+0x2180], R123 ;  /* 0x0021807b5a007388 */ /* 0x0107e80000000800 */
[----:B-----5:R3:W-:Y:S04]  /*5b50*/  STS [R89+0x2200], R124 ;  /* 0x0022007c59007388 */ /* 0x0207e80000000800 */
[----:B--2---:R3:W-:Y:S04]  /*5b60*/  STS [R88+0x2280], R119 ;  /* 0x0022807758007388 */ /* 0x0047e80000000800 */
[----:B------:R3:W-:Y:S04]  /*5b70*/  STS [R81+0x2300], R120 ;  /* 0x0023007851007388 */ /* 0x0007e80000000800 */
        /* <DEDUP_REMOVED lines=10> */
[----:B------:R3:W-:Y:S01]  /*5c20*/  STS [R70+0x2880], R85 ;  /* 0x0028805546007388 */ /* 0x0007e20000000800 */
[----:B------:R-:W-:-:S03]  /*5c30*/  NOP ;  /* 0x0000000000007918 */ /* 0x000fc60000000000 */
[----:B------:R3:W2:Y:S04]  /*5c40*/  LDS R111, [R69+0x2100] ;  /* 0x00210000456f7984 */ /* 0x0006a80000000800 */
[----:B------:R3:W4:Y:S04]  /*5c50*/  LDS R112, [R68+0x2104] ;  /* 0x0021040044707984 */ /* 0x0007280000000800 */
[----:B------:R3:W0:Y:S04]  /*5c60*/  LDS R113, [R67+0x2108] ;  /* 0x0021080043717984 */ /* 0x0006280000000800 */
[----:B------:R3:W0:Y:S04]  /*5c70*/  LDS R114, [R66+0x210c] ;  /* 0x00210c0042727984 */ /* 0x0006280000000800 */
[----:B------:R3:W0:Y:S04]  /*5c80*/  LDS R115, [R65+0x2110] ;  /* 0x0021100041737984 */ /* 0x0006280000000800 */
[----:B------:R3:W0:Y:S04]  /*5c90*/  LDS R116, [R64+0x2114] ;  /* 0x0021140040747984 */ /* 0x0006280000000800 */
[----:B------:R3:W0:Y:S04]  /*5ca0*/  LDS R117, [R63+0x2118] ;  /* 0x002118003f757984 */ /* 0x0006280000000800 */
[----:B------:R3:W0:Y:S04]  /*5cb0*/  LDS R118, [R62+0x211c] ;  /* 0x00211c003e767984 */ /* 0x0006280000000800 */
[----:B------:R3:W1:Y:S04]  /*5cc0*/  LDS R119, [R61+0x2120] ;  /* 0x002120003d777984 */ /* 0x0006680000000800 */
[----:B------:R3:W1:Y:S04]  /*5cd0*/  LDS R120, [R60+0x2124] ;  /* 0x002124003c787984 */ /* 0x0006680000000800 */
[----:B------:R3:W1:Y:S04]  /*5ce0*/  LDS R121, [R59+0x2128] ;  /* 0x002128003b797984 */ /* 0x0006680000000800 */
[----:B------:R3:W1:Y:S04]  /*5cf0*/  LDS R122, [R58+0x212c] ;  /* 0x00212c003a7a7984 */ /* 0x0006680000000800 */
[----:B------:R3:W2:Y:S04]  /*5d00*/  LDS R123, [R57+0x2130] ;  /* 0x00213000397b7984 */ /* 0x0006a80000000800 */
[----:B------:R3:W2:Y:S04]  /*5d10*/  LDS R124, [R56+0x2134] ;  /* 0x00213400387c7984 */ /* 0x0006a80000000800 */
[----:B------:R3:W2:Y:S04]  /*5d20*/  LDS R125, [R55+0x2138] ;  /* 0x00213800377d7984 */ /* 0x0006a80000000800 */
[----:B------:R3:W2:Y:S04]  /*5d30*/  LDS R126, [R54+0x213c] ;  /* 0x00213c00367e7984 */ /* 0x0006a80000000800 */
[----:B------:R-:W2:Y:S01]  /*5d40*/  @P3 LDS.64 R84, [UR49] ;  /* 0x00000031ff543984 */ /* 0x000ea20008000a00 */
[----:B------:R-:W5:Y:S01]  /*5d50*/  MUFU.EX2 R132, R132 ;  /* 0x0000008400847308 */ /* 0x000f620000000800 */
[C---:B------:R-:W-:Y:S01]  /*5d60*/  VIADD R87, R109.reuse, 0xf ;  /* 0x0000000f6d577836 */ /* 0x040fe20000000000 */
[----:B------:R-:W-:Y:S01]  /*5d70*/  IADD3 R129, PT, PT, R109, 0xe, RZ ;  /* 0x0000000e6d817810 */ /* 0x000fe20007ffe0ff */
[----:B0-----:R-:W-:Y:S01]  /*5d80*/  FMUL.FTZ R40, R17, R40 ;  /* 0x0000002811287220 */ /* 0x001fe20000410000 */
[----:B------:R-:W-:Y:S01]  /*5d90*/  FSEL R143, R143, RZ, !P0 ;  /* 0x000000ff8f8f7208 */ /* 0x000fe20004000000 */
[----:B------:R-:W-:Y:S01]  /*5da0*/  FMUL.FTZ R42, R5, R42 ;  /* 0x0000002a052a7220 */ /* 0x000fe20000410000 */
[----:B------:R-:W-:Y:S01]  /*5db0*/  FSEL R142, R142, 1, !P0 ;  /* 0x3f8000008e8e7808 */ /* 0x000fe20004000000 */
[----:B------:R-:W-:Y:S01]  /*5dc0*/  FMUL.FTZ R41, R4, R41 ;  /* 0x0000002904297220 */ /* 0x000fe20000410000 */
[----:B------:R-:W-:Y:S01]  /*5dd0*/  FSEL R141, R128, RZ, !P2 ;  /* 0x000000ff808d7208 */ /* 0x000fe20005000000 */
[----:B------:R-:W-:Y:S01]  /*5de0*/  FMUL.FTZ R86, R3, R86 ;  /* 0x0000005603567220 */ /* 0x000fe20000410000 */
[----:B------:R-:W-:Y:S01]  /*5df0*/  FSEL R140, R140, 1, !P2 ;  /* 0x3f8000008c8c7808 */ /* 0x000fe20005000000 */
[----:B------:R-:W-:Y:S01]  /*5e00*/  FMUL.FTZ R43, R2, R43 ;  /* 0x0000002b022b7220 */ /* 0x000fe20000410000 */
[----:B------:R-:W-:-:S02]  /*5e10*/  FSEL R139, R139, RZ, !P1 ;  /* 0x000000ff8b8b7208 */ /* 0x000fc40004800000 */
[----:B------:R-:W-:Y:S02]  /*5e20*/  FSEL R138, R138, 1, !P1 ;  /* 0x3f8000008a8a7808 */ /* 0x000fe40004800000 */
[----:B------:R-:W-:Y:S02]  /*5e30*/  ISETP.GE.U32.AND P0, PT, R129, UR47, PT ;  /* 0x0000002f81007c0c */ /* 0x000fe4000bf06070 */
[----:B------:R-:W-:Y:S02]  /*5e40*/  ISETP.GE.U32.AND P2, PT, R87, UR47, PT ;  /* 0x0000002f57007c0c */ /* 0x000fe4000bf46070 */
[----:B------:R-:W-:Y:S02]  /*5e50*/  ISETP.GE.U32.AND P1, PT, R109, UR47, PT ;  /* 0x0000002f6d007c0c */ /* 0x000fe4000bf26070 */
[----:B-1----:R-:W-:Y:S02]  /*5e60*/  FSEL R137, R137, 1, !P5 ;  /* 0x3f80000089897808 */ /* 0x002fe40006800000 */
[----:B------:R-:W-:-:S02]  /*5e70*/  FSEL R136, R136, 1, !P4 ;  /* 0x3f80000088887808 */ /* 0x000fc40006000000 */
[----:B------:R-:W-:Y:S02]  /*5e80*/  FSEL R135, R135, 1, !P0 ;  /* 0x3f80000087877808 */ /* 0x000fe40004000000 */
[----:B------:R-:W-:Y:S02]  /*5e90*/  FSEL R134, R134, 1, !P2 ;  /* 0x3f80000086867808 */ /* 0x000fe40005000000 */
[----:B------:R-:W-:Y:S02]  /*5ea0*/  FSEL R133, R40, RZ, !P1 ;  /* 0x000000ff28857208 */ /* 0x000fe40004800000 */
[----:B-----5:R-:W-:Y:S02]  /*5eb0*/  FSEL R132, R132, 1, !P1 ;  /* 0x3f80000084847808 */ /* 0x020fe40004800000 */
[----:B------:R-:W-:Y:S02]  /*5ec0*/  FSEL R131, R42, RZ, !P5 ;  /* 0x000000ff2a837208 */ /* 0x000fe40006800000 */
[----:B------:R-:W-:-:S02]  /*5ed0*/  FSEL R130, R41, RZ, !P4 ;  /* 0x000000ff29827208 */ /* 0x000fc40006000000 */
[----:B------:R-:W-:Y:S02]  /*5ee0*/  FSEL R129, R86, RZ, !P0 ;  /* 0x000000ff56817208 */ /* 0x000fe40004000000 */
[----:B------:R-:W-:Y:S01]  /*5ef0*/  FSEL R128, R43, RZ, !P2 ;  /* 0x000000ff2b807208 */ /* 0x000fe20005000000 */
[----:B--234-:R-:W-:Y:S06]  /*5f00*/  @P3 BRA `(.L_x_38) ;  /* 0x0000000000643947 */ /* 0x01cfec0003800000 */
[----:B------:R-:W0:Y:S01]  /*5f10*/  LDCU.U8 UR6, c[0x0][0x3a9] ;  /* 0x00007520ff0677ac */ /* 0x000e220008000000 */
[----:B------:R-:W-:Y:S01]  /*5f20*/  MOV R84, 0x3f800000 ;  /* 0x3f80000000547802 */ /* 0x000fe20000000f00 */
[----:B0-----:R-:W-:-:S04]  /*5f30*/  UISETP.NE.AND UP0, UPT, UR6, URZ, UP2 ;  /* 0x000000ff0600728c */ /* 0x001fc80009705270 */
[----:B------:R-:W-:-:S09]  /*5f40*/  UPLOP3.LUT UP0, UPT, UP0, UP1, UPT, 0x80, 0x8 ;  /* 0x000000000008789c */ /* 0x000fd20000703070 */
[----:B------:R-:W-:Y:S05]  /*5f50*/  BRA.U !UP0, `(.L_x_39) ;  /* 0x0000000108347547 */ /* 0x000fea000b800000 */
[----:B------:R-:W-:-:S04]  /*5f60*/  USHF.R.S32.HI UR6, URZ, 0x1f, UR26 ;  /* 0x0000001fff067899 */ /* 0x000fc8000801141a */
[----:B------:R-:W-:Y:S02]  /*5f70*/  UIMAD UR52, UR6, UR16, URZ ;  /* 0x00000010063472a4 */ /* 0x000fe4000f8e02ff */
[----:B------:R-:W-:Y:S02]  /*5f80*/  UIMAD.WIDE.U32 UR6, UR26, UR16, URZ ;  /* 0x000000101a0672a5 */ /* 0x000fe4000f8e00ff */
[----:B------:R-:W-:Y:S02]  /*5f90*/  UIMAD UR53, UR26, UR17, UR52 ;  /* 0x000000111a3572a4 */ /* 0x000fe4000f8e0234 */
[----:B------:R-:W-:Y:S02]  /*5fa0*/  ULEA UR52, UP0, UR6, UR29, 0x2 ;  /* 0x0000001d06347291 */ /* 0x000fe4000f8010ff */
[----:B------:R-:W-:Y:S02]  /*5fb0*/  UIADD3 UR53, UPT, UPT, UR7, UR53, URZ ;  /* 0x0000003507357290 */ /* 0x000fe4000fffe0ff */
[----:B------:R-:W-:-:S02]  /*5fc0*/  UIADD3 UR7, UP3, UPT, UR12, UR52, URZ ;  /* 0x000000340c077290 */ /* 0x000fc4000ff7e0ff */
[----:B------:R-:W-:-:S04]  /*5fd0*/  ULEA.HI.X UR6, UR6, UR27, UR53, 0x2, UP0 ;  /* 0x0000001b06067291 */ /* 0x000fc800080f1435 */
[----:B------:R-:W-:Y:S01]  /*5fe0*/  UIADD3.X UR6, UPT, UPT, UR13, UR6, URZ, UP3, !UPT ;  /* 0x000000060d067290 */ /* 0x000fe20009ffe4ff */
[----:B------:R-:W-:-:S05]  /*5ff0*/  IMAD.U32 R40, RZ, RZ, UR7 ;  /* 0x00000007ff287e24 */ /* 0x000fca000f8e00ff */
[----:B------:R-:W-:-:S05]  /*6000*/  MOV R41, UR6 ;  /* 0x0000000600297c02 */ /* 0x000fca0008000f00 */
[----:B------:R0:W5:Y:S01]  /*6010*/  LDG.E R85, desc[UR36][R40.64] ;  /* 0x0000002428557981 */ /* 0x000162000c1e1900 */
[----:B------:R-:W-:Y:S05]  /*6020*/  BRA `(.L_x_38) ;  /* 0x00000000001c7947 */ /* 0x000fea0003800000 */
.L_x_39:
[----:B------:R-:W-:Y:S01]  /*6030*/  IMAD.MOV.U32 R85, RZ, RZ, RZ ;  /* 0x000000ffff557224 */ /* 0x000fe200078e00ff */
[----:B------:R-:W-:Y:S06]  /*6040*/  BRA.U !UP2, `(.L_x_38) ;  /* 0x000000010a147547 */ /* 0x000fec000b800000 */
[----:B------:R-:W-:-:S04]  /*6050*/  UIADD3 UR6, UP0, UPT, UR29, UR12, URZ ;  /* 0x0000000c1d067290 */ /* 0x000fc8000ff1e0ff */
[----:B------:R-:W-:Y:S02]  /*6060*/  UIADD3.X UR7, UPT, UPT, UR27, UR13, URZ, UP0, !UPT ;  /* 0x0000000d1b077290 */ /* 0x000fe400087fe4ff */
[----:B------:R-:W-:-:S04]  /*6070*/  MOV R40, UR6 ;  /* 0x0000000600287c02 */ /* 0x000fc80008000f00 */
[----:B------:R-:W-:-:S05]  /*6080*/  IMAD.U32 R41, RZ, RZ, UR7 ;  /* 0x00000007ff297e24 */ /* 0x000fca000f8e00ff */
[----:B------:R1:W5:Y:S02]  /*6090*/  LDG.E R85, desc[UR36][R40.64] ;  /* 0x0000002428557981 */ /* 0x000364000c1e1900 */
.L_x_38:
[-C--:B01----:R-:W-:Y:S01]  /*60a0*/  FFMA.FTZ R40, R133, R158.reuse, R159 ;  /* 0x0000009e85287223 */ /* 0x083fe2000001009f */
[----:B------:R-:W-:Y:S01]  /*60b0*/  FMUL.FTZ R41, R132, R158 ;  /* 0x0000009e84297220 */ /* 0x000fe20000410000 */
[----:B------:R-:W-:Y:S01]  /*60c0*/  ISETP.GE.AND P0, PT, R92, 0x1, PT ;  /* 0x000000015c00780c */ /* 0x000fe20003f06270 */
[----:B------:R-:W0:Y:S01]  /*60d0*/  S2UR UR6, SR_CgaCtaId ;  /* 0x00000000000679c3 */ /* 0x000e220000008800 */
[C---:B------:R-:W-:Y:S01]  /*60e0*/  FFMA.FTZ R40, R156.reuse, R40, R157 ;  /* 0x000000289c287223 */ /* 0x040fe2000001009d */
[----:B------:R-:W-:Y:S01]  /*60f0*/  FMUL.FTZ R41, R156, R41 ;  /* 0x000000299c297220 */ /* 0x000fe20000410000 */
[----:B------:R-:W-:Y:S01]  /*6100*/  ISETP.NE.AND P1, PT, R92, 0x1f, PT ;  /* 0x0000001f5c00780c */ /* 0x000fe20003f25270 */
[----:B------:R-:W-:Y:S01]  /*6110*/  UMOV UR52, 0x400 ;  /* 0x0000040000347882 */ /* 0x000fe20000000000 */
[C---:B------:R-:W-:Y:S01]  /*6120*/  FFMA.FTZ R40, R154.reuse, R40, R155 ;  /* 0x000000289a287223 */ /* 0x040fe2000001009b */
[----:B------:R-:W-:Y:S01]  /*6130*/  FMUL.FTZ R41, R154, R41 ;  /* 0x000000299a297220 */ /* 0x000fe20000410000 */
[----:B------:R-:W-:Y:S02]  /*6140*/  BSSY.RECONVERGENT B0, `(.L_x_40) ;  /* 0x0000060000007945 */ /* 0x000fe40003800200 */
[C---:B------:R-:W-:Y:S01]  /*6150*/  FFMA.FTZ R40, R152.reuse, R40, R153 ;  /* 0x0000002898287223 */ /* 0x040fe20000010099 */
[----:B------:R-:W-:-:S03]  /*6160*/  FMUL.FTZ R41, R152, R41 ;  /* 0x0000002998297220 */ /* 0x000fc60000410000 */
[C---:B------:R-:W-:Y:S01]  /*6170*/  FFMA.FTZ R40, R150.reuse, R40, R151 ;  /* 0x0000002896287223 */ /* 0x040fe20000010097 */
[----:B------:R-:W-:-:S03]  /*6180*/  FMUL.FTZ R41, R150, R41 ;  /* 0x0000002996297220 */ /* 0x000fc60000410000 */
[C---:B------:R-:W-:Y:S01]  /*6190*/  FFMA.FTZ R40, R148.reuse, R40, R149 ;  /* 0x0000002894287223 */ /* 0x040fe20000010095 */
[----:B------:R-:W-:-:S03]  /*61a0*/  FMUL.FTZ R41, R148, R41 ;  /* 0x0000002994297220 */ /* 0x000fc60000410000 */
[C---:B------:R-:W-:Y:S01]  /*61b0*/  FFMA.FTZ R40, R146.reuse, R40, R147 ;  /* 0x0000002892287223 */ /* 0x040fe20000010093 */
[----:B------:R-:W-:Y:S01]  /*61c0*/  FMUL.FTZ R41, R146, R41 ;  /* 0x0000002992297220 */ /* 0x000fe20000410000 */
[----:B0-----:R-:W-:Y:S02]  /*61d0*/  ULEA UR52, UR6, UR52, 0x18 ;  /* 0x0000003406347291 */ /* 0x001fe4000f8ec0ff */
[C---:B------:R-:W-:Y:S01]  /*61e0*/  FFMA.FTZ R40, R144.reuse, R40, R145 ;  /* 0x0000002890287223 */ /* 0x040fe20000010091 */
[----:B------:R-:W-:-:S03]  /*61f0*/  FMUL.FTZ R41, R144, R41 ;  /* 0x0000002990297220 */ /* 0x000fc60000410000 */
        /* <DEDUP_REMOVED lines=13> */
[----:B------:R-:W-:-:S04]  /*62d0*/  FMUL.FTZ R41, R134, R41 ;  /* 0x0000002986297220 */ /* 0x000fc80000410000 */
[----:B------:R-:W0:Y:S04]  /*62e0*/  SHFL.UP PT, R43, R40, 0x1, RZ ;  /* 0x04200000282b7989 */ /* 0x000e2800000e00ff */
[----:B------:R-:W1:Y:S01]  /*62f0*/  SHFL.UP PT, R42, R41, 0x1, RZ ;  /* 0x04200000292a7989 */ /* 0x000e6200000e00ff */
[C---:B0-----:R-:W-:Y:S01]  /*6300*/  FFMA.FTZ R43, R41.reuse, R43, R40 ;  /* 0x0000002b292b7223 */ /* 0x041fe20000010028 */
[----:B-1----:R-:W-:-:S04]  /*6310*/  @P0 FMUL.FTZ R41, R41, R42 ;  /* 0x0000002a29290220 */ /* 0x002fc80000410000 */
[----:B------:R-:W-:Y:S02]  /*6320*/  FSEL R86, R40, R43, !P0 ;  /* 0x0000002b28567208 */ /* 0x000fe40004000000 */
[----:B------:R-:W-:Y:S01]  /*6330*/  ISETP.GE.AND P0, PT, R92, 0x2, PT ;  /* 0x000000025c00780c */ /* 0x000fe20003f06270 */
[----:B------:R-:W-:Y:S04]  /*6340*/  SHFL.UP PT, R40, R41, 0x2, RZ ;  /* 0x0440000029287989 */ /* 0x000fe800000e00ff */
[----:B------:R-:W0:Y:S02]  /*6350*/  SHFL.UP PT, R43, R86, 0x2, RZ ;  /* 0x04400000562b7989 */ /* 0x000e2400000e00ff */
[----:B0-----:R-:W-:-:S06]  /*6360*/  FFMA.FTZ R43, R41, R43, R86 ;  /* 0x0000002b292b7223 */ /* 0x001fcc0000010056 */
[----:B------:R-:W-:Y:S01]  /*6370*/  @P0 FMUL.FTZ R41, R41, R40 ;  /* 0x0000002829290220 */ /* 0x000fe20000410000 */
[----:B------:R-:W-:-:S04]  /*6380*/  FSEL R42, R86, R43, !P0 ;  /* 0x0000002b562a7208 */ /* 0x000fc80004000000 */
[----:B------:R-:W-:Y:S01]  /*6390*/  SHFL.UP PT, R40, R41, 0x4, RZ ;  /* 0x0480000029287989 */ /* 0x000fe200000e00ff */
[----:B------:R-:W-:-:S03]  /*63a0*/  ISETP.GE.AND P0, PT, R92, 0x4, PT ;  /* 0x000000045c00780c */ /* 0x000fc60003f06270 */
[----:B------:R-:W0:Y:S02]  /*63b0*/  SHFL.UP PT, R43, R42, 0x4, RZ ;  /* 0x048000002a2b7989 */ /* 0x000e2400000e00ff */
[----:B0-----:R-:W-:-:S08]  /*63c0*/  FFMA.FTZ R43, R41, R43, R42 ;  /* 0x0000002b292b7223 */ /* 0x001fd0000001002a */
[----:B------:R-:W-:Y:S01]  /*63d0*/  @P0 FMUL.FTZ R41, R41, R40 ;  /* 0x0000002829290220 */ /* 0x000fe20000410000 */
[----:B------:R-:W-:-:S04]  /*63e0*/  FSEL R86, R42, R43, !P0 ;  /* 0x0000002b2a567208 */ /* 0x000fc80004000000 */
[----:B------:R-:W-:Y:S01]  /*63f0*/  SHFL.UP PT, R40, R41, 0x8, RZ ;  /* 0x0500000029287989 */ /* 0x000fe200000e00ff */
[----:B------:R-:W-:Y:S02]  /*6400*/  ISETP.GE.AND P0, PT, R92, 0x8, PT ;  /* 0x000000085c00780c */ /* 0x000fe40003f06270 */
[----:B------:R-:W-:Y:S01]  /*6410*/  SHF.R.U32.HI R42, RZ, 0x5, R110 ;  /* 0x00000005ff2a7819 */ /* 0x000fe2000001166e */
[----:B------:R-:W0:Y:S03]  /*6420*/  SHFL.UP PT, R43, R86, 0x8, RZ ;  /* 0x05000000562b7989 */ /* 0x000e2600000e00ff */
[C---:B------:R-:W-:Y:S02]  /*6430*/  ISETP.NE.AND P2, PT, R42.reuse, 0x3, PT ;  /* 0x000000032a00780c */ /* 0x040fe40003f45270 */
[C---:B------:R-:W-:Y:S02]  /*6440*/  ISETP.NE.AND P3, PT, R42.reuse, 0x2, PT ;  /* 0x000000022a00780c */ /* 0x040fe40003f65270 */
[----:B------:R-:W-:-:S02]  /*6450*/  ISETP.NE.AND P4, PT, R42, 0x1, PT ;  /* 0x000000012a00780c */ /* 0x000fc40003f85270 */
[----:B------:R-:W-:-:S04]  /*6460*/  @!P1 SHF.R.U32.HI R42, RZ, 0x2, R110 ;  /* 0x00000002ff2a9819 */ /* 0x000fc8000001166e */
[----:B------:R-:W-:Y:S01]  /*6470*/  @!P1 LOP3.LUT R165, R42, 0xf8, RZ, 0xc0, !PT ;  /* 0x000000f82aa59812 */ /* 0x000fe200078ec0ff */
[C---:B0-----:R-:W-:Y:S01]  /*6480*/  FFMA.FTZ R43, R41.reuse, R43, R86 ;  /* 0x0000002b292b7223 */ /* 0x041fe20000010056 */
[----:B------:R-:W-:-:S04]  /*6490*/  @P0 FMUL.FTZ R41, R41, R40 ;  /* 0x0000002829290220 */ /* 0x000fc80000410000 */
[----:B------:R-:W-:Y:S01]  /*64a0*/  FSEL R164, R86, R43, !P0 ;  /* 0x0000002b56a47208 */ /* 0x000fe20004000000 */
[----:B------:R-:W0:Y:S01]  /*64b0*/  SHFL.UP PT, R40, R41, 0x10, RZ ;  /* 0x0600000029287989 */ /* 0x000e2200000e00ff */
[----:B------:R-:W-:-:S03]  /*64c0*/  ISETP.GE.AND P0, PT, R92, 0x10, PT ;  /* 0x000000105c00780c */ /* 0x000fc60003f06270 */
[----:B------:R-:W1:Y:S01]  /*64d0*/  SHFL.UP PT, R87, R164, 0x10, RZ ;  /* 0x06000000a4577989 */ /* 0x000e6200000e00ff */
[C---:B0-----:R-:W-:Y:S01]  /*64e0*/  FMUL.FTZ R86, R41.reuse, R40 ;  /* 0x0000002829567220 */ /* 0x041fe20000410000 */
[----:B-1----:R-:W-:-:S05]  /*64f0*/  FFMA.FTZ R87, R41, R87, R164 ;  /* 0x0000005729577223 */ /* 0x002fca00000100a4 */
[----:B------:R0:W-:Y:S02]  /*6500*/  @!P1 STS.64 [R165+UR52+0x4200], R86 ;  /* 0x00420056a5009988 */ /* 0x0001e40008000a34 */
[----:B0-----:R-:W-:Y:S01]  /*6510*/  FSEL R86, R41, R86, !P0 ;  /* 0x0000005629567208 */ /* 0x001fe20004000000 */
[----:B------:R-:W-:Y:S01]  /*6520*/  BAR.SYNC.DEFER_BLOCKING 0x0 ;  /* 0x0000000000007b1d */ /* 0x000fe20000010000 */
[----:B------:R-:W-:Y:S02]  /*6530*/  FSEL R87, R164, R87, !P0 ;  /* 0x00000057a4577208 */ /* 0x000fe40004000000 */
[----:B------:R-:W-:-:S03]  /*6540*/  ISETP.GE.U32.AND P0, PT, R110, 0x20, PT ;  /* 0x000000206e00780c */ /* 0x000fc60003f06070 */
[----:B------:R-:W-:Y:S04]  /*6550*/  SHFL.UP PT, R86, R86, 0x1, RZ ;  /* 0x0420000056567989 */ /* 0x000fe800000e00ff */
[----:B------:R-:W-:Y:S06]  /*6560*/  SHFL.UP PT, R87, R87, 0x1, RZ ;  /* 0x0420000057577989 */ /* 0x000fec00000e00ff */
[----:B------:R-:W-:Y:S01]  /*6570*/  @P0 ISETP.NE.AND P1, PT, R92, RZ, PT ;  /* 0x000000ff5c00020c */ /* 0x000fe20003f25270 */
[----:B------:R-:W0:Y:S02]  /*6580*/  LDS.128 R40, [UR52+0x4200] ;  /* 0x00420034ff287984 */ /* 0x000e240008000c00 */
[C---:B0-----:R-:W-:Y:S01]  /*6590*/  FSEL R127, R41.reuse, R127, !P4 ;  /* 0x0000007f297f7208 */ /* 0x041fe20006000000 */
[----:B------:R-:W-:Y:S01]  /*65a0*/  FFMA.FTZ R161, R41, R42, R43 ;  /* 0x0000002a29a17223 */ /* 0x000fe2000001002b */
[C---:B------:R-:W-:Y:S01]  /*65b0*/  FSEL R160, R40.reuse, R160, !P4 ;  /* 0x000000a028a07208 */ /* 0x040fe20006000000 */
[----:B------:R-:W-:-:S02]  /*65c0*/  FMUL.FTZ R164, R40, R42 ;  /* 0x0000002a28a47220 */ /* 0x000fc40000410000 */
[----:B------:R-:W0:Y:S01]  /*65d0*/  LDS.128 R40, [UR52+0x4210] ;  /* 0x00421034ff287984 */ /* 0x000e220008000c00 */
[C---:B------:R-:W-:Y:S02]  /*65e0*/  FSEL R127, R161.reuse, R127, !P3 ;  /* 0x0000007fa17f7208 */ /* 0x040fe40005800000 */
[C---:B------:R-:W-:Y:S01]  /*65f0*/  FSEL R160, R164.reuse, R160, !P3 ;  /* 0x000000a0a4a07208 */ /* 0x040fe20005800000 */
[-C--:B0-----:R-:W-:Y:S01]  /*6600*/  FFMA.FTZ R41, R161, R40.reuse, R41 ;  /* 0x00000028a1297223 */ /* 0x081fe20000010029 */
[----:B------:R-:W-:-:S03]  /*6610*/  FMUL.FTZ R161, R164, R40 ;  /* 0x00000028a4a17220 */ /* 0x000fc60000410000 */
[C---:B------:R-:W-:Y:S01]  /*6620*/  FFMA.FTZ R164, R42.reuse, R41, R43 ;  /* 0x000000292aa47223 */ /* 0x040fe2000001002b */
[----:B------:R-:W-:Y:S02]  /*6630*/  FSEL R127, R41, R127, !P2 ;  /* 0x0000007f297f7208 */ /* 0x000fe40005000000 */
[----:B------:R-:W-:Y:S01]  /*6640*/  FSEL R160, R161, R160, !P2 ;  /* 0x000000a0a1a07208 */ /* 0x000fe20005000000 */
[----:B------:R-:W-:Y:S01]  /*6650*/  FMUL.FTZ R161, R42, R161 ;  /* 0x000000a12aa17220 */ /* 0x000fe20000410000 */
[----:B------:R-:W-:Y:S01]  /*6660*/  ISETP.NE.AND P2, PT, R110, RZ, PT ;  /* 0x000000ff6e00720c */ /* 0x000fe20003f45270 */
[C---:B------:R-:W-:Y:S02]  /*6670*/  @P0 FFMA.FTZ R40, R86.reuse, R127, R87 ;  /* 0x0000007f56280223 */ /* 0x040fe40000010057 */
[----:B------:R-:W-:-:S03]  /*6680*/  @P0 FMUL.FTZ R41, R86, R160 ;  /* 0x000000a056290220 */ /* 0x000fc60000410000 */
[----:B------:R-:W-:Y:S01]  /*6690*/  @P0 FSEL R87, R127, R40, !P1 ;  /* 0x000000287f570208 */ /* 0x000fe20004800000 */
[----:B------:R-:W-:Y:S01]  /*66a0*/  @P0 IMAD.MOV.U32 R40, RZ, RZ, R84 ;  /* 0x000000ffff280224 */ /* 0x000fe200078e0054 */
[----:B------:R-:W-:Y:S02]  /*66b0*/  @P0 FSEL R86, R160, R41, !P1 ;  /* 0x00000029a0560208 */ /* 0x000fe40004800000 */
[----:B-----5:R-:W-:Y:S01]  /*66c0*/  @P0 MOV R41, R85 ;  /* 0x0000005500290202 */ /* 0x020fe20000000f00 */
[----:B------:R-:W-:Y:S06]  /*66d0*/  @P0 BRA `(.L_x_41) ;  /* 0x0000000000180947 */ /* 0x000fec0003800000 */
[----:B------:R-:W-:Y:S01]  /*66e0*/  ISETP.NE.AND P0, PT, R92, RZ, PT ;  /* 0x000000ff5c00720c */ /* 0x000fe20003f05270 */
[C---:B------:R-:W-:Y:S01]  /*66f0*/  FMUL.FTZ R40, R161.reuse, R84 ;  /* 0x00000054a1287220 */ /* 0x040fe20000410000 */
[----:B------:R-:W-:-:S11]  /*6700*/  FFMA.FTZ R41, R161, R85, R164 ;  /* 0x00000055a1297223 */ /* 0x000fd600000100a4 */
[----:B------:R0:W-:Y:S01]  /*6710*/  @!P0 STS.64 [UR52+0x4228], R84 ;  /* 0x00422854ff008988 */ /* 0x0001e20008000a34 */
[----:B------:R-:W-:Y:S01]  /*6720*/  @!P0 MOV R86, R84 ;  /* 0x0000005400568202 */ /* 0x000fe20000000f00 */
[----:B------:R-:W-:-:S07]  /*6730*/  @!P0 IMAD.MOV.U32 R87, RZ, RZ, R85 ;  /* 0x000000ffff578224 */ /* 0x000fce00078e0055 */
.L_x_41:
[----:B------:R-:W-:Y:S05]  /*6740*/  BSYNC.RECONVERGENT B0 ;  /* 0x0000000000007941 */ /* 0x000fea0003800200 */
.L_x_40:
[----:B------:R-:W-:Y:S01]  /*6750*/  BAR.SYNC.DEFER_BLOCKING 0x0 ;  /* 0x0000000000007b1d */ /* 0x000fe20000010000 */
[----:B------:R-:W-:-:S05]  /*6760*/  ISETP.NE.AND P0, PT, R110, RZ, PT ;  /* 0x000000ff6e00720c */ /* 0x000fca0003f05270 */
[----:B------:R-:W-:Y:S01]  /*6770*/  BSSY.RECONVERGENT B0, `(.L_x_42) ;  /* 0x000005b000007945 */ /* 0x000fe20003800200 */
[----:B------:R-:W1:Y:S02]  /*6780*/  @P2 LDS R42, [UR52+0x422c] ;  /* 0x00422c34ff2a2984 */ /* 0x000e640008000800 */
[----:B-1----:R-:W-:-:S04]  /*6790*/  @P2 FFMA.FTZ R87, R42, R86, R87 ;  /* 0x000000562a572223 */ /* 0x002fc80000010057 */
[----:B------:R-:W-:-:S04]  /*67a0*/  FFMA.FTZ R87, R132, R87, R133 ;  /* 0x0000005784577223 */ /* 0x000fc80000010085 */
        /* <DEDUP_REMOVED lines=14> */
[----:B------:R-:W-:Y:S01]  /*6890*/  FFMA.FTZ R133, R134, R129, R128 ;  /* 0x0000008186857223 */ /* 0x000fe20000010080 */
[----:B------:R-:W-:Y:S06]  /*68a0*/  @P0 BRA `(.L_x_43) ;  /* 0x00000004001c0947 */ /* 0x000fec0003800000 */
[----:B------:R-:W1:Y:S01]  /*68b0*/  LDCU.U8 UR7, c[0x0][0x3a9] ;  /* 0x00007520ff0777ac */ /* 0x000e620008000000 */
[----:B------:R2:W-:Y:S01]  /*68c0*/  STS.64 [UR49], R40 ;  /* 0x00000028ff007988 */ /* 0x0005e20008000a31 */
[----:B-1----:R-:W-:-:S09]  /*68d0*/  UISETP.EQ.OR UP0, UPT, UR7, URZ, !UP1 ;  /* 0x000000ff0700728c */ /* 0x002fd2000cf02670 */
[----:B--2---:R-:W-:Y:S05]  /*68e0*/  BRA.U UP0, `(.L_x_44) ;  /* 0x0000000100e87547 */ /* 0x004fea000b800000 */
[----:B------:R-:W-:-:S04]  /*68f0*/  UIADD3 UR6, UPT, UPT, UR34, -0x1, URZ ;  /* 0xffffffff22067890 */ /* 0x000fc8000fffe0ff */
[----:B------:R-:W-:-:S09]  /*6900*/  UISETP.NE.AND UP0, UPT, UR11, UR6, UPT ;  /* 0x000000060b00728c */ /* 0x000fd2000bf05270 */
[----:B------:R-:W-:Y:S05]  /*6910*/  BRA.U UP0, `(.L_x_45) ;  /* 0x0000000100287547 */ /* 0x000fea000b800000 */
[----:B0-----:R-:W0:Y:S01]  /*6920*/  S2R R85, SR_CTAID.X ;  /* 0x0000000000557919 */ /* 0x001e220000002500 */
[----:B------:R-:W0:Y:S02]  /*6930*/  LDC.64 R42, c[0x0][0x4e8] ;  /* 0x00013a00ff2a7b82 */ /* 0x000e240000000a00 */
[----:B0-----:R-:W-:-:S06]  /*6940*/  IMAD.WIDE.U32 R42, R85, 0x4, R42 ;  /* 0x00000004552a7825 */ /* 0x001fcc00078e002a */
[----:B------:R-:W2:Y:S02]  /*6950*/  LDG.E R42, desc[UR36][R42.64] ;  /* 0x000000242a2a7981 */ /* 0x000ea4000c1e1900 */
[----:B--2---:R-:W-:-:S13]  /*6960*/  R2UR UR6, R42 ;  /* 0x000000002a0672ca */ /* 0x004fda00000e0000 */
[----:B------:R-:W-:-:S06]  /*6970*/  UIMAD.WIDE UR6, UR6, 0x4, UR20 ;  /* 0x00000004060678a5 */ /* 0x000fcc000f8e0214 */
[----:B------:R-:W-:Y:S01]  /*6980*/  MOV R42, UR6 ;  /* 0x00000006002a7c02 */ /* 0x000fe20008000f00 */
[----:B------:R-:W-:-:S05]  /*6990*/  IMAD.U32 R43, RZ, RZ, UR7 ;  /* 0x00000007ff2b7e24 */ /* 0x000fca000f8e00ff */
[----:B------:R1:W5:Y:S01]  /*69a0*/  LDG.E R40, desc[UR36][R42.64] ;  /* 0x000000242a287981 */ /* 0x000362000c1e1900 */
[----:B------:R-:W-:Y:S05]  /*69b0*/  BRA `(.L_x_46) ;  /* 0x00000000008c7947 */ /* 0x000fea0003800000 */
.L_x_45:
[----:B------:R-:W-:Y:S02]  /*69c0*/  UISETP.NE.AND UP0, UPT, UR7, URZ, UPT ;  /* 0x000000ff0700728c */ /* 0x000fe4000bf05270 */
[----:B------:R-:W-:Y:S02]  /*69d0*/  UIADD3 UR53, UPT, UPT, UR9, -0x1, UR47 ;  /* 0xffffffff09357890 */ /* 0x000fe4000fffe02f */
[----:B------:R-:W-:Y:S01]  /*69e0*/  USEL UR57, UR54, 0x800, UP0 ;  /* 0x0000080036397887 */ /* 0x000fe20008000000 */
[----:B------:R-:W-:-:S03]  /*69f0*/  UMOV UR6, URZ ;  /* 0x000000ff00067c82 */ /* 0x000fc60008000000 */
[----:B------:R-:W-:Y:S01]  /*6a00*/  IABS R43, UR53 ;  /* 0x00000035002b7c13 */ /* 0x000fe20008000000 */
[----:B------:R-:W-:Y:S02]  /*6a10*/  ULOP3.LUT UR53, UR53, UR57, URZ, 0x3c, !UPT ;  /* 0x0000003935357292 */ /* 0x000fe4000f8e3cff */
[----:B------:R-:W-:Y:S02]  /*6a20*/  IABS R40, UR57 ;  /* 0x0000003900287c13 */ /* 0x000fe40008000000 */
[----:B0-----:R-:W-:Y:S02]  /*6a30*/  IABS R84, UR57 ;  /* 0x0000003900547c13 */ /* 0x001fe40008000000 */
[----:B------:R-:W-:Y:S02]  /*6a40*/  R2UR UR58, R40 ;  /* 0x00000000283a72ca */ /* 0x000fe400000e0000 */
[----:B------:R-:W-:-:S11]  /*6a50*/  R2UR UR55, R43 ;  /* 0x000000002b3772ca */ /* 0x000fd600000e0000 */
[----:B------:R-:W0:Y:S08]  /*6a60*/  I2F.RP R40, UR58 ;  /* 0x0000003a00287d06 */ /* 0x000e300008209400 */
[----:B0-----:R-:W0:Y:S02]  /*6a70*/  MUFU.RCP R40, R40 ;  /* 0x0000002800287308 */ /* 0x001e240000001000 */
[----:B0-----:R-:W-:Y:S01]  /*6a80*/  IADD3 R42, PT, PT, R40, 0xffffffe, RZ ;  /* 0x0ffffffe282a7810 */ /* 0x001fe20007ffe0ff */
[----:B------:R-:W-:-:S05]  /*6a90*/  IMAD.MOV R40, RZ, RZ, -R84 ;  /* 0x000000ffff287224 */ /* 0x000fca00078e0a54 */
[----:B------:R-:W0:Y:S02]  /*6aa0*/  F2I.FTZ.U32.TRUNC.NTZ R42, R42 ;  /* 0x0000002a002a7305 */ /* 0x000e24000021f000 */
[----:B0-----:R-:W-:-:S13]  /*6ab0*/  R2UR UR7, R42 ;  /* 0x000000002a0772ca */ /* 0x001fda00000e0000 */
[----:B------:R-:W-:-:S04]  /*6ac0*/  UIADD3 UR56, UPT, UPT, URZ, -UR7, URZ ;  /* 0x80000007ff387290 */ /* 0x000fc8000fffe0ff */
[----:B------:R-:W-:-:S04]  /*6ad0*/  UIMAD UR56, UR56, UR58, URZ ;  /* 0x0000003a383872a4 */ /* 0x000fc8000f8e02ff */
[----:B------:R-:W-:-:S03]  /*6ae0*/  UIMAD.WIDE.U32 UR6, UR7, UR56, UR6 ;  /* 0x00000038070672a5 */ /* 0x000fc6000f8e0006 */
[----:B------:R-:W-:Y:S01]  /*6af0*/  R2UR UR56, R40 ;  /* 0x00000000283872ca */ /* 0x000fe200000e0000 */
[----:B------:R-:W-:-:S12]  /*6b00*/  UIMAD.WIDE.U32 UR6, UR7, UR55, URZ ;  /* 0x00000037070672a5 */ /* 0x000fd8000f8e00ff */
[----:B------:R-:W-:-:S04]  /*6b10*/  UIMAD UR6, UR7, UR56, UR55 ;  /* 0x00000038070672a4 */ /* 0x000fc8000f8e0237 */
[----:B------:R-:W-:-:S11]  /*6b20*/  UISETP.GT.U32.AND UP3, UPT, UR58, UR6, UPT ;  /* 0x000000063a00728c */ /* 0x000fd6000bf64070 */
[----:B------:R-:W-:Y:S02]  /*6b30*/  @!UP3 UIADD3 UR6, UPT, UPT, UR6, -UR58, URZ ;  /* 0x8000003a0606b290 */ /* 0x000fe4000fffe0ff */
[----:B------:R-:W-:Y:S02]  /*6b40*/  @!UP3 UIADD3 UR7, UPT, UPT, UR7, 0x1, URZ ;  /* 0x000000010707b890 */ /* 0x000fe4000fffe0ff */
[----:B------:R-:W-:Y:S02]  /*6b50*/  UISETP.GE.U32.AND UP0, UPT, UR6, UR58, UPT ;  /* 0x0000003a0600728c */ /* 0x000fe4000bf06070 */
[----:B------:R-:W-:-:S09]  /*6b60*/  UISETP.GE.AND UP3, UPT, UR53, URZ, UPT ;  /* 0x000000ff3500728c */ /* 0x000fd2000bf66270 */
[----:B------:R-:W-:Y:S02]  /*6b70*/  @UP0 UIADD3 UR7, UPT, UPT, UR7, 0x1, URZ ;  /* 0x0000000107070890 */ /* 0x000fe4000fffe0ff */
[----:B------:R-:W-:Y:S02]  /*6b80*/  UISETP.NE.AND UP0, UPT, UR57, URZ, UPT ;  /* 0x000000ff3900728c */ /* 0x000fe4000bf05270 */
[----:B------:R-:W-:-:S09]  /*6b90*/  @!UP3 UIADD3 UR7, UPT, UPT, -UR7, URZ, URZ ;  /* 0x000000ff0707b290 */ /* 0x000fd2000fffe1ff */
[----:B------:R-:W-:-:S04]  /*6ba0*/  @!UP0 ULOP3.LUT UR7, URZ, UR57, URZ, 0x33, !UPT ;  /* 0x00000039ff078292 */ /* 0x000fc8000f8e33ff */
[----:B------:R-:W-:-:S06]  /*6bb0*/  UIMAD.WIDE UR6, UR7, 0x4, UR20 ;  /* 0x00000004070678a5 */ /* 0x000fcc000f8e0214 */
[----:B------:R-:W-:Y:S01]  /*6bc0*/  MOV R42, UR6 ;  /* 0x00000006002a7c02 */ /* 0x000fe20008000f00 */
[----:B------:R-:W-:-:S05]  /*6bd0*/  IMAD.U32 R43, RZ, RZ, UR7 ;  /* 0x00000007ff2b7e24 */ /* 0x000fca000f8e00ff */
[----:B------:R0:W5:Y:S02]  /*6be0*/  LDG.E R40, desc[UR36][R42.64] ;  /* 0x000000242a287981 */ /* 0x000164000c1e1900 */
.L_x_46:
[----:B01----:R-:W0:Y:S01]  /*6bf0*/  LDC.64 R42, c[0x0][0x450] ;  /* 0x00011400ff2a7b82 */ /* 0x003e220000000a00 */
[----:B-----5:R-:W-:-:S05]  /*6c00*/  SHF.R.S32.HI R85, RZ, 0x1f, R40 ;  /* 0x0000001fff557819 */ /* 0x020fca0000011428 */
[-C--:B0-----:R-:W-:Y:S02]  /*6c10*/  IMAD R86, R85, R42.reuse, RZ ;  /* 0x0000002a55567224 */ /* 0x081fe400078e02ff */
[----:B------:R-:W-:-:S04]  /*6c20*/  IMAD.WIDE.U32 R84, R40, R42, UR14 ;  /* 0x0000000e28547e25 */ /* 0x000fc8000f8e002a */
[----:B------:R-:W-:Y:S01]  /*6c30*/  IMAD R43, R40, R43, R86 ;  /* 0x0000002b282b7224 */ /* 0x000fe200078e0256 */
[----:B------:R-:W-:-:S04]  /*6c40*/  LEA R42, P0, R84, UR29, 0x2 ;  /* 0x0000001d542a7c11 */ /* 0x000fc8000f8010ff */
[----:B------:R-:W-:-:S04]  /*6c50*/  IADD3 R43, PT, PT, R85, R43, RZ ;  /* 0x0000002b552b7210 */ /* 0x000fc80007ffe0ff */
[----:B------:R-:W-:-:S05]  /*6c60*/  LEA.HI.X R43, R84, UR27, R43, 0x2, P0 ;  /* 0x0000001b542b7c11 */ /* 0x000fca00080f142b */
[----:B------:R1:W-:Y:S01]  /*6c70*/  STG.E desc[UR36][R42.64], R41 ;  /* 0x000000292a007986 */ /* 0x0003e2000c101924 */
[----:B------:R-:W-:Y:S05]  /*6c80*/  BRA `(.L_x_43) ;  /* 0x0000000000247947 */ /* 0x000fea0003800000 */
.L_x_44:
[----:B------:R-:W-:-:S04]  /*6c90*/  UIADD3 UR6, UPT, UPT, UR34, -0x1, URZ ;  /* 0xffffffff22067890 */ /* 0x000fc8000fffe0ff */
[----:B------:R-:W-:-:S04]  /*6ca0*/  UISETP.NE.AND UP0, UPT, UR11, UR6, UPT ;  /* 0x000000060b00728c */ /* 0x000fc8000bf05270 */
[----:B------:R-:W-:-:S06]  /*6cb0*/  UISETP.NE.OR UP0, UPT, UR7, URZ, UP0 ;  /* 0x000000ff0700728c */ /* 0x000fcc0008705670 */
[----:B------:R-:W-:-:S05]  /*6cc0*/  PLOP3.LUT P0, PT, PT, PT, UP0, 0x80, 0x8 ;  /* 0x000000000008781c */ /* 0x000fca0003f0f008 */
[----:B------:R-:W-:-:S04]  /*6cd0*/  @!UP0 UIADD3 UR6, UP3, UPT, UR29, UR12, URZ ;  /* 0x0000000c1d068290 */ /* 0x000fc8000ff7e0ff */
[----:B------:R-:W-:Y:S02]  /*6ce0*/  @!UP0 UIADD3.X UR7, UPT, UPT, UR27, UR13, URZ, UP3, !UPT ;  /* 0x0000000d1b078290 */ /* 0x000fe40009ffe4ff */
[----:B------:R-:W-:-:S04]  /*6cf0*/  IMAD.U32 R42, RZ, RZ, UR6 ;  /* 0x00000006ff2a7e24 */ /* 0x000fc8000f8e00ff */
[----:B------:R-:W-:-:S05]  /*6d00*/  MOV R43, UR7 ;  /* 0x00000007002b7c02 */ /* 0x000fca0008000f00 */
[----:B------:R2:W-:Y:S02]  /*6d10*/  @!P0 STG.E desc[UR36][R42.64], R41 ;  /* 0x000000292a008986 */ /* 0x0005e4000c101924 */
.L_x_43:
[----:B------:R-:W-:Y:S05]  /*6d20*/  BSYNC.RECONVERGENT B0 ;  /* 0x0000000000007941 */ /* 0x000fea0003800200 */
.L_x_42:
[----:B------:R-:W-:Y:S01]  /*6d30*/  ULEA UR50, UP0, UR18, UR50, 0x2 ;  /* 0x0000003212327291 */ /* 0x000fe2000f8010ff */
[----:B-12---:R-:W-:Y:S01]  /*6d40*/  IMAD.U32 R41, RZ, RZ, UR42 ;  /* 0x0000002aff297e24 */ /* 0x006fe2000f8e00ff */
[----:B------:R-:W-:Y:S01]  /*6d50*/  UIADD3 UR48, UPT, UPT, UR48, 0x1, URZ ;  /* 0x0000000130307890 */ /* 0x000fe2000fffe0ff */
[----:B------:R-:W-:Y:S01]  /*6d60*/  MOV R43, UR44 ;  /* 0x0000002c002b7c02 */ /* 0x000fe20008000f00 */
[----:B------:R-:W-:Y:S01]  /*6d70*/  UIADD3.X UR51, UPT, UPT, UR51, UR19, URZ, UP0, !UPT ;  /* 0x0000001333337290 */ /* 0x000fe200087fe4ff */
[----:B------:R-:W-:Y:S01]  /*6d80*/  FFMA.FTZ R23, R111, R87, R23 ;  /* 0x000000576f177223 */ /* 0x000fe20000010017 */
[----:B------:R-:W-:Y:S01]  /*6d90*/  UISETP.NE.AND UP0, UPT, UR48, URZ, UPT ;  /* 0x000000ff3000728c */ /* 0x000fe2000bf05270 */
[----:B------:R-:W-:Y:S01]  /*6da0*/  LEA R162, P0, R41, R162, 0x2 ;  /* 0x000000a229a27211 */ /* 0x000fe200078010ff */
[----:B------:R-:W-:Y:S01]  /*6db0*/  UIADD3 UR14, UP3, UPT, UR14, UR38, URZ ;  /* 0x000000260e0e7290 */ /* 0x000fe2000ff7e0ff */
[----:B------:R-:W-:Y:S01]  /*6dc0*/  LEA R82, P1, R43, R82, 0x2 ;  /* 0x000000522b527211 */ /* 0x000fe200078210ff */
[----:B------:R-:W-:Y:S01]  /*6dd0*/  ULEA UR12, UP4, UR40, UR12, 0x2 ;  /* 0x0000000c280c7291 */ /* 0x000fe2000f8810ff */
[----:B------:R-:W-:Y:S01]  /*6de0*/  FFMA.FTZ R22, R112, R158, R22 ;  /* 0x0000009e70167223 */ /* 0x000fe20000010016 */
        /* <DEDUP_REMOVED lines=14> */
[----:B------:R-:W-:Y:S01]  /*6ed0*/  IADD3.X R163, PT, PT, R163, UR43, RZ, P0, !PT ;  /* 0x0000002ba3a37c10 */ /* 0x000fe200087fe4ff */
[----:B------:R-:W-:Y:S01]  /*6ee0*/  UIADD3 UR49, UPT, UPT, UR49, 0x8, URZ ;  /* 0x0000000831317890 */ /* 0x000fe2000fffe0ff */
[----:B------:R-:W-:Y:S01]  /*6ef0*/  IADD3.X R83, PT, PT, R83, UR45, RZ, P1, !PT ;  /* 0x0000002d53537c10 */ /* 0x000fe20008ffe4ff */
[----:B------:R-:W-:-:S02]  /*6f00*/  UIADD3.X UR15, UPT, UPT, UR15, UR39, URZ, UP3, !UPT ;  /* 0x000000270f0f7290 */ /* 0x000fc40009ffe4ff */
[----:B------:R-:W-:Y:S01]  /*6f10*/  UIADD3.X UR13, UPT, UPT, UR13, UR41, URZ, UP4, !UPT ;  /* 0x000000290d0d7290 */ /* 0x000fe2000a7fe4ff */
[----:B------:R-:W-:Y:S11]  /*6f20*/  BRA.U UP0, `(.L_x_47) ;  /* 0xffffffdd00947547 */ /* 0x000ff6000b83ffff */
.L_x_37:
[----:B------:R-:W-:Y:S01]  /*6f30*/  BAR.SYNC.DEFER_BLOCKING 0x0 ;  /* 0x0000000000007b1d */ /* 0x000fe20000010000 */
[----:B------:R-:W-:Y:S01]  /*6f40*/  ISETP.NE.AND P0, PT, R110, RZ, PT ;  /* 0x000000ff6e00720c */ /* 0x000fe20003f05270 */
[----:B------:R-:W-:Y:S01]  /*6f50*/  IMAD.U32 R2, RZ, RZ, UR47 ;  /* 0x0000002fff027e24 */ /* 0x000fe2000f8e00ff */
[----:B------:R-:W-:Y:S01]  /*6f60*/  LOP3.LUT R109, R109, 0x3e00, RZ, 0xc0, !PT ;  /* 0x00003e006d6d7812 */ /* 0x000fe200078ec0ff */
[----:B------:R-:W-:Y:S01]  /*6f70*/  UIADD3 UR11, UPT, UPT, UR11, 0x1, URZ ;  /* 0x000000010b0b7890 */ /* 0x000fe2000fffe0ff */
[----:B------:R-:W-:Y:S01]  /*6f80*/  MOV R6, UR10 ;  /* 0x0000000a00067c02 */ /* 0x000fe20008000f00 */
[----:B------:R-:W1:Y:S01]  /*6f90*/  LDCU.64 UR6, c[0x0][0x4a8] ;  /* 0x00009500ff0677ac */ /* 0x000e620008000a00 */
[----:B------:R-:W-:Y:S01]  /*6fa0*/  LOP3.LUT R109, R109, 0x1f, R110, 0xf8, !PT ;  /* 0x0000001f6d6d7812 */ /* 0x000fe200078ef86e */
[----:B------:R-:W-:Y:S02]  /*6fb0*/  UISETP.NE.AND UP0, UPT, UR11, UR34, UPT ;  /* 0x000000220b00728c */ /* 0x000fe4000bf05270 */
[----:B------:R-:W-:-:S02]  /*6fc0*/  UIADD3 UR9, UPT, UPT, UR47, UR9, URZ ;  /* 0x000000092f097290 */ /* 0x000fc4000fffe0ff */
[----:B------:R-:W-:Y:S02]  /*6fd0*/  UIMAD.WIDE.U32 UR24, UR47, 0x4, UR24 ;  /* 0x000000042f1878a5 */ /* 0x000fe4000f8e0018 */
[----:B------:R-:W-:Y:S02]  /*6fe0*/  UIMAD.WIDE.U32 UR32, UR47, 0x4, UR32 ;  /* 0x000000042f2078a5 */ /* 0x000fe4000f8e0020 */
[----:B------:R-:W-:Y:S02]  /*6ff0*/  UIMAD.WIDE.U32 UR30, UR47, 0x4, UR30 ;  /* 0x000000042f1e78a5 */ /* 0x000fe4000f8e001e */
[----:B------:R-:W-:Y:S01]  /*7000*/  UIADD3 UR10, UPT, UPT, UR47, UR10, URZ ;  /* 0x0000000a2f0a7290 */ /* 0x000fe2000fffe0ff */
[----:B------:R-:W-:Y:S04]  /*7010*/  STS [R69], R23 ;  /* 0x0000001745007388 */ /* 0x000fe80000000800 */
        /* <DEDUP_REMOVED lines=32> */
[----:B------:R1:W-:Y:S01]  /*7220*/  @!P0 STS [UR52+0x2100], R2 ;  /* 0x00210002ff008988 */ /* 0x0003e20008000834 */
[----:B------:R-:W-:Y:S01]  /*7230*/  BAR.SYNC.DEFER_BLOCKING 0x0 ;  /* 0x0000000000007b1d */ /* 0x000fe20000010000 */
[----:B------:R-:W-:-:S04]  /*7240*/  IADD3 R3, P0, P3, R109, UR22, R6 ;  /* 0x000000166d037c10 */ /* 0x000fc8000fb1e006 */
[----:B------:R-:W-:Y:S02]  /*7250*/  IADD3.X R6, PT, PT, RZ, UR46, RZ, P0, P3 ;  /* 0x0000002eff067c10 */ /* 0x000fe400087e64ff */
[----:B-1----:R-:W-:Y:S01]  /*7260*/  LEA R2, P3, R3, UR6, 0x2 ;  /* 0x0000000603027c11 */ /* 0x002fe2000f8610ff */
[----:B------:R-:W-:-:S03]  /*7270*/  UMOV UR6, UR28 ;  /* 0x0000001c00067c82 */ /* 0x000fc60008000000 */
[----:B------:R-:W-:Y:S01]  /*7280*/  LEA.HI.X R3, R3, UR7, R6, 0x2, P3 ;  /* 0x0000000703037c11 */ /* 0x000fe200098f1406 */
[----:B------:R-:W-:Y:S02]  /*7290*/  UMOV UR7, UR35 ;  /* 0x0000002300077c82 */ /* 0x000fe40008000000 */
[----:B------:R-:W-:-:S07]  /*72a0*/  UIMAD.WIDE.U32 UR6, UR47, 0x4, UR6 ;  /* 0x000000042f0678a5 */ /* 0x000fce000f8e0006 */
[----:B------:R-:W-:Y:S01]  /*72b0*/  UMOV UR28, UR6 ;  /* 0x00000006001c7c82 */ /* 0x000fe20008000000 */
[----:B------:R-:W-:Y:S01]  /*72c0*/  UMOV UR35, UR7 ;  /* 0x0000000700237c82 */ /* 0x000fe20008000000 */
[----:B------:R-:W1:Y:S02]  /*72d0*/  LDS R4, [UR52+0x2100] ;  /* 0x00210034ff047984 */ /* 0x000e640008000800 */
[-C--:B-1----:R-:W-:Y:S02]  /*72e0*/  ISETP.GE.AND P2, PT, R109, R4.reuse, PT ;  /* 0x000000046d00720c */ /* 0x082fe40003f46270 */
[-C--:B------:R-:W-:Y:S02]  /*72f0*/  ISETP.GE.AND P1, PT, R107, R4.reuse, PT ;  /* 0x000000046b00720c */ /* 0x080fe40003f26270 */
[-C--:B------:R-:W-:Y:S02]  /*7300*/  ISETP.GE.AND P0, PT, R106, R4.reuse, PT ;  /* 0x000000046a00720c */ /* 0x080fe40003f06270 */
[----:B------:R-:W-:-:S02]  /*7310*/  ISETP.GE.AND P4, PT, R105, R4, PT ;  /* 0x000000046900720c */ /* 0x000fc40003f86270 */
[-C--:B------:R-:W-:Y:S02]  /*7320*/  ISETP.GE.AND P6, PT, R104, R4.reuse, PT ;  /* 0x000000046800720c */ /* 0x080fe40003fc6270 */
[-C--:B------:R-:W-:Y:S02]  /*7330*/  ISETP.GE.AND P5, PT, R103, R4.reuse, PT ;  /* 0x000000046700720c */ /* 0x080fe40003fa6270 */
[-C--:B------:R-:W-:Y:S01]  /*7340*/  ISETP.GE.AND P3, PT, R102, R4.reuse, PT ;  /* 0x000000046600720c */ /* 0x080fe20003f66270 */
[----:B------:R1:W-:Y:S01]  /*7350*/  @!P2 STG.E desc[UR36][R2.64], R91 ;  /* 0x0000005b0200a986 */ /* 0x0003e2000c101924 */
[----:B------:R-:W-:-:S03]  /*7360*/  ISETP.GE.AND P2, PT, R101, R4, PT ;  /* 0x000000046500720c */ /* 0x000fc60003f46270 */
        /* <DEDUP_REMOVED lines=16> */
[----:B------:R1:W-:Y:S04]  /*7470*/  @!P0 STG.E desc[UR36][R2.64+0x480], R13 ;  /* 0x0004800d02008986 */ /* 0x0003e8000c101924 */
[----:B------:R1:W-:Y:S04]  /*7480*/  @!P4 STG.E desc[UR36][R2.64+0x500], R75 ;  /* 0x0005004b0200c986 */ /* 0x0003e8000c101924 */
[----:B------:R1:W-:Y:S04]  /*7490*/  @!P6 STG.E desc[UR36][R2.64+0x580], R15 ;  /* 0x0005800f0200e986 */ /* 0x0003e8000c101924 */
[----:B------:R1:W-:Y:S04]  /*74a0*/  @!P5 STG.E desc[UR36][R2.64+0x600], R73 ;  /* 0x000600490200d986 */ /* 0x0003e8000c101924 */
[----:B------:R1:W-:Y:S04]  /*74b0*/  @!P3 STG.E desc[UR36][R2.64+0x680], R17 ;  /* 0x000680110200b986 */ /* 0x0003e8000c101924 */
[----:B------:R1:W-:Y:S04]  /*74c0*/  @!P2 STG.E desc[UR36][R2.64+0x700], R71 ;  /* 0x000700470200a986 */ /* 0x0003e8000c101924 */
[----:B------:R1:W-:Y:S01]  /*74d0*/  @!P1 STG.E desc[UR36][R2.64+0x780], R19 ;  /* 0x0007801302009986 */ /* 0x0003e2000c101924 */
[----:B------:R-:W-:Y:S05]  /*74e0*/  BRA.U UP0, `(.L_x_48) ;  /* 0xffffff9d00607547 */ /* 0x000fea000b83ffff */
[----:B------:R-:W-:Y:S05]  /*74f0*/  EXIT ;  /* 0x000000000000794d */ /* 0x000fea0003800000 */
.L_x_49:
[----:B------:R-:W-:-:S00]  /*7500*/  BRA `(.L_x_49) ;  /* 0xfffffffc00fc7947 */ /* 0x000fc0000383ffff */
[----:B------:R-:W-:-:S00]  /*7510*/  NOP ;  /* 0x0000000000007918 */ /* 0x000fc00000000000 */
        /* <DEDUP_REMOVED lines=14> */
.L_x_7932:


//--------------------- .text._Z25selective_scan_fwd_kernelI32Selective_Scan_fwd_kernel_traitsILi128ELi16ELi1ELb0ELb1ELb1ELb0ELb1EfffEEv13SSMParamsBase --------------------------
	.section	.text._Z25selective_scan_fwd_kernelI32Selective_Scan_fwd_kernel_traitsILi128ELi16ELi1ELb0ELb1ELb1ELb0ELb1EfffEEv13SSMParamsBase,"ax",@progbits
	.align	128
        .global         _Z25selective_scan_fwd_kernelI32Selective_Scan_fwd_kernel_traitsILi128ELi16ELi1ELb0ELb1ELb1ELb0ELb1EfffEEv13SSMParamsBase
        .type           _Z25selective_scan_fwd_kernelI32Selective_Scan_fwd_kernel_traitsILi128ELi16ELi1ELb0ELb1ELb1ELb0ELb1EfffEEv13SSMParamsBase,@function
        .size           _Z25selective_scan_fwd_kernelI32Selective_Scan_fwd_kernel_traitsILi128ELi16ELi1ELb0ELb1ELb1ELb0ELb1EfffEEv13SSMParamsBase,(.L_x_7933 - _Z25selective_scan_fwd_kernelI32Selective_Scan_fwd_kernel_traitsILi128ELi16ELi1ELb0ELb1ELb1ELb0ELb1EfffEEv13SSMParamsBase)
        .other          _Z25selective_scan_fwd_kernelI32Selective_Scan_fwd_kernel_traitsILi128ELi16ELi1ELb0ELb1ELb1ELb0ELb1EfffEEv13SSMParamsBase,@"STO_CUDA_ENTRY STV_DEFAULT"
_Z25selective_scan_fwd_kernelI32Selective_Scan_fwd_kernel_traitsILi128ELi16ELi1ELb0ELb1ELb1ELb0ELb1EfffEEv13SSMParamsBase:
.text._Z25selective_scan_fwd_kernelI32Selective_Scan_fwd_kernel_traitsILi128ELi16ELi1ELb0ELb1ELb1ELb0ELb1EfffEEv13SSMParamsBase:
[----:B------:R-:W-:Y:S01]  /*0000*/  LDC R1, c[0x0][0x37c] ;  /* 0x0000df00ff017b82 */ /* 0x000fe20000000800 */
[----:B------:R-:W0:Y:S07]  /*0010*/  LDCU.64 UR6, c[0x0][0x4d8] ;  /* 0x00009b00ff0677ac */ /* 0x000e2e0008000a00 */
[----:B------:R-:W1:Y:S01]  /*0020*/  S2UR UR10, SR_CTAID.X ;  /* 0x00000000000a79c3 */ /* 0x000e620000002500 */
[----:B------:R-:W1:Y:S01]  /*0030*/  LDCU.64 UR4, c[0x0][0x4c8] ;  /* 0x00009900ff0477ac */ /* 0x000e620008000a00 */
[----:B------:R-:W2:Y:S01]  /*0040*/  LDCU.64 UR34, c[0x0][0x358] ;  /* 0x00006b00ff2277ac */ /* 0x000ea20008000a00 */
[----:B------:R-:W3:Y:S01]  /*0050*/  LDCU.64 UR12, c[0x0][0x3a0] ;  /* 0x00007400ff0c77ac */ /* 0x000ee20008000a00 */
[----:B0-----:R-:W-:-:S04]  /*0060*/  UISETP.NE.U32.AND UP2, UPT, UR6, URZ, UPT ;  /* 0x000000ff0600728c */ /* 0x001fc8000bf45070 */
[----:B------:R-:W-:Y:S02]  /*0070*/  UISETP.NE.AND.EX UP2, UPT, UR7, URZ, UPT, UP2 ;  /* 0x000000ff0700728c */ /* 0x000fe4000bf45320 */
[----:B-1----:R-:W-:-:S04]  /*0080*/  UIMAD.WIDE.U32 UR4, UR10, 0x4, UR4 ;  /* 0x000000040a0478a5 */ /* 0x002fc8000f8e0004 */
[----:B------:R-:W-:Y:S02]  /*0090*/  PLOP3.LUT P1, PT, PT, PT, UP2, 0x80, 0x8 ;  /* 0x000000000008781c */ /* 0x000fe40003f2f028 */
[----:B------:R-:W-:-:S03]  /*00a0*/  IMAD.U32 R2, RZ, RZ, UR4 ;  /* 0x00000004ff027e24 */ /* 0x000fc6000f8e00ff */
[----:B------:R-:W-:Y:S01]  /*00b0*/  @UP2 UIADD3 UR6, UP0, UPT, UR10, UR6, URZ ;  /* 0x000000060a062290 */ /* 0x000fe2000ff1e0ff */
[----:B------:R-:W-:-:S03]  /*00c0*/  IMAD.U32 R3, RZ, RZ, UR5 ;  /* 0x00000005ff037e24 */ /* 0x000fc6000f8e00ff */
[----:B------:R-:W-:Y:S02]  /*00d0*/  @UP2 UIADD3.X UR7, UPT, UPT, URZ, UR7, URZ, UP0, !UPT ;  /* 0x00000007ff072290 */ /* 0x000fe400087fe4ff */
[----:B------:R-:W-:Y:S01]  /*00e0*/  MOV R4, UR6 ;  /* 0x0000000600047c02 */ /* 0x000fe20008000f00 */
[----:B--2---:R0:W5:Y:S03]  /*00f0*/  LDG.E R8, desc[UR34][R2.64] ;  /* 0x0000002202087981 */ /* 0x004166000c1e1900 */
[----:B------:R-:W-:Y:S01]  /*0100*/  IMAD.U32 R5, RZ, RZ, UR7 ;  /* 0x00000007ff057e24 */ /* 0x000fe2000f8e00ff */
[----:B------:R0:W5:Y:S04]  /*0110*/  LDG.E R6, desc[UR34][R2.64+0x4] ;  /* 0x0000042202067981 */ /* 0x000168000c1e1900 */
[----:B------:R0:W5:Y:S01]  /*0120*/  @P1 LDG.E.U8 R7, desc[UR34][R4.64] ;  /* 0x0000002204071981 */ /* 0x000162000c1e1100 */
[----:B------:R-:W1:Y:S02]  /*0130*/  LDCU.64 UR6, c[0x0][0x4d0] ;  /* 0x00009a00ff0677ac */ /* 0x000e640008000a00 */
[----:B-1----:R-:W-:-:S04]  /*0140*/  UISETP.NE.U32.AND UP3, UPT, UR6, URZ, UPT ;  /* 0x000000ff0600728c */ /* 0x002fc8000bf65070 */
[----:B------:R-:W-:Y:S02]  /*0150*/  UISETP.NE.AND.EX UP3, UPT, UR7, URZ, UPT, UP3 ;  /* 0x000000ff0700728c */ /* 0x000fe4000bf65330 */
[----:B------:R-:W-:Y:S02]  /*0160*/  UPLOP3.LUT UP1, UPT, UPT, UPT, UPT, 0x40, 0x4 ;  /* 0x000000000004789c */ /* 0x000fe40003f2e870 */
[----:B------:R-:W-:Y:S01]  /*0170*/  UPLOP3.LUT UP0, UPT, UPT, UPT, UPT, 0x80, 0x8 ;  /* 0x000000000008789c */ /* 0x000fe20003f0f070 */
[----:B------:R-:W-:Y:S01]  /*0180*/  UMOV UR4, URZ ;  /* 0x000000ff00047c82 */ /* 0x000fe20008000000 */
[----:B------:R-:W-:Y:S01]  /*0190*/  UMOV UR5, URZ ;  /* 0x000000ff00057c82 */ /* 0x000fe20008000000 */
[----:B------:R-:W-:Y:S02]  /*01a0*/  UMOV UR24, UR10 ;  /* 0x0000000a00187c82 */ /* 0x000fe40008000000 */
[----:B0--3--:R-:W-:Y:S06]  /*01b0*/  BRA.U !UP3, `(.L_x_50) ;  /* 0x000000010b747547 */ /* 0x009fec000b800000 */
[----:B------:R-:W0:Y:S02]  /*01c0*/  LDCU.U8 UR4, c[0x0][0x3a9] ;  /* 0x00007520ff0477ac */ /* 0x000e240008000000 */
[----:B0-----:R-:W-:-:S06]  /*01d0*/  UISETP.NE.AND UP0, UPT, UR4, URZ, UPT ;  /* 0x000000ff0400728c */ /* 0x001fcc000bf05270 */
[----:B------:R-:W-:-:S05]  /*01e0*/  PLOP3.LUT P0, PT, PT, PT, UP0, 0x80, 0x8 ;  /* 0x000000000008781c */ /* 0x000fca0003f0f008 */
[----:B------:R-:W0:Y:S01]  /*01f0*/  @UP0 LDCU.64 UR4, c[0x0][0x4f0] ;  /* 0x00009e00ff0407ac */ /* 0x000e220008000a00 */
[----:B------:R-:W1:Y:S01]  /*0200*/  @UP0 LDCU.64 UR8, c[0x0][0x468] ;  /* 0x00008d00ff0807ac */ /* 0x000e620008000a00 */
[----:B0-----:R-:W-:-:S04]  /*0210*/  @UP0 ULEA UR4, UP1, UR10, UR4, 0x2 ;  /* 0x000000040a040291 */ /* 0x001fc8000f8210ff */
[----:B------:R-:W-:Y:S02]  /*0220*/  @UP0 ULEA.HI.X UR5, UR10, UR5, URZ, 0x2, UP1 ;  /* 0x000000050a050291 */ /* 0x000fe400088f14ff */
[----:B------:R-:W-:-:S04]  /*0230*/  IMAD.U32 R2, RZ, RZ, UR4 ;  /* 0x00000004ff027e24 */ /* 0x000fc8000f8e00ff */
[----:B------:R-:W-:-:S05]  /*0240*/  MOV R3, UR5 ;  /* 0x0000000500037c02 */ /* 0x000fca0008000f00 */
[----:B------:R-:W2:Y:S02]  /*0250*/  @P0 LDG.E R2, desc[UR34][R2.64] ;  /* 0x0000002202020981 */ /* 0x000ea4000c1e1900 */
[----:B--2---:R-:W-:-:S13]  /*0260*/  @P0 R2UR UR4, R2 ;  /* 0x00000000020402ca */ /* 0x004fda00000e0000 */
[----:B------:R-:W-:-:S04]  /*0270*/  @UP0 USHF.R.S32.HI UR5, URZ, 0x1f, UR4 ;  /* 0x0000001fff050899 */ /* 0x000fc80008011404 */
[----:B-1----:R-:W-:Y:S02]  /*0280*/  @UP0 UIMAD.WIDE.U32 UR4, UR10, UR8, UR4 ;  /* 0x000000080a0402a5 */ /* 0x002fe4000f8e0004 */
[----:B------:R-:W-:Y:S02]  /*0290*/  @!UP0 ULEA UR8, UP3, UR10, UR6, 0x2 ;  /* 0x000000060a088291 */ /* 0x000fe4000f8610ff */
[----:B------:R-:W-:Y:S02]  /*02a0*/  @UP0 UIMAD UR5, UR10, UR9, UR5 ;  /* 0x000000090a0502a4 */ /* 0x000fe4000f8e0205 */
[----:B------:R-:W-:Y:S02]  /*02b0*/  @UP0 ULEA UR6, UP1, UR4, UR6, 0x2 ;  /* 0x0000000604060291 */ /* 0x000fe4000f8210ff */
[----:B------:R-:W-:Y:S01]  /*02c0*/  @!UP0 ULEA.HI.X UR9, UR10, UR7, URZ, 0x2, UP3 ;  /* 0x000000070a098291 */ /* 0x000fe200098f14ff */
[----:B------:R-:W-:Y:S01]  /*02d0*/  MOV R4, UR8 ;  /* 0x0000000800047c02 */ /* 0x000fe20008000f00 */
[----:B------:R-:W-:-:S02]  /*02e0*/  @UP0 ULEA.HI.X UR7, UR4, UR7, UR5, 0x2, UP1 ;  /* 0x0000000704070291 */ /* 0x000fc400088f1405 */
[----:B------:R-:W-:Y:S02]  /*02f0*/  IMAD.U32 R2, RZ, RZ, UR6 ;  /* 0x00000006ff027e24 */ /* 0x000fe4000f8e00ff */
[----:B------:R-:W-:Y:S01]  /*0300*/  IMAD.U32 R5, RZ, RZ, UR9 ;  /* 0x00000009ff057e24 */ /* 0x000fe2000f8e00ff */
[----:B------:R-:W0:Y:S01]  /*0310*/  LDCU.64 UR4, c[0x0][0x4d0] ;  /* 0x00009a00ff0477ac */ /* 0x000e220008000a00 */
[----:B------:R-:W-:-:S03]  /*0320*/  IMAD.U32 R3, RZ, RZ, UR7 ;  /* 0x00000007ff037e24 */ /* 0x000fc6000f8e00ff */
[----:B------:R-:W2:Y:S04]  /*0330*/  @!P0 LDG.E R4, desc[UR34][R4.64] ;  /* 0x0000002204048981 */ /* 0x000ea8000c1e1900 */
[----:B------:R-:W3:Y:S01]  /*0340*/  @P0 LDG.E R2, desc[UR34][R2.64] ;  /* 0x0000002202020981 */ /* 0x000ee2000c1e1900 */
[----:B------:R-:W-:Y:S02]  /*0350*/  UPLOP3.LUT UP1, UPT, UPT, UPT, UPT, 0x80, 0x8 ;  /* 0x000000000008789c */ /* 0x000fe40003f2f070 */
[----:B------:R-:W-:Y:S01]  /*0360*/  UPLOP3.LUT UP0, UPT, UPT, UPT, UPT, 0x40, 0x4 ;  /* 0x000000000004789c */ /* 0x000fe20003f0e870 */
[----:B---3--:R-:W-:Y:S02]  /*0370*/  @P0 R2UR UR24, R2 ;  /* 0x00000000021802ca */ /* 0x008fe400000e0000 */
[----:B0-2---:R-:W-:-:S15]  /*0380*/  @!P0 R2UR UR24, R4 ;  /* 0x00000000041882ca */ /* 0x005fde00000e0000 */
.L_x_50:
[----:B------:R-:W-:Y:S01]  /*0390*/  UISETP.EQ.U32.AND UP3, UPT, UR24, UR12, UPT ;  /* 0x0000000c1800728c */ /* 0x000fe2000bf62070 */
[----:B------:R-:W-:Y:S01]  /*03a0*/  IMAD.U32 R0, RZ, RZ, UR13 ;  /* 0x0000000dff007e24 */ /* 0x000fe2000f8e00ff */
[----:B------:R-:W-:Y:S01]  /*03b0*/  USHF.R.S32.HI UR8, URZ, 0x1f, UR24 ;  /* 0x0000001fff087899 */ /* 0x000fe20008011418 */
[----:B------:R-:W-:-:S03]  /*03c0*/  PLOP3.LUT P2, PT, PT, PT, UP1, 0x80, 0x8 ;  /* 0x000000000008781c */ /* 0x000fc60003f4f018 */
[----:B------:R-:W-:-:S04]  /*03d0*/  PLOP3.LUT P0, PT, PT, PT, UP3, 0x80, 0x8 ;  /* 0x000000000008781c */ /* 0x000fc80003f0f038 */
[----:B------:R-:W-:-:S13]  /*03e0*/  ISETP.EQ.AND.EX P0, PT, R0, UR8, PT, P0 ;  /* 0x0000000800007c0c */ /* 0x000fda000bf02300 */
[----:B------:R-:W-:Y:S05]  /*03f0*/  @P2 EXIT P0 ;  /* 0x000000000000294d */ /* 0x000fea0000000000 */
[----:B------:R-:W0:Y:S01]  /*0400*/  LDCU UR31, c[0x0][0x394] ;  /* 0x00007280ff1f77ac */ /* 0x000e220008000800 */
[----:B------:R-:W1:Y:S01]  /*0410*/  S2R R3, SR_CTAID.Y ;  /* 0x0000000000037919 */ /* 0x000e620000002600 */
[----:B-----5:R-:W-:Y:S01]  /*0420*/  R2UR UR46, R8 ;  /* 0x00000000082e72ca */ /* 0x020fe200000e0000 */
[----:B------:R-:W2:Y:S01]  /*0430*/  S2UR UR9, SR_CTAID.Y ;  /* 0x00000000000979c3 */ /* 0x000ea20000002600 */
[----:B------:R-:W3:Y:S01]  /*0440*/  LDCU.128 UR16, c[0x0][0x400] ;  /* 0x00008000ff1077ac */ /* 0x000ee20008000c00 */
[----:B------:R-:W-:Y:S01]  /*0450*/  UMOV UR6, URZ ;  /* 0x000000ff00067c82 */ /* 0x000fe20008000000 */
[----:B------:R-:W4:Y:S01]  /*0460*/  LDCU.128 UR12, c[0x0][0x410] ;  /* 0x00008200ff0c77ac */ /* 0x000f220008000c00 */
[----:B------:R-:W2:Y:S08]  /*0470*/  LDCU.64 UR36, c[0x0][0x3d8] ;  /* 0x00007b00ff2477ac */ /* 0x000eb00008000a00 */
[----:B------:R-:W-:Y:S01]  /*0480*/  USHF.R.S32.HI UR25, URZ, 0x1f, UR46 ;  /* 0x0000001fff197899 */ /* 0x000fe2000801142e */
[----:B0-----:R-:W-:Y:S01]  /*0490*/  MOV R0, UR31 ;  /* 0x0000001f00007c02 */ /* 0x001fe20008000f00 */
[----:B------:R-:W0:Y:S03]  /*04a0*/  LDCU.64 UR26, c[0x0][0x3c0] ;  /* 0x00007800ff1a77ac */ /* 0x000e260008000a00 */
[----:B------:R-:W-:Y:S01]  /*04b0*/  IABS R0, R0 ;  /* 0x0000000000007213 */ /* 0x000fe20000000000 */
[----:B---3--:R-:W-:Y:S01]  /*04c0*/  UIMAD UR11, UR25, UR16, URZ ;  /* 0x00000010190b72a4 */ /* 0x008fe2000f8e02ff */
[----:B------:R-:W3:Y:S02]  /*04d0*/  LDCU.64 UR38, c[0x0][0x3e0] ;  /* 0x00007c00ff2677ac */ /* 0x000ee40008000a00 */
[----:B------:R-:W-:Y:S01]  /*04e0*/  R2UR UR30, R0 ;  /* 0x00000000001e72ca */ /* 0x000fe200000e0000 */
[----:B------:R-:W-:Y:S01]  /*04f0*/  UIMAD UR11, UR46, UR17, UR11 ;  /* 0x000000112e0b72a4 */ /* 0x000fe2000f8e020b */
[----:B-1----:R-:W-:-:S04]  /*0500*/  IABS R3, R3 ;  /* 0x0000000300037213 */ /* 0x002fc80000000000 */
[----:B------:R-:W-:-:S07]  /*0510*/  R2UR UR28, R3 ;  /* 0x00000000031c72ca */ /* 0x000fce00000e0000 */
[----:B------:R-:W1:Y:S08]  /*0520*/  I2F.RP R0, UR30 ;  /* 0x0000001e00007d06 */ /* 0x000e700008209400 */
[----:B-1----:R-:W1:Y:S02]  /*0530*/  MUFU.RCP R0, R0 ;  /* 0x0000000000007308 */ /* 0x002e640000001000 */
[----:B-1----:R-:W-:-:S06]  /*0540*/  VIADD R2, R0, 0xffffffe ;  /* 0x0ffffffe00027836 */ /* 0x002fcc0000000000 */
[----:B------:R-:W1:Y:S02]  /*0550*/  F2I.FTZ.U32.TRUNC.NTZ R2, R2 ;  /* 0x0000000200027305 */ /* 0x000e64000021f000 */
[----:B-1----:R-:W-:-:S13]  /*0560*/  R2UR UR7, R2 ;  /* 0x00000000020772ca */ /* 0x002fda00000e0000 */
[----:B------:R-:W-:-:S04]  /*0570*/  UIADD3 UR20, UPT, UPT, URZ, -UR7, URZ ;  /* 0x80000007ff147290 */ /* 0x000fc8000fffe0ff */
[----:B------:R-:W-:-:S04]  /*0580*/  UIMAD UR20, UR20, UR30, URZ ;  /* 0x0000001e141472a4 */ /* 0x000fc8000f8e02ff */
[----:B------:R-:W-:Y:S02]  /*0590*/  UIMAD.WIDE.U32 UR20, UR7, UR20, UR6 ;  /* 0x00000014071472a5 */ /* 0x000fe4000f8e0006 */
[----:B------:R-:W-:Y:S02]  /*05a0*/  UIMAD.WIDE.U32 UR6, UR46, UR16, URZ ;  /* 0x000000102e0672a5 */ /* 0x000fe4000f8e00ff */
[----:B------:R-:W-:Y:S02]  /*05b0*/  UIMAD.WIDE.U32 UR22, UR21, UR28, URZ ;  /* 0x0000001c151672a5 */ /* 0x000fe4000f8e00ff */
[----:B------:R-:W-:Y:S02]  /*05c0*/  UIADD3 UR7, UPT, UPT, UR7, UR11, URZ ;  /* 0x0000000b07077290 */ /* 0x000fe4000fffe0ff */
[----:B------:R-:W-:Y:S02]  /*05d0*/  UIADD3 UR11, UPT, UPT, -UR23, URZ, URZ ;  /* 0x000000ff170b7290 */ /* 0x000fe4000fffe1ff */
[----:B----4-:R-:W-:-:S02]  /*05e0*/  UIMAD UR16, UR25, UR12, URZ ;  /* 0x0000000c191072a4 */ /* 0x010fc4000f8e02ff */
[----:B------:R-:W-:Y:S02]  /*05f0*/  UIMAD UR11, UR30, UR11, UR28 ;  /* 0x0000000b1e0b72a4 */ /* 0x000fe4000f8e021c */
[----:B------:R-:W-:Y:S02]  /*0600*/  UIMAD.WIDE.U32 UR20, UR46, UR12, URZ ;  /* 0x0000000c2e1472a5 */ /* 0x000fe4000f8e00ff */
[----:B------:R-:W-:Y:S02]  /*0610*/  UISETP.GT.U32.AND UP4, UPT, UR30, UR11, UPT ;  /* 0x0000000b1e00728c */ /* 0x000fe4000bf84070 */
[----:B------:R-:W-:Y:S02]  /*0620*/  UIMAD UR13, UR46, UR13, UR16 ;  /* 0x0000000d2e0d72a4 */ /* 0x000fe4000f8e0210 */
[----:B--2---:R-:W-:Y:S02]  /*0630*/  UIMAD.WIDE.U32 UR16, UR9, UR18, UR6 ;  /* 0x00000012091072a5 */ /* 0x004fe4000f8e0006 */
[----:B------:R-:W-:-:S02]  /*0640*/  UIADD3 UR21, UPT, UPT, UR21, UR13, URZ ;  /* 0x0000000d15157290 */ /* 0x000fc4000fffe0ff */
[----:B------:R-:W-:Y:S02]  /*0650*/  UIMAD UR32, UR9, UR19, UR17 ;  /* 0x00000013092072a4 */ /* 0x000fe4000f8e0211 */
[----:B------:R-:W-:Y:S02]  /*0660*/  UIMAD.WIDE.U32 UR6, UR9, UR14, UR20 ;  /* 0x0000000e090672a5 */ /* 0x000fe4000f8e0014 */
[----:B------:R-:W-:Y:S02]  /*0670*/  @!UP4 UIADD3 UR11, UPT, UPT, UR11, -UR30, URZ ;  /* 0x8000001e0b0bc290 */ /* 0x000fe4000fffe0ff */
[----:B------:R-:W-:Y:S02]  /*0680*/  UIMAD UR17, UR9, UR15, UR7 ;  /* 0x0000000f091172a4 */ /* 0x000fe4000f8e0207 */
[----:B------:R-:W-:Y:S02]  /*0690*/  UISETP.GE.U32.AND UP3, UPT, UR11, UR30, UPT ;  /* 0x0000001e0b00728c */ /* 0x000fe4000bf66070 */
[----:B------:R-:W-:-:S02]  /*06a0*/  ULOP3.LUT UR7, UR9, UR31, URZ, 0x3c, !UPT ;  /* 0x0000001f09077292 */ /* 0x000fc4000f8e3cff */
[----:B------:R-:W-:Y:S02]  /*06b0*/  @!UP4 UIADD3 UR23, UPT, UPT, UR23, 0x1, URZ ;  /* 0x000000011717c890 */ /* 0x000fe4000fffe0ff */
[----:B------:R-:W-:Y:S01]  /*06c0*/  UISETP.GE.AND UP4, UPT, UR7, URZ, UPT ;  /* 0x000000ff0700728c */ /* 0x000fe2000bf86270 */
[----:B------:R-:W1:Y:S04]  /*06d0*/  LDCU.64 UR18, c[0x0][0x3f8] ;  /* 0x00007f00ff1277ac */ /* 0x000e680008000a00 */
[----:B------:R-:W-:Y:S02]  /*06e0*/  @UP3 UIADD3 UR23, UPT, UPT, UR23, 0x1, URZ ;  /* 0x0000000117173890 */ /* 0x000fe4000fffe0ff */
[----:B------:R-:W-:Y:S02]  /*06f0*/  UISETP.NE.AND UP3, UPT, UR31, URZ, UPT ;  /* 0x000000ff1f00728c */ /* 0x000fe4000bf65270 */
[----:B0-----:R-:W-:-:S02]  /*0700*/  UIMAD UR12, UR25, UR26, URZ ;  /* 0x0000001a190c72a4 */ /* 0x001fc4000f8e02ff */
[----:B------:R-:W-:Y:S02]  /*0710*/  @!UP4 UIADD3 UR23, UPT, UPT, -UR23, URZ, URZ ;  /* 0x000000ff1717c290 */ /* 0x000fe4000fffe1ff */
[----:B---3--:R-:W-:Y:S02]  /*0720*/  UIMAD UR25, UR25, UR38, URZ ;  /* 0x00000026191972a4 */ /* 0x008fe4000f8e02ff */
[----:B------:R-:W-:Y:S02]  /*0730*/  UIMAD.WIDE.U32 UR20, UR46, UR26, URZ ;  /* 0x0000001a2e1472a5 */ /* 0x000fe4000f8e00ff */
[----:B------:R-:W-:Y:S02]  /*0740*/  UIMAD UR22, UR46, UR27, UR12 ;  /* 0x0000001b2e1672a4 */ /* 0x000fe4000f8e020c */
[----:B------:R-:W-:Y:S01]  /*0750*/  @!UP3 ULOP3.LUT UR23, URZ, UR31, URZ, 0x33, !UPT ;  /* 0x0000001fff17b292 */ /* 0x000fe2000f8e33ff */
[----:B------:R-:W0:Y:S03]  /*0760*/  LDCU.64 UR30, c[0x0][0x480] ;  /* 0x00009000ff1e77ac */ /* 0x000e260008000a00 */
[----:B------:R-:W-:-:S02]  /*0770*/  USHF.R.S32.HI UR7, URZ, 0x1f, UR23 ;  /* 0x0000001fff077899 */ /* 0x000fc40008011417 */
[----:B------:R-:W-:Y:S02]  /*0780*/  UIMAD.WIDE.U32 UR26, UR46, UR38, URZ ;  /* 0x000000262e1a72a5 */ /* 0x000fe4000f8e00ff */
[----:B------:R-:W-:Y:S02]  /*0790*/  UIMAD UR11, UR7, UR36, URZ ;  /* 0x00000024070b72a4 */ /* 0x000fe4000f8e02ff */
[----:B------:R-:W-:Y:S02]  /*07a0*/  UIMAD UR25, UR46, UR39, UR25 ;  /* 0x000000272e1972a4 */ /* 0x000fe4000f8e0219 */
[----:B------:R-:W-:Y:S02]  /*07b0*/  UIMAD UR33, UR23, UR37, UR11 ;  /* 0x00000025172172a4 */ /* 0x000fe4000f8e020b */
[----:B-1----:R-:W-:Y:S01]  /*07c0*/  UIMAD UR7, UR7, UR18, URZ ;  /* 0x00000012070772a4 */ /* 0x002fe2000f8e02ff */
[----:B------:R-:W1:Y:S04]  /*07d0*/  LDCU.128 UR12, c[0x0][0x490] ;  /* 0x00009200ff0c77ac */ /* 0x000e680008000c00 */
[----:B------:R-:W2:Y:S01]  /*07e0*/  LDCU.U8 UR11, c[0x0][0x3a9] ;  /* 0x00007520ff0b77ac */ /* 0x000ea20008000000 */
[----:B------:R-:W-:Y:S01]  /*07f0*/  UIADD3 UR27, UPT, UPT, UR27, UR25, URZ ;  /* 0x000000191b1b7290 */ /* 0x000fe2000fffe0ff */
[----:B------:R-:W-:Y:S01]  /*0800*/  R2UR UR25, R6 ;  /* 0x00000000061972ca */ /* 0x000fe200000e0000 */
[----:B------:R-:W-:-:S02]  /*0810*/  UIMAD UR7, UR23, UR19, UR7 ;  /* 0x00000013170772a4 */ /* 0x000fc4000f8e0207 */
[----:B------:R-:W-:Y:S01]  /*0820*/  UIMAD.WIDE.U32 UR18, UR23, UR18, UR26 ;  /* 0x00000012171272a5 */ /* 0x000fe2000f8e001a */
[----:B------:R-:W3:Y:S03]  /*0830*/  LDCU.64 UR28, c[0x0][0x478] ;  /* 0x00008f00ff1c77ac */ /* 0x000ee60008000a00 */
[----:B0-----:R-:W-:Y:S02]  /*0840*/  ULEA UR30, UP5, UR18, UR30, 0x2 ;  /* 0x0000001e121e7291 */ /* 0x001fe4000f8a10ff */
[----:B------:R-:W-:Y:S02]  /*0850*/  UIADD3 UR7, UPT, UPT, UR19, UR7, URZ ;  /* 0x0000000713077290 */ /* 0x000fe4000fffe0ff */
[----:B------:R-:W-:Y:S02]  /*0860*/  UIADD3 UR21, UPT, UPT, UR21, UR22, URZ ;  /* 0x0000001615157290 */ /* 0x000fe4000fffe0ff */
[----:B------:R-:W-:-:S02]  /*0870*/  ULEA.HI.X UR31, UR18, UR31, UR7, 0x2, UP5 ;  /* 0x0000001f121f7291 */ /* 0x000fc4000a8f1407 */
[----:B------:R-:W-:Y:S01]  /*0880*/  UIMAD.WIDE.U32 UR20, UR23, UR36, UR20 ;  /* 0x00000024171472a5 */ /* 0x000fe2000f8e0014 */
[----:B------:R-:W-:Y:S01]  /*0890*/  @P1 R2UR UR36, R7 ;  /* 0x00000000072412ca */ /* 0x000fe200000e0000 */
[----:B--2---:R-:W-:Y:S02]  /*08a0*/  UISETP.NE.AND UP5, UPT, UR11, URZ, UPT ;  /* 0x000000ff0b00728c */ /* 0x004fe4000bfa5270 */
[----:B-1----:R-:W-:Y:S02]  /*08b0*/  ULEA UR22, UP3, UR16, UR12, 0x2 ;  /* 0x0000000c10167291 */ /* 0x002fe4000f8610ff */
[----:B------:R-:W-:Y:S02]  /*08c0*/  ULEA UR26, UP4, UR6, UR14, 0x2 ;  /* 0x0000000e061a7291 */ /* 0x000fe4000f8810ff */
[----:B------:R-:W-:Y:S02]  /*08d0*/  ULEA.HI.X UR23, UR16, UR13, UR32, 0x2, UP3 ;  /* 0x0000000d10177291 */ /* 0x000fe400098f1420 */
[----:B---3--:R-:W-:-:S02]  /*08e0*/  ULEA UR28, UP3, UR20, UR28, 0x2 ;  /* 0x0000001c141c7291 */ /* 0x008fc4000f8610ff */
[----:B------:R-:W-:Y:S02]  /*08f0*/  UIADD3 UR12, UPT, UPT, UR21, UR33, URZ ;  /* 0x00000021150c7290 */ /* 0x000fe4000fffe0ff */
[----:B------:R-:W-:Y:S02]  /*0900*/  ULEA.HI.X UR27, UR6, UR15, UR17, 0x2, UP4 ;  /* 0x0000000f061b7291 */ /* 0x000fe4000a0f1411 */
[----:B------:R-:W-:Y:S02]  /*0910*/  ULEA.HI.X UR29, UR20, UR29, UR12, 0x2, UP3 ;  /* 0x0000001d141d7291 */ /* 0x000fe400098f140c */
[----:B------:R-:W-:Y:S02]  /*0920*/  UIADD3 UR25, UPT, UPT, -UR46, UR25, URZ ;  /* 0x000000192e197290 */ /* 0x000fe4000fffe1ff */
        /* <DEDUP_REMOVED lines=9> */
.L_x_51:
        /* <DEDUP_REMOVED lines=10> */
.L_x_52:
        /* <DEDUP_REMOVED lines=10> */
[----:B------:R-:W-:-:S04]  /*0b00*/  IMAD.U32 R2, RZ, RZ, UR6 ;  /* 0x00000006ff027e24 */ /* 0x000fc8000f8e00ff */
[----:B------:R-:W-:-:S05]  /*0b10*/  MOV R3, UR7 ;  /* 0x0000000700037c02 */ /* 0x000fca0008000f00 */
        /* <DEDUP_REMOVED lines=14> */
[----:B------:R-:W-:Y:S01]  /*0c00*/  UISETP.EQ.OR UP0, UPT, UR11, URZ, !UP0 ;  /* 0x000000ff0b00728c */ /* 0x000fe2000c702670 */
[----:B------:R-:W0:Y:S03]  /*0c10*/  LDCU UR11, c[0x0][0x3ac] ;  /* 0x00007580ff0b77ac */ /* 0x000e260008000800 */
        /* <DEDUP_REMOVED lines=10> */
[----:B------:R-:W-:Y:S01]  /*0cc0*/  IMAD.U32 R6, RZ, RZ, UR4 ;  /* 0x00000004ff067e24 */ /* 0x000fe2000f8e00ff */
[----:B------:R-:W-:Y:S01]  /*0cd0*/  @!UP0 ULEA.HI.X UR13, UR10, UR17, URZ, 0x2, UP3 ;  /* 0x000000110a0d8291 */ /* 0x000fe200098f14ff */
[----:B------:R-:W-:Y:S01]  /*0ce0*/  MOV R4, UR8 ;  /* 0x0000000800047c02 */ /* 0x000fe20008000f00 */
[----:B------:R-:W-:Y:S01]  /*0cf0*/  IMAD.U32 R8, RZ, RZ, UR12 ;  /* 0x0000000cff087e24 */ /* 0x000fe2000f8e00ff */
[----:B------:R-:W-:Y:S01]  /*0d00*/  MOV R7, UR5 ;  /* 0x0000000500077c02 */ /* 0x000fe20008000f00 */
[----:B------:R-:W-:Y:S01]  /*0d10*/  IMAD.U32 R3, RZ, RZ, UR7 ;  /* 0x00000007ff037e24 */ /* 0x000fe2000f8e00ff */
[----:B------:R-:W1:Y:S01]  /*0d20*/  LDCU.64 UR4, c[0x0][0x4f8] ;  /* 0x00009f00ff0477ac */ /* 0x000e620008000a00 */
[----:B------:R-:W-:-:S02]  /*0d30*/  IMAD.U32 R5, RZ, RZ, UR9 ;  /* 0x00000009ff057e24 */ /* 0x000fc4000f8e00ff */
[----:B------:R-:W-:Y:S01]  /*0d40*/  IMAD.U32 R9, RZ, RZ, UR13 ;  /* 0x0000000dff097e24 */ /* 0x000fe2000f8e00ff */
[----:B------:R-:W2:Y:S02]  /*0d50*/  @P0 LDG.E R2, desc[UR34][R2.64] ;  /* 0x0000002202020981 */ /* 0x000ea4000c1e1900 */
[----:B------:R-:W3:Y:S02]  /*0d60*/  LDCU.64 UR12, c[0x0][0x500] ;  /* 0x0000a000ff0c77ac */ /* 0x000ee40008000a00 */
[----:B------:R-:W4:Y:S04]  /*0d70*/  @P1 LDG.E R4, desc[UR34][R4.64] ;  /* 0x0000002204041981 */ /* 0x000f28000c1e1900 */
[----:B------:R-:W5:Y:S04]  /*0d80*/  @!P2 LDG.E R6, desc[UR34][R6.64] ;  /* 0x000000220606a981 */ /* 0x000f68000c1e1900 */
[----:B------:R-:W5:Y:S01]  /*0d90*/  @!P3 LDG.E R8, desc[UR34][R8.64] ;  /* 0x000000220808b981 */ /* 0x000f62000c1e1900 */
[----:B------:R-:W-:Y:S01]  /*0da0*/  UMOV UR7, URZ ;  /* 0x000000ff00077c82 */ /* 0x000fe20008000000 */
[----:B-1----:R-:W-:Y:S01]  /*0db0*/  UISETP.EQ.U32.AND UP3, UPT, UR4, URZ, UPT ;  /* 0x000000ff0400728c */ /* 0x002fe2000bf62070 */
[----:B------:R-:W-:Y:S01]  /*0dc0*/  UMOV UR6, URZ ;  /* 0x000000ff00067c82 */ /* 0x000fe20008000000 */
[----:B------:R-:W-:Y:S01]  /*0dd0*/  UMOV UR9, URZ ;  /* 0x000000ff00097c82 */ /* 0x000fe20008000000 */
[----:B0-----:R-:W-:-:S02]  /*0de0*/  USEL UR11, UR11, 0x800, UP5 ;  /* 0x000008000b0b7887 */ /* 0x001fc4000a800000 */
[----:B---3--:R-:W-:-:S04]  /*0df0*/  UISETP.NE.U32.AND UP0, UPT, UR12, URZ, UPT ;  /* 0x000000ff0c00728c */ /* 0x008fc8000bf05070 */
[----:B------:R-:W-:-:S04]  /*0e00*/  UISETP.NE.AND.EX UP0, UPT, UR13, URZ, UPT, UP0 ;  /* 0x000000ff0d00728c */ /* 0x000fc8000bf05300 */
[----:B------:R-:W-:Y:S01]  /*0e10*/  UISETP.EQ.OR.EX UP0, UPT, UR5, URZ, !UP0, UP3 ;  /* 0x000000ff0500728c */ /* 0x000fe2000c702730 */
[----:B--2---:R-:W-:Y:S02]  /*0e20*/  @P0 R2UR UR7, R2 ;  /* 0x00000000020702ca */ /* 0x004fe400000e0000 */
[----:B----4-:R-:W-:Y:S02]  /*0e30*/  @P1 R2UR UR6, R4 ;  /* 0x00000000040612ca */ /* 0x010fe400000e0000 */
[----:B-----5:R-:W-:Y:S02]  /*0e40*/  @!P2 R2UR UR24, R6 ;  /* 0x000000000618a2ca */ /* 0x020fe400000e0000 */
[----:B------:R-:W-:Y:S02]  /*0e50*/  @!P3 R2UR UR9, R8 ;  /* 0x000000000809b2ca */ /* 0x000fe400000e0000 */
[----:B------:R-:W-:-:S13]  /*0e60*/  BRA.U UP0, `(.L_x_53) ;  /* 0x00000001008c7547 */ /* 0x000fda000b800000 */
[----:B------:R-:W-:-:S06]  /*0e70*/  UISETP.NE.AND UP0, UPT, UR10, URZ, UPT ;  /* 0x000000ff0a00728c */ /* 0x000fcc000bf05270 */
[----:B------:R-:W-:-:S05]  /*0e80*/  PLOP3.LUT P0, PT, PT, PT, UP0, 0x80, 0x8 ;  /* 0x000000000008781c */ /* 0x000fca0003f0f008 */
[----:B------:R-:W0:Y:S01]  /*0e90*/  @UP0 LDCU.64 UR4, c[0x0][0x500] ;  /* 0x0000a000ff0407ac */ /* 0x000e220008000a00 */
[----:B------:R-:W-:-:S04]  /*0ea0*/  @UP0 UIADD3 UR8, UPT, UPT, UR10, -0x1, URZ ;  /* 0xffffffff0a080890 */ /* 0x000fc8000fffe0ff */
[----:B0-----:R-:W-:-:S06]  /*0eb0*/  @UP0 UIMAD.WIDE.U32 UR4, UR8, 0x4, UR4 ;  /* 0x00000004080408a5 */ /* 0x001fcc000f8e0004 */
[----:B------:R-:W-:Y:S01]  /*0ec0*/  MOV R4, UR4 ;  /* 0x0000000400047c02 */ /* 0x000fe20008000f00 */
[----:B------:R-:W-:-:S04]  /*0ed0*/  IMAD.U32 R5, RZ, RZ, UR5 ;  /* 0x00000005ff057e24 */ /* 0x000fc8000f8e00ff */
[----:B------:R-:W0:Y:S01]  /*0ee0*/  LDCU.64 UR4, c[0x0][0x4f8] ;  /* 0x00009f00ff0477ac */ /* 0x000e220008000a00 */
        /* <DEDUP_REMOVED lines=8> */
[----:B------:R-:W-:Y:S01]  /*0f70*/  IMAD.U32 R6, RZ, RZ, UR4 ;  /* 0x00000004ff067e24 */ /* 0x000fe2000f8e00ff */
[----:B------:R-:W-:Y:S01]  /*0f80*/  MOV R7, UR5 ;  /* 0x0000000500077c02 */ /* 0x000fe20008000f00 */
[----:B------:R-:W-:-:S04]  /*0f90*/  IMAD.U32 R3, RZ, RZ, UR10 ;  /* 0x0000000aff037e24 */ /* 0x000fc8000f8e00ff */
        /* <DEDUP_REMOVED lines=16> */
.L_x_53:
[----:B------:R-:W-:Y:S01]  /*10a0*/  MOV R3, UR11 ;  /* 0x0000000b00037c02 */ /* 0x000fe20008000f00 */
[----:B------:R-:W-:Y:S01]  /*10b0*/  UIADD3 UR8, UPT, UPT, UR25, -0x1, UR11 ;  /* 0xffffffff19087890 */ /* 0x000fe2000fffe00b */
[----:B------:R-:W-:Y:S02]  /*10c0*/  UMOV UR4, URZ ;  /* 0x000000ff00047c82 */ /* 0x000fe40008000000 */
[-C--:B------:R-:W-:Y:S02]  /*10d0*/  IABS R0, R3.reuse ;  /* 0x0000000300007213 */ /* 0x080fe40000000000 */
[----:B------:R-:W-:Y:S01]  /*10e0*/  IABS R5, R3 ;  /* 0x0000000300057213 */ /* 0x000fe20000000000 */
[----:B------:R-:W-:Y:S01]  /*10f0*/  IMAD.U32 R4, RZ, RZ, UR8 ;  /* 0x00000008ff047e24 */ /* 0x000fe2000f8e00ff */
[----:B------:R-:W-:Y:S01]  /*1100*/  R2UR UR12, R0 ;  /* 0x00000000000c72ca */ /* 0x000fe200000e0000 */
[----:B------:R-:W-:-:S03]  /*1110*/  ULOP3.LUT UR8, UR8, UR11, URZ, 0x3c, !UPT ;  /* 0x0000000b08087292 */ /* 0x000fc6000f8e3cff */
[----:B------:R-:W-:-:S04]  /*1120*/  IABS R4, R4 ;  /* 0x0000000400047213 */ /* 0x000fc80000000000 */
[----:B------:R-:W-:-:S04]  /*1130*/  MOV R3, R4 ;  /* 0x0000000400037202 */ /* 0x000fc80000000f00 */
[----:B------:R-:W-:Y:S01]  /*1140*/  R2UR UR10, R3 ;  /* 0x00000000030a72ca */ /* 0x000fe200000e0000 */
[----:B------:R-:W0:Y:S08]  /*1150*/  I2F.RP R0, UR12 ;  /* 0x0000000c00007d06 */ /* 0x000e300008209400 */
[----:B0-----:R-:W0:Y:S02]  /*1160*/  MUFU.RCP R0, R0 ;  /* 0x0000000000007308 */ /* 0x001e240000001000 */
[----:B0-----:R-:W-:-:S02]  /*1170*/  VIADD R2, R0, 0xffffffe ;  /* 0x0ffffffe00027836 */ /* 0x001fc40000000000 */
        /* <DEDUP_REMOVED lines=21> */
.L_x_54:
[----:B------:R-:W-:-:S06]  /*12d0*/  UISETP.GE.AND UP0, UPT, UR36, 0x1, UPT ;  /* 0x000000012400788c */ /* 0x000fcc000bf06270 */
[----:B------:R-:W-:-:S13]  /*12e0*/  PLOP3.LUT P0, PT, PT, PT, UP0, 0x80, 0x8 ;  /* 0x000000000008781c */ /* 0x000fda0003f0f008 */
[----:B------:R-:W-:Y:S05]  /*12f0*/  @!P0 EXIT ;  /* 0x000000000000894d */ /* 0x000fea0003800000 */
[----:B------:R-:W-:Y:S01]  /*1300*/  UMOV UR10, URZ ;  /* 0x000000ff000a7c82 */ /* 0x000fe20008000000 */
[----:B------:R-:W-:-:S05]  /*1310*/  UMOV UR11, URZ ;  /* 0x000000ff000b7c82 */ /* 0x000fca0008000000 */
.L_x_98:
[----:B0-----:R-:W0:Y:S02]  /*1320*/  LDCU.64 UR4, c[0x0][0x4f8] ;  /* 0x00009f00ff0477ac */ /* 0x001e240008000a00 */
[----:B0-----:R-:W-:-:S04]  /*1330*/  UISETP.NE.U32.AND UP0, UPT, UR4, URZ, UPT ;  /* 0x000000ff0400728c */ /* 0x001fc8000bf05070 */
[----:B------:R-:W-:-:S06]  /*1340*/  UISETP.NE.AND.EX UP0, UPT, UR5, URZ, UPT, UP0 ;  /* 0x000000ff0500728c */ /* 0x000fcc000bf05300 */
[----:B------:R-:W-:-:S05]  /*1350*/  PLOP3.LUT P0, PT, PT, PT, UP0, 0x80, 0x8 ;  /* 0x000000000008781c */ /* 0x000fca0003f0f008 */
[----:B------:R-:W0:Y:S01]  /*1360*/  @UP0 LDCU.64 UR4, c[0x0][0x4f8] ;  /* 0x00009f00ff0407ac */ /* 0x000e220008000a00 */
[----:B------:R-:W-:-:S04]  /*1370*/  @UP0 UIADD3 UR12, UPT, UPT, UR10, UR8, URZ ;  /* 0x000000080a0c0290 */ /* 0x000fc8000fffe0ff */
[----:B0-----:R-:W-:-:S06]  /*1380*/  @UP0 UIMAD.WIDE UR4, UR12, 0x4, UR4 ;  /* 0x000000040c0408a5 */ /* 0x001fcc000f8e0204 */
[----:B-1----:R-:W-:Y:S01]  /*1390*/  IMAD.U32 R2, RZ, RZ, UR4 ;  /* 0x00000004ff027e24 */ /* 0x002fe2000f8e00ff */
[----:B------:R-:W-:-:S04]  /*13a0*/  MOV R3, UR5 ;  /* 0x0000000500037c02 */ /* 0x000fc80008000f00 */
[----:B------:R-:W0:Y:S01]  /*13b0*/  @!UP0 LDCU UR4, c[0x0][0x3ac] ;  /* 0x00007580ff0487ac */ /* 0x000e220008000800 */
[----:B------:R-:W2:Y:S04]  /*13c0*/  @P0 LDG.E R4, desc[UR34][R2.64+0x4] ;  /* 0x0000042202040981 */ /* 0x000ea8000c1e1900 */
[----:B------:R-:W3:Y:S01]  /*13d0*/  @P0 LDG.E R5, desc[UR34][R2.64] ;  /* 0x0000002202050981 */ /* 0x000ee2000c1e1900 */
[----:B------:R-:W1:Y:S01]  /*13e0*/  @!UP0 LDCU.U8 UR5, c[0x0][0x3a9] ;  /* 0x00007520ff0587ac */ /* 0x000e620008000000 */
[----:B------:R-:W-:Y:S01]  /*13f0*/  IMAD.U32 R7, RZ, RZ, UR25 ;  /* 0x00000019ff077e24 */ /* 0x000fe2000f8e00ff */
[----:B-1----:R-:W-:-:S04]  /*1400*/  @!UP0 UISETP.NE.AND UP3, UPT, UR5, URZ, UPT ;  /* 0x000000ff0500828c */ /* 0x002fc8000bf65270 */
[----:B0-----:R-:W-:Y:S01]  /*1410*/  @!UP0 USEL UR4, UR4, 0x800, UP3 ;  /* 0x0000080004048887 */ /* 0x001fe20009800000 */
[----:B--2---:R-:W-:-:S05]  /*1420*/  @P0 R2UR UR37, R4 ;  /* 0x00000000042502ca */ /* 0x004fca00000e0000 */
[----:B------:R-:W-:Y:S01]  /*1430*/  IMAD.U32 R4, RZ, RZ, UR4 ;  /* 0x00000004ff047e24 */ /* 0x000fe2000f8e00ff */
[----:B---3--:R-:W-:-:S04]  /*1440*/  @P0 R2UR UR4, R5 ;  /* 0x00000000050402ca */ /* 0x008fc800000e0000 */
[----:B------:R-:W-:-:S04]  /*1450*/  @!P0 VIADDMNMX R4, R7, -UR11, R4, PT ;  /* 0x8000000b07048c46 */ /* 0x000fc8000b800104 */
[----:B------:R-:W-:-:S05]  /*1460*/  @!P0 R2UR UR5, R4 ;  /* 0x00000000040582ca */ /* 0x000fca00000e0000 */
[----:B------:R-:W-:-:S08]  /*1470*/  @UP0 UIADD3 UR37, UPT, UPT, UR37, -UR4, URZ ;  /* 0x8000000425250290 */ /* 0x000fd0000fffe0ff */
[----:B------:R-:W-:Y:S02]  /*1480*/  @!UP0 UMOV UR37, UR5 ;  /* 0x0000000500258c82 */ /* 0x000fe40008000000 */
[----:B------:R-:W-:-:S06]  /*1490*/  UISETP.GE.AND UP0, UPT, UR37, 0x1, UPT ;  /* 0x000000012500788c */ /* 0x000fcc000bf06270 */
[----:B------:R-:W-:-:S13]  /*14a0*/  PLOP3.LUT P0, PT, PT, PT, UP0, 0x80, 0x8 ;  /* 0x000000000008781c */ /* 0x000fda0003f0f008 */
[----:B------:R-:W-:Y:S05]  /*14b0*/  @!P0 EXIT ;  /* 0x000000000000894d */ /* 0x000fea0003800000 */
[----:B------:R-:W0:Y:S01]  /*14c0*/  S2R R110, SR_TID.X ;  /* 0x00000000006e7919 */ /* 0x000e220000002100 */
[----:B------:R-:W-:Y:S01]  /*14d0*/  LOP3.LUT R0, R0, 0xfffffdff, RZ, 0xc0, !PT ;  /* 0xfffffdff00007812 */ /* 0x000fe200078ec0ff */
[----:B------:R-:W-:Y:S01]  /*14e0*/  HFMA2 R7, -RZ, RZ, 0, 2.384185791015625e-07 ;  /* 0x00000004ff077431 */ /* 0x000fe200000001ff */
        /* <DEDUP_REMOVED lines=13> */
[C---:B------:R-:W-:Y:S01]  /*15c0*/  IMAD.SHL.U32 R4, R108.reuse, 0x4, RZ ;  /* 0x000000046c047824 */ /* 0x040fe200078e00ff */
[C---:B------:R-:W-:Y:S01]  /*15d0*/  LOP3.LUT R101, R108.reuse, 0xe0, RZ, 0xfc, !PT ;  /* 0x000000e06c657812 */ /* 0x040fe200078efcff */
[C---:B------:R-:W-:Y:S01]  /*15e0*/  IMAD.WIDE.U32 R6, R108.reuse, R7, UR22 ;  /* 0x000000166c067e25 */ /* 0x040fe2000f8e0007 */
[C---:B------:R-:W-:Y:S02]  /*15f0*/  LOP3.LUT R107, R108.reuse, 0x20, RZ, 0xfc, !PT ;  /* 0x000000206c6b7812 */ /* 0x040fe400078efcff */
[C---:B------:R-:W-:Y:S02]  /*1600*/  LOP3.LUT R100, R108.reuse, 0x100, RZ, 0xfc, !PT ;  /* 0x000001006c647812 */ /* 0x040fe400078efcff */
[C---:B------:R-:W-:Y:S02]  /*1610*/  LOP3.LUT R106, R108.reuse, 0x40, RZ, 0xfc, !PT ;  /* 0x000000406c6a7812 */ /* 0x040fe400078efcff */
[----:B------:R-:W-:-:S02]  /*1620*/  LOP3.LUT R102, R108, 0xc0, RZ, 0xfc, !PT ;  /* 0x000000c06c667812 */ /* 0x000fc400078efcff */
[----:B------:R-:W-:Y:S02]  /*1630*/  LOP3.LUT R103, R108, 0xa0, RZ, 0xfc, !PT ;  /* 0x000000a06c677812 */ /* 0x000fe400078efcff */
[----:B------:R-:W-:Y:S02]  /*1640*/  @P0 LOP3.LUT R0, R0, 0x200, RZ, 0xfc, !PT ;  /* 0x0000020000000812 */ /* 0x000fe400078efcff */
[----:B------:R-:W-:Y:S02]  /*1650*/  IADD3 R2, P0, PT, R4, UR26, RZ ;  /* 0x0000001a04027c10 */ /* 0x000fe4000ff1e0ff */
[----:B------:R-:W-:Y:S02]  /*1660*/  ISETP.GE.AND P6, PT, R107, UR37, PT ;  /* 0x000000256b007c0c */ /* 0x000fe4000bfc6270 */
[----:B------:R-:W-:Y:S02]  /*1670*/  IADD3.X R3, PT, PT, RZ, UR27, RZ, P0, !PT ;  /* 0x0000001bff037c10 */ /* 0x000fe400087fe4ff */
[----:B------:R-:W-:-:S02]  /*1680*/  LOP3.LUT P0, RZ, R0, 0x200, RZ, 0xc0, !PT ;  /* 0x0000020000ff7812 */ /* 0x000fc4000780c0ff */
[----:B------:R-:W-:Y:S02]  /*1690*/  LOP3.LUT R105, R108, 0x60, RZ, 0xfc, !PT ;  /* 0x000000606c697812 */ /* 0x000fe400078efcff */
[----:B------:R-:W-:Y:S02]  /*16a0*/  ISETP.GE.AND P5, PT, R106, UR37, PT ;  /* 0x000000256a007c0c */ /* 0x000fe4000bfa6270 */
[----:B------:R-:W-:Y:S02]  /*16b0*/  ISETP.GE.AND P1, PT, R102, UR37, PT ;  /* 0x0000002566007c0c */ /* 0x000fe4000bf26270 */
[----:B------:R-:W-:Y:S01]  /*16c0*/  LOP3.LUT R104, R108, 0x80, RZ, 0xfc, !PT ;  /* 0x000000806c687812 */ /* 0x000fe200078efcff */
[----:B------:R-:W2:Y:S01]  /*16d0*/  @!P6 LDG.E R9, desc[UR34][R6.64+0x80] ;  /* 0x000080220609e981 */ /* 0x000ea2000c1e1900 */
[----:B------:R-:W-:Y:S02]  /*16e0*/  ISETP.GE.AND P2, PT, R103, UR37, PT ;  /* 0x0000002567007c0c */ /* 0x000fe4000bf46270 */
[----:B------:R-:W-:Y:S01]  /*16f0*/  ISETP.GE.AND P4, PT, R105, UR37, PT ;  /* 0x0000002569007c0c */ /* 0x000fe2000bf86270 */
[----:B------:R-:W3:Y:S01]  /*1700*/  @!P0 LDG.E R8, desc[UR34][R6.64] ;  /* 0x0000002206088981 */ /* 0x000ee2000c1e1900 */
[----:B------:R-:W-:-:S02]  /*1710*/  ISETP.GE.AND P0, PT, R101, UR37, PT ;  /* 0x0000002565007c0c */ /* 0x000fc4000bf06270 */
[----:B------:R-:W-:Y:S01]  /*1720*/  ISETP.GE.AND P3, PT, R104, UR37, PT ;  /* 0x0000002568007c0c */ /* 0x000fe2000bf66270 */
[----:B------:R-:W4:Y:S01]  /*1730*/  @!P5 LDG.E R10, desc[UR34][R6.64+0x100] ;  /* 0x00010022060ad981 */ /* 0x000f22000c1e1900 */
[C---:B------:R-:W-:Y:S02]  /*1740*/  LOP3.LUT R99, R108.reuse, 0x120, RZ, 0xfc, !PT ;  /* 0x000001206c637812 */ /* 0x040fe400078efcff */
[C---:B------:R-:W-:Y:S01]  /*1750*/  LOP3.LUT R98, R108.reuse, 0x140, RZ, 0xfc, !PT ;  /* 0x000001406c627812 */ /* 0x040fe200078efcff */
[----:B------:R-:W5:Y:S01]  /*1760*/  @!P1 LDG.E R14, desc[UR34][R6.64+0x300] ;  /* 0x00030022060e9981 */ /* 0x000f62000c1e1900 */
[C---:B------:R-:W-:Y:S02]  /*1770*/  LOP3.LUT R97, R108.reuse, 0x160, RZ, 0xfc, !PT ;  /* 0x000001606c617812 */ /* 0x040fe400078efcff */
[C---:B------:R-:W-:Y:S01]  /*1780*/  LOP3.LUT R96, R108.reuse, 0x180, RZ, 0xfc, !PT ;  /* 0x000001806c607812 */ /* 0x040fe200078efcff */
[----:B------:R-:W5:Y:S01]  /*1790*/  @!P2 LDG.E R13, desc[UR34][R6.64+0x280] ;  /* 0x00028022060da981 */ /* 0x000f62000c1e1900 */
[----:B------:R-:W-:-:S03]  /*17a0*/  LOP3.LUT R95, R108, 0x1a0, RZ, 0xfc, !PT ;  /* 0x000001a06c5f7812 */ /* 0x000fc600078efcff */
[----:B------:R-:W5:Y:S01]  /*17b0*/  @!P0 LDG.E R15, desc[UR34][R6.64+0x380] ;  /* 0x00038022060f8981 */ /* 0x000f62000c1e1900 */
[----:B------:R-:W-:Y:S02]  /*17c0*/  ISETP.GE.AND P0, PT, R100, UR37, PT ;  /* 0x0000002564007c0c */ /* 0x000fe4000bf06270 */
[----:B------:R-:W-:Y:S01]  /*17d0*/  ISETP.GE.AND P6, PT, R99, UR37, PT ;  /* 0x0000002563007c0c */ /* 0x000fe2000bfc6270 */
[----:B------:R-:W5:Y:S01]  /*17e0*/  @!P4 LDG.E R11, desc[UR34][R6.64+0x180] ;  /* 0x00018022060bc981 */ /* 0x000f62000c1e1900 */
[----:B------:R-:W-:Y:S02]  /*17f0*/  ISETP.GE.AND P1, PT, R97, UR37, PT ;  /* 0x0000002561007c0c */ /* 0x000fe4000bf26270 */
[----:B------:R-:W-:Y:S01]  /*1800*/  ISETP.GE.AND P2, PT, R96, UR37, PT ;  /* 0x0000002560007c0c */ /* 0x000fe2000bf46270 */
[----:B------:R-:W5:Y:S06]  /*1810*/  @!P3 LDG.E R12, desc[UR34][R6.64+0x200] ;  /* 0x00020022060cb981 */ /* 0x000f6c000c1e1900 */
[----:B------:R-:W5:Y:S01]  /*1820*/  @!P0 LDG.E R16, desc[UR34][R6.64+0x400] ;  /* 0x0004002206108981 */ /* 0x000f62000c1e1900 */
[----:B------:R-:W-:-:S02]  /*1830*/  ISETP.GE.AND P0, PT, R98, UR37, PT ;  /* 0x0000002562007c0c */ /* 0x000fc4000bf06270 */
[C---:B------:R-:W-:Y:S01]  /*1840*/  LOP3.LUT R94, R108.reuse, 0x1c0, RZ, 0xfc, !PT ;  /* 0x000001c06c5e7812 */ /* 0x040fe200078efcff */
[----:B------:R-:W5:Y:S01]  /*1850*/  @!P6 LDG.E R17, desc[UR34][R6.64+0x480] ;  /* 0x000480220611e981 */ /* 0x000f62000c1e1900 */
[----:B------:R-:W-:Y:S02]  /*1860*/  LOP3.LUT R93, R108, 0x1e0, RZ, 0xfc, !PT ;  /* 0x000001e06c5d7812 */ /* 0x000fe400078efcff */
        /* <DEDUP_REMOVED lines=22> */
[-C--:B------:R-:W-:Y:S02]  /*19d0*/  LEA.HI.SX32 R24, R24, R5.reuse, 0x1b ;  /* 0x0000000518187211 */ /* 0x080fe400078fdaff */
[----:B------:R-:W-:Y:S02]  /*19e0*/  IADD3 R6, PT, PT, R5, 0xa0, RZ ;  /* 0x000000a005067810 */ /* 0x000fe40007ffe0ff */
[----:B------:R-:W-:Y:S02]  /*19f0*/  LEA.HI.SX32 R26, R26, R5, 0x1b ;  /* 0x000000051a1a7211 */ /* 0x000fe400078fdaff */
[----:B------:R-:W-:-:S02]  /*1a00*/  LEA R91, R91, UR41, 0x2 ;  /* 0x000000295b5b7c11 */ /* 0x000fc4000f8e10ff */
[-C--:B------:R-:W-:Y:S02]  /*1a10*/  LEA.HI.SX32 R28, R28, R5.reuse, 0x1b ;  /* 0x000000051c1c7211 */ /* 0x080fe400078fdaff */
[-C--:B------:R-:W-:Y:S02]  /*1a20*/  LEA.HI.SX32 R30, R30, R5.reuse, 0x1b ;  /* 0x000000051e1e7211 */ /* 0x080fe400078fdaff */
[----:B------:R-:W-:Y:S01]  /*1a30*/  LEA R90, R24, UR41, 0x2 ;  /* 0x00000029185a7c11 */ /* 0x000fe2000f8e10ff */
[C---:B------:R-:W-:Y:S01]  /*1a40*/  VIADD R24, R5.reuse, 0xc0 ;  /* 0x000000c005187836 */ /* 0x040fe20000000000 */
[----:B------:R-:W-:Y:S02]  /*1a50*/  LEA.HI.SX32 R6, R6, R5, 0x1b ;  /* 0x0000000506067211 */ /* 0x000fe400078fdaff */
[----:B------:R-:W-:Y:S01]  /*1a60*/  LEA R89, R26, UR41, 0x2 ;  /* 0x000000291a597c11 */ /* 0x000fe2000f8e10ff */
[----:B------:R-:W-:Y:S01]  /*1a70*/  VIADD R26, R5, 0xe0 ;  /* 0x000000e0051a7836 */ /* 0x000fe20000000000 */
[----:B------:R-:W-:-:S02]  /*1a80*/  LEA R88, R28, UR41, 0x2 ;  /* 0x000000291c587c11 */ /* 0x000fc4000f8e10ff */
[----:B------:R-:W-:Y:S01]  /*1a90*/  LEA R81, R30, UR41, 0x2 ;  /* 0x000000291e517c11 */ /* 0x000fe2000f8e10ff */
[C---:B------:R-:W-:Y:S01]  /*1aa0*/  VIADD R30, R5.reuse, 0x120 ;  /* 0x00000120051e7836 */ /* 0x040fe20000000000 */
[C---:B------:R-:W-:Y:S02]  /*1ab0*/  IADD3 R28, PT, PT, R5.reuse, 0x100, RZ ;  /* 0x00000100051c7810 */ /* 0x040fe40007ffe0ff */
[----:B------:R-:W-:Y:S01]  /*1ac0*/  LEA R80, R6, UR41, 0x2 ;  /* 0x0000002906507c11 */ /* 0x000fe2000f8e10ff */
[----:B------:R-:W-:Y:S01]  /*1ad0*/  VIADD R6, R5, 0x140 ;  /* 0x0000014005067836 */ /* 0x000fe20000000000 */
[-C--:B------:R-:W-:Y:S02]  /*1ae0*/  LEA.HI.SX32 R24, R24, R5.reuse, 0x1b ;  /* 0x0000000518187211 */ /* 0x080fe400078fdaff */
[-C--:B------:R-:W-:Y:S02]  /*1af0*/  LEA.HI.SX32 R26, R26, R5.reuse, 0x1b ;  /* 0x000000051a1a7211 */ /* 0x080fe400078fdaff */
[----:B------:R-:W-:-:S02]  /*1b00*/  LEA.HI.SX32 R28, R28, R5, 0x1b ;  /* 0x000000051c1c7211 */ /* 0x000fc400078fdaff */
[-C--:B------:R-:W-:Y:S02]  /*1b10*/  LEA.HI.SX32 R30, R30, R5.reuse, 0x1b ;  /* 0x000000051e1e7211 */ /* 0x080fe400078fdaff */
[----:B------:R-:W-:Y:S02]  /*1b20*/  LEA R79, R24, UR41, 0x2 ;  /* 0x00000029184f7c11 */ /* 0x000fe4000f8e10ff */
[----:B------:R-:W-:Y:S02]  /*1b30*/  LEA.HI.SX32 R6, R6, R5, 0x1b ;  /* 0x0000000506067211 */ /* 0x000fe400078fdaff */
[----:B------:R-:W-:Y:S01]  /*1b40*/  LEA R78, R26, UR41, 0x2 ;  /* 0x000000291a4e7c11 */ /* 0x000fe2000f8e10ff */
[----:B------:R-:W-:Y:S01]  /*1b50*/  VIADD R26, R5, 0x1e0 ;  /* 0x000001e0051a7836 */ /* 0x000fe20000000000 */
[----:B------:R-:W-:Y:S02]  /*1b60*/  LEA R77, R28, UR41, 0x2 ;  /* 0x000000291c4d7c11 */ /* 0x000fe4000f8e10ff */
[----:B------:R-:W-:-:S02]  /*1b70*/  LEA R76, R30, UR41, 0x2 ;  /* 0x000000291e4c7c11 */ /* 0x000fc4000f8e10ff */
[----:B------:R-:W-:Y:S02]  /*1b80*/  IADD3 R24, PT, PT, R5, 0x1c0, RZ ;  /* 0x000001c005187810 */ /* 0x000fe40007ffe0ff */
[----:B------:R-:W-:Y:S02]  /*1b90*/  LEA R75, R6, UR41, 0x2 ;  /* 0x00000029064b7c11 */ /* 0x000fe4000f8e10ff */
[-C--:B------:R-:W-:Y:S02]  /*1ba0*/  LEA.HI.SX32 R24, R24, R5.reuse, 0x1b ;  /* 0x0000000518187211 */ /* 0x080fe400078fdaff */
[----:B------:R-:W-:Y:S02]  /*1bb0*/  LEA.HI.SX32 R26, R26, R5, 0x1b ;  /* 0x000000051a1a7211 */ /* 0x000fe400078fdaff */
[----:B------:R-:W-:Y:S02]  /*1bc0*/  LEA R71, R24, UR41, 0x2 ;  /* 0x0000002918477c11 */ /* 0x000fe4000f8e10ff */
[----:B------:R-:W-:-:S02]  /*1bd0*/  LEA R70, R26, UR41, 0x2 ;  /* 0x000000291a467c11 */ /* 0x000fc4000f8e10ff */
[----:B------:R-:W-:Y:S02]  /*1be0*/  ISETP.GE.AND P0, PT, R107, UR37, PT ;  /* 0x000000256b007c0c */ /* 0x000fe4000bf06270 */
[----:B------:R-:W-:Y:S02]  /*1bf0*/  P2R R25, PR, RZ, 0x40 ;  /* 0x00000040ff197803 */ /* 0x000fe40000000000 */
[----:B------:R-:W-:Y:S02]  /*1c00*/  ISETP.GE.AND P6, PT, R106, UR37, PT ;  /* 0x000000256a007c0c */ /* 0x000fe4000bfc6270 */
[----:B------:R-:W-:Y:S01]  /*1c10*/  MOV R24, RZ ;  /* 0x000000ff00187202 */ /* 0x000fe20000000f00 */
[----:B---3--:R1:W-:Y:S04]  /*1c20*/  STS [R91], R8 ;  /* 0x000000085b007388 */ /* 0x0083e80000000800 */
[----:B--2---:R-:W-:Y:S04]  /*1c30*/  STS [R90+0x80], R9 ;  /* 0x000080095a007388 */ /* 0x004fe80000000800 */
[----:B----4-:R2:W-:Y:S01]  /*1c40*/  STS [R89+0x100], R10 ;  /* 0x0001000a59007388 */ /* 0x0105e20000000800 */
[----:B-1----:R-:W-:-:S04]  /*1c50*/  IADD3 R8, PT, PT, R5, 0x160, RZ ;  /* 0x0000016005087810 */ /* 0x002fc80007ffe0ff */
[-C--:B------:R-:W-:Y:S01]  /*1c60*/  LEA.HI.SX32 R8, R8, R5.reuse, 0x1b ;  /* 0x0000000508087211 */ /* 0x080fe200078fdaff */
[----:B--2---:R-:W-:Y:S01]  /*1c70*/  VIADD R10, R5, 0x180 ;  /* 0x00000180050a7836 */ /* 0x004fe20000000000 */
[----:B-----5:R-:W-:Y:S04]  /*1c80*/  STS [R88+0x180], R11 ;  /* 0x0001800b58007388 */ /* 0x020fe80000000800 */
[----:B------:R-:W-:Y:S01]  /*1c90*/  LEA.HI.SX32 R10, R10, R5, 0x1b ;  /* 0x000000050a0a7211 */ /* 0x000fe200078fdaff */
[----:B------:R1:W-:Y:S01]  /*1ca0*/  STS [R81+0x200], R12 ;  /* 0x0002000c51007388 */ /* 0x0003e20000000800 */
[----:B------:R-:W-:-:S03]  /*1cb0*/  LEA R74, R8, UR41, 0x2 ;  /* 0x00000029084a7c11 */ /* 0x000fc6000f8e10ff */
[----:B------:R-:W-:Y:S01]  /*1cc0*/  STS [R80+0x280], R13 ;  /* 0x0002800d50007388 */ /* 0x000fe20000000800 */
[----:B------:R-:W-:Y:S01]  /*1cd0*/  LEA R73, R10, UR41, 0x2 ;  /* 0x000000290a497c11 */ /* 0x000fe2000f8e10ff */
[----:B-1----:R-:W-:Y:S02]  /*1ce0*/  VIADD R12, R5, 0x1a0 ;  /* 0x000001a0050c7836 */ /* 0x002fe40000000000 */
[----:B------:R-:W-:Y:S04]  /*1cf0*/  STS [R79+0x300], R14 ;  /* 0x0003000e4f007388 */ /* 0x000fe80000000800 */
[----:B------:R-:W-:Y:S01]  /*1d00*/  STS [R78+0x380], R15 ;  /* 0x0003800f4e007388 */ /* 0x000fe20000000800 */
[----:B------:R-:W-:Y:S01]  /*1d10*/  LEA.HI.SX32 R12, R12, R5, 0x1b ;  /* 0x000000050c0c7211 */ /* 0x000fe200078fdaff */
[----:B------:R-:W-:-:S02]  /*1d20*/  IMAD R5, R92, 0xf, R5 ;  /* 0x0000000f5c057824 */ /* 0x000fc400078e0205 */
[----:B------:R1:W-:Y:S01]  /*1d30*/  STS [R77+0x400], R16 ;  /* 0x000400104d007388 */ /* 0x0003e20000000800 */
[----:B------:R-:W-:-:S03]  /*1d40*/  LEA R72, R12, UR41, 0x2 ;  /* 0x000000290c487c11 */ /* 0x000fc6000f8e10ff */
[----:B------:R-:W-:Y:S01]  /*1d50*/  STS [R76+0x480], R17 ;  /* 0x000480114c007388 */ /* 0x000fe20000000800 */
[----:B------:R-:W-:-:S03]  /*1d60*/  VIADD R6, R5, 0x1 ;  /* 0x0000000105067836 */ /* 0x000fc60000000000 */
[----:B------:R2:W-:Y:S01]  /*1d70*/  STS [R75+0x500], R18 ;  /* 0x000500124b007388 */ /* 0x0005e20000000800 */
[----:B------:R-:W-:-:S03]  /*1d80*/  VIADD R10, R5, 0x3 ;  /* 0x00000003050a7836 */ /* 0x000fc60000000000 */
[----:B------:R-:W-:Y:S01]  /*1d90*/  STS [R74+0x580], R19 ;  /* 0x000580134a007388 */ /* 0x000fe20000000800 */
[C---:B------:R-:W-:Y:S01]  /*1da0*/  VIADD R12, R5.reuse, 0x4 ;  /* 0x00000004050c7836 */ /* 0x040fe20000000000 */
[C---:B------:R-:W-:Y:S01]  /*1db0*/  IADD3 R8, PT, PT, R5.reuse, 0x2, RZ ;  /* 0x0000000205087810 */ /* 0x040fe20007ffe0ff */
[C---:B-1----:R-:W-:Y:S01]  /*1dc0*/  VIADD R16, R5.reuse, 0x6 ;  /* 0x0000000605107836 */ /* 0x042fe20000000000 */
[----:B------:R1:W-:Y:S01]  /*1dd0*/  STS [R73+0x600], R20 ;  /* 0x0006001449007388 */ /* 0x0003e20000000800 */
[C---:B------:R-:W-:Y:S01]  /*1de0*/  VIADD R28, R5.reuse, 0x7 ;  /* 0x00000007051c7836 */ /* 0x040fe20000000000 */
[C---:B------:R-:W-:Y:S01]  /*1df0*/  IADD3 R14, PT, PT, R5.reuse, 0x5, RZ ;  /* 0x00000005050e7810 */ /* 0x040fe20007ffe0ff */
[C---:B------:R-:W-:Y:S01]  /*1e00*/  VIADD R30, R5.reuse, 0x9 ;  /* 0x00000009051e7836 */ /* 0x040fe20000000000 */
[C---:B--2---:R-:W-:Y:S01]  /*1e10*/  IADD3 R18, PT, PT, R5.reuse, 0x8, RZ ;  /* 0x0000000805127810 */ /* 0x044fe20007ffe0ff */
[C---:B------:R-:W-:Y:S01]  /*1e20*/  VIADD R34, R5.reuse, 0xc ;  /* 0x0000000c05227836 */ /* 0x040fe20000000000 */
[C---:B------:R-:W-:Y:S01]  /*1e30*/  IADD3 R32, PT, PT, R5.reuse, 0xb, RZ ;  /* 0x0000000b05207810 */ /* 0x040fe20007ffe0ff */
[C---:B------:R-:W-:Y:S01]  /*1e40*/  VIADD R36, R5.reuse, 0xd ;  /* 0x0000000d05247836 */ /* 0x040fe20000000000 */
[C---:B------:R-:W-:Y:S01]  /*1e50*/  IADD3 R38, PT, PT, R5.reuse, 0xe, RZ ;  /* 0x0000000e05267810 */ /* 0x040fe20007ffe0ff */
[----:B------:R-:W-:-:S02]  /*1e60*/  VIADD R40, R5, 0xf ;  /* 0x0000000f05287836 */ /* 0x000fc40000000000 */
[----:B-1----:R-:W-:Y:S01]  /*1e70*/  VIADD R20, R5, 0xa ;  /* 0x0000000a05147836 */ /* 0x002fe20000000000 */
        /* <DEDUP_REMOVED lines=15> */
[----:B------:R-:W-:Y:S01]  /*1f70*/  LEA.HI.SX32 R69, R5, R5, 0x1b ;  /* 0x0000000505457211 */ /* 0x000fe200078fdaff */
[----:B------:R1:W-:Y:S01]  /*1f80*/  STS [R72+0x680], R21 ;  /* 0x0006801548007388 */ /* 0x0003e20000000800 */
        /* <DEDUP_REMOVED lines=35> */
[----:B------:R-:W-:Y:S01]  /*21c0*/  IMAD.MOV.U32 R17, RZ, RZ, RZ ;  /* 0x000000ffff117224 */ /* 0x000fe200078e00ff */
        /* <DEDUP_REMOVED lines=23> */
[----:B------:R-:W-:Y:S01]  /*2340*/  CS2R R30, SRZ ;  /* 0x00000000001e7805 */ /* 0x000fe2000001ff00 */
[----:B------:R-:W-:Y:S01]  /*2350*/  IMAD.MOV.U32 R32, RZ, RZ, RZ ;  /* 0x000000ffff207224 */ /* 0x000fe200078e00ff */
        /* <DEDUP_REMOVED lines=57> */
[----:B------:R-:W-:Y:S01]  /*26f0*/  IMAD.MOV.U32 R18, RZ, RZ, 0x3e800000 ;  /* 0x3e800000ff127424 */ /* 0x000fe200078e00ff */
[----:B------:R-:W-:Y:S02]  /*2700*/  MOV R20, 0x3d39bf78 ;  /* 0x3d39bf7800147802 */ /* 0x000fe40000000f00 */
        /* <DEDUP_REMOVED lines=9> */
[----:B------:R-:W-:Y:S01]  /*27a0*/  FFMA.FTZ R18, R17, R18, -1 ;  /* 0xbf80000011127423 */ /* 0x000fe20000010012 */
[----:B------:R-:W-:Y:S02]  /*27b0*/  @P0 IMAD.MOV.U32 R17, RZ, RZ, 0x7f800000 ;  /* 0x7f800000ff110424 */ /* 0x000fe400078e00ff */
[----:B------:R-:W-:Y:S01]  /*27c0*/  FMUL.FTZ R2, R2, 1.1920928955078125e-07 ;  /* 0x3400000002027820 */ /* 0x000fe20000410000 */
        /* <DEDUP_REMOVED lines=15> */
.L_x_56:
[----:B------:R-:W-:Y:S05]  /*28c0*/  BSYNC.RECONVERGENT B0 ;  /* 0x0000000000007941 */ /* 0x000fea0003800200 */
.L_x_55:
[----:B------:R-:W-:Y:S01]  /*28d0*/  ISETP.EQ.OR P1, PT, RZ, UR4, P1 ;  /* 0x00000004ff007c0c */ /* 0x000fe20008f22670 */
[----:B------:R-:W-:Y:S01]  /*28e0*/  BSSY.RECONVERGENT B0, `(.L_x_57) ;  /* 0x0000023000007945 */ /* 0x000fe20003800200 */
[----:B------:R-:W-:Y:S01]  /*28f0*/  FSETP.GTU.FTZ.AND P0, PT, R48, 20, PT ;  /* 0x41a000003000780b */ /* 0x000fe20003f1c000 */
[----:B------:R-:W-:Y:S01]  /*2900*/  FADD.FTZ R47, R47, UR6 ;  /* 0x000000062f2f7e21 */ /* 0x000fe20008010000 */
[----:B------:R-:W-:-:S09]  /*2910*/  ISETP.EQ.OR P3, PT, RZ, UR4, P3 ;  /* 0x00000004ff007c0c */ /* 0x000fd20009f62670 */
[----:B------:R-:W-:Y:S05]  /*2920*/  @P1 BRA `(.L_x_58) ;  /* 0x0000000000781947 */ /* 0x000fea0003800000 */
[----:B------:R-:W-:Y:S01]  /*2930*/  FMUL.FTZ R52, R52, 1.4426950216293334961 ;  /* 0x3fb8aa3b34347820 */ /* 0x000fe20000410000 */
[----:B------:R-:W-:Y:S02]  /*2940*/  HFMA2 R18, -RZ, RZ, 1.625, 0 ;  /* 0x3e800000ff127431 */ /* 0x000fe400000001ff */
[----:B------:R-:W-:Y:S01]  /*2950*/  IMAD.MOV.U32 R20, RZ, RZ, 0x3d39bf78 ;  /* 0x3d39bf78ff147424 */ /* 0x000fe200078e00ff */
        /* <DEDUP_REMOVED lines=27> */
.L_x_58:
[----:B------:R-:W-:Y:S05]  /*2b10*/  BSYNC.RECONVERGENT B0 ;  /* 0x0000000000007941 */ /* 0x000fea0003800200 */
.L_x_57:
        /* <DEDUP_REMOVED lines=34> */
.L_x_60:
[----:B------:R-:W-:Y:S05]  /*2d40*/  BSYNC.RECONVERGENT B0 ;  /* 0x0000000000007941 */ /* 0x000fea0003800200 */
.L_x_59:
        /* <DEDUP_REMOVED lines=36> */
.L_x_62:
[----:B------:R-:W-:Y:S05]  /*2f90*/  BSYNC.RECONVERGENT B0 ;  /* 0x0000000000007941 */ /* 0x000fea0003800200 */
.L_x_61:
        /* <DEDUP_REMOVED lines=34> */
.L_x_64:
[----:B------:R-:W-:Y:S05]  /*31c0*/  BSYNC.RECONVERGENT B0 ;  /* 0x0000000000007941 */ /* 0x000fea0003800200 */
.L_x_63:
        /* <DEDUP_REMOVED lines=36> */
.L_x_66:
[----:B------:R-:W-:Y:S05]  /*3410*/  BSYNC.RECONVERGENT B0 ;  /* 0x0000000000007941 */ /* 0x000fea0003800200 */
.L_x_65:
        /* <DEDUP_REMOVED lines=34> */
.L_x_68:
[----:B------:R-:W-:Y:S05]  /*3640*/  BSYNC.RECONVERGENT B0 ;  /* 0x0000000000007941 */ /* 0x000fea0003800200 */
.L_x_67:
        /* <DEDUP_REMOVED lines=36> */
.L_x_70:
[----:B------:R-:W-:Y:S05]  /*3890*/  BSYNC.RECONVERGENT B0 ;  /* 0x0000000000007941 */ /* 0x000fea0003800200 */
.L_x_69:
        /* <DEDUP_REMOVED lines=34> */
.L_x_72:
[----:B------:R-:W-:Y:S05]  /*3ac0*/  BSYNC.RECONVERGENT B0 ;  /* 0x0000000000007941 */ /* 0x000fea0003800200 */
.L_x_71:
        /* <DEDUP_REMOVED lines=36> */
.L_x_74:
[----:B------:R-:W-:Y:S05]  /*3d10*/  BSYNC.RECONVERGENT B0 ;  /* 0x0000000000007941 */ /* 0x000fea0003800200 */
.L_x_73:
        /* <DEDUP_REMOVED lines=34> */
.L_x_76:
[----:B------:R-:W-:Y:S05]  /*3f40*/  BSYNC.RECONVERGENT B0 ;  /* 0x0000000000007941 */ /* 0x000fea0003800200 */
.L_x_75:
        /* <DEDUP_REMOVED lines=40> */
.L_x_78:
[----:B------:R-:W-:Y:S05]  /*41d0*/  BSYNC.RECONVERGENT B0 ;  /* 0x0000000000007941 */ /* 0x000fea0003800200 */
.L_x_77:
        /* <DEDUP_REMOVED lines=32> */
.L_x_80:
[----:B------:R-:W-:Y:S05]  /*43e0*/  BSYNC.RECONVERGENT B0 ;  /* 0x0000000000007941 */ /* 0x000fea0003800200 */
.L_x_79:
        /* <DEDUP_REMOVED lines=32> */
.L_x_82:
[----:B------:R-:W-:Y:S05]  /*45f0*/  BSYNC.RECONVERGENT B0 ;  /* 0x0000000000007941 */ /* 0x000fea0003800200 */
.L_x_81:
        /* <DEDUP_REMOVED lines=32> */
.L_x_84:
[----:B------:R-:W-:Y:S05]  /*4800*/  BSYNC.RECONVERGENT B0 ;  /* 0x0000000000007941 */ /* 0x000fea0003800200 */
.L_x_83:
        /* <DEDUP_REMOVED lines=32> */
.L_x_86:
[----:B------:R-:W-:Y:S05]  /*4a10*/  BSYNC.RECONVERGENT B0 ;  /* 0x0000000000007941 */ /* 0x000fea0003800200 */
.L_x_85:
        /* <DEDUP_REMOVED lines=27> */
[----:B------:R-:W-:Y:S01]  /*4bd0*/  UIADD3 UR48, UPT, UPT, UR41, 0x4240, URZ ;  /* 0x0000424029307890 */ /* 0x000fe2000fffe0ff */
[----:B------:R-:W-:Y:S01]  /*4be0*/  FMUL.FTZ R12, R11, R48 ;  /* 0x000000300b0c7220 */ /* 0x000fe20000410000 */
[----:B------:R-:W2:Y:S01]  /*4bf0*/  LDCU.64 UR40, c[0x0][0x460] ;  /* 0x00008c00ff2877ac */ /* 0x000ea20008000a00 */
[----:B------:R-:W-:Y:S01]  /*4c00*/  FMUL.FTZ R11, R10, R47 ;  /* 0x0000002f0a0b7220 */ /* 0x000fe20000410000 */
[----:B------:R-:W-:-:S02]  /*4c10*/  IMAD.X R83, RZ, RZ, RZ, P0 ;  /* 0x000000ffff537224 */ /* 0x000fc400000e06ff */
[----:B------:R-:W-:Y:S01]  /*4c20*/  FMUL.FTZ R10, R9, R46 ;  /* 0x0000002e090a7220 */ /* 0x000fe20000410000 */
[----:B------:R-:W3:Y:S01]  /*4c30*/  LDCU.64 UR42, c[0x0][0x3f0] ;  /* 0x00007e00ff2a77ac */ /* 0x000ee20008000a00 */
[----:B------:R-:W-:Y:S01]  /*4c40*/  IADD3 R162, P1, PT, R82, UR30, RZ ;  /* 0x0000001e52a27c10 */ /* 0x000fe2000ff3e0ff */
[----:B------:R-:W-:Y:S01]  /*4c50*/  FMUL.FTZ R9, R8, R45 ;  /* 0x0000002d08097220 */ /* 0x000fe20000410000 */
[----:B------:R-:W-:Y:S01]  /*4c60*/  IADD3 R82, P2, PT, R82, UR28, RZ ;  /* 0x0000001c52527c10 */ /* 0x000fe2000ff5e0ff */
[----:B------:R-:W4:Y:S01]  /*4c70*/  LDCU.64 UR44, c[0x0][0x3d0] ;  /* 0x00007a00ff2c77ac */ /* 0x000f220008000a00 */
[----:B------:R-:W-:Y:S01]  /*4c80*/  FMUL.FTZ R8, R7, R44 ;  /* 0x0000002c07087220 */ /* 0x000fe20000410000 */
[----:B------:R-:W-:Y:S01]  /*4c90*/  FMUL.FTZ R7, R6, R39 ;  /* 0x0000002706077220 */ /* 0x000fe20000410000 */
[----:B------:R-:W-:Y:S01]  /*4ca0*/  FMUL.FTZ R6, R5, R38 ;  /* 0x0000002605067220 */ /* 0x000fe20000410000 */
[----:B------:R-:W-:Y:S01]  /*4cb0*/  IADD3.X R163, PT, PT, R83, UR31, RZ, P1, !PT ;  /* 0x0000001f53a37c10 */ /* 0x000fe20008ffe4ff */
[----:B0-----:R-:W-:Y:S01]  /*4cc0*/  UIMAD.WIDE.U32 UR50, UR12, UR16, URZ ;  /* 0x000000100c3272a5 */ /* 0x001fe2000f8e00ff */
[----:B------:R-:W-:Y:S01]  /*4cd0*/  FMUL.FTZ R5, R42, R37 ;  /* 0x000000252a057220 */ /* 0x000fe20000410000 */
[----:B------:R-:W-:Y:S01]  /*4ce0*/  FMUL.FTZ R4, R43, R36 ;  /* 0x000000242b047220 */ /* 0x000fe20000410000 */
[----:B------:R-:W-:Y:S01]  /*4cf0*/  FMUL.FTZ R3, R40, R35 ;  /* 0x0000002328037220 */ /* 0x000fe20000410000 */
[----:B------:R-:W-:Y:S01]  /*4d00*/  UIMAD UR17, UR12, UR17, UR51 ;  /* 0x000000110c1172a4 */ /* 0x000fe2000f8e0233 */
[----:B------:R-:W-:Y:S01]  /*4d10*/  FMUL.FTZ R2, R41, R34 ;  /* 0x0000002229027220 */ /* 0x000fe20000410000 */
[----:B-1----:R-:W-:Y:S01]  /*4d20*/  ULEA UR47, UP0, UR50, UR4, 0x2 ;  /* 0x00000004322f7291 */ /* 0x002fe2000f8010ff */
[----:B------:R-:W-:Y:S01]  /*4d30*/  IADD3.X R83, PT, PT, R83, UR29, RZ, P2, !PT ;  /* 0x0000001d53537c10 */ /* 0x000fe200097fe4ff */
[----:B------:R-:W-:-:S02]  /*4d40*/  UIADD3 UR49, UPT, UPT, -UR49, URZ, URZ ;  /* 0x000000ff31317290 */ /* 0x000fc4000fffe1ff */
[----:B------:R-:W-:Y:S01]  /*4d50*/  ULEA.HI.X UR50, UR50, UR5, UR17, 0x2, UP0 ;  /* 0x0000000532327291 */ /* 0x000fe200080f1411 */
[----:B------:R-:W0:Y:S04]  /*4d60*/  LDCU UR53, c[0x0][0x3ac] ;  /* 0x00007580ff3577ac */ /* 0x000e280008000800 */
[----:B------:R-:W1:Y:S01]  /*4d70*/  LDCU.64 UR16, c[0x0][0x450] ;  /* 0x00008a00ff1077ac */ /* 0x000e620008000a00 */
[----:B------:R-:W0:Y:S01]  /*4d80*/  LDCU.64 UR38, c[0x0][0x460] ;  /* 0x00008c00ff2677ac */ /* 0x000e220008000a00 */
[----:B------:R-:W-:Y:S02]  /*4d90*/  USHF.L.U64.HI UR19, UR18, 0x2, UR19 ;  /* 0x0000000212137899 */ /* 0x000fe40008010213 */
[----:B--2---:R-:W-:Y:S02]  /*4da0*/  USHF.L.U64.HI UR51, UR40, 0x2, UR41 ;  /* 0x0000000228337899 */ /* 0x004fe40008010229 */
[----:B---3--:R-:W-:-:S02]  /*4db0*/  USHF.L.U64.HI UR43, UR42, 0x2, UR43 ;  /* 0x000000022a2b7899 */ /* 0x008fc4000801022b */
[----:B----4-:R-:W-:Y:S01]  /*4dc0*/  USHF.L.U64.HI UR45, UR44, 0x2, UR45 ;  /* 0x000000022c2d7899 */ /* 0x010fe2000801022d */
[----:B------:R-:W-:Y:S01]  /*4dd0*/  UMOV UR12, URZ ;  /* 0x000000ff000c7c82 */ /* 0x000fe20008000000 */
[----:B------:R-:W-:Y:S01]  /*4de0*/  UMOV UR13, URZ ;  /* 0x000000ff000d7c82 */ /* 0x000fe20008000000 */
[----:B------:R-:W-:Y:S01]  /*4df0*/  UMOV UR14, URZ ;  /* 0x000000ff000e7c82 */ /* 0x000fe20008000000 */
[----:B------:R-:W-:-:S08]  /*4e00*/  UMOV UR15, URZ ;  /* 0x000000ff000f7c82 */ /* 0x000fd00008000000 */
.L_x_97:
        /* <DEDUP_REMOVED lines=56> */
[----:B------:R-:W-:-:S02]  /*5190*/  IMAD.U32 R40, RZ, RZ, UR47 ;  /* 0x0000002fff287e24 */ /* 0x000fc4000f8e00ff */
[----:B------:R-:W-:-:S05]  /*51a0*/  IMAD.U32 R41, RZ, RZ, UR50 ;  /* 0x00000032ff297e24 */ /* 0x000fca000f8e00ff */
[----:B------:R-:W3:Y:S01]  /*51b0*/  LDG.E R40, desc[UR34][R40.64] ;  /* 0x0000002228287981 */ /* 0x000ee2000c1e1900 */
[----:B------:R-:W-:Y:S02]  /*51c0*/  P2R R128, PR, RZ, 0x1 ;  /* 0x00000001ff807803 */ /* 0x000fe40000000000 */
[----:B------:R-:W-:Y:S02]  /*51d0*/  ISETP.GE.AND P0, PT, R108, UR37, PT ;  /* 0x000000256c007c0c */ /* 0x000fe4000bf06270 */
[----:B------:R-:W-:Y:S02]  /*51e0*/  MOV R126, RZ ;  /* 0x000000ff007e7202 */ /* 0x000fe40000000f00 */
[----:B------:R-:W-:Y:S02]  /*51f0*/  P2R R125, PR, RZ, 0x2 ;  /* 0x00000002ff7d7803 */ /* 0x000fe40000000000 */
[----:B------:R-:W-:Y:S01]  /*5200*/  ISETP.GE.AND P1, PT, R107, UR37, PT ;  /* 0x000000256b007c0c */ /* 0x000fe2000bf26270 */
[----:B------:R-:W-:Y:S01]  /*5210*/  IMAD.MOV.U32 R124, RZ, RZ, RZ ;  /* 0x000000ffff7c7224 */ /* 0x000fe200078e00ff */
[----:B------:R-:W-:-:S02]  /*5220*/  CS2R R122, SRZ ;  /* 0x00000000007a7805 */ /* 0x000fc4000001ff00 */
        /* <DEDUP_REMOVED lines=23> */
[----:B------:R-:W-:Y:S01]  /*53a0*/  HFMA2 R118, -RZ, RZ, 0, 0 ;  /* 0x00000000ff767431 */ /* 0x000fe200000001ff */
[----:B------:R-:W-:Y:S02]  /*53b0*/  CS2R R114, SRZ ;  /* 0x0000000000727805 */ /* 0x000fe4000001ff00 */
[----:B------:R-:W-:Y:S01]  /*53c0*/  CS2R R112, SRZ ;  /* 0x0000000000707805 */ /* 0x000fe2000001ff00 */
[----:B------:R-:W-:Y:S01]  /*53d0*/  IMAD.MOV.U32 R111, RZ, RZ, RZ ;  /* 0x000000ffff6f7224 */ /* 0x000fe200078e00ff */
[----:B------:R-:W-:Y:S01]  /*53e0*/  MOV R85, RZ ;  /* 0x000000ff00557202 */ /* 0x000fe20000000f00 */
        /* <DEDUP_REMOVED lines=23> */
[----:B------:R-:W-:Y:S04]  /*5560*/  LDS R42, [R67+0x8] ;  /* 0x00000800432a7984 */ /* 0x000fe80000000800 */
[----:B------:R-:W-:Y:S04]  /*5570*/  LDS R87, [R66+0xc] ;  /* 0x00000c0042577984 */ /* 0x000fe80000000800 */
[----:B------:R-:W2:Y:S01]  /*5580*/  @!P0 LDG.E R115, desc[UR34][R162.64+0x80] ;  /* 0x00008022a2738981 */ /* 0x000ea2000c1e1900 */
[----:B------:R-:W-:-:S03]  /*5590*/  FMUL.FTZ R125, R84, R52 ;  /* 0x00000034547d7220 */ /* 0x000fc60000410000 */
[----:B------:R-:W-:Y:S01]  /*55a0*/  LDS R86, [R65+0x10] ;  /* 0x0000100041567984 */ /* 0x000fe20000000800 */
[----:B------:R1:W-:Y:S01]  /*55b0*/  MUFU.EX2 R158, R125 ;  /* 0x0000007d009e7308 */ /* 0x0003e20000000800 */
[----:B------:R-:W-:Y:S01]  /*55c0*/  FMUL.FTZ R130, R84, R50 ;  /* 0x0000003254827220 */ /* 0x000fe20000410000 */
[----:B0-----:R-:W-:Y:S01]  /*55d0*/  IMAD.SHL.U32 R109, R110, 0x10, RZ ;  /* 0x000000106e6d7824 */ /* 0x001fe200078e00ff */
[----:B-1----:R-:W0:Y:S05]  /*55e0*/  LDS R125, [R64+0x14] ;  /* 0x00001400407d7984 */ /* 0x002e2a0000000800 */
[----:B------:R-:W1:Y:S01]  /*55f0*/  MUFU.EX2 R130, R130 ;  /* 0x0000008200827308 */ /* 0x000e620000000800 */
[C---:B------:R-:W-:Y:S01]  /*5600*/  VIADD R40, R109.reuse, 0x2 ;  /* 0x000000026d287836 */ /* 0x040fe20000000000 */
[----:B------:R-:W-:-:S04]  /*5610*/  IADD3 R41, PT, PT, R109, 0x1, RZ ;  /* 0x000000016d297810 */ /* 0x000fc80007ffe0ff */
[----:B------:R-:W-:Y:S02]  /*5620*/  ISETP.GE.U32.AND P4, PT, R41, UR37, PT ;  /* 0x0000002529007c0c */ /* 0x000fe4000bf86070 */
[----:B------:R-:W-:Y:S02]  /*5630*/  ISETP.GE.U32.AND P3, PT, R40, UR37, PT ;  /* 0x0000002528007c0c */ /* 0x000fe4000bf66070 */
[C---:B------:R-:W-:Y:S01]  /*5640*/  IADD3 R41, PT, PT, R109.reuse, 0x5, RZ ;  /* 0x000000056d297810 */ /* 0x040fe20007ffe0ff */
[----:B------:R-:W0:Y:S01]  /*5650*/  LDS R40, [R63+0x18] ;  /* 0x000018003f287984 */ /* 0x000e220000000800 */
[----:B------:R-:W-:Y:S02]  /*5660*/  IADD3 R129, PT, PT, R109, 0x3, RZ ;  /* 0x000000036d817810 */ /* 0x000fe40007ffe0ff */
        /* <DEDUP_REMOVED lines=10> */
[----:B------:R-:W-:Y:S02]  /*5710*/  IADD3 R43, PT, PT, R109, 0x7, RZ ;  /* 0x000000076d2b7810 */ /* 0x000fe40007ffe0ff */
[----:B------:R-:W-:Y:S02]  /*5720*/  FSEL R159, R159, RZ, !P4 ;  /* 0x000000ff9f9f7208 */ /* 0x000fe40006000000 */
[----:B------:R-:W-:Y:S01]  /*5730*/  FSEL R158, R158, 1, !P4 ;  /* 0x3f8000009e9e7808 */ /* 0x000fe20006000000 */
[----:B------:R-:W1:Y:S01]  /*5740*/  MUFU.EX2 R131, R131 ;  /* 0x0000008300837308 */ /* 0x000e620000000800 */
[----:B------:R-:W-:Y:S01]  /*5750*/  ISETP.GE.U32.AND P4, PT, R43, UR37, PT ;  /* 0x000000252b007c0c */ /* 0x000fe2000bf86070 */
[----:B------:R-:W-:Y:S01]  /*5760*/  FMUL.FTZ R132, R84, R48 ;  /* 0x0000003054847220 */ /* 0x000fe20000410000 */
[----:B0-----:R-:W-:Y:S01]  /*5770*/  FMUL.FTZ R125, R12, R125 ;  /* 0x0000007d0c7d7220 */ /* 0x001fe20000410000 */
[----:B------:R-:W-:-:S04]  /*5780*/  FMUL.FTZ R43, R84, R46 ;  /* 0x0000002e542b7220 */ /* 0x000fc80000410000 */
[----:B------:R-:W0:Y:S01]  /*5790*/  MUFU.EX2 R148, R148 ;  /* 0x0000009400947308 */ /* 0x000e220000000800 */
[----:B------:R-:W-:Y:S01]  /*57a0*/  FMUL.FTZ R157, R15, R42 ;  /* 0x0000002a0f9d7220 */ /* 0x000fe20000410000 */
[----:B------:R-:W-:Y:S01]  /*57b0*/  VIADD R128, R109, 0x4 ;  /* 0x000000046d807836 */ /* 0x000fe20000000000 */
[----:B------:R-:W-:Y:S01]  /*57c0*/  FSEL R151, R125, RZ, !P1 ;  /* 0x000000ff7d977208 */ /* 0x000fe20004800000 */
[----:B------:R-:W-:Y:S01]  /*57d0*/  VIADD R42, R109, 0x8 ;  /* 0x000000086d2a7836 */ /* 0x000fe20000000000 */
[----:B------:R-:W0:Y:S01]  /*57e0*/  LDS R125, [R60+0x24] ;  /* 0x000024003c7d7984 */ /* 0x000e220000000800 */
[----:B------:R-:W-:Y:S01]  /*57f0*/  FSEL R157, R157, RZ, !P3 ;  /* 0x000000ff9d9d7208 */ /* 0x000fe20005800000 */
[----:B------:R-:W-:Y:S01]  /*5800*/  FMUL.FTZ R87, R14, R87 ;  /* 0x000000570e577220 */ /* 0x000fe20000410000 */
[----:B------:R-:W0:Y:S01]  /*5810*/  MUFU.EX2 R132, R132 ;  /* 0x0000008400847308 */ /* 0x000e220000000800 */
[----:B------:R-:W-:Y:S01]  /*5820*/  FSEL R156, R156, 1, !P3 ;  /* 0x3f8000009c9c7808 */ /* 0x000fe20005800000 */
[----:B------:R-:W-:Y:S01]  /*5830*/  FMUL.FTZ R144, R84, R45 ;  /* 0x0000002d54907220 */ /* 0x000fe20000410000 */
[----:B------:R-:W-:Y:S01]  /*5840*/  ISETP.GE.U32.AND P2, PT, R128, UR37, PT ;  /* 0x0000002580007c0c */ /* 0x000fe2000bf46070 */
[----:B------:R-:W-:Y:S01]  /*5850*/  VIADD R128, R109, 0x6 ;  /* 0x000000066d807836 */ /* 0x000fe20000000000 */
[----:B------:R-:W-:-:S03]  /*5860*/  ISETP.GE.U32.AND P3, PT, R42, UR37, PT ;  /* 0x000000252a007c0c */ /* 0x000fc6000bf66070 */
[----:B------:R-:W0:Y:S01]  /*5870*/  MUFU.EX2 R43, R43 ;  /* 0x0000002b002b7308 */ /* 0x000e220000000800 */
[----:B------:R-:W-:Y:S01]  /*5880*/  IADD3 R42, PT, PT, R109, 0x9, RZ ;  /* 0x000000096d2a7810 */ /* 0x000fe20007ffe0ff */
[----:B------:R-:W-:Y:S01]  /*5890*/  FMUL.FTZ R86, R13, R86 ;  /* 0x000000560d567220 */ /* 0x000fe20000410000 */
[----:B------:R-:W-:Y:S01]  /*58a0*/  FSEL R155, R87, RZ, !P0 ;  /* 0x000000ff579b7208 */ /* 0x000fe20004000000 */
[----:B------:R-:W-:Y:S01]  /*58b0*/  FMUL.FTZ R149, R11, R40 ;  /* 0x000000280b957220 */ /* 0x000fe20000410000 */
[----:B------:R-:W-:Y:S01]  /*58c0*/  ISETP.GE.U32.AND P0, PT, R42, UR37, PT ;  /* 0x000000252a007c0c */ /* 0x000fe2000bf06070 */
[C---:B------:R-:W-:Y:S01]  /*58d0*/  VIADD R42, R109.reuse, 0xa ;  /* 0x0000000a6d2a7836 */ /* 0x040fe20000000000 */
[----:B------:R-:W-:Y:S01]  /*58e0*/  ISETP.GE.U32.AND P5, PT, R128, UR37, PT ;  /* 0x0000002580007c0c */ /* 0x000fe2000bfa6070 */
[----:B------:R-:W0:Y:S01]  /*58f0*/  MUFU.EX2 R144, R144 ;  /* 0x0000009000907308 */ /* 0x000e220000000800 */
[----:B------:R-:W-:Y:S01]  /*5900*/  VIADD R40, R109, 0xc ;  /* 0x0000000c6d287836 */ /* 0x000fe20000000000 */
[----:B------:R-:W-:Y:S01]  /*5910*/  FSEL R153, R86, RZ, !P2 ;  /* 0x000000ff56997208 */ /* 0x000fe20005000000 */
[----:B------:R-:W-:Y:S01]  /*5920*/  FMUL.FTZ R41, R10, R41 ;  /* 0x000000290a297220 */ /* 0x000fe20000410000 */
[----:B-1----:R-:W-:Y:S01]  /*5930*/  FSEL R152, R131, 1, !P2 ;  /* 0x3f80000083987808 */ /* 0x002fe20005000000 */
[----:B------:R-:W-:Y:S01]  /*5940*/  FMUL.FTZ R130, R9, R130 ;  /* 0x0000008209827220 */ /* 0x000fe20000410000 */
[----:B------:R-:W-:Y:S01]  /*5950*/  FSEL R149, R149, RZ, !P5 ;  /* 0x000000ff95957208 */ /* 0x000fe20006800000 */
[----:B------:R-:W1:Y:S01]  /*5960*/  LDS R128, [R59+0x28] ;  /* 0x000028003b807984 */ /* 0x000e620000000800 */
[----:B0-----:R-:W-:-:S02]  /*5970*/  FSEL R148, R148, 1, !P5 ;  /* 0x3f80000094947808 */ /* 0x001fc40006800000 */
[----:B------:R-:W-:Y:S01]  /*5980*/  ISETP.GE.U32.AND P2, PT, R42, UR37, PT ;  /* 0x000000252a007c0c */ /* 0x000fe2000bf46070 */
[----:B------:R-:W0:Y:S01]  /*5990*/  LDS R87, [R58+0x2c] ;  /* 0x00002c003a577984 */ /* 0x000e220000000800 */
[----:B------:R-:W-:Y:S02]  /*59a0*/  ISETP.GE.U32.AND P5, PT, R40, UR37, PT ;  /* 0x0000002528007c0c */ /* 0x000fe4000bfa6070 */
[C---:B------:R-:W-:Y:S01]  /*59b0*/  IADD3 R42, PT, PT, R109.reuse, 0xb, RZ ;  /* 0x0000000b6d2a7810 */ /* 0x040fe20007ffe0ff */
[----:B------:R-:W-:Y:S01]  /*59c0*/  LDS R86, [R55+0x38] ;  /* 0x0000380037567984 */ /* 0x000fe20000000800 */
[----:B------:R-:W-:Y:S02]  /*59d0*/  IADD3 R40, PT, PT, R109, 0xd, RZ ;  /* 0x0000000d6d287810 */ /* 0x000fe40007ffe0ff */
[----:B------:R-:W-:Y:S02]  /*59e0*/  FSEL R150, R132, 1, !P1 ;  /* 0x3f80000084967808 */ /* 0x000fe40004800000 */
[----:B------:R-:W-:-:S02]  /*59f0*/  FSEL R147, R41, RZ, !P4 ;  /* 0x000000ff29937208 */ /* 0x000fc40006000000 */
[----:B------:R-:W-:Y:S01]  /*5a00*/  FSEL R146, R43, 1, !P4 ;  /* 0x3f8000002b927808 */ /* 0x000fe20006000000 */
[----:B------:R-:W-:Y:S01]  /*5a10*/  LDS R41, [R56+0x34] ;  /* 0x0000340038297984 */ /* 0x000fe20000000800 */
[----:B------:R-:W-:Y:S02]  /*5a20*/  ISETP.GE.U32.AND P1, PT, R42, UR37, PT ;  /* 0x000000252a007c0c */ /* 0x000fe4000bf26070 */
[----:B------:R-:W-:Y:S01]  /*5a30*/  ISETP.GE.U32.AND P4, PT, R40, UR37, PT ;  /* 0x0000002528007c0c */ /* 0x000fe2000bf86070 */
[----:B------:R-:W-:Y:S04]  /*5a40*/  LDS R42, [R57+0x30] ;  /* 0x00003000392a7984 */ /* 0x000fe80000000800 */
[----:B------:R-:W2:Y:S04]  /*5a50*/  LDS R40, [R69] ;  /* 0x0000000045287984 */ /* 0x000ea80000000800 */
[----:B------:R-:W2:Y:S01]  /*5a60*/  LDS R43, [R54+0x3c] ;  /* 0x00003c00362b7984 */ /* 0x000ea20000000800 */
        /* <DEDUP_REMOVED lines=12> */
[----:B------:R-:W2:Y:S08]  /*5b30*/  MUFU.EX2 R142, R142 ;  /* 0x0000008e008e7308 */ /* 0x000eb00000000800 */
[----:B------:R-:W2:Y:S08]  /*5b40*/  MUFU.EX2 R140, R140 ;  /* 0x0000008c008c7308 */ /* 0x000eb00000000800 */
[----:B------:R-:W2:Y:S01]  /*5b50*/  MUFU.EX2 R138, R138 ;  /* 0x0000008a008a7308 */ /* 0x000ea20000000800 */
[----:B-1----:R-:W-:-:S07]  /*5b60*/  FMUL.FTZ R128, R7, R128 ;  /* 0x0000008007807220 */ /* 0x002fce0000410000 */
[----:B------:R-:W1:Y:S01]  /*5b70*/  MUFU.EX2 R137, R137 ;  /* 0x0000008900897308 */ /* 0x000e620000000800 */
[----:B0-----:R-:W-:-:S07]  /*5b80*/  FMUL.FTZ R139, R6, R87 ;  /* 0x00000057068b7220 */ /* 0x001fce0000410000 */
[----:B------:R-:W0:Y:S08]  /*5b90*/  MUFU.EX2 R136, R136 ;  /* 0x0000008800887308 */ /* 0x000e300000000800 */
[----:B------:R-:W0:Y:S08]  /*5ba0*/  MUFU.EX2 R135, R135 ;  /* 0x0000008700877308 */ /* 0x000e300000000800 */
[----:B------:R-:W0:Y:S01]  /*5bb0*/  MUFU.EX2 R134, R134 ;  /* 0x0000008600867308 */ /* 0x000e220000000800 */
        /* <DEDUP_REMOVED lines=30> */
[----:B------:R3:W2:Y:S04]  /*5da0*/  LDS R124, [R56+0x2134] ;  /* 0x00213400387c7984 */ /* 0x0006a80000000800 */
[----:B------:R3:W2:Y:S04]  /*5db0*/  LDS R125, [R55+0x2138] ;  /* 0x00213800377d7984 */ /* 0x0006a80000000800 */
[----:B------:R3:W2:Y:S04]  /*5dc0*/  LDS R126, [R54+0x213c] ;  /* 0x00213c00367e7984 */ /* 0x0006a80000000800 */
[----:B------:R-:W2:Y:S01]  /*5dd0*/  @P3 LDS.64 R84, [UR48] ;  /* 0x00000030ff543984 */ /* 0x000ea20008000a00 */
[----:B------:R-:W5:Y:S01]  /*5de0*/  MUFU.EX2 R132, R132 ;  /* 0x0000008400847308 */ /* 0x000f620000000800 */
[C---:B------:R-:W-:Y:S01]  /*5df0*/  VIADD R129, R109.reuse, 0xe ;  /* 0x0000000e6d817836 */ /* 0x040fe20000000000 */
[----:B------:R-:W-:Y:S01]  /*5e00*/  IADD3 R87, PT, PT, R109, 0xf, RZ ;  /* 0x0000000f6d577810 */ /* 0x000fe20007ffe0ff */
[----:B------:R-:W-:Y:S01]  /*5e10*/  FMUL.FTZ R40, R17, R40 ;  /* 0x0000002811287220 */ /* 0x000fe20000410000 */
        /* <DEDUP_REMOVED lines=14> */
[----:B0-----:R-:W-:-:S02]  /*5f00*/  FSEL R136, R136, 1, !P4 ;  /* 0x3f80000088887808 */ /* 0x001fc40006000000 */
        /* <DEDUP_REMOVED lines=10> */
[----:B------:R-:W-:Y:S01]  /*5fb0*/  IMAD.MOV.U32 R84, RZ, RZ, 0x3f800000 ;  /* 0x3f800000ff547424 */ /* 0x000fe200078e00ff */
        /* <DEDUP_REMOVED lines=12> */
[----:B------:R-:W-:-:S05]  /*6080*/  MOV R40, UR5 ;  /* 0x0000000500287c02 */ /* 0x000fca0008000f00 */
[----:B------:R-:W-:-:S05]  /*6090*/  IMAD.U32 R41, RZ, RZ, UR4 ;  /* 0x00000004ff297e24 */ /* 0x000fca000f8e00ff */
[----:B------:R0:W5:Y:S01]  /*60a0*/  LDG.E R85, desc[UR34][R40.64] ;  /* 0x0000002228557981 */ /* 0x000162000c1e1900 */
[----:B------:R-:W-:Y:S05]  /*60b0*/  BRA `(.L_x_88) ;  /* 0x00000000001c7947 */ /* 0x000fea0003800000 */
.L_x_89:
[----:B------:R-:W-:Y:S01]  /*60c0*/  HFMA2 R85, -RZ, RZ, 0, 0 ;  /* 0x00000000ff557431 */ /* 0x000fe200000001ff */
[----:B------:R-:W-:Y:S06]  /*60d0*/  BRA.U !UP2, `(.L_x_88) ;  /* 0x000000010a147547 */ /* 0x000fec000b800000 */
[----:B------:R-:W-:-:S04]  /*60e0*/  UIADD3 UR4, UP0, UPT, UR32, UR12, URZ ;  /* 0x0000000c20047290 */ /* 0x000fc8000ff1e0ff */
[----:B------:R-:W-:Y:S02]  /*60f0*/  UIADD3.X UR5, UPT, UPT, UR33, UR13, URZ, UP0, !UPT ;  /* 0x0000000d21057290 */ /* 0x000fe400087fe4ff */
[----:B------:R-:W-:-:S04]  /*6100*/  IMAD.U32 R40, RZ, RZ, UR4 ;  /* 0x00000004ff287e24 */ /* 0x000fc8000f8e00ff */
[----:B------:R-:W-:-:S05]  /*6110*/  MOV R41, UR5 ;  /* 0x0000000500297c02 */ /* 0x000fca0008000f00 */
[----:B------:R1:W5:Y:S02]  /*6120*/  LDG.E R85, desc[UR34][R40.64] ;  /* 0x0000002228557981 */ /* 0x000364000c1e1900 */
.L_x_88:
        /* <DEDUP_REMOVED lines=95> */
[----:B------:R-:W-:Y:S02]  /*6720*/  @P0 FSEL R87, R127, R40, !P1 ;  /* 0x000000287f570208 */ /* 0x000fe40004800000 */
[----:B------:R-:W-:Y:S01]  /*6730*/  @P0 FSEL R86, R160, R41, !P1 ;  /* 0x00000029a0560208 */ /* 0x000fe20004800000 */
[----:B-----5:R-:W-:Y:S01]  /*6740*/  @P0 IMAD.MOV.U32 R41, RZ, RZ, R85 ;  /* 0x000000ffff290224 */ /* 0x020fe200078e0055 */
[----:B------:R-:W-:Y:S01]  /*6750*/  @P0 MOV R40, R84 ;  /* 0x0000005400280202 */ /* 0x000fe20000000f00 */
[----:B------:R-:W-:Y:S06]  /*6760*/  @P0 BRA `(.L_x_91) ;  /* 0x0000000000180947 */ /* 0x000fec0003800000 */
[----:B------:R-:W-:Y:S01]  /*6770*/  ISETP.NE.AND P0, PT, R92, RZ, PT ;  /* 0x000000ff5c00720c */ /* 0x000fe20003f05270 */
[C---:B------:R-:W-:Y:S01]  /*6780*/  FMUL.FTZ R40, R161.reuse, R84 ;  /* 0x00000054a1287220 */ /* 0x040fe20000410000 */
[----:B------:R-:W-:-:S11]  /*6790*/  FFMA.FTZ R41, R161, R85, R164 ;  /* 0x00000055a1297223 */ /* 0x000fd600000100a4 */
[----:B------:R0:W-:Y:S01]  /*67a0*/  @!P0 STS.64 [UR41+0x4228], R84 ;  /* 0x00422854ff008988 */ /* 0x0001e20008000a29 */
[----:B------:R-:W-:Y:S01]  /*67b0*/  @!P0 IMAD.MOV.U32 R86, RZ, RZ, R84 ;  /* 0x000000ffff568224 */ /* 0x000fe200078e0054 */
[----:B------:R-:W-:-:S07]  /*67c0*/  @!P0 MOV R87, R85 ;  /* 0x0000005500578202 */ /* 0x000fce0000000f00 */
.L_x_91:
[----:B------:R-:W-:Y:S05]  /*67d0*/  BSYNC.RECONVERGENT B0 ;  /* 0x0000000000007941 */ /* 0x000fea0003800200 */
.L_x_90:
        /* <DEDUP_REMOVED lines=35> */
[----:B------:R-:W-:Y:S01]  /*6a10*/  IMAD.U32 R42, RZ, RZ, UR4 ;  /* 0x00000004ff2a7e24 */ /* 0x000fe2000f8e00ff */
[----:B------:R-:W-:-:S05]  /*6a20*/  MOV R43, UR5 ;  /* 0x00000005002b7c02 */ /* 0x000fca0008000f00 */
[----:B------:R1:W5:Y:S01]  /*6a30*/  LDG.E R40, desc[UR34][R42.64] ;  /* 0x000000222a287981 */ /* 0x000362000c1e1900 */
[----:B------:R-:W-:Y:S05]  /*6a40*/  BRA `(.L_x_96) ;  /* 0x00000000008c7947 */ /* 0x000fea0003800000 */
.L_x_95:
        /* <DEDUP_REMOVED lines=12> */
[----:B0-----:R-:W-:Y:S01]  /*6b10*/  VIADD R42, R40, 0xffffffe ;  /* 0x0ffffffe282a7836 */ /* 0x001fe20000000000 */
[----:B------:R-:W-:-:S05]  /*6b20*/  IADD3 R40, PT, PT, RZ, -R84, RZ ;  /* 0x80000054ff287210 */ /* 0x000fca0007ffe0ff */
        /* <DEDUP_REMOVED lines=18> */
[----:B------:R-:W-:Y:S01]  /*6c50*/  IMAD.U32 R42, RZ, RZ, UR4 ;  /* 0x00000004ff2a7e24 */ /* 0x000fe2000f8e00ff */
[----:B------:R-:W-:-:S05]  /*6c60*/  MOV R43, UR5 ;  /* 0x00000005002b7c02 */ /* 0x000fca0008000f00 */
[----:B------:R0:W5:Y:S02]  /*6c70*/  LDG.E R40, desc[UR34][R42.64] ;  /* 0x000000222a287981 */ /* 0x000164000c1e1900 */
.L_x_96:
[----:B01----:R-:W0:Y:S01]  /*6c80*/  LDC.64 R42, c[0x0][0x450] ;  /* 0x00011400ff2a7b82 */ /* 0x003e220000000a00 */
[----:B-----5:R-:W-:-:S05]  /*6c90*/  SHF.R.S32.HI R85, RZ, 0x1f, R40 ;  /* 0x0000001fff557819 */ /* 0x020fca0000011428 */
[-C--:B0-----:R-:W-:Y:S02]  /*6ca0*/  IMAD R86, R85, R42.reuse, RZ ;  /* 0x0000002a55567224 */ /* 0x081fe400078e02ff */
[----:B------:R-:W-:-:S04]  /*6cb0*/  IMAD.WIDE.U32 R84, R40, R42, UR14 ;  /* 0x0000000e28547e25 */ /* 0x000fc8000f8e002a */
[----:B------:R-:W-:Y:S01]  /*6cc0*/  IMAD R43, R40, R43, R86 ;  /* 0x0000002b282b7224 */ /* 0x000fe200078e0256 */
[----:B------:R-:W-:-:S03]  /*6cd0*/  LEA R42, P0, R84, UR32, 0x2 ;  /* 0x00000020542a7c11 */ /* 0x000fc6000f8010ff */
[----:B------:R-:W-:-:S05]  /*6ce0*/  IMAD.IADD R43, R85, 0x1, R43 ;  /* 0x00000001552b7824 */ /* 0x000fca00078e022b */
[----:B------:R-:W-:-:S05]  /*6cf0*/  LEA.HI.X R43, R84, UR33, R43, 0x2, P0 ;  /* 0x00000021542b7c11 */ /* 0x000fca00080f142b */
[----:B------:R1:W-:Y:S01]  /*6d00*/  STG.E desc[UR34][R42.64], R41 ;  /* 0x000000292a007986 */ /* 0x0003e2000c101922 */
[----:B------:R-:W-:Y:S05]  /*6d10*/  BRA `(.L_x_93) ;  /* 0x0000000000247947 */ /* 0x000fea0003800000 */
.L_x_94:
[----:B------:R-:W-:-:S04]  /*6d20*/  UIADD3 UR4, UPT, UPT, UR36, -0x1, URZ ;  /* 0xffffffff24047890 */ /* 0x000fc8000fffe0ff */
[----:B------:R-:W-:-:S04]  /*6d30*/  UISETP.NE.AND UP0, UPT, UR10, UR4, UPT ;  /* 0x000000040a00728c */ /* 0x000fc8000bf05270 */
[----:B------:R-:W-:-:S06]  /*6d40*/  UISETP.NE.OR UP0, UPT, UR5, URZ, UP0 ;  /* 0x000000ff0500728c */ /* 0x000fcc0008705670 */
[----:B------:R-:W-:-:S05]  /*6d50*/  PLOP3.LUT P0, PT, PT, PT, UP0, 0x80, 0x8 ;  /* 0x000000000008781c */ /* 0x000fca0003f0f008 */
[----:B------:R-:W-:-:S04]  /*6d60*/  @!UP0 UIADD3 UR4, UP3, UPT, UR32, UR12, URZ ;  /* 0x0000000c20048290 */ /* 0x000fc8000ff7e0ff */
[----:B------:R-:W-:Y:S02]  /*6d70*/  @!UP0 UIADD3.X UR5, UPT, UPT, UR33, UR13, URZ, UP3, !UPT ;  /* 0x0000000d21058290 */ /* 0x000fe40009ffe4ff */
[----:B------:R-:W-:-:S04]  /*6d80*/  MOV R42, UR4 ;  /* 0x00000004002a7c02 */ /* 0x000fc80008000f00 */
[----:B------:R-:W-:-:S05]  /*6d90*/  IMAD.U32 R43, RZ, RZ, UR5 ;  /* 0x00000005ff2b7e24 */ /* 0x000fca000f8e00ff */
[----:B------:R2:W-:Y:S02]  /*6da0*/  @!P0 STG.E desc[UR34][R42.64], R41 ;  /* 0x000000292a008986 */ /* 0x0005e4000c101922 */
.L_x_93:
[----:B------:R-:W-:Y:S05]  /*6db0*/  BSYNC.RECONVERGENT B0 ;  /* 0x0000000000007941 */ /* 0x000fea0003800200 */
.L_x_92:
        /* <DEDUP_REMOVED lines=32> */
.L_x_87:
[----:B------:R-:W-:Y:S01]  /*6fc0*/  BAR.SYNC.DEFER_BLOCKING 0x0 ;  /* 0x0000000000007b1d */ /* 0x000fe20000010000 */
[----:B------:R-:W-:Y:S01]  /*6fd0*/  ISETP.NE.AND P0, PT, R110, RZ, PT ;  /* 0x000000ff6e00720c */ /* 0x000fe20003f05270 */
[----:B------:R-:W-:Y:S01]  /*6fe0*/  UIADD3 UR10, UPT, UPT, UR10, 0x1, URZ ;  /* 0x000000010a0a7890 */ /* 0x000fe2000fffe0ff */
[----:B------:R-:W-:Y:S01]  /*6ff0*/  MOV R2, UR37 ;  /* 0x0000002500027c02 */ /* 0x000fe20008000f00 */
[----:B------:R-:W-:Y:S01]  /*7000*/  UIADD3 UR9, UPT, UPT, UR37, UR9, URZ ;  /* 0x0000000925097290 */ /* 0x000fe2000fffe0ff */
[----:B------:R-:W-:-:S03]  /*7010*/  LOP3.LUT R109, R109, 0x3e00, RZ, 0xc0, !PT ;  /* 0x00003e006d6d7812 */ /* 0x000fc600078ec0ff */
[----:B------:R-:W1:Y:S01]  /*7020*/  S2UR UR16, SR_CTAID.Y ;  /* 0x00000000001079c3 */ /* 0x000e620000002600 */
[----:B------:R-:W1:Y:S01]  /*7030*/  LDCU.128 UR12, c[0x0][0x430] ;  /* 0x00008600ff0c77ac */ /* 0x000e620008000c00 */
[----:B------:R-:W-:Y:S01]  /*7040*/  LOP3.LUT R109, R109, 0x1f, R110, 0xf8, !PT ;  /* 0x0000001f6d6d7812 */ /* 0x000fe200078ef86e */
[----:B------:R-:W-:Y:S02]  /*7050*/  UISETP.NE.AND UP0, UPT, UR10, UR36, UPT ;  /* 0x000000240a00728c */ /* 0x000fe4000bf05270 */
[----:B------:R-:W-:Y:S02]  /*7060*/  UIMAD.WIDE.U32 UR22, UR37, 0x4, UR22 ;  /* 0x00000004251678a5 */ /* 0x000fe4000f8e0016 */
[----:B------:R-:W-:Y:S02]  /*7070*/  UIMAD.WIDE.U32 UR28, UR37, 0x4, UR28 ;  /* 0x00000004251c78a5 */ /* 0x000fe4000f8e001c */
[----:B------:R-:W-:Y:S02]  /*7080*/  UIMAD.WIDE.U32 UR30, UR37, 0x4, UR30 ;  /* 0x00000004251e78a5 */ /* 0x000fe4000f8e001e */
[----:B------:R-:W-:Y:S01]  /*7090*/  UIMAD.WIDE.U32 UR26, UR37, 0x4, UR26 ;  /* 0x00000004251a78a5 */ /* 0x000fe2000f8e001a */
[----:B------:R-:W-:Y:S04]  /*70a0*/  STS [R69], R23 ;  /* 0x0000001745007388 */ /* 0x000fe80000000800 */
[----:B------:R-:W-:Y:S01]  /*70b0*/  STS [R68+0x4], R22 ;  /* 0x0000041644007388 */ /* 0x000fe20000000800 */
[----:B-1----:R-:W-:-:S03]  /*70c0*/  UIMAD.WIDE.U32 UR4, UR16, UR14, URZ ;  /* 0x0000000e100472a5 */ /* 0x002fc6000f8e00ff */
[----:B------:R-:W-:Y:S01]  /*70d0*/  STS [R67+0x8], R33 ;  /* 0x0000082143007388 */ /* 0x000fe20000000800 */
[----:B------:R-:W-:Y:S02]  /*70e0*/  USHF.R.S32.HI UR14, URZ, 0x1f, UR46 ;  /* 0x0000001fff0e7899 */ /* 0x000fe4000801142e */
[----:B------:R-:W-:Y:S01]  /*70f0*/  UIMAD UR5, UR16, UR15, UR5 ;  /* 0x0000000f100572a4 */ /* 0x000fe2000f8e0205 */
[----:B------:R-:W-:Y:S01]  /*7100*/  STS [R66+0xc], R32 ;  /* 0x00000c2042007388 */ /* 0x000fe20000000800 */
[----:B------:R-:W1:Y:S03]  /*7110*/  LDCU.64 UR16, c[0x0][0x4a8] ;  /* 0x00009500ff1077ac */ /* 0x000e660008000a00 */
[----:B------:R-:W-:Y:S01]  /*7120*/  STS [R65+0x10], R21 ;  /* 0x0000101541007388 */ /* 0x000fe20000000800 */
[----:B------:R-:W-:Y:S02]  /*7130*/  UIMAD.WIDE.U32 UR4, UR46, UR12, UR4 ;  /* 0x0000000c2e0472a5 */ /* 0x000fe4000f8e0004 */
[----:B------:R-:W-:Y:S01]  /*7140*/  UIMAD UR14, UR14, UR12, URZ ;  /* 0x0000000c0e0e72a4 */ /* 0x000fe2000f8e02ff */
[----:B------:R-:W-:Y:S03]  /*7150*/  STS [R64+0x14], R20 ;  /* 0x0000141440007388 */ /* 0x000fe60000000800 */
[----:B------:R-:W-:Y:S01]  /*7160*/  UIMAD UR13, UR46, UR13, UR14 ;  /* 0x0000000d2e0d72a4 */ /* 0x000fe2000f8e020e */
[----:B------:R-:W-:Y:S01]  /*7170*/  STS [R63+0x18], R31 ;  /* 0x0000181f3f007388 */ /* 0x000fe20000000800 */
[----:B------:R-:W-:-:S03]  /*7180*/  MOV R3, UR5 ;  /* 0x0000000500037c02 */ /* 0x000fc60008000f00 */
        /* <DEDUP_REMOVED lines=28> */
[----:B--2---:R-:W-:Y:S01]  /*7350*/  IMAD.U32 R2, RZ, RZ, UR4 ;  /* 0x00000004ff027e24 */ /* 0x004fe2000f8e00ff */
[----:B------:R-:W-:-:S04]  /*7360*/  UIADD3 UR4, UPT, UPT, UR5, UR13, URZ ;  /* 0x0000000d05047290 */ /* 0x000fc8000fffe0ff */
[----:B------:R-:W-:Y:S01]  /*7370*/  IADD3 R3, P0, P3, R109, UR11, R2 ;  /* 0x0000000b6d037c10 */ /* 0x000fe2000fb1e002 */
[----:B------:R-:W-:-:S03]  /*7380*/  UIADD3 UR11, UPT, UPT, UR37, UR11, URZ ;  /* 0x0000000b250b7290 */ /* 0x000fc6000fffe0ff */
[----:B------:R-:W-:Y:S02]  /*7390*/  IADD3.X R6, PT, PT, RZ, UR4, RZ, P0, P3 ;  /* 0x00000004ff067c10 */ /* 0x000fe400087e64ff */
[----:B-1----:R-:W-:-:S04]  /*73a0*/  LEA R2, P3, R3, UR16, 0x2 ;  /* 0x0000001003027c11 */ /* 0x002fc8000f8610ff */
[----:B------:R-:W-:Y:S01]  /*73b0*/  LEA.HI.X R3, R3, UR17, R6, 0x2, P3 ;  /* 0x0000001103037c11 */ /* 0x000fe200098f1406 */
[----:B------:R-:W1:Y:S02]  /*73c0*/  LDS R4, [UR41+0x2100] ;  /* 0x00210029ff047984 */ /* 0x000e640008000800 */
[-C--:B-1----:R-:W-:Y:S02]  /*73d0*/  ISETP.GE.AND P2, PT, R109, R4.reuse, PT ;  /* 0x000000046d00720c */ /* 0x082fe40003f46270 */
[-C--:B------:R-:W-:Y:S02]  /*73e0*/  ISETP.GE.AND P1, PT, R107, R4.reuse, PT ;  /* 0x000000046b00720c */ /* 0x080fe40003f26270 */
[-C--:B------:R-:W-:Y:S02]  /*73f0*/  ISETP.GE.AND P0, PT, R106, R4.reuse, PT ;  /* 0x000000046a00720c */ /* 0x080fe40003f06270 */
[-C--:B------:R-:W-:Y:S02]  /*7400*/  ISETP.GE.AND P4, PT, R105, R4.reuse, PT ;  /* 0x000000046900720c */ /* 0x080fe40003f86270 */
[----:B------:R-:W-:-:S02]  /*7410*/  ISETP.GE.AND P6, PT, R104, R4, PT ;  /* 0x000000046800720c */ /* 0x000fc40003fc6270 */
        /* <DEDUP_REMOVED lines=29> */
.L_x_99:
        /* <DEDUP_REMOVED lines=9> */
.L_x_7933:


//--------------------- .text._Z25selective_scan_fwd_kernelI32Selective_Scan_fwd_kernel_traitsILi128ELi16ELi1ELb0ELb1ELb1ELb1ELb0EfffEEv13SSMParamsBase --------------------------
	.section	.text._Z25selective_scan_fwd_kernelI32Selective_Scan_fwd_kernel_traitsILi128ELi16ELi1ELb0ELb1ELb1ELb1ELb0EfffEEv13SSMParamsBase,"ax",@progbits
	.align	128
        .global         _Z25selective_scan_fwd_kernelI32Selective_Scan_fwd_kernel_traitsILi128ELi16ELi1ELb0ELb1ELb1ELb1ELb0EfffEEv13SSMParamsBase
        .type           _Z25selective_scan_fwd_kernelI32Selective_Scan_fwd_kernel_traitsILi128ELi16ELi1ELb0ELb1ELb1ELb1ELb0EfffEEv13SSMParamsBase,@function
        .size           _Z25selective_scan_fwd_kernelI32Selective_Scan_fwd_kernel_traitsILi128ELi16ELi1ELb0ELb1ELb1ELb1ELb0EfffEEv13SSMParamsBase,(.L_x_7934 - _Z25selective_scan_fwd_kernelI32Selective_Scan_fwd_kernel_traitsILi128ELi16ELi1ELb0ELb1ELb1ELb1ELb0EfffEEv13SSMParamsBase)
        .other          _Z25selective_scan_fwd_kernelI32Selective_Scan_fwd_kernel_traitsILi128ELi16ELi1ELb0ELb1ELb1ELb1ELb0EfffEEv13SSMParamsBase,@"STO_CUDA_ENTRY STV_DEFAULT"
_Z25selective_scan_fwd_kernelI32Selective_Scan_fwd_kernel_traitsILi128ELi16ELi1ELb0ELb1ELb1ELb1ELb0EfffEEv13SSMParamsBase:
.text._Z25selective_scan_fwd_kernelI32Selective_Scan_fwd_kernel_traitsILi128ELi16ELi1ELb0ELb1ELb1ELb1ELb0EfffEEv13SSMParamsBase:
        /* <DEDUP_REMOVED lines=29> */
[----:B------:R-:W-:Y:S02]  /*01d0*/  IMAD.U32 R2, RZ, RZ, UR4 ;  /* 0x00000004ff027e24 */ /* 0x000fe4000f8e00ff */
        /* <DEDUP_REMOVED lines=10> */
[----:B------:R-:W-:Y:S02]  /*0280*/  IMAD.U32 R3, RZ, RZ, UR7 ;  /* 0x00000007ff037e24 */ /* 0x000fe4000f8e00ff */
[----:B------:R-:W-:Y:S01]  /*0290*/  IMAD.U32 R4, RZ, RZ, UR4 ;  /* 0x00000004ff047e24 */ /* 0x000fe2000f8e00ff */
[----:B------:R-:W-:Y:S02]  /*02a0*/  MOV R5, UR5 ;  /* 0x0000000500057c02 */ /* 0x000fe40008000f00 */
[----:B------:R-:W2:Y:S01]  /*02b0*/  @P0 LDG.E R2, desc[UR34][R2.64] ;  /* 0x0000002202020981 */ /* 0x000ea2000c1e1900 */
[----:B------:R-:W-:Y:S01]  /*02c0*/  UPLOP3.LUT UP1, UPT, UPT, UPT, UPT, 0x80, 0x8 ;  /* 0x000000000008789c */ /* 0x000fe20003f2f070 */
[----:B------:R-:W0:Y:S02]  /*02d0*/  LDCU.64 UR4, c[0x0][0x4d0] ;  /* 0x00009a00ff0477ac */ /* 0x000e240008000a00 */
[----:B------:R-:W3:Y:S01]  /*02e0*/  @!P0 LDG.E R4, desc[UR34][R4.64] ;  /* 0x0000002204048981 */ /* 0x000ee2000c1e1900 */
[----:B------:R-:W-:Y:S01]  /*02f0*/  UPLOP3.LUT UP0, UPT, UPT, UPT, UPT, 0x40, 0x4 ;  /* 0x000000000004789c */ /* 0x000fe20003f0e870 */
[----:B--2---:R-:W-:-:S02]  /*0300*/  @P0 R2UR UR24, R2 ;  /* 0x00000000021802ca */ /* 0x004fc400000e0000 */
[----:B0--3--:R-:W-:-:S15]  /*0310*/  @!P0 R2UR UR24, R4 ;  /* 0x00000000041882ca */ /* 0x009fde00000e0000 */
.L_x_100:
        /* <DEDUP_REMOVED lines=12> */
[----:B------:R-:W4:Y:S01]  /*03e0*/  LDCU.128 UR16, c[0x0][0x410] ;  /* 0x00008200ff1077ac */ /* 0x000f220008000c00 */
[----:B------:R-:W3:Y:S01]  /*03f0*/  LDCU.64 UR26, c[0x0][0x3c0] ;  /* 0x00007800ff1a77ac */ /* 0x000ee20008000a00 */
[----:B------:R-:W4:Y:S01]  /*0400*/  LDCU.64 UR36, c[0x0][0x3d8] ;  /* 0x00007b00ff2477ac */ /* 0x000f220008000a00 */
[----:B0-----:R-:W-:Y:S01]  /*0410*/  IMAD.U32 R0, RZ, RZ, UR28 ;  /* 0x0000001cff007e24 */ /* 0x001fe2000f8e00ff */
[----:B------:R-:W0:Y:S04]  /*0420*/  LDCU.64 UR38, c[0x0][0x3e0] ;  /* 0x00007c00ff2677ac */ /* 0x000e280008000a00 */
[----:B------:R-:W-:Y:S01]  /*0430*/  IABS R0, R0 ;  /* 0x0000000000007213 */ /* 0x000fe20000000000 */
[----:B------:R-:W4:Y:S03]  /*0440*/  LDCU.64 UR40, c[0x0][0x3f8] ;  /* 0x00007f00ff2877ac */ /* 0x000f260008000a00 */
[----:B------:R-:W-:Y:S01]  /*0450*/  R2UR UR25, R0 ;  /* 0x00000000001972ca */ /* 0x000fe200000e0000 */
[----:B------:R-:W4:Y:S01]  /*0460*/  LDCU.64 UR30, c[0x0][0x478] ;  /* 0x00008f00ff1e77ac */ /* 0x000f220008000a00 */
[----:B-1----:R-:W-:Y:S01]  /*0470*/  IABS R3, R3 ;  /* 0x0000000300037213 */ /* 0x002fe20000000000 */
[----:B---3--:R-:W-:-:S03]  /*0480*/  UIMAD.WIDE.U32 UR20, UR8, UR26, URZ ;  /* 0x0000001a081472a5 */ /* 0x008fc6000f8e00ff */
[----:B------:R-:W-:Y:S01]  /*0490*/  R2UR UR11, R3 ;  /* 0x00000000030b72ca */ /* 0x000fe200000e0000 */
[----:B------:R-:W-:-:S06]  /*04a0*/  UIMAD UR21, UR8, UR27, UR21 ;  /* 0x0000001b081572a4 */ /* 0x000fcc000f8e0215 */
[----:B------:R-:W1:Y:S01]  /*04b0*/  I2F.RP R0, UR25 ;  /* 0x0000001900007d06 */ /* 0x000e620008209400 */
[----:B0-----:R-:W-:-:S07]  /*04c0*/  UIMAD.WIDE.U32 UR26, UR8, UR38, URZ ;  /* 0x00000026081a72a5 */ /* 0x001fce000f8e00ff */
[----:B-1----:R-:W0:Y:S02]  /*04d0*/  MUFU.RCP R0, R0 ;  /* 0x0000000000007308 */ /* 0x002e240000001000 */
[----:B0-----:R-:W-:-:S06]  /*04e0*/  VIADD R2, R0, 0xffffffe ;  /* 0x0ffffffe00027836 */ /* 0x001fcc0000000000 */
[----:B------:R-:W0:Y:S02]  /*04f0*/  F2I.FTZ.U32.TRUNC.NTZ R2, R2 ;  /* 0x0000000200027305 */ /* 0x000e24000021f000 */
[----:B0-----:R-:W-:-:S13]  /*0500*/  R2UR UR7, R2 ;  /* 0x00000000020772ca */ /* 0x001fda00000e0000 */
[----:B------:R-:W-:-:S04]  /*0510*/  UIADD3 UR10, UPT, UPT, URZ, -UR7, URZ ;  /* 0x80000007ff0a7290 */ /* 0x000fc8000fffe0ff */
[----:B------:R-:W-:-:S04]  /*0520*/  UIMAD UR10, UR10, UR25, URZ ;  /* 0x000000190a0a72a4 */ /* 0x000fc8000f8e02ff */
[----:B------:R-:W-:-:S04]  /*0530*/  UIMAD.WIDE.U32 UR6, UR7, UR10, UR6 ;  /* 0x0000000a070672a5 */ /* 0x000fc8000f8e0006 */
[----:B------:R-:W-:-:S07]  /*0540*/  UIMAD.WIDE.U32 UR6, UR7, UR11, URZ ;  /* 0x0000000b070672a5 */ /* 0x000fce000f8e00ff */
[----:B------:R-:W-:Y:S01]  /*0550*/  UMOV UR22, UR7 ;  /* 0x0000000700167c82 */ /* 0x000fe20008000000 */
[----:B------:R-:W-:Y:S02]  /*0560*/  UIMAD.WIDE.U32 UR6, UR8, UR12, URZ ;  /* 0x0000000c080672a5 */ /* 0x000fe4000f8e00ff */
[----:B------:R-:W-:Y:S02]  /*0570*/  UIADD3 UR10, UPT, UPT, -UR22, URZ, URZ ;  /* 0x000000ff160a7290 */ /* 0x000fe4000fffe1ff */
[----:B------:R-:W-:Y:S02]  /*0580*/  UIMAD UR7, UR8, UR13, UR7 ;  /* 0x0000000d080772a4 */ /* 0x000fe4000f8e0207 */
[----:B------:R-:W-:Y:S02]  /*0590*/  UIMAD UR10, UR25, UR10, UR11 ;  /* 0x0000000a190a72a4 */ /* 0x000fe4000f8e020b */
[----:B--2---:R-:W-:Y:S02]  /*05a0*/  UIMAD.WIDE.U32 UR6, UR32, UR14, UR6 ;  /* 0x0000000e200672a5 */ /* 0x004fe4000f8e0006 */
[----:B------:R-:W-:-:S02]  /*05b0*/  UISETP.GT.U32.AND UP4, UPT, UR25, UR10, UPT ;  /* 0x0000000a1900728c */ /* 0x000fc4000bf84070 */
[----:B------:R-:W-:Y:S02]  /*05c0*/  UIMAD UR23, UR32, UR15, UR7 ;  /* 0x0000000f201772a4 */ /* 0x000fe4000f8e0207 */
[----:B------:R-:W-:Y:S01]  /*05d0*/  ULOP3.LUT UR7, UR32, UR28, URZ, 0x3c, !UPT ;  /* 0x0000001c20077292 */ /* 0x000fe2000f8e3cff */
[----:B------:R-:W0:Y:S06]  /*05e0*/  LDCU.128 UR12, c[0x0][0x490] ;  /* 0x00009200ff0c77ac */ /* 0x000e2c0008000c00 */
[----:B------:R-:W-:Y:S02]  /*05f0*/  @!UP4 UIADD3 UR10, UPT, UPT, UR10, -UR25, URZ ;  /* 0x800000190a0ac290 */ /* 0x000fe4000fffe0ff */
[----:B------:R-:W-:-:S02]  /*0600*/  @!UP4 UIADD3 UR22, UPT, UPT, UR22, 0x1, URZ ;  /* 0x000000011616c890 */ /* 0x000fc4000fffe0ff */
[----:B------:R-:W-:Y:S02]  /*0610*/  UISETP.GE.U32.AND UP3, UPT, UR10, UR25, UPT ;  /* 0x000000190a00728c */ /* 0x000fe4000bf66070 */
[----:B------:R-:W-:Y:S02]  /*0620*/  UISETP.GE.AND UP4, UPT, UR7, URZ, UPT ;  /* 0x000000ff0700728c */ /* 0x000fe4000bf86270 */
[----:B----4-:R-:W-:-:S04]  /*0630*/  UIMAD.WIDE.U32 UR10, UR8, UR16, URZ ;  /* 0x00000010080a72a5 */ /* 0x010fc8000f8e00ff */
[----:B------:R-:W-:-:S03]  /*0640*/  UIMAD UR11, UR8, UR17, UR11 ;  /* 0x00000011080b72a4 */ /* 0x000fc6000f8e020b */
[----:B------:R-:W-:Y:S02]  /*0650*/  @UP3 UIADD3 UR22, UPT, UPT, UR22, 0x1, URZ ;  /* 0x0000000116163890 */ /* 0x000fe4000fffe0ff */
[----:B------:R-:W-:Y:S02]  /*0660*/  UISETP.NE.AND UP3, UPT, UR28, URZ, UPT ;  /* 0x000000ff1c00728c */ /* 0x000fe4000bf65270 */
[----:B------:R-:W-:-:S03]  /*0670*/  UIMAD.WIDE.U32 UR10, UR32, UR18, UR10 ;  /* 0x00000012200a72a5 */ /* 0x000fc6000f8e000a */
[----:B------:R-:W-:Y:S01]  /*0680*/  UMOV UR7, UR22 ;  /* 0x0000001600077c82 */ /* 0x000fe20008000000 */
[----:B------:R-:W-:Y:S02]  /*0690*/  UIMAD UR33, UR32, UR19, UR11 ;  /* 0x00000013202172a4 */ /* 0x000fe4000f8e020b */
[----:B------:R-:W-:Y:S02]  /*06a0*/  @!UP4 UIADD3 UR7, UPT, UPT, -UR7, URZ, URZ ;  /* 0x000000ff0707c290 */ /* 0x000fe4000fffe1ff */
[----:B------:R-:W-:Y:S02]  /*06b0*/  UIMAD UR19, UR8, UR39, UR27 ;  /* 0x00000027081372a4 */ /* 0x000fe4000f8e021b */
[----:B------:R-:W-:Y:S01]  /*06c0*/  @!UP3 ULOP3.LUT UR7, URZ, UR28, URZ, 0x33, !UPT ;  /* 0x0000001cff07b292 */ /* 0x000fe2000f8e33ff */
[----:B------:R-:W1:Y:S03]  /*06d0*/  LDCU.64 UR28, c[0x0][0x480] ;  /* 0x00009000ff1c77ac */ /* 0x000e660008000a00 */
[----:B------:R-:W-:-:S02]  /*06e0*/  USHF.R.S32.HI UR18, URZ, 0x1f, UR7 ;  /* 0x0000001fff127899 */ /* 0x000fc40008011407 */
[----:B------:R-:W-:Y:S01]  /*06f0*/  UIMAD.WIDE.U32 UR16, UR7, UR36, UR20 ;  /* 0x00000024071072a5 */ /* 0x000fe2000f8e0014 */
[----:B-----5:R-:W-:Y:S01]  /*0700*/  @P1 R2UR UR21, R6 ;  /* 0x00000000061512ca */ /* 0x020fe200000e0000 */
[----:B------:R-:W-:Y:S01]  /*0710*/  UIMAD UR11, UR18, UR36, URZ ;  /* 0x00000024120b72a4 */ /* 0x000fe2000f8e02ff */
[----:B------:R-:W2:Y:S01]  /*0720*/  LDCU.U8 UR36, c[0x0][0x3a9] ;  /* 0x00007520ff2477ac */ /* 0x000ea20008000000 */
[----:B------:R-:W-:Y:S02]  /*0730*/  UIMAD UR20, UR18, UR40, URZ ;  /* 0x00000028121472a4 */ /* 0x000fe4000f8e02ff */
[----:B0-----:R-:W-:Y:S01]  /*0740*/  ULEA UR22, UP3, UR6, UR12, 0x2 ;  /* 0x0000000c06167291 */ /* 0x001fe2000f8610ff */
[----:B------:R-:W-:Y:S01]  /*0750*/  UMOV UR18, UR26 ;  /* 0x0000001a00127c82 */ /* 0x000fe20008000000 */
[----:B------:R-:W-:Y:S02]  /*0760*/  UIMAD UR20, UR7, UR41, UR20 ;  /* 0x00000029071472a4 */ /* 0x000fe4000f8e0214 */
[----:B------:R-:W-:-:S02]  /*0770*/  UIMAD.WIDE.U32 UR18, UR7, UR40, UR18 ;  /* 0x00000028071272a5 */ /* 0x000fc4000f8e0012 */
[----:B------:R-:W-:Y:S02]  /*0780*/  ULEA.HI.X UR23, UR6, UR13, UR23, 0x2, UP3 ;  /* 0x0000000d06177291 */ /* 0x000fe400098f1417 */
[----:B-1----:R-:W-:Y:S02]  /*0790*/  ULEA UR28, UP5, UR18, UR28, 0x2 ;  /* 0x0000001c121c7291 */ /* 0x002fe4000f8a10ff */
[----:B------:R-:W-:Y:S02]  /*07a0*/  UIADD3 UR6, UPT, UPT, UR19, UR20, URZ ;  /* 0x0000001413067290 */ /* 0x000fe4000fffe0ff */
[----:B------:R-:W-:Y:S02]  /*07b0*/  UIMAD UR11, UR7, UR37, UR11 ;  /* 0x00000025070b72a4 */ /* 0x000fe4000f8e020b */
[----:B------:R-:W-:Y:S02]  /*07c0*/  ULEA.HI.X UR29, UR18, UR29, UR6, 0x2, UP5 ;  /* 0x0000001d121d7291 */ /* 0x000fe4000a8f1406 */
[----:B--2---:R-:W-:-:S02]  /*07d0*/  UISETP.NE.AND UP5, UPT, UR36, URZ, UPT ;  /* 0x000000ff2400728c */ /* 0x004fc4000bfa5270 */
[----:B------:R-:W-:Y:S02]  /*07e0*/  ULEA UR26, UP4, UR10, UR14, 0x2 ;  /* 0x0000000e0a1a7291 */ /* 0x000fe4000f8810ff */
        /* <DEDUP_REMOVED lines=13> */
.L_x_101:
        /* <DEDUP_REMOVED lines=10> */
.L_x_102:
        /* <DEDUP_REMOVED lines=39> */
[----:B------:R-:W-:Y:S01]  /*0bd0*/  IMAD.U32 R4, RZ, RZ, UR10 ;  /* 0x0000000aff047e24 */ /* 0x000fe2000f8e00ff */
[----:B------:R-:W-:Y:S01]  /*0be0*/  MOV R3, UR7 ;  /* 0x0000000700037c02 */ /* 0x000fe20008000f00 */
[----:B------:R-:W-:Y:S01]  /*0bf0*/  IMAD.U32 R8, RZ, RZ, UR12 ;  /* 0x0000000cff087e24 */ /* 0x000fe2000f8e00ff */
[----:B------:R-:W0:Y:S01]  /*0c00*/  LDCU.64 UR14, c[0x0][0x500] ;  /* 0x0000a000ff0e77ac */ /* 0x000e220008000a00 */
[----:B------:R-:W-:-:S02]  /*0c10*/  IMAD.U32 R5, RZ, RZ, UR11 ;  /* 0x0000000bff057e24 */ /* 0x000fc4000f8e00ff */
[----:B------:R-:W-:Y:S01]  /*0c20*/  IMAD.U32 R7, RZ, RZ, UR5 ;  /* 0x00000005ff077e24 */ /* 0x000fe2000f8e00ff */
[----:B------:R-:W2:Y:S01]  /*0c30*/  @P0 LDG.E R2, desc[UR34][R2.64] ;  /* 0x0000002202020981 */ /* 0x000ea2000c1e1900 */
[----:B------:R-:W-:Y:S01]  /*0c40*/  IMAD.U32 R9, RZ, RZ, UR13 ;  /* 0x0000000dff097e24 */ /* 0x000fe2000f8e00ff */
[----:B------:R-:W1:Y:S02]  /*0c50*/  LDCU.64 UR6, c[0x0][0x4f8] ;  /* 0x00009f00ff0677ac */ /* 0x000e640008000a00 */
        /* <DEDUP_REMOVED lines=9> */
[----:B-1----:R-:W-:-:S04]  /*0cf0*/  UISETP.EQ.U32.AND UP3, UPT, UR6, URZ, UPT ;  /* 0x000000ff0600728c */ /* 0x002fc8000bf62070 */
[----:B------:R-:W-:Y:S02]  /*0d00*/  UISETP.EQ.OR.EX UP0, UPT, UR7, URZ, !UP0, UP3 ;  /* 0x000000ff0700728c */ /* 0x000fe4000c702730 */
[----:B----4-:R-:W-:Y:S01]  /*0d10*/  USEL UR12, UR12, 0x800, UP5 ;  /* 0x000008000c0c7887 */ /* 0x010fe2000a800000 */
[----:B--2---:R-:W-:Y:S02]  /*0d20*/  @P0 R2UR UR5, R2 ;  /* 0x00000000020502ca */ /* 0x004fe400000e0000 */
[----:B---3--:R-:W-:Y:S02]  /*0d30*/  @P1 R2UR UR4, R4 ;  /* 0x00000000040412ca */ /* 0x008fe400000e0000 */
[----:B-----5:R-:W-:Y:S02]  /*0d40*/  @!P2 R2UR UR24, R6 ;  /* 0x000000000618a2ca */ /* 0x020fe400000e0000 */
[----:B------:R-:W-:Y:S01]  /*0d50*/  @!P3 R2UR UR9, R8 ;  /* 0x000000000809b2ca */ /* 0x000fe200000e0000 */
[----:B------:R-:W-:-:S14]  /*0d60*/  BRA.U UP0, `(.L_x_103) ;  /* 0x00000001008c7547 */ /* 0x000fdc000b800000 */
[----:B------:R-:W-:-:S06]  /*0d70*/  UISETP.NE.AND UP0, UPT, UR8, URZ, UPT ;  /* 0x000000ff0800728c */ /* 0x000fcc000bf05270 */
[----:B------:R-:W-:-:S05]  /*0d80*/  PLOP3.LUT P0, PT, PT, PT, UP0, 0x80, 0x8 ;  /* 0x000000000008781c */ /* 0x000fca0003f0f008 */
[----:B------:R-:W0:Y:S01]  /*0d90*/  @UP0 LDCU.64 UR6, c[0x0][0x500] ;  /* 0x0000a000ff0607ac */ /* 0x000e220008000a00 */
[----:B------:R-:W-:-:S04]  /*0da0*/  @UP0 UIADD3 UR10, UPT, UPT, UR8, -0x1, URZ ;  /* 0xffffffff080a0890 */ /* 0x000fc8000fffe0ff */
[----:B0-----:R-:W-:-:S07]  /*0db0*/  @UP0 UIMAD.WIDE.U32 UR6, UR10, 0x4, UR6 ;  /* 0x000000040a0608a5 */ /* 0x001fce000f8e0006 */
[----:B------:R-:W0:Y:S01]  /*0dc0*/  LDCU.64 UR10, c[0x0][0x4f8] ;  /* 0x00009f00ff0a77ac */ /* 0x000e220008000a00 */
[----:B------:R-:W-:Y:S01]  /*0dd0*/  MOV R4, UR6 ;  /* 0x0000000600047c02 */ /* 0x000fe20008000f00 */
[----:B------:R-:W-:-:S05]  /*0de0*/  IMAD.U32 R5, RZ, RZ, UR7 ;  /* 0x00000007ff057e24 */ /* 0x000fca000f8e00ff */
        /* <DEDUP_REMOVED lines=8> */
[----:B------:R-:W-:-:S02]  /*0e70*/  IMAD.U32 R6, RZ, RZ, UR10 ;  /* 0x0000000aff067e24 */ /* 0x000fc4000f8e00ff */
[----:B------:R-:W-:Y:S02]  /*0e80*/  IMAD.U32 R7, RZ, RZ, UR11 ;  /* 0x0000000bff077e24 */ /* 0x000fe4000f8e00ff */
[----:B------:R-:W-:-:S03]  /*0e90*/  IMAD.U32 R3, RZ, RZ, UR8 ;  /* 0x00000008ff037e24 */ /* 0x000fc6000f8e00ff */
        /* <DEDUP_REMOVED lines=16> */
.L_x_103:
        /* <DEDUP_REMOVED lines=8> */
[----:B------:R-:W-:Y:S01]  /*1020*/  IMAD.U32 R4, RZ, RZ, UR8 ;  /* 0x00000008ff047e24 */ /* 0x000fe2000f8e00ff */
[----:B------:R-:W-:-:S04]  /*1030*/  ULOP3.LUT UR8, UR8, UR12, URZ, 0x3c, !UPT ;  /* 0x0000000c08087292 */ /* 0x000fc8000f8e3cff */
[----:B------:R-:W-:-:S05]  /*1040*/  IABS R4, R4 ;  /* 0x0000000400047213 */ /* 0x000fca0000000000 */
[----:B------:R-:W-:Y:S01]  /*1050*/  IMAD.MOV.U32 R3, RZ, RZ, R4 ;  /* 0x000000ffff037224 */ /* 0x000fe200078e0004 */
[----:B0-----:R-:W0:Y:S04]  /*1060*/  MUFU.RCP R0, R0 ;  /* 0x0000000000007308 */ /* 0x001e280000001000 */
[----:B------:R-:W-:Y:S02]  /*1070*/  R2UR UR10, R3 ;  /* 0x00000000030a72ca */ /* 0x000fe400000e0000 */
        /* <DEDUP_REMOVED lines=15> */
[----:B------:R-:W-:Y:S01]  /*1170*/  UISETP.GE.AND UP3, UPT, UR8, URZ, UPT ;  /* 0x000000ff0800728c */ /* 0x000fe2000bf66270 */
[----:B------:R-:W-:-:S08]  /*1180*/  UMOV UR6, URZ ;  /* 0x000000ff00067c82 */ /* 0x000fd00008000000 */
[----:B------:R-:W-:Y:S02]  /*1190*/  @UP0 UIADD3 UR7, UPT, UPT, UR7, 0x1, URZ ;  /* 0x0000000107070890 */ /* 0x000fe4000fffe0ff */
[----:B------:R-:W-:Y:S02]  /*11a0*/  UISETP.NE.AND UP0, UPT, UR12, URZ, UPT ;  /* 0x000000ff0c00728c */ /* 0x000fe4000bf05270 */
[----:B------:R-:W-:-:S09]  /*11b0*/  @!UP3 UIADD3 UR7, UPT, UPT, -UR7, URZ, URZ ;  /* 0x000000ff0707b290 */ /* 0x000fd2000fffe1ff */
[----:B------:R-:W-:-:S07]  /*11c0*/  @!UP0 ULOP3.LUT UR7, URZ, UR12, URZ, 0x33, !UPT ;  /* 0x0000000cff078292 */ /* 0x000fce000f8e33ff */
[----:B------:R-:W-:-:S05]  /*11d0*/  UMOV UR32, UR7 ;  /* 0x0000000700207c82 */ /* 0x000fca0008000000 */
.L_x_104:
[----:B------:R-:W-:-:S06]  /*11e0*/  UISETP.GE.AND UP0, UPT, UR32, 0x1, UPT ;  /* 0x000000012000788c */ /* 0x000fcc000bf06270 */
[----:B------:R-:W-:-:S13]  /*11f0*/  PLOP3.LUT P0, PT, PT, PT, UP0, 0x80, 0x8 ;  /* 0x000000000008781c */ /* 0x000fda0003f0f008 */
[----:B------:R-:W-:Y:S05]  /*1200*/  @!P0 EXIT ;  /* 0x000000000000894d */ /* 0x000fea0003800000 */
[----:B------:R-:W-:Y:S01]  /*1210*/  UMOV UR7, URZ ;  /* 0x000000ff00077c82 */ /* 0x000fe20008000000 */
[----:B------:R-:W-:-:S05]  /*1220*/  UMOV UR8, URZ ;  /* 0x000000ff00087c82 */ /* 0x000fca0008000000 */
.L_x_148:
[----:B------:R-:W0:Y:S02]  /*1230*/  LDCU.64 UR10, c[0x0][0x4f8] ;  /* 0x00009f00ff0a77ac */ /* 0x000e240008000a00 */
[----:B0-----:R-:W-:-:S04]  /*1240*/  UISETP.NE.U32.AND UP0, UPT, UR10, URZ, UPT ;  /* 0x000000ff0a00728c */ /* 0x001fc8000bf05070 */
[----:B------:R-:W-:-:S06]  /*1250*/  UISETP.NE.AND.EX UP0, UPT, UR11, URZ, UPT, UP0 ;  /* 0x000000ff0b00728c */ /* 0x000fcc000bf05300 */
[----:B------:R-:W-:-:S05]  /*1260*/  PLOP3.LUT P0, PT, PT, PT, UP0, 0x80, 0x8 ;  /* 0x000000000008781c */ /* 0x000fca0003f0f008 */
[----:B------:R-:W0:Y:S01]  /*1270*/  @UP0 LDCU.64 UR10, c[0x0][0x4f8] ;  /* 0x00009f00ff0a07ac */ /* 0x000e220008000a00 */
[----:B------:R-:W-:-:S04]  /*1280*/  @UP0 UIADD3 UR12, UPT, UPT, UR7, UR6, URZ ;  /* 0x00000006070c0290 */ /* 0x000fc8000fffe0ff */
[----:B0-----:R-:W-:-:S07]  /*1290*/  @UP0 UIMAD.WIDE UR10, UR12, 0x4, UR10 ;  /* 0x000000040c0a08a5 */ /* 0x001fce000f8e020a */
[----:B------:R-:W0:Y:S01]  /*12a0*/  @!UP0 LDCU UR12, c[0x0][0x388] ;  /* 0x00007100ff0c87ac */ /* 0x000e220008000800 */
[----:B------:R-:W-:Y:S02]  /*12b0*/  IMAD.U32 R2, RZ, RZ, UR10 ;  /* 0x0000000aff027e24 */ /* 0x000fe4000f8e00ff */
[----:B------:R-:W-:Y:S01]  /*12c0*/  IMAD.U32 R3, RZ, RZ, UR11 ;  /* 0x0000000bff037e24 */ /* 0x000fe2000f8e00ff */
[----:B------:R-:W1:Y:S04]  /*12d0*/  @!UP0 LDCU UR10, c[0x0][0x3ac] ;  /* 0x00007580ff0a87ac */ /* 0x000e680008000800 */
        /* <DEDUP_REMOVED lines=22> */
[----:B------:R-:W-:Y:S01]  /*1440*/  IMAD.MOV.U32 R6, RZ, RZ, RZ ;  /* 0x000000ffff067224 */ /* 0x000fe200078e00ff */
[----:B------:R-:W-:Y:S02]  /*1450*/  CS2R R8, SRZ ;  /* 0x0000000000087805 */ /* 0x000fe4000001ff00 */
[----:B------:R-:W-:Y:S02]  /*1460*/  CS2R R12, SRZ ;  /* 0x00000000000c7805 */ /* 0x000fe4000001ff00 */
[----:B------:R-:W-:-:S02]  /*1470*/  CS2R R10, SRZ ;  /* 0x00000000000a7805 */ /* 0x000fc4000001ff00 */
[----:B------:R-:W-:Y:S01]  /*1480*/  CS2R R18, SRZ ;  /* 0x0000000000127805 */ /* 0x000fe2000001ff00 */
[----:B------:R-:W-:Y:S01]  /*1490*/  IMAD.MOV.U32 R16, RZ, RZ, RZ ;  /* 0x000000ffff107224 */ /* 0x000fe200078e00ff */
        /* <DEDUP_REMOVED lines=10> */
[----:B------:R-:W-:Y:S02]  /*1540*/  LOP3.LUT R120, R122, 0x40, RZ, 0xfc, !PT ;  /* 0x000000407a787812 */ /* 0x000fe400078efcff */
[----:B------:R-:W-:Y:S02]  /*1550*/  ISETP.GE.AND P6, PT, R121, UR36, PT ;  /* 0x0000002479007c0c */ /* 0x000fe4000bfc6270 */
[----:B------:R-:W-:Y:S02]  /*1560*/  ISETP.GE.AND P5, PT, R120, UR36, PT ;  /* 0x0000002478007c0c */ /* 0x000fe4000bfa6270 */
[----:B------:R-:W-:-:S02]  /*1570*/  LOP3.LUT R119, R122, 0x60, RZ, 0xfc, !PT ;  /* 0x000000607a777812 */ /* 0x000fc400078efcff */
[----:B------:R-:W-:Y:S02]  /*1580*/  LOP3.LUT R118, R122, 0x80, RZ, 0xfc, !PT ;  /* 0x000000807a767812 */ /* 0x000fe400078efcff */
[----:B------:R-:W-:Y:S02]  /*1590*/  @P0 LOP3.LUT R17, R17, 0x400, RZ, 0xfc, !PT ;  /* 0x0000040011110812 */ /* 0x000fe400078efcff */
[----:B------:R-:W-:Y:S02]  /*15a0*/  ISETP.GE.AND P4, PT, R119, UR36, PT ;  /* 0x0000002477007c0c */ /* 0x000fe4000bf86270 */
[----:B------:R-:W-:Y:S01]  /*15b0*/  LOP3.LUT R17, R17, 0xfffffdff, RZ, 0xc0, !PT ;  /* 0xfffffdff11117812 */ /* 0x000fe200078ec0ff */
[----:B------:R-:W2:Y:S01]  /*15c0*/  @!P6 LDG.E R9, desc[UR34][R4.64+0x80] ;  /* 0x000080220409e981 */ /* 0x000ea2000c1e1900 */
[----:B------:R-:W-:Y:S02]  /*15d0*/  IADD3 R2, P0, PT, R0, UR26, RZ ;  /* 0x0000001a00027c10 */ /* 0x000fe4000ff1e0ff */
[----:B------:R-:W-:Y:S01]  /*15e0*/  @P6 LOP3.LUT R17, R17, 0x200, RZ, 0xfc, !PT ;  /* 0x0000020011116812 */ /* 0x000fe200078efcff */
[----:B------:R-:W3:Y:S01]  /*15f0*/  @!P5 LDG.E R8, desc[UR34][R4.64+0x100] ;  /* 0x000100220408d981 */ /* 0x000ee2000c1e1900 */
[----:B------:R-:W-:Y:S01]  /*1600*/  ISETP.GE.AND P3, PT, R118, UR36, PT ;  /* 0x0000002476007c0c */ /* 0x000fe2000bf66270 */
[----:B------:R-:W-:Y:S01]  /*1610*/  IMAD.X R3, RZ, RZ, UR33, P0 ;  /* 0x00000021ff037e24 */ /* 0x000fe200080e06ff */
[----:B------:R-:W-:-:S02]  /*1620*/  LOP3.LUT R17, R17, 0xfffffeff, RZ, 0xc0, !PT ;  /* 0xfffffeff11117812 */ /* 0x000fc400078ec0ff */
[C---:B------:R-:W-:Y:S01]  /*1630*/  LOP3.LUT R117, R122.reuse, 0xa0, RZ, 0xfc, !PT ;  /* 0x000000a07a757812 */ /* 0x040fe200078efcff */
[----:B------:R-:W4:Y:S01]  /*1640*/  @!P4 LDG.E R11, desc[UR34][R4.64+0x180] ;  /* 0x00018022040bc981 */ /* 0x000f22000c1e1900 */
[----:B------:R-:W-:Y:S02]  /*1650*/  @P5 LOP3.LUT R17, R17, 0x100, RZ, 0xfc, !PT ;  /* 0x0000010011115812 */ /* 0x000fe400078efcff */
[----:B------:R-:W-:Y:S02]  /*1660*/  ISETP.GE.AND P2, PT, R117, UR36, PT ;  /* 0x0000002475007c0c */ /* 0x000fe4000bf46270 */
[C---:B------:R-:W-:Y:S02]  /*1670*/  LOP3.LUT P0, RZ, R17.reuse, 0x400, RZ, 0xc0, !PT ;  /* 0x0000040011ff7812 */ /* 0x040fe4000780c0ff */
[----:B------:R-:W-:Y:S01]  /*1680*/  LOP3.LUT R17, R17, 0xffffff7f, RZ, 0xc0, !PT ;  /* 0xffffff7f11117812 */ /* 0x000fe200078ec0ff */
[----:B------:R-:W5:Y:S01]  /*1690*/  @!P3 LDG.E R10, desc[UR34][R4.64+0x200] ;  /* 0x00020022040ab981 */ /* 0x000f62000c1e1900 */
[----:B------:R-:W-:-:S02]  /*16a0*/  LOP3.LUT R116, R122, 0xc0, RZ, 0xfc, !PT ;  /* 0x000000c07a747812 */ /* 0x000fc400078efcff */
[----:B------:R-:W-:Y:S02]  /*16b0*/  @P4 LOP3.LUT R17, R17, 0x80, RZ, 0xfc, !PT ;  /* 0x0000008011114812 */ /* 0x000fe400078efcff */
[----:B------:R-:W-:Y:S02]  /*16c0*/  ISETP.GE.AND P1, PT, R116, UR36, PT ;  /* 0x0000002474007c0c */ /* 0x000fe4000bf26270 */
[----:B------:R-:W-:Y:S01]  /*16d0*/  LOP3.LUT R17, R17, 0xffffffbf, RZ, 0xc0, !PT ;  /* 0xffffffbf11117812 */ /* 0x000fe200078ec0ff */
[----:B------:R-:W5:Y:S01]  /*16e0*/  @!P2 LDG.E R13, desc[UR34][R4.64+0x280] ;  /* 0x00028022040da981 */ /* 0x000f62000c1e1900 */
[C---:B------:R-:W-:Y:S02]  /*16f0*/  LOP3.LUT R115, R122.reuse, 0xe0, RZ, 0xfc, !PT ;  /* 0x000000e07a737812 */ /* 0x040fe400078efcff */
[----:B------:R-:W-:Y:S01]  /*1700*/  @P3 LOP3.LUT R17, R17, 0x40, RZ, 0xfc, !PT ;  /* 0x0000004011113812 */ /* 0x000fe200078efcff */
[----:B------:R-:W2:Y:S01]  /*1710*/  @!P0 LDG.E R6, desc[UR34][R4.64] ;  /* 0x0000002204068981 */ /* 0x000ea2000c1e1900 */
[----:B------:R-:W-:-:S02]  /*1720*/  LOP3.LUT R114, R122, 0x100, RZ, 0xfc, !PT ;  /* 0x000001007a727812 */ /* 0x000fc400078efcff */
[----:B------:R-:W-:Y:S02]  /*1730*/  LOP3.LUT R17, R17, 0xffffffdf, RZ, 0xc0, !PT ;  /* 0xffffffdf11117812 */ /* 0x000fe400078ec0ff */
[C---:B------:R-:W-:Y:S01]  /*1740*/  LOP3.LUT R113, R122.reuse, 0x120, RZ, 0xfc, !PT ;  /* 0x000001207a717812 */ /* 0x040fe200078efcff */
[----:B------:R-:W5:Y:S01]  /*1750*/  @!P1 LDG.E R12, desc[UR34][R4.64+0x300] ;  /* 0x00030022040c9981 */ /* 0x000f62000c1e1900 */
[----:B------:R-:W-:Y:S02]  /*1760*/  @P2 LOP3.LUT R17, R17, 0x20, RZ, 0xfc, !PT ;  /* 0x0000002011112812 */ /* 0x000fe400078efcff */
[----:B------:R-:W-:Y:S02]  /*1770*/  ISETP.GE.AND P0, PT, R115, UR36, PT ;  /* 0x0000002473007c0c */ /* 0x000fe4000bf06270 */
[----:B------:R-:W-:Y:S02]  /*1780*/  LOP3.LUT R17, R17, 0xffffffef, RZ, 0xc0, !PT ;  /* 0xffffffef11117812 */ /* 0x000fe400078ec0ff */
[----:B------:R-:W-:-:S02]  /*1790*/  LOP3.LUT R112, R122, 0x140, RZ, 0xfc, !PT ;  /* 0x000001407a707812 */ /* 0x000fc400078efcff */
[----:B------:R-:W-:Y:S02]  /*17a0*/  @P1 LOP3.LUT R17, R17, 0x10, RZ, 0xfc, !PT ;  /* 0x0000001011111812 */ /* 0x000fe400078efcff */
[C---:B------:R-:W-:Y:S02]  /*17b0*/  LOP3.LUT R111, R122.reuse, 0x160, RZ, 0xfc, !PT ;  /* 0x000001607a6f7812 */ /* 0x040fe400078efcff */
[----:B------:R-:W-:Y:S02]  /*17c0*/  LOP3.LUT R17, R17, 0xfffffff7, RZ, 0xc0, !PT ;  /* 0xfffffff711117812 */ /* 0x000fe400078ec0ff */
[----:B------:R-:W-:Y:S01]  /*17d0*/  LOP3.LUT R110, R122, 0x180, RZ, 0xfc, !PT ;  /* 0x000001807a6e7812 */ /* 0x000fe200078efcff */
[----:B------:R-:W5:Y:S01]  /*17e0*/  @!P0 LDG.E R15, desc[UR34][R4.64+0x380] ;  /* 0x00038022040f8981 */ /* 0x000f62000c1e1900 */
[----:B------:R-:W-:Y:S02]  /*17f0*/  @P0 LOP3.LUT R17, R17, 0x8, RZ, 0xfc, !PT ;  /* 0x0000000811110812 */ /* 0x000fe400078efcff */
[----:B------:R-:W-:-:S02]  /*1800*/  ISETP.GE.AND P0, PT, R114, UR36, PT ;  /* 0x0000002472007c0c */ /* 0x000fc4000bf06270 */
[----:B------:R-:W-:Y:S02]  /*1810*/  LOP3.LUT R17, R17, 0xfffffffb, RZ, 0xc0, !PT ;  /* 0xfffffffb11117812 */ /* 0x000fe400078ec0ff */
[C---:B------:R-:W-:Y:S02]  /*1820*/  LOP3.LUT R109, R122.reuse, 0x1a0, RZ, 0xfc, !PT ;  /* 0x000001a07a6d7812 */ /* 0x040fe400078efcff */
[----:B------:R-:W-:Y:S02]  /*1830*/  ISETP.GE.AND P6, PT, R113, UR36, PT ;  /* 0x0000002471007c0c */ /* 0x000fe4000bfc6270 */
[C---:B------:R-:W-:Y:S02]  /*1840*/  LOP3.LUT R108, R122.reuse, 0x1c0, RZ, 0xfc, !PT ;  /* 0x000001c07a6c7812 */ /* 0x040fe400078efcff */
[----:B------:R-:W-:-:S03]  /*1850*/  LOP3.LUT R107, R122, 0x1e0, RZ, 0xfc, !PT ;  /* 0x000001e07a6b7812 */ /* 0x000fc600078efcff */
[----:B------:R-:W-:Y:S01]  /*1860*/  @P0 LOP3.LUT R17, R17, 0x4, RZ, 0xfc, !PT ;  /* 0x0000000411110812 */ /* 0x000fe200078efcff */
[----:B------:R-:W5:Y:S01]  /*1870*/  @!P0 LDG.E R14, desc[UR34][R4.64+0x400] ;  /* 0x00040022040e8981 */ /* 0x000f62000c1e1900 */
[----:B------:R-:W-:Y:S02]  /*1880*/  ISETP.GE.AND P0, PT, R112, UR36, PT ;  /* 0x0000002470007c0c */ /* 0x000fe4000bf06270 */
[----:B------:R-:W-:Y:S02]  /*1890*/  ISETP.GE.AND P1, PT, R111, UR36, PT ;  /* 0x000000246f007c0c */ /* 0x000fe4000bf26270 */
[----:B------:R-:W-:Y:S01]  /*18a0*/  ISETP.GE.AND P2, PT, R110, UR36, PT ;  /* 0x000000246e007c0c */ /* 0x000fe2000bf46270 */
[----:B------:R-:W5:Y:S01]  /*18b0*/  @!P6 LDG.E R19, desc[UR34][R4.64+0x480] ;  /* 0x000480220413e981 */ /* 0x000f62000c1e1900 */
[----:B------:R-:W-:Y:S02]  /*18c0*/  ISETP.GE.AND P3, PT, R109, UR36, PT ;  /* 0x000000246d007c0c */ /* 0x000fe4000bf66270 */
[----:B------:R-:W-:-:S02]  /*18d0*/  ISETP.GE.AND P4, PT, R108, UR36, PT ;  /* 0x000000246c007c0c */ /* 0x000fc4000bf86270 */
[----:B------:R-:W-:-:S03]  /*18e0*/  ISETP.GE.AND P5, PT, R107, UR36, PT ;  /* 0x000000246b007c0c */ /* 0x000fc6000bfa6270 */
[----:B------:R-:W5:Y:S04]  /*18f0*/  @!P0 LDG.E R16, desc[UR34][R4.64+0x500] ;  /* 0x0005002204108981 */ /* 0x000f68000c1e1900 */
[----:B------:R-:W5:Y:S04]  /*1900*/  @!P1 LDG.E R21, desc[UR34][R4.64+0x580] ;  /* 0x0005802204159981 */ /* 0x000f68000c1e1900 */
[----:B------:R-:W5:Y:S04]  /*1910*/  @!P2 LDG.E R18, desc[UR34][R4.64+0x600] ;  /* 0x000600220412a981 */ /* 0x000f68000c1e1900 */
[----:B------:R-:W5:Y:S04]  /*1920*/  @!P3 LDG.E R23, desc[UR34][R4.64+0x680] ;  /* 0x000680220417b981 */ /* 0x000f68000c1e1900 */
[----:B------:R-:W5:Y:S04]  /*1930*/  @!P4 LDG.E R20, desc[UR34][R4.64+0x700] ;  /* 0x000700220414c981 */ /* 0x000f68000c1e1900 */
[----:B------:R0:W5:Y:S01]  /*1940*/  @!P5 LDG.E R22, desc[UR34][R4.64+0x780] ;  /* 0x000780220416d981 */ /* 0x000162000c1e1900 */
[----:B------:R-:W1:Y:S01]  /*1950*/  S2R R106, SR_LANEID ;  /* 0x00000000006a7919 */ /* 0x000e620000000000 */
[----:B------:R-:W0:Y:S01]  /*1960*/  S2UR UR10, SR_CgaCtaId ;  /* 0x00000000000a79c3 */ /* 0x000e220000008800 */
[----:B------:R-:W-:Y:S01]  /*1970*/  UMOV UR37, 0x400 ;  /* 0x0000040000257882 */ /* 0x000fe20000000000 */
[----:B------:R-:W-:Y:S01]  /*1980*/  LOP3.LUT R17, R17, 0xfffffffd, RZ, 0xc0, !PT ;  /* 0xfffffffd11117812 */ /* 0x000fe200078ec0ff */
[----:B0-----:R-:W-:Y:S01]  /*1990*/  ULEA UR37, UR10, UR37, 0x18 ;  /* 0x000000250a257291 */ /* 0x001fe2000f8ec0ff */
[----:B-1----:R-:W-:-:S02]  /*19a0*/  IADD3 R7, PT, PT, R7, R106, RZ ;  /* 0x0000006a07077210 */ /* 0x002fc40007ffe0ff */
[----:B------:R-:W-:Y:S02]  /*19b0*/  CS2R R38, SRZ ;  /* 0x0000000000267805 */ /* 0x000fe4000001ff00 */
[----:B------:R-:W-:Y:S02]  /*19c0*/  @P6 LOP3.LUT R17, R17, 0x2, RZ, 0xfc, !PT ;  /* 0x0000000211116812 */ /* 0x000fe400078efcff */
[----:B------:R-:W-:Y:S02]  /*19d0*/  CS2R R40, SRZ ;  /* 0x0000000000287805 */ /* 0x000fe4000001ff00 */
[----:B------:R-:W-:Y:S01]  /*19e0*/  P2R R25, PR, RZ, 0x40 ;  /* 0x00000040ff197803 */ /* 0x000fe20000000000 */
[C---:B------:R-:W-:Y:S01]  /*19f0*/  VIADD R4, R7.reuse, 0x60 ;  /* 0x0000006007047836 */ /* 0x040fe20000000000 */
[C---:B------:R-:W-:Y:S01]  /*1a00*/  LEA.HI.SX32 R105, R7.reuse, R7, 0x1b ;  /* 0x0000000707697211 */ /* 0x040fe200078fdaff */
[----:B------:R-:W-:Y:S01]  /*1a10*/  VIADD R24, R7, 0x20 ;  /* 0x0000002007187836 */ /* 0x000fe20000000000 */
[----:B------:R-:W-:-:S02]  /*1a20*/  CS2R R42, SRZ ;  /* 0x00000000002a7805 */ /* 0x000fc4000001ff00 */
[----:B------:R-:W-:Y:S02]  /*1a30*/  CS2R R44, SRZ ;  /* 0x00000000002c7805 */ /* 0x000fe4000001ff00 */
[-C--:B------:R-:W-:Y:S01]  /*1a40*/  LEA.HI.SX32 R4, R4, R7.reuse, 0x1b ;  /* 0x0000000704047211 */ /* 0x080fe200078fdaff */
[----:B------:R-:W-:Y:S01]  /*1a50*/  VIADD R26, R7, 0x40 ;  /* 0x00000040071a7836 */ /* 0x000fe20000000000 */
[----:B------:R-:W-:Y:S01]  /*1a60*/  LEA R105, R105, UR37, 0x2 ;  /* 0x0000002569697c11 */ /* 0x000fe2000f8e10ff */
[C---:B------:R-:W-:Y:S01]  /*1a70*/  VIADD R28, R7.reuse, 0x80 ;  /* 0x00000080071c7836 */ /* 0x040fe20000000000 */
[-C--:B------:R-:W-:Y:S02]  /*1a80*/  LEA.HI.SX32 R24, R24, R7.reuse, 0x1b ;  /* 0x0000000718187211 */ /* 0x080fe400078fdaff */
[----:B------:R-:W-:Y:S02]  /*1a90*/  CS2R R46, SRZ ;  /* 0x00000000002e7805 */ /* 0x000fe4000001ff00 */
[----:B------:R-:W-:Y:S01]  /*1aa0*/  LEA R102, R4, UR37, 0x2 ;  /* 0x0000002504667c11 */ /* 0x000fe2000f8e10ff */
[C---:B------:R-:W-:Y:S01]  /*1ab0*/  VIADD R4, R7.reuse, 0xc0 ;  /* 0x000000c007047836 */ /* 0x040fe20000000000 */
[-C--:B------:R-:W-:Y:S01]  /*1ac0*/  LEA.HI.SX32 R26, R26, R7.reuse, 0x1b ;  /* 0x000000071a1a7211 */ /* 0x080fe200078fdaff */
[C---:B------:R-:W-:Y:S01]  /*1ad0*/  VIADD R30, R7.reuse, 0xa0 ;  /* 0x000000a0071e7836 */ /* 0x040fe20000000000 */
[----:B------:R-:W-:Y:S01]  /*1ae0*/  LEA R104, R24, UR37, 0x2 ;  /* 0x0000002518687c11 */ /* 0x000fe2000f8e10ff */
[----:B------:R-:W-:Y:S01]  /*1af0*/  VIADD R24, R7, 0x100 ;  /* 0x0000010007187836 */ /* 0x000fe20000000000 */
[----:B------:R-:W-:-:S02]  /*1b00*/  LEA.HI.SX32 R28, R28, R7, 0x1b ;  /* 0x000000071c1c7211 */ /* 0x000fc400078fdaff */
[----:B------:R-:W-:Y:S02]  /*1b10*/  CS2R R48, SRZ ;  /* 0x0000000000307805 */ /* 0x000fe4000001ff00 */
[-C--:B------:R-:W-:Y:S02]  /*1b20*/  LEA.HI.SX32 R4, R4, R7.reuse, 0x1b ;  /* 0x0000000704047211 */ /* 0x080fe400078fdaff */
[----:B------:R-:W-:Y:S02]  /*1b30*/  CS2R R50, SRZ ;  /* 0x0000000000327805 */ /* 0x000fe4000001ff00 */
[----:B------:R-:W-:Y:S01]  /*1b40*/  LEA R103, R26, UR37, 0x2 ;  /* 0x000000251a677c11 */ /* 0x000fe2000f8e10ff */
[C---:B------:R-:W-:Y:S01]  /*1b50*/  VIADD R26, R7.reuse, 0x120 ;  /* 0x00000120071a7836 */ /* 0x040fe20000000000 */
[----:B------:R-:W-:Y:S01]  /*1b60*/  LEA R101, R28, UR37, 0x2 ;  /* 0x000000251c657c11 */ /* 0x000fe2000f8e10ff */
[C---:B------:R-:W-:Y:S01]  /*1b70*/  VIADD R28, R7.reuse, 0x140 ;  /* 0x00000140071c7836 */ /* 0x040fe20000000000 */
[-C--:B------:R-:W-:Y:S01]  /*1b80*/  LEA.HI.SX32 R30, R30, R7.reuse, 0x1b ;  /* 0x000000071e1e7211 */ /* 0x080fe200078fdaff */
[----:B------:R-:W-:Y:S01]  /*1b90*/  IMAD.MOV.U32 R52, RZ, RZ, RZ ;  /* 0x000000ffff347224 */ /* 0x000fe200078e00ff */
[-C--:B------:R-:W-:Y:S01]  /*1ba0*/  LEA.HI.SX32 R24, R24, R7.reuse, 0x1b ;  /* 0x0000000718187211 */ /* 0x080fe200078fdaff */
[----:B------:R-:W-:Y:S01]  /*1bb0*/  IMAD.MOV.U32 R54, RZ, RZ, RZ ;  /* 0x000000ffff367224 */ /* 0x000fe200078e00ff */
[----:B------:R-:W-:Y:S01]  /*1bc0*/  LEA R99, R4, UR37, 0x2 ;  /* 0x0000002504637c11 */ /* 0x000fe2000f8e10ff */
[----:B------:R-:W-:Y:S01]  /*1bd0*/  VIADD R4, R7, 0x160 ;  /* 0x0000016007047836 */ /* 0x000fe20000000000 */
[----:B------:R-:W-:Y:S01]  /*1be0*/  LEA R100, R30, UR37, 0x2 ;  /* 0x000000251e647c11 */ /* 0x000fe2000f8e10ff */
[----:B------:R-:W0:Y:S01]  /*1bf0*/  LDCU.U8 UR10, c[0x0][0x3a8] ;  /* 0x00007500ff0a77ac */ /* 0x000e220008000000 */
[----:B------:R-:W-:-:S02]  /*1c00*/  LEA.HI.SX32 R26, R26, R7, 0x1b ;  /* 0x000000071a1a7211 */ /* 0x000fc400078fdaff */
[----:B------:R-:W-:Y:S01]  /*1c10*/  LEA R97, R24, UR37, 0x2 ;  /* 0x0000002518617c11 */ /* 0x000fe2000f8e10ff */
[----:B------:R-:W-:Y:S01]  /*1c20*/  VIADD R24, R7, 0x1e0 ;  /* 0x000001e007187836 */ /* 0x000fe20000000000 */
[-C--:B------:R-:W-:Y:S02]  /*1c30*/  LEA.HI.SX32 R28, R28, R7.reuse, 0x1b ;  /* 0x000000071c1c7211 */ /* 0x080fe400078fdaff */
[----:B------:R-:W-:Y:S02]  /*1c40*/  LOP3.LUT P6, RZ, R17, 0x4, RZ, 0xc0, !PT ;  /* 0x0000000411ff7812 */ /* 0x000fe400078cc0ff */
[----:B------:R-:W-:Y:S02]  /*1c50*/  LEA.HI.SX32 R4, R4, R7, 0x1b ;  /* 0x0000000704047211 */ /* 0x000fe400078fdaff */
[----:B------:R-:W-:Y:S02]  /*1c60*/  LEA R96, R26, UR37, 0x2 ;  /* 0x000000251a607c11 */ /* 0x000fe4000f8e10ff */
[----:B------:R-:W-:-:S02]  /*1c70*/  LEA R95, R28, UR37, 0x2 ;  /* 0x000000251c5f7c11 */ /* 0x000fc4000f8e10ff */
[----:B------:R-:W-:Y:S02]  /*1c80*/  P2R R27, PR, RZ, 0x40 ;  /* 0x00000040ff1b7803 */ /* 0x000fe40000000000 */
[----:B------:R-:W-:Y:S02]  /*1c90*/  LEA R94, R4, UR37, 0x2 ;  /* 0x00000025045e7c11 */ /* 0x000fe4000f8e10ff */
[----:B------:R-:W-:Y:S02]  /*1ca0*/  LEA.HI.SX32 R24, R24, R7, 0x1b ;  /* 0x0000000718187211 */ /* 0x000fe400078fdaff */
[----:B------:R-:W-:Y:S02]  /*1cb0*/  LOP3.LUT P6, RZ, R17, 0x8, RZ, 0xc0, !PT ;  /* 0x0000000811ff7812 */ /* 0x000fe400078cc0ff */
[----:B------:R-:W-:Y:S02]  /*1cc0*/  LEA R87, R24, UR37, 0x2 ;  /* 0x0000002518577c11 */ /* 0x000fe4000f8e10ff */
[----:B------:R-:W-:-:S02]  /*1cd0*/  P2R R29, PR, RZ, 0x40 ;  /* 0x00000040ff1d7803 */ /* 0x000fc40000000000 */
[----:B------:R-:W-:-:S04]  /*1ce0*/  LOP3.LUT P6, RZ, R17, 0x10, RZ, 0xc0, !PT ;  /* 0x0000001011ff7812 */ /* 0x000fc800078cc0ff */
[----:B------:R-:W-:Y:S02]  /*1cf0*/  P2R R31, PR, RZ, 0x40 ;  /* 0x00000040ff1f7803 */ /* 0x000fe40000000000 */
        /* <DEDUP_REMOVED lines=10> */
[----:B------:R-:W-:Y:S01]  /*1da0*/  LOP3.LUT P6, RZ, R17, 0x400, RZ, 0xc0, !PT ;  /* 0x0000040011ff7812 */ /* 0x000fe200078cc0ff */
[----:B--2---:R1:W-:Y:S02]  /*1db0*/  STS [R105], R6 ;  /* 0x0000000669007388 */ /* 0x0043e40000000800 */
[----:B-1----:R-:W-:-:S04]  /*1dc0*/  IADD3 R6, PT, PT, R7, 0xe0, RZ ;  /* 0x000000e007067810 */ /* 0x002fc80007ffe0ff */
[----:B------:R-:W-:Y:S01]  /*1dd0*/  LEA.HI.SX32 R6, R6, R7, 0x1b ;  /* 0x0000000706067211 */ /* 0x000fe200078fdaff */
[----:B------:R-:W-:Y:S03]  /*1de0*/  STS [R104+0x80], R9 ;  /* 0x0000800968007388 */ /* 0x000fe60000000800 */
[----:B------:R-:W-:Y:S01]  /*1df0*/  LEA R98, R6, UR37, 0x2 ;  /* 0x0000002506627c11 */ /* 0x000fe2000f8e10ff */
[----:B---3--:R1:W-:Y:S01]  /*1e00*/  STS [R103+0x100], R8 ;  /* 0x0001000867007388 */ /* 0x0083e20000000800 */
[----:B------:R-:W-:-:S03]  /*1e10*/  VIADD R6, R7, 0x180 ;  /* 0x0000018007067836 */ /* 0x000fc60000000000 */
[----:B----4-:R-:W-:Y:S04]  /*1e20*/  STS [R102+0x180], R11 ;  /* 0x0001800b66007388 */ /* 0x010fe80000000800 */
[----:B-----5:R2:W-:Y:S01]  /*1e30*/  STS [R101+0x200], R10 ;  /* 0x0002000a65007388 */ /* 0x0205e20000000800 */
[----:B-1----:R-:W-:Y:S01]  /*1e40*/  VIADD R8, R7, 0x1a0 ;  /* 0x000001a007087836 */ /* 0x002fe20000000000 */
[-C--:B------:R-:W-:Y:S02]  /*1e50*/  LEA.HI.SX32 R6, R6, R7.reuse, 0x1b ;  /* 0x0000000706067211 */ /* 0x080fe400078fdaff */
[----:B------:R-:W-:Y:S02]  /*1e60*/  STS [R100+0x280], R13 ;  /* 0x0002800d64007388 */ /* 0x000fe40000000800 */
[----:B------:R-:W-:-:S02]  /*1e70*/  LEA.HI.SX32 R8, R8, R7, 0x1b ;  /* 0x0000000708087211 */ /* 0x000fc400078fdaff */
[----:B--2---:R-:W-:Y:S01]  /*1e80*/  IADD3 R10, PT, PT, R7, 0x1c0, RZ ;  /* 0x000001c0070a7810 */ /* 0x004fe20007ffe0ff */
[----:B------:R-:W-:Y:S01]  /*1e90*/  STS [R99+0x300], R12 ;  /* 0x0003000c63007388 */ /* 0x000fe20000000800 */
[----:B------:R-:W-:Y:S02]  /*1ea0*/  LEA R93, R6, UR37, 0x2 ;  /* 0x00000025065d7c11 */ /* 0x000fe4000f8e10ff */
[----:B------:R-:W-:Y:S01]  /*1eb0*/  LEA.HI.SX32 R10, R10, R7, 0x1b ;  /* 0x000000070a0a7211 */ /* 0x000fe200078fdaff */
[----:B------:R-:W-:Y:S01]  /*1ec0*/  STS [R98+0x380], R15 ;  /* 0x0003800f62007388 */ /* 0x000fe20000000800 */
[----:B------:R-:W-:Y:S02]  /*1ed0*/  LEA R92, R8, UR37, 0x2 ;  /* 0x00000025085c7c11 */ /* 0x000fe4000f8e10ff */
[----:B------:R-:W-:Y:S01]  /*1ee0*/  LEA R91, R10, UR37, 0x2 ;  /* 0x000000250a5b7c11 */ /* 0x000fe2000f8e10ff */
[----:B------:R1:W-:Y:S01]  /*1ef0*/  STS [R97+0x400], R14 ;  /* 0x0004000e61007388 */ /* 0x0003e20000000800 */
[----:B------:R-:W-:-:S03]  /*1f00*/  IMAD R7, R106, 0xf, R7 ;  /* 0x0000000f6a077824 */ /* 0x000fc600078e0207 */
[----:B------:R-:W-:Y:S04]  /*1f10*/  STS [R96+0x480], R19 ;  /* 0x0004801360007388 */ /* 0x000fe80000000800 */
[----:B------:R2:W-:Y:S04]  /*1f20*/  STS [R95+0x500], R16 ;  /* 0x000500105f007388 */ /* 0x0005e80000000800 */
[----:B------:R-:W-:Y:S04]  /*1f30*/  STS [R94+0x580], R21 ;  /* 0x000580155e007388 */ /* 0x000fe80000000800 */
[----:B------:R3:W-:Y:S01]  /*1f40*/  STS [R93+0x600], R18 ;  /* 0x000600125d007388 */ /* 0x0007e20000000800 */
[----:B------:R-:W-:-:S03]  /*1f50*/  VIADD R4, R7, 0x1 ;  /* 0x0000000107047836 */ /* 0x000fc60000000000 */
[----:B------:R-:W-:Y:S01]  /*1f60*/  STS [R92+0x680], R23 ;  /* 0x000680175c007388 */ /* 0x000fe20000000800 */
[----:B------:R-:W-:-:S03]  /*1f70*/  VIADD R6, R7, 0x2 ;  /* 0x0000000207067836 */ /* 0x000fc60000000000 */
[----:B------:R4:W-:Y:S01]  /*1f80*/  STS [R91+0x700], R20 ;  /* 0x000700145b007388 */ /* 0x0009e20000000800 */
[C---:B------:R-:W-:Y:S01]  /*1f90*/  VIADD R8, R7.reuse, 0x3 ;  /* 0x0000000307087836 */ /* 0x040fe20000000000 */
[C---:B-1----:R-:W-:Y:S01]  /*1fa0*/  IADD3 R14, PT, PT, R7.reuse, 0x6, RZ ;  /* 0x00000006070e7810 */ /* 0x042fe20007ffe0ff */
[C---:B------:R-:W-:Y:S01]  /*1fb0*/  VIADD R10, R7.reuse, 0x4 ;  /* 0x00000004070a7836 */ /* 0x040fe20000000000 */
[----:B------:R1:W-:Y:S01]  /*1fc0*/  STS [R87+0x780], R22 ;  /* 0x0007801657007388 */ /* 0x0003e20000000800 */
[C---:B------:R-:W-:Y:S01]  /*1fd0*/  VIADD R12, R7.reuse, 0x5 ;  /* 0x00000005070c7836 */ /* 0x040fe20000000000 */
[C---:B------:R-:W-:Y:S01]  /*1fe0*/  IADD3 R28, PT, PT, R7.reuse, 0xd, RZ ;  /* 0x0000000d071c7810 */ /* 0x040fe20007ffe0ff */
[C---:B--2---:R-:W-:Y:S02]  /*1ff0*/  VIADD R16, R7.reuse, 0x7 ;  /* 0x0000000707107836 */ /* 0x044fe40000000000 */
[C---:B---3--:R-:W-:Y:S02]  /*2000*/  VIADD R18, R7.reuse, 0x8 ;  /* 0x0000000807127836 */ /* 0x048fe40000000000 */
[----:B----4-:R-:W-:-:S02]  /*2010*/  VIADD R20, R7, 0x9 ;  /* 0x0000000907147836 */ /* 0x010fc40000000000 */
[C---:B------:R-:W-:Y:S02]  /*2020*/  VIADD R24, R7.reuse, 0xb ;  /* 0x0000000b07187836 */ /* 0x040fe40000000000 */
[C---:B-1----:R-:W-:Y:S02]  /*2030*/  VIADD R22, R7.reuse, 0xa ;  /* 0x0000000a07167836 */ /* 0x042fe40000000000 */
[C---:B------:R-:W-:Y:S02]  /*2040*/  VIADD R26, R7.reuse, 0xc ;  /* 0x0000000c071a7836 */ /* 0x040fe40000000000 */
[C---:B------:R-:W-:Y:S02]  /*2050*/  VIADD R30, R7.reuse, 0xe ;  /* 0x0000000e071e7836 */ /* 0x040fe40000000000 */
[----:B------:R-:W-:Y:S01]  /*2060*/  VIADD R32, R7, 0xf ;  /* 0x0000000f07207836 */ /* 0x000fe20000000000 */
        /* <DEDUP_REMOVED lines=15> */
[----:B------:R-:W-:Y:S02]  /*2160*/  LEA.HI.SX32 R90, R7, R7, 0x1b ;  /* 0x00000007075a7211 */ /* 0x000fe400078fdaff */
[----:B------:R-:W-:Y:S01]  /*2170*/  LEA R83, R4, UR37, 0x2 ;  /* 0x0000002504537c11 */ /* 0x000fe2000f8e10ff */
[----:B------:R-:W-:Y:S01]  /*2180*/  NOP ;  /* 0x0000000000007918 */ /* 0x000fe20000000000 */
[----:B------:R-:W-:-:S03]  /*2190*/  LEA R90, R90, UR37, 0x2 ;  /* 0x000000255a5a7c11 */ /* 0x000fc6000f8e10ff */
[----:B------:R-:W-:Y:S01]  /*21a0*/  LDS R23, [R83+0x4] ;  /* 0x0000040053177984 */ /* 0x000fe20000000800 */
[----:B------:R-:W-:Y:S02]  /*21b0*/  LEA R86, R6, UR37, 0x2 ;  /* 0x0000002506567c11 */ /* 0x000fe4000f8e10ff */
[----:B------:R-:W-:Y:S02]  /*21c0*/  LEA R81, R8, UR37, 0x2 ;  /* 0x0000002508517c11 */ /* 0x000fe4000f8e10ff */
[----:B------:R-:W-:Y:S02]  /*21d0*/  LEA R82, R10, UR37, 0x2 ;  /* 0x000000250a527c11 */ /* 0x000fe4000f8e10ff */
[----:B------:R-:W-:Y:S01]  /*21e0*/  LEA R79, R12, UR37, 0x2 ;  /* 0x000000250c4f7c11 */ /* 0x000fe2000f8e10ff */
[----:B------:R-:W-:Y:S01]  /*21f0*/  LDS R21, [R81+0xc] ;  /* 0x00000c0051157984 */ /* 0x000fe20000000800 */
[----:B------:R-:W-:Y:S02]  /*2200*/  LEA R80, R14, UR37, 0x2 ;  /* 0x000000250e507c11 */ /* 0x000fe4000f8e10ff */
[----:B------:R-:W-:Y:S01]  /*2210*/  LEA R77, R16, UR37, 0x2 ;  /* 0x00000025104d7c11 */ /* 0x000fe2000f8e10ff */
[----:B------:R-:W-:Y:S01]  /*2220*/  LDS R14, [R86+0x8] ;  /* 0x00000800560e7984 */ /* 0x000fe20000000800 */
[----:B------:R-:W-:-:S02]  /*2230*/  LEA R78, R18, UR37, 0x2 ;  /* 0x00000025124e7c11 */ /* 0x000fc4000f8e10ff */
[----:B------:R-:W-:Y:S01]  /*2240*/  LEA R75, R20, UR37, 0x2 ;  /* 0x00000025144b7c11 */ /* 0x000fe2000f8e10ff */
[----:B------:R-:W-:Y:S01]  /*2250*/  LDS R16, [R90] ;  /* 0x000000005a107984 */ /* 0x000fe20000000800 */
        /* <DEDUP_REMOVED lines=18> */
[----:B------:R-:W-:Y:S06]  /*2380*/  BAR.SYNC.DEFER_BLOCKING 0x0 ;  /* 0x0000000000007b1d */ /* 0x000fec0000010000 */
[----:B------:R-:W2:Y:S01]  /*2390*/  @!P6 LDG.E R38, desc[UR34][R2.64] ;  /* 0x000000220226e981 */ /* 0x000ea2000c1e1900 */
[----:B------:R-:W-:-:S03]  /*23a0*/  ISETP.NE.AND P6, PT, R37, RZ, PT ;  /* 0x000000ff2500720c */ /* 0x000fc60003fc5270 */
[----:B------:R-:W3:Y:S04]  /*23b0*/  @!P0 LDG.E R48, desc[UR34][R2.64+0x500] ;  /* 0x0005002202308981 */ /* 0x000ee8000c1e1900 */
[----:B------:R-:W4:Y:S04]  /*23c0*/  @!P1 LDG.E R49, desc[UR34][R2.64+0x580] ;  /* 0x0005802202319981 */ /* 0x000f28000c1e1900 */
[----:B------:R-:W5:Y:S04]  /*23d0*/  @!P2 LDG.E R50, desc[UR34][R2.64+0x600] ;  /* 0x000600220232a981 */ /* 0x000f68000c1e1900 */
[----:B------:R-:W3:Y:S01]  /*23e0*/  @!P6 LDG.E R39, desc[UR34][R2.64+0x80] ;  /* 0x000080220227e981 */ /* 0x000ee2000c1e1900 */
[----:B------:R-:W-:-:S03]  /*23f0*/  ISETP.NE.AND P6, PT, R36, RZ, PT ;  /* 0x000000ff2400720c */ /* 0x000fc60003fc5270 */
[----:B------:R-:W5:Y:S04]  /*2400*/  @!P3 LDG.E R51, desc[UR34][R2.64+0x680] ;  /* 0x000680220233b981 */ /* 0x000f68000c1e1900 */
[----:B------:R-:W5:Y:S04]  /*2410*/  @!P4 LDG.E R52, desc[UR34][R2.64+0x700] ;  /* 0x000700220234c981 */ /* 0x000f68000c1e1900 */
[----:B------:R-:W5:Y:S04]  /*2420*/  @!P5 LDG.E R54, desc[UR34][R2.64+0x780] ;  /* 0x000780220236d981 */ /* 0x000f68000c1e1900 */
[----:B------:R-:W4:Y:S01]  /*2430*/  @!P6 LDG.E R40, desc[UR34][R2.64+0x100] ;  /* 0x000100220228e981 */ /* 0x000f22000c1e1900 */
[----:B------:R-:W-:-:S13]  /*2440*/  ISETP.NE.AND P6, PT, R35, RZ, PT ;  /* 0x000000ff2300720c */ /* 0x000fda0003fc5270 */
[----:B------:R-:W5:Y:S01]  /*2450*/  @!P6 LDG.E R41, desc[UR34][R2.64+0x180] ;  /* 0x000180220229e981 */ /* 0x000f62000c1e1900 */
        /* <DEDUP_REMOVED lines=12> */
[----:B------:R-:W-:Y:S03]  /*2520*/  BSSY.RECONVERGENT B0, `(.L_x_105) ;  /* 0x0000047000007945 */ /* 0x000fe60003800200 */
[----:B--2---:R-:W-:Y:S04]  /*2530*/  STS [R105], R38 ;  /* 0x0000002669007388 */ /* 0x004fe80000000800 */
        /* <DEDUP_REMOVED lines=18> */
[----:B------:R3:W4:Y:S04]  /*2660*/  LDS R67, [R86+0x8] ;  /* 0x0000080056437984 */ /* 0x0007280000000800 */
[----:B------:R3:W0:Y:S04]  /*2670*/  LDS R66, [R81+0xc] ;  /* 0x00000c0051427984 */ /* 0x0006280000000800 */
[----:B------:R3:W0:Y:S04]  /*2680*/  LDS R65, [R82+0x10] ;  /* 0x0000100052417984 */ /* 0x0006280000000800 */
[----:B------:R3:W0:Y:S04]  /*2690*/  LDS R64, [R79+0x14] ;  /* 0x000014004f407984 */ /* 0x0006280000000800 */
[----:B------:R3:W0:Y:S04]  /*26a0*/  LDS R63, [R80+0x18] ;  /* 0x00001800503f7984 */ /* 0x0006280000000800 */
[----:B------:R3:W0:Y:S04]  /*26b0*/  LDS R62, [R77+0x1c] ;  /* 0x00001c004d3e7984 */ /* 0x0006280000000800 */
[----:B------:R3:W3:Y:S04]  /*26c0*/  LDS R61, [R78+0x20] ;  /* 0x000020004e3d7984 */ /* 0x0006e80000000800 */
[----:B------:R0:W3:Y:S04]  /*26d0*/  LDS R60, [R75+0x24] ;  /* 0x000024004b3c7984 */ /* 0x0000e80000000800 */
[----:B------:R0:W3:Y:S04]  /*26e0*/  LDS R59, [R76+0x28] ;  /* 0x000028004c3b7984 */ /* 0x0000e80000000800 */
[----:B------:R0:W3:Y:S04]  /*26f0*/  LDS R58, [R73+0x2c] ;  /* 0x00002c00493a7984 */ /* 0x0000e80000000800 */
[----:B------:R0:W3:Y:S04]  /*2700*/  LDS R57, [R74+0x30] ;  /* 0x000030004a397984 */ /* 0x0000e80000000800 */
[----:B------:R0:W3:Y:S04]  /*2710*/  LDS R56, [R71+0x34] ;  /* 0x0000340047387984 */ /* 0x0000e80000000800 */
[----:B------:R0:W3:Y:S04]  /*2720*/  LDS R54, [R72+0x38] ;  /* 0x0000380048367984 */ /* 0x0000e80000000800 */
[----:B------:R0:W3:Y:S01]  /*2730*/  LDS R52, [R70+0x3c] ;  /* 0x00003c0046347984 */ /* 0x0000e20000000800 */
[----:B-1----:R-:W-:-:S05]  /*2740*/  FADD.FTZ R69, R69, UR4 ;  /* 0x0000000445457e21 */ /* 0x002fca0008010000 */
[----:B------:R-:W-:-:S04]  /*2750*/  FSETP.GTU.FTZ.AND P6, PT, R69, 20, PT ;  /* 0x41a000004500780b */ /* 0x000fc80003fdc000 */
[----:B0-----:R-:W-:Y:S01]  /*2760*/  ISETP.EQ.OR P6, PT, RZ, UR10, P6 ;  /* 0x0000000aff007c0c */ /* 0x001fe2000b7c2670 */
[----:B--2---:R-:W-:-:S12]  /*2770*/  FADD.FTZ R68, R68, UR4 ;  /* 0x0000000444447e21 */ /* 0x004fd80008010000 */
[----:B----4-:R-:W-:Y:S05]  /*2780*/  @P6 BRA `(.L_x_106) ;  /* 0x0000000000806947 */ /* 0x010fea0003800000 */
[----:B------:R-:W-:Y:S01]  /*2790*/  FMUL.FTZ R69, R69, 1.4426950216293334961 ;  /* 0x3fb8aa3b45457820 */ /* 0x000fe20000410000 */
[----:B------:R-:W-:Y:S01]  /*27a0*/  IMAD.MOV.U32 R25, RZ, RZ, 0x3e800000 ;  /* 0x3e800000ff197424 */ /* 0x000fe200078e00ff */
[----:B------:R-:W-:Y:S01]  /*27b0*/  P2R R22, PR, RZ, 0x1 ;  /* 0x00000001ff167803 */ /* 0x000fe20000000000 */
        /* <DEDUP_REMOVED lines=27> */
[----:B------:R-:W-:Y:S02]  /*2970*/  @P6 FSEL R69, R69, -RZ, P0 ;  /* 0x800000ff45456208 */ /* 0x000fe40000000000 */
[----:B------:R-:W-:-:S13]  /*2980*/  ISETP.NE.AND P0, PT, R22, RZ, PT ;  /* 0x000000ff1600720c */ /* 0x000fda0003f05270 */
.L_x_106:
[----:B------:R-:W-:Y:S05]  /*2990*/  BSYNC.RECONVERGENT B0 ;  /* 0x0000000000007941 */ /* 0x000fea0003800200 */
.L_x_105:
[----:B------:R-:W-:Y:S01]  /*29a0*/  FSETP.GTU.FTZ.AND P6, PT, R68, 20, PT ;  /* 0x41a000004400780b */ /* 0x000fe20003fdc000 */
[----:B------:R-:W-:Y:S01]  /*29b0*/  BSSY.RECONVERGENT B0, `(.L_x_107) ;  /* 0x0000024000007945 */ /* 0x000fe20003800200 */
[----:B------:R-:W-:Y:S02]  /*29c0*/  FADD.FTZ R67, R67, UR4 ;  /* 0x0000000443437e21 */ /* 0x000fe40008010000 */
[----:B------:R-:W-:-:S13]  /*29d0*/  ISETP.EQ.OR P6, PT, RZ, UR10, P6 ;  /* 0x0000000aff007c0c */ /* 0x000fda000b7c2670 */
[----:B------:R-:W-:Y:S05]  /*29e0*/  @P6 BRA `(.L_x_108) ;  /* 0x0000000000806947 */ /* 0x000fea0003800000 */
        /* <DEDUP_REMOVED lines=30> */
[----:B------:R-:W-:Y:S02]  /*2bd0*/  @P6 FSEL R68, R68, -RZ, P0 ;  /* 0x800000ff44446208 */ /* 0x000fe40000000000 */
[----:B------:R-:W-:-:S13]  /*2be0*/  ISETP.NE.AND P0, PT, R22, RZ, PT ;  /* 0x000000ff1600720c */ /* 0x000fda0003f05270 */
.L_x_108:
[----:B------:R-:W-:Y:S05]  /*2bf0*/  BSYNC.RECONVERGENT B0 ;  /* 0x0000000000007941 */ /* 0x000fea0003800200 */
.L_x_107:
        /* <DEDUP_REMOVED lines=37> */
.L_x_110:
[----:B------:R-:W-:Y:S05]  /*2e50*/  BSYNC.RECONVERGENT B0 ;  /* 0x0000000000007941 */ /* 0x000fea0003800200 */
.L_x_109:
[----:B------:R-:W-:Y:S01]  /*2e60*/  FSETP.GTU.FTZ.AND P6, PT, R66, 20, PT ;  /* 0x41a000004200780b */ /* 0x000fe20003fdc000 */
[----:B------:R-:W-:Y:S01]  /*2e70*/  BSSY.RECONVERGENT B0, `(.L_x_111) ;  /* 0x0000024000007945 */ /* 0x000fe20003800200 */
[----:B------:R-:W-:Y:S02]  /*2e80*/  FADD.FTZ R65, R65, UR4 ;  /* 0x0000000441417e21 */ /* 0x000fe40008010000 */
[----:B------:R-:W-:-:S13]  /*2e90*/  ISETP.EQ.OR P6, PT, RZ, UR10, P6 ;  /* 0x0000000aff007c0c */ /* 0x000fda000b7c2670 */
[----:B------:R-:W-:Y:S05]  /*2ea0*/  @P6 BRA `(.L_x_112) ;  /* 0x0000000000806947 */ /* 0x000fea0003800000 */
[----:B------:R-:W-:Y:S01]  /*2eb0*/  FMUL.FTZ R66, R66, 1.4426950216293334961 ;  /* 0x3fb8aa3b42427820 */ /* 0x000fe20000410000 */
[----:B------:R-:W-:Y:S02]  /*2ec0*/  HFMA2 R27, -RZ, RZ, 1.625, 0 ;  /* 0x3e800000ff1b7431 */ /* 0x000fe400000001ff */
[----:B------:R-:W-:Y:S01]  /*2ed0*/  IMAD.MOV.U32 R20, RZ, RZ, 0x3d39bf78 ;  /* 0x3d39bf78ff147424 */ /* 0x000fe200078e00ff */
[----:B------:R-:W-:Y:S01]  /*2ee0*/  P2R R22, PR, RZ, 0x1 ;  /* 0x00000001ff167803 */ /* 0x000fe20000000000 */
        /* <DEDUP_REMOVED lines=28> */
.L_x_112:
[----:B------:R-:W-:Y:S05]  /*30b0*/  BSYNC.RECONVERGENT B0 ;  /* 0x0000000000007941 */ /* 0x000fea0003800200 */
.L_x_111:
[----:B------:R-:W-:Y:S01]  /*30c0*/  FSETP.GTU.FTZ.AND P6, PT, R65, 20, PT ;  /* 0x41a000004100780b */ /* 0x000fe20003fdc000 */
[----:B------:R-:W-:Y:S01]  /*30d0*/  BSSY.RECONVERGENT B0, `(.L_x_113) ;  /* 0x0000024000007945 */ /* 0x000fe20003800200 */
[----:B------:R-:W-:Y:S02]  /*30e0*/  FADD.FTZ R64, R64, UR4 ;  /* 0x0000000440407e21 */ /* 0x000fe40008010000 */
[----:B------:R-:W-:-:S13]  /*30f0*/  ISETP.EQ.OR P6, PT, RZ, UR10, P6 ;  /* 0x0000000aff007c0c */ /* 0x000fda000b7c2670 */
[----:B------:R-:W-:Y:S05]  /*3100*/  @P6 BRA `(.L_x_114) ;  /* 0x0000000000806947 */ /* 0x000fea0003800000 */
[----:B------:R-:W-:Y:S01]  /*3110*/  FMUL.FTZ R65, R65, 1.4426950216293334961 ;  /* 0x3fb8aa3b41417820 */ /* 0x000fe20000410000 */
[----:B------:R-:W-:Y:S01]  /*3120*/  IMAD.MOV.U32 R27, RZ, RZ, 0x3e800000 ;  /* 0x3e800000ff1b7424 */ /* 0x000fe200078e00ff */
[----:B------:R-:W-:Y:S02]  /*3130*/  MOV R20, 0x3d39bf78 ;  /* 0x3d39bf7800147802 */ /* 0x000fe40000000f00 */
[----:B------:R-:W0:Y:S01]  /*3140*/  MUFU.EX2 R25, R65 ;  /* 0x0000004100197308 */ /* 0x000e220000000800 */
[----:B------:R-:W-:Y:S01]  /*3150*/  P2R R22, PR, RZ, 0x1 ;  /* 0x00000001ff167803 */ /* 0x000fe20000000000 */
        /* <DEDUP_REMOVED lines=27> */
.L_x_114:
[----:B------:R-:W-:Y:S05]  /*3310*/  BSYNC.RECONVERGENT B0 ;  /* 0x0000000000007941 */ /* 0x000fea0003800200 */
.L_x_113:
        /* <DEDUP_REMOVED lines=37> */
.L_x_116:
[----:B------:R-:W-:Y:S05]  /*3570*/  BSYNC.RECONVERGENT B0 ;  /* 0x0000000000007941 */ /* 0x000fea0003800200 */
.L_x_115:
        /* <DEDUP_REMOVED lines=37> */
.L_x_118:
[----:B------:R-:W-:Y:S05]  /*37d0*/  BSYNC.RECONVERGENT B0 ;  /* 0x0000000000007941 */ /* 0x000fea0003800200 */
.L_x_117:
[----:B------:R-:W-:Y:S01]  /*37e0*/  FSETP.GTU.FTZ.AND P6, PT, R62, 20, PT ;  /* 0x41a000003e00780b */ /* 0x000fe20003fdc000 */
[----:B------:R-:W-:Y:S01]  /*37f0*/  BSSY.RECONVERGENT B0, `(.L_x_119) ;  /* 0x0000024000007945 */ /* 0x000fe20003800200 */
[----:B---3--:R-:W-:Y:S02]  /*3800*/  FADD.FTZ R61, R61, UR4 ;  /* 0x000000043d3d7e21 */ /* 0x008fe40008010000 */
        /* <DEDUP_REMOVED lines=34> */
.L_x_120:
[----:B------:R-:W-:Y:S05]  /*3a30*/  BSYNC.RECONVERGENT B0 ;  /* 0x0000000000007941 */ /* 0x000fea0003800200 */
.L_x_119:
        /* <DEDUP_REMOVED lines=37> */
.L_x_122:
[----:B------:R-:W-:Y:S05]  /*3c90*/  BSYNC.RECONVERGENT B0 ;  /* 0x0000000000007941 */ /* 0x000fea0003800200 */
.L_x_121:
        /* <DEDUP_REMOVED lines=37> */
.L_x_124:
[----:B------:R-:W-:Y:S05]  /*3ef0*/  BSYNC.RECONVERGENT B0 ;  /* 0x0000000000007941 */ /* 0x000fea0003800200 */
.L_x_123:
        /* <DEDUP_REMOVED lines=37> */
.L_x_126:
[----:B------:R-:W-:Y:S05]  /*4150*/  BSYNC.RECONVERGENT B0 ;  /* 0x0000000000007941 */ /* 0x000fea0003800200 */
.L_x_125:
        /* <DEDUP_REMOVED lines=37> */
.L_x_128:
[----:B------:R-:W-:Y:S05]  /*43b0*/  BSYNC.RECONVERGENT B0 ;  /* 0x0000000000007941 */ /* 0x000fea0003800200 */
.L_x_127:
        /* <DEDUP_REMOVED lines=37> */
.L_x_130:
[----:B------:R-:W-:Y:S05]  /*4610*/  BSYNC.RECONVERGENT B0 ;  /* 0x0000000000007941 */ /* 0x000fea0003800200 */
.L_x_129:
        /* <DEDUP_REMOVED lines=37> */
.L_x_132:
[----:B------:R-:W-:Y:S05]  /*4870*/  BSYNC.RECONVERGENT B0 ;  /* 0x0000000000007941 */ /* 0x000fea0003800200 */
.L_x_131:
        /* <DEDUP_REMOVED lines=37> */
.L_x_134:
[----:B------:R-:W-:Y:S05]  /*4ad0*/  BSYNC.RECONVERGENT B0 ;  /* 0x0000000000007941 */ /* 0x000fea0003800200 */
.L_x_133:
[----:B------:R-:W-:Y:S01]  /*4ae0*/  FSETP.GTU.FTZ.AND P6, PT, R52, 20, PT ;  /* 0x41a000003400780b */ /* 0x000fe20003fdc000 */
[----:B------:R-:W-:Y:S01]  /*4af0*/  BSSY.RECONVERGENT B0, `(.L_x_135) ;  /* 0x0000026000007945 */ /* 0x000fe20003800200 */
[----:B------:R-:W-:Y:S01]  /*4b00*/  FMUL.FTZ R45, R16, UR5 ;  /* 0x00000005102d7c20 */ /* 0x000fe20008410000 */
[----:B------:R-:W-:Y:S01]  /*4b10*/  FMUL.FTZ R38, R23, UR5 ;  /* 0x0000000517267c20 */ /* 0x000fe20008410000 */
[----:B------:R-:W-:Y:S01]  /*4b20*/  ISETP.EQ.OR P6, PT, RZ, UR10, P6 ;  /* 0x0000000aff007c0c */ /* 0x000fe2000b7c2670 */
[----:B------:R-:W-:-:S12]  /*4b30*/  FMUL.FTZ R39, R14, UR5 ;  /* 0x000000050e277c20 */ /* 0x000fd80008410000 */
        /* <DEDUP_REMOVED lines=33> */
.L_x_136:
[----:B------:R-:W-:Y:S05]  /*4d50*/  BSYNC.RECONVERGENT B0 ;  /* 0x0000000000007941 */ /* 0x000fea0003800200 */
.L_x_135:
        /* <DEDUP_REMOVED lines=19> */
[----:B------:R-:W-:Y:S01]  /*4e90*/  LOP3.LUT P2, RZ, R17, 0x400, RZ, 0xc0, !PT ;  /* 0x0000040011ff7812 */ /* 0x000fe2000784c0ff */
[----:B------:R-:W-:Y:S01]  /*4ea0*/  FMUL.FTZ R32, R23, R68 ;  /* 0x0000004417207220 */ /* 0x000fe20000410000 */
[----:B------:R-:W-:Y:S01]  /*4eb0*/  IADD3 R0, P0, PT, R0, 0x400, RZ ;  /* 0x0000040000007810 */ /* 0x000fe20007f1e0ff */
[----:B------:R-:W1:Y:S01]  /*4ec0*/  LDCU.64 UR12, c[0x0][0x470] ;  /* 0x00008e00ff0c77ac */ /* 0x000e620008000a00 */
[----:B------:R-:W-:Y:S01]  /*4ed0*/  LOP3.LUT R17, R17, 0xfffff7ff, RZ, 0xc0, !PT ;  /* 0xfffff7ff11117812 */ /* 0x000fe200078ec0ff */
[----:B------:R-:W-:Y:S01]  /*4ee0*/  FMUL.FTZ R30, R21, R66 ;  /* 0x00000042151e7220 */ /* 0x000fe20000410000 */
[----:B------:R-:W-:Y:S01]  /*4ef0*/  IADD3 R164, P1, PT, R0, UR28, RZ ;  /* 0x0000001c00a47c10 */ /* 0x000fe2000ff3e0ff */
[----:B------:R-:W2:Y:S01]  /*4f00*/  LDCU.64 UR38, c[0x0][0x3f0] ;  /* 0x00007e00ff2677ac */ /* 0x000ea20008000a00 */
[----:B------:R-:W-:-:S02]  /*4f10*/  IMAD.X R161, RZ, RZ, RZ, P0 ;  /* 0x000000ffffa17224 */ /* 0x000fc400000e06ff */
[----:B------:R-:W-:Y:S01]  /*4f20*/  FMUL.FTZ R33, R16, R69 ;  /* 0x0000004510217220 */ /* 0x000fe20000410000 */
[----:B------:R-:W-:Y:S01]  /*4f30*/  FMUL.FTZ R31, R14, R67 ;  /* 0x000000430e1f7220 */ /* 0x000fe20000410000 */
[----:B------:R-:W3:Y:S01]  /*4f40*/  LDCU.64 UR40, c[0x0][0x3d0] ;  /* 0x00007a00ff2877ac */ /* 0x000ee20008000a00 */
[----:B------:R-:W-:Y:S01]  /*4f50*/  FMUL.FTZ R29, R12, R65 ;  /* 0x000000410c1d7220 */ /* 0x000fe20000410000 */
[----:B------:R-:W-:Y:S01]  /*4f60*/  @P2 LOP3.LUT R17, R17, 0x800, RZ, 0xfc, !PT ;  /* 0x0000080011112812 */ /* 0x000fe200078efcff */
[----:B------:R-:W-:Y:S01]  /*4f70*/  FMUL.FTZ R28, R15, R64 ;  /* 0x000000400f1c7220 */ /* 0x000fe20000410000 */
[----:B------:R-:W-:Y:S01]  /*4f80*/  IADD3 R160, P2, PT, R0, UR30, RZ ;  /* 0x0000001e00a07c10 */ /* 0x000fe2000ff5e0ff */
[----:B------:R-:W-:Y:S01]  /*4f90*/  FMUL.FTZ R27, R10, R63 ;  /* 0x0000003f0a1b7220 */ /* 0x000fe20000410000 */
[----:B------:R-:W-:Y:S01]  /*4fa0*/  IADD3.X R165, PT, PT, R161, UR29, RZ, P1, !PT ;  /* 0x0000001da1a57c10 */ /* 0x000fe20008ffe4ff */
[----:B------:R-:W-:Y:S01]  /*4fb0*/  FMUL.FTZ R26, R13, R62 ;  /* 0x0000003e0d1a7220 */ /* 0x000fe20000410000 */
[----:B------:R-:W-:Y:S01]  /*4fc0*/  FMUL.FTZ R25, R8, R61 ;  /* 0x0000003d08197220 */ /* 0x000fe20000410000 */
[----:B------:R-:W-:Y:S01]  /*4fd0*/  FMUL.FTZ R24, R11, R60 ;  /* 0x0000003c0b187220 */ /* 0x000fe20000410000 */
[----:B------:R-:W-:Y:S01]  /*4fe0*/  FMUL.FTZ R23, R6, R59 ;  /* 0x0000003b06177220 */ /* 0x000fe20000410000 */
[----:B0-----:R-:W-:Y:S01]  /*4ff0*/  UIMAD.WIDE.U32 UR48, UR11, UR16, URZ ;  /* 0x000000100b3072a5 */ /* 0x001fe2000f8e00ff */
[----:B------:R-:W-:Y:S01]  /*5000*/  FMUL.FTZ R22, R9, R58 ;  /* 0x0000003a09167220 */ /* 0x000fe20000410000 */
[----:B------:R-:W-:Y:S01]  /*5010*/  FMUL.FTZ R21, R4, R57 ;  /* 0x0000003904157220 */ /* 0x000fe20000410000 */
[----:B------:R-:W-:Y:S01]  /*5020*/  FMUL.FTZ R20, R7, R56 ;  /* 0x0000003807147220 */ /* 0x000fe20000410000 */
[----:B------:R-:W-:Y:S01]  /*5030*/  UIMAD UR17, UR11, UR17, UR49 ;  /* 0x000000110b1172a4 */ /* 0x000fe2000f8e0231 */
[----:B------:R-:W-:Y:S01]  /*5040*/  FMUL.FTZ R19, R19, R54 ;  /* 0x0000003613137220 */ /* 0x000fe20000410000 */
[----:B-1----:R-:W-:Y:S01]  /*5050*/  ULEA UR46, UP0, UR48, UR12, 0x2 ;  /* 0x0000000c302e7291 */ /* 0x002fe2000f8010ff */
[----:B------:R-:W-:Y:S01]  /*5060*/  FMUL.FTZ R18, R5, R52 ;  /* 0x0000003405127220 */ /* 0x000fe20000410000 */
[----:B------:R-:W-:Y:S01]  /*5070*/  IADD3.X R161, PT, PT, R161, UR31, RZ, P2, !PT ;  /* 0x0000001fa1a17c10 */ /* 0x000fe200097fe4ff */
[----:B------:R-:W-:-:S02]  /*5080*/  UIADD3 UR47, UPT, UPT, UR37, 0x4240, URZ ;  /* 0x00004240252f7890 */ /* 0x000fc4000fffe0ff */
[----:B------:R-:W-:Y:S02]  /*5090*/  ULEA.HI.X UR48, UR48, UR13, UR17, 0x2, UP0 ;  /* 0x0000000d30307291 */ /* 0x000fe400080f1411 */
[----:B------:R-:W-:Y:S02]  /*50a0*/  UIADD3 UR49, UPT, UPT, -UR10, URZ, URZ ;  /* 0x000000ff0a317290 */ /* 0x000fe4000fffe1ff */
[----:B------:R-:W0:Y:S01]  /*50b0*/  LDCU.64 UR16, c[0x0][0x460] ;  /* 0x00008c00ff1077ac */ /* 0x000e220008000a00 */
[----:B------:R-:W1:Y:S01]  /*50c0*/  LDCU UR51, c[0x0][0x3ac] ;  /* 0x00007580ff3377ac */ /* 0x000e620008000800 */
[----:B------:R-:W4:Y:S01]  /*50d0*/  LDCU.64 UR42, c[0x0][0x450] ;  /* 0x00008a00ff2a77ac */ /* 0x000f220008000a00 */
[----:B------:R-:W1:Y:S01]  /*50e0*/  LDCU.64 UR44, c[0x0][0x460] ;  /* 0x00008c00ff2c77ac */ /* 0x000e620008000a00 */
[----:B------:R-:W-:Y:S02]  /*50f0*/  USHF.L.U64.HI UR19, UR18, 0x2, UR19 ;  /* 0x0000000212137899 */ /* 0x000fe40008010213 */
[----:B0-----:R-:W-:-:S02]  /*5100*/  USHF.L.U64.HI UR17, UR16, 0x2, UR17 ;  /* 0x0000000210117899 */ /* 0x001fc40008010211 */
[----:B--2---:R-:W-:Y:S02]  /*5110*/  USHF.L.U64.HI UR39, UR38, 0x2, UR39 ;  /* 0x0000000226277899 */ /* 0x004fe40008010227 */
[----:B---3--:R-:W-:Y:S01]  /*5120*/  USHF.L.U64.HI UR41, UR40, 0x2, UR41 ;  /* 0x0000000228297899 */ /* 0x008fe20008010229 */
[----:B------:R-:W-:Y:S01]  /*5130*/  UMOV UR12, URZ ;  /* 0x000000ff000c7c82 */ /* 0x000fe20008000000 */
[----:B------:R-:W-:Y:S01]  /*5140*/  UMOV UR13, URZ ;  /* 0x000000ff000d7c82 */ /* 0x000fe20008000000 */
[----:B------:R-:W-:Y:S01]  /*5150*/  UMOV UR14, URZ ;  /* 0x000000ff000e7c82 */ /* 0x000fe20008000000 */
[----:B-1--4-:R-:W-:-:S08]  /*5160*/  UMOV UR15, URZ ;  /* 0x000000ff000f7c82 */ /* 0x012fd00008000000 */
.L_x_147:
[C---:B------:R-:W-:Y:S02]  /*5170*/  LOP3.LUT R121, R122.reuse, 0x20, RZ, 0xfc, !PT ;  /* 0x000000207a797812 */ /* 0x040fe400078efcff */
[----:B------:R-:W-:Y:S02]  /*5180*/  CS2R R8, SRZ ;  /* 0x0000000000087805 */ /* 0x000fe4000001ff00 */
[----:B------:R-:W-:Y:S02]  /*5190*/  LOP3.LUT R120, R122, 0x40, RZ, 0xfc, !PT ;  /* 0x000000407a787812 */ /* 0x000fe400078efcff */
[----:B------:R-:W-:Y:S02]  /*51a0*/  CS2R R10, SRZ ;  /* 0x00000000000a7805 */ /* 0x000fe4000001ff00 */
[----:B------:R-:W-:Y:S02]  /*51b0*/  ISETP.GE.AND P5, PT, R121, UR36, PT ;  /* 0x0000002479007c0c */ /* 0x000fe4000bfa6270 */
[----:B------:R-:W-:-:S02]  /*51c0*/  CS2R R12, SRZ ;  /* 0x00000000000c7805 */ /* 0x000fc4000001ff00 */
[C---:B------:R-:W-:Y:S02]  /*51d0*/  LOP3.LUT P6, RZ, R17.reuse, 0x800, RZ, 0xc0, !PT ;  /* 0x0000080011ff7812 */ /* 0x040fe400078cc0ff */
[----:B------:R-:W-:Y:S02]  /*51e0*/  CS2R R6, SRZ ;  /* 0x0000000000067805 */ /* 0x000fe4000001ff00 */
[----:B------:R-:W-:Y:S01]  /*51f0*/  ISETP.GE.AND P4, PT, R120, UR36, PT ;  /* 0x0000002478007c0c */ /* 0x000fe2000bf86270 */
[----:B------:R-:W-:Y:S01]  /*5200*/  IMAD.MOV.U32 R0, RZ, RZ, RZ ;  /* 0x000000ffff007224 */ /* 0x000fe200078e00ff */
[----:B------:R-:W-:Y:S02]  /*5210*/  LOP3.LUT R17, R17, 0xfffffdff, RZ, 0xc0, !PT ;  /* 0xfffffdff11117812 */ /* 0x000fe400078ec0ff */
[----:B------:R-:W-:Y:S02]  /*5220*/  CS2R R4, SRZ ;  /* 0x0000000000047805 */ /* 0x000fe4000001ff00 */
[----:B------:R-:W-:-:S02]  /*5230*/  LOP3.LUT R119, R122, 0x60, RZ, 0xfc, !PT ;  /* 0x000000607a777812 */ /* 0x000fc400078efcff */
[----:B------:R-:W-:Y:S02]  /*5240*/  CS2R R14, SRZ ;  /* 0x00000000000e7805 */ /* 0x000fe4000001ff00 */
[----:B------:R-:W-:Y:S01]  /*5250*/  LOP3.LUT R118, R122, 0x80, RZ, 0xfc, !PT ;  /* 0x000000807a767812 */ /* 0x000fe200078efcff */
[----:B------:R-:W-:Y:S01]  /*5260*/  IMAD.MOV.U32 R125, RZ, RZ, RZ ;  /* 0x000000ffff7d7224 */ /* 0x000fe200078e00ff */
[----:B------:R-:W-:Y:S01]  /*5270*/  ISETP.GE.AND P3, PT, R119, UR36, PT ;  /* 0x0000002477007c0c */ /* 0x000fe2000bf66270 */
[----:B------:R-:W2:Y:S01]  /*5280*/  @!P5 LDG.E R5, desc[UR34][R160.64+-0x380] ;  /* 0xfffc8022a005d981 */ /* 0x000ea2000c1e1900 */
[----:B------:R-:W-:Y:S01]  /*5290*/  @P5 LOP3.LUT R17, R17, 0x200, RZ, 0xfc, !PT ;  /* 0x0000020011115812 */ /* 0x000fe200078efcff */
[----:B------:R-:W-:Y:S01]  /*52a0*/  IMAD.MOV.U32 R126, RZ, RZ, RZ ;  /* 0x000000ffff7e7224 */ /* 0x000fe200078e00ff */
[----:B------:R-:W-:Y:S01]  /*52b0*/  ISETP.GE.AND P2, PT, R118, UR36, PT ;  /* 0x0000002476007c0c */ /* 0x000fe2000bf46270 */
[----:B------:R-:W3:Y:S01]  /*52c0*/  @!P6 LDG.E R0, desc[UR34][R160.64+-0x400] ;  /* 0xfffc0022a000e981 */ /* 0x000ee2000c1e1900 */
[----:B------:R-:W-:Y:S01]  /*52d0*/  LOP3.LUT R17, R17, 0xfffffeff, RZ, 0xc0, !PT ;  /* 0xfffffeff11117812 */ /* 0x000fe200078ec0ff */
[----:B------:R-:W-:Y:S01]  /*52e0*/  IMAD.MOV.U32 R128, RZ, RZ, RZ ;  /* 0x000000ffff807224 */ /* 0x000fe200078e00ff */
[----:B------:R-:W-:Y:S01]  /*52f0*/  LOP3.LUT R117, R122, 0xa0, RZ, 0xfc, !PT ;  /* 0x000000a07a757812 */ /* 0x000fe200078efcff */
[----:B------:R-:W4:Y:S01]  /*5300*/  @!P4 LDG.E R4, desc[UR34][R160.64+-0x300] ;  /* 0xfffd0022a004c981 */ /* 0x000f22000c1e1900 */
[----:B------:R-:W-:-:S02]  /*5310*/  @P4 LOP3.LUT R17, R17, 0x100, RZ, 0xfc, !PT ;  /* 0x0000010011114812 */ /* 0x000fc400078efcff */
[----:B------:R-:W-:Y:S01]  /*5320*/  ISETP.GE.AND P1, PT, R117, UR36, PT ;  /* 0x0000002475007c0c */ /* 0x000fe2000bf26270 */
[----:B------:R-:W5:Y:S01]  /*5330*/  @!P3 LDG.E R7, desc[UR34][R160.64+-0x280] ;  /* 0xfffd8022a007b981 */ /* 0x000f62000c1e1900 */
[----:B------:R-:W-:Y:S02]  /*5340*/  LOP3.LUT R17, R17, 0xffffff7f, RZ, 0xc0, !PT ;  /* 0xffffff7f11117812 */ /* 0x000fe400078ec0ff */
[----:B------:R-:W-:Y:S01]  /*5350*/  LOP3.LUT R116, R122, 0xc0, RZ, 0xfc, !PT ;  /* 0x000000c07a747812 */ /* 0x000fe200078efcff */
[----:B------:R-:W5:Y:S01]  /*5360*/  @!P2 LDG.E R6, desc[UR34][R160.64+-0x200] ;  /* 0xfffe0022a006a981 */ /* 0x000f62000c1e1900 */
[----:B------:R-:W-:Y:S02]  /*5370*/  @P3 LOP3.LUT R17, R17, 0x80, RZ, 0xfc, !PT ;  /* 0x0000008011113812 */ /* 0x000fe400078efcff */
[----:B------:R-:W-:Y:S02]  /*5380*/  ISETP.GE.AND P0, PT, R116, UR36, PT ;  /* 0x0000002474007c0c */ /* 0x000fe4000bf06270 */
[----:B------:R-:W-:-:S02]  /*5390*/  LOP3.LUT R17, R17, 0xffffffbf, RZ, 0xc0, !PT ;  /* 0xffffffbf11117812 */ /* 0x000fc400078ec0ff */
[C---:B------:R-:W-:Y:S01]  /*53a0*/  LOP3.LUT R115, R122.reuse, 0xe0, RZ, 0xfc, !PT ;  /* 0x000000e07a737812 */ /* 0x040fe200078efcff */
[----:B------:R-:W5:Y:S01]  /*53b0*/  @!P1 LDG.E R9, desc[UR34][R160.64+-0x180] ;  /* 0xfffe8022a0099981 */ /* 0x000f62000c1e1900 */
[----:B------:R-:W-:Y:S02]  /*53c0*/  @P2 LOP3.LUT R17, R17, 0x40, RZ, 0xfc, !PT ;  /* 0x0000004011112812 */ /* 0x000fe400078efcff */
[C---:B------:R-:W-:Y:S02]  /*53d0*/  LOP3.LUT R114, R122.reuse, 0x100, RZ, 0xfc, !PT ;  /* 0x000001007a727812 */ /* 0x040fe400078efcff */
[----:B------:R-:W-:Y:S02]  /*53e0*/  LOP3.LUT R17, R17, 0xffffffdf, RZ, 0xc0, !PT ;  /* 0xffffffdf11117812 */ /* 0x000fe400078ec0ff */
[----:B------:R-:W-:Y:S01]  /*53f0*/  LOP3.LUT R113, R122, 0x120, RZ, 0xfc, !PT ;  /* 0x000001207a717812 */ /* 0x000fe200078efcff */
[----:B------:R-:W5:Y:S01]  /*5400*/  @!P0 LDG.E R8, desc[UR34][R160.64+-0x100] ;  /* 0xffff0022a0088981 */ /* 0x000f62000c1e1900 */
[----:B------:R-:W-:-:S02]  /*5410*/  @P1 LOP3.LUT R17, R17, 0x20, RZ, 0xfc, !PT ;  /* 0x0000002011111812 */ /* 0x000fc400078efcff */
[C---:B------:R-:W-:Y:S02]  /*5420*/  LOP3.LUT R112, R122.reuse, 0x140, RZ, 0xfc, !PT ;  /* 0x000001407a707812 */ /* 0x040fe400078efcff */
[----:B------:R-:W-:Y:S02]  /*5430*/  LOP3.LUT R17, R17, 0xffffffef, RZ, 0xc0, !PT ;  /* 0xffffffef11117812 */ /* 0x000fe400078ec0ff */
[----:B------:R-:W-:Y:S02]  /*5440*/  LOP3.LUT R111, R122, 0x160, RZ, 0xfc, !PT ;  /* 0x000001607a6f7812 */ /* 0x000fe400078efcff */
[----:B------:R-:W-:Y:S02]  /*5450*/  @P0 LOP3.LUT R17, R17, 0x10, RZ, 0xfc, !PT ;  /* 0x0000001011110812 */ /* 0x000fe400078efcff */
[----:B------:R-:W-:Y:S02]  /*5460*/  ISETP.GE.AND P0, PT, R115, UR36, PT ;  /* 0x0000002473007c0c */ /* 0x000fe4000bf06270 */
[----:B------:R-:W-:-:S02]  /*5470*/  LOP3.LUT R17, R17, 0xfffffff7, RZ, 0xc0, !PT ;  /* 0xfffffff711117812 */ /* 0x000fc400078ec0ff */
[C---:B------:R-:W-:Y:S02]  /*5480*/  LOP3.LUT R110, R122.reuse, 0x180, RZ, 0xfc, !PT ;  /* 0x000001807a6e7812 */ /* 0x040fe400078efcff */
[C---:B------:R-:W-:Y:S02]  /*5490*/  LOP3.LUT R109, R122.reuse, 0x1a0, RZ, 0xfc, !PT ;  /* 0x000001a07a6d7812 */ /* 0x040fe400078efcff */
[C---:B------:R-:W-:Y:S02]  /*54a0*/  LOP3.LUT R108, R122.reuse, 0x1c0, RZ, 0xfc, !PT ;  /* 0x000001c07a6c7812 */ /* 0x040fe400078efcff */
[----:B------:R-:W-:-:S03]  /*54b0*/  LOP3.LUT R107, R122, 0x1e0, RZ, 0xfc, !PT ;  /* 0x000001e07a6b7812 */ /* 0x000fc600078efcff */
[----:B------:R-:W-:Y:S01]  /*54c0*/  @P0 LOP3.LUT R17, R17, 0x8, RZ, 0xfc, !PT ;  /* 0x0000000811110812 */ /* 0x000fe200078efcff */
[----:B------:R-:W5:Y:S01]  /*54d0*/  @!P0 LDG.E R11, desc[UR34][R160.64+-0x80] ;  /* 0xffff8022a00b8981 */ /* 0x000f62000c1e1900 */
[----:B------:R-:W-:Y:S02]  /*54e0*/  ISETP.GE.AND P0, PT, R114, UR36, PT ;  /* 0x0000002472007c0c */ /* 0x000fe4000bf06270 */
[----:B------:R-:W-:-:S11]  /*54f0*/  LOP3.LUT R17, R17, 0xfffffffb, RZ, 0xc0, !PT ;  /* 0xfffffffb11117812 */ /* 0x000fd600078ec0ff */
[----:B------:R-:W-:Y:S01]  /*5500*/  @P0 LOP3.LUT R17, R17, 0x4, RZ, 0xfc, !PT ;  /* 0x0000000411110812 */ /* 0x000fe200078efcff */
[----:B------:R-:W5:Y:S01]  /*5510*/  @!P0 LDG.E R10, desc[UR34][R160.64] ;  /* 0x00000022a00a8981 */ /* 0x000f62000c1e1900 */
[----:B------:R-:W-:Y:S02]  /*5520*/  ISETP.GE.AND P0, PT, R113, UR36, PT ;  /* 0x0000002471007c0c */ /* 0x000fe4000bf06270 */
[----:B------:R-:W-:Y:S02]  /*5530*/  LOP3.LUT R17, R17, 0xfffffffd, RZ, 0xc0, !PT ;  /* 0xfffffffd11117812 */ /* 0x000fe400078ec0ff */
[----:B------:R-:W-:Y:S02]  /*5540*/  ISETP.GE.AND P1, PT, R111, UR36, PT ;  /* 0x000000246f007c0c */ /* 0x000fe4000bf26270 */
[----:B------:R-:W-:Y:S02]  /*5550*/  ISETP.GE.AND P2, PT, R110, UR36, PT ;  /* 0x000000246e007c0c */ /* 0x000fe4000bf46270 */
[----:B------:R-:W-:-:S05]  /*5560*/  ISETP.GE.AND P3, PT, R109, UR36, PT ;  /* 0x000000246d007c0c */ /* 0x000fca000bf66270 */
[----:B------:R-:W-:Y:S01]  /*5570*/  @P0 LOP3.LUT R17, R17, 0x2, RZ, 0xfc, !PT ;  /* 0x0000000211110812 */ /* 0x000fe200078efcff */
[----:B------:R-:W5:Y:S01]  /*5580*/  @!P0 LDG.E R13, desc[UR34][R160.64+0x80] ;  /* 0x00008022a00d8981 */ /* 0x000f62000c1e1900 */
[----:B------:R-:W-:Y:S02]  /*5590*/  ISETP.GE.AND P0, PT, R112, UR36, PT ;  /* 0x0000002470007c0c */ /* 0x000fe4000bf06270 */
[----:B------:R-:W-:Y:S01]  /*55a0*/  ISETP.GE.AND P4, PT, R108, UR36, PT ;  /* 0x000000246c007c0c */ /* 0x000fe2000bf86270 */
[----:B------:R-:W5:Y:S01]  /*55b0*/  @!P1 LDG.E R15, desc[UR34][R160.64+0x180] ;  /* 0x00018022a00f9981 */ /* 0x000f62000c1e1900 */
[----:B------:R-:W-:-:S03]  /*55c0*/  ISETP.GE.AND P5, PT, R107, UR36, PT ;  /* 0x000000246b007c0c */ /* 0x000fc6000bfa6270 */
[----:B------:R-:W5:Y:S04]  /*55d0*/  @!P2 LDG.E R14, desc[UR34][R160.64+0x200] ;  /* 0x00020022a00ea981 */ /* 0x000f68000c1e1900 */
[----:B------:R-:W5:Y:S04]  /*55e0*/  @!P3 LDG.E R125, desc[UR34][R160.64+0x280] ;  /* 0x00028022a07db981 */ /* 0x000f68000c1e1900 */
[----:B------:R-:W5:Y:S04]  /*55f0*/  @!P0 LDG.E R12, desc[UR34][R160.64+0x100] ;  /* 0x00010022a00c8981 */ /* 0x000f68000c1e1900 */
[----:B------:R-:W5:Y:S04]  /*5600*/  @!P4 LDG.E R126, desc[UR34][R160.64+0x300] ;  /* 0x00030022a07ec981 */ /* 0x000f68000c1e1900 */
[----:B------:R-:W5:Y:S01]  /*5610*/  @!P5 LDG.E R128, desc[UR34][R160.64+0x380] ;  /* 0x00038022a080d981 */ /* 0x000f62000c1e1900 */
[----:B------:R-:W-:Y:S01]  /*5620*/  MOV R3, UR48 ;  /* 0x0000003000037c02 */ /* 0x000fe20008000f00 */
[----:B------:R-:W-:-:S05]  /*5630*/  IMAD.U32 R2, RZ, RZ, UR46 ;  /* 0x0000002eff027e24 */ /* 0x000fca000f8e00ff */
[----:B------:R-:W5:Y:S01]  /*5640*/  LDG.E R3, desc[UR34][R2.64] ;  /* 0x0000002202037981 */ /* 0x000f62000c1e1900 */
[----:B0-----:R-:W0:Y:S02]  /*5650*/  S2R R124, SR_TID.X ;  /* 0x00000000007c7919 */ /* 0x001e240000002100 */
[----:B0-----:R-:W-:-:S05]  /*5660*/  IMAD.SHL.U32 R123, R124, 0x10, RZ ;  /* 0x000000107c7b7824 */ /* 0x001fca00078e00ff */
[----:B------:R-:W-:Y:S01]  /*5670*/  ISETP.GE.U32.AND P6, PT, R123, UR36, PT ;  /* 0x000000247b007c0c */ /* 0x000fe2000bfc6070 */
[----:B---3--:R-:W-:Y:S04]  /*5680*/  STS [R105], R0 ;  /* 0x0000000069007388 */ /* 0x008fe80000000800 */
[----:B--2---:R-:W-:Y:S04]  /*5690*/  STS [R104+0x80], R5 ;  /* 0x0000800568007388 */ /* 0x004fe80000000800 */
        /* <DEDUP_REMOVED lines=11> */
[----:B------:R0:W-:Y:S04]  /*5750*/  STS [R92+0x680], R125 ;  /* 0x0006807d5c007388 */ /* 0x0001e80000000800 */
[----:B------:R-:W-:Y:S04]  /*5760*/  STS [R91+0x700], R126 ;  /* 0x0007007e5b007388 */ /* 0x000fe80000000800 */
[----:B------:R-:W-:Y:S01]  /*5770*/  STS [R87+0x780], R128 ;  /* 0x0007808057007388 */ /* 0x000fe20000000800 */
[----:B------:R-:W-:-:S03]  /*5780*/  NOP ;  /* 0x0000000000007918 */ /* 0x000fc60000000000 */
[----:B------:R-:W1:Y:S01]  /*5790*/  LDS R0, [R90] ;  /* 0x000000005a007984 */ /* 0x000e620000000800 */
[----:B------:R-:W-:-:S03]  /*57a0*/  FMUL.FTZ R3, R3, 1.4426950216293334961 ;  /* 0x3fb8aa3b03037820 */ /* 0x000fc60000410000 */
[----:B------:R-:W2:Y:S01]  /*57b0*/  LDS R5, [R83+0x4] ;  /* 0x0000040053057984 */ /* 0x000ea20000000800 */
[----:B------:R-:W-:-:S06]  /*57c0*/  FMUL.FTZ R2, R3, R69 ;  /* 0x0000004503027220 */ /* 0x000fcc0000410000 */
[----:B------:R-:W0:Y:S02]  /*57d0*/  MUFU.EX2 R2, R2 ;  /* 0x0000000200027308 */ /* 0x000e240000000800 */
[----:B0-----:R-:W-:Y:S01]  /*57e0*/  FSEL R125, R2, 1, !P6 ;  /* 0x3f800000027d7808 */ /* 0x001fe20007000000 */
[----:B-1----:R-:W-:-:S05]  /*57f0*/  FMUL.FTZ R0, R33, R0 ;  /* 0x0000000021007220 */ /* 0x002fca0000410000 */
[----:B------:R-:W-:Y:S01]  /*5800*/  FSEL R126, R0, RZ, !P6 ;  /* 0x000000ff007e7208 */ /* 0x000fe20007000000 */
[----:B------:R-:W-:-:S05]  /*5810*/  VIADD R0, R123, 0x1 ;  /* 0x000000017b007836 */ /* 0x000fca0000000000 */
[----:B------:R-:W-:Y:S02]  /*5820*/  ISETP.GE.U32.AND P6, PT, R0, UR36, PT ;  /* 0x0000002400007c0c */ /* 0x000fe4000bfc6070 */
[----:B------:R-:W0:Y:S01]  /*5830*/  LDS R0, [R86+0x8] ;  /* 0x0000080056007984 */ /* 0x000e220000000800 */
[C---:B------:R-:W-:Y:S01]  /*5840*/  FMUL.FTZ R4, R3.reuse, R68 ;  /* 0x0000004403047220 */ /* 0x040fe20000410000 */
[----:B------:R-:W-:-:S05]  /*5850*/  FMUL.FTZ R6, R3, R67 ;  /* 0x0000004303067220 */ /* 0x000fca0000410000 */
[----:B------:R-:W1:Y:S01]  /*5860*/  MUFU.EX2 R4, R4 ;  /* 0x0000000400047308 */ /* 0x000e620000000800 */
[----:B--2---:R-:W-:Y:S01]  /*5870*/  FMUL.FTZ R5, R32, R5 ;  /* 0x0000000520057220 */ /* 0x004fe20000410000 */
[----:B------:R-:W-:-:S06]  /*5880*/  VIADD R2, R123, 0x2 ;  /* 0x000000027b027836 */ /* 0x000fcc0000000000 */
[----:B------:R-:W2:Y:S01]  /*5890*/  MUFU.EX2 R6, R6 ;  /* 0x0000000600067308 */ /* 0x000ea20000000800 */
[----:B------:R-:W-:Y:S02]  /*58a0*/  FSEL R128, R5, RZ, !P6 ;  /* 0x000000ff05807208 */ /* 0x000fe40007000000 */
[----:B------:R-:W3:Y:S01]  /*58b0*/  LDS R5, [R81+0xc] ;  /* 0x00000c0051057984 */ /* 0x000ee20000000800 */
[----:B-1----:R-:W-:Y:S02]  /*58c0*/  FSEL R127, R4, 1, !P6 ;  /* 0x3f800000047f7808 */ /* 0x002fe40007000000 */
[----:B------:R-:W-:Y:S01]  /*58d0*/  ISETP.GE.U32.AND P6, PT, R2, UR36, PT ;  /* 0x0000002402007c0c */ /* 0x000fe2000bfc6070 */
[----:B0-----:R-:W-:-:S05]  /*58e0*/  FMUL.FTZ R0, R31, R0 ;  /* 0x000000001f007220 */ /* 0x001fca0000410000 */
[----:B------:R-:W-:Y:S01]  /*58f0*/  FSEL R130, R0, RZ, !P6 ;  /* 0x000000ff00827208 */ /* 0x000fe20007000000 */
[----:B------:R-:W-:Y:S01]  /*5900*/  VIADD R0, R123, 0x3 ;  /* 0x000000037b007836 */ /* 0x000fe20000000000 */
[----:B--2---:R-:W-:-:S04]  /*5910*/  FSEL R129, R6, 1, !P6 ;  /* 0x3f80000006817808 */ /* 0x004fc80007000000 */
[----:B------:R-:W-:Y:S02]  /*5920*/  ISETP.GE.U32.AND P6, PT, R0, UR36, PT ;  /* 0x0000002400007c0c */ /* 0x000fe4000bfc6070 */
[----:B------:R-:W0:Y:S01]  /*5930*/  LDS R0, [R82+0x10] ;  /* 0x0000100052007984 */ /* 0x000e220000000800 */
[C---:B------:R-:W-:Y:S01]  /*5940*/  FMUL.FTZ R4, R3.reuse, R66 ;  /* 0x0000004203047220 */ /* 0x040fe20000410000 */
[----:B------:R-:W-:-:S05]  /*5950*/  FMUL.FTZ R6, R3, R65 ;  /* 0x0000004103067220 */ /* 0x000fca0000410000 */
[----:B------:R-:W1:Y:S01]  /*5960*/  MUFU.EX2 R4, R4 ;  /* 0x0000000400047308 */ /* 0x000e620000000800 */
[----:B---3--:R-:W-:Y:S01]  /*5970*/  FMUL.FTZ R5, R30, R5 ;  /* 0x000000051e057220 */ /* 0x008fe20000410000 */
        /* <DEDUP_REMOVED lines=16> */
[----:B------:R-:W-:-:S04]  /*5a80*/  IADD3 R2, PT, PT, R123, 0x6, RZ ;  /* 0x000000067b027810 */ /* 0x000fc80007ffe0ff */
[----:B------:R-:W-:Y:S02]  /*5a90*/  FSEL R136, R5, RZ, !P6 ;  /* 0x000000ff05887208 */ /* 0x000fe40007000000 */
[----:B------:R-:W2:Y:S01]  /*5aa0*/  MUFU.EX2 R6, R6 ;  /* 0x0000000600067308 */ /* 0x000ea20000000800 */
        /* <DEDUP_REMOVED lines=9> */
[----:B------:R-:W-:Y:S01]  /*5b40*/  FMUL.FTZ R4, R3, R62 ;  /* 0x0000003e03047220 */ /* 0x000fe20000410000 */
[----:B---3--:R-:W-:-:S05]  /*5b50*/  FMUL.FTZ R5, R26, R5 ;  /* 0x000000051a057220 */ /* 0x008fca0000410000 */
[----:B------:R-:W1:Y:S01]  /*5b60*/  MUFU.EX2 R4, R4 ;  /* 0x0000000400047308 */ /* 0x000e620000000800 */
[----:B------:R-:W-:Y:S01]  /*5b70*/  FSEL R140, R5, RZ, !P6 ;  /* 0x000000ff058c7208 */ /* 0x000fe20007000000 */
[----:B------:R-:W-:Y:S01]  /*5b80*/  FMUL.FTZ R6, R3, R61 ;  /* 0x0000003d03067220 */ /* 0x000fe20000410000 */
[----:B------:R-:W2:Y:S01]  /*5b90*/  LDS R5, [R75+0x24] ;  /* 0x000024004b057984 */ /* 0x000ea20000000800 */
[----:B------:R-:W-:-:S04]  /*5ba0*/  VIADD R2, R123, 0x8 ;  /* 0x000000087b027836 */ /* 0x000fc80000000000 */
[----:B------:R-:W3:Y:S01]  /*5bb0*/  MUFU.EX2 R6, R6 ;  /* 0x0000000600067308 */ /* 0x000ee20000000800 */
[----:B-1----:R-:W-:Y:S02]  /*5bc0*/  FSEL R139, R4, 1, !P6 ;  /* 0x3f800000048b7808 */ /* 0x002fe40007000000 */
[----:B------:R-:W-:Y:S01]  /*5bd0*/  ISETP.GE.U32.AND P6, PT, R2, UR36, PT ;  /* 0x0000002402007c0c */ /* 0x000fe2000bfc6070 */
[----:B0-----:R-:W-:-:S05]  /*5be0*/  FMUL.FTZ R0, R25, R0 ;  /* 0x0000000019007220 */ /* 0x001fca0000410000 */
[----:B------:R-:W-:Y:S01]  /*5bf0*/  FSEL R142, R0, RZ, !P6 ;  /* 0x000000ff008e7208 */ /* 0x000fe20007000000 */
[----:B------:R-:W-:Y:S01]  /*5c00*/  VIADD R0, R123, 0x9 ;  /* 0x000000097b007836 */ /* 0x000fe20000000000 */
[----:B---3--:R-:W-:-:S04]  /*5c10*/  FSEL R141, R6, 1, !P6 ;  /* 0x3f800000068d7808 */ /* 0x008fc80007000000 */
[----:B------:R-:W-:Y:S02]  /*5c20*/  ISETP.GE.U32.AND P6, PT, R0, UR36, PT ;  /* 0x0000002400007c0c */ /* 0x000fe4000bfc6070 */
[----:B------:R-:W0:Y:S01]  /*5c30*/  LDS R0, [R76+0x28] ;  /* 0x000028004c007984 */ /* 0x000e220000000800 */
[----:B--2---:R-:W-:Y:S01]  /*5c40*/  FMUL.FTZ R5, R24, R5 ;  /* 0x0000000518057220 */ /* 0x004fe20000410000 */
[----:B------:R-:W-:-:S04]  /*5c50*/  FMUL.FTZ R4, R3, R60 ;  /* 0x0000003c03047220 */ /* 0x000fc80000410000 */
[----:B------:R-:W-:Y:S02]  /*5c60*/  FSEL R144, R5, RZ, !P6 ;  /* 0x000000ff05907208 */ /* 0x000fe40007000000 */
[----:B------:R-:W1:Y:S01]  /*5c70*/  LDS R5, [R73+0x2c] ;  /* 0x00002c0049057984 */ /* 0x000e620000000800 */
[----:B------:R-:W2:Y:S01]  /*5c80*/  MUFU.EX2 R4, R4 ;  /* 0x0000000400047308 */ /* 0x000ea20000000800 */
[----:B------:R-:W-:Y:S01]  /*5c90*/  FMUL.FTZ R6, R3, R59 ;  /* 0x0000003b03067220 */ /* 0x000fe20000410000 */
[----:B------:R-:W-:-:S06]  /*5ca0*/  VIADD R2, R123, 0xa ;  /* 0x0000000a7b027836 */ /* 0x000fcc0000000000 */
[----:B------:R-:W3:Y:S01]  /*5cb0*/  MUFU.EX2 R6, R6 ;  /* 0x0000000600067308 */ /* 0x000ee20000000800 */
[----:B--2---:R-:W-:Y:S02]  /*5cc0*/  FSEL R143, R4, 1, !P6 ;  /* 0x3f800000048f7808 */ /* 0x004fe40007000000 */
[----:B------:R-:W-:Y:S01]  /*5cd0*/  ISETP.GE.U32.AND P6, PT, R2, UR36, PT ;  /* 0x0000002402007c0c */ /* 0x000fe2000bfc6070 */
[----:B0-----:R-:W-:-:S05]  /*5ce0*/  FMUL.FTZ R0, R23, R0 ;  /* 0x0000000017007220 */ /* 0x001fca0000410000 */
[----:B------:R-:W-:Y:S01]  /*5cf0*/  FSEL R146, R0, RZ, !P6 ;  /* 0x000000ff00927208 */ /* 0x000fe20007000000 */
[----:B------:R-:W-:Y:S01]  /*5d00*/  VIADD R0, R123, 0xb ;  /* 0x0000000b7b007836 */ /* 0x000fe20000000000 */
[----:B---3--:R-:W-:-:S04]  /*5d10*/  FSEL R145, R6, 1, !P6 ;  /* 0x3f80000006917808 */ /* 0x008fc80007000000 */
[----:B------:R-:W-:Y:S02]  /*5d20*/  ISETP.GE.U32.AND P6, PT, R0, UR36, PT ;  /* 0x0000002400007c0c */ /* 0x000fe4000bfc6070 */
[----:B------:R-:W0:Y:S01]  /*5d30*/  LDS R0, [R74+0x30] ;  /* 0x000030004a007984 */ /* 0x000e220000000800 */
[----:B-1----:R-:W-:Y:S01]  /*5d40*/  FMUL.FTZ R5, R22, R5 ;  /* 0x0000000516057220 */ /* 0x002fe20000410000 */
        /* <DEDUP_REMOVED lines=10> */
[----:B------:R-:W-:Y:S02]  /*5df0*/  FSEL R150, R0, RZ, !P6 ;  /* 0x000000ff00967208 */ /* 0x000fe40007000000 */
[----:B------:R-:W-:Y:S02]  /*5e00*/  IADD3 R0, PT, PT, R123, 0xd, RZ ;  /* 0x0000000d7b007810 */ /* 0x000fe40007ffe0ff */
[----:B---3--:R-:W-:Y:S02]  /*5e10*/  FSEL R149, R6, 1, !P6 ;  /* 0x3f80000006957808 */ /* 0x008fe40007000000 */
[----:B------:R-:W-:Y:S02]  /*5e20*/  ISETP.GE.U32.AND P6, PT, R0, UR36, PT ;  /* 0x0000002400007c0c */ /* 0x000fe4000bfc6070 */
[----:B------:R-:W0:Y:S01]  /*5e30*/  LDS R0, [R72+0x38] ;  /* 0x0000380048007984 */ /* 0x000e220000000800 */
[----:B-1----:R-:W-:Y:S01]  /*5e40*/  FMUL.FTZ R5, R20, R5 ;  /* 0x0000000514057220 */ /* 0x002fe20000410000 */
[----:B------:R-:W-:Y:S01]  /*5e50*/  P2R R16, PR, RZ, 0x1 ;  /* 0x00000001ff107803 */ /* 0x000fe20000000000 */
[----:B------:R-:W-:Y:S01]  /*5e60*/  FMUL.FTZ R4, R3, R56 ;  /* 0x0000003803047220 */ /* 0x000fe20000410000 */
[----:B------:R-:W-:-:S02]  /*5e70*/  LOP3.LUT P0, RZ, R17, 0x4, RZ, 0xc0, !PT ;  /* 0x0000000411ff7812 */ /* 0x000fc4000780c0ff */
[----:B------:R-:W-:Y:S02]  /*5e80*/  FSEL R152, R5, RZ, !P6 ;  /* 0x000000ff05987208 */ /* 0x000fe40007000000 */
[----:B------:R-:W1:Y:S01]  /*5e90*/  LDS R5, [R70+0x3c] ;  /* 0x00003c0046057984 */ /* 0x000e620000000800 */
[----:B------:R-:W-:Y:S01]  /*5ea0*/  P2R R40, PR, RZ, 0x1 ;  /* 0x00000001ff287803 */ /* 0x000fe20000000000 */
[----:B------:R-:W2:Y:S01]  /*5eb0*/  MUFU.EX2 R4, R4 ;  /* 0x0000000400047308 */ /* 0x000ea20000000800 */
[----:B------:R-:W-:-:S04]  /*5ec0*/  LOP3.LUT P0, RZ, R17, 0x8, RZ, 0xc0, !PT ;  /* 0x0000000811ff7812 */ /* 0x000fc8000780c0ff */
[----:B------:R-:W-:Y:S02]  /*5ed0*/  P2R R41, PR, RZ, 0x1 ;  /* 0x00000001ff297803 */ /* 0x000fe40000000000 */
[----:B------:R-:W-:-:S04]  /*5ee0*/  LOP3.LUT P0, RZ, R17, 0x10, RZ, 0xc0, !PT ;  /* 0x0000001011ff7812 */ /* 0x000fc8000780c0ff */
[----:B------:R-:W-:Y:S02]  /*5ef0*/  P2R R42, PR, RZ, 0x1 ;  /* 0x00000001ff2a7803 */ /* 0x000fe40000000000 */
[----:B------:R-:W-:Y:S01]  /*5f00*/  LOP3.LUT P0, RZ, R17, 0x20, RZ, 0xc0, !PT ;  /* 0x0000002011ff7812 */ /* 0x000fe2000780c0ff */
[----:B------:R-:W-:-:S03]  /*5f10*/  FMUL.FTZ R6, R3, R54 ;  /* 0x0000003603067220 */ /* 0x000fc60000410000 */
[----:B------:R-:W-:Y:S02]  /*5f20*/  P2R R43, PR, RZ, 0x1 ;  /* 0x00000001ff2b7803 */ /* 0x000fe40000000000 */
[----:B------:R-:W-:Y:S02]  /*5f30*/  LOP3.LUT P0, RZ, R17, 0x40, RZ, 0xc0, !PT ;  /* 0x0000004011ff7812 */ /* 0x000fe4000780c0ff */
[----:B--2---:R-:W-:Y:S01]  /*5f40*/  FSEL R151, R4, 1, !P6 ;  /* 0x3f80000004977808 */ /* 0x004fe20007000000 */
[----:B------:R-:W-:Y:S01]  /*5f50*/  FMUL.FTZ R4, R3, R52 ;  /* 0x0000003403047220 */ /* 0x000fe20000410000 */
[----:B------:R-:W-:Y:S01]  /*5f60*/  P2R R84, PR, RZ, 0x1 ;  /* 0x00000001ff547803 */ /* 0x000fe20000000000 */
[----:B------:R-:W2:Y:S01]  /*5f70*/  MUFU.EX2 R6, R6 ;  /* 0x0000000600067308 */ /* 0x000ea20000000800 */
[----:B------:R-:W-:Y:S01]  /*5f80*/  LOP3.LUT P0, RZ, R17, 0x80, RZ, 0xc0, !PT ;  /* 0x0000008011ff7812 */ /* 0x000fe2000780c0ff */
[----:B------:R-:W-:-:S03]  /*5f90*/  VIADD R2, R123, 0xe ;  /* 0x0000000e7b027836 */ /* 0x000fc60000000000 */
[----:B------:R-:W-:Y:S02]  /*5fa0*/  P2R R85, PR, RZ, 0x1 ;  /* 0x00000001ff557803 */ /* 0x000fe40000000000 */
[----:B------:R-:W-:Y:S01]  /*5fb0*/  LOP3.LUT P0, RZ, R17, 0x100, RZ, 0xc0, !PT ;  /* 0x0000010011ff7812 */ /* 0x000fe2000780c0ff */
[----:B------:R-:W3:Y:S01]  /*5fc0*/  MUFU.EX2 R4, R4 ;  /* 0x0000000400047308 */ /* 0x000ee20000000800 */
[----:B0-----:R-:W-:Y:S01]  /*5fd0*/  FMUL.FTZ R0, R19, R0 ;  /* 0x0000000013007220 */ /* 0x001fe20000410000 */
[----:B------:R-:W-:Y:S02]  /*5fe0*/  ISETP.GE.U32.AND P6, PT, R2, UR36, PT ;  /* 0x0000002402007c0c */ /* 0x000fe4000bfc6070 */
[----:B------:R-:W-:Y:S02]  /*5ff0*/  P2R R88, PR, RZ, 0x1 ;  /* 0x00000001ff587803 */ /* 0x000fe40000000000 */
[----:B------:R-:W-:Y:S02]  /*6000*/  LOP3.LUT P0, RZ, R17, 0x200, RZ, 0xc0, !PT ;  /* 0x0000020011ff7812 */ /* 0x000fe4000780c0ff */
[----:B------:R-:W-:Y:S01]  /*6010*/  FSEL R154, R0, RZ, !P6 ;  /* 0x000000ff009a7208 */ /* 0x000fe20007000000 */
[----:B------:R-:W-:Y:S01]  /*6020*/  VIADD R0, R123, 0xf ;  /* 0x0000000f7b007836 */ /* 0x000fe20000000000 */
[----:B------:R-:W-:-:S02]  /*6030*/  P2R R89, PR, RZ, 0x1 ;  /* 0x00000001ff597803 */ /* 0x000fc40000000000 */
[----:B------:R-:W-:Y:S01]  /*6040*/  ISETP.GE.AND P0, PT, R122, UR36, PT ;  /* 0x000000247a007c0c */ /* 0x000fe2000bf06270 */
[----:B-1----:R-:W-:Y:S01]  /*6050*/  FMUL.FTZ R5, R18, R5 ;  /* 0x0000000512057220 */ /* 0x002fe20000410000 */
[----:B--2---:R-:W-:Y:S02]  /*6060*/  FSEL R153, R6, 1, !P6 ;  /* 0x3f80000006997808 */ /* 0x004fe40007000000 */
[----:B------:R-:W-:Y:S01]  /*6070*/  ISETP.GE.U32.AND P6, PT, R0, UR36, PT ;  /* 0x0000002400007c0c */ /* 0x000fe2000bfc6070 */
[----:B------:R-:W-:-:S03]  /*6080*/  IMAD.MOV.U32 R0, RZ, RZ, RZ ;  /* 0x000000ffff007224 */ /* 0x000fc600078e00ff */
[----:B---3--:R-:W-:Y:S02]  /*6090*/  FSEL R155, R4, 1, !P6 ;  /* 0x3f800000049b7808 */ /* 0x008fe40007000000 */
[----:B------:R-:W-:Y:S02]  /*60a0*/  FSEL R156, R5, RZ, !P6 ;  /* 0x000000ff059c7208 */ /* 0x000fe40007000000 */
[C---:B------:R-:W-:Y:S01]  /*60b0*/  LOP3.LUT P6, RZ, R17.reuse, 0x2, RZ, 0xc0, !PT ;  /* 0x0000000211ff7812 */ /* 0x040fe200078cc0ff */
[----:B------:R-:W2:Y:S01]  /*60c0*/  @!P0 LDG.E R0, desc[UR34][R164.64+-0x400] ;  /* 0xfffc0022a4008981 */ /* 0x000ea2000c1e1900 */
[----:B------:R-:W-:-:S04]  /*60d0*/  LOP3.LUT R17, R17, 0xfffffbff, RZ, 0xc0, !PT ;  /* 0xfffffbff11117812 */ /* 0x000fc800078ec0ff */
[----:B------:R-:W-:Y:S02]  /*60e0*/  @P0 LOP3.LUT R17, R17, 0x400, RZ, 0xfc, !PT ;  /* 0x0000040011110812 */ /* 0x000fe400078efcff */
[----:B------:R-:W-:Y:S02]  /*60f0*/  ISETP.NE.AND P0, PT, R89, RZ, PT ;  /* 0x000000ff5900720c */ /* 0x000fe40003f05270 */
[----:B------:R-:W-:-:S11]  /*6100*/  CS2R R2, SRZ ;  /* 0x0000000000027805 */ /* 0x000fd6000001ff00 */
[----:B------:R-:W3:Y:S01]  /*6110*/  @!P0 LDG.E R3, desc[UR34][R164.64+-0x380] ;  /* 0xfffc8022a4038981 */ /* 0x000ee2000c1e1900 */
[----:B------:R-:W-:Y:S02]  /*6120*/  ISETP.NE.AND P0, PT, R88, RZ, PT ;  /* 0x000000ff5800720c */ /* 0x000fe40003f05270 */
[----:B------:R-:W-:-:S11]  /*6130*/  CS2R R4, SRZ ;  /* 0x0000000000047805 */ /* 0x000fd6000001ff00 */
[----:B------:R-:W4:Y:S01]  /*6140*/  @!P0 LDG.E R2, desc[UR34][R164.64+-0x300] ;  /* 0xfffd0022a4028981 */ /* 0x000f22000c1e1900 */
[----:B------:R-:W-:-:S13]  /*6150*/  ISETP.NE.AND P0, PT, R85, RZ, PT ;  /* 0x000000ff5500720c */ /* 0x000fda0003f05270 */
[----:B------:R-:W5:Y:S01]  /*6160*/  @!P0 LDG.E R5, desc[UR34][R164.64+-0x280] ;  /* 0xfffd8022a4058981 */ /* 0x000f62000c1e1900 */
[----:B------:R-:W-:Y:S02]  /*6170*/  ISETP.NE.AND P0, PT, R84, RZ, PT ;  /* 0x000000ff5400720c */ /* 0x000fe40003f05270 */
[----:B------:R-:W-:-:S11]  /*6180*/  CS2R R6, SRZ ;  /* 0x0000000000067805 */ /* 0x000fd6000001ff00 */
[----:B------:R-:W5:Y:S01]  /*6190*/  @!P0 LDG.E R4, desc[UR34][R164.64+-0x200] ;  /* 0xfffe0022a4048981 */ /* 0x000f62000c1e1900 */
        /* <DEDUP_REMOVED lines=8> */
[----:B------:R-:W-:Y:S01]  /*6220*/  CS2R R10, SRZ ;  /* 0x00000000000a7805 */ /* 0x000fe2000001ff00 */
[----:B------:R-:W-:Y:S02]  /*6230*/  IMAD.MOV.U32 R159, RZ, RZ, RZ ;  /* 0x000000ffff9f7224 */ /* 0x000fe400078e00ff */
[----:B------:R-:W-:Y:S01]  /*6240*/  HFMA2 R42, -RZ, RZ, 0, 0 ;  /* 0x00000000ff2a7431 */ /* 0x000fe200000001ff */
[----:B------:R-:W-:Y:S01]  /*6250*/  CS2R R162, SRZ ;  /* 0x0000000000a27805 */ /* 0x000fe2000001ff00 */
[----:B------:R-:W-:Y:S01]  /*6260*/  IMAD.MOV.U32 R40, RZ, RZ, RZ ;  /* 0x000000ffff287224 */ /* 0x000fe200078e00ff */
[----:B------:R-:W5:Y:S04]  /*6270*/  @!P6 LDG.E R11, desc[UR34][R164.64+0x80] ;  /* 0x00008022a40be981 */ /* 0x000f68000c1e1900 */
[----:B------:R-:W5:Y:S04]  /*6280*/  @!P1 LDG.E R159, desc[UR34][R164.64+0x180] ;  /* 0x00018022a49f9981 */ /* 0x000f68000c1e1900 */
[----:B------:R-:W5:Y:S01]  /*6290*/  @!P0 LDG.E R8, desc[UR34][R164.64] ;  /* 0x00000022a4088981 */ /* 0x000f62000c1e1900 */
[----:B------:R-:W-:-:S03]  /*62a0*/  ISETP.NE.AND P0, PT, R16, RZ, PT ;  /* 0x000000ff1000720c */ /* 0x000fc60003f05270 */
[----:B------:R-:W5:Y:S04]  /*62b0*/  @!P2 LDG.E R162, desc[UR34][R164.64+0x200] ;  /* 0x00020022a4a2a981 */ /* 0x000f68000c1e1900 */
[----:B------:R-:W5:Y:S04]  /*62c0*/  @!P3 LDG.E R163, desc[UR34][R164.64+0x280] ;  /* 0x00028022a4a3b981 */ /* 0x000f68000c1e1900 */
[----:B------:R-:W5:Y:S04]  /*62d0*/  @!P4 LDG.E R40, desc[UR34][R164.64+0x300] ;  /* 0x00030022a428c981 */ /* 0x000f68000c1e1900 */
[----:B------:R-:W5:Y:S04]  /*62e0*/  @!P0 LDG.E R10, desc[UR34][R164.64+0x100] ;  /* 0x00010022a40a8981 */ /* 0x000f68000c1e1900 */
[----:B------:R-:W5:Y:S01]  /*62f0*/  @!P5 LDG.E R42, desc[UR34][R164.64+0x380] ;  /* 0x00038022a42ad981 */ /* 0x000f62000c1e1900 */
[----:B------:R-:W-:-:S03]  /*6300*/  ISETP.NE.AND P6, PT, RZ, UR7, PT ;  /* 0x00000007ff007c0c */ /* 0x000fc6000bfc5270 */
[----:B--2---:R0:W-:Y:S04]  /*6310*/  STS [R105+0x2100], R0 ;  /* 0x0021000069007388 */ /* 0x0041e80000000800 */
[----:B---3--:R0:W-:Y:S04]  /*6320*/  STS [R104+0x2180], R3 ;  /* 0x0021800368007388 */ /* 0x0081e80000000800 */
[----:B----4-:R0:W-:Y:S04]  /*6330*/  STS [R103+0x2200], R2 ;  /* 0x0022000267007388 */ /* 0x0101e80000000800 */
[----:B-----5:R0:W-:Y:S04]  /*6340*/  STS [R102+0x2280], R5 ;  /* 0x0022800566007388 */ /* 0x0201e80000000800 */
        /* <DEDUP_REMOVED lines=13> */
[----:B------:R0:W1:Y:S04]  /*6420*/  LDS R16, [R90+0x2100] ;  /* 0x002100005a107984 */ /* 0x0000680000000800 */
[----:B------:R0:W2:Y:S04]  /*6430*/  LDS R15, [R83+0x2104] ;  /* 0x00210400530f7984 */ /* 0x0000a80000000800 */
[----:B------:R0:W3:Y:S04]  /*6440*/  LDS R14, [R86+0x2108] ;  /* 0x00210800560e7984 */ /* 0x0000e80000000800 */
        /* <DEDUP_REMOVED lines=13> */
[----:B------:R-:W0:Y:S01]  /*6520*/  @P6 LDS.64 R84, [UR47] ;  /* 0x0000002fff546984 */ /* 0x000e220008000a00 */
[----:B-1234-:R-:W-:Y:S05]  /*6530*/  @P6 BRA `(.L_x_138) ;  /* 0x0000000000646947 */ /* 0x01efea0003800000 */
[----:B------:R-:W1:Y:S01]  /*6540*/  LDCU.U8 UR10, c[0x0][0x3a9] ;  /* 0x00007520ff0a77ac */ /* 0x000e620008000000 */
[----:B0-----:R-:W-:Y:S01]  /*6550*/  IMAD.MOV.U32 R84, RZ, RZ, 0x3f800000 ;  /* 0x3f800000ff547424 */ /* 0x001fe200078e00ff */
[----:B-1----:R-:W-:-:S04]  /*6560*/  UISETP.NE.AND UP0, UPT, UR10, URZ, UP2 ;  /* 0x000000ff0a00728c */ /* 0x002fc80009705270 */
        /* <DEDUP_REMOVED lines=12> */
[----:B------:R-:W-:-:S05]  /*6630*/  IMAD.U32 R41, RZ, RZ, UR10 ;  /* 0x0000000aff297e24 */ /* 0x000fca000f8e00ff */
[----:B------:R1:W5:Y:S01]  /*6640*/  LDG.E R85, desc[UR34][R40.64] ;  /* 0x0000002228557981 */ /* 0x000362000c1e1900 */
[----:B------:R-:W-:Y:S05]  /*6650*/  BRA `(.L_x_138) ;  /* 0x00000000001c7947 */ /* 0x000fea0003800000 */
.L_x_139:
[----:B------:R-:W-:Y:S01]  /*6660*/  IMAD.MOV.U32 R85, RZ, RZ, RZ ;  /* 0x000000ffff557224 */ /* 0x000fe200078e00ff */
[----:B------:R-:W-:Y:S06]  /*6670*/  BRA.U !UP2, `(.L_x_138) ;  /* 0x000000010a147547 */ /* 0x000fec000b800000 */
[----:B------:R-:W-:-:S04]  /*6680*/  UIADD3 UR10, UP0, UPT, UR27, UR12, URZ ;  /* 0x0000000c1b0a7290 */ /* 0x000fc8000ff1e0ff */
[----:B------:R-:W-:Y:S02]  /*6690*/  UIADD3.X UR11, UPT, UPT, UR25, UR13, URZ, UP0, !UPT ;  /* 0x0000000d190b7290 */ /* 0x000fe400087fe4ff */
[----:B------:R-:W-:-:S04]  /*66a0*/  IMAD.U32 R40, RZ, RZ, UR10 ;  /* 0x0000000aff287e24 */ /* 0x000fc8000f8e00ff */
[----:B------:R-:W-:-:S05]  /*66b0*/  MOV R41, UR11 ;  /* 0x0000000b00297c02 */ /* 0x000fca0008000f00 */
[----:B------:R2:W5:Y:S02]  /*66c0*/  LDG.E R85, desc[UR34][R40.64] ;  /* 0x0000002228557981 */ /* 0x000564000c1e1900 */
.L_x_138:
[----:B012---:R-:W-:Y:S01]  /*66d0*/  FFMA.FTZ R40, R126, R127, R128 ;  /* 0x0000007f7e287223 */ /* 0x007fe20000010080 */
[----:B------:R-:W-:Y:S01]  /*66e0*/  ISETP.GE.AND P6, PT, R106, 0x1, PT ;  /* 0x000000016a00780c */ /* 0x000fe20003fc6270 */
[----:B------:R-:W0:Y:S01]  /*66f0*/  S2UR UR10, SR_CgaCtaId ;  /* 0x00000000000a79c3 */ /* 0x000e220000008800 */
[----:B------:R-:W-:Y:S01]  /*6700*/  UMOV UR37, 0x400 ;  /* 0x0000040000257882 */ /* 0x000fe20000000000 */
[----:B------:R-:W-:Y:S01]  /*6710*/  FFMA.FTZ R40, R129, R40, R130 ;  /* 0x0000002881287223 */ /* 0x000fe20000010082 */
[----:B------:R-:W-:Y:S01]  /*6720*/  SHF.R.U32.HI R163, RZ, 0x5, R124 ;  /* 0x00000005ffa37819 */ /* 0x000fe2000001167c */
[----:B------:R-:W-:Y:S01]  /*6730*/  BSSY.RECONVERGENT B0, `(.L_x_140) ;  /* 0x0000067000007945 */ /* 0x000fe20003800200 */
[----:B------:R-:W-:Y:S01]  /*6740*/  LOP3.LUT R17, R17, 0xffffefff, RZ, 0xc0, !PT ;  /* 0xffffefff11117812 */ /* 0x000fe200078ec0ff */
[----:B------:R-:W-:-:S03]  /*6750*/  FFMA.FTZ R40, R131, R40, R132 ;  /* 0x0000002883287223 */ /* 0x000fc60000010084 */
[----:B------:R-:W-:Y:S01]  /*6760*/  @P0 LOP3.LUT R17, R17, 0x1000, RZ, 0xfc, !PT ;  /* 0x0000100011110812 */ /* 0x000fe200078efcff */
[----:B------:R-:W-:Y:S01]  /*6770*/  FFMA.FTZ R41, R133, R40, R134 ;  /* 0x0000002885297223 */ /* 0x000fe20000010086 */
[----:B------:R-:W-:Y:S01]  /*6780*/  FMUL.FTZ R40, R125, R127 ;  /* 0x0000007f7d287220 */ /* 0x000fe20000410000 */
[----:B------:R-:W-:Y:S02]  /*6790*/  ISETP.GE.U32.AND P0, PT, R124, 0x20, PT ;  /* 0x000000207c00780c */ /* 0x000fe40003f06070 */
[----:B------:R-:W-:Y:S01]  /*67a0*/  FFMA.FTZ R41, R135, R41, R136 ;  /* 0x0000002987297223 */ /* 0x000fe20000010088 */
[----:B------:R-:W-:-:S03]  /*67b0*/  FMUL.FTZ R40, R129, R40 ;  /* 0x0000002881287220 */ /* 0x000fc60000410000 */
[----:B------:R-:W-:Y:S01]  /*67c0*/  FFMA.FTZ R41, R137, R41, R138 ;  /* 0x0000002989297223 */ /* 0x000fe2000001008a */
[----:B------:R-:W-:-:S03]  /*67d0*/  FMUL.FTZ R40, R131, R40 ;  /* 0x0000002883287220 */ /* 0x000fc60000410000 */
[----:B------:R-:W-:Y:S01]  /*67e0*/  FFMA.FTZ R41, R139, R41, R140 ;  /* 0x000000298b297223 */ /* 0x000fe2000001008c */
[----:B------:R-:W-:Y:S01]  /*67f0*/  FMUL.FTZ R40, R133, R40 ;  /* 0x0000002885287220 */ /* 0x000fe20000410000 */
[----:B0-----:R-:W-:Y:S02]  /*6800*/  ULEA UR37, UR10, UR37, 0x18 ;  /* 0x000000250a257291 */ /* 0x001fe4000f8ec0ff */
[----:B------:R-:W-:Y:S01]  /*6810*/  FFMA.FTZ R41, R141, R41, R142 ;  /* 0x000000298d297223 */ /* 0x000fe2000001008e */
[----:B------:R-:W-:-:S03]  /*6820*/  FMUL.FTZ R40, R135, R40 ;  /* 0x0000002887287220 */ /* 0x000fc60000410000 */
        /* <DEDUP_REMOVED lines=13> */
[----:B------:R-:W-:-:S04]  /*6900*/  FMUL.FTZ R40, R149, R40 ;  /* 0x0000002895287220 */ /* 0x000fc80000410000 */
[----:B------:R-:W0:Y:S01]  /*6910*/  SHFL.UP PT, R41, R42, 0x1, RZ ;  /* 0x042000002a297989 */ /* 0x000e2200000e00ff */
[----:B------:R-:W-:-:S04]  /*6920*/  FMUL.FTZ R40, R151, R40 ;  /* 0x0000002897287220 */ /* 0x000fc80000410000 */
[----:B------:R-:W-:-:S04]  /*6930*/  FMUL.FTZ R40, R153, R40 ;  /* 0x0000002899287220 */ /* 0x000fc80000410000 */
[----:B------:R-:W-:-:S05]  /*6940*/  FMUL.FTZ R159, R155, R40 ;  /* 0x000000289b9f7220 */ /* 0x000fca0000410000 */
[----:B------:R-:W1:Y:S01]  /*6950*/  SHFL.UP PT, R40, R159, 0x1, RZ ;  /* 0x042000009f287989 */ /* 0x000e6200000e00ff */
[----:B0-----:R-:W-:-:S05]  /*6960*/  FFMA.FTZ R41, R159, R41, R42 ;  /* 0x000000299f297223 */ /* 0x001fca000001002a */
[----:B------:R-:W-:-:S05]  /*6970*/  FSEL R88, R42, R41, !P6 ;  /* 0x000000292a587208 */ /* 0x000fca0007000000 */
[----:B------:R-:W0:Y:S01]  /*6980*/  SHFL.UP PT, R41, R88, 0x2, RZ ;  /* 0x0440000058297989 */ /* 0x000e2200000e00ff */
[----:B-1----:R-:W-:Y:S01]  /*6990*/  @P6 FMUL.FTZ R159, R159, R40 ;  /* 0x000000289f9f6220 */ /* 0x002fe20000410000 */
[----:B------:R-:W-:-:S04]  /*69a0*/  ISETP.GE.AND P6, PT, R106, 0x2, PT ;  /* 0x000000026a00780c */ /* 0x000fc80003fc6270 */
[----:B------:R-:W1:Y:S01]  /*69b0*/  SHFL.UP PT, R40, R159, 0x2, RZ ;  /* 0x044000009f287989 */ /* 0x000e6200000e00ff */
[----:B0-----:R-:W-:-:S05]  /*69c0*/  FFMA.FTZ R41, R159, R41, R88 ;  /* 0x000000299f297223 */ /* 0x001fca0000010058 */
[----:B------:R-:W-:-:S03]  /*69d0*/  FSEL R42, R88, R41, !P6 ;  /* 0x00000029582a7208 */ /* 0x000fc60007000000 */
[----:B-1----:R-:W-:Y:S02]  /*69e0*/  @P6 FMUL.FTZ R159, R159, R40 ;  /* 0x000000289f9f6220 */ /* 0x002fe40000410000 */
[----:B------:R-:W0:Y:S01]  /*69f0*/  SHFL.UP PT, R41, R42, 0x4, RZ ;  /* 0x048000002a297989 */ /* 0x000e2200000e00ff */
[----:B------:R-:W-:-:S03]  /*6a00*/  ISETP.GE.AND P6, PT, R106, 0x4, PT ;  /* 0x000000046a00780c */ /* 0x000fc60003fc6270 */
[----:B------:R-:W1:Y:S01]  /*6a10*/  SHFL.UP PT, R40, R159, 0x4, RZ ;  /* 0x048000009f287989 */ /* 0x000e6200000e00ff */
[----:B0-----:R-:W-:-:S09]  /*6a20*/  FFMA.FTZ R41, R159, R41, R42 ;  /* 0x000000299f297223 */ /* 0x001fd2000001002a */
[----:B-1----:R-:W-:Y:S01]  /*6a30*/  @P6 FMUL.FTZ R159, R159, R40 ;  /* 0x000000289f9f6220 */ /* 0x002fe20000410000 */
[----:B------:R-:W-:Y:S02]  /*6a40*/  FSEL R162, R42, R41, !P6 ;  /* 0x000000292aa27208 */ /* 0x000fe40007000000 */
[----:B------:R-:W-:Y:S02]  /*6a50*/  ISETP.GE.AND P6, PT, R106, 0x8, PT ;  /* 0x000000086a00780c */ /* 0x000fe40003fc6270 */
[----:B------:R-:W-:Y:S04]  /*6a60*/  SHFL.UP PT, R40, R159, 0x8, RZ ;  /* 0x050000009f287989 */ /* 0x000fe800000e00ff */
[----:B------:R-:W0:Y:S02]  /*6a70*/  SHFL.UP PT, R41, R162, 0x8, RZ ;  /* 0x05000000a2297989 */ /* 0x000e2400000e00ff */
[----:B0-----:R-:W-:-:S05]  /*6a80*/  FFMA.FTZ R41, R159, R41, R162 ;  /* 0x000000299f297223 */ /* 0x001fca00000100a2 */
[----:B------:R-:W-:Y:S01]  /*6a90*/  @P6 FMUL.FTZ R159, R159, R40 ;  /* 0x000000289f9f6220 */ /* 0x000fe20000410000 */
[----:B------:R-:W-:-:S04]  /*6aa0*/  FSEL R40, R162, R41, !P6 ;  /* 0x00000029a2287208 */ /* 0x000fc80007000000 */
[----:B------:R-:W0:Y:S01]  /*6ab0*/  SHFL.UP PT, R88, R159, 0x10, RZ ;  /* 0x060000009f587989 */ /* 0x000e2200000e00ff */
[----:B------:R-:W-:-:S03]  /*6ac0*/  ISETP.NE.AND P6, PT, R106, 0x1f, PT ;  /* 0x0000001f6a00780c */ /* 0x000fc60003fc5270 */
[----:B------:R-:W1:Y:S10]  /*6ad0*/  SHFL.UP PT, R89, R40, 0x10, RZ ;  /* 0x0600000028597989 */ /* 0x000e7400000e00ff */
[----:B------:R-:W-:-:S04]  /*6ae0*/  @!P6 SHF.R.U32.HI R41, RZ, 0x2, R124 ;  /* 0x00000002ff29e819 */ /* 0x000fc8000001167c */
[----:B------:R-:W-:Y:S01]  /*6af0*/  @!P6 LOP3.LUT R41, R41, 0xf8, RZ, 0xc0, !PT ;  /* 0x000000f82929e812 */ /* 0x000fe200078ec0ff */
[C---:B0-----:R-:W-:Y:S01]  /*6b00*/  FMUL.FTZ R88, R159.reuse, R88 ;  /* 0x000000589f587220 */ /* 0x041fe20000410000 */
[----:B-1----:R-:W-:-:S05]  /*6b10*/  FFMA.FTZ R89, R159, R89, R40 ;  /* 0x000000599f597223 */ /* 0x002fca0000010028 */
[----:B------:R-:W-:Y:S01]  /*6b20*/  @!P6 STS.64 [R41+UR37+0x4200], R88 ;  /* 0x004200582900e988 */ /* 0x000fe20008000a25 */
[----:B------:R-:W-:Y:S01]  /*6b30*/  BAR.SYNC.DEFER_BLOCKING 0x0 ;  /* 0x0000000000007b1d */ /* 0x000fe20000010000 */
[----:B------:R-:W-:-:S04]  /*6b40*/  ISETP.GE.AND P6, PT, R106, 0x10, PT ;  /* 0x000000106a00780c */ /* 0x000fc80003fc6270 */
[----:B------:R-:W-:Y:S02]  /*6b50*/  FSEL R162, R40, R89, !P6 ;  /* 0x0000005928a27208 */ /* 0x000fe40007000000 */
[----:B------:R-:W-:Y:S02]  /*6b60*/  FSEL R159, R159, R88, !P6 ;  /* 0x000000589f9f7208 */ /* 0x000fe40007000000 */
[----:B------:R-:W-:Y:S01]  /*6b70*/  ISETP.NE.AND P6, PT, R163, 0x1, PT ;  /* 0x00000001a300780c */ /* 0x000fe20003fc5270 */
[----:B------:R-:W0:Y:S03]  /*6b80*/  LDS.128 R40, [UR37+0x4200] ;  /* 0x00420025ff287984 */ /* 0x000e260008000c00 */
[C---:B0-----:R-:W-:Y:S01]  /*6b90*/  FSEL R88, R41.reuse, R158, !P6 ;  /* 0x0000009e29587208 */ /* 0x041fe20007000000 */
[-C--:B------:R-:W-:Y:S01]  /*6ba0*/  FFMA.FTZ R158, R41, R42.reuse, R43 ;  /* 0x0000002a299e7223 */ /* 0x080fe2000001002b */
[C---:B------:R-:W-:Y:S01]  /*6bb0*/  FSEL R157, R40.reuse, R157, !P6 ;  /* 0x0000009d289d7208 */ /* 0x040fe20007000000 */
[----:B------:R-:W-:Y:S01]  /*6bc0*/  FMUL.FTZ R89, R40, R42 ;  /* 0x0000002a28597220 */ /* 0x000fe20000410000 */
[----:B------:R-:W-:Y:S01]  /*6bd0*/  ISETP.NE.AND P6, PT, R163, 0x2, PT ;  /* 0x00000002a300780c */ /* 0x000fe20003fc5270 */
[----:B------:R-:W0:Y:S03]  /*6be0*/  LDS.128 R40, [UR37+0x4210] ;  /* 0x00421025ff287984 */ /* 0x000e260008000c00 */
[----:B------:R-:W-:-:S02]  /*6bf0*/  FSEL R157, R89, R157, !P6 ;  /* 0x0000009d599d7208 */ /* 0x000fc40007000000 */
[C---:B------:R-:W-:Y:S02]  /*6c00*/  FSEL R88, R158.reuse, R88, !P6 ;  /* 0x000000589e587208 */ /* 0x040fe40007000000 */
[----:B------:R-:W-:Y:S02]  /*6c10*/  ISETP.NE.AND P6, PT, R163, 0x3, PT ;  /* 0x00000003a300780c */ /* 0x000fe40003fc5270 */
[----:B------:R-:W-:Y:S01]  /*6c20*/  SHFL.UP PT, R163, R162, 0x1, RZ ;  /* 0x04200000a2a37989 */ /* 0x000fe200000e00ff */
[-C--:B0-----:R-:W-:Y:S01]  /*6c30*/  FFMA.FTZ R41, R158, R40.reuse, R41 ;  /* 0x000000289e297223 */ /* 0x081fe20000010029 */
[----:B------:R-:W-:-:S04]  /*6c40*/  FMUL.FTZ R89, R89, R40 ;  /* 0x0000002859597220 */ /* 0x000fc80000410000 */
[----:B------:R-:W-:Y:S02]  /*6c50*/  FSEL R158, R41, R88, !P6 ;  /* 0x00000058299e7208 */ /* 0x000fe40007000000 */
[----:B------:R-:W0:Y:S01]  /*6c60*/  SHFL.UP PT, R88, R159, 0x1, RZ ;  /* 0x042000009f587989 */ /* 0x000e2200000e00ff */
[----:B------:R-:W-:Y:S01]  /*6c70*/  FSEL R157, R89, R157, !P6 ;  /* 0x0000009d599d7208 */ /* 0x000fe20007000000 */
[----:B------:R-:W-:Y:S01]  /*6c80*/  FMUL.FTZ R89, R42, R89 ;  /* 0x000000592a597220 */ /* 0x000fe20000410000 */
[----:B------:R-:W-:Y:S01]  /*6c90*/  @P0 ISETP.NE.AND P6, PT, R106, RZ, PT ;  /* 0x000000ff6a00020c */ /* 0x000fe20003fc5270 */
[----:B------:R-:W-:Y:S02]  /*6ca0*/  FFMA.FTZ R42, R42, R41, R43 ;  /* 0x000000292a2a7223 */ /* 0x000fe4000001002b */
[C---:B0-----:R-:W-:Y:S01]  /*6cb0*/  @P0 FMUL.FTZ R40, R88.reuse, R157 ;  /* 0x0000009d58280220 */ /* 0x041fe20000410000 */
[----:B------:R-:W-:-:S04]  /*6cc0*/  @P0 FFMA.FTZ R159, R88, R158, R163 ;  /* 0x0000009e589f0223 */ /* 0x000fc800000100a3 */
[----:B------:R-:W-:Y:S02]  /*6cd0*/  @P0 FSEL R88, R157, R40, !P6 ;  /* 0x000000289d580208 */ /* 0x000fe40007000000 */
[----:B------:R-:W-:Y:S02]  /*6ce0*/  @P0 FSEL R163, R158, R159, !P6 ;  /* 0x0000009f9ea30208 */ /* 0x000fe40007000000 */
[----:B------:R-:W-:Y:S02]  /*6cf0*/  ISETP.GE.U32.AND P6, PT, R124, 0x20, PT ;  /* 0x000000207c00780c */ /* 0x000fe40003fc6070 */
[----:B------:R-:W-:-:S11]  /*6d00*/  LOP3.LUT P0, RZ, R17, 0x1000, RZ, 0xc0, !PT ;  /* 0x0000100011ff7812 */ /* 0x000fd6000780c0ff */
[----:B-----5:R-:W-:Y:S02]  /*6d10*/  @P6 IMAD.MOV.U32 R41, RZ, RZ, R85 ;  /* 0x000000ffff296224 */ /* 0x020fe400078e0055 */
[----:B------:R-:W-:Y:S01]  /*6d20*/  @P6 IMAD.MOV.U32 R40, RZ, RZ, R84 ;  /* 0x000000ffff286224 */ /* 0x000fe200078e0054 */
[----:B------:R-:W-:Y:S06]  /*6d30*/  @P6 BRA `(.L_x_141) ;  /* 0x0000000000186947 */ /* 0x000fec0003800000 */
[----:B------:R-:W-:Y:S01]  /*6d40*/  ISETP.NE.AND P6, PT, R106, RZ, PT ;  /* 0x000000ff6a00720c */ /* 0x000fe20003fc5270 */
[C---:B------:R-:W-:Y:S01]  /*6d50*/  FFMA.FTZ R41, R89.reuse, R85, R42 ;  /* 0x0000005559297223 */ /* 0x040fe2000001002a */
[----:B------:R-:W-:-:S11]  /*6d60*/  FMUL.FTZ R40, R89, R84 ;  /* 0x0000005459287220 */ /* 0x000fd60000410000 */
[----:B------:R0:W-:Y:S01]  /*6d70*/  @!P6 STS.64 [UR37+0x4228], R84 ;  /* 0x00422854ff00e988 */ /* 0x0001e20008000a25 */
[----:B------:R-:W-:Y:S02]  /*6d80*/  @!P6 IMAD.MOV.U32 R88, RZ, RZ, R84 ;  /* 0x000000ffff58e224 */ /* 0x000fe400078e0054 */
[----:B------:R-:W-:-:S07]  /*6d90*/  @!P6 IMAD.MOV.U32 R163, RZ, RZ, R85 ;  /* 0x000000ffffa3e224 */ /* 0x000fce00078e0055 */
.L_x_141:
[----:B------:R-:W-:Y:S05]  /*6da0*/  BSYNC.RECONVERGENT B0 ;  /* 0x0000000000007941 */ /* 0x000fea0003800200 */
.L_x_140:
[----:B------:R-:W-:Y:S01]  /*6db0*/  BAR.SYNC.DEFER_BLOCKING 0x0 ;  /* 0x0000000000007b1d */ /* 0x000fe20000010000 */
[----:B------:R-:W-:-:S05]  /*6dc0*/  ISETP.NE.AND P6, PT, R124, RZ, PT ;  /* 0x000000ff7c00720c */ /* 0x000fca0003fc5270 */
[----:B------:R-:W-:Y:S08]  /*6dd0*/  BSSY.RECONVERGENT B0, `(.L_x_142) ;  /* 0x000005c000007945 */ /* 0x000ff00003800200 */
[----:B------:R-:W1:Y:S02]  /*6de0*/  @P6 LDS R42, [UR37+0x422c] ;  /* 0x00422c25ff2a6984 */ /* 0x000e640008000800 */
[----:B-1----:R-:W-:Y:S01]  /*6df0*/  @P6 FFMA.FTZ R163, R42, R88, R163 ;  /* 0x000000582aa36223 */ /* 0x002fe200000100a3 */
[----:B------:R-:W-:-:S03]  /*6e00*/  ISETP.NE.AND P6, PT, R124, RZ, PT ;  /* 0x000000ff7c00720c */ /* 0x000fc60003fc5270 */
        /* <DEDUP_REMOVED lines=34> */
.L_x_145:
        /* <DEDUP_REMOVED lines=32> */
[----:B------:R-:W-:Y:S02]  /*7230*/  IMAD.U32 R42, RZ, RZ, UR10 ;  /* 0x0000000aff2a7e24 */ /* 0x000fe4000f8e00ff */
[----:B------:R-:W-:-:S05]  /*7240*/  IMAD.U32 R43, RZ, RZ, UR11 ;  /* 0x0000000bff2b7e24 */ /* 0x000fca000f8e00ff */
[----:B------:R0:W5:Y:S02]  /*7250*/  LDG.E R40, desc[UR34][R42.64] ;  /* 0x000000222a287981 */ /* 0x000164000c1e1900 */
.L_x_146:
        /* <DEDUP_REMOVED lines=10> */
.L_x_144:
        /* <DEDUP_REMOVED lines=9> */
.L_x_143:
[----:B------:R-:W-:Y:S05]  /*7390*/  BSYNC.RECONVERGENT B0 ;  /* 0x0000000000007941 */ /* 0x000fea0003800200 */
.L_x_142:
[----:B------:R-:W-:Y:S01]  /*73a0*/  ULEA UR46, UP0, UR18, UR46, 0x2 ;  /* 0x0000002e122e7291 */ /* 0x000fe2000f8010ff */
[----:B-12---:R-:W-:Y:S01]  /*73b0*/  IMAD.U32 R41, RZ, RZ, UR38 ;  /* 0x00000026ff297e24 */ /* 0x006fe2000f8e00ff */
[----:B------:R-:W-:Y:S01]  /*73c0*/  UIADD3 UR49, UPT, UPT, UR49, 0x1, URZ ;  /* 0x0000000131317890 */ /* 0x000fe2000fffe0ff */
[----:B------:R-:W-:Y:S01]  /*73d0*/  FFMA.FTZ R45, R16, R125, R45 ;  /* 0x0000007d102d7223 */ /* 0x000fe2000001002d */
[----:B------:R-:W-:Y:S01]  /*73e0*/  UIADD3.X UR48, UPT, UPT, UR48, UR19, URZ, UP0, !UPT ;  /* 0x0000001330307290 */ /* 0x000fe200087fe4ff */
[----:B------:R-:W-:Y:S01]  /*73f0*/  FFMA.FTZ R38, R15, R127, R38 ;  /* 0x0000007f0f267223 */ /* 0x000fe20000010026 */
[----:B------:R-:W-:Y:S01]  /*7400*/  UISETP.NE.AND UP0, UPT, UR49, URZ, UPT ;  /* 0x000000ff3100728c */ /* 0x000fe2000bf05270 */
[----:B------:R-:W-:Y:S01]  /*7410*/  LEA R164, P6, R41, R164, 0x2 ;  /* 0x000000a429a47211 */ /* 0x000fe200078c10ff */
[----:B------:R-:W-:Y:S01]  /*7420*/  IMAD.U32 R41, RZ, RZ, UR40 ;  /* 0x00000028ff297e24 */ /* 0x000fe2000f8e00ff */
[----:B------:R-:W-:Y:S01]  /*7430*/  UIADD3 UR14, UP3, UPT, UR14, UR44, URZ ;  /* 0x0000002c0e0e7290 */ /* 0x000fe2000ff7e0ff */
[----:B------:R-:W-:Y:S01]  /*7440*/  FFMA.FTZ R39, R14, R129, R39 ;  /* 0x000000810e277223 */ /* 0x000fe20000010027 */
[----:B------:R-:W-:Y:S01]  /*7450*/  IADD3.X R165, PT, PT, R165, UR39, RZ, P6, !PT ;  /* 0x00000027a5a57c10 */ /* 0x000fe2000b7fe4ff */
[----:B------:R-:W-:Y:S01]  /*7460*/  ULEA UR12, UP4, UR16, UR12, 0x2 ;  /* 0x0000000c100c7291 */ /* 0x000fe2000f8810ff */
[----:B------:R-:W-:Y:S01]  /*7470*/  LEA R160, P6, R41, R160, 0x2 ;  /* 0x000000a029a07211 */ /* 0x000fe200078c10ff */
[----:B------:R-:W-:Y:S01]  /*7480*/  FFMA.FTZ R50, R13, R131, R50 ;  /* 0x000000830d327223 */ /* 0x000fe20000010032 */
[----:B------:R-:W-:Y:S01]  /*7490*/  FFMA.FTZ R55, R12, R133, R55 ;  /* 0x000000850c377223 */ /* 0x000fe20000010037 */
[----:B------:R-:W-:Y:S01]  /*74a0*/  FFMA.FTZ R36, R11, R135, R36 ;  /* 0x000000870b247223 */ /* 0x000fe20000010024 */
[----:B------:R-:W-:Y:S01]  /*74b0*/  IADD3.X R161, PT, PT, R161, UR41, RZ, P6, !PT ;  /* 0x00000029a1a17c10 */ /* 0x000fe2000b7fe4ff */
        /* <DEDUP_REMOVED lines=10> */
[----:B------:R-:W-:-:S02]  /*7560*/  UIADD3 UR47, UPT, UPT, UR47, 0x8, URZ ;  /* 0x000000082f2f7890 */ /* 0x000fc4000fffe0ff */
[----:B------:R-:W-:Y:S02]  /*7570*/  UIADD3.X UR15, UPT, UPT, UR15, UR45, URZ, UP3, !UPT ;  /* 0x0000002d0f0f7290 */ /* 0x000fe40009ffe4ff */
[----:B------:R-:W-:Y:S01]  /*7580*/  UIADD3.X UR13, UPT, UPT, UR13, UR17, URZ, UP4, !UPT ;  /* 0x000000110d0d7290 */ /* 0x000fe2000a7fe4ff */
[----:B------:R-:W-:Y:S11]  /*7590*/  BRA.U UP0, `(.L_x_147) ;  /* 0xffffffd900f47547 */ /* 0x000ff6000b83ffff */
.L_x_137:
[----:B------:R-:W1:Y:S01]  /*75a0*/  S2UR UR18, SR_CTAID.X ;  /* 0x00000000001279c3 */ /* 0x000e620000002500 */
[----:B------:R-:W1:Y:S01]  /*75b0*/  LDCU.128 UR12, c[0x0][0x430] ;  /* 0x00008600ff0c77ac */ /* 0x000e620008000c00 */
[----:B------:R-:W-:-:S06]  /*75c0*/  LOP3.LUT R123, R123, 0x3e00, RZ, 0xc0, !PT ;  /* 0x00003e007b7b7812 */ /* 0x000fcc00078ec0ff */
[----:B------:R-:W-:Y:S01]  /*75d0*/  BAR.SYNC.DEFER_BLOCKING 0x0 ;  /* 0x0000000000007b1d */ /* 0x000fe20000010000 */
[----:B------:R-:W-:Y:S02]  /*75e0*/  P2R R14, PR, RZ, 0x1 ;  /* 0x00000001ff0e7803 */ /* 0x000fe40000000000 */
[----:B------:R-:W-:Y:S02]  /*75f0*/  LOP3.LUT R0, R123, 0x1f, R124, 0xf8, !PT ;  /* 0x0000001f7b007812 */ /* 0x000fe400078ef87c */
[----:B------:R-:W-:-:S03]  /*7600*/  ISETP.NE.AND P0, PT, R124, RZ, PT ;  /* 0x000000ff7c00720c */ /* 0x000fc60003f05270 */
[----:B------:R-:W2:Y:S01]  /*7610*/  S2UR UR19, SR_CTAID.Y ;  /* 0x00000000001379c3 */ /* 0x000ea20000002600 */
[----:B------:R-:W-:Y:S01]  /*7620*/  UMOV UR10, UR8 ;  /* 0x00000008000a7c82 */ /* 0x000fe20008000000 */
[----:B------:R-:W-:Y:S01]  /*7630*/  UMOV UR11, URZ ;  /* 0x000000ff000b7c82 */ /* 0x000fe20008000000 */
[----:B------:R-:W-:Y:S02]  /*7640*/  MOV R8, UR36 ;  /* 0x0000002400087c02 */ /* 0x000fe40008000f00 */
[----:B------:R-:W-:Y:S02]  /*7650*/  P2R R16, PR, RZ, 0x2 ;  /* 0x00000002ff107803 */ /* 0x000fe40000000000 */
[----:B------:R-:W-:Y:S02]  /*7660*/  P2R R18, PR, RZ, 0x4 ;  /* 0x00000004ff127803 */ /* 0x000fe40000000000 */
[----:B------:R-:W-:Y:S02]  /*7670*/  LOP3.LUT P1, RZ, R17, 0x40, RZ, 0xc0, !PT ;  /* 0x0000004011ff7812 */ /* 0x000fe4000782c0ff */
[----:B------:R-:W-:-:S02]  /*7680*/  P2R R20, PR, RZ, 0x8 ;  /* 0x00000008ff147803 */ /* 0x000fc40000000000 */
[C---:B------:R-:W-:Y:S01]  /*7690*/  LOP3.LUT P2, RZ, R17.reuse, 0x20, RZ, 0xc0, !PT ;  /* 0x0000002011ff7812 */ /* 0x040fe2000784c0ff */
[----:B-1----:R-:W-:Y:S01]  /*76a0*/  UIMAD.WIDE.U32 UR16, UR18, UR12, UR10 ;  /* 0x0000000c121072a5 */ /* 0x002fe2000f8e000a */
[----:B------:R-:W-:Y:S01]  /*76b0*/  P2R R22, PR, RZ, 0x10 ;  /* 0x00000010ff167803 */ /* 0x000fe20000000000 */
[----:B------:R-:W-:Y:S02]  /*76c0*/  STS [R90], R45 ;  /* 0x0000002d5a007388 */ /* 0x000fe40000000800 */
[----:B------:R-:W-:Y:S01]  /*76d0*/  UIMAD UR13, UR18, UR13, UR17 ;  /* 0x0000000d120d72a4 */ /* 0x000fe2000f8e0211 */
[----:B------:R-:W-:Y:S02]  /*76e0*/  LOP3.LUT P3, RZ, R17, 0x10, RZ, 0xc0, !PT ;  /* 0x0000001011ff7812 */ /* 0x000fe4000786c0ff */
[----:B------:R-:W-:Y:S01]  /*76f0*/  UMOV UR12, UR16 ;  /* 0x00000010000c7c82 */ /* 0x000fe20008000000 */
[----:B------:R-:W-:Y:S01]  /*7700*/  STS [R83+0x4], R38 ;  /* 0x0000042653007388 */ /* 0x000fe20000000800 */
[----:B--2---:R-:W-:Y:S01]  /*7710*/  UIMAD.WIDE.U32 UR12, UR19, UR14, UR12 ;  /* 0x0000000e130c72a5 */ /* 0x004fe2000f8e000c */
[----:B------:R-:W-:-:S02]  /*7720*/  P2R R24, PR, RZ, 0x20 ;  /* 0x00000020ff187803 */ /* 0x000fc40000000000 */
[----:B------:R-:W-:Y:S01]  /*7730*/  STS [R86+0x8], R39 ;  /* 0x0000082756007388 */ /* 0x000fe20000000800 */
[----:B------:R-:W-:Y:S01]  /*7740*/  UIMAD UR15, UR19, UR15, UR13 ;  /* 0x0000000f130f72a4 */ /* 0x000fe2000f8e020d */
[C---:B------:R-:W-:Y:S02]  /*7750*/  LOP3.LUT P4, RZ, R17.reuse, 0x8, RZ, 0xc0, !PT ;  /* 0x0000000811ff7812 */ /* 0x040fe4000788c0ff */
[----:B------:R-:W-:Y:S01]  /*7760*/  IADD3 R2, P6, PT, R0, UR12, RZ ;  /* 0x0000000c00027c10 */ /* 0x000fe2000ffde0ff */
[----:B------:R-:W-:Y:S01]  /*7770*/  STS [R81+0xc], R50 ;  /* 0x00000c3251007388 */ /* 0x000fe20000000800 */
[----:B------:R-:W-:-:S03]  /*7780*/  LOP3.LUT P5, RZ, R17, 0x4, RZ, 0xc0, !PT ;  /* 0x0000000411ff7812 */ /* 0x000fc600078ac0ff */
[----:B------:R-:W-:Y:S01]  /*7790*/  IMAD.X R5, RZ, RZ, UR15, P6 ;  /* 0x0000000fff057e24 */ /* 0x000fe2000b0e06ff */
[----:B------:R-:W-:Y:S02]  /*77a0*/  STS [R82+0x10], R55 ;  /* 0x0000103752007388 */ /* 0x000fe40000000800 */
[----:B------:R-:W1:Y:S02]  /*77b0*/  LDCU.128 UR12, c[0x0][0x420] ;  /* 0x00008400ff0c77ac */ /* 0x000e640008000c00 */
[----:B------:R-:W-:Y:S04]  /*77c0*/  STS [R79+0x14], R36 ;  /* 0x000014244f007388 */ /* 0x000fe80000000800 */
[----:B------:R-:W-:Y:S04]  /*77d0*/  STS [R80+0x18], R37 ;  /* 0x0000182550007388 */ /* 0x000fe80000000800 */
[----:B------:R-:W-:Y:S04]  /*77e0*/  STS [R77+0x1c], R48 ;  /* 0x00001c304d007388 */ /* 0x000fe80000000800 */
[----:B------:R-:W-:Y:S01]  /*77f0*/  STS [R78+0x20], R53 ;  /* 0x000020354e007388 */ /* 0x000fe20000000800 */
[----:B-1----:R-:W-:-:S03]  /*7800*/  UIMAD.WIDE.U32 UR16, UR18, UR12, UR10 ;  /* 0x0000000c121072a5 */ /* 0x002fc6000f8e000a */
[----:B------:R-:W-:Y:S01]  /*7810*/  STS [R75+0x24], R46 ;  /* 0x0000242e4b007388 */ /* 0x000fe20000000800 */
[----:B------:R-:W-:-:S03]  /*7820*/  UIMAD UR13, UR18, UR13, UR17 ;  /* 0x0000000d120d72a4 */ /* 0x000fc6000f8e0211 */
[----:B------:R-:W-:Y:S01]  /*7830*/  STS [R76+0x28], R51 ;  /* 0x000028334c007388 */ /* 0x000fe20000000800 */
[----:B------:R-:W-:Y:S02]  /*7840*/  UMOV UR12, UR16 ;  /* 0x00000010000c7c82 */ /* 0x000fe40008000000 */
[----:B------:R-:W-:Y:S01]  /*7850*/  UIMAD.WIDE.U32 UR12, UR19, UR14, UR12 ;  /* 0x0000000e130c72a5 */ /* 0x000fe2000f8e000c */
[----:B------:R-:W-:Y:S01]  /*7860*/  STS [R73+0x2c], R44 ;  /* 0x00002c2c49007388 */ /* 0x000fe20000000800 */
[----:B------:R-:W1:Y:S03]  /*7870*/  LDCU.64 UR16, c[0x0][0x4c0] ;  /* 0x00009800ff1077ac */ /* 0x000e660008000a00 */
[----:B------:R-:W-:Y:S01]  /*7880*/  STS [R74+0x30], R49 ;  /* 0x000030314a007388 */ /* 0x000fe20000000800 */
[----:B------:R-:W-:Y:S01]  /*7890*/  UIMAD UR15, UR19, UR15, UR13 ;  /* 0x0000000f130f72a4 */ /* 0x000fe2000f8e020d */
[----:B------:R-:W-:-:S02]  /*78a0*/  IADD3 R3, P6, PT, R0, UR12, RZ ;  /* 0x0000000c00037c10 */ /* 0x000fc4000ffde0ff */
[----:B------:R-:W-:Y:S02]  /*78b0*/  STS [R71+0x34], R34 ;  /* 0x0000342247007388 */ /* 0x000fe40000000800 */
[----:B------:R-:W2:Y:S01]  /*78c0*/  LDCU.64 UR12, c[0x0][0x4a8] ;  /* 0x00009500ff0c77ac */ /* 0x000ea20008000a00 */
[----:B------:R-:W-:Y:S01]  /*78d0*/  IMAD.X R6, RZ, RZ, UR15, P6 ;  /* 0x0000000fff067e24 */ /* 0x000fe2000b0e06ff */
[----:B------:R-:W-:Y:S04]  /*78e0*/  STS [R72+0x38], R35 ;  /* 0x0000382348007388 */ /* 0x000fe80000000800 */
[----:B------:R-:W-:Y:S01]  /*78f0*/  STS [R70+0x3c], R47 ;  /* 0x00003c2f46007388 */ /* 0x000fe20000000800 */
[----:B------:R-:W-:-:S03]  /*7900*/  NOP ;  /* 0x0000000000007918 */ /* 0x000fc60000000000 */
[----:B------:R-:W-:Y:S04]  /*7910*/  LDS R7, [R105] ;  /* 0x0000000069077984 */ /* 0x000fe80000000800 */
[----:B------:R-:W-:Y:S01]  /*7920*/  LDS R9, [R104+0x80] ;  /* 0x0000800068097984 */ /* 0x000fe20000000800 */
[----:B--2---:R-:W-:-:S03]  /*7930*/  LEA R4, P6, R2, UR12, 0x2 ;  /* 0x0000000c02047c11 */ /* 0x004fc6000f8c10ff */
[----:B------:R-:W-:Y:S01]  /*7940*/  LDS R11, [R103+0x100] ;  /* 0x00010000670b7984 */ /* 0x000fe20000000800 */
[----:B------:R-:W-:Y:S01]  /*7950*/  LEA.HI.X R5, R2, UR13, R5, 0x2, P6 ;  /* 0x0000000d02057c11 */ /* 0x000fe2000b0f1405 */
[----:B------:R-:W2:Y:S02]  /*7960*/  LDCU.64 UR12, c[0x0][0x4b8] ;  /* 0x00009700ff0c77ac */ /* 0x000ea40008000a00 */
[----:B------:R-:W-:Y:S04]  /*7970*/  LDS R13, [R102+0x180] ;  /* 0x00018000660d7984 */ /* 0x000fe80000000800 */
[----:B------:R-:W-:Y:S04]  /*7980*/  LDS R15, [R101+0x200] ;  /* 0x00020000650f7984 */ /* 0x000fe80000000800 */
[----:B------:R-:W-:Y:S04]  /*7990*/  LDS R19, [R100+0x280] ;  /* 0x0002800064137984 */ /* 0x000fe80000000800 */
[----:B------:R-:W-:Y:S04]  /*79a0*/  LDS R21, [R99+0x300] ;  /* 0x0003000063157984 */ /* 0x000fe80000000800 */
[----:B------:R-:W-:Y:S01]  /*79b0*/  LDS R23, [R98+0x380] ;  /* 0x0003800062177984 */ /* 0x000fe20000000800 */
[----:B--2---:R-:W-:-:S03]  /*79c0*/  LEA R2, P6, R3, UR12, 0x2 ;  /* 0x0000000c03027c11 */ /* 0x004fc6000f8c10ff */
[----:B------:R-:W-:Y:S01]  /*79d0*/  LDS R25, [R97+0x400] ;  /* 0x0004000061197984 */ /* 0x000fe20000000800 */
[----:B------:R-:W-:Y:S01]  /*79e0*/  LEA.HI.X R3, R3, UR13, R6, 0x2, P6 ;  /* 0x0000000d03037c11 */ /* 0x000fe2000b0f1406 */
[----:B------:R-:W2:Y:S02]  /*79f0*/  LDCU.128 UR12, c[0x0][0x440] ;  /* 0x00008800ff0c77ac */ /* 0x000ea40008000c00 */
        /* <DEDUP_REMOVED lines=8> */
[----:B------:R-:W-:Y:S01]  /*7a80*/  LOP3.LUT P0, RZ, R17, 0x80, RZ, 0xc0, !PT ;  /* 0x0000008011ff7812 */ /* 0x000fe2000780c0ff */
[----:B------:R-:W-:Y:S03]  /*7a90*/  BAR.SYNC.DEFER_BLOCKING 0x0 ;  /* 0x0000000000007b1d */ /* 0x000fe60000010000 */
[----:B------:R-:W-:-:S02]  /*7aa0*/  P2R R12, PR, RZ, 0x1 ;  /* 0x00000001ff0c7803 */ /* 0x000fc40000000000 */
[----:B------:R-:W-:-:S04]  /*7ab0*/  LOP3.LUT P0, RZ, R17, 0x100, RZ, 0xc0, !PT ;  /* 0x0000010011ff7812 */ /* 0x000fc8000780c0ff */
[----:B------:R-:W-:Y:S02]  /*7ac0*/  P2R R10, PR, RZ, 0x1 ;  /* 0x00000001ff0a7803 */ /* 0x000fe40000000000 */
[----:B------:R-:W-:-:S04]  /*7ad0*/  LOP3.LUT P0, RZ, R17, 0x200, RZ, 0xc0, !PT ;  /* 0x0000020011ff7812 */ /* 0x000fc8000780c0ff */
[----:B---3--:R-:W-:Y:S02]  /*7ae0*/  P2R R8, PR, RZ, 0x1 ;  /* 0x00000001ff087803 */ /* 0x008fe40000000000 */
[----:B------:R-:W-:Y:S01]  /*7af0*/  LOP3.LUT P0, RZ, R17, 0x400, RZ, 0xc0, !PT ;  /* 0x0000040011ff7812 */ /* 0x000fe2000780c0ff */
[----:B------:R-:W3:Y:S02]  /*7b00*/  LDS R6, [UR37+0x2100] ;  /* 0x00210025ff067984 */ /* 0x000ee40008000800 */
[----:B---3--:R-:W-:-:S13]  /*7b10*/  ISETP.GE.AND P6, PT, R0, R6, PT ;  /* 0x000000060000720c */ /* 0x008fda0003fc6270 */
[----:B------:R3:W-:Y:S01]  /*7b20*/  @!P6 STG.E desc[UR34][R4.64], R7 ;  /* 0x000000070400e986 */ /* 0x0007e2000c101922 */
[----:B------:R-:W-:-:S13]  /*7b30*/  ISETP.GE.AND P6, PT, R121, R6, PT ;  /* 0x000000067900720c */ /* 0x000fda0003fc6270 */
[----:B------:R4:W-:Y:S01]  /*7b40*/  @!P6 STG.E desc[UR34][R4.64+0x80], R9 ;  /* 0x000080090400e986 */ /* 0x0009e2000c101922 */
[----:B------:R-:W-:-:S13]  /*7b50*/  ISETP.GE.AND P6, PT, R120, R6, PT ;  /* 0x000000067800720c */ /* 0x000fda0003fc6270 */
[----:B------:R5:W-:Y:S01]  /*7b60*/  @!P6 STG.E desc[UR34][R4.64+0x100], R11 ;  /* 0x0001000b0400e986 */ /* 0x000be2000c101922 */
[----:B------:R-:W-:-:S13]  /*7b70*/  ISETP.GE.AND P6, PT, R119, R6, PT ;  /* 0x000000067700720c */ /* 0x000fda0003fc6270 */
[----:B------:R-:W-:Y:S01]  /*7b80*/  @!P6 STG.E desc[UR34][R4.64+0x180], R13 ;  /* 0x0001800d0400e986 */ /* 0x000fe2000c101922 */
        /* <DEDUP_REMOVED lines=22> */
[----:B------:R-:W-:Y:S02]  /*7cf0*/  ISETP.GE.AND P6, PT, R107, R6, PT ;  /* 0x000000066b00720c */ /* 0x000fe40003fc6270 */
[----:B---3--:R-:W-:-:S11]  /*7d00*/  CS2R R6, SRZ ;  /* 0x0000000000067805 */ /* 0x008fd6000001ff00 */
[----:B------:R3:W-:Y:S01]  /*7d10*/  @!P6 STG.E desc[UR34][R4.64+0x780], R57 ;  /* 0x000780390400e986 */ /* 0x0007e2000c101922 */
[----:B------:R-:W-:Y:S01]  /*7d20*/  LOP3.LUT P6, RZ, R17, 0x2, RZ, 0xc0, !PT ;  /* 0x0000000211ff7812 */ /* 0x000fe200078cc0ff */
[----:B------:R-:W-:Y:S06]  /*7d30*/  BAR.SYNC.DEFER_BLOCKING 0x0 ;  /* 0x0000000000007b1d */ /* 0x000fec0000010000 */
[----:B------:R-:W2:Y:S01]  /*7d40*/  @!P0 LDG.E R6, desc[UR34][R2.64] ;  /* 0x0000002202068981 */ /* 0x000ea2000c1e1900 */
[----:B------:R-:W-:Y:S02]  /*7d50*/  ISETP.NE.AND P0, PT, R8, RZ, PT ;  /* 0x000000ff0800720c */ /* 0x000fe40003f05270 */
[----:B----4-:R-:W-:-:S11]  /*7d60*/  CS2R R8, SRZ ;  /* 0x0000000000087805 */ /* 0x010fd6000001ff00 */
[----:B------:R-:W4:Y:S01]  /*7d70*/  @!P0 LDG.E R7, desc[UR34][R2.64+0x80] ;  /* 0x0000802202078981 */ /* 0x000f22000c1e1900 */
[----:B------:R-:W-:Y:S02]  /*7d80*/  ISETP.NE.AND P0, PT, R10, RZ, PT ;  /* 0x000000ff0a00720c */ /* 0x000fe40003f05270 */
[----:B-----5:R-:W-:Y:S02]  /*7d90*/  CS2R R10, SRZ ;  /* 0x00000000000a7805 */ /* 0x020fe4000001ff00 */
[----:B---3--:R-:W-:-:S04]  /*7da0*/  CS2R R4, SRZ ;  /* 0x0000000000047805 */ /* 0x008fc8000001ff00 */
[----:B------:R-:W3:Y:S05]  /*7db0*/  @!P1 LDG.E R10, desc[UR34][R2.64+0x200] ;  /* 0x00020022020a9981 */ /* 0x000eea000c1e1900 */
[----:B------:R-:W5:Y:S01]  /*7dc0*/  @!P0 LDG.E R8, desc[UR34][R2.64+0x100] ;  /* 0x0001002202088981 */ /* 0x000f62000c1e1900 */
[----:B------:R-:W-:Y:S02]  /*7dd0*/  ISETP.NE.AND P0, PT, R12, RZ, PT ;  /* 0x000000ff0c00720c */ /* 0x000fe40003f05270 */
[----:B------:R-:W-:Y:S02]  /*7de0*/  CS2R R12, SRZ ;  /* 0x00000000000c7805 */ /* 0x000fe4000001ff00 */
[----:B------:R-:W-:Y:S01]  /*7df0*/  ISETP.NE.AND P1, PT, R16, RZ, PT ;  /* 0x000000ff1000720c */ /* 0x000fe20003f25270 */
[----:B------:R-:W3:Y:S01]  /*7e00*/  @!P2 LDG.E R5, desc[UR34][R2.64+0x280] ;  /* 0x000280220205a981 */ /* 0x000ee2000c1e1900 */
[----:B------:R-:W-:-:S03]  /*7e10*/  ISETP.NE.AND P2, PT, R18, RZ, PT ;  /* 0x000000ff1200720c */ /* 0x000fc60003f45270 */
[----:B------:R-:W3:Y:S01]  /*7e20*/  @!P3 LDG.E R4, desc[UR34][R2.64+0x300] ;  /* 0x000300220204b981 */ /* 0x000ee2000c1e1900 */
[----:B------:R-:W-:-:S03]  /*7e30*/  ISETP.NE.AND P3, PT, R20, RZ, PT ;  /* 0x000000ff1400720c */ /* 0x000fc60003f65270 */
[----:B------:R-:W3:Y:S04]  /*7e40*/  @!P4 LDG.E R11, desc[UR34][R2.64+0x380] ;  /* 0x00038022020bc981 */ /* 0x000ee8000c1e1900 */
[----:B------:R-:W3:Y:S01]  /*7e50*/  @!P0 LDG.E R9, desc[UR34][R2.64+0x180] ;  /* 0x0001802202098981 */ /* 0x000ee2000c1e1900 */
[----:B------:R-:W-:Y:S02]  /*7e60*/  ISETP.NE.AND P0, PT, R14, RZ, PT ;  /* 0x000000ff0e00720c */ /* 0x000fe40003f05270 */
[----:B------:R-:W-:Y:S01]  /*7e70*/  ISETP.NE.AND P4, PT, R22, RZ, PT ;  /* 0x000000ff1600720c */ /* 0x000fe20003f85270 */
[----:B------:R-:W3:Y:S01]  /*7e80*/  @!P5 LDG.E R12, desc[UR34][R2.64+0x400] ;  /* 0x00040022020cd981 */ /* 0x000ee2000c1e1900 */
[----:B------:R-:W-:Y:S02]  /*7e90*/  ISETP.NE.AND P5, PT, R24, RZ, PT ;  /* 0x000000ff1800720c */ /* 0x000fe40003fa5270 */
[----:B------:R-:W-:Y:S01]  /*7ea0*/  CS2R R14, SRZ ;  /* 0x00000000000e7805 */ /* 0x000fe2000001ff00 */
[----:B------:R-:W-:Y:S01]  /*7eb0*/  IMAD.MOV.U32 R16, RZ, RZ, RZ ;  /* 0x000000ffff107224 */ /* 0x000fe200078e00ff */
[----:B------:R-:W-:Y:S01]  /*7ec0*/  CS2R R18, SRZ ;  /* 0x0000000000127805 */ /* 0x000fe2000001ff00 */
[----:B------:R-:W3:Y:S01]  /*7ed0*/  @!P6 LDG.E R13, desc[UR34][R2.64+0x480] ;  /* 0x00048022020de981 */ /* 0x000ee2000c1e1900 */
[----:B------:R-:W-:-:S03]  /*7ee0*/  IMAD.MOV.U32 R20, RZ, RZ, RZ ;  /* 0x000000ffff147224 */ /* 0x000fc600078e00ff */
[----:B------:R-:W3:Y:S04]  /*7ef0*/  @!P1 LDG.E R15, desc[UR34][R2.64+0x580] ;  /* 0x00058022020f9981 */ /* 0x000ee8000c1e1900 */
[----:B------:R-:W3:Y:S04]  /*7f00*/  @!P0 LDG.E R14, desc[UR34][R2.64+0x500] ;  /* 0x00050022020e8981 */ /* 0x000ee8000c1e1900 */
[----:B------:R-:W3:Y:S04]  /*7f10*/  @!P2 LDG.E R16, desc[UR34][R2.64+0x600] ;  /* 0x000600220210a981 */ /* 0x000ee8000c1e1900 */
[----:B------:R-:W3:Y:S04]  /*7f20*/  @!P3 LDG.E R19, desc[UR34][R2.64+0x680] ;  /* 0x000680220213b981 */ /* 0x000ee8000c1e1900 */
[----:B------:R-:W3:Y:S04]  /*7f30*/  @!P4 LDG.E R18, desc[UR34][R2.64+0x700] ;  /* 0x000700220212c981 */ /* 0x000ee8000c1e1900 */
[----:B------:R-:W3:Y:S01]  /*7f40*/  @!P5 LDG.E R20, desc[UR34][R2.64+0x780] ;  /* 0x000780220214d981 */ /* 0x000ee2000c1e1900 */
[----:B------:R-:W-:Y:S01]  /*7f50*/  ISETP.NE.AND P6, PT, R124, RZ, PT ;  /* 0x000000ff7c00720c */ /* 0x000fe20003fc5270 */
[----:B--2---:R-:W-:-:S04]  /*7f60*/  UIMAD.WIDE.U32 UR10, UR18, UR12, UR10 ;  /* 0x0000000c120a72a5 */ /* 0x004fc8000f8e000a */
[----:B------:R-:W-:Y:S01]  /*7f70*/  UIMAD UR11, UR18, UR13, UR11 ;  /* 0x0000000d120b72a4 */ /* 0x000fe2000f8e020b */
[----:B------:R-:W-:Y:S04]  /*7f80*/  STS [R105], R6 ;  /* 0x0000000669007388 */ /* 0x000fe80000000800 */
[----:B----4-:R-:W-:Y:S04]  /*7f90*/  STS [R104+0x80], R7 ;  /* 0x0000800768007388 */ /* 0x010fe80000000800 */
[----:B-----5:R-:W-:Y:S04]  /*7fa0*/  STS [R103+0x100], R8 ;  /* 0x0001000867007388 */ /* 0x020fe80000000800 */
        /* <DEDUP_REMOVED lines=14> */
[----:B------:R-:W2:Y:S04]  /*8090*/  LDS R7, [R83+0x4] ;  /* 0x0000040053077984 */ /* 0x000ea80000000800 */
[----:B------:R-:W3:Y:S04]  /*80a0*/  LDS R6, [R90] ;  /* 0x000000005a067984 */ /* 0x000ee80000000800 */
[----:B------:R-:W4:Y:S04]  /*80b0*/  LDS R9, [R81+0xc] ;  /* 0x00000c0051097984 */ /* 0x000f280000000800 */
[----:B------:R-:W5:Y:S04]  /*80c0*/  LDS R8, [R86+0x8] ;  /* 0x0000080056087984 */ /* 0x000f680000000800 */
[----:B------:R-:W0:Y:S04]  /*80d0*/  LDS R10, [R82+0x10] ;  /* 0x00001000520a7984 */ /* 0x000e280000000800 */
[----:B------:R-:W1:Y:S04]  /*80e0*/  LDS R11, [R79+0x14] ;  /* 0x000014004f0b7984 */ /* 0x000e680000000800 */
[----:B------:R-:W1:Y:S04]  /*80f0*/  LDS R12, [R80+0x18] ;  /* 0x00001800500c7984 */ /* 0x000e680000000800 */
[----:B------:R-:W1:Y:S04]  /*8100*/  LDS R13, [R77+0x1c] ;  /* 0x00001c004d0d7984 */ /* 0x000e680000000800 */
[----:B------:R-:W1:Y:S04]  /*8110*/  LDS R14, [R78+0x20] ;  /* 0x000020004e0e7984 */ /* 0x000e680000000800 */
[----:B------:R-:W1:Y:S01]  /*8120*/  LDS R15, [R75+0x24] ;  /* 0x000024004b0f7984 */ /* 0x000e620000000800 */
[----:B--2---:R-:W-:-:S03]  /*8130*/  FMUL.FTZ R3, R7, -1.4426950216293334961 ;  /* 0xbfb8aa3b07037820 */ /* 0x004fc60000410000 */
[----:B------:R-:W2:Y:S01]  /*8140*/  LDS R16, [R76+0x28] ;  /* 0x000028004c107984 */ /* 0x000ea20000000800 */
[----:B---3--:R-:W-:-:S03]  /*8150*/  FMUL.FTZ R2, R6, -1.4426950216293334961 ;  /* 0xbfb8aa3b06027820 */ /* 0x008fc60000410000 */
[----:B------:R-:W3:Y:S01]  /*8160*/  LDS R18, [R73+0x2c] ;  /* 0x00002c0049127984 */ /* 0x000ee20000000800 */
[----:B------:R4:W-:Y:S03]  /*8170*/  MUFU.EX2 R20, R3 ;  /* 0x0000000300147308 */ /* 0x0009e60000000800 */
[----:B------:R-:W3:Y:S04]  /*8180*/  LDS R5, [R74+0x30] ;  /* 0x000030004a057984 */ /* 0x000ee80000000800 */
[----:B------:R-:W3:Y:S01]  /*8190*/  LDS R4, [R71+0x34] ;  /* 0x0000340047047984 */ /* 0x000ee20000000800 */
[----:B------:R5:W-:Y:S03]  /*81a0*/  MUFU.EX2 R19, R2 ;  /* 0x0000000200137308 */ /* 0x000be60000000800 */
[----:B----4-:R-:W4:Y:S04]  /*81b0*/  LDS R3, [R72+0x38] ;  /* 0x0000380048037984 */ /* 0x010f280000000800 */
[----:B-----5:R-:W5:Y:S01]  /*81c0*/  LDS R2, [R70+0x3c] ;  /* 0x00003c0046027984 */ /* 0x020f620000000800 */
[----:B------:R-:W-:Y:S01]  /*81d0*/  FMUL.FTZ R22, R9, -1.4426950216293334961 ;  /* 0xbfb8aa3b09167820 */ /* 0x000fe20000410000 */
[----:B------:R-:W-:-:S05]  /*81e0*/  FMUL.FTZ R21, R8, -1.4426950216293334961 ;  /* 0xbfb8aa3b08157820 */ /* 0x000fca0000410000 */
[----:B------:R-:W3:Y:S01]  /*81f0*/  MUFU.EX2 R22, R22 ;  /* 0x0000001600167308 */ /* 0x000ee20000000800 */
[----:B0-----:R-:W-:Y:S01]  /*8200*/  FMUL.FTZ R23, R10, -1.4426950216293334961 ;  /* 0xbfb8aa3b0a177820 */ /* 0x001fe20000410000 */
[----:B-1----:R-:W-:Y:S01]  /*8210*/  FMUL.FTZ R24, R11, -1.4426950216293334961 ;  /* 0xbfb8aa3b0b187820 */ /* 0x002fe20000410000 */
[----:B------:R-:W-:Y:S01]  /*8220*/  FMUL.FTZ R25, R12, -1.4426950216293334961 ;  /* 0xbfb8aa3b0c197820 */ /* 0x000fe20000410000 */
[----:B------:R-:W-:Y:S01]  /*8230*/  FMUL.FTZ R26, R13, -1.4426950216293334961 ;  /* 0xbfb8aa3b0d1a7820 */ /* 0x000fe20000410000 */
[----:B------:R-:W-:Y:S01]  /*8240*/  FMUL.FTZ R27, R14, -1.4426950216293334961 ;  /* 0xbfb8aa3b0e1b7820 */ /* 0x000fe20000410000 */
[----:B------:R-:W-:Y:S02]  /*8250*/  FMUL.FTZ R28, R15, -1.4426950216293334961 ;  /* 0xbfb8aa3b0f1c7820 */ /* 0x000fe40000410000 */
[----:B------:R-:W0:Y:S01]  /*8260*/  MUFU.EX2 R21, R21 ;  /* 0x0000001500157308 */ /* 0x000e220000000800 */
[----:B--2---:R-:W-:-:S07]  /*8270*/  FMUL.FTZ R29, R16, -1.4426950216293334961 ;  /* 0xbfb8aa3b101d7820 */ /* 0x004fce0000410000 */
[----:B------:R-:W1:Y:S01]  /*8280*/  MUFU.EX2 R23, R23 ;  /* 0x0000001700177308 */ /* 0x000e620000000800 */
[----:B---3--:R-:W-:Y:S01]  /*8290*/  FMUL.FTZ R30, R18, -1.4426950216293334961 ;  /* 0xbfb8aa3b121e7820 */ /* 0x008fe20000410000 */
[----:B------:R-:W-:Y:S01]  /*82a0*/  FADD.FTZ R22, R22, 1 ;  /* 0x3f80000016167421 */ /* 0x000fe20000010000 */
[----:B------:R-:W-:-:S05]  /*82b0*/  FMUL.FTZ R31, R5, -1.4426950216293334961 ;  /* 0xbfb8aa3b051f7820 */ /* 0x000fca0000410000 */
[----:B------:R-:W2:Y:S01]  /*82c0*/  MUFU.EX2 R24, R24 ;  /* 0x0000001800187308 */ /* 0x000ea20000000800 */
[----:B------:R-:W-:Y:S01]  /*82d0*/  FMUL.FTZ R32, R4, -1.4426950216293334961 ;  /* 0xbfb8aa3b04207820 */ /* 0x000fe20000410000 */
[----:B----4-:R-:W-:-:S06]  /*82e0*/  FMUL.FTZ R33, R3, -1.4426950216293334961 ;  /* 0xbfb8aa3b03217820 */ /* 0x010fcc0000410000 */
[----:B------:R-:W3:Y:S01]  /*82f0*/  MUFU.EX2 R25, R25 ;  /* 0x0000001900197308 */ /* 0x000ee20000000800 */
[----:B-----5:R-:W-:Y:S01]  /*8300*/  FMUL.FTZ R40, R2, -1.4426950216293334961 ;  /* 0xbfb8aa3b02287820 */ /* 0x020fe20000410000 */
[----:B------:R-:W-:-:S06]  /*8310*/  FADD.FTZ R19, R19, 1 ;  /* 0x3f80000013137421 */ /* 0x000fcc0000010000 */
[----:B------:R-:W4:Y:S01]  /*8320*/  MUFU.EX2 R26, R26 ;  /* 0x0000001a001a7308 */ /* 0x000f220000000800 */
[----:B------:R-:W-:-:S07]  /*8330*/  FADD.FTZ R20, R20, 1 ;  /* 0x3f80000014147421 */ /* 0x000fce0000010000 */
[----:B------:R-:W5:Y:S08]  /*8340*/  MUFU.EX2 R27, R27 ;  /* 0x0000001b001b7308 */ /* 0x000f700000000800 */
[----:B------:R-:W5:Y:S08]  /*8350*/  MUFU.EX2 R28, R28 ;  /* 0x0000001c001c7308 */ /* 0x000f700000000800 */
[----:B------:R-:W5:Y:S01]  /*8360*/  MUFU.EX2 R29, R29 ;  /* 0x0000001d001d7308 */ /* 0x000f620000000800 */
[----:B0-----:R-:W-:-:S07]  /*8370*/  FADD.FTZ R21, R21, 1 ;  /* 0x3f80000015157421 */ /* 0x001fce0000010000 */
[----:B------:R-:W0:Y:S01]  /*8380*/  MUFU.EX2 R30, R30 ;  /* 0x0000001e001e7308 */ /* 0x000e220000000800 */
[----:B-1----:R-:W-:-:S07]  /*8390*/  FADD.FTZ R23, R23, 1 ;  /* 0x3f80000017177421 */ /* 0x002fce0000010000 */
[----:B------:R-:W1:Y:S01]  /*83a0*/  MUFU.EX2 R31, R31 ;  /* 0x0000001f001f7308 */ /* 0x000e620000000800 */
[----:B--2---:R-:W-:-:S07]  /*83b0*/  FADD.FTZ R24, R24, 1 ;  /* 0x3f80000018187421 */ /* 0x004fce0000010000 */
[----:B------:R-:W2:Y:S08]  /*83c0*/  MUFU.EX2 R32, R32 ;  /* 0x0000002000207308 */ /* 0x000eb00000000800 */
[----:B------:R-:W2:Y:S01]  /*83d0*/  MUFU.RCP R22, R22 ;  /* 0x0000001600167308 */ /* 0x000ea20000001000 */
[----:B---3--:R-:W-:-:S07]  /*83e0*/  FADD.FTZ R25, R25, 1 ;  /* 0x3f80000019197421 */ /* 0x008fce0000010000 */
[----:B------:R-:W3:Y:S01]  /*83f0*/  MUFU.EX2 R33, R33 ;  /* 0x0000002100217308 */ /* 0x000ee20000000800 */
[----:B----4-:R-:W-:-:S07]  /*8400*/  FADD.FTZ R26, R26, 1 ;  /* 0x3f8000001a1a7421 */ /* 0x010fce0000010000 */
[----:B------:R-:W4:Y:S01]  /*8410*/  MUFU.EX2 R40, R40 ;  /* 0x0000002800287308 */ /* 0x000f220000000800 */
[----:B-----5:R-:W-:-:S07]  /*8420*/  FADD.FTZ R27, R27, 1 ;  /* 0x3f8000001b1b7421 */ /* 0x020fce0000010000 */
[----:B------:R-:W5:Y:S01]  /*8430*/  MUFU.RCP R19, R19 ;  /* 0x0000001300137308 */ /* 0x000f620000001000 */
[----:B------:R-:W-:-:S07]  /*8440*/  FADD.FTZ R28, R28, 1 ;  /* 0x3f8000001c1c7421 */ /* 0x000fce0000010000 */
[----:B------:R-:W5:Y:S01]  /*8450*/  MUFU.RCP R20, R20 ;  /* 0x0000001400147308 */ /* 0x000f620000001000 */
[----:B------:R-:W-:Y:S01]  /*8460*/  FADD.FTZ R29, R29, 1 ;  /* 0x3f8000001d1d7421 */ /* 0x000fe20000010000 */
[----:B0-----:R-:W-:-:S06]  /*8470*/  FADD.FTZ R30, R30, 1 ;  /* 0x3f8000001e1e7421 */ /* 0x001fcc0000010000 */
[----:B------:R-:W0:Y:S01]  /*8480*/  MUFU.RCP R21, R21 ;  /* 0x0000001500157308 */ /* 0x000e220000001000 */
[----:B-1----:R-:W-:Y:S01]  /*8490*/  FADD.FTZ R31, R31, 1 ;  /* 0x3f8000001f1f7421 */ /* 0x002fe20000010000 */
[----:B--2---:R-:W-:Y:S01]  /*84a0*/  FADD.FTZ R32, R32, 1 ;  /* 0x3f80000020207421 */ /* 0x004fe20000010000 */
[----:B------:R-:W-:-:S05]  /*84b0*/  FMUL.FTZ R9, R9, R22 ;  /* 0x0000001609097220 */ /* 0x000fca0000410000 */
[----:B------:R-:W1:Y:S01]  /*84c0*/  MUFU.RCP R23, R23 ;  /* 0x0000001700177308 */ /* 0x000e620000001000 */
[----:B---3--:R-:W-:Y:S01]  /*84d0*/  FADD.FTZ R33, R33, 1 ;  /* 0x3f80000021217421 */ /* 0x008fe20000010000 */
[----:B----4-:R-:W-:-:S06]  /*84e0*/  FADD.FTZ R40, R40, 1 ;  /* 0x3f80000028287421 */ /* 0x010fcc0000010000 */
[----:B------:R-:W2:Y:S01]  /*84f0*/  MUFU.RCP R24, R24 ;  /* 0x0000001800187308 */ /* 0x000ea20000001000 */
[----:B-----5:R-:W-:-:S07]  /*8500*/  FMUL.FTZ R6, R6, R19 ;  /* 0x0000001306067220 */ /* 0x020fce0000410000 */
[----:B------:R-:W3:Y:S01]  /*8510*/  MUFU.RCP R25, R25 ;  /* 0x0000001900197308 */ /* 0x000ee20000001000 */
[----:B------:R-:W-:-:S07]  /*8520*/  FMUL.FTZ R7, R7, R20 ;  /* 0x0000001407077220 */ /* 0x000fce0000410000 */
[----:B------:R-:W4:Y:S01]  /*8530*/  MUFU.RCP R26, R26 ;  /* 0x0000001a001a7308 */ /* 0x000f220000001000 */
[----:B------:R-:W-:-:S07]  /*8540*/  FMUL.FTZ R50, R9, R50 ;  /* 0x0000003209327220 */ /* 0x000fce0000410000 */
[----:B------:R-:W5:Y:S08]  /*8550*/  MUFU.RCP R27, R27 ;  /* 0x0000001b001b7308 */ /* 0x000f700000001000 */
[----:B------:R-:W5:Y:S08]  /*8560*/  MUFU.RCP R28, R28 ;  /* 0x0000001c001c7308 */ /* 0x000f700000001000 */
[----:B------:R-:W5:Y:S08]  /*8570*/  MUFU.RCP R29, R29 ;  /* 0x0000001d001d7308 */ /* 0x000f700000001000 */
[----:B------:R-:W5:Y:S01]  /*8580*/  MUFU.RCP R41, R30 ;  /* 0x0000001e00297308 */ /* 0x000f620000001000 */
[----:B0-----:R-:W-:-:S07]  /*8590*/  FMUL.FTZ R8, R8, R21 ;  /* 0x0000001508087220 */ /* 0x001fce0000410000 */
[----:B------:R-:W0:Y:S08]  /*85a0*/  MUFU.RCP R42, R31 ;  /* 0x0000001f002a7308 */ /* 0x000e300000001000 */
[----:B------:R-:W0:Y:S01]  /*85b0*/  MUFU.RCP R19, R32 ;  /* 0x0000002000137308 */ /* 0x000e220000001000 */
[----:B------:R-:W-:Y:S01]  /*85c0*/  FMUL.FTZ R45, R6, R45 ;  /* 0x0000002d062d7220 */ /* 0x000fe20000410000 */
[----:B------:R-:W-:Y:S06]  /*85d0*/  BAR.SYNC.DEFER_BLOCKING 0x0 ;  /* 0x0000000000007b1d */ /* 0x000fec0000010000 */
[----:B------:R-:W0:Y:S01]  /*85e0*/  MUFU.RCP R20, R33 ;  /* 0x0000002100147308 */ /* 0x000e220000001000 */
[----:B-1----:R-:W-:-:S07]  /*85f0*/  FMUL.FTZ R10, R10, R23 ;  /* 0x000000170a0a7220 */ /* 0x002fce0000410000 */
[----:B------:R-:W1:Y:S01]  /*8600*/  MUFU.RCP R9, R40 ;  /* 0x0000002800097308 */ /* 0x000e620000001000 */
[----:B------:R-:W-:Y:S01]  /*8610*/  FMUL.FTZ R38, R7, R38 ;  /* 0x0000002607267220 */ /* 0x000fe20000410000 */
[----:B--2---:R-:W-:Y:S01]  /*8620*/  FMUL.FTZ R11, R11, R24 ;  /* 0x000000180b0b7220 */ /* 0x004fe20000410000 */
[----:B------:R-:W-:Y:S01]  /*8630*/  FMUL.FTZ R39, R8, R39 ;  /* 0x0000002708277220 */ /* 0x000fe20000410000 */
[----:B---3--:R-:W-:Y:S01]  /*8640*/  FMUL.FTZ R12, R12, R25 ;  /* 0x000000190c0c7220 */ /* 0x008fe20000410000 */
[----:B----4-:R-:W-:Y:S01]  /*8650*/  FMUL.FTZ R13, R13, R26 ;  /* 0x0000001a0d0d7220 */ /* 0x010fe20000410000 */
[----:B------:R-:W-:Y:S01]  /*8660*/  FMUL.FTZ R55, R10, R55 ;  /* 0x000000370a377220 */ /* 0x000fe20000410000 */
[----:B-----5:R-:W-:Y:S01]  /*8670*/  FMUL.FTZ R14, R14, R27 ;  /* 0x0000001b0e0e7220 */ /* 0x020fe20000410000 */
[----:B------:R-:W-:Y:S01]  /*8680*/  FMUL.FTZ R36, R11, R36 ;  /* 0x000000240b247220 */ /* 0x000fe20000410000 */
[----:B------:R-:W-:Y:S01]  /*8690*/  FMUL.FTZ R15, R15, R28 ;  /* 0x0000001c0f0f7220 */ /* 0x000fe20000410000 */
[----:B------:R-:W-:Y:S01]  /*86a0*/  STS [R90], R45 ;  /* 0x0000002d5a007388 */ /* 0x000fe20000000800 */
[----:B------:R-:W-:Y:S01]  /*86b0*/  FMUL.FTZ R37, R12, R37 ;  /* 0x000000250c257220 */ /* 0x000fe20000410000 */
[----:B------:R-:W-:Y:S01]  /*86c0*/  FMUL.FTZ R16, R16, R29 ;  /* 0x0000001d10107220 */ /* 0x000fe20000410000 */
[----:B------:R-:W-:Y:S01]  /*86d0*/  FMUL.FTZ R48, R13, R48 ;  /* 0x000000300d307220 */ /* 0x000fe20000410000 */
[----:B------:R-:W-:Y:S01]  /*86e0*/  STS [R83+0x4], R38 ;  /* 0x0000042653007388 */ /* 0x000fe20000000800 */
[----:B------:R-:W-:Y:S01]  /*86f0*/  FMUL.FTZ R7, R18, R41 ;  /* 0x0000002912077220 */ /* 0x000fe20000410000 */
[----:B------:R-:W-:Y:S01]  /*8700*/  FMUL.FTZ R53, R14, R53 ;  /* 0x000000350e357220 */ /* 0x000fe20000410000 */
[----:B0-----:R-:W-:Y:S01]  /*8710*/  FMUL.FTZ R6, R5, R42 ;  /* 0x0000002a05067220 */ /* 0x001fe20000410000 */
[----:B------:R-:W-:Y:S01]  /*8720*/  STS [R86+0x8], R39 ;  /* 0x0000082756007388 */ /* 0x000fe20000000800 */
[----:B------:R-:W-:Y:S01]  /*8730*/  FMUL.FTZ R46, R15, R46 ;  /* 0x0000002e0f2e7220 */ /* 0x000fe20000410000 */
[----:B------:R-:W-:-:S02]  /*8740*/  FMUL.FTZ R5, R4, R19 ;  /* 0x0000001304057220 */ /* 0x000fc40000410000 */
[----:B------:R-:W-:Y:S01]  /*8750*/  STS [R81+0xc], R50 ;  /* 0x00000c3251007388 */ /* 0x000fe20000000800 */
[----:B------:R-:W-:Y:S01]  /*8760*/  FMUL.FTZ R51, R16, R51 ;  /* 0x0000003310337220 */ /* 0x000fe20000410000 */
[----:B------:R-:W-:Y:S02]  /*8770*/  FMUL.FTZ R4, R3, R20 ;  /* 0x0000001403047220 */ /* 0x000fe40000410000 */
[----:B------:R-:W-:Y:S01]  /*8780*/  STS [R82+0x10], R55 ;  /* 0x0000103752007388 */ /* 0x000fe20000000800 */
[----:B------:R-:W-:Y:S01]  /*8790*/  FMUL.FTZ R44, R7, R44 ;  /* 0x0000002c072c7220 */ /* 0x000fe20000410000 */
[----:B-1----:R-:W-:Y:S02]  /*87a0*/  FMUL.FTZ R2, R2, R9 ;  /* 0x0000000902027220 */ /* 0x002fe40000410000 */
[----:B------:R-:W-:Y:S01]  /*87b0*/  STS [R79+0x14], R36 ;  /* 0x000014244f007388 */ /* 0x000fe20000000800 */
[----:B------:R-:W-:Y:S01]  /*87c0*/  FMUL.FTZ R49, R6, R49 ;  /* 0x0000003106317220 */ /* 0x000fe20000410000 */
[----:B------:R-:W-:-:S02]  /*87d0*/  FMUL.FTZ R34, R5, R34 ;  /* 0x0000002205227220 */ /* 0x000fc40000410000 */
[----:B------:R-:W-:Y:S01]  /*87e0*/  STS [R80+0x18], R37 ;  /* 0x0000182550007388 */ /* 0x000fe20000000800 */
[----:B------:R-:W-:-:S03]  /*87f0*/  FMUL.FTZ R35, R4, R35 ;  /* 0x0000002304237220 */ /* 0x000fc60000410000 */
[----:B------:R-:W-:Y:S01]  /*8800*/  STS [R77+0x1c], R48 ;  /* 0x00001c304d007388 */ /* 0x000fe20000000800 */
[----:B------:R-:W-:-:S03]  /*8810*/  FMUL.FTZ R47, R2, R47 ;  /* 0x0000002f022f7220 */ /* 0x000fc60000410000 */
[----:B------:R-:W-:Y:S04]  /*8820*/  STS [R78+0x20], R53 ;  /* 0x000020354e007388 */ /* 0x000fe80000000800 */
[----:B------:R-:W-:Y:S01]  /*8830*/  STS [R75+0x24], R46 ;  /* 0x0000242e4b007388 */ /* 0x000fe20000000800 */
[----:B------:R-:W-:-:S03]  /*8840*/  IMAD.U32 R2, RZ, RZ, UR36 ;  /* 0x00000024ff027e24 */ /* 0x000fc6000f8e00ff */
        /* <DEDUP_REMOVED lines=24> */
[----:B------:R-:W-:Y:S06]  /*89d0*/  BAR.SYNC.DEFER_BLOCKING 0x0 ;  /* 0x0000000000007b1d */ /* 0x000fec0000010000 */
[----:B------:R-:W1:Y:S01]  /*89e0*/  LDS R4, [UR37+0x2100] ;  /* 0x00210025ff047984 */ /* 0x000e620008000800 */
[----:B------:R-:W-:-:S04]  /*89f0*/  UIMAD.WIDE.U32 UR10, UR19, UR14, UR10 ;  /* 0x0000000e130a72a5 */ /* 0x000fc8000f8e000a */
[----:B------:R-:W-:Y:S02]  /*8a00*/  UIMAD UR15, UR19, UR15, UR11 ;  /* 0x0000000f130f72a4 */ /* 0x000fe4000f8e020b */
[----:B------:R-:W-:-:S04]  /*8a10*/  IADD3 R3, P0, PT, R0, UR10, RZ ;  /* 0x0000000a00037c10 */ /* 0x000fc8000ff1e0ff */
[----:B0-----:R-:W-:Y:S02]  /*8a20*/  LEA R2, P3, R3, UR16, 0x2 ;  /* 0x0000001003027c11 */ /* 0x001fe4000f8610ff */
[-C--:B-1----:R-:W-:Y:S02]  /*8a30*/  ISETP.GE.AND P2, PT, R0, R4.reuse, PT ;  /* 0x000000040000720c */ /* 0x082fe40003f46270 */
[----:B------:R-:W-:Y:S01]  /*8a40*/  ISETP.GE.AND P1, PT, R121, R4, PT ;  /* 0x000000047900720c */ /* 0x000fe20003f26270 */
[----:B------:R-:W-:-:S05]  /*8a50*/  IMAD.X R0, RZ, RZ, UR15, P0 ;  /* 0x0000000fff007e24 */ /* 0x000fca00080e06ff */
[----:B------:R-:W-:Y:S02]  /*8a60*/  LEA.HI.X R3, R3, UR17, R0, 0x2, P3 ;  /* 0x0000001103037c11 */ /* 0x000fe400098f1400 */
[-C--:B------:R-:W-:Y:S02]  /*8a70*/  ISETP.GE.AND P0, PT, R120, R4.reuse, PT ;  /* 0x000000047800720c */ /* 0x080fe40003f06270 */
[-C--:B------:R-:W-:Y:S01]  /*8a80*/  ISETP.GE.AND P4, PT, R119, R4.reuse, PT ;  /* 0x000000047700720c */ /* 0x080fe20003f86270 */
[----:B------:R0:W-:Y:S01]  /*8a90*/  @!P2 STG.E desc[UR34][R2.64], R105 ;  /* 0x000000690200a986 */ /* 0x0001e2000c101922 */
[-C--:B------:R-:W-:Y:S02]  /*8aa0*/  ISETP.GE.AND P6, PT, R118, R4.reuse, PT ;  /* 0x000000047600720c */ /* 0x080fe40003fc6270 */
[-C--:B------:R-:W-:Y:S01]  /*8ab0*/  ISETP.GE.AND P5, PT, R117, R4.reuse, PT ;  /* 0x000000047500720c */ /* 0x080fe20003fa6270 */
[----:B------:R0:W-:Y:S01]  /*8ac0*/  @!P1 STG.E desc[UR34][R2.64+0x80], R5 ;  /* 0x0000800502009986 */ /* 0x0001e2000c101922 */
        /* <DEDUP_REMOVED lines=24> */
[----:B------:R-:W-:-:S04]  /*8c50*/  UIADD3 UR7, UPT, UPT, UR7, 0x1, URZ ;  /* 0x0000000107077890 */ /* 0x000fc8000fffe0ff */
[----:B------:R-:W-:Y:S01]  /*8c60*/  UISETP.NE.AND UP0, UPT, UR7, UR32, UPT ;  /* 0x000000200700728c */ /* 0x000fe2000bf05270 */
[----:B------:R-:W-:Y:S01]  /*8c70*/  UMOV UR10, UR26 ;  /* 0x0000001a000a7c82 */ /* 0x000fe20008000000 */
[----:B------:R-:W-:Y:S01]  /*8c80*/  UMOV UR11, UR33 ;  /* 0x00000021000b7c82 */ /* 0x000fe20008000000 */
[----:B------:R-:W-:Y:S02]  /*8c90*/  UIADD3 UR9, UPT, UPT, UR36, UR9, URZ ;  /* 0x0000000924097290 */ /* 0x000fe4000fffe0ff */
[----:B------:R-:W-:Y:S02]  /*8ca0*/  UIMAD.WIDE.U32 UR22, UR36, 0x4, UR22 ;  /* 0x00000004241678a5 */ /* 0x000fe4000f8e0016 */
[----:B------:R-:W-:Y:S02]  /*8cb0*/  UIMAD.WIDE.U32 UR30, UR36, 0x4, UR30 ;  /* 0x00000004241e78a5 */ /* 0x000fe4000f8e001e */
[----:B------:R-:W-:Y:S02]  /*8cc0*/  UIMAD.WIDE.U32 UR28, UR36, 0x4, UR28 ;  /* 0x00000004241c78a5 */ /* 0x000fe4000f8e001c */
[----:B------:R-:W-:-:S02]  /*8cd0*/  UIADD3 UR8, UPT, UPT, UR36, UR8, URZ ;  /* 0x0000000824087290 */ /* 0x000fc4000fffe0ff */
[----:B------:R-:W-:-:S07]  /*8ce0*/  UIMAD.WIDE.U32 UR36, UR36, 0x4, UR10 ;  /* 0x00000004242478a5 */ /* 0x000fce000f8e000a */
[----:B------:R-:W-:Y:S01]  /*8cf0*/  UMOV UR26, UR36 ;  /* 0x00000024001a7c82 */ /* 0x000fe20008000000 */
[----:B------:R-:W-:Y:S01]  /*8d00*/  UMOV UR33, UR37 ;  /* 0x0000002500217c82 */ /* 0x000fe20008000000 */
[----:B0-----:R-:W-:Y:S05]  /*8d10*/  BRA.U UP0, `(.L_x_148) ;  /* 0xffffff8500447547 */ /* 0x001fea000b83ffff */
[----:B------:R-:W-:Y:S05]  /*8d20*/  EXIT ;  /* 0x000000000000794d */ /* 0x000fea0003800000 */
.L_x_149:
        /* <DEDUP_REMOVED lines=13> */
.L_x_7934:


//--------------------- .text._Z25selective_scan_fwd_kernelI32Selective_Scan_fwd_kernel_traitsILi128ELi16ELi1ELb0ELb1ELb1ELb1ELb1EfffEEv13SSMParamsBase --------------------------
	.section	.text._Z25selective_scan_fwd_kernelI32Selective_Scan_fwd_kernel_traitsILi128ELi16ELi1ELb0ELb1ELb1ELb1ELb1EfffEEv13SSMParamsBase,"ax",@progbits
	.align	128
        .global         _Z25selective_scan_fwd_kernelI32Selective_Scan_fwd_kernel_traitsILi128ELi16ELi1ELb0ELb1ELb1ELb1ELb1EfffEEv13SSMParamsBase
        .type           _Z25selective_scan_fwd_kernelI32Selective_Scan_fwd_kernel_traitsILi128ELi16ELi1ELb0ELb1ELb1ELb1ELb1EfffEEv13SSMParamsBase,@function
        .size           _Z25selective_scan_fwd_kernelI32Selective_Scan_fwd_kernel_traitsILi128ELi16ELi1ELb0ELb1ELb1ELb1ELb1EfffEEv13SSMParamsBase,(.L_x_7935 - _Z25selective_scan_fwd_kernelI32Selective_Scan_fwd_kernel_traitsILi128ELi16ELi1ELb0ELb1ELb1ELb1ELb1EfffEEv13SSMParamsBase)
        .other          _Z25selective_scan_fwd_kernelI32Selective_Scan_fwd_kernel_traitsILi128ELi16ELi1ELb0ELb1ELb1ELb1ELb1EfffEEv13SSMParamsBase,@"STO_CUDA_ENTRY STV_DEFAULT"
_Z25selective_scan_fwd_kernelI32Selective_Scan_fwd_kernel_traitsILi128ELi16ELi1ELb0ELb1ELb1ELb1ELb1EfffEEv13SSMParamsBase:
.text._Z25selective_scan_fwd_kernelI32Selective_Scan_fwd_kernel_traitsILi128ELi16ELi1ELb0ELb1ELb1ELb1ELb1EfffEEv13SSMParamsBase:
        /* <DEDUP_REMOVED lines=14> */
[----:B------:R-:W-:Y:S01]  /*00e0*/  IMAD.U32 R4, RZ, RZ, UR6 ;  /* 0x00000006ff047e24 */ /* 0x000fe2000f8e00ff */
        /* <DEDUP_REMOVED lines=21> */
[----:B------:R-:W-:-:S05]  /*0240*/  IMAD.U32 R3, RZ, RZ, UR5 ;  /* 0x00000005ff037e24 */ /* 0x000fca000f8e00ff */
        /* <DEDUP_REMOVED lines=8> */
[----:B------:R-:W-:Y:S01]  /*02d0*/  IMAD.U32 R4, RZ, RZ, UR10 ;  /* 0x0000000aff047e24 */ /* 0x000fe2000f8e00ff */
[----:B------:R-:W-:-:S02]  /*02e0*/  @UP0 ULEA.HI.X UR7, UR4, UR7, UR5, 0x2, UP1 ;  /* 0x0000000704070291 */ /* 0x000fc400088f1405 */
[----:B------:R-:W-:Y:S02]  /*02f0*/  IMAD.U32 R2, RZ, RZ, UR6 ;  /* 0x00000006ff027e24 */ /* 0x000fe4000f8e00ff */
[----:B------:R-:W-:Y:S01]  /*0300*/  IMAD.U32 R5, RZ, RZ, UR11 ;  /* 0x0000000bff057e24 */ /* 0x000fe2000f8e00ff */
[----:B------:R-:W0:Y:S01]  /*0310*/  LDCU.64 UR4, c[0x0][0x4d0] ;  /* 0x00009a00ff0477ac */ /* 0x000e220008000a00 */
[----:B------:R-:W-:-:S03]  /*0320*/  MOV R3, UR7 ;  /* 0x0000000700037c02 */ /* 0x000fc60008000f00 */
[----:B------:R-:W2:Y:S04]  /*0330*/  @!P0 LDG.E R4, desc[UR34][R4.64] ;  /* 0x0000002204048981 */ /* 0x000ea8000c1e1900 */
[----:B------:R-:W3:Y:S01]  /*0340*/  @P0 LDG.E R2, desc[UR34][R2.64] ;  /* 0x0000002202020981 */ /* 0x000ee2000c1e1900 */
[----:B------:R-:W-:Y:S02]  /*0350*/  UPLOP3.LUT UP1, UPT, UPT, UPT, UPT, 0x80, 0x8 ;  /* 0x000000000008789c */ /* 0x000fe40003f2f070 */
[----:B------:R-:W-:Y:S01]  /*0360*/  UPLOP3.LUT UP0, UPT, UPT, UPT, UPT, 0x40, 0x4 ;  /* 0x000000000004789c */ /* 0x000fe20003f0e870 */
[----:B---3--:R-:W-:Y:S02]  /*0370*/  @P0 R2UR UR24, R2 ;  /* 0x00000000021802ca */ /* 0x008fe400000e0000 */
[----:B0-2---:R-:W-:-:S15]  /*0380*/  @!P0 R2UR UR24, R4 ;  /* 0x00000000041882ca */ /* 0x005fde00000e0000 */
.L_x_150:
        /* <DEDUP_REMOVED lines=12> */
[----:B------:R-:W4:Y:S01]  /*0450*/  LDCU.128 UR12, c[0x0][0x410] ;  /* 0x00008200ff0c77ac */ /* 0x000f220008000c00 */
[----:B------:R-:W-:Y:S01]  /*0460*/  UMOV UR6, URZ ;  /* 0x000000ff00067c82 */ /* 0x000fe20008000000 */
[----:B------:R-:W2:Y:S08]  /*0470*/  LDCU.64 UR28, c[0x0][0x3c0] ;  /* 0x00007800ff1c77ac */ /* 0x000eb00008000a00 */
[----:B------:R-:W-:Y:S01]  /*0480*/  USHF.R.S32.HI UR20, URZ, 0x1f, UR38 ;  /* 0x0000001fff147899 */ /* 0x000fe20008011426 */
[----:B0-----:R-:W-:Y:S01]  /*0490*/  IMAD.U32 R0, RZ, RZ, UR26 ;  /* 0x0000001aff007e24 */ /* 0x001fe2000f8e00ff */
[----:B------:R-:W0:Y:S04]  /*04a0*/  LDCU.64 UR32, c[0x0][0x3e0] ;  /* 0x00007c00ff2077ac */ /* 0x000e280008000a00 */
[----:B------:R-:W-:Y:S01]  /*04b0*/  IABS R0, R0 ;  /* 0x0000000000007213 */ /* 0x000fe20000000000 */
[----:B---3--:R-:W-:-:S02]  /*04c0*/  UIMAD UR21, UR20, UR16, URZ ;  /* 0x00000010141572a4 */ /* 0x008fc4000f8e02ff */
[----:B----4-:R-:W-:Y:S01]  /*04d0*/  UIMAD UR22, UR20, UR12, URZ ;  /* 0x0000000c141672a4 */ /* 0x010fe2000f8e02ff */
[----:B------:R-:W-:Y:S01]  /*04e0*/  R2UR UR25, R0 ;  /* 0x00000000001972ca */ /* 0x000fe200000e0000 */
[----:B------:R-:W-:Y:S02]  /*04f0*/  UIMAD UR21, UR38, UR17, UR21 ;  /* 0x00000011261572a4 */ /* 0x000fe4000f8e0215 */
[----:B------:R-:W-:Y:S01]  /*0500*/  UIMAD UR13, UR38, UR13, UR22 ;  /* 0x0000000d260d72a4 */ /* 0x000fe2000f8e0216 */
[----:B------:R-:W3:Y:S01]  /*0510*/  LDCU.64 UR40, c[0x0][0x3d8] ;  /* 0x00007b00ff2877ac */ /* 0x000ee20008000a00 */
[----:B-1----:R-:W-:Y:S01]  /*0520*/  IABS R3, R3 ;  /* 0x0000000300037213 */ /* 0x002fe20000000000 */
[----:B------:R-:W1:Y:S03]  /*0530*/  LDCU.64 UR30, c[0x0][0x480] ;  /* 0x00009000ff1e77ac */ /* 0x000e660008000a00 */
[----:B------:R-:W-:-:S04]  /*0540*/  R2UR UR23, R3 ;  /* 0x00000000031772ca */ /* 0x000fc800000e0000 */
[----:B------:R-:W4:Y:S01]  /*0550*/  I2F.RP R0, UR25 ;  /* 0x0000001900007d06 */ /* 0x000f220008209400 */
[----:B------:R-:W1:Y:S07]  /*0560*/  LDCU.U8 UR37, c[0x0][0x3a9] ;  /* 0x00007520ff2577ac */ /* 0x000e6e0008000000 */
[----:B----4-:R-:W4:Y:S02]  /*0570*/  MUFU.RCP R0, R0 ;  /* 0x0000000000007308 */ /* 0x010f240000001000 */
[----:B----4-:R-:W-:-:S06]  /*0580*/  VIADD R2, R0, 0xffffffe ;  /* 0x0ffffffe00027836 */ /* 0x010fcc0000000000 */
[----:B------:R-:W4:Y:S02]  /*0590*/  F2I.FTZ.U32.TRUNC.NTZ R2, R2 ;  /* 0x0000000200027305 */ /* 0x000f24000021f000 */
[----:B----4-:R-:W-:-:S13]  /*05a0*/  R2UR UR7, R2 ;  /* 0x00000000020772ca */ /* 0x010fda00000e0000 */
[----:B------:R-:W-:-:S04]  /*05b0*/  UIADD3 UR10, UPT, UPT, URZ, -UR7, URZ ;  /* 0x80000007ff0a7290 */ /* 0x000fc8000fffe0ff */
[----:B------:R-:W-:-:S04]  /*05c0*/  UIMAD UR10, UR10, UR25, URZ ;  /* 0x000000190a0a72a4 */ /* 0x000fc8000f8e02ff */
[----:B------:R-:W-:Y:S02]  /*05d0*/  UIMAD.WIDE.U32 UR10, UR7, UR10, UR6 ;  /* 0x0000000a070a72a5 */ /* 0x000fe4000f8e0006 */
[----:B------:R-:W-:Y:S02]  /*05e0*/  UIMAD.WIDE.U32 UR6, UR38, UR16, URZ ;  /* 0x00000010260672a5 */ /* 0x000fe4000f8e00ff */
[----:B------:R-:W-:Y:S02]  /*05f0*/  UIMAD.WIDE.U32 UR10, UR11, UR23, URZ ;  /* 0x000000170b0a72a5 */ /* 0x000fe4000f8e00ff */
[----:B------:R-:W-:Y:S02]  /*0600*/  UIMAD.WIDE.U32 UR16, UR38, UR12, URZ ;  /* 0x0000000c261072a5 */ /* 0x000fe4000f8e00ff */
[----:B------:R-:W-:Y:S02]  /*0610*/  UIADD3 UR7, UPT, UPT, UR7, UR21, URZ ;  /* 0x0000001507077290 */ /* 0x000fe4000fffe0ff */
[----:B------:R-:W-:Y:S01]  /*0620*/  UIADD3 UR17, UPT, UPT, UR17, UR13, URZ ;  /* 0x0000000d11117290 */ /* 0x000fe2000fffe0ff */
[----:B------:R-:W-:-:S02]  /*0630*/  UMOV UR12, UR11 ;  /* 0x0000000b000c7c82 */ /* 0x000fc40008000000 */
[----:B------:R-:W-:-:S04]  /*0640*/  UIADD3 UR10, UPT, UPT, -UR12, URZ, URZ ;  /* 0x000000ff0c0a7290 */ /* 0x000fc8000fffe1ff */
[----:B------:R-:W-:Y:S02]  /*0650*/  UIMAD UR13, UR25, UR10, UR23 ;  /* 0x0000000a190d72a4 */ /* 0x000fe4000f8e0217 */
[----:B--2---:R-:W-:Y:S02]  /*0660*/  UIMAD.WIDE.U32 UR10, UR36, UR18, UR6 ;  /* 0x00000012240a72a5 */ /* 0x004fe4000f8e0006 */
[----:B------:R-:W-:Y:S02]  /*0670*/  UISETP.GT.U32.AND UP4, UPT, UR25, UR13, UPT ;  /* 0x0000000d1900728c */ /* 0x000fe4000bf84070 */
[----:B------:R-:W-:Y:S01]  /*0680*/  UIMAD.WIDE.U32 UR6, UR36, UR14, UR16 ;  /* 0x0000000e240672a5 */ /* 0x000fe2000f8e0010 */
[----:B------:R-:W2:Y:S03]  /*0690*/  LDCU.64 UR16, c[0x0][0x3f8] ;  /* 0x00007f00ff1077ac */ /* 0x000ea60008000a00 */
[----:B------:R-:W-:-:S02]  /*06a0*/  UIMAD UR27, UR36, UR15, UR7 ;  /* 0x0000000f241b72a4 */ /* 0x000fc4000f8e0207 */
[----:B------:R-:W-:-:S03]  /*06b0*/  ULOP3.LUT UR7, UR36, UR26, URZ, 0x3c, !UPT ;  /* 0x0000001a24077292 */ /* 0x000fc6000f8e3cff */
[----:B------:R-:W-:Y:S02]  /*06c0*/  @!UP4 UIADD3 UR13, UPT, UPT, UR13, -UR25, URZ ;  /* 0x800000190d0dc290 */ /* 0x000fe4000fffe0ff */
[----:B------:R-:W-:Y:S02]  /*06d0*/  @!UP4 UIADD3 UR12, UPT, UPT, UR12, 0x1, URZ ;  /* 0x000000010c0cc890 */ /* 0x000fe4000fffe0ff */
[----:B------:R-:W-:Y:S02]  /*06e0*/  UISETP.GE.U32.AND UP3, UPT, UR13, UR25, UPT ;  /* 0x000000190d00728c */ /* 0x000fe4000bf66070 */
[----:B------:R-:W-:Y:S02]  /*06f0*/  UISETP.GE.AND UP4, UPT, UR7, URZ, UPT ;  /* 0x000000ff0700728c */ /* 0x000fe4000bf86270 */
[----:B------:R-:W-:Y:S02]  /*0700*/  UIMAD UR23, UR36, UR19, UR11 ;  /* 0x00000013241772a4 */ /* 0x000fe4000f8e020b */
[----:B------:R-:W-:-:S02]  /*0710*/  UIMAD UR11, UR20, UR28, URZ ;  /* 0x0000001c140b72a4 */ /* 0x000fc4000f8e02ff */
[----:B------:R-:W-:Y:S02]  /*0720*/  UIMAD.WIDE.U32 UR18, UR38, UR28, URZ ;  /* 0x0000001c261272a5 */ /* 0x000fe4000f8e00ff */
[----:B------:R-:W-:Y:S02]  /*0730*/  UIMAD UR21, UR38, UR29, UR11 ;  /* 0x0000001d261572a4 */ /* 0x000fe4000f8e020b */
[----:B------:R-:W-:Y:S02]  /*0740*/  @UP3 UIADD3 UR12, UPT, UPT, UR12, 0x1, URZ ;  /* 0x000000010c0c3890 */ /* 0x000fe4000fffe0ff */
[----:B------:R-:W-:Y:S02]  /*0750*/  UISETP.NE.AND UP3, UPT, UR26, URZ, UPT ;  /* 0x000000ff1a00728c */ /* 0x000fe4000bf65270 */
[----:B0-----:R-:W-:Y:S02]  /*0760*/  UIMAD UR25, UR20, UR32, URZ ;  /* 0x00000020141972a4 */ /* 0x001fe4000f8e02ff */
[----:B------:R-:W-:Y:S01]  /*0770*/  UIADD3 UR19, UPT, UPT, UR19, UR21, URZ ;  /* 0x0000001513137290 */ /* 0x000fe2000fffe0ff */
[----:B------:R-:W-:Y:S01]  /*0780*/  UMOV UR7, UR12 ;  /* 0x0000000c00077c82 */ /* 0x000fe20008000000 */
[----:B------:R-:W-:-:S02]  /*0790*/  UIMAD.WIDE.U32 UR20, UR38, UR32, URZ ;  /* 0x00000020261472a5 */ /* 0x000fc4000f8e00ff */
[----:B------:R-:W-:-:S03]  /*07a0*/  @!UP4 UIADD3 UR7, UPT, UPT, -UR7, URZ, URZ ;  /* 0x000000ff0707c290 */ /* 0x000fc6000fffe1ff */
[----:B------:R-:W-:Y:S01]  /*07b0*/  @!UP3 ULOP3.LUT UR7, URZ, UR26, URZ, 0x33, !UPT ;  /* 0x0000001aff07b292 */ /* 0x000fe2000f8e33ff */
[----:B------:R-:W0:Y:S03]  /*07c0*/  LDCU.128 UR12, c[0x0][0x490] ;  /* 0x00009200ff0c77ac */ /* 0x000e260008000c00 */
[----:B------:R-:W-:Y:S02]  /*07d0*/  USHF.R.S32.HI UR11, URZ, 0x1f, UR7 ;  /* 0x0000001fff0b7899 */ /* 0x000fe40008011407 */
[----:B------:R-:W-:Y:S02]  /*07e0*/  UIMAD UR25, UR38, UR33, UR25 ;  /* 0x00000021261972a4 */ /* 0x000fe4000f8e0219 */
[----:B---3--:R-:W-:Y:S02]  /*07f0*/  UIMAD UR22, UR11, UR40, URZ ;  /* 0x000000280b1672a4 */ /* 0x008fe4000f8e02ff */
[----:B--2---:R-:W-:-:S02]  /*0800*/  UIMAD UR11, UR11, UR16, URZ ;  /* 0x000000100b0b72a4 */ /* 0x004fc4000f8e02ff */
[----:B------:R-:W-:Y:S01]  /*0810*/  UIADD3 UR21, UPT, UPT, UR21, UR25, URZ ;  /* 0x0000001915157290 */ /* 0x000fe2000fffe0ff */
[----:B------:R-:W-:Y:S01]  /*0820*/  R2UR UR25, R6 ;  /* 0x00000000061972ca */ /* 0x000fe200000e0000 */
[----:B------:R-:W-:Y:S02]  /*0830*/  UIMAD UR11, UR7, UR17, UR11 ;  /* 0x00000011070b72a4 */ /* 0x000fe4000f8e020b */
[----:B------:R-:W-:Y:S01]  /*0840*/  UIMAD.WIDE.U32 UR16, UR7, UR16, UR20 ;  /* 0x00000010071072a5 */ /* 0x000fe2000f8e0014 */
[----:B------:R-:W2:Y:S01]  /*0850*/  LDCU.64 UR28, c[0x0][0x478] ;  /* 0x00008f00ff1c77ac */ /* 0x000ea20008000a00 */
[----:B------:R-:W-:Y:S02]  /*0860*/  UIMAD UR32, UR7, UR41, UR22 ;  /* 0x00000029072072a4 */ /* 0x000fe4000f8e0216 */
[----:B------:R-:W-:Y:S02]  /*0870*/  UIMAD.WIDE.U32 UR18, UR7, UR40, UR18 ;  /* 0x00000028071272a5 */ /* 0x000fe4000f8e0012 */
[----:B-1----:R-:W-:-:S02]  /*0880*/  ULEA UR30, UP5, UR16, UR30, 0x2 ;  /* 0x0000001e101e7291 */ /* 0x002fc4000f8a10ff */
[----:B------:R-:W-:Y:S02]  /*0890*/  UIADD3 UR7, UPT, UPT, UR17, UR11, URZ ;  /* 0x0000000b11077290 */ /* 0x000fe4000fffe0ff */
[----:B0-----:R-:W-:Y:S01]  /*08a0*/  ULEA UR22, UP3, UR10, UR12, 0x2 ;  /* 0x0000000c0a167291 */ /* 0x001fe2000f8610ff */
[----:B------:R-:W-:Y:S01]  /*08b0*/  @P1 R2UR UR12, R7 ;  /* 0x00000000070c12ca */ /* 0x000fe200000e0000 */
[----:B------:R-:W-:Y:S02]  /*08c0*/  ULEA.HI.X UR31, UR16, UR31, UR7, 0x2, UP5 ;  /* 0x0000001f101f7291 */ /* 0x000fe4000a8f1407 */
[----:B------:R-:W-:Y:S02]  /*08d0*/  UISETP.NE.AND UP5, UPT, UR37, URZ, UPT ;  /* 0x000000ff2500728c */ /* 0x000fe4000bfa5270 */
[----:B------:R-:W-:Y:S02]  /*08e0*/  ULEA.HI.X UR23, UR10, UR13, UR23, 0x2, UP3 ;  /* 0x0000000d0a177291 */ /* 0x000fe400098f1417 */
[----:B------:R-:W-:-:S02]  /*08f0*/  ULEA UR26, UP4, UR6, UR14, 0x2 ;  /* 0x0000000e061a7291 */ /* 0x000fc4000f8810ff */
[----:B--2---:R-:W-:Y:S02]  /*0900*/  ULEA UR28, UP3, UR18, UR28, 0x2 ;  /* 0x0000001c121c7291 */ /* 0x004fe4000f8610ff */
        /* <DEDUP_REMOVED lines=13> */
.L_x_151:
        /* <DEDUP_REMOVED lines=10> */
.L_x_152:
        /* <DEDUP_REMOVED lines=71> */
[----:B------:R-:W-:Y:S02]  /*0ef0*/  IMAD.U32 R4, RZ, RZ, UR6 ;  /* 0x00000006ff047e24 */ /* 0x000fe4000f8e00ff */
        /* <DEDUP_REMOVED lines=28> */
.L_x_153:
[----:B------:R-:W-:Y:S01]  /*10c0*/  IMAD.U32 R3, RZ, RZ, UR12 ;  /* 0x0000000cff037e24 */ /* 0x000fe2000f8e00ff */
[----:B------:R-:W-:Y:S01]  /*10d0*/  UIADD3 UR8, UPT, UPT, UR25, -0x1, UR12 ;  /* 0xffffffff19087890 */ /* 0x000fe2000fffe00c */
[----:B------:R-:W-:-:S03]  /*10e0*/  UMOV UR6, URZ ;  /* 0x000000ff00067c82 */ /* 0x000fc60008000000 */
[-C--:B------:R-:W-:Y:S02]  /*10f0*/  IABS R0, R3.reuse ;  /* 0x0000000300007213 */ /* 0x080fe40000000000 */
[----:B------:R-:W-:Y:S01]  /*1100*/  IMAD.U32 R4, RZ, RZ, UR8 ;  /* 0x00000008ff047e24 */ /* 0x000fe2000f8e00ff */
[----:B------:R-:W-:Y:S01]  /*1110*/  IABS R5, R3 ;  /* 0x0000000300057213 */ /* 0x000fe20000000000 */
[----:B------:R-:W-:Y:S01]  /*1120*/  ULOP3.LUT UR8, UR8, UR12, URZ, 0x3c, !UPT ;  /* 0x0000000c08087292 */ /* 0x000fe2000f8e3cff */
[----:B------:R-:W-:Y:S02]  /*1130*/  R2UR UR11, R0 ;  /* 0x00000000000b72ca */ /* 0x000fe400000e0000 */
[----:B------:R-:W-:-:S05]  /*1140*/  IABS R4, R4 ;  /* 0x0000000400047213 */ /* 0x000fca0000000000 */
[----:B------:R-:W-:-:S05]  /*1150*/  IMAD.MOV.U32 R3, RZ, RZ, R4 ;  /* 0x000000ffff037224 */ /* 0x000fca00078e0004 */
        /* <DEDUP_REMOVED lines=25> */
.L_x_154:
[----:B------:R-:W-:-:S06]  /*12f0*/  UISETP.GE.AND UP0, UPT, UR36, 0x1, UPT ;  /* 0x000000012400788c */ /* 0x000fcc000bf06270 */
[----:B------:R-:W-:-:S13]  /*1300*/  PLOP3.LUT P0, PT, PT, PT, UP0, 0x80, 0x8 ;  /* 0x000000000008781c */ /* 0x000fda0003f0f008 */
[----:B------:R-:W-:Y:S05]  /*1310*/  @!P0 EXIT ;  /* 0x000000000000894d */ /* 0x000fea0003800000 */
[----:B------:R-:W-:Y:S01]  /*1320*/  UMOV UR7, URZ ;  /* 0x000000ff00077c82 */ /* 0x000fe20008000000 */
[----:B------:R-:W-:-:S05]  /*1330*/  UMOV UR8, URZ ;  /* 0x000000ff00087c82 */ /* 0x000fca0008000000 */
.L_x_198:
[----:B------:R-:W0:Y:S02]  /*1340*/  LDCU.64 UR10, c[0x0][0x4f8] ;  /* 0x00009f00ff0a77ac */ /* 0x000e240008000a00 */
[----:B0-----:R-:W-:-:S04]  /*1350*/  UISETP.NE.U32.AND UP0, UPT, UR10, URZ, UPT ;  /* 0x000000ff0a00728c */ /* 0x001fc8000bf05070 */
[----:B------:R-:W-:-:S06]  /*1360*/  UISETP.NE.AND.EX UP0, UPT, UR11, URZ, UPT, UP0 ;  /* 0x000000ff0b00728c */ /* 0x000fcc000bf05300 */
[----:B------:R-:W-:-:S05]  /*1370*/  PLOP3.LUT P0, PT, PT, PT, UP0, 0x80, 0x8 ;  /* 0x000000000008781c */ /* 0x000fca0003f0f008 */
[----:B------:R-:W0:Y:S01]  /*1380*/  @UP0 LDCU.64 UR10, c[0x0][0x4f8] ;  /* 0x00009f00ff0a07ac */ /* 0x000e220008000a00 */
[----:B------:R-:W-:-:S04]  /*1390*/  @UP0 UIADD3 UR12, UPT, UPT, UR7, UR6, URZ ;  /* 0x00000006070c0290 */ /* 0x000fc8000fffe0ff */
[----:B0-----:R-:W-:-:S06]  /*13a0*/  @UP0 UIMAD.WIDE UR10, UR12, 0x4, UR10 ;  /* 0x000000040c0a08a5 */ /* 0x001fcc000f8e020a */
[----:B------:R-:W-:Y:S01]  /*13b0*/  IMAD.U32 R2, RZ, RZ, UR10 ;  /* 0x0000000aff027e24 */ /* 0x000fe2000f8e00ff */
        /* <DEDUP_REMOVED lines=37> */
[C---:B------:R-:W-:Y:S02]  /*1610*/  LOP3.LUT R121, R122.reuse, 0x20, RZ, 0xfc, !PT ;  /* 0x000000207a797812 */ /* 0x040fe400078efcff */
[----:B------:R-:W-:Y:S02]  /*1620*/  LOP3.LUT R120, R122, 0x40, RZ, 0xfc, !PT ;  /* 0x000000407a787812 */ /* 0x000fe400078efcff */
[----:B------:R-:W-:Y:S02]  /*1630*/  ISETP.GE.AND P6, PT, R121, UR37, PT ;  /* 0x0000002579007c0c */ /* 0x000fe4000bfc6270 */
[----:B------:R-:W-:Y:S02]  /*1640*/  ISETP.GE.AND P5, PT, R120, UR37, PT ;  /* 0x0000002578007c0c */ /* 0x000fe4000bfa6270 */
[----:B------:R-:W-:-:S02]  /*1650*/  LOP3.LUT R119, R122, 0x60, RZ, 0xfc, !PT ;  /* 0x000000607a777812 */ /* 0x000fc400078efcff */
[----:B------:R-:W-:Y:S02]  /*1660*/  SHF.L.U32 R0, R122, 0x2, RZ ;  /* 0x000000027a007819 */ /* 0x000fe400000006ff */
[----:B------:R-:W-:Y:S02]  /*1670*/  @P0 LOP3.LUT R17, R17, 0x400, RZ, 0xfc, !PT ;  /* 0x0000040011110812 */ /* 0x000fe400078efcff */
[----:B------:R-:W-:Y:S02]  /*1680*/  ISETP.GE.AND P4, PT, R119, UR37, PT ;  /* 0x0000002577007c0c */ /* 0x000fe4000bf86270 */
[----:B------:R-:W-:Y:S01]  /*1690*/  LOP3.LUT R17, R17, 0xfffffdff, RZ, 0xc0, !PT ;  /* 0xfffffdff11117812 */ /* 0x000fe200078ec0ff */
[----:B------:R-:W2:Y:S01]  /*16a0*/  @!P6 LDG.E R9, desc[UR34][R4.64+0x80] ;  /* 0x000080220409e981 */ /* 0x000ea2000c1e1900 */
[----:B------:R-:W-:Y:S02]  /*16b0*/  IADD3 R2, P0, PT, R0, UR26, RZ ;  /* 0x0000001a00027c10 */ /* 0x000fe4000ff1e0ff */
[----:B------:R-:W-:Y:S01]  /*16c0*/  @P6 LOP3.LUT R17, R17, 0x200, RZ, 0xfc, !PT ;  /* 0x0000020011116812 */ /* 0x000fe200078efcff */
[----:B------:R-:W3:Y:S01]  /*16d0*/  @!P5 LDG.E R8, desc[UR34][R4.64+0x100] ;  /* 0x000100220408d981 */ /* 0x000ee2000c1e1900 */
[----:B------:R-:W-:Y:S01]  /*16e0*/  LOP3.LUT R118, R122, 0x80, RZ, 0xfc, !PT ;  /* 0x000000807a767812 */ /* 0x000fe200078efcff */
[----:B------:R-:W-:Y:S01]  /*16f0*/  IMAD.X R3, RZ, RZ, UR27, P0 ;  /* 0x0000001bff037e24 */ /* 0x000fe200080e06ff */
[----:B------:R-:W-:-:S02]  /*1700*/  LOP3.LUT R17, R17, 0xfffffeff, RZ, 0xc0, !PT ;  /* 0xfffffeff11117812 */ /* 0x000fc400078ec0ff */
[----:B------:R-:W-:Y:S01]  /*1710*/  ISETP.GE.AND P3, PT, R118, UR37, PT ;  /* 0x0000002576007c0c */ /* 0x000fe2000bf66270 */
[----:B------:R-:W4:Y:S01]  /*1720*/  @!P4 LDG.E R11, desc[UR34][R4.64+0x180] ;  /* 0x00018022040bc981 */ /* 0x000f22000c1e1900 */
[----:B------:R-:W-:Y:S02]  /*1730*/  @P5 LOP3.LUT R17, R17, 0x100, RZ, 0xfc, !PT ;  /* 0x0000010011115812 */ /* 0x000fe400078efcff */
[----:B------:R-:W-:Y:S02]  /*1740*/  LOP3.LUT R117, R122, 0xa0, RZ, 0xfc, !PT ;  /* 0x000000a07a757812 */ /* 0x000fe400078efcff */
[C---:B------:R-:W-:Y:S02]  /*1750*/  LOP3.LUT P0, RZ, R17.reuse, 0x400, RZ, 0xc0, !PT ;  /* 0x0000040011ff7812 */ /* 0x040fe4000780c0ff */
[----:B------:R-:W-:Y:S02]  /*1760*/  LOP3.LUT R17, R17, 0xffffff7f, RZ, 0xc0, !PT ;  /* 0xffffff7f11117812 */ /* 0x000fe400078ec0ff */
[----:B------:R-:W-:-:S02]  /*1770*/  ISETP.GE.AND P2, PT, R117, UR37, PT ;  /* 0x0000002575007c0c */ /* 0x000fc4000bf46270 */
[----:B------:R-:W-:Y:S01]  /*1780*/  @P4 LOP3.LUT R17, R17, 0x80, RZ, 0xfc, !PT ;  /* 0x0000008011114812 */ /* 0x000fe200078efcff */
[----:B------:R-:W5:Y:S01]  /*1790*/  @!P3 LDG.E R10, desc[UR34][R4.64+0x200] ;  /* 0x00020022040ab981 */ /* 0x000f62000c1e1900 */
[----:B------:R-:W-:Y:S02]  /*17a0*/  LOP3.LUT R116, R122, 0xc0, RZ, 0xfc, !PT ;  /* 0x000000c07a747812 */ /* 0x000fe400078efcff */
[----:B------:R-:W-:Y:S02]  /*17b0*/  LOP3.LUT R17, R17, 0xffffffbf, RZ, 0xc0, !PT ;  /* 0xffffffbf11117812 */ /* 0x000fe400078ec0ff */
[----:B------:R-:W-:Y:S01]  /*17c0*/  ISETP.GE.AND P1, PT, R116, UR37, PT ;  /* 0x0000002574007c0c */ /* 0x000fe2000bf26270 */
[----:B------:R-:W2:Y:S01]  /*17d0*/  @!P0 LDG.E R6, desc[UR34][R4.64] ;  /* 0x0000002204068981 */ /* 0x000ea2000c1e1900 */
[----:B------:R-:W-:Y:S02]  /*17e0*/  @P3 LOP3.LUT R17, R17, 0x40, RZ, 0xfc, !PT ;  /* 0x0000004011113812 */ /* 0x000fe400078efcff */
[----:B------:R-:W-:Y:S01]  /*17f0*/  LOP3.LUT R115, R122, 0xe0, RZ, 0xfc, !PT ;  /* 0x000000e07a737812 */ /* 0x000fe200078efcff */
[----:B------:R-:W5:Y:S01]  /*1800*/  @!P2 LDG.E R13, desc[UR34][R4.64+0x280] ;  /* 0x00028022040da981 */ /* 0x000f62000c1e1900 */
[----:B------:R-:W-:-:S02]  /*1810*/  LOP3.LUT R17, R17, 0xffffffdf, RZ, 0xc0, !PT ;  /* 0xffffffdf11117812 */ /* 0x000fc400078ec0ff */
[C---:B------:R-:W-:Y:S02]  /*1820*/  LOP3.LUT R114, R122.reuse, 0x100, RZ, 0xfc, !PT ;  /* 0x000001007a727812 */ /* 0x040fe400078efcff */
[----:B------:R-:W-:Y:S02]  /*1830*/  @P2 LOP3.LUT R17, R17, 0x20, RZ, 0xfc, !PT ;  /* 0x0000002011112812 */ /* 0x000fe400078efcff */
[----:B------:R-:W-:Y:S01]  /*1840*/  ISETP.GE.AND P0, PT, R115, UR37, PT ;  /* 0x0000002573007c0c */ /* 0x000fe2000bf06270 */
[----:B------:R-:W5:Y:S01]  /*1850*/  @!P1 LDG.E R12, desc[UR34][R4.64+0x300] ;  /* 0x00030022040c9981 */ /* 0x000f62000c1e1900 */
[----:B------:R-:W-:Y:S02]  /*1860*/  LOP3.LUT R17, R17, 0xffffffef, RZ, 0xc0, !PT ;  /* 0xffffffef11117812 */ /* 0x000fe400078ec0ff */
[----:B------:R-:W-:Y:S02]  /*1870*/  LOP3.LUT R113, R122, 0x120, RZ, 0xfc, !PT ;  /* 0x000001207a717812 */ /* 0x000fe400078efcff */
[----:B------:R-:W-:-:S02]  /*1880*/  @P1 LOP3.LUT R17, R17, 0x10, RZ, 0xfc, !PT ;  /* 0x0000001011111812 */ /* 0x000fc400078efcff */
[C---:B------:R-:W-:Y:S02]  /*1890*/  LOP3.LUT R112, R122.reuse, 0x140, RZ, 0xfc, !PT ;  /* 0x000001407a707812 */ /* 0x040fe400078efcff */
[----:B------:R-:W-:Y:S02]  /*18a0*/  LOP3.LUT R17, R17, 0xfffffff7, RZ, 0xc0, !PT ;  /* 0xfffffff711117812 */ /* 0x000fe400078ec0ff */
[----:B------:R-:W-:Y:S01]  /*18b0*/  LOP3.LUT R111, R122, 0x160, RZ, 0xfc, !PT ;  /* 0x000001607a6f7812 */ /* 0x000fe200078efcff */
[----:B------:R-:W5:Y:S01]  /*18c0*/  @!P0 LDG.E R15, desc[UR34][R4.64+0x380] ;  /* 0x00038022040f8981 */ /* 0x000f62000c1e1900 */
[----:B------:R-:W-:Y:S02]  /*18d0*/  @P0 LOP3.LUT R17, R17, 0x8, RZ, 0xfc, !PT ;  /* 0x0000000811110812 */ /* 0x000fe400078efcff */
[----:B------:R-:W-:Y:S02]  /*18e0*/  ISETP.GE.AND P0, PT, R114, UR37, PT ;  /* 0x0000002572007c0c */ /* 0x000fe4000bf06270 */
[----:B------:R-:W-:-:S02]  /*18f0*/  LOP3.LUT R17, R17, 0xfffffffb, RZ, 0xc0, !PT ;  /* 0xfffffffb11117812 */ /* 0x000fc400078ec0ff */
[C---:B------:R-:W-:Y:S02]  /*1900*/  LOP3.LUT R110, R122.reuse, 0x180, RZ, 0xfc, !PT ;  /* 0x000001807a6e7812 */ /* 0x040fe400078efcff */
[C---:B------:R-:W-:Y:S02]  /*1910*/  LOP3.LUT R109, R122.reuse, 0x1a0, RZ, 0xfc, !PT ;  /* 0x000001a07a6d7812 */ /* 0x040fe400078efcff */
[----:B------:R-:W-:Y:S02]  /*1920*/  ISETP.GE.AND P6, PT, R113, UR37, PT ;  /* 0x0000002571007c0c */ /* 0x000fe4000bfc6270 */
[C---:B------:R-:W-:Y:S02]  /*1930*/  LOP3.LUT R108, R122.reuse, 0x1c0, RZ, 0xfc, !PT ;  /* 0x000001c07a6c7812 */ /* 0x040fe400078efcff */
[----:B------:R-:W-:Y:S01]  /*1940*/  LOP3.LUT R107, R122, 0x1e0, RZ, 0xfc, !PT ;  /* 0x000001e07a6b7812 */ /* 0x000fe200078efcff */
[----:B------:R-:W5:Y:S01]  /*1950*/  @!P0 LDG.E R14, desc[UR34][R4.64+0x400] ;  /* 0x00040022040e8981 */ /* 0x000f62000c1e1900 */
[----:B------:R-:W-:-:S02]  /*1960*/  @P0 LOP3.LUT R17, R17, 0x4, RZ, 0xfc, !PT ;  /* 0x0000000411110812 */ /* 0x000fc400078efcff */
[----:B------:R-:W-:Y:S02]  /*1970*/  ISETP.GE.AND P0, PT, R112, UR37, PT ;  /* 0x0000002570007c0c */ /* 0x000fe4000bf06270 */
[----:B------:R-:W-:Y:S02]  /*1980*/  ISETP.GE.AND P1, PT, R111, UR37, PT ;  /* 0x000000256f007c0c */ /* 0x000fe4000bf26270 */
[----:B------:R-:W-:Y:S01]  /*1990*/  ISETP.GE.AND P2, PT, R110, UR37, PT ;  /* 0x000000256e007c0c */ /* 0x000fe2000bf46270 */
[----:B------:R-:W5:Y:S01]  /*19a0*/  @!P6 LDG.E R19, desc[UR34][R4.64+0x480] ;  /* 0x000480220413e981 */ /* 0x000f62000c1e1900 */
[----:B------:R-:W-:Y:S02]  /*19b0*/  ISETP.GE.AND P3, PT, R109, UR37, PT ;  /* 0x000000256d007c0c */ /* 0x000fe4000bf66270 */
[----:B------:R-:W-:Y:S02]  /*19c0*/  ISETP.GE.AND P4, PT, R108, UR37, PT ;  /* 0x000000256c007c0c */ /* 0x000fe4000bf86270 */
        /* <DEDUP_REMOVED lines=12> */
[----:B-1----:R-:W-:-:S02]  /*1a90*/  IMAD.IADD R7, R7, 0x1, R106 ;  /* 0x0000000107077824 */ /* 0x002fc400078e026a */
[----:B------:R-:W-:Y:S02]  /*1aa0*/  @P6 LOP3.LUT R17, R17, 0x2, RZ, 0xfc, !PT ;  /* 0x0000000211116812 */ /* 0x000fe400078efcff */
[----:B------:R-:W-:Y:S02]  /*1ab0*/  CS2R R38, SRZ ;  /* 0x0000000000267805 */ /* 0x000fe4000001ff00 */
[----:B------:R-:W-:Y:S01]  /*1ac0*/  P2R R25, PR, RZ, 0x40 ;  /* 0x00000040ff197803 */ /* 0x000fe20000000000 */
[C---:B------:R-:W-:Y:S01]  /*1ad0*/  VIADD R4, R7.reuse, 0x60 ;  /* 0x0000006007047836 */ /* 0x040fe20000000000 */
[CC--:B------:R-:W-:Y:S01]  /*1ae0*/  LEA.HI.SX32 R105, R7.reuse, R7.reuse, 0x1b ;  /* 0x0000000707697211 */ /* 0x0c0fe200078fdaff */
[C---:B------:R-:W-:Y:S01]  /*1af0*/  VIADD R24, R7.reuse, 0x20 ;  /* 0x0000002007187836 */ /* 0x040fe20000000000 */
[----:B------:R-:W-:Y:S01]  /*1b00*/  CS2R R40, SRZ ;  /* 0x0000000000287805 */ /* 0x000fe2000001ff00 */
[----:B------:R-:W-:Y:S01]  /*1b10*/  VIADD R26, R7, 0x40 ;  /* 0x00000040071a7836 */ /* 0x000fe20000000000 */
[----:B------:R-:W-:-:S02]  /*1b20*/  LEA.HI.SX32 R4, R4, R7, 0x1b ;  /* 0x0000000704047211 */ /* 0x000fc400078fdaff */
[----:B------:R-:W-:Y:S02]  /*1b30*/  CS2R R42, SRZ ;  /* 0x00000000002a7805 */ /* 0x000fe4000001ff00 */
[----:B------:R-:W-:Y:S01]  /*1b40*/  LEA R105, R105, UR39, 0x2 ;  /* 0x0000002769697c11 */ /* 0x000fe2000f8e10ff */
[C---:B------:R-:W-:Y:S01]  /*1b50*/  VIADD R28, R7.reuse, 0x80 ;  /* 0x00000080071c7836 */ /* 0x040fe20000000000 */
[-C--:B------:R-:W-:Y:S02]  /*1b60*/  LEA.HI.SX32 R24, R24, R7.reuse, 0x1b ;  /* 0x0000000718187211 */ /* 0x080fe400078fdaff */
[----:B------:R-:W-:Y:S02]  /*1b70*/  CS2R R44, SRZ ;  /* 0x00000000002c7805 */ /* 0x000fe4000001ff00 */
[----:B------:R-:W-:Y:S01]  /*1b80*/  LEA R102, R4, UR39, 0x2 ;  /* 0x0000002704667c11 */ /* 0x000fe2000f8e10ff */
[----:B------:R-:W-:Y:S01]  /*1b90*/  VIADD R4, R7, 0xc0 ;  /* 0x000000c007047836 */ /* 0x000fe20000000000 */
[----:B------:R-:W-:-:S02]  /*1ba0*/  LEA.HI.SX32 R26, R26, R7, 0x1b ;  /* 0x000000071a1a7211 */ /* 0x000fc400078fdaff */
[----:B------:R-:W-:Y:S02]  /*1bb0*/  CS2R R46, SRZ ;  /* 0x00000000002e7805 */ /* 0x000fe4000001ff00 */
[----:B------:R-:W-:Y:S02]  /*1bc0*/  LEA.HI.SX32 R28, R28, R7, 0x1b ;  /* 0x000000071c1c7211 */ /* 0x000fe400078fdaff */
[----:B------:R-:W-:Y:S02]  /*1bd0*/  CS2R R48, SRZ ;  /* 0x0000000000307805 */ /* 0x000fe4000001ff00 */
[----:B------:R-:W-:Y:S01]  /*1be0*/  LEA R104, R24, UR39, 0x2 ;  /* 0x0000002718687c11 */ /* 0x000fe2000f8e10ff */
[C---:B------:R-:W-:Y:S01]  /*1bf0*/  VIADD R24, R7.reuse, 0x100 ;  /* 0x0000010007187836 */ /* 0x040fe20000000000 */
[----:B------:R-:W-:Y:S02]  /*1c00*/  IADD3 R30, PT, PT, R7, 0xa0, RZ ;  /* 0x000000a0071e7810 */ /* 0x000fe40007ffe0ff */
[----:B------:R-:W-:-:S02]  /*1c10*/  CS2R R50, SRZ ;  /* 0x0000000000327805 */ /* 0x000fc4000001ff00 */
[----:B------:R-:W-:Y:S01]  /*1c20*/  LEA R103, R26, UR39, 0x2 ;  /* 0x000000271a677c11 */ /* 0x000fe2000f8e10ff */
[----:B------:R-:W-:Y:S01]  /*1c30*/  IMAD.MOV.U32 R52, RZ, RZ, RZ ;  /* 0x000000ffff347224 */ /* 0x000fe200078e00ff */
[-C--:B------:R-:W-:Y:S01]  /*1c40*/  LEA.HI.SX32 R4, R4, R7.reuse, 0x1b ;  /* 0x0000000704047211 */ /* 0x080fe200078fdaff */
[C---:B------:R-:W-:Y:S01]  /*1c50*/  VIADD R26, R7.reuse, 0x120 ;  /* 0x00000120071a7836 */ /* 0x040fe20000000000 */
[----:B------:R-:W-:Y:S01]  /*1c60*/  LEA R101, R28, UR39, 0x2 ;  /* 0x000000271c657c11 */ /* 0x000fe2000f8e10ff */
[C---:B------:R-:W-:Y:S01]  /*1c70*/  VIADD R28, R7.reuse, 0x140 ;  /* 0x00000140071c7836 */ /* 0x040fe20000000000 */
[-C--:B------:R-:W-:Y:S01]  /*1c80*/  LEA.HI.SX32 R30, R30, R7.reuse, 0x1b ;  /* 0x000000071e1e7211 */ /* 0x080fe200078fdaff */
[----:B------:R-:W-:Y:S01]  /*1c90*/  IMAD.MOV.U32 R54, RZ, RZ, RZ ;  /* 0x000000ffff367224 */ /* 0x000fe200078e00ff */
[----:B------:R-:W-:Y:S01]  /*1ca0*/  LEA.HI.SX32 R24, R24, R7, 0x1b ;  /* 0x0000000718187211 */ /* 0x000fe200078fdaff */
[----:B------:R-:W0:Y:S01]  /*1cb0*/  LDCU.U8 UR10, c[0x0][0x3a8] ;  /* 0x00007500ff0a77ac */ /* 0x000e220008000000 */
[----:B------:R-:W-:Y:S01]  /*1cc0*/  LEA R99, R4, UR39, 0x2 ;  /* 0x0000002704637c11 */ /* 0x000fe2000f8e10ff */
[----:B------:R-:W-:Y:S01]  /*1cd0*/  VIADD R4, R7, 0x160 ;  /* 0x0000016007047836 */ /* 0x000fe20000000000 */
[----:B------:R-:W-:-:S02]  /*1ce0*/  LEA R100, R30, UR39, 0x2 ;  /* 0x000000271e647c11 */ /* 0x000fc4000f8e10ff */
[-C--:B------:R-:W-:Y:S02]  /*1cf0*/  LEA.HI.SX32 R26, R26, R7.reuse, 0x1b ;  /* 0x000000071a1a7211 */ /* 0x080fe400078fdaff */
[----:B------:R-:W-:Y:S01]  /*1d00*/  LEA R97, R24, UR39, 0x2 ;  /* 0x0000002718617c11 */ /* 0x000fe2000f8e10ff */
[----:B------:R-:W-:Y:S01]  /*1d10*/  VIADD R24, R7, 0x1e0 ;  /* 0x000001e007187836 */ /* 0x000fe20000000000 */
[-C--:B------:R-:W-:Y:S02]  /*1d20*/  LEA.HI.SX32 R28, R28, R7.reuse, 0x1b ;  /* 0x000000071c1c7211 */ /* 0x080fe400078fdaff */
[----:B------:R-:W-:Y:S02]  /*1d30*/  LOP3.LUT P6, RZ, R17, 0x4, RZ, 0xc0, !PT ;  /* 0x0000000411ff7812 */ /* 0x000fe400078cc0ff */
[----:B------:R-:W-:Y:S02]  /*1d40*/  LEA.HI.SX32 R4, R4, R7, 0x1b ;  /* 0x0000000704047211 */ /* 0x000fe400078fdaff */
[----:B------:R-:W-:-:S02]  /*1d50*/  LEA R96, R26, UR39, 0x2 ;  /* 0x000000271a607c11 */ /* 0x000fc4000f8e10ff */
[----:B------:R-:W-:Y:S02]  /*1d60*/  LEA R95, R28, UR39, 0x2 ;  /* 0x000000271c5f7c11 */ /* 0x000fe4000f8e10ff */
[----:B------:R-:W-:Y:S02]  /*1d70*/  P2R R27, PR, RZ, 0x40 ;  /* 0x00000040ff1b7803 */ /* 0x000fe40000000000 */
[----:B------:R-:W-:Y:S02]  /*1d80*/  LEA R94, R4, UR39, 0x2 ;  /* 0x00000027045e7c11 */ /* 0x000fe4000f8e10ff */
[----:B------:R-:W-:Y:S02]  /*1d90*/  LEA.HI.SX32 R24, R24, R7, 0x1b ;  /* 0x0000000718187211 */ /* 0x000fe400078fdaff */
[----:B------:R-:W-:Y:S02]  /*1da0*/  LOP3.LUT P6, RZ, R17, 0x8, RZ, 0xc0, !PT ;  /* 0x0000000811ff7812 */ /* 0x000fe400078cc0ff */
[----:B------:R-:W-:-:S02]  /*1db0*/  LEA R87, R24, UR39, 0x2 ;  /* 0x0000002718577c11 */ /* 0x000fc4000f8e10ff */
        /* <DEDUP_REMOVED lines=15> */
[C---:B-1----:R-:W-:Y:S02]  /*1eb0*/  VIADD R6, R7.reuse, 0xe0 ;  /* 0x000000e007067836 */ /* 0x042fe40000000000 */
[----:B------:R-:W-:Y:S03]  /*1ec0*/  STS [R104+0x80], R9 ;  /* 0x0000800968007388 */ /* 0x000fe60000000800 */
[----:B------:R-:W-:Y:S01]  /*1ed0*/  LEA.HI.SX32 R6, R6, R7, 0x1b ;  /* 0x0000000706067211 */ /* 0x000fe200078fdaff */
[----:B---3--:R1:W-:Y:S03]  /*1ee0*/  STS [R103+0x100], R8 ;  /* 0x0001000867007388 */ /* 0x0083e60000000800 */
[----:B------:R-:W-:Y:S01]  /*1ef0*/  LEA R98, R6, UR39, 0x2 ;  /* 0x0000002706627c11 */ /* 0x000fe2000f8e10ff */
[----:B----4-:R-:W-:Y:S01]  /*1f00*/  STS [R102+0x180], R11 ;  /* 0x0001800b66007388 */ /* 0x010fe20000000800 */
[----:B------:R-:W-:-:S03]  /*1f10*/  IADD3 R6, PT, PT, R7, 0x180, RZ ;  /* 0x0000018007067810 */ /* 0x000fc60007ffe0ff */
[----:B-----5:R2:W-:Y:S01]  /*1f20*/  STS [R101+0x200], R10 ;  /* 0x0002000a65007388 */ /* 0x0205e20000000800 */
[C---:B-1----:R-:W-:Y:S01]  /*1f30*/  VIADD R8, R7.reuse, 0x1a0 ;  /* 0x000001a007087836 */ /* 0x042fe20000000000 */
[-C--:B------:R-:W-:Y:S02]  /*1f40*/  LEA.HI.SX32 R6, R6, R7.reuse, 0x1b ;  /* 0x0000000706067211 */ /* 0x080fe400078fdaff */
[----:B------:R-:W-:Y:S01]  /*1f50*/  STS [R100+0x280], R13 ;  /* 0x0002800d64007388 */ /* 0x000fe20000000800 */
[----:B--2---:R-:W-:Y:S01]  /*1f60*/  VIADD R10, R7, 0x1c0 ;  /* 0x000001c0070a7836 */ /* 0x004fe20000000000 */
[-C--:B------:R-:W-:Y:S02]  /*1f70*/  LEA.HI.SX32 R8, R8, R7.reuse, 0x1b ;  /* 0x0000000708087211 */ /* 0x080fe400078fdaff */
[----:B------:R1:W-:Y:S01]  /*1f80*/  STS [R99+0x300], R12 ;  /* 0x0003000c63007388 */ /* 0x0003e20000000800 */
[----:B------:R-:W-:Y:S02]  /*1f90*/  LEA R93, R6, UR39, 0x2 ;  /* 0x00000027065d7c11 */ /* 0x000fe4000f8e10ff */
[----:B------:R-:W-:Y:S01]  /*1fa0*/  LEA.HI.SX32 R10, R10, R7, 0x1b ;  /* 0x000000070a0a7211 */ /* 0x000fe200078fdaff */
[----:B------:R-:W-:Y:S01]  /*1fb0*/  STS [R98+0x380], R15 ;  /* 0x0003800f62007388 */ /* 0x000fe20000000800 */
[----:B------:R-:W-:-:S02]  /*1fc0*/  LEA R92, R8, UR39, 0x2 ;  /* 0x00000027085c7c11 */ /* 0x000fc4000f8e10ff */
[----:B------:R-:W-:Y:S01]  /*1fd0*/  LEA R91, R10, UR39, 0x2 ;  /* 0x000000270a5b7c11 */ /* 0x000fe2000f8e10ff */
[----:B------:R2:W-:Y:S01]  /*1fe0*/  STS [R97+0x400], R14 ;  /* 0x0004000e61007388 */ /* 0x0005e20000000800 */
[----:B------:R-:W-:-:S03]  /*1ff0*/  IMAD R7, R106, 0xf, R7 ;  /* 0x0000000f6a077824 */ /* 0x000fc600078e0207 */
[----:B------:R-:W-:Y:S01]  /*2000*/  STS [R96+0x480], R19 ;  /* 0x0004801360007388 */ /* 0x000fe20000000800 */
[----:B------:R-:W-:-:S03]  /*2010*/  VIADD R4, R7, 0x1 ;  /* 0x0000000107047836 */ /* 0x000fc60000000000 */
[----:B------:R3:W-:Y:S04]  /*2020*/  STS [R95+0x500], R16 ;  /* 0x000500105f007388 */ /* 0x0007e80000000800 */
[----:B------:R-:W-:Y:S04]  /*2030*/  STS [R94+0x580], R21 ;  /* 0x000580155e007388 */ /* 0x000fe80000000800 */
[----:B------:R4:W-:Y:S01]  /*2040*/  STS [R93+0x600], R18 ;  /* 0x000600125d007388 */ /* 0x0009e20000000800 */
[----:B------:R-:W-:-:S03]  /*2050*/  VIADD R6, R7, 0x2 ;  /* 0x0000000207067836 */ /* 0x000fc60000000000 */
[----:B------:R-:W-:Y:S01]  /*2060*/  STS [R92+0x680], R23 ;  /* 0x000680175c007388 */ /* 0x000fe20000000800 */
[----:B------:R-:W-:-:S03]  /*2070*/  VIADD R8, R7, 0x3 ;  /* 0x0000000307087836 */ /* 0x000fc60000000000 */
[----:B------:R5:W-:Y:S01]  /*2080*/  STS [R91+0x700], R20 ;  /* 0x000700145b007388 */ /* 0x000be20000000800 */
[C---:B-1----:R-:W-:Y:S01]  /*2090*/  VIADD R12, R7.reuse, 0x5 ;  /* 0x00000005070c7836 */ /* 0x042fe20000000000 */
[C---:B------:R-:W-:Y:S01]  /*20a0*/  IADD3 R10, PT, PT, R7.reuse, 0x4, RZ ;  /* 0x00000004070a7810 */ /* 0x040fe20007ffe0ff */
[C---:B--2---:R-:W-:Y:S01]  /*20b0*/  VIADD R14, R7.reuse, 0x6 ;  /* 0x00000006070e7836 */ /* 0x044fe20000000000 */
[----:B------:R1:W-:Y:S01]  /*20c0*/  STS [R87+0x780], R22 ;  /* 0x0007801657007388 */ /* 0x0003e20000000800 */
[C---:B---3--:R-:W-:Y:S01]  /*20d0*/  VIADD R16, R7.reuse, 0x7 ;  /* 0x0000000707107836 */ /* 0x048fe20000000000 */
[C---:B------:R-:W-:Y:S01]  /*20e0*/  IADD3 R24, PT, PT, R7.reuse, 0xb, RZ ;  /* 0x0000000b07187810 */ /* 0x040fe20007ffe0ff */
[C---:B----4-:R-:W-:Y:S02]  /*20f0*/  VIADD R18, R7.reuse, 0x8 ;  /* 0x0000000807127836 */ /* 0x050fe40000000000 */
[C---:B------:R-:W-:Y:S02]  /*2100*/  VIADD R26, R7.reuse, 0xc ;  /* 0x0000000c071a7836 */ /* 0x040fe40000000000 */
[----:B-----5:R-:W-:-:S02]  /*2110*/  VIADD R20, R7, 0x9 ;  /* 0x0000000907147836 */ /* 0x020fc40000000000 */
[C---:B------:R-:W-:Y:S02]  /*2120*/  VIADD R28, R7.reuse, 0xd ;  /* 0x0000000d071c7836 */ /* 0x040fe40000000000 */
[C---:B-1----:R-:W-:Y:S02]  /*2130*/  VIADD R22, R7.reuse, 0xa ;  /* 0x0000000a07167836 */ /* 0x042fe40000000000 */
[C---:B------:R-:W-:Y:S02]  /*2140*/  VIADD R30, R7.reuse, 0xe ;  /* 0x0000000e071e7836 */ /* 0x040fe40000000000 */
[----:B------:R-:W-:Y:S01]  /*2150*/  VIADD R32, R7, 0xf ;  /* 0x0000000f07207836 */ /* 0x000fe20000000000 */
        /* <DEDUP_REMOVED lines=146> */
.L_x_156:
[----:B------:R-:W-:Y:S05]  /*2a80*/  BSYNC.RECONVERGENT B0 ;  /* 0x0000000000007941 */ /* 0x000fea0003800200 */
.L_x_155:
        /* <DEDUP_REMOVED lines=37> */
.L_x_158:
[----:B------:R-:W-:Y:S05]  /*2ce0*/  BSYNC.RECONVERGENT B0 ;  /* 0x0000000000007941 */ /* 0x000fea0003800200 */
.L_x_157:
        /* <DEDUP_REMOVED lines=37> */
.L_x_160:
[----:B------:R-:W-:Y:S05]  /*2f40*/  BSYNC.RECONVERGENT B0 ;  /* 0x0000000000007941 */ /* 0x000fea0003800200 */
.L_x_159:
        /* <DEDUP_REMOVED lines=37> */
.L_x_162:
[----:B------:R-:W-:Y:S05]  /*31a0*/  BSYNC.RECONVERGENT B0 ;  /* 0x0000000000007941 */ /* 0x000fea0003800200 */
.L_x_161:
        /* <DEDUP_REMOVED lines=37> */
.L_x_164:
[----:B------:R-:W-:Y:S05]  /*3400*/  BSYNC.RECONVERGENT B0 ;  /* 0x0000000000007941 */ /* 0x000fea0003800200 */
.L_x_163:
        /* <DEDUP_REMOVED lines=37> */
.L_x_166:
[----:B------:R-:W-:Y:S05]  /*3660*/  BSYNC.RECONVERGENT B0 ;  /* 0x0000000000007941 */ /* 0x000fea0003800200 */
.L_x_165:
        /* <DEDUP_REMOVED lines=37> */
.L_x_168:
[----:B------:R-:W-:Y:S05]  /*38c0*/  BSYNC.RECONVERGENT B0 ;  /* 0x0000000000007941 */ /* 0x000fea0003800200 */
.L_x_167:
        /* <DEDUP_REMOVED lines=37> */
.L_x_170:
[----:B------:R-:W-:Y:S05]  /*3b20*/  BSYNC.RECONVERGENT B0 ;  /* 0x0000000000007941 */ /* 0x000fea0003800200 */
.L_x_169:
        /* <DEDUP_REMOVED lines=37> */
.L_x_172:
[----:B------:R-:W-:Y:S05]  /*3d80*/  BSYNC.RECONVERGENT B0 ;  /* 0x0000000000007941 */ /* 0x000fea0003800200 */
.L_x_171:
        /* <DEDUP_REMOVED lines=37> */
.L_x_174:
[----:B------:R-:W-:Y:S05]  /*3fe0*/  BSYNC.RECONVERGENT B0 ;  /* 0x0000000000007941 */ /* 0x000fea0003800200 */
.L_x_173:
        /* <DEDUP_REMOVED lines=37> */
.L_x_176:
[----:B------:R-:W-:Y:S05]  /*4240*/  BSYNC.RECONVERGENT B0 ;  /* 0x0000000000007941 */ /* 0x000fea0003800200 */
.L_x_175:
        /* <DEDUP_REMOVED lines=37> */
.L_x_178:
[----:B------:R-:W-:Y:S05]  /*44a0*/  BSYNC.RECONVERGENT B0 ;  /* 0x0000000000007941 */ /* 0x000fea0003800200 */
.L_x_177:
        /* <DEDUP_REMOVED lines=37> */
.L_x_180:
[----:B------:R-:W-:Y:S05]  /*4700*/  BSYNC.RECONVERGENT B0 ;  /* 0x0000000000007941 */ /* 0x000fea0003800200 */
.L_x_179:
        /* <DEDUP_REMOVED lines=37> */
.L_x_182:
[----:B------:R-:W-:Y:S05]  /*4960*/  BSYNC.RECONVERGENT B0 ;  /* 0x0000000000007941 */ /* 0x000fea0003800200 */
.L_x_181:
        /* <DEDUP_REMOVED lines=37> */
.L_x_184:
[----:B------:R-:W-:Y:S05]  /*4bc0*/  BSYNC.RECONVERGENT B0 ;  /* 0x0000000000007941 */ /* 0x000fea0003800200 */
.L_x_183:
[----:B------:R-:W-:Y:S01]  /*4bd0*/  FSETP.GTU.FTZ.AND P6, PT, R52, 20, PT ;  /* 0x41a000003400780b */ /* 0x000fe20003fdc000 */
[----:B------:R-:W-:Y:S01]  /*4be0*/  BSSY.RECONVERGENT B0, `(.L_x_185) ;  /* 0x0000025000007945 */ /* 0x000fe20003800200 */
[----:B------:R-:W-:Y:S01]  /*4bf0*/  FMUL.FTZ R41, R16, UR5 ;  /* 0x0000000510297c20 */ /* 0x000fe20008410000 */
[----:B------:R-:W-:Y:S01]  /*4c00*/  FMUL.FTZ R36, R23, UR5 ;  /* 0x0000000517247c20 */ /* 0x000fe20008410000 */
        /* <DEDUP_REMOVED lines=34> */
.L_x_186:
[----:B------:R-:W-:Y:S05]  /*4e30*/  BSYNC.RECONVERGENT B0 ;  /* 0x0000000000007941 */ /* 0x000fea0003800200 */
.L_x_185:
        /* <DEDUP_REMOVED lines=66> */
.L_x_197:
        /* <DEDUP_REMOVED lines=15> */
[----:B------:R-:W-:Y:S01]  /*5350*/  HFMA2 R128, -RZ, RZ, 0, 0 ;  /* 0x00000000ff807431 */ /* 0x000fe200000001ff */
        /* <DEDUP_REMOVED lines=59> */
[----:B------:R-:W-:-:S02]  /*5710*/  IMAD.U32 R3, RZ, RZ, UR50 ;  /* 0x00000032ff037e24 */ /* 0x000fc4000f8e00ff */
        /* <DEDUP_REMOVED lines=53> */
[----:B------:R-:W-:-:S06]  /*5a70*/  IADD3 R2, PT, PT, R123, 0x4, RZ ;  /* 0x000000047b027810 */ /* 0x000fcc0007ffe0ff */
        /* <DEDUP_REMOVED lines=15> */
[----:B------:R-:W-:-:S04]  /*5b70*/  VIADD R2, R123, 0x6 ;  /* 0x000000067b027836 */ /* 0x000fc80000000000 */
        /* <DEDUP_REMOVED lines=60> */
[----:B------:R-:W-:Y:S01]  /*5f40*/  P2R R16, PR, RZ, 0x1 ;  /* 0x00000001ff107803 */ /* 0x000fe20000000000 */
[----:B------:R-:W-:Y:S01]  /*5f50*/  FMUL.FTZ R4, R3, R56 ;  /* 0x0000003803047220 */ /* 0x000fe20000410000 */
[----:B------:R-:W-:Y:S02]  /*5f60*/  LOP3.LUT P0, RZ, R17, 0x4, RZ, 0xc0, !PT ;  /* 0x0000000411ff7812 */ /* 0x000fe4000780c0ff */
        /* <DEDUP_REMOVED lines=59> */
[----:B------:R-:W-:Y:S01]  /*6320*/  IMAD.MOV.U32 R159, RZ, RZ, RZ ;  /* 0x000000ffff9f7224 */ /* 0x000fe200078e00ff */
[----:B------:R-:W-:Y:S02]  /*6330*/  CS2R R162, SRZ ;  /* 0x0000000000a27805 */ /* 0x000fe4000001ff00 */
[----:B------:R-:W-:Y:S01]  /*6340*/  MOV R44, RZ ;  /* 0x000000ff002c7202 */ /* 0x000fe20000000f00 */
        /* <DEDUP_REMOVED lines=64> */
.L_x_189:
[----:B------:R-:W-:Y:S01]  /*6750*/  IMAD.MOV.U32 R85, RZ, RZ, RZ ;  /* 0x000000ffff557224 */ /* 0x000fe200078e00ff */
[----:B------:R-:W-:Y:S06]  /*6760*/  BRA.U !UP2, `(.L_x_188) ;  /* 0x000000010a147547 */ /* 0x000fec000b800000 */
[----:B------:R-:W-:-:S04]  /*6770*/  UIADD3 UR10, UP0, UPT, UR32, UR12, URZ ;  /* 0x0000000c200a7290 */ /* 0x000fc8000ff1e0ff */
[----:B------:R-:W-:Y:S02]  /*6780*/  UIADD3.X UR11, UPT, UPT, UR33, UR13, URZ, UP0, !UPT ;  /* 0x0000000d210b7290 */ /* 0x000fe400087fe4ff */
[----:B------:R-:W-:-:S04]  /*6790*/  IMAD.U32 R44, RZ, RZ, UR10 ;  /* 0x0000000aff2c7e24 */ /* 0x000fc8000f8e00ff */
[----:B------:R-:W-:-:S05]  /*67a0*/  MOV R45, UR11 ;  /* 0x0000000b002d7c02 */ /* 0x000fca0008000f00 */
[----:B------:R2:W5:Y:S02]  /*67b0*/  LDG.E R85, desc[UR34][R44.64] ;  /* 0x000000222c557981 */ /* 0x000564000c1e1900 */
.L_x_188:
        /* <DEDUP_REMOVED lines=109> */
.L_x_191:
[----:B------:R-:W-:Y:S05]  /*6e90*/  BSYNC.RECONVERGENT B0 ;  /* 0x0000000000007941 */ /* 0x000fea0003800200 */
.L_x_190:
        /* <DEDUP_REMOVED lines=40> */
.L_x_195:
        /* <DEDUP_REMOVED lines=35> */
.L_x_196:
        /* <DEDUP_REMOVED lines=10> */
.L_x_194:
        /* <DEDUP_REMOVED lines=9> */
.L_x_193:
[----:B------:R-:W-:Y:S05]  /*7480*/  BSYNC.RECONVERGENT B0 ;  /* 0x0000000000007941 */ /* 0x000fea0003800200 */
.L_x_192:
        /* <DEDUP_REMOVED lines=32> */
.L_x_187:
[----:B------:R-:W1:Y:S01]  /*7690*/  LDCU.128 UR12, c[0x0][0x430] ;  /* 0x00008600ff0c77ac */ /* 0x000e620008000c00 */
[----:B------:R-:W2:Y:S01]  /*76a0*/  S2UR UR40, SR_CTAID.Y ;  /* 0x00000000002879c3 */ /* 0x000ea20000002600 */
[----:B------:R-:W-:-:S07]  /*76b0*/  LOP3.LUT R123, R123, 0x3e00, RZ, 0xc0, !PT ;  /* 0x00003e007b7b7812 */ /* 0x000fce00078ec0ff */
[----:B------:R-:W-:Y:S01]  /*76c0*/  BAR.SYNC.DEFER_BLOCKING 0x0 ;  /* 0x0000000000007b1d */ /* 0x000fe20000010000 */
[----:B------:R-:W-:Y:S01]  /*76d0*/  USHF.R.S32.HI UR19, URZ, 0x1f, UR38 ;  /* 0x0000001fff137899 */ /* 0x000fe20008011426 */
[----:B------:R-:W-:Y:S02]  /*76e0*/  P2R R14, PR, RZ, 0x1 ;  /* 0x00000001ff0e7803 */ /* 0x000fe40000000000 */
[----:B------:R-:W-:Y:S02]  /*76f0*/  LOP3.LUT R0, R123, 0x1f, R124, 0xf8, !PT ;  /* 0x0000001f7b007812 */ /* 0x000fe400078ef87c */
[----:B------:R-:W-:Y:S01]  /*7700*/  UMOV UR10, UR8 ;  /* 0x00000008000a7c82 */ /* 0x000fe20008000000 */
[----:B------:R-:W-:Y:S01]  /*7710*/  UMOV UR11, URZ ;  /* 0x000000ff000b7c82 */ /* 0x000fe20008000000 */
[----:B------:R-:W-:Y:S02]  /*7720*/  ISETP.NE.AND P0, PT, R124, RZ, PT ;  /* 0x000000ff7c00720c */ /* 0x000fe40003f05270 */
[----:B------:R-:W-:-:S02]  /*7730*/  MOV R8, UR37 ;  /* 0x0000002500087c02 */ /* 0x000fc40008000f00 */
[----:B------:R-:W-:Y:S02]  /*7740*/  P2R R16, PR, RZ, 0x2 ;  /* 0x00000002ff107803 */ /* 0x000fe40000000000 */
[----:B------:R-:W-:Y:S01]  /*7750*/  P2R R18, PR, RZ, 0x4 ;  /* 0x00000004ff127803 */ /* 0x000fe20000000000 */
[----:B-1----:R-:W-:Y:S01]  /*7760*/  UIMAD UR18, UR19, UR12, URZ ;  /* 0x0000000c131272a4 */ /* 0x002fe2000f8e02ff */
[C---:B------:R-:W-:Y:S01]  /*7770*/  LOP3.LUT P1, RZ, R17.reuse, 0x40, RZ, 0xc0, !PT ;  /* 0x0000004011ff7812 */ /* 0x040fe2000782c0ff */
[----:B------:R-:W-:Y:S01]  /*7780*/  UIMAD.WIDE.U32 UR16, UR38, UR12, UR10 ;  /* 0x0000000c261072a5 */ /* 0x000fe2000f8e000a */
[----:B------:R-:W-:Y:S01]  /*7790*/  P2R R20, PR, RZ, 0x8 ;  /* 0x00000008ff147803 */ /* 0x000fe20000000000 */
[----:B------:R-:W-:Y:S01]  /*77a0*/  UIMAD UR13, UR38, UR13, UR18 ;  /* 0x0000000d260d72a4 */ /* 0x000fe2000f8e0212 */
[C---:B------:R-:W-:Y:S02]  /*77b0*/  LOP3.LUT P2, RZ, R17.reuse, 0x20, RZ, 0xc0, !PT ;  /* 0x0000002011ff7812 */ /* 0x040fe4000784c0ff */
[----:B------:R-:W-:Y:S01]  /*77c0*/  P2R R22, PR, RZ, 0x10 ;  /* 0x00000010ff167803 */ /* 0x000fe20000000000 */
[----:B------:R-:W-:Y:S01]  /*77d0*/  UIADD3 UR13, UPT, UPT, UR17, UR13, URZ ;  /* 0x0000000d110d7290 */ /* 0x000fe2000fffe0ff */
[----:B------:R-:W-:Y:S01]  /*77e0*/  STS [R90], R41 ;  /* 0x000000295a007388 */ /* 0x000fe20000000800 */
[----:B------:R-:W-:Y:S01]  /*77f0*/  UMOV UR12, UR16 ;  /* 0x00000010000c7c82 */ /* 0x000fe20008000000 */
[----:B------:R-:W-:Y:S01]  /*7800*/  LOP3.LUT P3, RZ, R17, 0x10, RZ, 0xc0, !PT ;  /* 0x0000001011ff7812 */ /* 0x000fe2000786c0ff */
[----:B--2---:R-:W-:Y:S01]  /*7810*/  UIMAD.WIDE.U32 UR12, UR40, UR14, UR12 ;  /* 0x0000000e280c72a5 */ /* 0x004fe2000f8e000c */
[----:B------:R-:W-:Y:S01]  /*7820*/  STS [R83+0x4], R36 ;  /* 0x0000042453007388 */ /* 0x000fe20000000800 */
[----:B------:R-:W-:-:S02]  /*7830*/  P2R R24, PR, RZ, 0x20 ;  /* 0x00000020ff187803 */ /* 0x000fc40000000000 */
[----:B------:R-:W-:Y:S01]  /*7840*/  UIMAD UR15, UR40, UR15, UR13 ;  /* 0x0000000f280f72a4 */ /* 0x000fe2000f8e020d */
[----:B------:R-:W-:Y:S01]  /*7850*/  STS [R86+0x8], R39 ;  /* 0x0000082756007388 */ /* 0x000fe20000000800 */
[----:B------:R-:W-:Y:S02]  /*7860*/  IADD3 R2, P6, PT, R0, UR12, RZ ;  /* 0x0000000c00027c10 */ /* 0x000fe4000ffde0ff */
[C---:B------:R-:W-:Y:S01]  /*7870*/  LOP3.LUT P4, RZ, R17.reuse, 0x8, RZ, 0xc0, !PT ;  /* 0x0000000811ff7812 */ /* 0x040fe2000788c0ff */
[----:B------:R-:W-:Y:S01]  /*7880*/  STS [R81+0xc], R50 ;  /* 0x00000c3251007388 */ /* 0x000fe20000000800 */
[----:B------:R-:W-:Y:S01]  /*7890*/  LOP3.LUT P5, RZ, R17, 0x4, RZ, 0xc0, !PT ;  /* 0x0000000411ff7812 */ /* 0x000fe200078ac0ff */
[----:B------:R-:W-:Y:S02]  /*78a0*/  IMAD.X R5, RZ, RZ, UR15, P6 ;  /* 0x0000000fff057e24 */ /* 0x000fe4000b0e06ff */
[----:B------:R-:W-:Y:S02]  /*78b0*/  STS [R82+0x10], R55 ;  /* 0x0000103752007388 */ /* 0x000fe40000000800 */
[----:B------:R-:W1:Y:S02]  /*78c0*/  LDCU.128 UR12, c[0x0][0x420] ;  /* 0x00008400ff0c77ac */ /* 0x000e640008000c00 */
[----:B------:R-:W-:Y:S04]  /*78d0*/  STS [R79+0x14], R34 ;  /* 0x000014224f007388 */ /* 0x000fe80000000800 */
[----:B------:R-:W-:Y:S04]  /*78e0*/  STS [R80+0x18], R37 ;  /* 0x0000182550007388 */ /* 0x000fe80000000800 */
[----:B------:R-:W-:Y:S04]  /*78f0*/  STS [R77+0x1c], R48 ;  /* 0x00001c304d007388 */ /* 0x000fe80000000800 */
[----:B------:R-:W-:Y:S01]  /*7900*/  STS [R78+0x20], R53 ;  /* 0x000020354e007388 */ /* 0x000fe20000000800 */
[----:B-1----:R-:W-:-:S03]  /*7910*/  UIMAD UR18, UR19, UR12, URZ ;  /* 0x0000000c131272a4 */ /* 0x002fc6000f8e02ff */
[----:B------:R-:W-:Y:S01]  /*7920*/  STS [R75+0x24], R42 ;  /* 0x0000242a4b007388 */ /* 0x000fe20000000800 */
[----:B------:R-:W-:Y:S02]  /*7930*/  UIMAD.WIDE.U32 UR16, UR38, UR12, UR10 ;  /* 0x0000000c261072a5 */ /* 0x000fe4000f8e000a */
[----:B------:R-:W-:Y:S01]  /*7940*/  UIMAD UR13, UR38, UR13, UR18 ;  /* 0x0000000d260d72a4 */ /* 0x000fe2000f8e0212 */
[----:B------:R-:W-:Y:S03]  /*7950*/  STS [R76+0x28], R51 ;  /* 0x000028334c007388 */ /* 0x000fe60000000800 */
[----:B------:R-:W-:Y:S01]  /*7960*/  UIADD3 UR13, UPT, UPT, UR17, UR13, URZ ;  /* 0x0000000d110d7290 */ /* 0x000fe2000fffe0ff */
[----:B------:R-:W-:Y:S01]  /*7970*/  STS [R73+0x2c], R40 ;  /* 0x00002c2849007388 */ /* 0x000fe20000000800 */
[----:B------:R-:W-:Y:S02]  /*7980*/  UMOV UR12, UR16 ;  /* 0x00000010000c7c82 */ /* 0x000fe40008000000 */
[----:B------:R-:W-:Y:S01]  /*7990*/  UIMAD.WIDE.U32 UR12, UR40, UR14, UR12 ;  /* 0x0000000e280c72a5 */ /* 0x000fe2000f8e000c */
[----:B------:R-:W-:Y:S03]  /*79a0*/  STS [R74+0x30], R49 ;  /* 0x000030314a007388 */ /* 0x000fe60000000800 */
[----:B------:R-:W-:Y:S01]  /*79b0*/  UIMAD UR15, UR40, UR15, UR13 ;  /* 0x0000000f280f72a4 */ /* 0x000fe2000f8e020d */
[----:B------:R-:W-:Y:S01]  /*79c0*/  STS [R71+0x34], R38 ;  /* 0x0000342647007388 */ /* 0x000fe20000000800 */
[----:B------:R-:W-:-:S03]  /*79d0*/  IADD3 R3, P6, PT, R0, UR12, RZ ;  /* 0x0000000c00037c10 */ /* 0x000fc6000ffde0ff */
[----:B------:R-:W-:Y:S02]  /*79e0*/  STS [R72+0x38], R35 ;  /* 0x0000382348007388 */ /* 0x000fe40000000800 */
[----:B------:R-:W1:Y:S01]  /*79f0*/  LDCU.64 UR12, c[0x0][0x4a8] ;  /* 0x00009500ff0c77ac */ /* 0x000e620008000a00 */
[----:B------:R-:W-:Y:S01]  /*7a00*/  IMAD.X R6, RZ, RZ, UR15, P6 ;  /* 0x0000000fff067e24 */ /* 0x000fe2000b0e06ff */
[----:B------:R-:W-:Y:S01]  /*7a10*/  STS [R70+0x3c], R43 ;  /* 0x00003c2b46007388 */ /* 0x000fe20000000800 */
[----:B------:R-:W-:-:S03]  /*7a20*/  NOP ;  /* 0x0000000000007918 */ /* 0x000fc60000000000 */
[----:B------:R-:W-:Y:S04]  /*7a30*/  LDS R7, [R105] ;  /* 0x0000000069077984 */ /* 0x000fe80000000800 */
[----:B------:R-:W-:Y:S04]  /*7a40*/  LDS R9, [R104+0x80] ;  /* 0x0000800068097984 */ /* 0x000fe80000000800 */
[----:B------:R-:W-:Y:S01]  /*7a50*/  LDS R11, [R103+0x100] ;  /* 0x00010000670b7984 */ /* 0x000fe20000000800 */
[----:B-1----:R-:W-:-:S03]  /*7a60*/  LEA R4, P6, R2, UR12, 0x2 ;  /* 0x0000000c02047c11 */ /* 0x002fc6000f8c10ff */
[----:B------:R-:W-:Y:S01]  /*7a70*/  LDS R13, [R102+0x180] ;  /* 0x00018000660d7984 */ /* 0x000fe20000000800 */
[----:B------:R-:W-:Y:S01]  /*7a80*/  LEA.HI.X R5, R2, UR13, R5, 0x2, P6 ;  /* 0x0000000d02057c11 */ /* 0x000fe2000b0f1405 */
[----:B------:R-:W1:Y:S02]  /*7a90*/  LDCU.64 UR12, c[0x0][0x4b8] ;  /* 0x00009700ff0c77ac */ /* 0x000e640008000a00 */
[----:B------:R-:W-:Y:S04]  /*7aa0*/  LDS R15, [R101+0x200] ;  /* 0x00020000650f7984 */ /* 0x000fe80000000800 */
[----:B------:R-:W-:Y:S04]  /*7ab0*/  LDS R19, [R100+0x280] ;  /* 0x0002800064137984 */ /* 0x000fe80000000800 */
[----:B------:R-:W-:Y:S04]  /*7ac0*/  LDS R21, [R99+0x300] ;  /* 0x0003000063157984 */ /* 0x000fe80000000800 */
[----:B------:R-:W-:Y:S04]  /*7ad0*/  LDS R23, [R98+0x380] ;  /* 0x0003800062177984 */ /* 0x000fe80000000800 */
[----:B------:R-:W-:Y:S01]  /*7ae0*/  LDS R25, [R97+0x400] ;  /* 0x0004000061197984 */ /* 0x000fe20000000800 */
[----:B-1----:R-:W-:-:S03]  /*7af0*/  LEA R2, P6, R3, UR12, 0x2 ;  /* 0x0000000c03027c11 */ /* 0x002fc6000f8c10ff */
[----:B------:R-:W-:Y:S01]  /*7b00*/  LDS R27, [R96+0x480] ;  /* 0x00048000601b7984 */ /* 0x000fe20000000800 */
[----:B------:R-:W-:Y:S01]  /*7b10*/  LEA.HI.X R3, R3, UR13, R6, 0x2, P6 ;  /* 0x0000000d03037c11 */ /* 0x000fe2000b0f1406 */
[----:B------:R-:W1:Y:S02]  /*7b20*/  LDCU.128 UR12, c[0x0][0x440] ;  /* 0x00008800ff0c77ac */ /* 0x000e640008000c00 */
        /* <DEDUP_REMOVED lines=13> */
[----:B--2---:R-:W-:Y:S02]  /*7c00*/  P2R R8, PR, RZ, 0x1 ;  /* 0x00000001ff087803 */ /* 0x004fe40000000000 */
[----:B------:R-:W-:Y:S01]  /*7c10*/  LOP3.LUT P0, RZ, R17, 0x400, RZ, 0xc0, !PT ;  /* 0x0000040011ff7812 */ /* 0x000fe2000780c0ff */
[----:B------:R-:W2:Y:S02]  /*7c20*/  LDS R6, [UR39+0x2100] ;  /* 0x00210027ff067984 */ /* 0x000ea40008000800 */
[----:B--2---:R-:W-:-:S13]  /*7c30*/  ISETP.GE.AND P6, PT, R0, R6, PT ;  /* 0x000000060000720c */ /* 0x004fda0003fc6270 */
        /* <DEDUP_REMOVED lines=30> */
[----:B--2---:R-:W-:-:S11]  /*7e20*/  CS2R R6, SRZ ;  /* 0x0000000000067805 */ /* 0x004fd6000001ff00 */
[----:B------:R2:W-:Y:S01]  /*7e30*/  @!P6 STG.E desc[UR34][R4.64+0x780], R57 ;  /* 0x000780390400e986 */ /* 0x0005e2000c101922 */
[----:B------:R-:W-:Y:S01]  /*7e40*/  LOP3.LUT P6, RZ, R17, 0x2, RZ, 0xc0, !PT ;  /* 0x0000000211ff7812 */ /* 0x000fe200078cc0ff */
[----:B------:R-:W-:Y:S06]  /*7e50*/  BAR.SYNC.DEFER_BLOCKING 0x0 ;  /* 0x0000000000007b1d */ /* 0x000fec0000010000 */
[----:B------:R-:W5:Y:S01]  /*7e60*/  @!P0 LDG.E R6, desc[UR34][R2.64] ;  /* 0x0000002202068981 */ /* 0x000f62000c1e1900 */
[----:B------:R-:W-:Y:S02]  /*7e70*/  ISETP.NE.AND P0, PT, R8, RZ, PT ;  /* 0x000000ff0800720c */ /* 0x000fe40003f05270 */
[----:B---3--:R-:W-:-:S11]  /*7e80*/  CS2R R8, SRZ ;  /* 0x0000000000087805 */ /* 0x008fd6000001ff00 */
[----:B------:R-:W3:Y:S01]  /*7e90*/  @!P0 LDG.E R7, desc[UR34][R2.64+0x80] ;  /* 0x0000802202078981 */ /* 0x000ee2000c1e1900 */
[----:B------:R-:W-:Y:S02]  /*7ea0*/  ISETP.NE.AND P0, PT, R10, RZ, PT ;  /* 0x000000ff0a00720c */ /* 0x000fe40003f05270 */
[----:B----4-:R-:W-:Y:S02]  /*7eb0*/  CS2R R10, SRZ ;  /* 0x00000000000a7805 */ /* 0x010fe4000001ff00 */
[----:B--2---:R-:W-:-:S04]  /*7ec0*/  CS2R R4, SRZ ;  /* 0x0000000000047805 */ /* 0x004fc8000001ff00 */
[----:B------:R-:W2:Y:S05]  /*7ed0*/  @!P1 LDG.E R10, desc[UR34][R2.64+0x200] ;  /* 0x00020022020a9981 */ /* 0x000eaa000c1e1900 */
[----:B------:R-:W4:Y:S01]  /*7ee0*/  @!P0 LDG.E R8, desc[UR34][R2.64+0x100] ;  /* 0x0001002202088981 */ /* 0x000f22000c1e1900 */
[----:B------:R-:W-:Y:S02]  /*7ef0*/  ISETP.NE.AND P0, PT, R12, RZ, PT ;  /* 0x000000ff0c00720c */ /* 0x000fe40003f05270 */
[----:B------:R-:W-:Y:S02]  /*7f00*/  CS2R R12, SRZ ;  /* 0x00000000000c7805 */ /* 0x000fe4000001ff00 */
[----:B------:R-:W-:Y:S01]  /*7f10*/  ISETP.NE.AND P1, PT, R16, RZ, PT ;  /* 0x000000ff1000720c */ /* 0x000fe20003f25270 */
[----:B------:R-:W2:Y:S01]  /*7f20*/  @!P2 LDG.E R5, desc[UR34][R2.64+0x280] ;  /* 0x000280220205a981 */ /* 0x000ea2000c1e1900 */
[----:B------:R-:W-:-:S03]  /*7f30*/  ISETP.NE.AND P2, PT, R18, RZ, PT ;  /* 0x000000ff1200720c */ /* 0x000fc60003f45270 */
[----:B------:R-:W2:Y:S01]  /*7f40*/  @!P3 LDG.E R4, desc[UR34][R2.64+0x300] ;  /* 0x000300220204b981 */ /* 0x000ea2000c1e1900 */
[----:B------:R-:W-:-:S03]  /*7f50*/  ISETP.NE.AND P3, PT, R20, RZ, PT ;  /* 0x000000ff1400720c */ /* 0x000fc60003f65270 */
[----:B------:R-:W2:Y:S04]  /*7f60*/  @!P4 LDG.E R11, desc[UR34][R2.64+0x380] ;  /* 0x00038022020bc981 */ /* 0x000ea8000c1e1900 */
[----:B------:R-:W2:Y:S01]  /*7f70*/  @!P0 LDG.E R9, desc[UR34][R2.64+0x180] ;  /* 0x0001802202098981 */ /* 0x000ea2000c1e1900 */
[----:B------:R-:W-:Y:S02]  /*7f80*/  ISETP.NE.AND P0, PT, R14, RZ, PT ;  /* 0x000000ff0e00720c */ /* 0x000fe40003f05270 */
[----:B------:R-:W-:Y:S01]  /*7f90*/  ISETP.NE.AND P4, PT, R22, RZ, PT ;  /* 0x000000ff1600720c */ /* 0x000fe20003f85270 */
[----:B------:R-:W2:Y:S01]  /*7fa0*/  @!P5 LDG.E R12, desc[UR34][R2.64+0x400] ;  /* 0x00040022020cd981 */ /* 0x000ea2000c1e1900 */
[----:B------:R-:W-:Y:S02]  /*7fb0*/  ISETP.NE.AND P5, PT, R24, RZ, PT ;  /* 0x000000ff1800720c */ /* 0x000fe40003fa5270 */
[----:B------:R-:W-:Y:S01]  /*7fc0*/  CS2R R14, SRZ ;  /* 0x00000000000e7805 */ /* 0x000fe2000001ff00 */
[----:B------:R-:W-:Y:S01]  /*7fd0*/  IMAD.MOV.U32 R16, RZ, RZ, RZ ;  /* 0x000000ffff107224 */ /* 0x000fe200078e00ff */
[----:B------:R-:W-:Y:S01]  /*7fe0*/  CS2R R18, SRZ ;  /* 0x0000000000127805 */ /* 0x000fe2000001ff00 */
[----:B------:R-:W2:Y:S01]  /*7ff0*/  @!P6 LDG.E R13, desc[UR34][R2.64+0x480] ;  /* 0x00048022020de981 */ /* 0x000ea2000c1e1900 */
[----:B------:R-:W-:-:S03]  /*8000*/  IMAD.MOV.U32 R20, RZ, RZ, RZ ;  /* 0x000000ffff147224 */ /* 0x000fc600078e00ff */
[----:B------:R-:W2:Y:S04]  /*8010*/  @!P1 LDG.E R15, desc[UR34][R2.64+0x580] ;  /* 0x00058022020f9981 */ /* 0x000ea8000c1e1900 */
[----:B------:R-:W2:Y:S04]  /*8020*/  @!P0 LDG.E R14, desc[UR34][R2.64+0x500] ;  /* 0x00050022020e8981 */ /* 0x000ea8000c1e1900 */
[----:B------:R-:W2:Y:S04]  /*8030*/  @!P2 LDG.E R16, desc[UR34][R2.64+0x600] ;  /* 0x000600220210a981 */ /* 0x000ea8000c1e1900 */
[----:B------:R-:W2:Y:S04]  /*8040*/  @!P3 LDG.E R19, desc[UR34][R2.64+0x680] ;  /* 0x000680220213b981 */ /* 0x000ea8000c1e1900 */
[----:B------:R-:W2:Y:S04]  /*8050*/  @!P4 LDG.E R18, desc[UR34][R2.64+0x700] ;  /* 0x000700220212c981 */ /* 0x000ea8000c1e1900 */
[----:B------:R-:W2:Y:S01]  /*8060*/  @!P5 LDG.E R20, desc[UR34][R2.64+0x780] ;  /* 0x000780220214d981 */ /* 0x000ea2000c1e1900 */
[----:B------:R-:W-:Y:S01]  /*8070*/  ISETP.NE.AND P6, PT, R124, RZ, PT ;  /* 0x000000ff7c00720c */ /* 0x000fe20003fc5270 */
[----:B-1----:R-:W-:-:S02]  /*8080*/  UIMAD UR16, UR19, UR12, URZ ;  /* 0x0000000c131072a4 */ /* 0x002fc4000f8e02ff */
[----:B------:R-:W-:Y:S02]  /*8090*/  UIMAD.WIDE.U32 UR10, UR38, UR12, UR10 ;  /* 0x0000000c260a72a5 */ /* 0x000fe4000f8e000a */
[----:B------:R-:W-:-:S04]  /*80a0*/  UIMAD UR13, UR38, UR13, UR16 ;  /* 0x0000000d260d72a4 */ /* 0x000fc8000f8e0210 */
[----:B------:R-:W-:-:S03]  /*80b0*/  UIADD3 UR11, UPT, UPT, UR11, UR13, URZ ;  /* 0x0000000d0b0b7290 */ /* 0x000fc6000fffe0ff */
[----:B------:R-:W1:Y:S01]  /*80c0*/  LDCU.64 UR16, c[0x0][0x4c0] ;  /* 0x00009800ff1077ac */ /* 0x000e620008000a00 */
[----:B-----5:R-:W-:Y:S04]  /*80d0*/  STS [R105], R6 ;  /* 0x0000000669007388 */ /* 0x020fe80000000800 */
[----:B---3--:R-:W-:Y:S04]  /*80e0*/  STS [R104+0x80], R7 ;  /* 0x0000800768007388 */ /* 0x008fe80000000800 */
[----:B----4-:R-:W-:Y:S04]  /*80f0*/  STS [R103+0x100], R8 ;  /* 0x0001000867007388 */ /* 0x010fe80000000800 */
[----:B--2---:R-:W-:Y:S04]  /*8100*/  STS [R102+0x180], R9 ;  /* 0x0001800966007388 */ /* 0x004fe80000000800 */
        /* <DEDUP_REMOVED lines=202> */
[----:B------:R-:W-:Y:S02]  /*8db0*/  UISETP.NE.AND UP0, UPT, UR7, UR36, UPT ;  /* 0x000000240700728c */ /* 0x000fe4000bf05270 */
[----:B------:R-:W-:Y:S02]  /*8dc0*/  UIADD3 UR9, UPT, UPT, UR37, UR9, URZ ;  /* 0x0000000925097290 */ /* 0x000fe4000fffe0ff */
[----:B------:R-:W-:Y:S02]  /*8dd0*/  UIMAD.WIDE.U32 UR22, UR37, 0x4, UR22 ;  /* 0x00000004251678a5 */ /* 0x000fe4000f8e0016 */
[----:B------:R-:W-:Y:S02]  /*8de0*/  UIMAD.WIDE.U32 UR28, UR37, 0x4, UR28 ;  /* 0x00000004251c78a5 */ /* 0x000fe4000f8e001c */
[----:B------:R-:W-:Y:S02]  /*8df0*/  UIMAD.WIDE.U32 UR30, UR37, 0x4, UR30 ;  /* 0x00000004251e78a5 */ /* 0x000fe4000f8e001e */
[----:B------:R-:W-:-:S02]  /*8e00*/  UIADD3 UR8, UPT, UPT, UR37, UR8, URZ ;  /* 0x0000000825087290 */ /* 0x000fc4000fffe0ff */
[----:B------:R-:W-:Y:S01]  /*8e10*/  UIMAD.WIDE.U32 UR26, UR37, 0x4, UR26 ;  /* 0x00000004251a78a5 */ /* 0x000fe2000f8e001a */
[----:B0-----:R-:W-:Y:S11]  /*8e20*/  BRA.U UP0, `(.L_x_198) ;  /* 0xffffff8500447547 */ /* 0x001ff6000b83ffff */
[----:B------:R-:W-:Y:S05]  /*8e30*/  EXIT ;  /* 0x000000000000794d */ /* 0x000fea0003800000 */
.L_x_199:
        /* <DEDUP_REMOVED lines=12> */
.L_x_7935:


//--------------------- .text._Z25selective_scan_fwd_kernelI32Selective_Scan_fwd_kernel_traitsILi128ELi16ELi1ELb1ELb1ELb1ELb0ELb0EfffEEv13SSMParamsBase --------------------------
	.section	.text._Z25selective_scan_fwd_kernelI32Selective_Scan_fwd_kernel_traitsILi128ELi16ELi1ELb1ELb1ELb1ELb0ELb0EfffEEv13SSMParamsBase,"ax",@progbits
	.align	128
        .global         _Z25selective_scan_fwd_kernelI32Selective_Scan_fwd_kernel_traitsILi128ELi16ELi1ELb1ELb1ELb1ELb0ELb0EfffEEv13SSMParamsBase
        .type           _Z25selective_scan_fwd_kernelI32Selective_Scan_fwd_kernel_traitsILi128ELi16ELi1ELb1ELb1ELb1ELb0ELb0EfffEEv13SSMParamsBase,@function
        .size           _Z25selective_scan_fwd_kernelI32Selective_Scan_fwd_kernel_traitsILi128ELi16ELi1ELb1ELb1ELb1ELb0ELb0EfffEEv13SSMParamsBase,(.L_x_7936 - _Z25selective_scan_fwd_kernelI32Selective_Scan_fwd_kernel_traitsILi128ELi16ELi1ELb1ELb1ELb1ELb0ELb0EfffEEv13SSMParamsBase)
        .other          _Z25selective_scan_fwd_kernelI32Selective_Scan_fwd_kernel_traitsILi128ELi16ELi1ELb1ELb1ELb1ELb0ELb0EfffEEv13SSMParamsBase,@"STO_CUDA_ENTRY STV_DEFAULT"
_Z25selective_scan_fwd_kernelI32Selective_Scan_fwd_kernel_traitsILi128ELi16ELi1ELb1ELb1ELb1ELb0ELb0EfffEEv13SSMParamsBase:
.text._Z25selective_scan_fwd_kernelI32Selective_Scan_fwd_kernel_traitsILi128ELi16ELi1ELb1ELb1ELb1ELb0ELb0EfffEEv13SSMParamsBase:
[----:B------:R-:W-:Y:S01]  /*0000*/  LDC R1, c[0x0][0x37c] ;  /* 0x0000df00ff017b82 */ /* 0x000fe20000000800 */
[----:B------:R-:W0:Y:S01]  /*0010*/  LDCU.64 UR4, c[0x0][0x4d8] ;  /* 0x00009b00ff0477ac */ /* 0x000e220008000a00 */
[----:B------:R-:W1:Y:S06]  /*0020*/  S2R R0, SR_CTAID.X ;  /* 0x0000000000007919 */ /* 0x000e6c0000002500 */
[----:B------:R-:W2:Y:S01]  /*0030*/  LDC.64 R8, c[0x0][0x4d0] ;  /* 0x00013400ff087b82 */ /* 0x000ea20000000a00 */
[----:B------:R-:W3:Y:S01]  /*0040*/  LDCU.64 UR18, c[0x0][0x358] ;  /* 0x00006b00ff1277ac */ /* 0x000ee20008000a00 */
[----:B0-----:R-:W-:-:S04]  /*0050*/  ISETP.NE.U32.AND P2, PT, RZ, UR4, PT ;  /* 0x00000004ff007c0c */ /* 0x001fc8000bf45070 */
[----:B------:R-:W-:-:S13]  /*0060*/  ISETP.NE.AND.EX P2, PT, RZ, UR5, PT, P2 ;  /* 0x00000005ff007c0c */ /* 0x000fda000bf45320 */
[----:B-1----:R-:W-:-:S04]  /*0070*/  @P2 IADD3 R4, P0, PT, R0, UR4, RZ ;  /* 0x0000000400042c10 */ /* 0x002fc8000ff1e0ff */
[----:B------:R-:W-:Y:S01]  /*0080*/  @P2 IADD3.X R5, PT, PT, RZ, UR5, RZ, P0, !PT ;  /* 0x00000005ff052c10 */ /* 0x000fe200087fe4ff */
[----:B------:R-:W0:Y:S04]  /*0090*/  LDCU.64 UR4, c[0x0][0x3a0] ;  /* 0x00007400ff0477ac */ /* 0x000e280008000a00 */
[----:B---3--:R1:W5:Y:S01]  /*00a0*/  @P2 LDG.E.U8 R10, desc[UR18][R4.64] ;  /* 0x00000012040a2981 */ /* 0x008362000c1e1100 */
[----:B--2---:R-:W-:Y:S01]  /*00b0*/  ISETP.NE.U32.AND P3, PT, R8, RZ, PT ;  /* 0x000000ff0800720c */ /* 0x004fe20003f65070 */
[----:B------:R-:W-:Y:S01]  /*00c0*/  HFMA2 R17, -RZ, RZ, 0, 0 ;  /* 0x00000000ff117431 */ /* 0x000fe200000001ff */
[----:B------:R-:W-:Y:S02]  /*00d0*/  PLOP3.LUT P1, PT, PT, PT, PT, 0x8, 0x80 ;  /* 0x000000000080781c */ /* 0x000fe40003f2e170 */
[----:B------:R-:W-:-:S02]  /*00e0*/  ISETP.NE.AND.EX P3, PT, R9, RZ, PT, P3 ;  /* 0x000000ff0900720c */ /* 0x000fc40003f65330 */
[----:B------:R-:W-:Y:S02]  /*00f0*/  PLOP3.LUT P0, PT, PT, PT, PT, 0x80, 0x8 ;  /* 0x000000000008781c */ /* 0x000fe40003f0f070 */
[----:B------:R-:W-:Y:S02]  /*0100*/  MOV R14, RZ ;  /* 0x000000ff000e7202 */ /* 0x000fe40000000f00 */
[----:B------:R-:W-:-:S07]  /*0110*/  MOV R2, R0 ;  /* 0x0000000000027202 */ /* 0x000fce0000000f00 */
[----:B01----:R-:W-:Y:S05]  /*0120*/  @!P3 BRA `(.L_x_200) ;  /* 0x00000000004cb947 */ /* 0x003fea0003800000 */
[----:B------:R-:W0:Y:S02]  /*0130*/  LDC.U8 R2, c[0x0][0x3a9] ;  /* 0x0000ea40ff027b82 */ /* 0x000e240000000000 */
[----:B0-----:R-:W-:-:S13]  /*0140*/  ISETP.NE.AND P0, PT, R2, RZ, PT ;  /* 0x000000ff0200720c */ /* 0x001fda0003f05270 */
[----:B------:R-:W0:Y:S08]  /*0150*/  @P0 LDC.64 R4, c[0x0][0x4f0] ;  /* 0x00013c00ff040b82 */ /* 0x000e300000000a00 */
[----:B------:R-:W1:Y:S01]  /*0160*/  @P0 LDC.64 R6, c[0x0][0x468] ;  /* 0x00011a00ff060b82 */ /* 0x000e620000000a00 */
[----:B0-----:R-:W-:-:S05]  /*0170*/  @P0 IMAD.WIDE.U32 R4, R0, 0x4, R4 ;  /* 0x0000000400040825 */ /* 0x001fca00078e0004 */
[----:B------:R-:W2:Y:S02]  /*0180*/  @P0 LDG.E R2, desc[UR18][R4.64] ;  /* 0x0000001204020981 */ /* 0x000ea4000c1e1900 */
[----:B--2---:R-:W-:-:S03]  /*0190*/  @P0 SHF.R.S32.HI R3, RZ, 0x1f, R2 ;  /* 0x0000001fff030819 */ /* 0x004fc60000011402 */
[----:B-1----:R-:W-:-:S04]  /*01a0*/  @P0 IMAD.WIDE.U32 R2, R0, R6, R2 ;  /* 0x0000000600020225 */ /* 0x002fc800078e0002 */
[----:B------:R-:W-:Y:S01]  /*01b0*/  @P0 IMAD R3, R0, R7, R3 ;  /* 0x0000000700030224 */ /* 0x000fe200078e0203 */
[C---:B------:R-:W-:Y:S01]  /*01c0*/  @P0 LEA R8, P1, R2.reuse, R8, 0x2 ;  /* 0x0000000802080211 */ /* 0x040fe200078210ff */
[----:B------:R-:W0:Y:S03]  /*01d0*/  @!P0 LDC.64 R6, c[0x0][0x4d0] ;  /* 0x00013400ff068b82 */ /* 0x000e260000000a00 */
[----:B------:R-:W-:-:S05]  /*01e0*/  @P0 LEA.HI.X R9, R2, R9, R3, 0x2, P1 ;  /* 0x0000000902090211 */ /* 0x000fca00008f1403 */
[----:B------:R1:W5:Y:S01]  /*01f0*/  @P0 LDG.E R2, desc[UR18][R8.64] ;  /* 0x0000001208020981 */ /* 0x000362000c1e1900 */
[----:B------:R-:W2:Y:S08]  /*0200*/  LDC R17, c[0x0][0x4d0] ;  /* 0x00013400ff117b82 */ /* 0x000eb00000000800 */
[----:B------:R-:W3:Y:S01]  /*0210*/  LDC R14, c[0x0][0x4d4] ;  /* 0x00013500ff0e7b82 */ /* 0x000ee20000000800 */
[----:B------:R-:W-:Y:S01]  /*0220*/  PLOP3.LUT P1, PT, PT, PT, PT, 0x80, 0x8 ;  /* 0x000000000008781c */ /* 0x000fe20003f2f070 */
[----:B0-----:R-:W-:-:S05]  /*0230*/  @!P0 IMAD.WIDE.U32 R6, R0, 0x4, R6 ;  /* 0x0000000400068825 */ /* 0x001fca00078e0006 */
[----:B------:R1:W5:Y:S01]  /*0240*/  @!P0 LDG.E R2, desc[UR18][R6.64] ;  /* 0x0000001206028981 */ /* 0x000362000c1e1900 */
[----:B--23--:R-:W-:-:S13]  /*0250*/  PLOP3.LUT P0, PT, PT, PT, PT, 0x8, 0x80 ;  /* 0x000000000080781c */ /* 0x00cfda0003f0e170 */
.L_x_200:
[----:B-----5:R-:W-:Y:S02]  /*0260*/  ISETP.EQ.U32.AND P3, PT, R2, UR4, PT ;  /* 0x0000000402007c0c */ /* 0x020fe4000bf62070 */
[----:B------:R-:W-:-:S04]  /*0270*/  SHF.R.S32.HI R33, RZ, 0x1f, R2 ;  /* 0x0000001fff217819 */ /* 0x000fc80000011402 */
[----:B------:R-:W-:-:S13]  /*0280*/  ISETP.EQ.AND.EX P3, PT, R33, UR5, PT, P3 ;  /* 0x0000000521007c0c */ /* 0x000fda000bf62330 */
[----:B------:R-:W-:Y:S05]  /*0290*/  @P1 EXIT P3 ;  /* 0x000000000000194d */ /* 0x000fea0001800000 */
[----:B------:R-:W0:Y:S01]  /*02a0*/  LDC R16, c[0x0][0x394] ;  /* 0x0000e500ff107b82 */ /* 0x000e220000000800 */
[----:B------:R-:W2:Y:S01]  /*02b0*/  S2R R3, SR_CTAID.Y ;  /* 0x0000000000037919 */ /* 0x000ea20000002600 */
[----:B------:R-:W-:-:S06]  /*02c0*/  ISETP.NE.AND P2, PT, R10, RZ, P2 ;  /* 0x000000ff0a00720c */ /* 0x000fcc0001745270 */
[----:B------:R-:W3:Y:S08]  /*02d0*/  LDC.64 R84, c[0x0][0x408] ;  /* 0x00010200ff547b82 */ /* 0x000ef00000000a00 */
[----:B------:R-:W4:Y:S01]  /*02e0*/  LDC.64 R18, c[0x0][0x410] ;  /* 0x00010400ff127b82 */ /* 0x000f220000000a00 */
[----:B0-----:R-:W-:-:S07]  /*02f0*/  IABS R12, R16 ;  /* 0x00000010000c7213 */ /* 0x001fce0000000000 */
[----:B------:R-:W0:Y:S01]  /*0300*/  LDC.64 R26, c[0x0][0x3e0] ;  /* 0x0000f800ff1a7b82 */ /* 0x000e220000000a00 */
[----:B-1----:R-:W1:Y:S01]  /*0310*/  I2F.RP R6, R12 ;  /* 0x0000000c00067306 */ /* 0x002e620000209400 */
[----:B--2---:R-:W-:-:S06]  /*0320*/  IABS R8, R3 ;  /* 0x0000000300087213 */ /* 0x004fcc0000000000 */
[----:B------:R-:W2:Y:S08]  /*0330*/  LDC.64 R82, c[0x0][0x418] ;  /* 0x00010600ff527b82 */ /* 0x000eb00000000a00 */
[----:B------:R-:W5:Y:S01]  /*0340*/  LDC.U8 R32, c[0x0][0x3a9] ;  /* 0x0000ea40ff207b82 */ /* 0x000f620000000000 */
[----:B-1----:R-:W1:Y:S07]  /*0350*/  MUFU.RCP R6, R6 ;  /* 0x0000000600067308 */ /* 0x002e6e0000001000 */
[----:B------:R-:W2:Y:S08]  /*0360*/  LDC.64 R22, c[0x0][0x3d8] ;  /* 0x0000f600ff167b82 */ /* 0x000eb00000000a00 */
[----:B------:R-:W2:Y:S01]  /*0370*/  LDC.64 R28, c[0x0][0x3f8] ;  /* 0x0000fe00ff1c7b82 */ /* 0x000ea20000000a00 */
[----:B-1----:R-:W-:-:S04]  /*0380*/  IADD3 R4, PT, PT, R6, 0xffffffe, RZ ;  /* 0x0ffffffe06047810 */ /* 0x002fc80007ffe0ff */
[----:B------:R1:W3:Y:S03]  /*0390*/  F2I.FTZ.U32.TRUNC.NTZ R5, R4 ;  /* 0x0000000400057305 */ /* 0x0002e6000021f000 */
[----:B------:R-:W2:Y:S01]  /*03a0*/  LDC.64 R20, c[0x0][0x498] ;  /* 0x00012600ff147b82 */ /* 0x000ea20000000a00 */
[----:B-1----:R-:W-:-:S07]  /*03b0*/  HFMA2 R4, -RZ, RZ, 0, 0 ;  /* 0x00000000ff047431 */ /* 0x002fce00000001ff */
[----:B------:R-:W1:Y:S01]  /*03c0*/  LDC.64 R24, c[0x0][0x478] ;  /* 0x00011e00ff187b82 */ /* 0x000e620000000a00 */
[----:B---3--:R-:W-:-:S07]  /*03d0*/  IADD3 R7, PT, PT, RZ, -R5, RZ ;  /* 0x80000005ff077210 */ /* 0x008fce0007ffe0ff */
[----:B------:R-:W3:Y:S01]  /*03e0*/  LDC.64 R30, c[0x0][0x480] ;  /* 0x00012000ff1e7b82 */ /* 0x000ee20000000a00 */
[----:B------:R-:W-:-:S04]  /*03f0*/  IMAD R7, R7, R12, RZ ;  /* 0x0000000c07077224 */ /* 0x000fc800078e02ff */
[----:B------:R-:W-:Y:S01]  /*0400*/  IMAD.HI.U32 R5, R5, R7, R4 ;  /* 0x0000000705057227 */ /* 0x000fe200078e0004 */
[----:B------:R-:W-:Y:S02]  /*0410*/  MOV R7, R8 ;  /* 0x0000000800077202 */ /* 0x000fe40000000f00 */
[----:B------:R-:W4:Y:S03]  /*0420*/  LDC.64 R8, c[0x0][0x400] ;  /* 0x00010000ff087b82 */ /* 0x000f260000000a00 */
[----:B------:R-:W-:-:S05]  /*0430*/  IMAD.HI.U32 R6, R5, R7, RZ ;  /* 0x0000000705067227 */ /* 0x000fca00078e00ff */
[----:B------:R-:W-:-:S05]  /*0440*/  IADD3 R5, PT, PT, -R6, RZ, RZ ;  /* 0x000000ff06057210 */ /* 0x000fca0007ffe1ff */
[----:B------:R-:W-:-:S05]  /*0450*/  IMAD R7, R12, R5, R7 ;  /* 0x000000050c077224 */ /* 0x000fca00078e0207 */
[----:B------:R-:W-:Y:S01]  /*0460*/  ISETP.GT.U32.AND P4, PT, R12, R7, PT ;  /* 0x000000070c00720c */ /* 0x000fe20003f84070 */
[----:B----4-:R-:W-:-:S04]  /*0470*/  IMAD.WIDE.U32 R4, R0, R8, RZ ;  /* 0x0000000800047225 */ /* 0x010fc800078e00ff */
[----:B------:R-:W-:Y:S02]  /*0480*/  IMAD R5, R0, R9, R5 ;  /* 0x0000000900057224 */ /* 0x000fe400078e0205 */
[----:B------:R-:W4:Y:S06]  /*0490*/  LDC.64 R8, c[0x0][0x3c0] ;  /* 0x0000f000ff087b82 */ /* 0x000f2c0000000a00 */
[----:B------:R-:W-:Y:S01]  /*04a0*/  @!P4 IADD3 R7, PT, PT, R7, -R12, RZ ;  /* 0x8000000c0707c210 */ /* 0x000fe20007ffe0ff */
[----:B------:R-:W-:Y:S01]  /*04b0*/  IMAD.WIDE.U32 R4, R3, R84, R4 ;  /* 0x0000005403047225 */ /* 0x000fe200078e0004 */
[----:B------:R-:W-:-:S02]  /*04c0*/  @!P4 IADD3 R6, PT, PT, R6, 0x1, RZ ;  /* 0x000000010606c810 */ /* 0x000fc40007ffe0ff */
[----:B------:R-:W-:Y:S01]  /*04d0*/  ISETP.GE.U32.AND P5, PT, R7, R12, PT ;  /* 0x0000000c0700720c */ /* 0x000fe20003fa6070 */
[C---:B------:R-:W-:Y:S01]  /*04e0*/  IMAD R85, R3.reuse, R85, R5 ;  /* 0x0000005503557224 */ /* 0x040fe200078e0205 */
[----:B------:R-:W-:Y:S01]  /*04f0*/  LOP3.LUT R7, R3, R16, RZ, 0x3c, !PT ;  /* 0x0000001003077212 */ /* 0x000fe200078e3cff */
[----:B------:R-:W0:Y:S01]  /*0500*/  LDC.64 R12, c[0x0][0x490] ;  /* 0x00012400ff0c7b82 */ /* 0x000e220000000a00 */
[----:B------:R-:W-:Y:S02]  /*0510*/  ISETP.NE.AND P4, PT, R16, RZ, PT ;  /* 0x000000ff1000720c */ /* 0x000fe40003f85270 */
[----:B------:R-:W-:-:S07]  /*0520*/  ISETP.GE.AND P3, PT, R7, RZ, PT ;  /* 0x000000ff0700720c */ /* 0x000fce0003f66270 */
[----:B------:R-:W-:Y:S02]  /*0530*/  @P5 IADD3 R6, PT, PT, R6, 0x1, RZ ;  /* 0x0000000106065810 */ /* 0x000fe40007ffe0ff */
[----:B-----5:R-:W-:Y:S02]  /*0540*/  ISETP.NE.AND P5, PT, R32, RZ, PT ;  /* 0x000000ff2000720c */ /* 0x020fe40003fa5270 */
[----:B------:R-:W-:Y:S01]  /*0550*/  MOV R15, R6 ;  /* 0x00000006000f7202 */ /* 0x000fe20000000f00 */
[----:B------:R-:W-:-:S04]  /*0560*/  IMAD.WIDE.U32 R6, R0, R18, RZ ;  /* 0x0000001200067225 */ /* 0x000fc800078e00ff */
[----:B------:R-:W-:Y:S01]  /*0570*/  @!P3 IMAD.MOV R15, RZ, RZ, -R15 ;  /* 0x000000ffff0fb224 */ /* 0x000fe200078e0a0f */
[----:B------:R-:W-:Y:S01]  /*0580*/  @!P4 LOP3.LUT R15, RZ, R16, RZ, 0x33, !PT ;  /* 0x00000010ff0fc212 */ /* 0x000fe200078e33ff */
[----:B----4-:R-:W-:Y:S01]  /*0590*/  IMAD.WIDE.U32 R10, R0, R8, RZ ;  /* 0x00000008000a7225 */ /* 0x010fe200078e00ff */
[----:B0-----:R-:W-:-:S03]  /*05a0*/  LEA R84, P3, R4, R12, 0x2 ;  /* 0x0000000c04547211 */ /* 0x001fc600078610ff */
[C---:B------:R-:W-:Y:S02]  /*05b0*/  IMAD R7, R0.reuse, R19, R7 ;  /* 0x0000001300077224 */ /* 0x040fe400078e0207 */
[----:B------:R-:W-:Y:S01]  /*05c0*/  IMAD R11, R0, R9, R11 ;  /* 0x00000009000b7224 */ /* 0x000fe200078e020b */
[----:B------:R-:W-:Y:S01]  /*05d0*/  LEA.HI.X R85, R4, R13, R85, 0x2, P3 ;  /* 0x0000000d04557211 */ /* 0x000fe200018f1455 */
[----:B------:R-:W-:Y:S01]  /*05e0*/  IMAD.WIDE.U32 R4, R0, R26, RZ ;  /* 0x0000001a00047225 */ /* 0x000fe200078e00ff */
[----:B------:R-:W-:-:S03]  /*05f0*/  SHF.R.S32.HI R13, RZ, 0x1f, R15 ;  /* 0x0000001fff0d7819 */ /* 0x000fc6000001140f */
[----:B--2---:R-:W-:-:S04]  /*0600*/  IMAD.WIDE.U32 R8, R3, R82, R6 ;  /* 0x0000005203087225 */ /* 0x004fc800078e0006 */
[----:B------:R-:W-:Y:S01]  /*0610*/  IMAD R5, R0, R27, R5 ;  /* 0x0000001b00057224 */ /* 0x000fe200078e0205 */
[----:B------:R-:W-:Y:S01]  /*0620*/  LEA R82, P3, R8, R20, 0x2 ;  /* 0x0000001408527211 */ /* 0x000fe200078610ff */
[C---:B------:R-:W-:Y:S02]  /*0630*/  IMAD R6, R13.reuse, R22, RZ ;  /* 0x000000160d067224 */ /* 0x040fe400078e02ff */
[----:B------:R-:W-:Y:S02]  /*0640*/  IMAD R16, R13, R28, RZ ;  /* 0x0000001c0d107224 */ /* 0x000fe400078e02ff */
[----:B------:R-:W-:-:S04]  /*0650*/  IMAD.WIDE.U32 R10, R15, R22, R10 ;  /* 0x000000160f0a7225 */ /* 0x000fc800078e000a */
[C---:B------:R-:W-:Y:S02]  /*0660*/  IMAD R7, R15.reuse, R23, R6 ;  /* 0x000000170f077224 */ /* 0x040fe400078e0206 */
[----:B------:R-:W-:Y:S01]  /*0670*/  IMAD.WIDE.U32 R12, R15, R28, R4 ;  /* 0x0000001c0f0c7225 */ /* 0x000fe200078e0004 */
[----:B-1----:R-:W-:Y:S02]  /*0680*/  LEA R4, P4, R10, R24, 0x2 ;  /* 0x000000180a047211 */ /* 0x002fe400078810ff */
[----:B------:R-:W-:Y:S01]  /*0690*/  IADD3 R5, PT, PT, R11, R7, RZ ;  /* 0x000000070b057210 */ /* 0x000fe20007ffe0ff */
[----:B------:R-:W-:Y:S01]  /*06a0*/  IMAD R15, R15, R29, R16 ;  /* 0x0000001d0f0f7224 */ /* 0x000fe200078e0210 */
[----:B---3--:R-:W-:Y:S01]  /*06b0*/  LEA R6, P6, R12, R30, 0x2 ;  /* 0x0000001e0c067211 */ /* 0x008fe200078c10ff */
[----:B------:R-:W-:Y:S01]  /*06c0*/  IMAD R83, R3, R83, R9 ;  /* 0x0000005303537224 */ /* 0x000fe200078e0209 */
[----:B------:R-:W-:Y:S02]  /*06d0*/  LEA.HI.X R5, R10, R25, R5, 0x2, P4 ;  /* 0x000000190a057211 */ /* 0x000fe400020f1405 */
[----:B------:R-:W-:-:S02]  /*06e0*/  IADD3 R7, PT, PT, R13, R15, RZ ;  /* 0x0000000f0d077210 */ /* 0x000fc40007ffe0ff */
[----:B------:R-:W-:Y:S02]  /*06f0*/  LEA.HI.X R83, R8, R21, R83, 0x2, P3 ;  /* 0x0000001508537211 */ /* 0x000fe400018f1453 */
[----:B------:R-:W-:Y:S01]  /*0700*/  LEA.HI.X R7, R12, R31, R7, 0x2, P6 ;  /* 0x0000001f0c077211 */ /* 0x000fe200030f1407 */
[----:B------:R-:W-:Y:S06]  /*0710*/  @!P5 BRA `(.L_x_201) ;  /* 0x00000000001cd947 */ /* 0x000fec0003800000 */
[----:B------:R-:W0:Y:S01]  /*0720*/  LDC.64 R12, c[0x0][0x4b0] ;  /* 0x00012c00ff0c7b82 */ /* 0x000e220000000a00 */
[----:B------:R-:W1:Y:S02]  /*0730*/  LDCU.64 UR4, c[0x0][0x458] ;  /* 0x00008b00ff0477ac */ /* 0x000e640008000a00 */
[----:B-1----:R-:W-:-:S04]  /*0740*/  IMAD.WIDE.U32 R10, R3, UR4, RZ ;  /* 0x00000004030a7c25 */ /* 0x002fc8000f8e00ff */
[----:B------:R-:W-:Y:S01]  /*0750*/  IMAD R9, R3, UR5, R11 ;  /* 0x0000000503097c24 */ /* 0x000fe2000f8e020b */
[----:B0-----:R-:W-:-:S04]  /*0760*/  LEA R8, P3, R10, R12, 0x2 ;  /* 0x0000000c0a087211 */ /* 0x001fc800078610ff */
[----:B------:R-:W-:Y:S01]  /*0770*/  LEA.HI.X R9, R10, R13, R9, 0x2, P3 ;  /* 0x0000000d0a097211 */ /* 0x000fe200018f1409 */
[----:B------:R-:W-:Y:S08]  /*0780*/  BRA `(.L_x_202) ;  /* 0x00000000002c7947 */ /* 0x000ff00003800000 */
.L_x_201:
[----:B------:R-:W0:Y:S08]  /*0790*/  LDC.64 R10, c[0x0][0x450] ;  /* 0x00011400ff0a7b82 */ /* 0x000e300000000a00 */
[----:B------:R-:W1:Y:S08]  /*07a0*/  LDC.64 R12, c[0x0][0x458] ;  /* 0x00011600ff0c7b82 */ /* 0x000e700000000a00 */
[----:B------:R-:W2:Y:S01]  /*07b0*/  LDC.64 R18, c[0x0][0x4b0] ;  /* 0x00012c00ff127b82 */ /* 0x000ea20000000a00 */
[----:B0-----:R-:W-:-:S04]  /*07c0*/  IMAD R8, R33, R10, RZ ;  /* 0x0000000a21087224 */ /* 0x001fc800078e02ff */
[C---:B------:R-:W-:Y:S02]  /*07d0*/  IMAD R11, R2.reuse, R11, R8 ;  /* 0x0000000b020b7224 */ /* 0x040fe400078e0208 */
[----:B------:R-:W-:-:S05]  /*07e0*/  IMAD.WIDE.U32 R8, R2, R10, RZ ;  /* 0x0000000a02087225 */ /* 0x000fca00078e00ff */
[----:B------:R-:W-:-:S03]  /*07f0*/  IADD3 R9, PT, PT, R9, R11, RZ ;  /* 0x0000000b09097210 */ /* 0x000fc60007ffe0ff */
[----:B-1----:R-:W-:-:S04]  /*0800*/  IMAD.WIDE.U32 R10, R3, R12, R8 ;  /* 0x0000000c030a7225 */ /* 0x002fc800078e0008 */
[----:B------:R-:W-:Y:S01]  /*0810*/  IMAD R9, R3, R13, R11 ;  /* 0x0000000d03097224 */ /* 0x000fe200078e020b */
[----:B--2---:R-:W-:-:S04]  /*0820*/  LEA R8, P3, R10, R18, 0x2 ;  /* 0x000000120a087211 */ /* 0x004fc800078610ff */
[----:B------:R-:W-:-:S09]  /*0830*/  LEA.HI.X R9, R10, R19, R9, 0x2, P3 ;  /* 0x000000130a097211 */ /* 0x000fd200018f1409 */
.L_x_202:
[----:B------:R-:W-:Y:S01]  /*0840*/  PLOP3.LUT P1, PT, P1, P0, PT, 0x20, 0x2 ;  /* 0x000000000002781c */ /* 0x000fe20000f20470 */
[----:B------:R-:W0:Y:S03]  /*0850*/  LDC.64 R24, c[0x0][0x468] ;  /* 0x00011a00ff187b82 */ /* 0x000e260000000a00 */
[----:B------:R-:W-:-:S05]  /*0860*/  ISETP.EQ.OR P6, PT, R32, RZ, !P1 ;  /* 0x000000ff2000720c */ /* 0x000fca0004fc2670 */
[----:B------:R-:W1:Y:S08]  /*0870*/  LDC.64 R18, c[0x0][0x4e0] ;  /* 0x00013800ff127b82 */ /* 0x000e700000000a00 */
[----:B------:R-:W2:Y:S08]  /*0880*/  @!P6 LDC.64 R12, c[0x0][0x4f0] ;  /* 0x00013c00ff0ceb82 */ /* 0x000eb00000000a00 */
[----:B------:R-:W3:Y:S08]  /*0890*/  LDC.64 R20, c[0x0][0x488] ;  /* 0x00012200ff147b82 */ /* 0x000ef00000000a00 */
[----:B------:R-:W4:Y:S01]  /*08a0*/  LDC.64 R22, c[0x0][0x4a0] ;  /* 0x00012800ff167b82 */ /* 0x000f220000000a00 */
[----:B--2---:R-:W-:-:S04]  /*08b0*/  @!P6 LEA R12, P3, R0, R12, 0x2 ;  /* 0x0000000c000ce211 */ /* 0x004fc800078610ff */
[----:B------:R-:W-:-:S06]  /*08c0*/  @!P6 LEA.HI.X R13, R0, R13, RZ, 0x2, P3 ;  /* 0x0000000d000de211 */ /* 0x000fcc00018f14ff */
[----:B------:R-:W2:Y:S01]  /*08d0*/  @!P6 LDG.E R13, desc[UR18][R12.64] ;  /* 0x000000120c0de981 */ /* 0x000ea2000c1e1900 */
[----:B0-----:R-:W-:Y:S01]  /*08e0*/  IMAD.WIDE.U32 R10, R0, R24, RZ ;  /* 0x00000018000a7225 */ /* 0x001fe200078e00ff */
[----:B-1----:R-:W-:-:S03]  /*08f0*/  ISETP.NE.U32.AND P3, PT, R18, RZ, PT ;  /* 0x000000ff1200720c */ /* 0x002fc60003f65070 */
[----:B------:R-:W-:Y:S01]  /*0900*/  IMAD R11, R0, R25, R11 ;  /* 0x00000019000b7224 */ /* 0x000fe200078e020b */
[C---:B------:R-:W-:Y:S02]  /*0910*/  LEA R30, P4, R10.reuse, R17, 0x2 ;  /* 0x000000110a1e7211 */ /* 0x040fe400078810ff */
[----:B------:R-:W-:Y:S02]  /*0920*/  ISETP.NE.AND.EX P3, PT, R19, RZ, PT, P3 ;  /* 0x000000ff1300720c */ /* 0x000fe40003f65330 */
[----:B------:R-:W-:Y:S02]  /*0930*/  LEA.HI.X R10, R10, R14, R11, 0x2, P4 ;  /* 0x0000000e0a0a7211 */ /* 0x000fe400020f140b */
[----:B------:R-:W-:Y:S02]  /*0940*/  ISETP.EQ.OR P3, PT, R32, RZ, !P3 ;  /* 0x000000ff2000720c */ /* 0x000fe40005f62670 */
[----:B---3--:R-:W-:Y:S02]  /*0950*/  ISETP.NE.U32.AND P4, PT, R20, RZ, PT ;  /* 0x000000ff1400720c */ /* 0x008fe40003f85070 */
[----:B------:R-:W-:-:S02]  /*0960*/  SEL R30, R30, RZ, !P0 ;  /* 0x000000ff1e1e7207 */ /* 0x000fc40004000000 */
[----:B------:R-:W-:Y:S02]  /*0970*/  SEL R31, R10, RZ, !P0 ;  /* 0x000000ff0a1f7207 */ /* 0x000fe40004000000 */
[----:B------:R-:W-:Y:S02]  /*0980*/  ISETP.NE.AND.EX P4, PT, R21, RZ, PT, P4 ;  /* 0x000000ff1500720c */ /* 0x000fe40003f85340 */
[----:B------:R-:W-:Y:S02]  /*0990*/  CS2R R10, SRZ ;  /* 0x00000000000a7805 */ /* 0x000fe4000001ff00 */
[----:B----4-:R-:W-:-:S04]  /*09a0*/  ISETP.NE.U32.AND P0, PT, R22, RZ, PT ;  /* 0x000000ff1600720c */ /* 0x010fc80003f05070 */
[----:B------:R-:W-:Y:S01]  /*09b0*/  ISETP.NE.AND.EX P0, PT, R23, RZ, PT, P0 ;  /* 0x000000ff1700720c */ /* 0x000fe20003f05300 */
[----:B--2---:R-:W-:-:S05]  /*09c0*/  @!P6 IMAD.WIDE R12, R13, 0x4, R30 ;  /* 0x000000040d0ce825 */ /* 0x004fca00078e021e */
[----:B------:R0:W5:Y:S01]  /*09d0*/  @!P6 LDG.E R2, desc[UR18][R12.64] ;  /* 0x000000120c02e981 */ /* 0x000162000c1e1900 */
[----:B------:R-:W-:-:S04]  /*09e0*/  @!P3 LEA R18, P6, R0, R18, 0x2 ;  /* 0x000000120012b211 */ /* 0x000fc800078c10ff */
[----:B------:R-:W-:Y:S02]  /*09f0*/  @!P3 LEA.HI.X R19, R0, R19, RZ, 0x2, P6 ;  /* 0x000000130013b211 */ /* 0x000fe400030f14ff */
[C---:B------:R-:W-:Y:S02]  /*0a00*/  @P4 LEA R14, P6, R3.reuse, R20, 0x2 ;  /* 0x00000014030e4211 */ /* 0x040fe400078c10ff */
[----:B------:R-:W1:Y:S02]  /*0a10*/  LDC R20, c[0x0][0x3ac] ;  /* 0x0000eb00ff147b82 */ /* 0x000e640000000800 */
[C---:B------:R-:W-:Y:S01]  /*0a20*/  @P4 LEA.HI.X R15, R3.reuse, R21, RZ, 0x2, P6 ;  /* 0x00000015030f4211 */ /* 0x040fe200030f14ff */
[----:B------:R-:W-:Y:S01]  /*0a30*/  HFMA2 R21, -RZ, RZ, 0, 0 ;  /* 0x00000000ff157431 */ /* 0x000fe200000001ff */
[----:B------:R-:W-:-:S03]  /*0a40*/  @P0 LEA R16, P6, R3, R22, 0x2 ;  /* 0x0000001603100211 */ /* 0x000fc600078c10ff */
[----:B------:R2:W5:Y:S01]  /*0a50*/  @P4 LDG.E R10, desc[UR18][R14.64] ;  /* 0x000000120e0a4981 */ /* 0x000562000c1e1900 */
[----:B------:R-:W-:Y:S01]  /*0a60*/  @P0 LEA.HI.X R17, R3, R23, RZ, 0x2, P6 ;  /* 0x0000001703110211 */ /* 0x000fe200030f14ff */
[----:B0-----:R-:W0:Y:S04]  /*0a70*/  LDC.64 R12, c[0x0][0x4f8] ;  /* 0x00013e00ff0c7b82 */ /* 0x001e280000000a00 */
[----:B------:R2:W5:Y:S04]  /*0a80*/  @P0 LDG.E R11, desc[UR18][R16.64] ;  /* 0x00000012100b0981 */ /* 0x000568000c1e1900 */
[----:B------:R-:W3:Y:S01]  /*0a90*/  LDC.64 R22, c[0x0][0x500] ;  /* 0x00014000ff167b82 */ /* 0x000ee20000000a00 */
[----:B------:R2:W5:Y:S01]  /*0aa0*/  @!P3 LDG.E R21, desc[UR18][R18.64] ;  /* 0x000000121215b981 */ /* 0x000562000c1e1900 */
[----:B0-----:R-:W-:-:S02]  /*0ab0*/  ISETP.EQ.U32.AND P3, PT, R12, RZ, PT ;  /* 0x000000ff0c00720c */ /* 0x001fc40003f62070 */
[----:B---3--:R-:W-:-:S04]  /*0ac0*/  ISETP.NE.U32.AND P0, PT, R22, RZ, PT ;  /* 0x000000ff1600720c */ /* 0x008fc80003f05070 */
[----:B------:R-:W-:-:S04]  /*0ad0*/  ISETP.NE.AND.EX P0, PT, R23, RZ, PT, P0 ;  /* 0x000000ff1700720c */ /* 0x000fc80003f05300 */
[----:B------:R-:W-:Y:S02]  /*0ae0*/  ISETP.EQ.OR.EX P0, PT, R13, RZ, !P0, P3 ;  /* 0x000000ff0d00720c */ /* 0x000fe40004702730 */
[----:B-1----:R-:W-:-:S11]  /*0af0*/  SEL R12, R20, 0x800, P5 ;  /* 0x00000800140c7807 */ /* 0x002fd60002800000 */
[----:B--2---:R-:W-:Y:S05]  /*0b00*/  @P0 BRA `(.L_x_203) ;  /* 0x0000000000600947 */ /* 0x004fea0003800000 */
[----:B------:R-:W-:Y:S01]  /*0b10*/  ISETP.NE.AND P0, PT, R0, RZ, PT ;  /* 0x000000ff0000720c */ /* 0x000fe20003f05270 */
[----:B------:R-:W0:-:S12]  /*0b20*/  LDC.64 R16, c[0x0][0x4f8] ;  /* 0x00013e00ff107b82 */ /* 0x000e180000000a00 */
[----:B------:R-:W1:Y:S01]  /*0b30*/  @P0 LDC.64 R14, c[0x0][0x500] ;  /* 0x00014000ff0e0b82 */ /* 0x000e620000000a00 */
[----:B------:R-:W-:-:S05]  /*0b40*/  @P0 IADD3 R13, PT, PT, R0, -0x1, RZ ;  /* 0xffffffff000d0810 */ /* 0x000fca0007ffe0ff */
[----:B-1----:R-:W-:-:S06]  /*0b50*/  @P0 IMAD.WIDE.U32 R14, R13, 0x4, R14 ;  /* 0x000000040d0e0825 */ /* 0x002fcc00078e000e */
[----:B------:R-:W2:Y:S01]  /*0b60*/  @P0 LDG.E R14, desc[UR18][R14.64] ;  /* 0x000000120e0e0981 */ /* 0x000ea2000c1e1900 */
[----:B------:R-:W-:Y:S02]  /*0b70*/  MOV R13, RZ ;  /* 0x000000ff000d7202 */ /* 0x000fe40000000f00 */
[----:B--2---:R-:W-:Y:S02]  /*0b80*/  @P0 IADD3 R13, PT, PT, R14, 0x1, RZ ;  /* 0x000000010e0d0810 */ /* 0x004fe40007ffe0ff */
[----:B------:R-:W-:-:S03]  /*0b90*/  LEA R18, P0, R0, R22, 0x2 ;  /* 0x0000001600127211 */ /* 0x000fc600078010ff */
[----:B0-----:R-:W-:Y:S01]  /*0ba0*/  IMAD.WIDE R16, R13, 0x4, R16 ;  /* 0x000000040d107825 */ /* 0x001fe200078e0210 */
[----:B------:R-:W-:-:S04]  /*0bb0*/  LEA.HI.X R19, R0, R23, RZ, 0x2, P0 ;  /* 0x0000001700137211 */ /* 0x000fc800000f14ff */
[----:B------:R-:W2:Y:S04]  /*0bc0*/  LDG.E R20, desc[UR18][R16.64+0x4] ;  /* 0x0000041210147981 */ /* 0x000ea8000c1e1900 */
[----:B------:R-:W2:Y:S04]  /*0bd0*/  LDG.E R23, desc[UR18][R16.64] ;  /* 0x0000001210177981 */ /* 0x000ea8000c1e1900 */
[----:B------:R-:W3:Y:S01]  /*0be0*/  LDG.E R18, desc[UR18][R18.64] ;  /* 0x0000001212127981 */ /* 0x000ee2000c1e1900 */
[----:B--2---:R-:W-:-:S04]  /*0bf0*/  IADD3 R23, PT, PT, R20, -R23, RZ ;  /* 0x8000001714177210 */ /* 0x004fc80007ffe0ff */
[----:B------:R-:W-:Y:S02]  /*0c00*/  ISETP.GT.AND P3, PT, R12, R23, PT ;  /* 0x000000170c00720c */ /* 0x000fe40003f64270 */
[----:B---3--:R-:W-:Y:S02]  /*0c10*/  IADD3 R14, PT, PT, R18, -R13, RZ ;  /* 0x8000000d120e7210 */ /* 0x008fe40007ffe0ff */
[----:B------:R-:W-:Y:S02]  /*0c20*/  IADD3 R23, PT, PT, -R23, R12, RZ ;  /* 0x0000000c17177210 */ /* 0x000fe40007ffe1ff */
[C---:B------:R-:W-:Y:S02]  /*0c30*/  ISETP.GT.AND P0, PT, R14.reuse, RZ, PT ;  /* 0x000000ff0e00720c */ /* 0x040fe40003f04270 */
[----:B------:R-:W-:Y:S02]  /*0c40*/  SEL R23, R23, RZ, P3 ;  /* 0x000000ff17177207 */ /* 0x000fe40001800000 */
[----:B------:R-:W-:-:S02]  /*0c50*/  IADD3 R14, PT, PT, R14, 0x1, RZ ;  /* 0x000000010e0e7810 */ /* 0x000fc40007ffe0ff */
[----:B------:R-:W-:-:S05]  /*0c60*/  SEL R23, R23, RZ, P0 ;  /* 0x000000ff17177207 */ /* 0x000fca0000000000 */
[----:B-----5:R-:W-:Y:S01]  /*0c70*/  IMAD R15, R21, R12, R23 ;  /* 0x0000000c150f7224 */ /* 0x020fe200078e0217 */
[----:B------:R-:W-:Y:S06]  /*0c80*/  BRA `(.L_x_204) ;  /* 0x0000000000787947 */ /* 0x000fec0003800000 */
.L_x_203:
[-C--:B------:R-:W-:Y:S01]  /*0c90*/  IABS R17, R12.reuse ;  /* 0x0000000c00117213 */ /* 0x080fe20000000000 */
[----:B------:R-:W0:Y:S01]  /*0ca0*/  LDC R13, c[0x0][0x388] ;  /* 0x0000e200ff0d7b82 */ /* 0x000e220000000800 */
[----:B------:R-:W-:Y:S02]  /*0cb0*/  IABS R20, R12 ;  /* 0x0000000c00147213 */ /* 0x000fe40000000000 */
[----:B------:R-:W1:Y:S02]  /*0cc0*/  I2F.RP R16, R17 ;  /* 0x0000001100107306 */ /* 0x000e640000209400 */
[----:B------:R-:W-:-:S06]  /*0cd0*/  IADD3 R20, PT, PT, RZ, -R20, RZ ;  /* 0x80000014ff147210 */ /* 0x000fcc0007ffe0ff */
[----:B-1----:R-:W1:Y:S01]  /*0ce0*/  MUFU.RCP R16, R16 ;  /* 0x0000001000107308 */ /* 0x002e620000001000 */
[----:B0-----:R-:W-:Y:S02]  /*0cf0*/  IADD3 R13, PT, PT, R12, -0x1, R13 ;  /* 0xffffffff0c0d7810 */ /* 0x001fe40007ffe00d */
[----:B-1----:R-:W-:Y:S02]  /*0d00*/  IADD3 R14, PT, PT, R16, 0xffffffe, RZ ;  /* 0x0ffffffe100e7810 */ /* 0x002fe40007ffe0ff */
[----:B------:R-:W-:-:S03]  /*0d10*/  IABS R16, R13 ;  /* 0x0000000d00107213 */ /* 0x000fc60000000000 */
[----:B------:R0:W1:Y:S01]  /*0d20*/  F2I.FTZ.U32.TRUNC.NTZ R15, R14 ;  /* 0x0000000e000f7305 */ /* 0x000062000021f000 */
[----:B------:R-:W-:-:S04]  /*0d30*/  LOP3.LUT R13, R13, R12, RZ, 0x3c, !PT ;  /* 0x0000000c0d0d7212 */ /* 0x000fc800078e3cff */
[----:B------:R-:W-:Y:S02]  /*0d40*/  ISETP.GE.AND P4, PT, R13, RZ, PT ;  /* 0x000000ff0d00720c */ /* 0x000fe40003f86270 */
[----:B------:R-:W-:Y:S02]  /*0d50*/  MOV R13, RZ ;  /* 0x000000ff000d7202 */ /* 0x000fe40000000f00 */
[----:B0-----:R-:W-:Y:S01]  /*0d60*/  MOV R14, RZ ;  /* 0x000000ff000e7202 */ /* 0x001fe20000000f00 */
[----:B-1----:R-:W-:-:S04]  /*0d70*/  IMAD.MOV R18, RZ, RZ, -R15 ;  /* 0x000000ffff127224 */ /* 0x002fc800078e0a0f */
[----:B------:R-:W-:-:S04]  /*0d80*/  IMAD R19, R18, R17, RZ ;  /* 0x0000001112137224 */ /* 0x000fc800078e02ff */
[----:B------:R-:W-:Y:S01]  /*0d90*/  IMAD.HI.U32 R15, R15, R19, R14 ;  /* 0x000000130f0f7227 */ /* 0x000fe200078e000e */
[----:B------:R-:W-:-:S05]  /*0da0*/  MOV R14, R20 ;  /* 0x00000014000e7202 */ /* 0x000fca0000000f00 */
[----:B------:R-:W-:-:S04]  /*0db0*/  IMAD.HI.U32 R15, R15, R16, RZ ;  /* 0x000000100f0f7227 */ /* 0x000fc800078e00ff */
[----:B------:R-:W-:-:S05]  /*0dc0*/  IMAD R14, R15, R14, R16 ;  /* 0x0000000e0f0e7224 */ /* 0x000fca00078e0210 */
[----:B------:R-:W-:-:S13]  /*0dd0*/  ISETP.GT.U32.AND P3, PT, R17, R14, PT ;  /* 0x0000000e1100720c */ /* 0x000fda0003f64070 */
[-C--:B------:R-:W-:Y:S02]  /*0de0*/  @!P3 IADD3 R14, PT, PT, R14, -R17.reuse, RZ ;  /* 0x800000110e0eb210 */ /* 0x080fe40007ffe0ff */
[----:B------:R-:W-:Y:S02]  /*0df0*/  @!P3 IADD3 R15, PT, PT, R15, 0x1, RZ ;  /* 0x000000010f0fb810 */ /* 0x000fe40007ffe0ff */
[----:B------:R-:W-:Y:S02]  /*0e00*/  ISETP.GE.U32.AND P0, PT, R14, R17, PT ;  /* 0x000000110e00720c */ /* 0x000fe40003f06070 */
[----:B------:R-:W-:-:S11]  /*0e10*/  ISETP.NE.AND P3, PT, R12, RZ, PT ;  /* 0x000000ff0c00720c */ /* 0x000fd60003f65270 */
[----:B------:R-:W-:-:S04]  /*0e20*/  @P0 IADD3 R15, PT, PT, R15, 0x1, RZ ;  /* 0x000000010f0f0810 */ /* 0x000fc80007ffe0ff */
[----:B------:R-:W-:Y:S02]  /*0e30*/  MOV R14, R15 ;  /* 0x0000000f000e7202 */ /* 0x000fe40000000f00 */
[----:B------:R-:W-:Y:S02]  /*0e40*/  MOV R15, RZ ;  /* 0x000000ff000f7202 */ /* 0x000fe40000000f00 */
[----:B------:R-:W-:Y:S02]  /*0e50*/  @!P4 IADD3 R14, PT, PT, -R14, RZ, RZ ;  /* 0x000000ff0e0ec210 */ /* 0x000fe40007ffe1ff */
[----:B------:R-:W-:-:S07]  /*0e60*/  @!P3 LOP3.LUT R14, RZ, R12, RZ, 0x33, !PT ;  /* 0x0000000cff0eb212 */ /* 0x000fce00078e33ff */
.L_x_204:
[----:B------:R-:W-:-:S13]  /*0e70*/  ISETP.GE.AND P0, PT, R14, 0x1, PT ;  /* 0x000000010e00780c */ /* 0x000fda0003f06270 */
[----:B------:R-:W-:Y:S05]  /*0e80*/  @!P0 EXIT ;  /* 0x000000000000894d */ /* 0x000fea0003800000 */
[----:B------:R-:W0:Y:S01]  /*0e90*/  S2R R16, SR_TID.X ;  /* 0x0000000000107919 */ /* 0x000e220000002100 */
[----:B------:R-:W1:Y:S01]  /*0ea0*/  LDCU.64 UR4, c[0x0][0x3b0] ;  /* 0x00007600ff0477ac */ /* 0x000e620008000a00 */
[----:B------:R-:W2:Y:S08]  /*0eb0*/  LDC.64 R22, c[0x0][0x470] ;  /* 0x00011c00ff167b82 */ /* 0x000eb00000000a00 */
[----:B------:R-:W3:Y:S01]  /*0ec0*/  LDC.64 R80, c[0x0][0x4e8] ;  /* 0x00013a00ff507b82 */ /* 0x000ee20000000a00 */
[----:B-1----:R-:W-:Y:S01]  /*0ed0*/  IMAD.WIDE.U32 R18, R3, UR4, RZ ;  /* 0x0000000403127c25 */ /* 0x002fe2000f8e00ff */
[----:B------:R-:W-:-:S03]  /*0ee0*/  UMOV UR4, URZ ;  /* 0x000000ff00047c82 */ /* 0x000fc60008000000 */
[----:B------:R-:W-:Y:S01]  /*0ef0*/  IMAD R20, R3, UR5, R19 ;  /* 0x0000000503147c24 */ /* 0x000fe2000f8e0213 */
[----:B--2---:R-:W-:-:S04]  /*0f00*/  LEA R17, P3, R18, R22, 0x2 ;  /* 0x0000001612117211 */ /* 0x004fc800078610ff */
[----:B------:R-:W-:Y:S02]  /*0f10*/  LEA.HI.X R18, R18, R23, R20, 0x2, P3 ;  /* 0x0000001712127211 */ /* 0x000fe400018f1414 */
[C---:B0-----:R-:W-:Y:S01]  /*0f20*/  SHF.L.U32 R19, R16.reuse, 0x2, RZ ;  /* 0x0000000210137819 */ /* 0x041fe200000006ff */
[----:B-----5:R-:W-:Y:S01]  /*0f30*/  IMAD.SHL.U32 R21, R16, 0x10, RZ ;  /* 0x0000001010157824 */ /* 0x020fe200078e00ff */
[C---:B---3--:R-:W-:Y:S02]  /*0f40*/  LEA R80, P0, R0.reuse, R80, 0x2 ;  /* 0x0000005000507211 */ /* 0x048fe400078010ff */
[----:B------:R-:W-:Y:S02]  /*0f50*/  LOP3.LUT R19, R19, 0xf80, RZ, 0xc0, !PT ;  /* 0x00000f8013137812 */ /* 0x000fe400078ec0ff */
[----:B------:R-:W-:Y:S02]  /*0f60*/  LEA.HI.X R81, R0, R81, RZ, 0x2, P0 ;  /* 0x0000005100517211 */ /* 0x000fe400000f14ff */
[----:B------:R-:W-:-:S02]  /*0f70*/  MOV R20, RZ ;  /* 0x000000ff00147202 */ /* 0x000fc40000000f00 */
[--C-:B------:R-:W-:Y:S02]  /*0f80*/  SHF.R.U32.HI R22, RZ, 0x5, R16.reuse ;  /* 0x00000005ff167819 */ /* 0x100fe40000011610 */
[----:B------:R-:W-:-:S07]  /*0f90*/  LOP3.LUT R23, R19, 0x1f, R16, 0xf8, !PT ;  /* 0x0000001f13177812 */ /* 0x000fce00078ef810 */
.L_x_248:
[----:B------:R-:W0:Y:S02]  /*0fa0*/  LDC.64 R24, c[0x0][0x4f8] ;  /* 0x00013e00ff187b82 */ /* 0x000e240000000a00 */
[----:B0-----:R-:W-:-:S04]  /*0fb0*/  ISETP.NE.U32.AND P0, PT, R24, RZ, PT ;  /* 0x000000ff1800720c */ /* 0x001fc80003f05070 */
[----:B------:R-:W-:-:S13]  /*0fc0*/  ISETP.NE.AND.EX P0, PT, R25, RZ, PT, P0 ;  /* 0x000000ff1900720c */ /* 0x000fda0003f05300 */
[----:B-1----:R-:W0:Y:S01]  /*0fd0*/  @P0 LDC.64 R26, c[0x0][0x4f8] ;  /* 0x00013e00ff1a0b82 */ /* 0x002e220000000a00 */
[----:B------:R-:W-:-:S07]  /*0fe0*/  @P0 IADD3 R25, PT, PT, R13, UR4, RZ ;  /* 0x000000040d190c10 */ /* 0x000fce000fffe0ff */
[----:B------:R-:W1:Y:S01]  /*0ff0*/  @!P0 LDC R32, c[0x0][0x388] ;  /* 0x0000e200ff208b82 */ /* 0x000e620000000800 */
[----:B0-----:R-:W-:-:S05]  /*1000*/  @P0 IMAD.WIDE R26, R25, 0x4, R26 ;  /* 0x00000004191a0825 */ /* 0x001fca00078e021a */
[----:B------:R-:W2:Y:S04]  /*1010*/  @P0 LDG.E R24, desc[UR18][R26.64+0x4] ;  /* 0x000004121a180981 */ /* 0x000ea8000c1e1900 */
[----:B------:R-:W2:Y:S01]  /*1020*/  @P0 LDG.E R25, desc[UR18][R26.64] ;  /* 0x000000121a190981 */ /* 0x000ea2000c1e1900 */
[----:B------:R-:W-:Y:S02]  /*1030*/  @!P0 IADD3 R33, PT, PT, -R20, RZ, RZ ;  /* 0x000000ff14218210 */ /* 0x000fe40007ffe1ff */
[----:B--2---:R-:W-:Y:S02]  /*1040*/  @P0 IADD3 R24, PT, PT, R24, -R25, RZ ;  /* 0x8000001918180210 */ /* 0x004fe40007ffe0ff */
[----:B-1----:R-:W-:-:S04]  /*1050*/  @!P0 VIADDMNMX R24, R33, R32, R12, PT ;  /* 0x0000002021188246 */ /* 0x002fc8000380010c */
[----:B------:R-:W-:-:S13]  /*1060*/  ISETP.GE.AND P0, PT, R24, 0x1, PT ;  /* 0x000000011800780c */ /* 0x000fda0003f06270 */
[----:B------:R-:W-:Y:S05]  /*1070*/  @!P0 EXIT ;  /* 0x000000000000894d */ /* 0x000fea0003800000 */
[----:B------:R-:W-:Y:S01]  /*1080*/  BAR.SYNC.DEFER_BLOCKING 0x0 ;  /* 0x0000000000007b1d */ /* 0x000fe20000010000 */
[----:B------:R-:W-:-:S05]  /*1090*/  IMAD.WIDE.U32 R32, R23, 0x10, R84 ;  /* 0x0000001017207825 */ /* 0x000fca00078e0054 */
[----:B------:R-:W2:Y:S04]  /*10a0*/  LDG.E.128 R36, desc[UR18][R32.64] ;  /* 0x0000001220247981 */ /* 0x000ea8000c1e1d00 */
[----:B------:R-:W3:Y:S04]  /*10b0*/  LDG.E.128 R40, desc[UR18][R32.64+0x200] ;  /* 0x0002001220287981 */ /* 0x000ee8000c1e1d00 */
[----:B------:R-:W4:Y:S04]  /*10c0*/  LDG.E.128 R44, desc[UR18][R32.64+0x400] ;  /* 0x00040012202c7981 */ /* 0x000f28000c1e1d00 */
[----:B------:R-:W5:Y:S01]  /*10d0*/  LDG.E.128 R48, desc[UR18][R32.64+0x600] ;  /* 0x0006001220307981 */ /* 0x000f62000c1e1d00 */
[----:B------:R-:W0:Y:S01]  /*10e0*/  S2UR UR6, SR_CgaCtaId ;  /* 0x00000000000679c3 */ /* 0x000e220000008800 */
[----:B------:R-:W-:Y:S01]  /*10f0*/  UMOV UR5, 0x400 ;  /* 0x0000040000057882 */ /* 0x000fe20000000000 */
[----:B------:R-:W-:Y:S01]  /*1100*/  LOP3.LUT R27, R16, 0x3e0, RZ, 0xc0, !PT ;  /* 0x000003e0101b7812 */ /* 0x000fe200078ec0ff */
[----:B------:R-:W1:Y:S01]  /*1110*/  S2R R26, SR_LANEID ;  /* 0x00000000001a7919 */ /* 0x000e620000000000 */
[----:B------:R-:W-:Y:S01]  /*1120*/  IMAD.WIDE.U32 R86, R23, 0x10, R82 ;  /* 0x0000001017567825 */ /* 0x000fe200078e0052 */
[----:B0-----:R-:W-:Y:S01]  /*1130*/  ULEA UR5, UR6, UR5, 0x18 ;  /* 0x0000000506057291 */ /* 0x001fe2000f8ec0ff */
[----:B------:R-:W0:Y:S01]  /*1140*/  LDCU.U8 UR6, c[0x0][0x3a8] ;  /* 0x00007500ff0677ac */ /* 0x000e220008000000 */
[----:B-1----:R-:W-:-:S02]  /*1150*/  IADD3 R25, PT, PT, R19, R26, RZ ;  /* 0x0000001a13197210 */ /* 0x002fc40007ffe0ff */
[----:B------:R-:W-:Y:S02]  /*1160*/  IADD3 R27, PT, PT, R27, R26, RZ ;  /* 0x0000001a1b1b7210 */ /* 0x000fe40007ffe0ff */
[----:B------:R-:W-:Y:S02]  /*1170*/  LEA R25, R25, UR5, 0x4 ;  /* 0x0000000519197c11 */ /* 0x000fe4000f8e20ff */
[----:B------:R-:W-:-:S03]  /*1180*/  LEA R27, R27, UR5, 0x6 ;  /* 0x000000051b1b7c11 */ /* 0x000fc6000f8e30ff */
[----:B--2---:R1:W-:Y:S04]  /*1190*/  STS.128 [R25], R36 ;  /* 0x0000002419007388 */ /* 0x0043e80000000c00 */
[----:B---3--:R2:W-:Y:S04]  /*11a0*/  STS.128 [R25+0x200], R40 ;  /* 0x0002002819007388 */ /* 0x0085e80000000c00 */
[----:B----4-:R3:W-:Y:S04]  /*11b0*/  STS.128 [R25+0x400], R44 ;  /* 0x0004002c19007388 */ /* 0x0107e80000000c00 */
[----:B-----5:R4:W-:Y:S01]  /*11c0*/  STS.128 [R25+0x600], R48 ;  /* 0x0006003019007388 */ /* 0x0209e20000000c00 */
[----:B------:R-:W-:-:S03]  /*11d0*/  NOP ;  /* 0x0000000000007918 */ /* 0x000fc60000000000 */
[----:B------:R-:W-:Y:S04]  /*11e0*/  LDS.128 R32, [R27] ;  /* 0x000000001b207984 */ /* 0x000fe80000000c00 */
[----:B------:R-:W-:Y:S04]  /*11f0*/  LDS.128 R52, [R27+0x10] ;  /* 0x000010001b347984 */ /* 0x000fe80000000c00 */
[----:B------:R-:W-:Y:S04]  /*1200*/  LDS.128 R56, [R27+0x20] ;  /* 0x000020001b387984 */ /* 0x000fe80000000c00 */
[----:B------:R-:W-:Y:S01]  /*1210*/  LDS.128 R60, [R27+0x30] ;  /* 0x000030001b3c7984 */ /* 0x000fe20000000c00 */
[----:B------:R-:W-:Y:S06]  /*1220*/  BAR.SYNC.DEFER_BLOCKING 0x0 ;  /* 0x0000000000007b1d */ /* 0x000fec0000010000 */
[----:B-1----:R-:W5:Y:S04]  /*1230*/  LDG.E.128 R36, desc[UR18][R86.64] ;  /* 0x0000001256247981 */ /* 0x002f68000c1e1d00 */
[----:B--2---:R-:W2:Y:S04]  /*1240*/  LDG.E.128 R40, desc[UR18][R86.64+0x200] ;  /* 0x0002001256287981 */ /* 0x004ea8000c1e1d00 */
[----:B---3--:R-:W3:Y:S04]  /*1250*/  LDG.E.128 R44, desc[UR18][R86.64+0x400] ;  /* 0x00040012562c7981 */ /* 0x008ee8000c1e1d00 */
[----:B----4-:R-:W4:Y:S01]  /*1260*/  LDG.E.128 R48, desc[UR18][R86.64+0x600] ;  /* 0x0006001256307981 */ /* 0x010f22000c1e1d00 */
[----:B------:R-:W-:Y:S03]  /*1270*/  BSSY.RECONVERGENT B0, `(.L_x_205) ;  /* 0x0000034000007945 */ /* 0x000fe60003800200 */
[----:B-----5:R-:W-:Y:S04]  /*1280*/  STS.128 [R25], R36 ;  /* 0x0000002419007388 */ /* 0x020fe80000000c00 */
[----:B--2---:R-:W-:Y:S04]  /*1290*/  STS.128 [R25+0x200], R40 ;  /* 0x0002002819007388 */ /* 0x004fe80000000c00 */
[----:B---3--:R-:W-:Y:S04]  /*12a0*/  STS.128 [R25+0x400], R44 ;  /* 0x0004002c19007388 */ /* 0x008fe80000000c00 */
[----:B----4-:R-:W-:Y:S01]  /*12b0*/  STS.128 [R25+0x600], R48 ;  /* 0x0006003019007388 */ /* 0x010fe20000000c00 */
[----:B------:R-:W-:-:S03]  /*12c0*/  NOP ;  /* 0x0000000000007918 */ /* 0x000fc60000000000 */
[----:B------:R-:W1:Y:S04]  /*12d0*/  LDS.128 R72, [R27] ;  /* 0x000000001b487984 */ /* 0x000e680000000c00 */
[----:B------:R-:W2:Y:S04]  /*12e0*/  LDS.128 R76, [R27+0x10] ;  /* 0x000010001b4c7984 */ /* 0x000ea80000000c00 */
[----:B------:R3:W4:Y:S04]  /*12f0*/  LDS.128 R64, [R27+0x20] ;  /* 0x000020001b407984 */ /* 0x0007280000000c00 */
[----:B------:R3:W3:Y:S01]  /*1300*/  LDS.128 R68, [R27+0x30] ;  /* 0x000030001b447984 */ /* 0x0006e20000000c00 */
[--C-:B-1----:R-:W-:Y:S01]  /*1310*/  FADD.FTZ R87, R72, R11.reuse ;  /* 0x0000000b48577221 */ /* 0x102fe20000010000 */
[--C-:B------:R-:W-:Y:S01]  /*1320*/  FADD.FTZ R86, R73, R11.reuse ;  /* 0x0000000b49567221 */ /* 0x100fe20000010000 */
[--C-:B------:R-:W-:Y:S01]  /*1330*/  FADD.FTZ R89, R74, R11.reuse ;  /* 0x0000000b4a597221 */ /* 0x100fe20000010000 */
[--C-:B------:R-:W-:Y:S01]  /*1340*/  FADD.FTZ R88, R75, R11.reuse ;  /* 0x0000000b4b587221 */ /* 0x100fe20000010000 */
[----:B--2---:R-:W-:Y:S01]  /*1350*/  FADD.FTZ R91, R76, R11 ;  /* 0x0000000b4c5b7221 */ /* 0x004fe20000010000 */
[----:B------:R-:W-:-:S02]  /*1360*/  FSETP.GTU.FTZ.AND P4, PT, R87, 20, PT ;  /* 0x41a000005700780b */ /* 0x000fc40003f9c000 */
[----:B------:R-:W-:Y:S02]  /*1370*/  FSETP.GTU.FTZ.AND P5, PT, R86, 20, PT ;  /* 0x41a000005600780b */ /* 0x000fe40003fbc000 */
[----:B0-----:R-:W-:Y:S02]  /*1380*/  ISETP.EQ.OR P4, PT, RZ, UR6, P4 ;  /* 0x00000006ff007c0c */ /* 0x001fe4000a782670 */
[----:B------:R-:W-:Y:S02]  /*1390*/  FSETP.GTU.FTZ.AND P3, PT, R89, 20, PT ;  /* 0x41a000005900780b */ /* 0x000fe40003f7c000 */
[----:B------:R-:W-:Y:S02]  /*13a0*/  FSETP.GTU.FTZ.AND P0, PT, R88, 20, PT ;  /* 0x41a000005800780b */ /* 0x000fe40003f1c000 */
[----:B------:R-:W-:-:S07]  /*13b0*/  ISETP.EQ.OR P5, PT, RZ, UR6, P5 ;  /* 0x00000006ff007c0c */ /* 0x000fce000afa2670 */
[----:B---34-:R-:W-:Y:S06]  /*13c0*/  @P4 BRA `(.L_x_206) ;  /* 0x0000000000784947 */ /* 0x018fec0003800000 */
[----:B------:R-:W-:Y:S01]  /*13d0*/  FMUL.FTZ R87, R87, 1.4426950216293334961 ;  /* 0x3fb8aa3b57577820 */ /* 0x000fe20000410000 */
[----:B------:R-:W-:Y:S01]  /*13e0*/  HFMA2 R39, -RZ, RZ, 1.625, 0 ;  /* 0x3e800000ff277431 */ /* 0x000fe200000001ff */
[----:B------:R-:W-:Y:S02]  /*13f0*/  MOV R40, 0x3d39bf78 ;  /* 0x3d39bf7800287802 */ /* 0x000fe40000000f00 */
[----:B------:R-:W0:Y:S02]  /*1400*/  MUFU.EX2 R41, R87 ;  /* 0x0000005700297308 */ /* 0x000e240000000800 */
[C---:B0-----:R-:W-:Y:S01]  /*1410*/  FADD.FTZ.RZ R36, R41.reuse, 1 ;  /* 0x3f80000029247421 */ /* 0x041fe2000001c000 */
[----:B------:R-:W-:-:S04]  /*1420*/  ISETP.GE.U32.AND P4, PT, R41, 0x7f800000, PT ;  /* 0x7f8000002900780c */ /* 0x000fc80003f86070 */
[----:B------:R-:W-:Y:S02]  /*1430*/  IADD3 R36, PT, PT, R36, -0x3f400000, RZ ;  /* 0xc0c0000024247810 */ /* 0x000fe40007ffe0ff */
[----:B------:R-:W-:Y:S02]  /*1440*/  ISETP.GT.AND P6, PT, R41, -0x40800000, P4 ;  /* 0xbf8000002900780c */ /* 0x000fe400027c4270 */
        /* <DEDUP_REMOVED lines=22> */
.L_x_206:
[----:B------:R-:W-:Y:S05]  /*15b0*/  BSYNC.RECONVERGENT B0 ;  /* 0x0000000000007941 */ /* 0x000fea0003800200 */
.L_x_205:
[----:B------:R-:W-:Y:S01]  /*15c0*/  BSSY.RECONVERGENT B0, `(.L_x_207) ;  /* 0x0000022000007945 */ /* 0x000fe20003800200 */
[----:B------:R-:W-:Y:S01]  /*15d0*/  FSETP.GTU.FTZ.AND P4, PT, R91, 20, PT ;  /* 0x41a000005b00780b */ /* 0x000fe20003f9c000 */
[----:B------:R-:W-:Y:S02]  /*15e0*/  FADD.FTZ R90, R77, R11 ;  /* 0x0000000b4d5a7221 */ /* 0x000fe40000010000 */
[----:B------:R-:W-:Y:S10]  /*15f0*/  @P5 BRA `(.L_x_208) ;  /* 0x0000000000785947 */ /* 0x000ff40003800000 */
        /* <DEDUP_REMOVED lines=30> */
.L_x_208:
[----:B------:R-:W-:Y:S05]  /*17e0*/  BSYNC.RECONVERGENT B0 ;  /* 0x0000000000007941 */ /* 0x000fea0003800200 */
.L_x_207:
[----:B------:R-:W-:Y:S01]  /*17f0*/  ISETP.EQ.OR P6, PT, RZ, UR6, P3 ;  /* 0x00000006ff007c0c */ /* 0x000fe20009fc2670 */
[----:B------:R-:W-:Y:S01]  /*1800*/  BSSY.RECONVERGENT B0, `(.L_x_209) ;  /* 0x0000023000007945 */ /* 0x000fe20003800200 */
[----:B------:R-:W-:Y:S01]  /*1810*/  FSETP.GTU.FTZ.AND P5, PT, R90, 20, PT ;  /* 0x41a000005a00780b */ /* 0x000fe20003fbc000 */
[----:B------:R-:W-:Y:S01]  /*1820*/  FADD.FTZ R93, R78, R11 ;  /* 0x0000000b4e5d7221 */ /* 0x000fe20000010000 */
[----:B------:R-:W-:-:S09]  /*1830*/  ISETP.EQ.OR P3, PT, RZ, UR6, P0 ;  /* 0x00000006ff007c0c */ /* 0x000fd20008762670 */
[----:B------:R-:W-:Y:S05]  /*1840*/  @P6 BRA `(.L_x_210) ;  /* 0x0000000000786947 */ /* 0x000fea0003800000 */
        /* <DEDUP_REMOVED lines=30> */
.L_x_210:
[----:B------:R-:W-:Y:S05]  /*1a30*/  BSYNC.RECONVERGENT B0 ;  /* 0x0000000000007941 */ /* 0x000fea0003800200 */
.L_x_209:
        /* <DEDUP_REMOVED lines=34> */
.L_x_212:
[----:B------:R-:W-:Y:S05]  /*1c60*/  BSYNC.RECONVERGENT B0 ;  /* 0x0000000000007941 */ /* 0x000fea0003800200 */
.L_x_211:
        /* <DEDUP_REMOVED lines=36> */
.L_x_214:
[----:B------:R-:W-:Y:S05]  /*1eb0*/  BSYNC.RECONVERGENT B0 ;  /* 0x0000000000007941 */ /* 0x000fea0003800200 */
.L_x_213:
        /* <DEDUP_REMOVED lines=34> */
.L_x_216:
[----:B------:R-:W-:Y:S05]  /*20e0*/  BSYNC.RECONVERGENT B0 ;  /* 0x0000000000007941 */ /* 0x000fea0003800200 */
.L_x_215:
[----:B------:R-:W-:Y:S01]  /*20f0*/  ISETP.EQ.OR P6, PT, RZ, UR6, P0 ;  /* 0x00000006ff007c0c */ /* 0x000fe200087c2670 */
[----:B------:R-:W-:Y:S01]  /*2100*/  BSSY.RECONVERGENT B0, `(.L_x_217) ;  /* 0x0000023000007945 */ /* 0x000fe20003800200 */
[----:B------:R-:W-:Y:S01]  /*2110*/  FSETP.GTU.FTZ.AND P5, PT, R94, 20, PT ;  /* 0x41a000005e00780b */ /* 0x000fe20003fbc000 */
[----:B------:R-:W-:Y:S01]  /*2120*/  FADD.FTZ R97, R66, R11 ;  /* 0x0000000b42617221 */ /* 0x000fe20000010000 */
[----:B------:R-:W-:-:S09]  /*2130*/  ISETP.EQ.OR P0, PT, RZ, UR6, P3 ;  /* 0x00000006ff007c0c */ /* 0x000fd20009f02670 */
[----:B------:R-:W-:Y:S05]  /*2140*/  @P6 BRA `(.L_x_218) ;  /* 0x0000000000786947 */ /* 0x000fea0003800000 */
[----:B------:R-:W-:Y:S01]  /*2150*/  FMUL.FTZ R93, R93, 1.4426950216293334961 ;  /* 0x3fb8aa3b5d5d7820 */ /* 0x000fe20000410000 */
[----:B------:R-:W-:Y:S02]  /*2160*/  HFMA2 R41, -RZ, RZ, 1.625, 0 ;  /* 0x3e800000ff297431 */ /* 0x000fe400000001ff */
[----:B------:R-:W-:Y:S01]  /*2170*/  IMAD.MOV.U32 R40, RZ, RZ, 0x3d39bf78 ;  /* 0x3d39bf78ff287424 */ /* 0x000fe200078e00ff */
        /* <DEDUP_REMOVED lines=27> */
.L_x_218:
[----:B------:R-:W-:Y:S05]  /*2330*/  BSYNC.RECONVERGENT B0 ;  /* 0x0000000000007941 */ /* 0x000fea0003800200 */
.L_x_217:
        /* <DEDUP_REMOVED lines=34> */
.L_x_220:
[----:B------:R-:W-:Y:S05]  /*2560*/  BSYNC.RECONVERGENT B0 ;  /* 0x0000000000007941 */ /* 0x000fea0003800200 */
.L_x_219:
        /* <DEDUP_REMOVED lines=36> */
.L_x_222:
[----:B------:R-:W-:Y:S05]  /*27b0*/  BSYNC.RECONVERGENT B0 ;  /* 0x0000000000007941 */ /* 0x000fea0003800200 */
.L_x_221:
[----:B------:R-:W-:Y:S01]  /*27c0*/  BSSY.RECONVERGENT B0, `(.L_x_223) ;  /* 0x0000022000007945 */ /* 0x000fe20003800200 */
[----:B------:R-:W-:Y:S01]  /*27d0*/  FSETP.GTU.FTZ.AND P5, PT, R99, 20, PT ;  /* 0x41a000006300780b */ /* 0x000fe20003fbc000 */
[----:B------:R-:W-:Y:S02]  /*27e0*/  FADD.FTZ R98, R69, R11 ;  /* 0x0000000b45627221 */ /* 0x000fe40000010000 */
        /* <DEDUP_REMOVED lines=31> */
.L_x_224:
[----:B------:R-:W-:Y:S05]  /*29e0*/  BSYNC.RECONVERGENT B0 ;  /* 0x0000000000007941 */ /* 0x000fea0003800200 */
.L_x_223:
        /* <DEDUP_REMOVED lines=36> */
.L_x_226:
[----:B------:R-:W-:Y:S05]  /*2c30*/  BSYNC.RECONVERGENT B0 ;  /* 0x0000000000007941 */ /* 0x000fea0003800200 */
.L_x_225:
        /* <DEDUP_REMOVED lines=34> */
.L_x_228:
[----:B------:R-:W-:Y:S05]  /*2e60*/  BSYNC.RECONVERGENT B0 ;  /* 0x0000000000007941 */ /* 0x000fea0003800200 */
.L_x_227:
[----:B------:R-:W-:Y:S01]  /*2e70*/  ISETP.EQ.OR P5, PT, RZ, UR6, P5 ;  /* 0x00000006ff007c0c */ /* 0x000fe2000afa2670 */
[----:B------:R-:W-:Y:S01]  /*2e80*/  BSSY.RECONVERGENT B0, `(.L_x_229) ;  /* 0x0000024000007945 */ /* 0x000fe20003800200 */
[----:B------:R-:W-:Y:S02]  /*2e90*/  FSETP.GTU.FTZ.AND P3, PT, R100, 20, PT ;  /* 0x41a000006400780b */ /* 0x000fe40003f7c000 */
[----:B------:R-:W-:Y:S02]  /*2ea0*/  ISETP.EQ.OR P4, PT, RZ, UR6, P4 ;  /* 0x00000006ff007c0c */ /* 0x000fe4000a782670 */
[----:B------:R-:W-:Y:S02]  /*2eb0*/  ISETP.EQ.OR P0, PT, RZ, UR6, P0 ;  /* 0x00000006ff007c0c */ /* 0x000fe40008702670 */
[----:B------:R-:W-:-:S05]  /*2ec0*/  ISETP.EQ.OR P3, PT, RZ, UR6, P3 ;  /* 0x00000006ff007c0c */ /* 0x000fca0009f62670 */
[----:B------:R-:W-:Y:S08]  /*2ed0*/  @P5 BRA `(.L_x_230) ;  /* 0x0000000000785947 */ /* 0x000ff00003800000 */
        /* <DEDUP_REMOVED lines=30> */
.L_x_230:
[----:B------:R-:W-:Y:S05]  /*30c0*/  BSYNC.RECONVERGENT B0 ;  /* 0x0000000000007941 */ /* 0x000fea0003800200 */
.L_x_229:
[----:B------:R-:W-:Y:S04]  /*30d0*/  BSSY.RECONVERGENT B0, `(.L_x_231) ;  /* 0x0000020000007945 */ /* 0x000fe80003800200 */
        /* <DEDUP_REMOVED lines=11> */
[CC--:B------:R-:W-:Y:S02]  /*3190*/  IADD3 R37, PT, PT, R39.reuse, -R36.reuse, RZ ;  /* 0x8000002427257210 */ /* 0x0c0fe40007ffe0ff */
        /* <DEDUP_REMOVED lines=19> */
.L_x_232:
[----:B------:R-:W-:Y:S05]  /*32d0*/  BSYNC.RECONVERGENT B0 ;  /* 0x0000000000007941 */ /* 0x000fea0003800200 */
.L_x_231:
        /* <DEDUP_REMOVED lines=32> */
.L_x_234:
[----:B------:R-:W-:Y:S05]  /*34e0*/  BSYNC.RECONVERGENT B0 ;  /* 0x0000000000007941 */ /* 0x000fea0003800200 */
.L_x_233:
        /* <DEDUP_REMOVED lines=32> */
.L_x_236:
[----:B------:R-:W-:Y:S05]  /*36f0*/  BSYNC.RECONVERGENT B0 ;  /* 0x0000000000007941 */ /* 0x000fea0003800200 */
.L_x_235:
[----:B------:R-:W0:Y:S01]  /*3700*/  LDCU UR9, c[0x0][0x38c] ;  /* 0x00007180ff0977ac */ /* 0x000e220008000800 */
[-C--:B------:R-:W-:Y:S01]  /*3710*/  FMUL.FTZ R48, R32, R10.reuse ;  /* 0x0000000a20307220 */ /* 0x080fe20000410000 */
        /* <DEDUP_REMOVED lines=14> */
[----:B------:R-:W-:Y:S01]  /*3800*/  FMUL.FTZ R39, R63, R10 ;  /* 0x0000000a3f277220 */ /* 0x000fe20000410000 */
[----:B0-----:R-:W-:Y:S01]  /*3810*/  UISETP.GE.AND UP0, UPT, UR9, 0x1, UPT ;  /* 0x000000010900788c */ /* 0x001fe2000bf06270 */
[----:B------:R-:W-:Y:S08]  /*3820*/  BAR.SYNC.DEFER_BLOCKING 0x0 ;  /* 0x0000000000007b1d */ /* 0x000ff00000010000 */
[----:B------:R-:W-:Y:S05]  /*3830*/  BRA.U !UP0, `(.L_x_237) ;  /* 0x0000001908987547 */ /* 0x000fea000b800000 */
[----:B------:R-:W-:Y:S01]  /*3840*/  FMUL.FTZ R103, R32, R87 ;  /* 0x0000005720677220 */ /* 0x000fe20000410000 */
[----:B------:R-:W-:Y:S01]  /*3850*/  HFMA2 R32, -RZ, RZ, 0, 6.103515625e-05 ;  /* 0x00000400ff207431 */ /* 0x000fe200000001ff */
[----:B------:R-:W0:Y:S01]  /*3860*/  LDCU.64 UR22, c[0x0][0x3b8] ;  /* 0x00007700ff1677ac */ /* 0x000e220008000a00 */
[----:B------:R-:W-:Y:S01]  /*3870*/  FMUL.FTZ R102, R33, R86 ;  /* 0x0000005621667220 */ /* 0x000fe20000410000 */
[----:B------:R-:W-:Y:S01]  /*3880*/  MOV R33, 0x0 ;  /* 0x0000000000217802 */ /* 0x000fe20000000f00 */
[----:B------:R-:W-:Y:S01]  /*3890*/  FMUL.FTZ R105, R34, R89 ;  /* 0x0000005922697220 */ /* 0x000fe20000410000 */
[----:B------:R-:W1:Y:S01]  /*38a0*/  LDCU.64 UR24, c[0x0][0x3d0] ;  /* 0x00007a00ff1877ac */ /* 0x000e620008000a00 */
[----:B------:R-:W-:Y:S01]  /*38b0*/  R2UR UR17, R17 ;  /* 0x00000000111172ca */ /* 0x000fe200000e0000 */
[----:B------:R-:W-:Y:S01]  /*38c0*/  FMUL.FTZ R104, R35, R88 ;  /* 0x0000005823687220 */ /* 0x000fe20000410000 */
[----:B------:R-:W-:Y:S01]  /*38d0*/  R2UR UR20, R18 ;  /* 0x00000000121472ca */ /* 0x000fe200000e0000 */
[----:B------:R-:W2:Y:S01]  /*38e0*/  LDCU.64 UR26, c[0x0][0x460] ;  /* 0x00008c00ff1a77ac */ /* 0x000ea20008000a00 */
[----:B------:R-:W-:-:S04]  /*38f0*/  IMAD.WIDE.U32 R32, R23, 0x10, R32 ;  /* 0x0000001017207825 */ /* 0x000fc800078e0020 */
[----:B------:R-:W-:Y:S01]  /*3900*/  FMUL.FTZ R107, R52, R91 ;  /* 0x0000005b346b7220 */ /* 0x000fe20000410000 */
[----:B------:R-:W-:Y:S01]  /*3910*/  FMUL.FTZ R106, R53, R90 ;  /* 0x0000005a356a7220 */ /* 0x000fe20000410000 */
[----:B------:R-:W3:Y:S01]  /*3920*/  LDCU.64 UR28, c[0x0][0x3f0] ;  /* 0x00007e00ff1c77ac */ /* 0x000ee20008000a00 */
[----:B------:R-:W-:Y:S01]  /*3930*/  FMUL.FTZ R109, R54, R93 ;  /* 0x0000005d366d7220 */ /* 0x000fe20000410000 */
[C---:B------:R-:W-:Y:S01]  /*3940*/  IADD3 R120, P0, PT, R32.reuse, R4, RZ ;  /* 0x0000000420787210 */ /* 0x040fe20007f1e0ff */
[----:B------:R-:W-:Y:S01]  /*3950*/  FMUL.FTZ R108, R55, R92 ;  /* 0x0000005c376c7220 */ /* 0x000fe20000410000 */
[----:B------:R-:W-:Y:S01]  /*3960*/  IADD3 R122, P3, PT, R32, R6, RZ ;  /* 0x00000006207a7210 */ /* 0x000fe20007f7e0ff */
[----:B------:R-:W-:Y:S01]  /*3970*/  FMUL.FTZ R113, R56, R95 ;  /* 0x0000005f38717220 */ /* 0x000fe20000410000 */
[----:B------:R-:W-:Y:S01]  /*3980*/  FMUL.FTZ R112, R57, R94 ;  /* 0x0000005e39707220 */ /* 0x000fe20000410000 */
[----:B------:R-:W-:Y:S01]  /*3990*/  FMUL.FTZ R115, R58, R97 ;  /* 0x000000613a737220 */ /* 0x000fe20000410000 */
[----:B------:R-:W-:Y:S01]  /*39a0*/  FMUL.FTZ R114, R59, R96 ;  /* 0x000000603b727220 */ /* 0x000fe20000410000 */
[----:B------:R-:W-:Y:S01]  /*39b0*/  FMUL.FTZ R117, R60, R99 ;  /* 0x000000633c757220 */ /* 0x000fe20000410000 */
[----:B------:R-:W-:Y:S01]  /*39c0*/  FMUL.FTZ R116, R61, R98 ;  /* 0x000000623d747220 */ /* 0x000fe20000410000 */
[----:B------:R-:W-:Y:S01]  /*39d0*/  FMUL.FTZ R119, R62, R101 ;  /* 0x000000653e777220 */ /* 0x000fe20000410000 */
[----:B------:R-:W-:Y:S01]  /*39e0*/  FMUL.FTZ R118, R63, R100 ;  /* 0x000000643f767220 */ /* 0x000fe20000410000 */
[C---:B------:R-:W-:Y:S01]  /*39f0*/  IADD3.X R121, PT, PT, R33.reuse, R5, RZ, P0, !PT ;  /* 0x0000000521797210 */ /* 0x040fe200007fe4ff */
[----:B------:R-:W-:Y:S01]  /*3a00*/  UIADD3 UR10, UPT, UPT, UR5, 0x4240, URZ ;  /* 0x00004240050a7890 */ /* 0x000fe2000fffe0ff */
[----:B------:R-:W-:Y:S01]  /*3a10*/  IADD3.X R123, PT, PT, R33, R7, RZ, P3, !PT ;  /* 0x00000007217b7210 */ /* 0x000fe20001ffe4ff */
[----:B------:R-:W-:Y:S01]  /*3a20*/  UIADD3 UR9, UPT, UPT, -UR9, URZ, URZ ;  /* 0x000000ff09097290 */ /* 0x000fe2000fffe1ff */
[----:B------:R-:W4:Y:S01]  /*3a30*/  LDCU.64 UR30, c[0x0][0x450] ;  /* 0x00008a00ff1e77ac */ /* 0x000f220008000a00 */
[----:B------:R-:W4:Y:S01]  /*3a40*/  LDCU.64 UR32, c[0x0][0x460] ;  /* 0x00008c00ff2077ac */ /* 0x000f220008000a00 */
[----:B0-----:R-:W-:-:S02]  /*3a50*/  USHF.L.U64.HI UR14, UR22, 0x2, UR23 ;  /* 0x00000002160e7899 */ /* 0x001fc40008010217 */
[----:B-1----:R-:W-:Y:S02]  /*3a60*/  USHF.L.U64.HI UR13, UR24, 0x2, UR25 ;  /* 0x00000002180d7899 */ /* 0x002fe40008010219 */
[----:B--2---:R-:W-:Y:S02]  /*3a70*/  USHF.L.U64.HI UR12, UR26, 0x2, UR27 ;  /* 0x000000021a0c7899 */ /* 0x004fe4000801021b */
[----:B---3--:R-:W-:Y:S01]  /*3a80*/  USHF.L.U64.HI UR11, UR28, 0x2, UR29 ;  /* 0x000000021c0b7899 */ /* 0x008fe2000801021d */
[----:B------:R-:W-:Y:S01]  /*3a90*/  UMOV UR5, URZ ;  /* 0x000000ff00057c82 */ /* 0x000fe20008000000 */
[----:B------:R-:W-:Y:S01]  /*3aa0*/  UMOV UR8, URZ ;  /* 0x000000ff00087c82 */ /* 0x000fe20008000000 */
[----:B------:R-:W-:Y:S01]  /*3ab0*/  UMOV UR6, URZ ;  /* 0x000000ff00067c82 */ /* 0x000fe20008000000 */
[----:B------:R-:W-:-:S08]  /*3ac0*/  UMOV UR7, URZ ;  /* 0x000000ff00077c82 */ /* 0x000fd00008000000 */
.L_x_247:
[----:B------:R-:W2:Y:S04]  /*3ad0*/  LDG.E.128 R32, desc[UR18][R120.64+-0x400] ;  /* 0xfffc001278207981 */ /* 0x000ea8000c1e1d00 */
[----:B------:R-:W3:Y:S04]  /*3ae0*/  LDG.E.128 R52, desc[UR18][R120.64+-0x200] ;  /* 0xfffe001278347981 */ /* 0x000ee8000c1e1d00 */
[----:B------:R-:W5:Y:S04]  /*3af0*/  LDG.E.128 R56, desc[UR18][R120.64] ;  /* 0x0000001278387981 */ /* 0x000f68000c1e1d00 */
[----:B------:R-:W4:Y:S01]  /*3b00*/  LDG.E.128 R76, desc[UR18][R120.64+0x200] ;  /* 0x00020012784c7981 */ /* 0x000f22000c1e1d00 */
[----:B0-----:R-:W-:Y:S01]  /*3b10*/  MOV R110, UR17 ;  /* 0x00000011006e7c02 */ /* 0x001fe20008000f00 */
[----:B------:R-:W-:-:S05]  /*3b20*/  IMAD.U32 R111, RZ, RZ, UR20 ;  /* 0x00000014ff6f7e24 */ /* 0x000fca000f8e00ff */
[----:B------:R-:W4:Y:S04]  /*3b30*/  LDG.E R110, desc[UR18][R110.64] ;  /* 0x000000126e6e7981 */ /* 0x000f28000c1e1900 */
[----:B--2---:R0:W-:Y:S04]  /*3b40*/  STS.128 [R25], R32 ;  /* 0x0000002019007388 */ /* 0x0041e80000000c00 */
[----:B---3--:R-:W-:Y:S04]  /*3b50*/  STS.128 [R25+0x200], R52 ;  /* 0x0002003419007388 */ /* 0x008fe80000000c00 */
[----:B-----5:R-:W-:Y:S04]  /*3b60*/  STS.128 [R25+0x400], R56 ;  /* 0x0004003819007388 */ /* 0x020fe80000000c00 */
[----:B----4-:R1:W-:Y:S01]  /*3b70*/  STS.128 [R25+0x600], R76 ;  /* 0x0006004c19007388 */ /* 0x0103e20000000c00 */
[----:B------:R-:W-:-:S03]  /*3b80*/  NOP ;  /* 0x0000000000007918 */ /* 0x000fc60000000000 */
[----:B------:R-:W2:Y:S04]  /*3b90*/  LDG.E.128 R72, desc[UR18][R122.64+-0x400] ;  /* 0xfffc00127a487981 */ /* 0x000ea8000c1e1d00 */
[----:B------:R-:W3:Y:S04]  /*3ba0*/  LDG.E.128 R64, desc[UR18][R122.64+-0x200] ;  /* 0xfffe00127a407981 */ /* 0x000ee8000c1e1d00 */
[----:B------:R-:W4:Y:S04]  /*3bb0*/  LDG.E.128 R68, desc[UR18][R122.64] ;  /* 0x000000127a447981 */ /* 0x000f28000c1e1d00 */
[----:B------:R-:W5:Y:S01]  /*3bc0*/  LDG.E.128 R60, desc[UR18][R122.64+0x200] ;  /* 0x000200127a3c7981 */ /* 0x000f62000c1e1d00 */
[----:B------:R-:W-:Y:S01]  /*3bd0*/  FMUL.FTZ R140, R110, 1.4426950216293334961 ;  /* 0x3fb8aa3b6e8c7820 */ /* 0x000fe20000410000 */
[----:B0-----:R-:W-:-:S02]  /*3be0*/  IADD3 R33, PT, PT, R21, 0x1, RZ ;  /* 0x0000000115217810 */ /* 0x001fc40007ffe0ff */
[----:B------:R-:W0:Y:S01]  /*3bf0*/  LDS.128 R52, [R27] ;  /* 0x000000001b347984 */ /* 0x000e220000000c00 */
[C---:B------:R-:W-:Y:S01]  /*3c00*/  FMUL.FTZ R32, R140.reuse, R86 ;  /* 0x000000568c207220 */ /* 0x040fe20000410000 */
[-C--:B------:R-:W-:Y:S01]  /*3c10*/  ISETP.GE.U32.AND P6, PT, R33, R24.reuse, PT ;  /* 0x000000182100720c */ /* 0x080fe20003fc6070 */
[C---:B------:R-:W-:Y:S01]  /*3c20*/  FMUL.FTZ R34, R140.reuse, R89 ;  /* 0x000000598c227220 */ /* 0x040fe20000410000 */
[C---:B------:R-:W-:Y:S01]  /*3c30*/  IADD3 R33, PT, PT, R21.reuse, 0x3, RZ ;  /* 0x0000000315217810 */ /* 0x040fe20007ffe0ff */
[----:B------:R-:W0:Y:S01]  /*3c40*/  LDS.128 R56, [R27+0x10] ;  /* 0x000010001b387984 */ /* 0x000e220000000c00 */
[----:B------:R-:W-:Y:S01]  /*3c50*/  IADD3 R35, PT, PT, R21, 0x2, RZ ;  /* 0x0000000215237810 */ /* 0x000fe20007ffe0ff */
[----:B------:R-:W1:Y:S01]  /*3c60*/  MUFU.EX2 R32, R32 ;  /* 0x0000002000207308 */ /* 0x000e620000000800 */
[----:B------:R-:W-:Y:S01]  /*3c70*/  ISETP.GE.U32.AND P3, PT, R33, R24, PT ;  /* 0x000000182100720c */ /* 0x000fe20003f66070 */
[C---:B-1----:R-:W-:Y:S01]  /*3c80*/  FMUL.FTZ R76, R140.reuse, R88 ;  /* 0x000000588c4c7220 */ /* 0x042fe20000410000 */
[----:B------:R-:W-:Y:S01]  /*3c90*/  IADD3 R33, PT, PT, R21, 0x5, RZ ;  /* 0x0000000515217810 */ /* 0x000fe20007ffe0ff */
[C---:B------:R-:W-:Y:S01]  /*3ca0*/  FMUL.FTZ R110, R140.reuse, R92 ;  /* 0x0000005c8c6e7220 */ /* 0x040fe20000410000 */
[-C--:B------:R-:W-:Y:S01]  /*3cb0*/  ISETP.GE.U32.AND P0, PT, R35, R24.reuse, PT ;  /* 0x000000182300720c */ /* 0x080fe20003f06070 */
[C---:B------:R-:W-:Y:S01]  /*3cc0*/  FMUL.FTZ R77, R140.reuse, R91 ;  /* 0x0000005b8c4d7220 */ /* 0x040fe20000410000 */
[----:B------:R-:W-:Y:S01]  /*3cd0*/  ISETP.GE.U32.AND P5, PT, R33, R24, PT ;  /* 0x000000182100720c */ /* 0x000fe20003fa6070 */
[----:B------:R-:W1:Y:S01]  /*3ce0*/  MUFU.EX2 R126, R34 ;  /* 0x00000022007e7308 */ /* 0x000e620000000800 */
[C---:B------:R-:W-:Y:S01]  /*3cf0*/  IADD3 R35, PT, PT, R21.reuse, 0x4, RZ ;  /* 0x0000000415237810 */ /* 0x040fe20007ffe0ff */
[C---:B------:R-:W-:Y:S01]  /*3d00*/  FMUL.FTZ R111, R140.reuse, R95 ;  /* 0x0000005f8c6f7220 */ /* 0x040fe20000410000 */
[----:B------:R-:W-:Y:S01]  /*3d10*/  IADD3 R33, PT, PT, R21, 0x6, RZ ;  /* 0x0000000615217810 */ /* 0x000fe20007ffe0ff */
[C---:B------:R-:W-:Y:S01]  /*3d20*/  FMUL.FTZ R78, R140.reuse, R90 ;  /* 0x0000005a8c4e7220 */ /* 0x040fe20000410000 */
[----:B------:R-:W-:Y:S01]  /*3d30*/  ISETP.GE.U32.AND P4, PT, R35, R24, PT ;  /* 0x000000182300720c */ /* 0x000fe20003f86070 */
[C---:B------:R-:W-:Y:S01]  /*3d40*/  FMUL.FTZ R79, R140.reuse, R93 ;  /* 0x0000005d8c4f7220 */ /* 0x040fe20000410000 */
[----:B------:R-:W-:Y:S01]  /*3d50*/  FMUL.FTZ R130, R140, R94 ;  /* 0x0000005e8c827220 */ /* 0x000fe20000410000 */
[----:B------:R-:W0:Y:S01]  /*3d60*/  MUFU.EX2 R76, R76 ;  /* 0x0000004c004c7308 */ /* 0x000e220000000800 */
[----:B------:R-:W-:Y:S01]  /*3d70*/  FSEL R124, R32, 1, !P6 ;  /* 0x3f800000207c7808 */ /* 0x000fe20007000000 */
[C---:B------:R-:W-:Y:S01]  /*3d80*/  FMUL.FTZ R141, R140.reuse, R97 ;  /* 0x000000618c8d7220 */ /* 0x040fe20000410000 */
[C---:B------:R-:W-:Y:S01]  /*3d90*/  FMUL.FTZ R143, R140.reuse, R101 ;  /* 0x000000658c8f7220 */ /* 0x040fe20000410000 */
[----:B------:R-:W-:-:S04]  /*3da0*/  FMUL.FTZ R147, R140, R98 ;  /* 0x000000628c937220 */ /* 0x000fc80000410000 */
[----:B------:R-:W0:Y:S01]  /*3db0*/  MUFU.EX2 R110, R110 ;  /* 0x0000006e006e7308 */ /* 0x000e220000000800 */
[----:B-1----:R-:W-:-:S07]  /*3dc0*/  FSEL R126, R126, 1, !P0 ;  /* 0x3f8000007e7e7808 */ /* 0x002fce0004000000 */
[----:B------:R-:W1:Y:S01]  /*3dd0*/  MUFU.EX2 R77, R77 ;  /* 0x0000004d004d7308 */ /* 0x000e620000000800 */
[----:B0-----:R-:W-:Y:S01]  /*3de0*/  FMUL.FTZ R53, R102, R53 ;  /* 0x0000003566357220 */ /* 0x001fe20000410000 */
[----:B------:R-:W-:Y:S01]  /*3df0*/  FMUL.FTZ R54, R105, R54 ;  /* 0x0000003669367220 */ /* 0x000fe20000410000 */
[----:B------:R-:W-:Y:S01]  /*3e00*/  FMUL.FTZ R129, R104, R55 ;  /* 0x0000003768817220 */ /* 0x000fe20000410000 */
[----:B------:R-:W-:Y:S01]  /*3e10*/  IADD3 R55, PT, PT, R21, 0x8, RZ ;  /* 0x0000000815377810 */ /* 0x000fe20007ffe0ff */
[----:B------:R-:W-:Y:S01]  /*3e20*/  FMUL.FTZ R52, R103, R52 ;  /* 0x0000003467347220 */ /* 0x000fe20000410000 */
[----:B------:R-:W-:Y:S01]  /*3e30*/  FSEL R125, R53, RZ, !P6 ;  /* 0x000000ff357d7208 */ /* 0x000fe20007000000 */
[----:B------:R-:W-:Y:S01]  /*3e40*/  FMUL.FTZ R57, R106, R57 ;  /* 0x000000396a397220 */ /* 0x000fe20000410000 */
[----:B------:R-:W-:Y:S01]  /*3e50*/  ISETP.GE.U32.AND P6, PT, R33, R24, PT ;  /* 0x000000182100720c */ /* 0x000fe20003fc6070 */
[----:B------:R-:W0:Y:S01]  /*3e60*/  MUFU.EX2 R111, R111 ;  /* 0x0000006f006f7308 */ /* 0x000e220000000800 */
[----:B------:R-:W0:Y:S01]  /*3e70*/  LDS.128 R32, [R27+0x20] ;  /* 0x000020001b207984 */ /* 0x000e220000000c00 */
[----:B------:R-:W-:Y:S01]  /*3e80*/  IADD3 R53, PT, PT, R21, 0x7, RZ ;  /* 0x0000000715357810 */ /* 0x000fe20007ffe0ff */
[----:B------:R-:W-:Y:S01]  /*3e90*/  FMUL.FTZ R59, R108, R59 ;  /* 0x0000003b6c3b7220 */ /* 0x000fe20000410000 */
[----:B------:R-:W-:Y:S01]  /*3ea0*/  FSEL R127, R54, RZ, !P0 ;  /* 0x000000ff367f7208 */ /* 0x000fe20004000000 */
[----:B------:R-:W-:Y:S01]  /*3eb0*/  FMUL.FTZ R56, R107, R56 ;  /* 0x000000386b387220 */ /* 0x000fe20000410000 */
[----:B------:R-:W-:Y:S01]  /*3ec0*/  FSEL R131, R57, RZ, !P5 ;  /* 0x000000ff39837208 */ /* 0x000fe20006800000 */
[----:B------:R-:W-:Y:S01]  /*3ed0*/  FMUL.FTZ R58, R109, R58 ;  /* 0x0000003a6d3a7220 */ /* 0x000fe20000410000 */
[----:B------:R-:W0:Y:S01]  /*3ee0*/  MUFU.EX2 R78, R78 ;  /* 0x0000004e004e7308 */ /* 0x000e220000000800 */
[----:B------:R-:W-:Y:S01]  /*3ef0*/  ISETP.GE.U32.AND P0, PT, R53, R24, PT ;  /* 0x000000183500720c */ /* 0x000fe20003f06070 */
[----:B------:R-:W-:Y:S01]  /*3f00*/  FMUL.FTZ R54, R140, R96 ;  /* 0x000000608c367220 */ /* 0x000fe20000410000 */
[----:B------:R-:W-:-:S02]  /*3f10*/  IADD3 R57, PT, PT, R21, 0xc, RZ ;  /* 0x0000000c15397810 */ /* 0x000fc40007ffe0ff */
[----:B------:R-:W-:Y:S02]  /*3f20*/  FSEL R129, R129, RZ, !P3 ;  /* 0x000000ff81817208 */ /* 0x000fe40005800000 */
[----:B------:R-:W-:Y:S01]  /*3f30*/  FSEL R128, R76, 1, !P3 ;  /* 0x3f8000004c807808 */ /* 0x000fe20005800000 */
[----:B------:R-:W0:Y:S01]  /*3f40*/  MUFU.EX2 R79, R79 ;  /* 0x0000004f004f7308 */ /* 0x000e220000000800 */
[----:B------:R-:W-:Y:S01]  /*3f50*/  ISETP.GE.U32.AND P3, PT, R55, R24, PT ;  /* 0x000000183700720c */ /* 0x000fe20003f66070 */
[----:B------:R-:W-:Y:S01]  /*3f60*/  FMUL.FTZ R76, R140, R99 ;  /* 0x000000638c4c7220 */ /* 0x000fe20000410000 */
[----:B------:R-:W-:Y:S02]  /*3f70*/  IADD3 R55, PT, PT, R21, 0x9, RZ ;  /* 0x0000000915377810 */ /* 0x000fe40007ffe0ff */
[----:B------:R-:W-:Y:S02]  /*3f80*/  FSEL R135, R59, RZ, !P0 ;  /* 0x000000ff3b877208 */ /* 0x000fe40004000000 */
[----:B------:R-:W-:Y:S01]  /*3f90*/  FSEL R134, R110, 1, !P0 ;  /* 0x3f8000006e867808 */ /* 0x000fe20004000000 */
[----:B------:R0:W-:Y:S01]  /*3fa0*/  MUFU.EX2 R53, R130 ;  /* 0x0000008200357308 */ /* 0x0001e20000000800 */
[----:B------:R-:W-:-:S02]  /*3fb0*/  FSEL R133, R56, RZ, !P4 ;  /* 0x000000ff38857208 */ /* 0x000fc40006000000 */
[----:B------:R-:W-:Y:S02]  /*3fc0*/  FSEL R137, R58, RZ, !P6 ;  /* 0x000000ff3a897208 */ /* 0x000fe40007000000 */
[-C--:B------:R-:W-:Y:S02]  /*3fd0*/  ISETP.GE.U32.AND P0, PT, R57, R24.reuse, PT ;  /* 0x000000183900720c */ /* 0x080fe40003f06070 */
[----:B-1----:R-:W-:Y:S01]  /*3fe0*/  FSEL R132, R77, 1, !P4 ;  /* 0x3f8000004d847808 */ /* 0x002fe20006000000 */
[----:B------:R-:W1:Y:S01]  /*3ff0*/  LDS.128 R56, [R27+0x30] ;  /* 0x000030001b387984 */ /* 0x000e620000000c00 */
[----:B0-----:R-:W-:Y:S01]  /*4000*/  FSEL R138, R111, 1, !P3 ;  /* 0x3f8000006f8a7808 */ /* 0x001fe20005800000 */
[----:B------:R-:W-:Y:S01]  /*4010*/  MUFU.EX2 R54, R54 ;  /* 0x0000003600367308 */ /* 0x000fe20000000800 */
[----:B------:R-:W-:Y:S02]  /*4020*/  ISETP.GE.U32.AND P4, PT, R55, R24, PT ;  /* 0x000000183700720c */ /* 0x000fe40003f86070 */
[----:B------:R-:W-:-:S02]  /*4030*/  IADD3 R55, PT, PT, R21, 0xa, RZ ;  /* 0x0000000a15377810 */ /* 0x000fc40007ffe0ff */
[----:B------:R-:W-:Y:S01]  /*4040*/  FSEL R130, R78, 1, !P5 ;  /* 0x3f8000004e827808 */ /* 0x000fe20006800000 */
[----:B------:R-:W-:Y:S01]  /*4050*/  FMUL.FTZ R32, R113, R32 ;  /* 0x0000002071207220 */ /* 0x000fe20000410000 */
[----:B------:R-:W-:Y:S01]  /*4060*/  ISETP.GE.U32.AND P5, PT, R55, R24, PT ;  /* 0x000000183700720c */ /* 0x000fe20003fa6070 */
[----:B------:R-:W0:Y:S01]  /*4070*/  MUFU.EX2 R141, R141 ;  /* 0x0000008d008d7308 */ /* 0x000e220000000800 */
[----:B------:R-:W-:Y:S01]  /*4080*/  IADD3 R55, PT, PT, R21, 0xb, RZ ;  /* 0x0000000b15377810 */ /* 0x000fe20007ffe0ff */
[----:B------:R-:W-:Y:S01]  /*4090*/  FMUL.FTZ R142, R112, R33 ;  /* 0x00000021708e7220 */ /* 0x000fe20000410000 */
[----:B------:R-:W-:Y:S01]  /*40a0*/  FSEL R139, R32, RZ, !P3 ;  /* 0x000000ff208b7208 */ /* 0x000fe20005800000 */
[----:B------:R-:W-:Y:S01]  /*40b0*/  FMUL.FTZ R32, R140, R87 ;  /* 0x000000578c207220 */ /* 0x000fe20000410000 */
[----:B------:R-:W-:Y:S01]  /*40c0*/  ISETP.NE.AND P3, PT, RZ, UR4, PT ;  /* 0x00000004ff007c0c */ /* 0x000fe2000bf65270 */
[----:B------:R-:W-:Y:S01]  /*40d0*/  FMUL.FTZ R34, R115, R34 ;  /* 0x0000002273227220 */ /* 0x000fe20000410000 */
[----:B------:R-:W-:Y:S01]  /*40e0*/  FSEL R136, R79, 1, !P6 ;  /* 0x3f8000004f887808 */ /* 0x000fe20007000000 */
[----:B------:R-:W-:Y:S01]  /*40f0*/  MUFU.EX2 R143, R143 ;  /* 0x0000008f008f7308 */ /* 0x000fe20000000800 */
[----:B------:R-:W-:-:S02]  /*4100*/  ISETP.GE.U32.AND P6, PT, R55, R24, PT ;  /* 0x000000183700720c */ /* 0x000fc40003fc6070 */
[----:B------:R-:W-:-:S05]  /*4110*/  IADD3 R33, PT, PT, R21, 0xd, RZ ;  /* 0x0000000d15217810 */ /* 0x000fca0007ffe0ff */
[----:B------:R5:W5:Y:S01]  /*4120*/  MUFU.EX2 R55, R76 ;  /* 0x0000004c00377308 */ /* 0x000b620000000800 */
[----:B0-----:R-:W-:-:S07]  /*4130*/  FSEL R141, R141, 1, !P5 ;  /* 0x3f8000008d8d7808 */ /* 0x001fce0006800000 */
[----:B------:R-:W0:Y:S01]  /*4140*/  MUFU.EX2 R147, R147 ;  /* 0x0000009300937308 */ /* 0x000e220000000800 */
[----:B-1----:R-:W-:Y:S01]  /*4150*/  FMUL.FTZ R56, R117, R56 ;  /* 0x0000003875387220 */ /* 0x002fe20000410000 */
[----:B------:R-:W-:-:S06]  /*4160*/  FMUL.FTZ R57, R116, R57 ;  /* 0x0000003974397220 */ /* 0x000fcc0000410000 */
[----:B------:R-:W-:Y:S01]  /*4170*/  MUFU.EX2 R32, R32 ;  /* 0x0000002000207308 */ /* 0x000fe20000000800 */
[----:B--2---:R-:W-:Y:S04]  /*4180*/  STS.128 [R25+0x2100], R72 ;  /* 0x0021004819007388 */ /* 0x004fe80000000c00 */
[----:B---3--:R-:W-:Y:S04]  /*4190*/  STS.128 [R25+0x2300], R64 ;  /* 0x0023004019007388 */ /* 0x008fe80000000c00 */
[----:B----4-:R-:W-:Y:S04]  /*41a0*/  STS.128 [R25+0x2500], R68 ;  /* 0x0025004419007388 */ /* 0x010fe80000000c00 */
[----:B-----5:R1:W-:Y:S01]  /*41b0*/  STS.128 [R25+0x2700], R60 ;  /* 0x0027003c19007388 */ /* 0x0203e20000000c00 */
[----:B------:R-:W-:-:S03]  /*41c0*/  NOP ;  /* 0x0000000000007918 */ /* 0x000fc60000000000 */
[----:B------:R-:W2:Y:S04]  /*41d0*/  @P3 LDS.64 R110, [UR10] ;  /* 0x0000000aff6e3984 */ /* 0x000ea80008000a00 */
[----:B------:R3:W4:Y:S04]  /*41e0*/  LDS.128 R64, [R27+0x2100] ;  /* 0x002100001b407984 */ /* 0x0007280000000c00 */
[----:B------:R3:W2:Y:S01]  /*41f0*/  LDS.128 R72, [R27+0x2110] ;  /* 0x002110001b487984 */ /* 0x0006a20000000c00 */
[----:B-1----:R-:W-:Y:S01]  /*4200*/  FSEL R61, R53, 1, !P4 ;  /* 0x3f800000353d7808 */ /* 0x002fe20006000000 */
[----:B------:R-:W-:Y:S01]  /*4210*/  FMUL.FTZ R53, R140, R100 ;  /* 0x000000648c357220 */ /* 0x000fe20000410000 */
[----:B------:R-:W-:Y:S01]  /*4220*/  FSEL R60, R142, RZ, !P4 ;  /* 0x000000ff8e3c7208 */ /* 0x000fe20006000000 */
[----:B------:R3:W1:Y:S01]  /*4230*/  LDS.128 R76, [R27+0x2120] ;  /* 0x002120001b4c7984 */ /* 0x0006620000000c00 */
[----:B------:R-:W-:Y:S01]  /*4240*/  FMUL.FTZ R63, R114, R35 ;  /* 0x00000023723f7220 */ /* 0x000fe20000410000 */
[----:B------:R-:W-:Y:S01]  /*4250*/  ISETP.GE.U32.AND P4, PT, R33, R24, PT ;  /* 0x000000182100720c */ /* 0x000fe20003f86070 */
[C---:B------:R-:W-:Y:S01]  /*4260*/  VIADD R35, R21.reuse, 0xe ;  /* 0x0000000e15237836 */ /* 0x040fe20000000000 */
[----:B------:R3:W1:Y:S01]  /*4270*/  LDS.128 R68, [R27+0x2130] ;  /* 0x002130001b447984 */ /* 0x0006620000000c00 */
[----:B------:R-:W5:Y:S01]  /*4280*/  MUFU.EX2 R53, R53 ;  /* 0x0000003500357308 */ /* 0x000f620000000800 */
[----:B------:R-:W-:Y:S01]  /*4290*/  IADD3 R33, PT, PT, R21, 0xf, RZ ;  /* 0x0000000f15217810 */ /* 0x000fe20007ffe0ff */
[----:B------:R-:W-:Y:S01]  /*42a0*/  FMUL.FTZ R142, R118, R59 ;  /* 0x0000003b768e7220 */ /* 0x000fe20000410000 */
[----:B------:R-:W-:-:S02]  /*42b0*/  FSEL R63, R63, RZ, !P6 ;  /* 0x000000ff3f3f7208 */ /* 0x000fc40007000000 */
[----:B------:R-:W-:Y:S02]  /*42c0*/  FSEL R140, R54, 1, !P6 ;  /* 0x3f800000368c7808 */ /* 0x000fe40007000000 */
[----:B------:R-:W-:Y:S01]  /*42d0*/  ISETP.GE.U32.AND P6, PT, R33, R24, PT ;  /* 0x000000182100720c */ /* 0x000fe20003fc6070 */
[----:B------:R-:W-:Y:S01]  /*42e0*/  FMUL.FTZ R33, R119, R58 ;  /* 0x0000003a77217220 */ /* 0x000fe20000410000 */
[----:B------:R-:W-:Y:S02]  /*42f0*/  FSEL R62, R34, RZ, !P5 ;  /* 0x000000ff223e7208 */ /* 0x000fe40006800000 */
[----:B------:R-:W-:Y:S02]  /*4300*/  ISETP.GE.U32.AND P5, PT, R35, R24, PT ;  /* 0x000000182300720c */ /* 0x000fe40003fa6070 */
[----:B------:R-:W-:Y:S02]  /*4310*/  FSEL R58, R56, RZ, !P0 ;  /* 0x000000ff383a7208 */ /* 0x000fe40004000000 */
[----:B------:R-:W-:-:S02]  /*4320*/  FSEL R59, R55, 1, !P0 ;  /* 0x3f800000373b7808 */ /* 0x000fc40004000000 */
[----:B------:R-:W-:Y:S02]  /*4330*/  ISETP.GE.U32.AND P0, PT, R21, R24, PT ;  /* 0x000000181500720c */ /* 0x000fe40003f06070 */
[----:B------:R-:W-:Y:S02]  /*4340*/  FSEL R146, R143, 1, !P5 ;  /* 0x3f8000008f927808 */ /* 0x000fe40006800000 */
[----:B0-----:R-:W-:Y:S02]  /*4350*/  FSEL R147, R147, 1, !P4 ;  /* 0x3f80000093937808 */ /* 0x001fe40006000000 */
[----:B-----5:R-:W-:Y:S02]  /*4360*/  FSEL R145, R53, 1, !P6 ;  /* 0x3f80000035917808 */ /* 0x020fe40007000000 */
[----:B------:R-:W-:Y:S02]  /*4370*/  FSEL R148, R52, RZ, !P0 ;  /* 0x000000ff34947208 */ /* 0x000fe40004000000 */
[----:B------:R-:W-:-:S02]  /*4380*/  FSEL R149, R32, 1, !P0 ;  /* 0x3f80000020957808 */ /* 0x000fc40004000000 */
[----:B------:R-:W-:Y:S02]  /*4390*/  FSEL R144, R57, RZ, !P4 ;  /* 0x000000ff39907208 */ /* 0x000fe40006000000 */
[----:B------:R-:W-:Y:S02]  /*43a0*/  FSEL R143, R33, RZ, !P5 ;  /* 0x000000ff218f7208 */ /* 0x000fe40006800000 */
[----:B------:R-:W-:Y:S01]  /*43b0*/  FSEL R142, R142, RZ, !P6 ;  /* 0x000000ff8e8e7208 */ /* 0x000fe20007000000 */
[----:B--234-:R-:W-:Y:S06]  /*43c0*/  @P3 BRA `(.L_x_238) ;  /* 0x0000000000543947 */ /* 0x01cfec0003800000 */
[----:B------:R-:W0:Y:S01]  /*43d0*/  LDC.U8 R32, c[0x0][0x3a9] ;  /* 0x0000ea40ff207b82 */ /* 0x000e220000000000 */
[----:B------:R-:W-:Y:S01]  /*43e0*/  HFMA2 R110, -RZ, RZ, 1.875, 0 ;  /* 0x3f800000ff6e7431 */ /* 0x000fe200000001ff */
[----:B0-----:R-:W-:-:S04]  /*43f0*/  ISETP.NE.AND P0, PT, R32, RZ, P2 ;  /* 0x000000ff2000720c */ /* 0x001fc80001705270 */
[----:B------:R-:W-:-:S13]  /*4400*/  PLOP3.LUT P0, PT, P0, P1, PT, 0x80, 0x8 ;  /* 0x000000000008781c */ /* 0x000fda0000703070 */
[----:B------:R-:W-:Y:S05]  /*4410*/  @!P0 BRA `(.L_x_239) ;  /* 0x00000000002c8947 */ /* 0x000fea0003800000 */
[----:B------:R-:W-:Y:S01]  /*4420*/  SHF.R.S32.HI R32, RZ, 0x1f, R2 ;  /* 0x0000001fff207819 */ /* 0x000fe20000011402 */
[----:B------:R-:W-:-:S04]  /*4430*/  IMAD.WIDE.U32 R34, R2, UR30, RZ ;  /* 0x0000001e02227c25 */ /* 0x000fc8000f8e00ff */
[----:B------:R-:W-:Y:S01]  /*4440*/  IMAD R33, R32, UR30, RZ ;  /* 0x0000001e20217c24 */ /* 0x000fe2000f8e02ff */
[----:B------:R-:W-:-:S03]  /*4450*/  LEA R32, P0, R34, R8, 0x2 ;  /* 0x0000000822207211 */ /* 0x000fc600078010ff */
[----:B------:R-:W-:Y:S01]  /*4460*/  IMAD R33, R2, UR31, R33 ;  /* 0x0000001f02217c24 */ /* 0x000fe2000f8e0221 */
[----:B------:R-:W-:-:S04]  /*4470*/  IADD3 R32, P3, PT, R32, UR5, RZ ;  /* 0x0000000520207c10 */ /* 0x000fc8000ff7e0ff */
[----:B------:R-:W-:-:S04]  /*4480*/  IADD3 R33, PT, PT, R35, R33, RZ ;  /* 0x0000002123217210 */ /* 0x000fc80007ffe0ff */
[----:B------:R-:W-:-:S04]  /*4490*/  LEA.HI.X R34, R34, R9, R33, 0x2, P0 ;  /* 0x0000000922227211 */ /* 0x000fc800000f1421 */
[----:B------:R-:W-:-:S05]  /*44a0*/  IADD3.X R33, PT, PT, R34, UR8, RZ, P3, !PT ;  /* 0x0000000822217c10 */ /* 0x000fca0009ffe4ff */
[----:B------:R0:W5:Y:S01]  /*44b0*/  LDG.E R111, desc[UR18][R32.64] ;  /* 0x00000012206f7981 */ /* 0x000162000c1e1900 */
[----:B------:R-:W-:Y:S05]  /*44c0*/  BRA `(.L_x_238) ;  /* 0x0000000000147947 */ /* 0x000fea0003800000 */
.L_x_239:
[----:B------:R-:W-:Y:S01]  /*44d0*/  MOV R111, RZ ;  /* 0x000000ff006f7202 */ /* 0x000fe20000000f00 */
[----:B------:R-:W-:Y:S06]  /*44e0*/  @!P2 BRA `(.L_x_238) ;  /* 0x00000000000ca947 */ /* 0x000fec0003800000 */
[----:B------:R-:W-:-:S04]  /*44f0*/  IADD3 R32, P0, PT, R8, UR5, RZ ;  /* 0x0000000508207c10 */ /* 0x000fc8000ff1e0ff */
[----:B------:R-:W-:-:S05]  /*4500*/  IADD3.X R33, PT, PT, R9, UR8, RZ, P0, !PT ;  /* 0x0000000809217c10 */ /* 0x000fca00087fe4ff */
[----:B------:R2:W5:Y:S04]  /*4510*/  LDG.E R111, desc[UR18][R32.64] ;  /* 0x00000012206f7981 */ /* 0x000568000c1e1900 */
.L_x_238:
[-C--:B0-2---:R-:W-:Y:S01]  /*4520*/  FFMA.FTZ R32, R148, R124.reuse, R125 ;  /* 0x0000007c94207223 */ /* 0x085fe2000001007d */
[----:B------:R-:W-:Y:S01]  /*4530*/  FMUL.FTZ R33, R149, R124 ;  /* 0x0000007c95217220 */ /* 0x000fe20000410000 */
[----:B------:R-:W-:Y:S01]  /*4540*/  ISETP.GE.AND P0, PT, R26, 0x1, PT ;  /* 0x000000011a00780c */ /* 0x000fe20003f06270 */
[----:B------:R-:W0:Y:S01]  /*4550*/  S2UR UR16, SR_CgaCtaId ;  /* 0x00000000001079c3 */ /* 0x000e220000008800 */
[C---:B------:R-:W-:Y:S01]  /*4560*/  FFMA.FTZ R32, R126.reuse, R32, R127 ;  /* 0x000000207e207223 */ /* 0x040fe2000001007f */
[----:B------:R-:W-:Y:S01]  /*4570*/  FMUL.FTZ R33, R126, R33 ;  /* 0x000000217e217220 */ /* 0x000fe20000410000 */
[----:B------:R-:W-:Y:S01]  /*4580*/  UMOV UR15, 0x400 ;  /* 0x00000400000f7882 */ /* 0x000fe20000000000 */
[----:B------:R-:W-:Y:S01]  /*4590*/  ISETP.NE.AND P3, PT, R22, 0x1, PT ;  /* 0x000000011600780c */ /* 0x000fe20003f65270 */
[C---:B------:R-:W-:Y:S01]  /*45a0*/  FFMA.FTZ R32, R128.reuse, R32, R129 ;  /* 0x0000002080207223 */ /* 0x040fe20000010081 */
[----:B------:R-:W-:Y:S01]  /*45b0*/  FMUL.FTZ R33, R128, R33 ;  /* 0x0000002180217220 */ /* 0x000fe20000410000 */
[----:B------:R-:W-:Y:S01]  /*45c0*/  ISETP.NE.AND P4, PT, R22, 0x2, PT ;  /* 0x000000021600780c */ /* 0x000fe20003f85270 */
[----:B------:R-:W-:Y:S01]  /*45d0*/  BSSY.RECONVERGENT B0, `(.L_x_240) ;  /* 0x000005d000007945 */ /* 0x000fe20003800200 */
        /* <DEDUP_REMOVED lines=9> */
[----:B------:R-:W-:-:S04]  /*4670*/  FFMA.FTZ R32, R138, R32, R139 ;  /* 0x000000208a207223 */ /* 0x000fc8000001008b */
[----:B------:R-:W-:-:S04]  /*4680*/  FFMA.FTZ R32, R61, R32, R60 ;  /* 0x000000203d207223 */ /* 0x000fc8000001003c */
[----:B------:R-:W-:-:S04]  /*4690*/  FFMA.FTZ R32, R141, R32, R62 ;  /* 0x000000208d207223 */ /* 0x000fc8000001003e */
[----:B------:R-:W-:-:S04]  /*46a0*/  FFMA.FTZ R32, R140, R32, R63 ;  /* 0x000000208c207223 */ /* 0x000fc8000001003f */
        /* <DEDUP_REMOVED lines=11> */
[----:B------:R-:W-:-:S04]  /*4760*/  FMUL.FTZ R32, R146, R33 ;  /* 0x0000002192207220 */ /* 0x000fc80000410000 */
[----:B------:R-:W-:-:S05]  /*4770*/  FMUL.FTZ R151, R145, R32 ;  /* 0x0000002091977220 */ /* 0x000fca0000410000 */
[----:B------:R-:W2:Y:S01]  /*4780*/  SHFL.UP PT, R32, R151, 0x1, RZ ;  /* 0x0420000097207989 */ /* 0x000ea200000e00ff */
[----:B0-----:R-:W-:-:S05]  /*4790*/  FFMA.FTZ R35, R151, R35, R34 ;  /* 0x0000002397237223 */ /* 0x001fca0000010022 */
[----:B------:R-:W-:-:S05]  /*47a0*/  FSEL R52, R34, R35, !P0 ;  /* 0x0000002322347208 */ /* 0x000fca0004000000 */
[----:B------:R-:W0:Y:S01]  /*47b0*/  SHFL.UP PT, R33, R52, 0x2, RZ ;  /* 0x0440000034217989 */ /* 0x000e2200000e00ff */
[----:B--2---:R-:W-:Y:S01]  /*47c0*/  @P0 FMUL.FTZ R151, R151, R32 ;  /* 0x0000002097970220 */ /* 0x004fe20000410000 */
[----:B------:R-:W-:-:S04]  /*47d0*/  ISETP.GE.AND P0, PT, R26, 0x2, PT ;  /* 0x000000021a00780c */ /* 0x000fc80003f06270 */
        /* <DEDUP_REMOVED lines=8> */
[----:B------:R-:W-:-:S03]  /*4860*/  FSEL R52, R34, R33, !P0 ;  /* 0x0000002122347208 */ /* 0x000fc60004000000 */
[----:B--2---:R-:W-:Y:S01]  /*4870*/  @P0 FMUL.FTZ R151, R151, R32 ;  /* 0x0000002097970220 */ /* 0x004fe20000410000 */
[----:B------:R-:W-:Y:S01]  /*4880*/  ISETP.GE.AND P0, PT, R26, 0x8, PT ;  /* 0x000000081a00780c */ /* 0x000fe20003f06270 */
[----:B------:R-:W0:Y:S04]  /*4890*/  SHFL.UP PT, R33, R52, 0x8, RZ ;  /* 0x0500000034217989 */ /* 0x000e2800000e00ff */
[----:B------:R-:W2:Y:S01]  /*48a0*/  SHFL.UP PT, R32, R151, 0x8, RZ ;  /* 0x0500000097207989 */ /* 0x000ea200000e00ff */
[----:B0-----:R-:W-:-:S07]  /*48b0*/  FFMA.FTZ R33, R151, R33, R52 ;  /* 0x0000002197217223 */ /* 0x001fce0000010034 */
[----:B--2---:R-:W-:Y:S01]  /*48c0*/  @P0 FMUL.FTZ R151, R151, R32 ;  /* 0x0000002097970220 */ /* 0x004fe20000410000 */
[----:B------:R-:W-:Y:S02]  /*48d0*/  FSEL R150, R52, R33, !P0 ;  /* 0x0000002134967208 */ /* 0x000fe40004000000 */
[----:B------:R-:W-:Y:S02]  /*48e0*/  ISETP.NE.AND P0, PT, R26, 0x1f, PT ;  /* 0x0000001f1a00780c */ /* 0x000fe40003f05270 */
[----:B------:R-:W0:Y:S04]  /*48f0*/  SHFL.UP PT, R56, R151, 0x10, RZ ;  /* 0x0600000097387989 */ /* 0x000e2800000e00ff */
[----:B------:R-:W2:Y:S07]  /*4900*/  SHFL.UP PT, R57, R150, 0x10, RZ ;  /* 0x0600000096397989 */ /* 0x000eae00000e00ff */
[----:B------:R-:W-:Y:S01]  /*4910*/  @!P0 LEA R152, R22, UR15, 0x3 ;  /* 0x0000000f16988c11 */ /* 0x000fe2000f8e18ff */
[C---:B0-----:R-:W-:Y:S01]  /*4920*/  FMUL.FTZ R56, R151.reuse, R56 ;  /* 0x0000003897387220 */ /* 0x041fe20000410000 */
[----:B--2---:R-:W-:-:S05]  /*4930*/  FFMA.FTZ R57, R151, R57, R150 ;  /* 0x0000003997397223 */ /* 0x004fca0000010096 */
[----:B------:R-:W-:Y:S01]  /*4940*/  @!P0 STS.64 [R152+0x4200], R56 ;  /* 0x0042003898008388 */ /* 0x000fe20000000a00 */
[----:B------:R-:W-:Y:S01]  /*4950*/  BAR.SYNC.DEFER_BLOCKING 0x0 ;  /* 0x0000000000007b1d */ /* 0x000fe20000010000 */
[----:B------:R-:W-:-:S04]  /*4960*/  ISETP.GE.AND P0, PT, R26, 0x10, PT ;  /* 0x000000101a00780c */ /* 0x000fc80003f06270 */
[----:B------:R-:W-:Y:S02]  /*4970*/  FSEL R151, R151, R56, !P0 ;  /* 0x0000003897977208 */ /* 0x000fe40004000000 */
[----:B------:R-:W-:Y:S02]  /*4980*/  FSEL R150, R150, R57, !P0 ;  /* 0x0000003996967208 */ /* 0x000fe40004000000 */
[----:B------:R-:W-:Y:S02]  /*4990*/  ISETP.GE.U32.AND P0, PT, R16, 0x20, PT ;  /* 0x000000201000780c */ /* 0x000fe40003f06070 */
[----:B------:R-:W-:Y:S04]  /*49a0*/  SHFL.UP PT, R151, R151, 0x1, RZ ;  /* 0x0420000097977989 */ /* 0x000fe800000e00ff */
[----:B------:R-:W-:Y:S04]  /*49b0*/  SHFL.UP PT, R150, R150, 0x1, RZ ;  /* 0x0420000096967989 */ /* 0x000fe800000e00ff */
[----:B------:R-:W0:Y:S04]  /*49c0*/  LDS.128 R32, [UR15+0x4200] ;  /* 0x0042000fff207984 */ /* 0x000e280008000c00 */
[----:B------:R-:W2:Y:S01]  /*49d0*/  LDS.128 R52, [UR15+0x4210] ;  /* 0x0042100fff347984 */ /* 0x000ea20008000c00 */
[C---:B0-----:R-:W-:Y:S01]  /*49e0*/  FSEL R29, R32.reuse, R29, !P3 ;  /* 0x0000001d201d7208 */ /* 0x041fe20005800000 */
[-C--:B------:R-:W-:Y:S01]  /*49f0*/  FMUL.FTZ R32, R32, R34.reuse ;  /* 0x0000002220207220 */ /* 0x080fe20000410000 */
[C---:B------:R-:W-:Y:S01]  /*4a00*/  FFMA.FTZ R34, R33.reuse, R34, R35 ;  /* 0x0000002221227223 */ /* 0x040fe20000010023 */
[----:B------:R-:W-:-:S02]  /*4a10*/  FSEL R28, R33, R28, !P3 ;  /* 0x0000001c211c7208 */ /* 0x000fc40005800000 */
[----:B------:R-:W-:Y:S01]  /*4a20*/  ISETP.NE.AND P3, PT, R22, 0x3, PT ;  /* 0x000000031600780c */ /* 0x000fe20003f65270 */
[-C--:B--2---:R-:W-:Y:S01]  /*4a30*/  FFMA.FTZ R53, R34, R52.reuse, R53 ;  /* 0x0000003422357223 */ /* 0x084fe20000010035 */
[C---:B------:R-:W-:Y:S01]  /*4a40*/  FSEL R29, R32.reuse, R29, !P4 ;  /* 0x0000001d201d7208 */ /* 0x040fe20006000000 */
[----:B------:R-:W-:Y:S01]  /*4a50*/  FMUL.FTZ R32, R32, R52 ;  /* 0x0000003420207220 */ /* 0x000fe20000410000 */
[----:B------:R-:W-:Y:S01]  /*4a60*/  FSEL R28, R34, R28, !P4 ;  /* 0x0000001c221c7208 */ /* 0x000fe20006000000 */
[----:B------:R-:W-:Y:S01]  /*4a70*/  FFMA.FTZ R55, R54, R53, R55 ;  /* 0x0000003536377223 */ /* 0x000fe20000010037 */
[----:B------:R-:W-:Y:S01]  /*4a80*/  ISETP.NE.AND P4, PT, R16, RZ, PT ;  /* 0x000000ff1000720c */ /* 0x000fe20003f85270 */
[----:B------:R-:W-:Y:S01]  /*4a90*/  FMUL.FTZ R54, R54, R32 ;  /* 0x0000002036367220 */ /* 0x000fe20000410000 */
[----:B------:R-:W-:Y:S02]  /*4aa0*/  FSEL R28, R53, R28, !P3 ;  /* 0x0000001c351c7208 */ /* 0x000fe40005800000 */
[----:B------:R-:W-:-:S02]  /*4ab0*/  FSEL R29, R32, R29, !P3 ;  /* 0x0000001d201d7208 */ /* 0x000fc40005800000 */
[----:B------:R-:W-:Y:S01]  /*4ac0*/  @P0 ISETP.NE.AND P3, PT, R26, RZ, PT ;  /* 0x000000ff1a00020c */ /* 0x000fe20003f65270 */
[C---:B------:R-:W-:Y:S01]  /*4ad0*/  @P0 FFMA.FTZ R33, R151.reuse, R28, R150 ;  /* 0x0000001c97210223 */ /* 0x040fe20000010096 */
[----:B------:R-:W-:Y:S01]  /*4ae0*/  @P0 MOV R32, R110 ;  /* 0x0000006e00200202 */ /* 0x000fe20000000f00 */
[----:B------:R-:W-:-:S03]  /*4af0*/  @P0 FMUL.FTZ R34, R151, R29 ;  /* 0x0000001d97220220 */ /* 0x000fc60000410000 */
[----:B------:R-:W-:Y:S02]  /*4b00*/  @P0 FSEL R150, R28, R33, !P3 ;  /* 0x000000211c960208 */ /* 0x000fe40005800000 */
[----:B------:R-:W-:Y:S02]  /*4b10*/  @P0 FSEL R151, R29, R34, !P3 ;  /* 0x000000221d970208 */ /* 0x000fe40005800000 */
[----:B-----5:R-:W-:Y:S01]  /*4b20*/  @P0 MOV R33, R111 ;  /* 0x0000006f00210202 */ /* 0x020fe20000000f00 */
[----:B------:R-:W-:Y:S06]  /*4b30*/  @P0 BRA `(.L_x_241) ;  /* 0x0000000000180947 */ /* 0x000fec0003800000 */
[----:B------:R-:W-:Y:S01]  /*4b40*/  ISETP.NE.AND P0, PT, R26, RZ, PT ;  /* 0x000000ff1a00720c */ /* 0x000fe20003f05270 */
[C---:B------:R-:W-:Y:S01]  /*4b50*/  FMUL.FTZ R32, R54.reuse, R110 ;  /* 0x0000006e36207220 */ /* 0x040fe20000410000 */
[----:B------:R-:W-:-:S11]  /*4b60*/  FFMA.FTZ R33, R54, R111, R55 ;  /* 0x0000006f36217223 */ /* 0x000fd60000010037 */
[----:B------:R0:W-:Y:S01]  /*4b70*/  @!P0 STS.64 [UR15+0x4228], R110 ;  /* 0x0042286eff008988 */ /* 0x0001e20008000a0f */
[----:B------:R-:W-:Y:S02]  /*4b80*/  @!P0 MOV R151, R110 ;  /* 0x0000006e00978202 */ /* 0x000fe40000000f00 */
[----:B------:R-:W-:-:S07]  /*4b90*/  @!P0 MOV R150, R111 ;  /* 0x0000006f00968202 */ /* 0x000fce0000000f00 */
.L_x_241:
[----:B------:R-:W-:Y:S05]  /*4ba0*/  BSYNC.RECONVERGENT B0 ;  /* 0x0000000000007941 */ /* 0x000fea0003800200 */
.L_x_240:
[----:B------:R-:W-:Y:S01]  /*4bb0*/  BAR.SYNC.DEFER_BLOCKING 0x0 ;  /* 0x0000000000007b1d */ /* 0x000fe20000010000 */
[----:B------:R-:W-:-:S05]  /*4bc0*/  ISETP.NE.AND P0, PT, R16, RZ, PT ;  /* 0x000000ff1000720c */ /* 0x000fca0003f05270 */
[----:B------:R-:W-:Y:S01]  /*4bd0*/  BSSY.RECONVERGENT B0, `(.L_x_242) ;  /* 0x000004c000007945 */ /* 0x000fe20003800200 */
[----:B------:R-:W2:Y:S02]  /*4be0*/  @P4 LDS R35, [UR15+0x422c] ;  /* 0x00422c0fff234984 */ /* 0x000ea40008000800 */
[----:B--2---:R-:W-:-:S04]  /*4bf0*/  @P4 FFMA.FTZ R150, R35, R151, R150 ;  /* 0x0000009723964223 */ /* 0x004fc80000010096 */
        /* <DEDUP_REMOVED lines=17> */
[----:B------:R-:W2:Y:S01]  /*4d10*/  LDC.U8 R34, c[0x0][0x3a9] ;  /* 0x0000ea40ff227b82 */ /* 0x000ea20000000000 */
[----:B------:R3:W-:Y:S01]  /*4d20*/  STS.64 [UR10], R32 ;  /* 0x00000020ff007988 */ /* 0x0007e20008000a0a */
[----:B--2---:R-:W-:-:S13]  /*4d30*/  ISETP.EQ.OR P0, PT, R34, RZ, !P1 ;  /* 0x000000ff2200720c */ /* 0x004fda0004f02670 */
[----:B---3--:R-:W-:Y:S05]  /*4d40*/  @P0 BRA `(.L_x_244) ;  /* 0x0000000000b80947 */ /* 0x008fea0003800000 */
[----:B------:R-:W-:-:S04]  /*4d50*/  IADD3 R32, PT, PT, R14, -0x1, RZ ;  /* 0xffffffff0e207810 */ /* 0x000fc80007ffe0ff */
[----:B------:R-:W-:-:S13]  /*4d60*/  ISETP.NE.AND P0, PT, R32, UR4, PT ;  /* 0x0000000420007c0c */ /* 0x000fda000bf05270 */
[----:B------:R-:W-:Y:S05]  /*4d70*/  @P0 BRA `(.L_x_245) ;  /* 0x0000000000100947 */ /* 0x000fea0003800000 */
[----:B------:R-:W2:Y:S02]  /*4d80*/  LDG.E R35, desc[UR18][R80.64] ;  /* 0x0000001250237981 */ /* 0x000ea4000c1e1900 */
[----:B--2---:R-:W-:-:S05]  /*4d90*/  IMAD.WIDE R34, R35, 0x4, R30 ;  /* 0x0000000423227825 */ /* 0x004fca00078e021e */
[----:B------:R3:W5:Y:S01]  /*4da0*/  LDG.E R32, desc[UR18][R34.64] ;  /* 0x0000001222207981 */ /* 0x000762000c1e1900 */
[----:B------:R-:W-:Y:S05]  /*4db0*/  BRA `(.L_x_246) ;  /* 0x0000000000747947 */ /* 0x000fea0003800000 */
.L_x_245:
[-C--:B------:R-:W-:Y:S02]  /*4dc0*/  IABS R57, R12.reuse ;  /* 0x0000000c00397213 */ /* 0x080fe40000000000 */
[----:B------:R-:W-:Y:S02]  /*4dd0*/  IADD3 R53, PT, PT, R15, -0x1, R24 ;  /* 0xffffffff0f357810 */ /* 0x000fe40007ffe018 */
[----:B------:R-:W2:Y:S01]  /*4de0*/  I2F.RP R32, R57 ;  /* 0x0000003900207306 */ /* 0x000ea20000209400 */
[----:B------:R-:W-:-:S04]  /*4df0*/  IABS R54, R12 ;  /* 0x0000000c00367213 */ /* 0x000fc80000000000 */
[----:B------:R-:W-:-:S03]  /*4e00*/  IADD3 R54, PT, PT, RZ, -R54, RZ ;  /* 0x80000036ff367210 */ /* 0x000fc60007ffe0ff */
[----:B--2---:R-:W2:Y:S02]  /*4e10*/  MUFU.RCP R32, R32 ;  /* 0x0000002000207308 */ /* 0x004ea40000001000 */
[----:B--2---:R-:W-:-:S06]  /*4e20*/  IADD3 R34, PT, PT, R32, 0xffffffe, RZ ;  /* 0x0ffffffe20227810 */ /* 0x004fcc0007ffe0ff */
[----:B------:R2:W3:Y:S02]  /*4e30*/  F2I.FTZ.U32.TRUNC.NTZ R35, R34 ;  /* 0x0000002200237305 */ /* 0x0004e4000021f000 */
[----:B--2---:R-:W-:Y:S01]  /*4e40*/  HFMA2 R34, -RZ, RZ, 0, 0 ;  /* 0x00000000ff227431 */ /* 0x004fe200000001ff */
[----:B---3--:R-:W-:-:S05]  /*4e50*/  IADD3 R52, PT, PT, RZ, -R35, RZ ;  /* 0x80000023ff347210 */ /* 0x008fca0007ffe0ff */
[----:B------:R-:W-:Y:S01]  /*4e60*/  IMAD R61, R52, R57, RZ ;  /* 0x00000039343d7224 */ /* 0x000fe200078e02ff */
[----:B------:R-:W-:Y:S02]  /*4e70*/  IABS R52, R53 ;  /* 0x0000003500347213 */ /* 0x000fe40000000000 */
[----:B------:R-:W-:Y:S01]  /*4e80*/  LOP3.LUT R53, R53, R12, RZ, 0x3c, !PT ;  /* 0x0000000c35357212 */ /* 0x000fe200078e3cff */
[----:B------:R-:W-:Y:S01]  /*4e90*/  IMAD.HI.U32 R32, R35, R61, R34 ;  /* 0x0000003d23207227 */ /* 0x000fe200078e0022 */
[----:B------:R-:W-:Y:S02]  /*4ea0*/  MOV R34, R54 ;  /* 0x0000003600227202 */ /* 0x000fe40000000f00 */
[----:B------:R-:W-:Y:S01]  /*4eb0*/  ISETP.GE.AND P4, PT, R53, RZ, PT ;  /* 0x000000ff3500720c */ /* 0x000fe20003f86270 */
[----:B------:R-:W-:-:S04]  /*4ec0*/  IMAD.MOV.U32 R35, RZ, RZ, R52 ;  /* 0x000000ffff237224 */ /* 0x000fc800078e0034 */
        /* <DEDUP_REMOVED lines=8> */
[----:B------:R-:W-:Y:S02]  /*4f50*/  @!P4 IADD3 R32, PT, PT, -R32, RZ, RZ ;  /* 0x000000ff2020c210 */ /* 0x000fe40007ffe1ff */
[----:B------:R-:W-:-:S05]  /*4f60*/  @!P3 LOP3.LUT R32, RZ, R12, RZ, 0x33, !PT ;  /* 0x0000000cff20b212 */ /* 0x000fca00078e33ff */
[----:B------:R-:W-:-:S05]  /*4f70*/  IMAD.WIDE R34, R32, 0x4, R30 ;  /* 0x0000000420227825 */ /* 0x000fca00078e021e */
[----:B------:R2:W5:Y:S02]  /*4f80*/  LDG.E R32, desc[UR18][R34.64] ;  /* 0x0000001222207981 */ /* 0x000564000c1e1900 */
.L_x_246:
[----:B--23--:R-:W2:Y:S01]  /*4f90*/  LDC.64 R34, c[0x0][0x450] ;  /* 0x00011400ff227b82 */ /* 0x00cea20000000a00 */
[----:B-----5:R-:W-:-:S05]  /*4fa0*/  SHF.R.S32.HI R53, RZ, 0x1f, R32 ;  /* 0x0000001fff357819 */ /* 0x020fca0000011420 */
[-C--:B--2---:R-:W-:Y:S02]  /*4fb0*/  IMAD R54, R53, R34.reuse, RZ ;  /* 0x0000002235367224 */ /* 0x084fe400078e02ff */
[----:B------:R-:W-:-:S04]  /*4fc0*/  IMAD.WIDE.U32 R52, R32, R34, UR6 ;  /* 0x0000000620347e25 */ /* 0x000fc8000f8e0022 */
[----:B------:R-:W-:Y:S01]  /*4fd0*/  IMAD R35, R32, R35, R54 ;  /* 0x0000002320237224 */ /* 0x000fe200078e0236 */
[----:B------:R-:W-:-:S04]  /*4fe0*/  LEA R34, P0, R52, R8, 0x2 ;  /* 0x0000000834227211 */ /* 0x000fc800078010ff */
[----:B------:R-:W-:-:S04]  /*4ff0*/  IADD3 R32, PT, PT, R53, R35, RZ ;  /* 0x0000002335207210 */ /* 0x000fc80007ffe0ff */
[----:B------:R-:W-:-:S05]  /*5000*/  LEA.HI.X R35, R52, R9, R32, 0x2, P0 ;  /* 0x0000000934237211 */ /* 0x000fca00000f1420 */
[----:B------:R2:W-:Y:S01]  /*5010*/  STG.E desc[UR18][R34.64], R33 ;  /* 0x0000002122007986 */ /* 0x0005e2000c101912 */
[----:B------:R-:W-:Y:S05]  /*5020*/  BRA `(.L_x_243) ;  /* 0x0000000000187947 */ /* 0x000fea0003800000 */
.L_x_244:
[----:B------:R-:W-:-:S04]  /*5030*/  IADD3 R32, PT, PT, R14, -0x1, RZ ;  /* 0xffffffff0e207810 */ /* 0x000fc80007ffe0ff */
[----:B------:R-:W-:-:S04]  /*5040*/  ISETP.NE.AND P0, PT, R32, UR4, PT ;  /* 0x0000000420007c0c */ /* 0x000fc8000bf05270 */
[----:B------:R-:W-:-:S13]  /*5050*/  ISETP.NE.OR P0, PT, R34, RZ, P0 ;  /* 0x000000ff2200720c */ /* 0x000fda0000705670 */
[----:B------:R-:W-:-:S04]  /*5060*/  @!P0 IADD3 R34, P3, PT, R8, UR5, RZ ;  /* 0x0000000508228c10 */ /* 0x000fc8000ff7e0ff */
[----:B------:R-:W-:-:S05]  /*5070*/  @!P0 IADD3.X R35, PT, PT, R9, UR8, RZ, P3, !PT ;  /* 0x0000000809238c10 */ /* 0x000fca0009ffe4ff */
[----:B------:R3:W-:Y:S04]  /*5080*/  @!P0 STG.E desc[UR18][R34.64], R33 ;  /* 0x0000002122008986 */ /* 0x0007e8000c101912 */
.L_x_243:
[----:B------:R-:W-:Y:S05]  /*5090*/  BSYNC.RECONVERGENT B0 ;  /* 0x0000000000007941 */ /* 0x000fea0003800200 */
.L_x_242:
[----:B------:R-:W-:Y:S01]  /*50a0*/  ULEA UR17, UP0, UR22, UR17, 0x2 ;  /* 0x0000001116117291 */ /* 0x000fe2000f8010ff */
[----:B--23--:R-:W-:Y:S01]  /*50b0*/  MOV R33, UR24 ;  /* 0x0000001800217c02 */ /* 0x00cfe20008000f00 */
[----:B------:R-:W-:Y:S01]  /*50c0*/  UIADD3 UR9, UPT, UPT, UR9, 0x1, URZ ;  /* 0x0000000109097890 */ /* 0x000fe2000fffe0ff */
[----:B------:R-:W-:Y:S01]  /*50d0*/  MOV R35, UR28 ;  /* 0x0000001c00237c02 */ /* 0x000fe20008000f00 */
[----:B------:R-:W-:Y:S01]  /*50e0*/  UIADD3.X UR20, UPT, UPT, UR20, UR14, URZ, UP0, !UPT ;  /* 0x0000000e14147290 */ /* 0x000fe200087fe4ff */
[----:B------:R-:W-:Y:S01]  /*50f0*/  LEA R120, P0, R33, R120, 0x2 ;  /* 0x0000007821787211 */ /* 0x000fe200078010ff */
[----:B------:R-:W-:Y:S01]  /*5100*/  UISETP.NE.AND UP0, UPT, UR9, URZ, UPT ;  /* 0x000000ff0900728c */ /* 0x000fe2000bf05270 */
[----:B------:R-:W-:Y:S01]  /*5110*/  LEA R122, P3, R35, R122, 0x2 ;  /* 0x0000007a237a7211 */ /* 0x000fe200078610ff */
[----:B------:R-:W-:Y:S01]  /*5120*/  UIADD3 UR6, UP1, UPT, UR6, UR32, URZ ;  /* 0x0000002006067290 */ /* 0x000fe2000ff3e0ff */
[----:B------:R-:W-:Y:S01]  /*5130*/  FFMA.FTZ R48, R64, R55, R48 ;  /* 0x0000003740307223 */ /* 0x000fe20000010030 */
        /* <DEDUP_REMOVED lines=8> */
[----:B-1----:R-:W-:Y:S01]  /*51c0*/  FFMA.FTZ R40, R76, R139, R40 ;  /* 0x0000008b4c287223 */ /* 0x002fe20000010028 */
        /* <DEDUP_REMOVED lines=13> */
.L_x_237:
[----:B------:R-:W-:Y:S01]  /*52a0*/  BAR.SYNC.DEFER_BLOCKING 0x0 ;  /* 0x0000000000007b1d */ /* 0x000fe20000010000 */
[-C--:B------:R-:W-:Y:S01]  /*52b0*/  MOV R26, R20.reuse ;  /* 0x00000014001a7202 */ /* 0x080fe20000000f00 */
[----:B------:R-:W-:Y:S01]  /*52c0*/  UIADD3 UR4, UPT, UPT, UR4, 0x1, URZ ;  /* 0x0000000104047890 */ /* 0x000fe2000fffe0ff */
[C---:B------:R-:W-:Y:S01]  /*52d0*/  IADD3 R15, PT, PT, R24.reuse, R15, RZ ;  /* 0x0000000f180f7210 */ /* 0x040fe20007ffe0ff */
[C---:B------:R-:W-:Y:S01]  /*52e0*/  IMAD.WIDE.U32 R82, R24.reuse, 0x4, R82 ;  /* 0x0000000418527825 */ /* 0x040fe200078e0052 */
[C---:B------:R-:W-:Y:S01]  /*52f0*/  IADD3 R20, PT, PT, R24.reuse, R20, RZ ;  /* 0x0000001418147210 */ /* 0x040fe20007ffe0ff */
[----:B------:R-:W1:Y:S02]  /*5300*/  LDCU.128 UR8, c[0x0][0x430] ;  /* 0x00008600ff0877ac */ /* 0x000e640008000c00 */
[----:B------:R-:W2:Y:S01]  /*5310*/  LDC.64 R64, c[0x0][0x4a8] ;  /* 0x00012a00ff407b82 */ /* 0x000ea20000000a00 */
[----:B------:R-:W-:-:S04]  /*5320*/  IMAD.WIDE.U32 R84, R24, 0x4, R84 ;  /* 0x0000000418547825 */ /* 0x000fc800078e0054 */
[----:B------:R-:W-:-:S04]  /*5330*/  IMAD.WIDE.U32 R4, R24, 0x4, R4 ;  /* 0x0000000418047825 */ /* 0x000fc800078e0004 */
[----:B------:R-:W-:Y:S01]  /*5340*/  IMAD.WIDE.U32 R6, R24, 0x4, R6 ;  /* 0x0000000418067825 */ /* 0x000fe200078e0006 */
[----:B------:R-:W-:Y:S04]  /*5350*/  STS.128 [R27], R48 ;  /* 0x000000301b007388 */ /* 0x000fe80000000c00 */
[----:B------:R-:W-:Y:S04]  /*5360*/  STS.128 [R27+0x10], R44 ;  /* 0x0000102c1b007388 */ /* 0x000fe80000000c00 */
[----:B------:R-:W-:Y:S04]  /*5370*/  STS.128 [R27+0x20], R40 ;  /* 0x000020281b007388 */ /* 0x000fe80000000c00 */
[----:B------:R3:W-:Y:S01]  /*5380*/  STS.128 [R27+0x30], R36 ;  /* 0x000030241b007388 */ /* 0x0007e20000000c00 */
[----:B------:R-:W-:-:S03]  /*5390*/  NOP ;  /* 0x0000000000007918 */ /* 0x000fc60000000000 */
[----:B------:R-:W4:Y:S04]  /*53a0*/  LDS.128 R56, [R25] ;  /* 0x0000000019387984 */ /* 0x000f280000000c00 */
[----:B------:R-:W5:Y:S04]  /*53b0*/  LDS.128 R52, [R25+0x200] ;  /* 0x0002000019347984 */ /* 0x000f680000000c00 */
[----:B------:R-:W0:Y:S01]  /*53c0*/  LDS.128 R32, [R25+0x400] ;  /* 0x0004000019207984 */ /* 0x000e220000000c00 */
[----:B---3--:R-:W-:-:S03]  /*53d0*/  HFMA2 R27, -RZ, RZ, 0, 0 ;  /* 0x00000000ff1b7431 */ /* 0x008fc600000001ff */
[----:B------:R-:W3:Y:S01]  /*53e0*/  LDS.128 R60, [R25+0x600] ;  /* 0x00060000193c7984 */ /* 0x000ee20000000c00 */
[----:B-1----:R-:W-:-:S04]  /*53f0*/  IMAD.WIDE.U32 R44, R0, UR8, R26 ;  /* 0x00000008002c7c25 */ /* 0x002fc8000f8e001a */
[----:B------:R-:W-:Y:S02]  /*5400*/  IMAD R45, R0, UR9, R45 ;  /* 0x00000009002d7c24 */ /* 0x000fe4000f8e022d */
[----:B------:R-:W-:-:S04]  /*5410*/  IMAD.WIDE.U32 R26, R3, UR10, R44 ;  /* 0x0000000a031a7c25 */ /* 0x000fc8000f8e002c */
[----:B------:R-:W-:Y:S01]  /*5420*/  IMAD R27, R3, UR11, R27 ;  /* 0x0000000b031b7c24 */ /* 0x000fe2000f8e021b */
[----:B--2---:R-:W-:-:S04]  /*5430*/  LEA R36, P0, R26, R64, 0x2 ;  /* 0x000000401a247211 */ /* 0x004fc800078010ff */
[----:B------:R-:W-:Y:S02]  /*5440*/  LEA.HI.X R37, R26, R65, R27, 0x2, P0 ;  /* 0x000000411a257211 */ /* 0x000fe400000f141b */
[----:B------:R-:W-:Y:S01]  /*5450*/  ISETP.NE.AND P0, PT, R14, UR4, PT ;  /* 0x000000040e007c0c */ /* 0x000fe2000bf05270 */
[----:B------:R-:W-:-:S05]  /*5460*/  IMAD.WIDE.U32 R26, R23, 0x10, R36 ;  /* 0x00000010171a7825 */ /* 0x000fca00078e0024 */
[----:B----4-:R1:W-:Y:S04]  /*5470*/  STG.E.128 desc[UR18][R26.64], R56 ;  /* 0x000000381a007986 */ /* 0x0103e8000c101d12 */
[----:B-----5:R1:W-:Y:S04]  /*5480*/  STG.E.128 desc[UR18][R26.64+0x200], R52 ;  /* 0x000200341a007986 */ /* 0x0203e8000c101d12 */
[----:B0-----:R1:W-:Y:S04]  /*5490*/  STG.E.128 desc[UR18][R26.64+0x400], R32 ;  /* 0x000400201a007986 */ /* 0x0013e8000c101d12 */
[----:B---3--:R1:W-:Y:S01]  /*54a0*/  STG.E.128 desc[UR18][R26.64+0x600], R60 ;  /* 0x0006003c1a007986 */ /* 0x0083e2000c101d12 */
[----:B------:R-:W-:Y:S05]  /*54b0*/  @P0 BRA `(.L_x_248) ;  /* 0xffffffb800b80947 */ /* 0x000fea000383ffff */
[----:B------:R-:W-:Y:S05]  /*54c0*/  EXIT ;  /* 0x000000000000794d */ /* 0x000fea0003800000 */
.L_x_249:
        /* <DEDUP_REMOVED lines=11> */
.L_x_7936:


//--------------------- .text._Z25selective_scan_fwd_kernelI32Selective_Scan_fwd_kernel_traitsILi128ELi16ELi1ELb1ELb1ELb1ELb0ELb1EfffEEv13SSMParamsBase --------------------------
	.section	.text._Z25selective_scan_fwd_kernelI32Selective_Scan_fwd_kernel_traitsILi128ELi16ELi1ELb1ELb1ELb1ELb0ELb1EfffEEv13SSMParamsBase,"ax",@progbits
	.align	128
        .global         _Z25selective_scan_fwd_kernelI32Selective_Scan_fwd_kernel_traitsILi128ELi16ELi1ELb1ELb1ELb1ELb0ELb1EfffEEv13SSMParamsBase
        .type           _Z25selective_scan_fwd_kernelI32Selective_Scan_fwd_kernel_traitsILi128ELi16ELi1ELb1ELb1ELb1ELb0ELb1EfffEEv13SSMParamsBase,@function
        .size           _Z25selective_scan_fwd_kernelI32Selective_Scan_fwd_kernel_traitsILi128ELi16ELi1ELb1ELb1ELb1ELb0ELb1EfffEEv13SSMParamsBase,(.L_x_7937 - _Z25selective_scan_fwd_kernelI32Selective_Scan_fwd_kernel_traitsILi128ELi16ELi1ELb1ELb1ELb1ELb0ELb1EfffEEv13SSMParamsBase)
        .other          _Z25selective_scan_fwd_kernelI32Selective_Scan_fwd_kernel_traitsILi128ELi16ELi1ELb1ELb1ELb1ELb0ELb1EfffEEv13SSMParamsBase,@"STO_CUDA_ENTRY STV_DEFAULT"
_Z25selective_scan_fwd_kernelI32Selective_Scan_fwd_kernel_traitsILi128ELi16ELi1ELb1ELb1ELb1ELb0ELb1EfffEEv13SSMParamsBase:
.text._Z25selective_scan_fwd_kernelI32Selective_Scan_fwd_kernel_traitsILi128ELi16ELi1ELb1ELb1ELb1ELb0ELb1EfffEEv13SSMParamsBase:
        /* <DEDUP_REMOVED lines=57> */
.L_x_250:
        /* <DEDUP_REMOVED lines=99> */
.L_x_251:
        /* <DEDUP_REMOVED lines=10> */
.L_x_252:
        /* <DEDUP_REMOVED lines=100> */
.L_x_253:
        /* <DEDUP_REMOVED lines=35> */
.L_x_254:
[----:B------:R-:W-:-:S06]  /*12d0*/  UISETP.GE.AND UP0, UPT, UR36, 0x1, UPT ;  /* 0x000000012400788c */ /* 0x000fcc000bf06270 */
[----:B------:R-:W-:-:S13]  /*12e0*/  PLOP3.LUT P0, PT, PT, PT, UP0, 0x80, 0x8 ;  /* 0x000000000008781c */ /* 0x000fda0003f0f008 */
[----:B------:R-:W-:Y:S05]  /*12f0*/  @!P0 EXIT ;  /* 0x000000000000894d */ /* 0x000fea0003800000 */
[----:B------:R-:W-:Y:S01]  /*1300*/  UMOV UR10, URZ ;  /* 0x000000ff000a7c82 */ /* 0x000fe20008000000 */
[----:B------:R-:W-:-:S05]  /*1310*/  UMOV UR11, URZ ;  /* 0x000000ff000b7c82 */ /* 0x000fca0008000000 */
.L_x_298:
        /* <DEDUP_REMOVED lines=346> */
.L_x_256:
[----:B------:R-:W-:Y:S05]  /*28c0*/  BSYNC.RECONVERGENT B0 ;  /* 0x0000000000007941 */ /* 0x000fea0003800200 */
.L_x_255:
        /* <DEDUP_REMOVED lines=36> */
.L_x_258:
[----:B------:R-:W-:Y:S05]  /*2b10*/  BSYNC.RECONVERGENT B0 ;  /* 0x0000000000007941 */ /* 0x000fea0003800200 */
.L_x_257:
        /* <DEDUP_REMOVED lines=34> */
.L_x_260:
[----:B------:R-:W-:Y:S05]  /*2d40*/  BSYNC.RECONVERGENT B0 ;  /* 0x0000000000007941 */ /* 0x000fea0003800200 */
.L_x_259:
        /* <DEDUP_REMOVED lines=36> */
.L_x_262:
[----:B------:R-:W-:Y:S05]  /*2f90*/  BSYNC.RECONVERGENT B0 ;  /* 0x0000000000007941 */ /* 0x000fea0003800200 */
.L_x_261:
        /* <DEDUP_REMOVED lines=34> */
.L_x_264:
[----:B------:R-:W-:Y:S05]  /*31c0*/  BSYNC.RECONVERGENT B0 ;  /* 0x0000000000007941 */ /* 0x000fea0003800200 */
.L_x_263:
        /* <DEDUP_REMOVED lines=36> */
.L_x_266:
[----:B------:R-:W-:Y:S05]  /*3410*/  BSYNC.RECONVERGENT B0 ;  /* 0x0000000000007941 */ /* 0x000fea0003800200 */
.L_x_265:
        /* <DEDUP_REMOVED lines=34> */
.L_x_268:
[----:B------:R-:W-:Y:S05]  /*3640*/  BSYNC.RECONVERGENT B0 ;  /* 0x0000000000007941 */ /* 0x000fea0003800200 */
.L_x_267:
        /* <DEDUP_REMOVED lines=36> */
.L_x_270:
[----:B------:R-:W-:Y:S05]  /*3890*/  BSYNC.RECONVERGENT B0 ;  /* 0x0000000000007941 */ /* 0x000fea0003800200 */
.L_x_269:
        /* <DEDUP_REMOVED lines=34> */
.L_x_272:
[----:B------:R-:W-:Y:S05]  /*3ac0*/  BSYNC.RECONVERGENT B0 ;  /* 0x0000000000007941 */ /* 0x000fea0003800200 */
.L_x_271:
        /* <DEDUP_REMOVED lines=36> */
.L_x_274:
[----:B------:R-:W-:Y:S05]  /*3d10*/  BSYNC.RECONVERGENT B0 ;  /* 0x0000000000007941 */ /* 0x000fea0003800200 */
.L_x_273:
        /* <DEDUP_REMOVED lines=34> */
.L_x_276:
[----:B------:R-:W-:Y:S05]  /*3f40*/  BSYNC.RECONVERGENT B0 ;  /* 0x0000000000007941 */ /* 0x000fea0003800200 */
.L_x_275:
        /* <DEDUP_REMOVED lines=40> */
.L_x_278:
[----:B------:R-:W-:Y:S05]  /*41d0*/  BSYNC.RECONVERGENT B0 ;  /* 0x0000000000007941 */ /* 0x000fea0003800200 */
.L_x_277:
        /* <DEDUP_REMOVED lines=32> */
.L_x_280:
[----:B------:R-:W-:Y:S05]  /*43e0*/  BSYNC.RECONVERGENT B0 ;  /* 0x0000000000007941 */ /* 0x000fea0003800200 */
.L_x_279:
        /* <DEDUP_REMOVED lines=32> */
.L_x_282:
[----:B------:R-:W-:Y:S05]  /*45f0*/  BSYNC.RECONVERGENT B0 ;  /* 0x0000000000007941 */ /* 0x000fea0003800200 */
.L_x_281:
        /* <DEDUP_REMOVED lines=32> */
.L_x_284:
[----:B------:R-:W-:Y:S05]  /*4800*/  BSYNC.RECONVERGENT B0 ;  /* 0x0000000000007941 */ /* 0x000fea0003800200 */
.L_x_283:
        /* <DEDUP_REMOVED lines=32> */
.L_x_286:
[----:B------:R-:W-:Y:S05]  /*4a10*/  BSYNC.RECONVERGENT B0 ;  /* 0x0000000000007941 */ /* 0x000fea0003800200 */
.L_x_285:
        /* <DEDUP_REMOVED lines=63> */
.L_x_297:
        /* <DEDUP_REMOVED lines=299> */
.L_x_289:
[----:B------:R-:W-:Y:S01]  /*60c0*/  HFMA2 R85, -RZ, RZ, 0, 0 ;  /* 0x00000000ff557431 */ /* 0x000fe200000001ff */
[----:B------:R-:W-:Y:S06]  /*60d0*/  BRA.U !UP2, `(.L_x_288) ;  /* 0x000000010a147547 */ /* 0x000fec000b800000 */
[----:B------:R-:W-:-:S04]  /*60e0*/  UIADD3 UR4, UP0, UPT, UR32, UR12, URZ ;  /* 0x0000000c20047290 */ /* 0x000fc8000ff1e0ff */
[----:B------:R-:W-:Y:S02]  /*60f0*/  UIADD3.X UR5, UPT, UPT, UR33, UR13, URZ, UP0, !UPT ;  /* 0x0000000d21057290 */ /* 0x000fe400087fe4ff */
[----:B------:R-:W-:-:S04]  /*6100*/  IMAD.U32 R40, RZ, RZ, UR4 ;  /* 0x00000004ff287e24 */ /* 0x000fc8000f8e00ff */
[----:B------:R-:W-:-:S05]  /*6110*/  MOV R41, UR5 ;  /* 0x0000000500297c02 */ /* 0x000fca0008000f00 */
[----:B------:R1:W5:Y:S02]  /*6120*/  LDG.E R85, desc[UR34][R40.64] ;  /* 0x0000002228557981 */ /* 0x000364000c1e1900 */
.L_x_288:
        /* <DEDUP_REMOVED lines=106> */
.L_x_291:
[----:B------:R-:W-:Y:S05]  /*67d0*/  BSYNC.RECONVERGENT B0 ;  /* 0x0000000000007941 */ /* 0x000fea0003800200 */
.L_x_290:
        /* <DEDUP_REMOVED lines=39> */
.L_x_295:
        /* <DEDUP_REMOVED lines=35> */
.L_x_296:
        /* <DEDUP_REMOVED lines=10> */
.L_x_294:
        /* <DEDUP_REMOVED lines=9> */
.L_x_293:
[----:B------:R-:W-:Y:S05]  /*6db0*/  BSYNC.RECONVERGENT B0 ;  /* 0x0000000000007941 */ /* 0x000fea0003800200 */
.L_x_292:
        /* <DEDUP_REMOVED lines=32> */
.L_x_287:
        /* <DEDUP_REMOVED lines=99> */
.L_x_299:
        /* <DEDUP_REMOVED lines=9> */
.L_x_7937:


//--------------------- .text._Z25selective_scan_fwd_kernelI32Selective_Scan_fwd_kernel_traitsILi128ELi16ELi1ELb1ELb1ELb1ELb1ELb0EfffEEv13SSMParamsBase --------------------------
	.section	.text._Z25selective_scan_fwd_kernelI32Selective_Scan_fwd_kernel_traitsILi128ELi16ELi1ELb1ELb1ELb1ELb1ELb0EfffEEv13SSMParamsBase,"ax",@progbits
	.align	128
        .global         _Z25selective_scan_fwd_kernelI32Selective_Scan_fwd_kernel_traitsILi128ELi16ELi1ELb1ELb1ELb1ELb1ELb0EfffEEv13SSMParamsBase
        .type           _Z25selective_scan_fwd_kernelI32Selective_Scan_fwd_kernel_traitsILi128ELi16ELi1ELb1ELb1ELb1ELb1ELb0EfffEEv13SSMParamsBase,@function
        .size           _Z25selective_scan_fwd_kernelI32Selective_Scan_fwd_kernel_traitsILi128ELi16ELi1ELb1ELb1ELb1ELb1ELb0EfffEEv13SSMParamsBase,(.L_x_7938 - _Z25selective_scan_fwd_kernelI32Selective_Scan_fwd_kernel_traitsILi128ELi16ELi1ELb1ELb1ELb1ELb1ELb0EfffEEv13SSMParamsBase)
        .other          _Z25selective_scan_fwd_kernelI32Selective_Scan_fwd_kernel_traitsILi128ELi16ELi1ELb1ELb1ELb1ELb1ELb0EfffEEv13SSMParamsBase,@"STO_CUDA_ENTRY STV_DEFAULT"
_Z25selective_scan_fwd_kernelI32Selective_Scan_fwd_kernel_traitsILi128ELi16ELi1ELb1ELb1ELb1ELb1ELb0EfffEEv13SSMParamsBase:
.text._Z25selective_scan_fwd_kernelI32Selective_Scan_fwd_kernel_traitsILi128ELi16ELi1ELb1ELb1ELb1ELb1ELb0EfffEEv13SSMParamsBase:
        /* <DEDUP_REMOVED lines=38> */
.L_x_300:
        /* <DEDUP_REMOVED lines=16> */
[----:B------:R-:W0:Y:S08]  /*0360*/  LDC.64 R22, c[0x0][0x3d8] ;  /* 0x0000f600ff167b82 */ /* 0x000e300000000a00 */
[----:B------:R-:W0:Y:S01]  /*0370*/  LDC.64 R28, c[0x0][0x3f8] ;  /* 0x0000fe00ff1c7b82 */ /* 0x000e220000000a00 */
[----:B-1----:R-:W-:-:S04]  /*0380*/  IADD3 R4, PT, PT, R6, 0xffffffe, RZ ;  /* 0x0ffffffe06047810 */ /* 0x002fc80007ffe0ff */
[----:B------:R1:W3:Y:S03]  /*0390*/  F2I.FTZ.U32.TRUNC.NTZ R5, R4 ;  /* 0x0000000400057305 */ /* 0x0002e6000021f000 */
[----:B------:R-:W0:Y:S01]  /*03a0*/  LDC.64 R20, c[0x0][0x498] ;  /* 0x00012600ff147b82 */ /* 0x000e220000000a00 */
        /* <DEDUP_REMOVED lines=21> */
[----:B------:R-:W2:Y:S01]  /*0500*/  LDC.64 R12, c[0x0][0x490] ;  /* 0x00012400ff0c7b82 */ /* 0x000ea20000000a00 */
[----:B------:R-:W-:Y:S02]  /*0510*/  ISETP.NE.AND P4, PT, R16, RZ, PT ;  /* 0x000000ff1000720c */ /* 0x000fe40003f85270 */
[----:B------:R-:W-:-:S07]  /*0520*/  ISETP.GE.AND P3, PT, R7, RZ, PT ;  /* 0x000000ff0700720c */ /* 0x000fce0003f66270 */
[----:B------:R-:W-:Y:S02]  /*0530*/  @P5 IADD3 R6, PT, PT, R6, 0x1, RZ ;  /* 0x0000000106065810 */ /* 0x000fe40007ffe0ff */
[----:B-----5:R-:W-:Y:S02]  /*0540*/  ISETP.NE.AND P5, PT, R32, RZ, PT ;  /* 0x000000ff2000720c */ /* 0x020fe40003fa5270 */
[----:B------:R-:W-:Y:S01]  /*0550*/  MOV R15, R6 ;  /* 0x00000006000f7202 */ /* 0x000fe20000000f00 */
[----:B------:R-:W-:-:S03]  /*0560*/  IMAD.WIDE.U32 R6, R0, R18, RZ ;  /* 0x0000001200067225 */ /* 0x000fc600078e00ff */
[----:B------:R-:W-:Y:S01]  /*0570*/  @!P3 IADD3 R15, PT, PT, -R15, RZ, RZ ;  /* 0x000000ff0f0fb210 */ /* 0x000fe20007ffe1ff */
[----:B----4-:R-:W-:Y:S01]  /*0580*/  IMAD.WIDE.U32 R10, R0, R8, RZ ;  /* 0x00000008000a7225 */ /* 0x010fe200078e00ff */
[----:B------:R-:W-:-:S03]  /*0590*/  @!P4 LOP3.LUT R15, RZ, R16, RZ, 0x33, !PT ;  /* 0x00000010ff0fc212 */ /* 0x000fc600078e33ff */
[----:B------:R-:W-:Y:S01]  /*05a0*/  IMAD R7, R0, R19, R7 ;  /* 0x0000001300077224 */ /* 0x000fe200078e0207 */
[----:B--2---:R-:W-:Y:S01]  /*05b0*/  LEA R84, P3, R4, R12, 0x2 ;  /* 0x0000000c04547211 */ /* 0x004fe200078610ff */
[----:B------:R-:W-:Y:S02]  /*05c0*/  IMAD R11, R0, R9, R11 ;  /* 0x00000009000b7224 */ /* 0x000fe400078e020b */
[----:B------:R-:W-:Y:S01]  /*05d0*/  IMAD.WIDE.U32 R8, R3, R82, R6 ;  /* 0x0000005203087225 */ /* 0x000fe200078e0006 */
[----:B------:R-:W-:Y:S02]  /*05e0*/  LEA.HI.X R85, R4, R13, R85, 0x2, P3 ;  /* 0x0000000d04557211 */ /* 0x000fe400018f1455 */
[----:B------:R-:W-:Y:S01]  /*05f0*/  SHF.R.S32.HI R13, RZ, 0x1f, R15 ;  /* 0x0000001fff0d7819 */ /* 0x000fe2000001140f */
[----:B0-----:R-:W-:Y:S01]  /*0600*/  IMAD.WIDE.U32 R4, R0, R26, RZ ;  /* 0x0000001a00047225 */ /* 0x001fe200078e00ff */
[----:B------:R-:W-:-:S03]  /*0610*/  LEA R82, P3, R8, R20, 0x2 ;  /* 0x0000001408527211 */ /* 0x000fc600078610ff */
[----:B------:R-:W-:Y:S02]  /*0620*/  IMAD R5, R0, R27, R5 ;  /* 0x0000001b00057224 */ /* 0x000fe400078e0205 */
        /* <DEDUP_REMOVED lines=22> */
.L_x_301:
        /* <DEDUP_REMOVED lines=11> */
.L_x_302:
        /* <DEDUP_REMOVED lines=69> */
.L_x_303:
        /* <DEDUP_REMOVED lines=13> */
[----:B0-----:R-:W-:Y:S02]  /*0d60*/  MOV R14, RZ ;  /* 0x000000ff000e7202 */ /* 0x001fe40000000f00 */
[----:B-1----:R-:W-:-:S05]  /*0d70*/  IADD3 R18, PT, PT, RZ, -R15, RZ ;  /* 0x8000000fff127210 */ /* 0x002fca0007ffe0ff */
        /* <DEDUP_REMOVED lines=15> */
.L_x_304:
        /* <DEDUP_REMOVED lines=11> */
[----:B0-----:R-:W-:Y:S02]  /*0f20*/  SHF.L.U32 R19, R16, 0x2, RZ ;  /* 0x0000000210137819 */ /* 0x001fe400000006ff */
[C---:B---3--:R-:W-:Y:S02]  /*0f30*/  LEA R80, P0, R0.reuse, R80, 0x2 ;  /* 0x0000005000507211 */ /* 0x048fe400078010ff */
[----:B------:R-:W-:Y:S02]  /*0f40*/  LOP3.LUT R19, R19, 0xf80, RZ, 0xc0, !PT ;  /* 0x00000f8013137812 */ /* 0x000fe400078ec0ff */
[----:B------:R-:W-:Y:S02]  /*0f50*/  LEA.HI.X R81, R0, R81, RZ, 0x2, P0 ;  /* 0x0000005100517211 */ /* 0x000fe400000f14ff */
[----:B------:R-:W-:-:S02]  /*0f60*/  MOV R20, RZ ;  /* 0x000000ff00147202 */ /* 0x000fc40000000f00 */
[----:B-----5:R-:W-:Y:S02]  /*0f70*/  SHF.L.U32 R21, R16, 0x4, RZ ;  /* 0x0000000410157819 */ /* 0x020fe400000006ff */
[--C-:B------:R-:W-:Y:S02]  /*0f80*/  SHF.R.U32.HI R22, RZ, 0x5, R16.reuse ;  /* 0x00000005ff167819 */ /* 0x100fe40000011610 */
[----:B------:R-:W-:-:S07]  /*0f90*/  LOP3.LUT R23, R19, 0x1f, R16, 0xf8, !PT ;  /* 0x0000001f13177812 */ /* 0x000fce00078ef810 */
.L_x_348:
        /* <DEDUP_REMOVED lines=97> */
.L_x_306:
[----:B------:R-:W-:Y:S05]  /*15b0*/  BSYNC.RECONVERGENT B0 ;  /* 0x0000000000007941 */ /* 0x000fea0003800200 */
.L_x_305:
        /* <DEDUP_REMOVED lines=34> */
.L_x_308:
[----:B------:R-:W-:Y:S05]  /*17e0*/  BSYNC.RECONVERGENT B0 ;  /* 0x0000000000007941 */ /* 0x000fea0003800200 */
.L_x_307:
        /* <DEDUP_REMOVED lines=36> */
.L_x_310:
[----:B------:R-:W-:Y:S05]  /*1a30*/  BSYNC.RECONVERGENT B0 ;  /* 0x0000000000007941 */ /* 0x000fea0003800200 */
.L_x_309:
        /* <DEDUP_REMOVED lines=34> */
.L_x_312:
[----:B------:R-:W-:Y:S05]  /*1c60*/  BSYNC.RECONVERGENT B0 ;  /* 0x0000000000007941 */ /* 0x000fea0003800200 */
.L_x_311:
        /* <DEDUP_REMOVED lines=36> */
.L_x_314:
[----:B------:R-:W-:Y:S05]  /*1eb0*/  BSYNC.RECONVERGENT B0 ;  /* 0x0000000000007941 */ /* 0x000fea0003800200 */
.L_x_313:
        /* <DEDUP_REMOVED lines=34> */
.L_x_316:
[----:B------:R-:W-:Y:S05]  /*20e0*/  BSYNC.RECONVERGENT B0 ;  /* 0x0000000000007941 */ /* 0x000fea0003800200 */
.L_x_315:
        /* <DEDUP_REMOVED lines=36> */
.L_x_318:
[----:B------:R-:W-:Y:S05]  /*2330*/  BSYNC.RECONVERGENT B0 ;  /* 0x0000000000007941 */ /* 0x000fea0003800200 */
.L_x_317:
        /* <DEDUP_REMOVED lines=34> */
.L_x_320:
[----:B------:R-:W-:Y:S05]  /*2560*/  BSYNC.RECONVERGENT B0 ;  /* 0x0000000000007941 */ /* 0x000fea0003800200 */
.L_x_319:
        /* <DEDUP_REMOVED lines=36> */
.L_x_322:
[----:B------:R-:W-:Y:S05]  /*27b0*/  BSYNC.RECONVERGENT B0 ;  /* 0x0000000000007941 */ /* 0x000fea0003800200 */
.L_x_321:
        /* <DEDUP_REMOVED lines=34> */
.L_x_324:
[----:B------:R-:W-:Y:S05]  /*29e0*/  BSYNC.RECONVERGENT B0 ;  /* 0x0000000000007941 */ /* 0x000fea0003800200 */
.L_x_323:
        /* <DEDUP_REMOVED lines=36> */
.L_x_326:
[----:B------:R-:W-:Y:S05]  /*2c30*/  BSYNC.RECONVERGENT B0 ;  /* 0x0000000000007941 */ /* 0x000fea0003800200 */
.L_x_325:
        /* <DEDUP_REMOVED lines=34> */
.L_x_328:
[----:B------:R-:W-:Y:S05]  /*2e60*/  BSYNC.RECONVERGENT B0 ;  /* 0x0000000000007941 */ /* 0x000fea0003800200 */
.L_x_327:
        /* <DEDUP_REMOVED lines=37> */
.L_x_330:
[----:B------:R-:W-:Y:S05]  /*30c0*/  BSYNC.RECONVERGENT B0 ;  /* 0x0000000000007941 */ /* 0x000fea0003800200 */
.L_x_329:
        /* <DEDUP_REMOVED lines=32> */
.L_x_332:
[----:B------:R-:W-:Y:S05]  /*32d0*/  BSYNC.RECONVERGENT B0 ;  /* 0x0000000000007941 */ /* 0x000fea0003800200 */
.L_x_331:
        /* <DEDUP_REMOVED lines=32> */
.L_x_334:
[----:B------:R-:W-:Y:S05]  /*34e0*/  BSYNC.RECONVERGENT B0 ;  /* 0x0000000000007941 */ /* 0x000fea0003800200 */
.L_x_333:
        /* <DEDUP_REMOVED lines=32> */
.L_x_336:
[----:B------:R-:W-:Y:S05]  /*36f0*/  BSYNC.RECONVERGENT B0 ;  /* 0x0000000000007941 */ /* 0x000fea0003800200 */
.L_x_335:
        /* <DEDUP_REMOVED lines=61> */
.L_x_347:
[----:B------:R-:W2:Y:S04]  /*3ad0*/  LDG.E.128 R32, desc[UR18][R120.64+-0x400] ;  /* 0xfffc001278207981 */ /* 0x000ea8000c1e1d00 */
[----:B------:R-:W3:Y:S04]  /*3ae0*/  LDG.E.128 R52, desc[UR18][R120.64+-0x200] ;  /* 0xfffe001278347981 */ /* 0x000ee8000c1e1d00 */
[----:B------:R-:W5:Y:S04]  /*3af0*/  LDG.E.128 R56, desc[UR18][R120.64] ;  /* 0x0000001278387981 */ /* 0x000f68000c1e1d00 */
[----:B------:R-:W4:Y:S01]  /*3b00*/  LDG.E.128 R76, desc[UR18][R120.64+0x200] ;  /* 0x00020012784c7981 */ /* 0x000f22000c1e1d00 */
[----:B0-----:R-:W-:-:S02]  /*3b10*/  MOV R110, UR17 ;  /* 0x00000011006e7c02 */ /* 0x001fc40008000f00 */
[----:B------:R-:W-:-:S05]  /*3b20*/  MOV R111, UR20 ;  /* 0x00000014006f7c02 */ /* 0x000fca0008000f00 */
        /* <DEDUP_REMOVED lines=115> */
[----:B------:R-:W-:Y:S01]  /*4260*/  FMUL.FTZ R142, R118, R59 ;  /* 0x0000003b768e7220 */ /* 0x000fe20000410000 */
[----:B------:R3:W1:Y:S01]  /*4270*/  LDS.128 R68, [R27+0x2130] ;  /* 0x002130001b447984 */ /* 0x0006620000000c00 */
[----:B------:R-:W5:Y:S01]  /*4280*/  MUFU.EX2 R53, R53 ;  /* 0x0000003500357308 */ /* 0x000f620000000800 */
[----:B------:R-:W-:-:S02]  /*4290*/  IADD3 R33, PT, PT, R21, 0xf, RZ ;  /* 0x0000000f15217810 */ /* 0x000fc40007ffe0ff */
[----:B------:R-:W-:Y:S02]  /*42a0*/  IADD3 R35, PT, PT, R21, 0xe, RZ ;  /* 0x0000000e15237810 */ /* 0x000fe40007ffe0ff */
[----:B------:R-:W-:Y:S02]  /*42b0*/  FSEL R63, R63, RZ, !P6 ;  /* 0x000000ff3f3f7208 */ /* 0x000fe40007000000 */
[----:B------:R-:W-:Y:S02]  /*42c0*/  FSEL R140, R54, 1, !P6 ;  /* 0x3f800000368c7808 */ /* 0x000fe40007000000 */
[----:B------:R-:W-:Y:S01]  /*42d0*/  ISETP.GE.U32.AND P6, PT, R33, R24, PT ;  /* 0x000000182100720c */ /* 0x000fe20003fc6070 */
[----:B------:R-:W-:Y:S01]  /*42e0*/  FMUL.FTZ R33, R119, R58 ;  /* 0x0000003a77217220 */ /* 0x000fe20000410000 */
[----:B------:R-:W-:Y:S02]  /*42f0*/  FSEL R62, R34, RZ, !P5 ;  /* 0x000000ff223e7208 */ /* 0x000fe40006800000 */
[----:B------:R-:W-:-:S02]  /*4300*/  ISETP.GE.U32.AND P5, PT, R35, R24, PT ;  /* 0x000000182300720c */ /* 0x000fc40003fa6070 */
[----:B------:R-:W-:Y:S02]  /*4310*/  FSEL R58, R56, RZ, !P0 ;  /* 0x000000ff383a7208 */ /* 0x000fe40004000000 */
[----:B------:R-:W-:Y:S02]  /*4320*/  FSEL R59, R55, 1, !P0 ;  /* 0x3f800000373b7808 */ /* 0x000fe40004000000 */
[----:B------:R-:W-:Y:S02]  /*4330*/  ISETP.GE.U32.AND P0, PT, R21, R24, PT ;  /* 0x000000181500720c */ /* 0x000fe40003f06070 */
[----:B------:R-:W-:Y:S02]  /*4340*/  FSEL R146, R143, 1, !P5 ;  /* 0x3f8000008f927808 */ /* 0x000fe40006800000 */
[----:B0-----:R-:W-:Y:S02]  /*4350*/  FSEL R147, R147, 1, !P4 ;  /* 0x3f80000093937808 */ /* 0x001fe40006000000 */
[----:B-----5:R-:W-:-:S02]  /*4360*/  FSEL R145, R53, 1, !P6 ;  /* 0x3f80000035917808 */ /* 0x020fc40007000000 */
[----:B------:R-:W-:Y:S02]  /*4370*/  FSEL R148, R52, RZ, !P0 ;  /* 0x000000ff34947208 */ /* 0x000fe40004000000 */
[----:B------:R-:W-:Y:S02]  /*4380*/  FSEL R149, R32, 1, !P0 ;  /* 0x3f80000020957808 */ /* 0x000fe40004000000 */
        /* <DEDUP_REMOVED lines=20> */
.L_x_339:
[----:B------:R-:W-:Y:S01]  /*44d0*/  MOV R111, RZ ;  /* 0x000000ff006f7202 */ /* 0x000fe20000000f00 */
[----:B------:R-:W-:Y:S06]  /*44e0*/  @!P2 BRA `(.L_x_338) ;  /* 0x00000000000ca947 */ /* 0x000fec0003800000 */
[----:B------:R-:W-:-:S04]  /*44f0*/  IADD3 R32, P0, PT, R8, UR5, RZ ;  /* 0x0000000508207c10 */ /* 0x000fc8000ff1e0ff */
[----:B------:R-:W-:-:S05]  /*4500*/  IADD3.X R33, PT, PT, R9, UR8, RZ, P0, !PT ;  /* 0x0000000809217c10 */ /* 0x000fca00087fe4ff */
[----:B------:R2:W5:Y:S04]  /*4510*/  LDG.E R111, desc[UR18][R32.64] ;  /* 0x00000012206f7981 */ /* 0x000568000c1e1900 */
.L_x_338:
        /* <DEDUP_REMOVED lines=104> */
.L_x_341:
[----:B------:R-:W-:Y:S05]  /*4ba0*/  BSYNC.RECONVERGENT B0 ;  /* 0x0000000000007941 */ /* 0x000fea0003800200 */
.L_x_340:
        /* <DEDUP_REMOVED lines=33> */
.L_x_345:
        /* <DEDUP_REMOVED lines=15> */
[----:B------:R-:W-:Y:S02]  /*4eb0*/  MOV R34, R54 ;  /* 0x0000003600227202 */ /* 0x000fe40000000f00 */
[----:B------:R-:W-:Y:S01]  /*4ec0*/  ISETP.GE.AND P4, PT, R53, RZ, PT ;  /* 0x000000ff3500720c */ /* 0x000fe20003f86270 */
        /* <DEDUP_REMOVED lines=12> */
.L_x_346:
        /* <DEDUP_REMOVED lines=10> */
.L_x_344:
[----:B------:R-:W-:-:S04]  /*5030*/  IADD3 R32, PT, PT, R14, -0x1, RZ ;  /* 0xffffffff0e207810 */ /* 0x000fc80007ffe0ff */
[----:B------:R-:W-:-:S04]  /*5040*/  ISETP.NE.AND P0, PT, R32, UR4, PT ;  /* 0x0000000420007c0c */ /* 0x000fc8000bf05270 */
[----:B------:R-:W-:-:S13]  /*5050*/  ISETP.NE.OR P0, PT, R34, RZ, P0 ;  /* 0x000000ff2200720c */ /* 0x000fda0000705670 */
[----:B------:R-:W-:-:S04]  /*5060*/  @!P0 IADD3 R34, P3, PT, R8, UR5, RZ ;  /* 0x0000000508228c10 */ /* 0x000fc8000ff7e0ff */
[----:B------:R-:W-:-:S05]  /*5070*/  @!P0 IADD3.X R35, PT, PT, R9, UR8, RZ, P3, !PT ;  /* 0x0000000809238c10 */ /* 0x000fca0009ffe4ff */
[----:B------:R3:W-:Y:S04]  /*5080*/  @!P0 STG.E desc[UR18][R34.64], R33 ;  /* 0x0000002122008986 */ /* 0x0007e8000c101912 */
.L_x_343:
[----:B------:R-:W-:Y:S05]  /*5090*/  BSYNC.RECONVERGENT B0 ;  /* 0x0000000000007941 */ /* 0x000fea0003800200 */
.L_x_342:
        /* <DEDUP_REMOVED lines=32> */
.L_x_337:
[----:B------:R-:W-:Y:S01]  /*52a0*/  BAR.SYNC.DEFER_BLOCKING 0x0 ;  /* 0x0000000000007b1d */ /* 0x000fe20000010000 */
[----:B------:R-:W-:Y:S01]  /*52b0*/  HFMA2 R87, -RZ, RZ, 0, 0 ;  /* 0x00000000ff577431 */ /* 0x000fe200000001ff */
[----:B------:R-:W-:-:S04]  /*52c0*/  MOV R86, R20 ;  /* 0x0000001400567202 */ /* 0x000fc80000000f00 */
[----:B------:R-:W1:Y:S02]  /*52d0*/  LDCU.128 UR8, c[0x0][0x430] ;  /* 0x00008600ff0877ac */ /* 0x000e640008000c00 */
[----:B------:R-:W2:Y:S01]  /*52e0*/  LDC.64 R88, c[0x0][0x4a8] ;  /* 0x00012a00ff587b82 */ /* 0x000ea20000000a00 */
[----:B------:R-:W3:Y:S07]  /*52f0*/  LDCU.128 UR12, c[0x0][0x420] ;  /* 0x00008400ff0c77ac */ /* 0x000eee0008000c00 */
[----:B------:R-:W4:Y:S01]  /*5300*/  LDC.64 R90, c[0x0][0x4b8] ;  /* 0x00012e00ff5a7b82 */ /* 0x000f220000000a00 */
[----:B------:R-:W-:Y:S01]  /*5310*/  STS.128 [R27], R48 ;  /* 0x000000301b007388 */ /* 0x000fe20000000c00 */
[----:B-1----:R-:W-:-:S03]  /*5320*/  IMAD.WIDE.U32 R64, R0, UR8, R86 ;  /* 0x0000000800407c25 */ /* 0x002fc6000f8e0056 */
[----:B------:R-:W-:Y:S01]  /*5330*/  STS.128 [R27+0x10], R44 ;  /* 0x0000102c1b007388 */ /* 0x000fe20000000c00 */
[C---:B------:R-:W-:Y:S02]  /*5340*/  IMAD R65, R0.reuse, UR9, R65 ;  /* 0x0000000900417c24 */ /* 0x040fe4000f8e0241 */
[----:B---3--:R-:W-:Y:S01]  /*5350*/  IMAD.WIDE.U32 R66, R0, UR12, R86 ;  /* 0x0000000c00427c25 */ /* 0x008fe2000f8e0056 */
[----:B------:R-:W-:Y:S03]  /*5360*/  STS.128 [R27+0x20], R40 ;  /* 0x000020281b007388 */ /* 0x000fe60000000c00 */
[----:B------:R-:W-:Y:S01]  /*5370*/  IMAD.WIDE.U32 R64, R3, UR10, R64 ;  /* 0x0000000a03407c25 */ /* 0x000fe2000f8e0040 */
[----:B------:R-:W-:Y:S01]  /*5380*/  STS.128 [R27+0x30], R36 ;  /* 0x000030241b007388 */ /* 0x000fe20000000c00 */
[----:B------:R-:W-:-:S03]  /*5390*/  NOP ;  /* 0x0000000000007918 */ /* 0x000fc60000000000 */
[----:B------:R-:W1:Y:S01]  /*53a0*/  LDS.128 R60, [R25] ;  /* 0x00000000193c7984 */ /* 0x000e620000000c00 */
[C---:B------:R-:W-:Y:S01]  /*53b0*/  IMAD R26, R3.reuse, UR11, R65 ;  /* 0x0000000b031a7c24 */ /* 0x040fe2000f8e0241 */
[----:B--2---:R-:W-:Y:S01]  /*53c0*/  LEA R88, P0, R64, R88, 0x2 ;  /* 0x0000005840587211 */ /* 0x004fe200078010ff */
[----:B------:R-:W-:Y:S01]  /*53d0*/  IMAD R67, R0, UR13, R67 ;  /* 0x0000000d00437c24 */ /* 0x000fe2000f8e0243 */
[----:B------:R-:W2:Y:S01]  /*53e0*/  LDS.128 R56, [R25+0x200] ;  /* 0x0002000019387984 */ /* 0x000ea20000000c00 */
[----:B------:R-:W3:Y:S01]  /*53f0*/  LDCU.128 UR8, c[0x0][0x440] ;  /* 0x00008800ff0877ac */ /* 0x000ee20008000c00 */
[----:B------:R-:W-:Y:S01]  /*5400*/  LEA.HI.X R89, R64, R89, R26, 0x2, P0 ;  /* 0x0000005940597211 */ /* 0x000fe200000f141a */
[----:B------:R-:W-:Y:S01]  /*5410*/  IMAD.WIDE.U32 R66, R3, UR14, R66 ;  /* 0x0000000e03427c25 */ /* 0x000fe2000f8e0042 */
[----:B------:R-:W5:Y:S03]  /*5420*/  LDS.128 R52, [R25+0x400] ;  /* 0x0004000019347984 */ /* 0x000f660000000c00 */
[----:B------:R-:W-:Y:S01]  /*5430*/  IMAD.WIDE.U32 R88, R23, 0x10, R88 ;  /* 0x0000001017587825 */ /* 0x000fe200078e0058 */
[----:B------:R-:W0:Y:S01]  /*5440*/  LDS.128 R32, [R25+0x600] ;  /* 0x0006000019207984 */ /* 0x000e220000000c00 */
[----:B----4-:R-:W-:-:S02]  /*5450*/  LEA R90, P0, R66, R90, 0x2 ;  /* 0x0000005a425a7211 */ /* 0x010fc400078010ff */
[----:B------:R-:W-:-:S05]  /*5460*/  IMAD R26, R3, UR15, R67 ;  /* 0x0000000f031a7c24 */ /* 0x000fca000f8e0243 */
[----:B------:R-:W-:-:S03]  /*5470*/  LEA.HI.X R91, R66, R91, R26, 0x2, P0 ;  /* 0x0000005b425b7211 */ /* 0x000fc600000f141a */
[----:B------:R-:W-:Y:S01]  /*5480*/  IMAD.WIDE.U32 R90, R23, 0x10, R90 ;  /* 0x00000010175a7825 */ /* 0x000fe200078e005a */
[----:B-1----:R-:W-:Y:S04]  /*5490*/  STG.E.128 desc[UR18][R88.64], R60 ;  /* 0x0000003c58007986 */ /* 0x002fe8000c101d12 */
[----:B--2---:R-:W-:Y:S04]  /*54a0*/  STG.E.128 desc[UR18][R88.64+0x200], R56 ;  /* 0x0002003858007986 */ /* 0x004fe8000c101d12 */
[----:B-----5:R-:W-:Y:S04]  /*54b0*/  STG.E.128 desc[UR18][R88.64+0x400], R52 ;  /* 0x0004003458007986 */ /* 0x020fe8000c101d12 */
[----:B0-----:R-:W-:Y:S01]  /*54c0*/  STG.E.128 desc[UR18][R88.64+0x600], R32 ;  /* 0x0006002058007986 */ /* 0x001fe2000c101d12 */
[----:B------:R-:W-:Y:S06]  /*54d0*/  BAR.SYNC.DEFER_BLOCKING 0x0 ;  /* 0x0000000000007b1d */ /* 0x000fec0000010000 */
[----:B------:R-:W2:Y:S04]  /*54e0*/  LDG.E.128 R64, desc[UR18][R90.64] ;  /* 0x000000125a407981 */ /* 0x000ea8000c1e1d00 */
[----:B------:R-:W4:Y:S04]  /*54f0*/  LDG.E.128 R68, desc[UR18][R90.64+0x200] ;  /* 0x000200125a447981 */ /* 0x000f28000c1e1d00 */
[----:B------:R-:W5:Y:S04]  /*5500*/  LDG.E.128 R72, desc[UR18][R90.64+0x400] ;  /* 0x000400125a487981 */ /* 0x000f68000c1e1d00 */
[----:B------:R-:W3:Y:S01]  /*5510*/  LDG.E.128 R76, desc[UR18][R90.64+0x600] ;  /* 0x000600125a4c7981 */ /* 0x000ee2000c1e1d00 */
[----:B------:R-:W-:Y:S01]  /*5520*/  UIADD3 UR4, UPT, UPT, UR4, 0x1, URZ ;  /* 0x0000000104047890 */ /* 0x000fe2000fffe0ff */
[C---:B------:R-:W-:Y:S01]  /*5530*/  IADD3 R15, PT, PT, R24.reuse, R15, RZ ;  /* 0x0000000f180f7210 */ /* 0x040fe20007ffe0ff */
[C---:B------:R-:W-:Y:S01]  /*5540*/  IMAD.WIDE.U32 R82, R24.reuse, 0x4, R82 ;  /* 0x0000000418527825 */ /* 0x040fe200078e0052 */
[----:B------:R-:W-:-:S03]  /*5550*/  IADD3 R20, PT, PT, R24, R20, RZ ;  /* 0x0000001418147210 */ /* 0x000fc60007ffe0ff */
[----:B------:R-:W-:-:S04]  /*5560*/  IMAD.WIDE.U32 R84, R24, 0x4, R84 ;  /* 0x0000000418547825 */ /* 0x000fc800078e0054 */
[----:B------:R-:W-:-:S04]  /*5570*/  IMAD.WIDE.U32 R4, R24, 0x4, R4 ;  /* 0x0000000418047825 */ /* 0x000fc800078e0004 */
[----:B------:R-:W-:Y:S01]  /*5580*/  IMAD.WIDE.U32 R6, R24, 0x4, R6 ;  /* 0x0000000418067825 */ /* 0x000fe200078e0006 */
[----:B--2---:R-:W-:Y:S04]  /*5590*/  STS.128 [R25], R64 ;  /* 0x0000004019007388 */ /* 0x004fe80000000c00 */
[----:B----4-:R-:W-:Y:S04]  /*55a0*/  STS.128 [R25+0x200], R68 ;  /* 0x0002004419007388 */ /* 0x010fe80000000c00 */
[----:B-----5:R-:W-:Y:S04]  /*55b0*/  STS.128 [R25+0x400], R72 ;  /* 0x0004004819007388 */ /* 0x020fe80000000c00 */
[----:B---3--:R-:W-:Y:S01]  /*55c0*/  STS.128 [R25+0x600], R76 ;  /* 0x0006004c19007388 */ /* 0x008fe20000000c00 */
[----:B------:R-:W-:-:S03]  /*55d0*/  NOP ;  /* 0x0000000000007918 */ /* 0x000fc60000000000 */
[----:B------:R-:W0:Y:S04]  /*55e0*/  LDS.128 R60, [R27] ;  /* 0x000000001b3c7984 */ /* 0x000e280000000c00 */
[----:B------:R-:W1:Y:S04]  /*55f0*/  LDS.128 R56, [R27+0x10] ;  /* 0x000010001b387984 */ /* 0x000e680000000c00 */
[----:B------:R-:W2:Y:S04]  /*5600*/  LDS.128 R52, [R27+0x20] ;  /* 0x000020001b347984 */ /* 0x000ea80000000c00 */
[----:B------:R-:W3:Y:S01]  /*5610*/  LDS.128 R32, [R27+0x30] ;  /* 0x000030001b207984 */ /* 0x000ee20000000c00 */
[----:B0-----:R-:W-:Y:S01]  /*5620*/  FMUL.FTZ R88, R61, -1.4426950216293334961 ;  /* 0xbfb8aa3b3d587820 */ /* 0x001fe20000410000 */
[----:B------:R-:W-:Y:S01]  /*5630*/  FMUL.FTZ R26, R60, -1.4426950216293334961 ;  /* 0xbfb8aa3b3c1a7820 */ /* 0x000fe20000410000 */
[----:B------:R-:W-:Y:S01]  /*5640*/  FMUL.FTZ R65, R63, -1.4426950216293334961 ;  /* 0xbfb8aa3b3f417820 */ /* 0x000fe20000410000 */
[----:B------:R-:W-:Y:S01]  /*5650*/  FMUL.FTZ R64, R62, -1.4426950216293334961 ;  /* 0xbfb8aa3b3e407820 */ /* 0x000fe20000410000 */
[----:B-1----:R-:W-:Y:S01]  /*5660*/  FMUL.FTZ R67, R57, -1.4426950216293334961 ;  /* 0xbfb8aa3b39437820 */ /* 0x002fe20000410000 */
[----:B------:R-:W-:Y:S01]  /*5670*/  FMUL.FTZ R68, R58, -1.4426950216293334961 ;  /* 0xbfb8aa3b3a447820 */ /* 0x000fe20000410000 */
[----:B------:R-:W0:Y:S01]  /*5680*/  MUFU.EX2 R88, R88 ;  /* 0x0000005800587308 */ /* 0x000e220000000800 */
[----:B------:R-:W-:Y:S01]  /*5690*/  FMUL.FTZ R66, R56, -1.4426950216293334961 ;  /* 0xbfb8aa3b38427820 */ /* 0x000fe20000410000 */
[----:B--2---:R-:W-:Y:S01]  /*56a0*/  FMUL.FTZ R71, R53, -1.4426950216293334961 ;  /* 0xbfb8aa3b35477820 */ /* 0x004fe20000410000 */
[----:B------:R-:W-:Y:S01]  /*56b0*/  FMUL.FTZ R69, R59, -1.4426950216293334961 ;  /* 0xbfb8aa3b3b457820 */ /* 0x000fe20000410000 */
[----:B------:R-:W-:Y:S01]  /*56c0*/  FMUL.FTZ R70, R52, -1.4426950216293334961 ;  /* 0xbfb8aa3b34467820 */ /* 0x000fe20000410000 */
[----:B------:R-:W-:Y:S01]  /*56d0*/  FMUL.FTZ R72, R54, -1.4426950216293334961 ;  /* 0xbfb8aa3b36487820 */ /* 0x000fe20000410000 */
[----:B---3--:R-:W-:Y:S01]  /*56e0*/  FMUL.FTZ R74, R32, -1.4426950216293334961 ;  /* 0xbfb8aa3b204a7820 */ /* 0x008fe20000410000 */
[----:B------:R-:W-:Y:S01]  /*56f0*/  FMUL.FTZ R75, R33, -1.4426950216293334961 ;  /* 0xbfb8aa3b214b7820 */ /* 0x000fe20000410000 */
[----:B------:R-:W1:Y:S01]  /*5700*/  MUFU.EX2 R26, R26 ;  /* 0x0000001a001a7308 */ /* 0x000e620000000800 */
[----:B------:R-:W-:Y:S01]  /*5710*/  FMUL.FTZ R73, R55, -1.4426950216293334961 ;  /* 0xbfb8aa3b37497820 */ /* 0x000fe20000410000 */
[----:B------:R-:W-:Y:S01]  /*5720*/  FMUL.FTZ R76, R34, -1.4426950216293334961 ;  /* 0xbfb8aa3b224c7820 */ /* 0x000fe20000410000 */
[----:B------:R-:W-:-:S05]  /*5730*/  FMUL.FTZ R77, R35, -1.4426950216293334961 ;  /* 0xbfb8aa3b234d7820 */ /* 0x000fca0000410000 */
[----:B------:R-:W2:Y:S01]  /*5740*/  MUFU.EX2 R67, R67 ;  /* 0x0000004300437308 */ /* 0x000ea20000000800 */
[----:B0-----:R-:W-:-:S07]  /*5750*/  FADD.FTZ R88, R88, 1 ;  /* 0x3f80000058587421 */ /* 0x001fce0000010000 */
[----:B------:R-:W0:Y:S01]  /*5760*/  MUFU.EX2 R65, R65 ;  /* 0x0000004100417308 */ /* 0x000e220000000800 */
[----:B-1----:R-:W-:-:S07]  /*5770*/  FADD.FTZ R26, R26, 1 ;  /* 0x3f8000001a1a7421 */ /* 0x002fce0000010000 */
[----:B------:R-:W1:Y:S01]  /*5780*/  MUFU.EX2 R68, R68 ;  /* 0x0000004400447308 */ /* 0x000e620000000800 */
[----:B--2---:R-:W-:-:S07]  /*5790*/  FADD.FTZ R67, R67, 1 ;  /* 0x3f80000043437421 */ /* 0x004fce0000010000 */
        /* <DEDUP_REMOVED lines=8> */
[----:B------:R-:W-:Y:S01]  /*5820*/  MUFU.RCP R88, R88 ;  /* 0x0000005800587308 */ /* 0x000fe20000001000 */
[----:B-1----:R-:W-:-:S07]  /*5830*/  FADD.FTZ R71, R71, 1 ;  /* 0x3f80000047477421 */ /* 0x002fce0000010000 */
[----:B------:R-:W0:Y:S01]  /*5840*/  MUFU.EX2 R74, R74 ;  /* 0x0000004a004a7308 */ /* 0x000e220000000800 */
[----:B--2---:R-:W-:-:S07]  /*5850*/  FADD.FTZ R69, R69, 1 ;  /* 0x3f80000045457421 */ /* 0x004fce0000010000 */
[----:B------:R-:W1:Y:S08]  /*5860*/  MUFU.EX2 R75, R75 ;  /* 0x0000004b004b7308 */ /* 0x000e700000000800 */
        /* <DEDUP_REMOVED lines=10> */
[----:B------:R1:W3:Y:S01]  /*5910*/  MUFU.RCP R79, R26 ;  /* 0x0000001a004f7308 */ /* 0x0002e20000001000 */
[----:B--2---:R-:W-:-:S07]  /*5920*/  FADD.FTZ R76, R76, 1 ;  /* 0x3f8000004c4c7421 */ /* 0x004fce0000010000 */
[----:B------:R-:W2:Y:S01]  /*5930*/  MUFU.RCP R90, R67 ;  /* 0x00000043005a7308 */ /* 0x000ea20000001000 */
[----:B-1----:R-:W-:Y:S01]  /*5940*/  FMUL.FTZ R26, R61, R88 ;  /* 0x000000583d1a7220 */ /* 0x002fe20000410000 */
[----:B0-----:R-:W-:-:S03]  /*5950*/  FADD.FTZ R77, R77, 1 ;  /* 0x3f8000004d4d7421 */ /* 0x001fc60000010000 */
[----:B------:R-:W-:-:S03]  /*5960*/  FMUL.FTZ R49, R26, R49 ;  /* 0x000000311a317220 */ /* 0x000fc60000410000 */
[----:B------:R3:W0:Y:S08]  /*5970*/  MUFU.RCP R78, R65 ;  /* 0x00000041004e7308 */ /* 0x0006300000001000 */
[----:B------:R-:W1:Y:S01]  /*5980*/  MUFU.RCP R93, R68 ;  /* 0x00000044005d7308 */ /* 0x000e620000001000 */
[----:B---3--:R-:W-:Y:S01]  /*5990*/  FMUL.FTZ R65, R60, R79 ;  /* 0x0000004f3c417220 */ /* 0x008fe20000410000 */
[----:B--2---:R-:W-:-:S03]  /*59a0*/  FMUL.FTZ R26, R57, R90 ;  /* 0x0000005a391a7220 */ /* 0x004fc60000410000 */
[----:B------:R-:W-:Y:S01]  /*59b0*/  FMUL.FTZ R48, R65, R48 ;  /* 0x0000003041307220 */ /* 0x000fe20000410000 */
[----:B------:R-:W-:Y:S02]  /*59c0*/  FMUL.FTZ R45, R26, R45 ;  /* 0x0000002d1a2d7220 */ /* 0x000fe40000410000 */
[----:B------:R-:W2:Y:S01]  /*59d0*/  MUFU.RCP R89, R64 ;  /* 0x0000004000597308 */ /* 0x000ea20000001000 */
[----:B0-----:R-:W-:-:S04]  /*59e0*/  FMUL.FTZ R60, R63, R78 ;  /* 0x0000004e3f3c7220 */ /* 0x001fc80000410000 */
[----:B------:R-:W-:-:S03]  /*59f0*/  FMUL.FTZ R51, R60, R51 ;  /* 0x000000333c337220 */ /* 0x000fc60000410000 */
[----:B------:R-:W0:Y:S01]  /*5a00*/  MUFU.RCP R91, R66 ;  /* 0x00000042005b7308 */ /* 0x000e220000001000 */
[----:B-1----:R-:W-:-:S04]  /*5a10*/  FMUL.FTZ R57, R58, R93 ;  /* 0x0000005d3a397220 */ /* 0x002fc80000410000 */
[----:B------:R-:W-:-:S03]  /*5a20*/  FMUL.FTZ R46, R57, R46 ;  /* 0x0000002e392e7220 */ /* 0x000fc60000410000 */
[----:B------:R-:W1:Y:S01]  /*5a30*/  MUFU.RCP R64, R71 ;  /* 0x0000004700407308 */ /* 0x000e620000001000 */
[----:B--2---:R-:W-:-:S04]  /*5a40*/  FMUL.FTZ R61, R62, R89 ;  /* 0x000000593e3d7220 */ /* 0x004fc80000410000 */
[----:B------:R-:W-:Y:S01]  /*5a50*/  FMUL.FTZ R50, R61, R50 ;  /* 0x000000323d327220 */ /* 0x000fe20000410000 */
[----:B------:R-:W-:Y:S01]  /*5a60*/  BAR.SYNC.DEFER_BLOCKING 0x0 ;  /* 0x0000000000007b1d */ /* 0x000fe20000010000 */
[----:B0-----:R-:W-:-:S05]  /*5a70*/  FMUL.FTZ R61, R56, R91 ;  /* 0x0000005b383d7220 */ /* 0x001fca0000410000 */
[----:B------:R-:W0:Y:S01]  /*5a80*/  MUFU.RCP R92, R69 ;  /* 0x00000045005c7308 */ /* 0x000e220000001000 */
[----:B------:R-:W-:Y:S01]  /*5a90*/  FMUL.FTZ R44, R61, R44 ;  /* 0x0000002c3d2c7220 */ /* 0x000fe20000410000 */
[----:B-1----:R-:W-:Y:S02]  /*5aa0*/  FMUL.FTZ R26, R53, R64 ;  /* 0x00000040351a7220 */ /* 0x002fe40000410000 */
[----:B------:R-:W1:Y:S04]  /*5ab0*/  LDC.64 R64, c[0x0][0x4c0] ;  /* 0x00013000ff407b82 */ /* 0x000e680000000a00 */
[----:B------:R-:W2:Y:S01]  /*5ac0*/  MUFU.RCP R67, R74 ;  /* 0x0000004a00437308 */ /* 0x000ea20000001000 */
[----:B------:R-:W-:-:S07]  /*5ad0*/  FMUL.FTZ R53, R26, R41 ;  /* 0x000000291a357220 */ /* 0x000fce0000410000 */
[----:B------:R-:W3:Y:S01]  /*5ae0*/  MUFU.RCP R68, R75 ;  /* 0x0000004b00447308 */ /* 0x000ee20000001000 */
[----:B0-----:R-:W-:Y:S01]  /*5af0*/  FMUL.FTZ R56, R59, R92 ;  /* 0x0000005c3b387220 */ /* 0x001fe20000410000 */
[----:B------:R0:W-:Y:S03]  /*5b00*/  STS.128 [R27], R48 ;  /* 0x000000301b007388 */ /* 0x0001e60000000c00 */
[----:B------:R-:W-:-:S03]  /*5b10*/  FMUL.FTZ R47, R56, R47 ;  /* 0x0000002f382f7220 */ /* 0x000fc60000410000 */
[----:B------:R-:W4:Y:S01]  /*5b20*/  MUFU.RCP R95, R70 ;  /* 0x00000046005f7308 */ /* 0x000f220000001000 */
[----:B--2---:R-:W-:Y:S01]  /*5b30*/  FMUL.FTZ R41, R32, R67 ;  /* 0x0000004320297220 */ /* 0x004fe20000410000 */
[----:B------:R-:W-:Y:S03]  /*5b40*/  STS.128 [R27+0x10], R44 ;  /* 0x0000102c1b007388 */ /* 0x000fe60000000c00 */
[----:B------:R-:W-:-:S03]  /*5b50*/  FMUL.FTZ R60, R41, R36 ;  /* 0x00000024293c7220 */ /* 0x000fc60000410000 */
[----:B------:R-:W2:Y:S01]  /*5b60*/  MUFU.RCP R97, R72 ;  /* 0x0000004800617308 */ /* 0x000ea20000001000 */
[----:B---3--:R-:W-:Y:S01]  /*5b70*/  FMUL.FTZ R26, R33, R68 ;  /* 0x00000044211a7220 */ /* 0x008fe20000410000 */
[----:B0-----:R-:W-:-:S04]  /*5b80*/  IMAD.WIDE.U32 R48, R0, UR8, R86 ;  /* 0x0000000800307c25 */ /* 0x001fc8000f8e0056 */
[----:B------:R-:W-:Y:S01]  /*5b90*/  FMUL.FTZ R61, R26, R37 ;  /* 0x000000251a3d7220 */ /* 0x000fe20000410000 */
[----:B------:R-:W-:Y:S01]  /*5ba0*/  IMAD R49, R0, UR9, R49 ;  /* 0x0000000900317c24 */ /* 0x000fe2000f8e0231 */
[----:B------:R-:W0:Y:S01]  /*5bb0*/  MUFU.RCP R66, R73 ;  /* 0x0000004900427308 */ /* 0x000e220000001000 */
[----:B----4-:R-:W-:-:S04]  /*5bc0*/  FMUL.FTZ R57, R52, R95 ;  /* 0x0000005f34397220 */ /* 0x010fc80000410000 */
[----:B------:R-:W-:-:S03]  /*5bd0*/  FMUL.FTZ R52, R57, R40 ;  /* 0x0000002839347220 */ /* 0x000fc60000410000 */
[----:B------:R-:W3:Y:S01]  /*5be0*/  MUFU.RCP R63, R76 ;  /* 0x0000004c003f7308 */ /* 0x000ee20000001000 */
[----:B--2---:R-:W-:-:S04]  /*5bf0*/  FMUL.FTZ R59, R54, R97 ;  /* 0x00000061363b7220 */ /* 0x004fc80000410000 */
[----:B------:R-:W-:-:S03]  /*5c00*/  FMUL.FTZ R54, R59, R42 ;  /* 0x0000002a3b367220 */ /* 0x000fc60000410000 */
[----:B------:R-:W2:Y:S01]  /*5c10*/  MUFU.RCP R58, R77 ;  /* 0x0000004d003a7308 */ /* 0x000ea20000001000 */
[----:B0-----:R-:W-:-:S04]  /*5c20*/  FMUL.FTZ R56, R55, R66 ;  /* 0x0000004237387220 */ /* 0x001fc80000410000 */
[----:B------:R-:W-:Y:S01]  /*5c30*/  FMUL.FTZ R55, R56, R43 ;  /* 0x0000002b38377220 */ /* 0x000fe20000410000 */
[----:B---3--:R-:W-:-:S04]  /*5c40*/  FMUL.FTZ R33, R34, R63 ;  /* 0x0000003f22217220 */ /* 0x008fc80000410000 */
[----:B------:R-:W-:Y:S01]  /*5c50*/  STS.128 [R27+0x20], R52 ;  /* 0x000020341b007388 */ /* 0x000fe20000000c00 */
[----:B------:R-:W-:Y:S01]  /*5c60*/  FMUL.FTZ R62, R33, R38 ;  /* 0x00000026213e7220 */ /* 0x000fe20000410000 */
[----:B--2---:R-:W-:-:S04]  /*5c70*/  FMUL.FTZ R32, R35, R58 ;  /* 0x0000003a23207220 */ /* 0x004fc80000410000 */
[----:B------:R-:W-:-:S05]  /*5c80*/  FMUL.FTZ R63, R32, R39 ;  /* 0x00000027203f7220 */ /* 0x000fca0000410000 */
[----:B------:R0:W-:Y:S01]  /*5c90*/  STS.128 [R27+0x30], R60 ;  /* 0x0000303c1b007388 */ /* 0x0001e20000000c00 */
[----:B------:R-:W-:-:S03]  /*5ca0*/  NOP ;  /* 0x0000000000007918 */ /* 0x000fc60000000000 */
[----:B------:R-:W2:Y:S04]  /*5cb0*/  LDS.128 R40, [R25] ;  /* 0x0000000019287984 */ /* 0x000ea80000000c00 */
[----:B------:R-:W3:Y:S04]  /*5cc0*/  LDS.128 R36, [R25+0x200] ;  /* 0x0002000019247984 */ /* 0x000ee80000000c00 */
[----:B------:R-:W4:Y:S01]  /*5cd0*/  LDS.128 R32, [R25+0x400] ;  /* 0x0004000019207984 */ /* 0x000f220000000c00 */
[----:B0-----:R-:W-:-:S03]  /*5ce0*/  IMAD.WIDE.U32 R26, R3, UR10, R48 ;  /* 0x0000000a031a7c25 */ /* 0x001fc6000f8e0030 */
[----:B------:R-:W0:Y:S01]  /*5cf0*/  LDS.128 R56, [R25+0x600] ;  /* 0x0006000019387984 */ /* 0x000e220000000c00 */
[----:B------:R-:W-:Y:S01]  /*5d00*/  IMAD R27, R3, UR11, R27 ;  /* 0x0000000b031b7c24 */ /* 0x000fe2000f8e021b */
[----:B-1----:R-:W-:-:S04]  /*5d10*/  LEA R44, P0, R26, R64, 0x2 ;  /* 0x000000401a2c7211 */ /* 0x002fc800078010ff */
[----:B------:R-:W-:Y:S02]  /*5d20*/  LEA.HI.X R45, R26, R65, R27, 0x2, P0 ;  /* 0x000000411a2d7211 */ /* 0x000fe400000f141b */
[----:B------:R-:W-:Y:S01]  /*5d30*/  ISETP.NE.AND P0, PT, R14, UR4, PT ;  /* 0x000000040e007c0c */ /* 0x000fe2000bf05270 */
[----:B------:R-:W-:-:S05]  /*5d40*/  IMAD.WIDE.U32 R26, R23, 0x10, R44 ;  /* 0x00000010171a7825 */ /* 0x000fca00078e002c */
[----:B--2---:R1:W-:Y:S04]  /*5d50*/  STG.E.128 desc[UR18][R26.64], R40 ;  /* 0x000000281a007986 */ /* 0x0043e8000c101d12 */
[----:B---3--:R1:W-:Y:S04]  /*5d60*/  STG.E.128 desc[UR18][R26.64+0x200], R36 ;  /* 0x000200241a007986 */ /* 0x0083e8000c101d12 */
[----:B----4-:R1:W-:Y:S04]  /*5d70*/  STG.E.128 desc[UR18][R26.64+0x400], R32 ;  /* 0x000400201a007986 */ /* 0x0103e8000c101d12 */
[----:B0-----:R1:W-:Y:S01]  /*5d80*/  STG.E.128 desc[UR18][R26.64+0x600], R56 ;  /* 0x000600381a007986 */ /* 0x0013e2000c101d12 */
[----:B------:R-:W-:Y:S05]  /*5d90*/  @P0 BRA `(.L_x_348) ;  /* 0xffffffb000800947 */ /* 0x000fea000383ffff */
[----:B------:R-:W-:Y:S05]  /*5da0*/  EXIT ;  /* 0x000000000000794d */ /* 0x000fea0003800000 */
.L_x_349:
        /* <DEDUP_REMOVED lines=13> */
.L_x_7938:


//--------------------- .text._Z25selective_scan_fwd_kernelI32Selective_Scan_fwd_kernel_traitsILi128ELi16ELi1ELb1ELb1ELb1ELb1ELb1EfffEEv13SSMParamsBase --------------------------
	.section	.text._Z25selective_scan_fwd_kernelI32Selective_Scan_fwd_kernel_traitsILi128ELi16ELi1ELb1ELb1ELb1ELb1ELb1EfffEEv13SSMParamsBase,"ax",@progbits
	.align	128
        .global         _Z25selective_scan_fwd_kernelI32Selective_Scan_fwd_kernel_traitsILi128ELi16ELi1ELb1ELb1ELb1ELb1ELb1EfffEEv13SSMParamsBase
        .type           _Z25selective_scan_fwd_kernelI32Selective_Scan_fwd_kernel_traitsILi128ELi16ELi1ELb1ELb1ELb1ELb1ELb1EfffEEv13SSMParamsBase,@function
        .size           _Z25selective_scan_fwd_kernelI32Selective_Scan_fwd_kernel_traitsILi128ELi16ELi1ELb1ELb1ELb1ELb1ELb1EfffEEv13SSMParamsBase,(.L_x_7939 - _Z25selective_scan_fwd_kernelI32Selective_Scan_fwd_kernel_traitsILi128ELi16ELi1ELb1ELb1ELb1ELb1ELb1EfffEEv13SSMParamsBase)
        .other          _Z25selective_scan_fwd_kernelI32Selective_Scan_fwd_kernel_traitsILi128ELi16ELi1ELb1ELb1ELb1ELb1ELb1EfffEEv13SSMParamsBase,@"STO_CUDA_ENTRY STV_DEFAULT"
_Z25selective_scan_fwd_kernelI32Selective_Scan_fwd_kernel_traitsILi128ELi16ELi1ELb1ELb1ELb1ELb1ELb1EfffEEv13SSMParamsBase:
.text._Z25selective_scan_fwd_kernelI32Selective_Scan_fwd_kernel_traitsILi128ELi16ELi1ELb1ELb1ELb1ELb1ELb1EfffEEv13SSMParamsBase:
        /* <DEDUP_REMOVED lines=57> */
.L_x_350:
        /* <DEDUP_REMOVED lines=101> */
.L_x_351:
        /* <DEDUP_REMOVED lines=10> */
.L_x_352:
        /* <DEDUP_REMOVED lines=100> */
.L_x_353:
        /* <DEDUP_REMOVED lines=35> */
.L_x_354:
[----:B------:R-:W-:-:S06]  /*12f0*/  UISETP.GE.AND UP0, UPT, UR36, 0x1, UPT ;  /* 0x000000012400788c */ /* 0x000fcc000bf06270 */
[----:B------:R-:W-:-:S13]  /*1300*/  PLOP3.LUT P0, PT, PT, PT, UP0, 0x80, 0x8 ;  /* 0x000000000008781c */ /* 0x000fda0003f0f008 */
[----:B------:R-:W-:Y:S05]  /*1310*/  @!P0 EXIT ;  /* 0x000000000000894d */ /* 0x000fea0003800000 */
[----:B------:R-:W-:Y:S01]  /*1320*/  UMOV UR7, URZ ;  /* 0x000000ff00077c82 */ /* 0x000fe20008000000 */
[----:B------:R-:W-:-:S05]  /*1330*/  UMOV UR8, URZ ;  /* 0x000000ff00087c82 */ /* 0x000fca0008000000 */
.L_x_398:
        /* <DEDUP_REMOVED lines=372> */
.L_x_356:
[----:B------:R-:W-:Y:S05]  /*2a80*/  BSYNC.RECONVERGENT B0 ;  /* 0x0000000000007941 */ /* 0x000fea0003800200 */
.L_x_355:
        /* <DEDUP_REMOVED lines=37> */
.L_x_358:
[----:B------:R-:W-:Y:S05]  /*2ce0*/  BSYNC.RECONVERGENT B0 ;  /* 0x0000000000007941 */ /* 0x000fea0003800200 */
.L_x_357:
        /* <DEDUP_REMOVED lines=37> */
.L_x_360:
[----:B------:R-:W-:Y:S05]  /*2f40*/  BSYNC.RECONVERGENT B0 ;  /* 0x0000000000007941 */ /* 0x000fea0003800200 */
.L_x_359:
        /* <DEDUP_REMOVED lines=37> */
.L_x_362:
[----:B------:R-:W-:Y:S05]  /*31a0*/  BSYNC.RECONVERGENT B0 ;  /* 0x0000000000007941 */ /* 0x000fea0003800200 */
.L_x_361:
        /* <DEDUP_REMOVED lines=37> */
.L_x_364:
[----:B------:R-:W-:Y:S05]  /*3400*/  BSYNC.RECONVERGENT B0 ;  /* 0x0000000000007941 */ /* 0x000fea0003800200 */
.L_x_363:
        /* <DEDUP_REMOVED lines=37> */
.L_x_366:
[----:B------:R-:W-:Y:S05]  /*3660*/  BSYNC.RECONVERGENT B0 ;  /* 0x0000000000007941 */ /* 0x000fea0003800200 */
.L_x_365:
        /* <DEDUP_REMOVED lines=37> */
.L_x_368:
[----:B------:R-:W-:Y:S05]  /*38c0*/  BSYNC.RECONVERGENT B0 ;  /* 0x0000000000007941 */ /* 0x000fea0003800200 */
.L_x_367:
        /* <DEDUP_REMOVED lines=37> */
.L_x_370:
[----:B------:R-:W-:Y:S05]  /*3b20*/  BSYNC.RECONVERGENT B0 ;  /* 0x0000000000007941 */ /* 0x000fea0003800200 */
.L_x_369:
        /* <DEDUP_REMOVED lines=37> */
.L_x_372:
[----:B------:R-:W-:Y:S05]  /*3d80*/  BSYNC.RECONVERGENT B0 ;  /* 0x0000000000007941 */ /* 0x000fea0003800200 */
.L_x_371:
        /* <DEDUP_REMOVED lines=37> */
.L_x_374:
[----:B------:R-:W-:Y:S05]  /*3fe0*/  BSYNC.RECONVERGENT B0 ;  /* 0x0000000000007941 */ /* 0x000fea0003800200 */
.L_x_373:
        /* <DEDUP_REMOVED lines=37> */
.L_x_376:
[----:B------:R-:W-:Y:S05]  /*4240*/  BSYNC.RECONVERGENT B0 ;  /* 0x0000000000007941 */ /* 0x000fea0003800200 */
.L_x_375:
        /* <DEDUP_REMOVED lines=37> */
.L_x_378:
[----:B------:R-:W-:Y:S05]  /*44a0*/  BSYNC.RECONVERGENT B0 ;  /* 0x0000000000007941 */ /* 0x000fea0003800200 */
.L_x_377:
        /* <DEDUP_REMOVED lines=37> */
.L_x_380:
[----:B------:R-:W-:Y:S05]  /*4700*/  BSYNC.RECONVERGENT B0 ;  /* 0x0000000000007941 */ /* 0x000fea0003800200 */
.L_x_379:
        /* <DEDUP_REMOVED lines=37> */
.L_x_382:
[----:B------:R-:W-:Y:S05]  /*4960*/  BSYNC.RECONVERGENT B0 ;  /* 0x0000000000007941 */ /* 0x000fea0003800200 */
.L_x_381:
        /* <DEDUP_REMOVED lines=37> */
.L_x_384:
[----:B------:R-:W-:Y:S05]  /*4bc0*/  BSYNC.RECONVERGENT B0 ;  /* 0x0000000000007941 */ /* 0x000fea0003800200 */
.L_x_383:
        /* <DEDUP_REMOVED lines=38> */
.L_x_386:
[----:B------:R-:W-:Y:S05]  /*4e30*/  BSYNC.RECONVERGENT B0 ;  /* 0x0000000000007941 */ /* 0x000fea0003800200 */
.L_x_385:
        /* <DEDUP_REMOVED lines=66> */
.L_x_397:
        /* <DEDUP_REMOVED lines=335> */
.L_x_389:
[----:B------:R-:W-:Y:S01]  /*6750*/  IMAD.MOV.U32 R85, RZ, RZ, RZ ;  /* 0x000000ffff557224 */ /* 0x000fe200078e00ff */
[----:B------:R-:W-:Y:S06]  /*6760*/  BRA.U !UP2, `(.L_x_388) ;  /* 0x000000010a147547 */ /* 0x000fec000b800000 */
[----:B------:R-:W-:-:S04]  /*6770*/  UIADD3 UR10, UP0, UPT, UR32, UR12, URZ ;  /* 0x0000000c200a7290 */ /* 0x000fc8000ff1e0ff */
[----:B------:R-:W-:Y:S02]  /*6780*/  UIADD3.X UR11, UPT, UPT, UR33, UR13, URZ, UP0, !UPT ;  /* 0x0000000d210b7290 */ /* 0x000fe400087fe4ff */
[----:B------:R-:W-:-:S04]  /*6790*/  IMAD.U32 R44, RZ, RZ, UR10 ;  /* 0x0000000aff2c7e24 */ /* 0x000fc8000f8e00ff */
[----:B------:R-:W-:-:S05]  /*67a0*/  MOV R45, UR11 ;  /* 0x0000000b002d7c02 */ /* 0x000fca0008000f00 */
[----:B------:R2:W5:Y:S02]  /*67b0*/  LDG.E R85, desc[UR34][R44.64] ;  /* 0x000000222c557981 */ /* 0x000564000c1e1900 */
.L_x_388:
        /* <DEDUP_REMOVED lines=109> */
.L_x_391:
[----:B------:R-:W-:Y:S05]  /*6e90*/  BSYNC.RECONVERGENT B0 ;  /* 0x0000000000007941 */ /* 0x000fea0003800200 */
.L_x_390:
        /* <DEDUP_REMOVED lines=40> */
.L_x_395:
        /* <DEDUP_REMOVED lines=35> */
.L_x_396:
        /* <DEDUP_REMOVED lines=10> */
.L_x_394:
        /* <DEDUP_REMOVED lines=9> */
.L_x_393:
[----:B------:R-:W-:Y:S05]  /*7480*/  BSYNC.RECONVERGENT B0 ;  /* 0x0000000000007941 */ /* 0x000fea0003800200 */
.L_x_392:
        /* <DEDUP_REMOVED lines=32> */
.L_x_387:
        /* <DEDUP_REMOVED lines=379> */
.L_x_399:
        /* <DEDUP_REMOVED lines=12> */
.L_x_7939:


//--------------------- .text._Z25selective_scan_fwd_kernelI32Selective_Scan_fwd_kernel_traitsILi32ELi16ELi1ELb0ELb1ELb1ELb0ELb0EfffEEv13SSMParamsBase --------------------------
	.section	.text._Z25selective_scan_fwd_kernelI32Selective_Scan_fwd_kernel_traitsILi32ELi16ELi1ELb0ELb1ELb1ELb0ELb0EfffEEv13SSMParamsBase,"ax",@progbits
	.align	128
        .global         _Z25selective_scan_fwd_kernelI32Selective_Scan_fwd_kernel_traitsILi32ELi16ELi1ELb0ELb1ELb1ELb0ELb0EfffEEv13SSMParamsBase
        .type           _Z25selective_scan_fwd_kernelI32Selective_Scan_fwd_kernel_traitsILi32ELi16ELi1ELb0ELb1ELb1ELb0ELb0EfffEEv13SSMParamsBase,@function
        .size           _Z25selective_scan_fwd_kernelI32Selective_Scan_fwd_kernel_traitsILi32ELi16ELi1ELb0ELb1ELb1ELb0ELb0EfffEEv13SSMParamsBase,(.L_x_7940 - _Z25selective_scan_fwd_kernelI32Selective_Scan_fwd_kernel_traitsILi32ELi16ELi1ELb0ELb1ELb1ELb0ELb0EfffEEv13SSMParamsBase)
        .other          _Z25selective_scan_fwd_kernelI32Selective_Scan_fwd_kernel_traitsILi32ELi16ELi1ELb0ELb1ELb1ELb0ELb0EfffEEv13SSMParamsBase,@"STO_CUDA_ENTRY STV_DEFAULT"
_Z25selective_scan_fwd_kernelI32Selective_Scan_fwd_kernel_traitsILi32ELi16ELi1ELb0ELb1ELb1ELb0ELb0EfffEEv13SSMParamsBase:
.text._Z25selective_scan_fwd_kernelI32Selective_Scan_fwd_kernel_traitsILi32ELi16ELi1ELb0ELb1ELb1ELb0ELb0EfffEEv13SSMParamsBase:
        /* <DEDUP_REMOVED lines=13> */
[----:B------:R-:W-:Y:S01]  /*00d0*/  PLOP3.LUT P1, PT, PT, PT, PT, 0x8, 0x80 ;  /* 0x000000000080781c */ /* 0x000fe20003f2e170 */
[----:B------:R-:W-:Y:S01]  /*00e0*/  IMAD.MOV.U32 R19, RZ, RZ, RZ ;  /* 0x000000ffff137224 */ /* 0x000fe200078e00ff */
[----:B------:R-:W-:Y:S01]  /*00f0*/  ISETP.NE.AND.EX P3, PT, R7, RZ, PT, P3 ;  /* 0x000000ff0700720c */ /* 0x000fe20003f65330 */
[----:B------:R-:W-:Y:S01]  /*0100*/  IMAD.MOV.U32 R12, RZ, RZ, R13 ;  /* 0x000000ffff0c7224 */ /* 0x000fe200078e000d */
[----:B------:R-:W-:-:S11]  /*0110*/  PLOP3.LUT P0, PT, PT, PT, PT, 0x80, 0x8 ;  /* 0x000000000008781c */ /* 0x000fd60003f0f070 */
        /* <DEDUP_REMOVED lines=10> */
[----:B------:R-:W-:-:S04]  /*01c0*/  @P0 LEA R6, P1, R4, R6, 0x2 ;  /* 0x0000000604060211 */ /* 0x000fc800078210ff */
[----:B------:R-:W-:Y:S02]  /*01d0*/  @P0 LEA.HI.X R7, R4, R7, R5, 0x2, P1 ;  /* 0x0000000704070211 */ /* 0x000fe400008f1405 */
[----:B------:R-:W0:Y:S03]  /*01e0*/  @!P0 LDC.64 R4, c[0x0][0x4d0] ;  /* 0x00013400ff048b82 */ /* 0x000e260000000a00 */
[----:B------:R1:W5:Y:S05]  /*01f0*/  @P0 LDG.E R12, desc[UR10][R6.64] ;  /* 0x0000000a060c0981 */ /* 0x00036a000c1e1900 */
[----:B------:R-:W2:Y:S08]  /*0200*/  LDC R19, c[0x0][0x4d0] ;  /* 0x00013400ff137b82 */ /* 0x000eb00000000800 */
[----:B------:R-:W3:Y:S01]  /*0210*/  LDC R14, c[0x0][0x4d4] ;  /* 0x00013500ff0e7b82 */ /* 0x000ee20000000800 */
[----:B------:R-:W-:Y:S01]  /*0220*/  PLOP3.LUT P1, PT, PT, PT, PT, 0x80, 0x8 ;  /* 0x000000000008781c */ /* 0x000fe20003f2f070 */
[----:B0-----:R-:W-:-:S05]  /*0230*/  @!P0 IMAD.WIDE.U32 R4, R13, 0x4, R4 ;  /* 0x000000040d048825 */ /* 0x001fca00078e0004 */
[----:B------:R1:W5:Y:S01]  /*0240*/  @!P0 LDG.E R12, desc[UR10][R4.64] ;  /* 0x0000000a040c8981 */ /* 0x000362000c1e1900 */
[----:B--23--:R-:W-:-:S13]  /*0250*/  PLOP3.LUT P0, PT, PT, PT, PT, 0x8, 0x80 ;  /* 0x000000000080781c */ /* 0x00cfda0003f0e170 */
.L_x_400:
[----:B-----5:R-:W-:Y:S02]  /*0260*/  ISETP.EQ.U32.AND P3, PT, R12, UR4, PT ;  /* 0x000000040c007c0c */ /* 0x020fe4000bf62070 */
[----:B------:R-:W-:-:S04]  /*0270*/  SHF.R.S32.HI R27, RZ, 0x1f, R12 ;  /* 0x0000001fff1b7819 */ /* 0x000fc8000001140c */
[----:B------:R-:W-:-:S13]  /*0280*/  ISETP.EQ.AND.EX P3, PT, R27, UR5, PT, P3 ;  /* 0x000000051b007c0c */ /* 0x000fda000bf62330 */
[----:B------:R-:W-:Y:S05]  /*0290*/  @P1 EXIT P3 ;  /* 0x000000000000194d */ /* 0x000fea0001800000 */
[----:B------:R-:W0:Y:S01]  /*02a0*/  LDC R10, c[0x0][0x394] ;  /* 0x0000e500ff0a7b82 */ /* 0x000e220000000800 */
[----:B------:R-:W2:Y:S01]  /*02b0*/  S2R R15, SR_CTAID.Y ;  /* 0x00000000000f7919 */ /* 0x000ea20000002600 */
[----:B------:R-:W-:Y:S02]  /*02c0*/  ISETP.NE.AND P2, PT, R0, RZ, P2 ;  /* 0x000000ff0000720c */ /* 0x000fe40001745270 */
[----:B------:R-:W-:-:S04]  /*02d0*/  LOP3.LUT R181, R181, 0xfffffdff, RZ, 0xc0, !PT ;  /* 0xfffffdffb5b57812 */ /* 0x000fc800078ec0ff */
[----:B------:R-:W3:Y:S07]  /*02e0*/  LDC.64 R134, c[0x0][0x408] ;  /* 0x00010200ff867b82 */ /* 0x000eee0000000a00 */
[----:B------:R-:W-:Y:S01]  /*02f0*/  @P2 LOP3.LUT R181, R181, 0x200, RZ, 0xfc, !PT ;  /* 0x00000200b5b52812 */ /* 0x000fe200078efcff */
        /* <DEDUP_REMOVED lines=8> */
[----:B------:R-:W5:Y:S08]  /*0380*/  LDC.64 R78, c[0x0][0x3d8] ;  /* 0x0000f600ff4e7b82 */ /* 0x000f700000000a00 */
[----:B------:R-:W5:Y:S01]  /*0390*/  LDC.64 R76, c[0x0][0x3f8] ;  /* 0x0000fe00ff4c7b82 */ /* 0x000f620000000a00 */
[----:B-1----:R-:W-:-:S04]  /*03a0*/  IADD3 R2, PT, PT, R4, 0xffffffe, RZ ;  /* 0x0ffffffe04027810 */ /* 0x002fc80007ffe0ff */
[----:B------:R1:W3:Y:S03]  /*03b0*/  F2I.FTZ.U32.TRUNC.NTZ R3, R2 ;  /* 0x0000000200037305 */ /* 0x0002e6000021f000 */
[----:B------:R-:W5:Y:S01]  /*03c0*/  LDC.64 R136, c[0x0][0x418] ;  /* 0x00010600ff887b82 */ /* 0x000f620000000a00 */
[----:B-1----:R-:W-:-:S07]  /*03d0*/  MOV R2, RZ ;  /* 0x000000ff00027202 */ /* 0x002fce0000000f00 */
[----:B------:R-:W1:Y:S01]  /*03e0*/  LDC.64 R20, c[0x0][0x498] ;  /* 0x00012600ff147b82 */ /* 0x000e620000000a00 */
[----:B---3--:R-:W-:-:S07]  /*03f0*/  IMAD.MOV R5, RZ, RZ, -R3 ;  /* 0x000000ffff057224 */ /* 0x008fce00078e0a03 */
[----:B------:R-:W3:Y:S01]  /*0400*/  LDC.64 R132, c[0x0][0x478] ;  /* 0x00011e00ff847b82 */ /* 0x000ee20000000a00 */
[----:B------:R-:W-:-:S04]  /*0410*/  IMAD R5, R5, R8, RZ ;  /* 0x0000000805057224 */ /* 0x000fc800078e02ff */
[----:B------:R-:W-:-:S03]  /*0420*/  IMAD.HI.U32 R3, R3, R5, R2 ;  /* 0x0000000503037227 */ /* 0x000fc600078e0002 */
[----:B------:R-:W3:Y:S01]  /*0430*/  LDC.64 R130, c[0x0][0x480] ;  /* 0x00012000ff827b82 */ /* 0x000ee20000000a00 */
[----:B------:R-:W-:-:S04]  /*0440*/  IMAD.MOV.U32 R5, RZ, RZ, R6 ;  /* 0x000000ffff057224 */ /* 0x000fc800078e0006 */
[----:B------:R-:W-:-:S03]  /*0450*/  IMAD.HI.U32 R4, R3, R5, RZ ;  /* 0x0000000503047227 */ /* 0x000fc600078e00ff */
[----:B------:R-:W4:Y:S02]  /*0460*/  LDC.64 R6, c[0x0][0x400] ;  /* 0x00010000ff067b82 */ /* 0x000f240000000a00 */
[----:B------:R-:W-:-:S05]  /*0470*/  IADD3 R3, PT, PT, -R4, RZ, RZ ;  /* 0x000000ff04037210 */ /* 0x000fca0007ffe1ff */
[----:B------:R-:W-:-:S05]  /*0480*/  IMAD R5, R8, R3, R5 ;  /* 0x0000000308057224 */ /* 0x000fca00078e0205 */
[----:B------:R-:W-:Y:S01]  /*0490*/  ISETP.GT.U32.AND P4, PT, R8, R5, PT ;  /* 0x000000050800720c */ /* 0x000fe20003f84070 */
[----:B----4-:R-:W-:-:S12]  /*04a0*/  IMAD.WIDE.U32 R2, R13, R6, RZ ;  /* 0x000000060d027225 */ /* 0x010fd800078e00ff */
[----:B------:R-:W-:Y:S01]  /*04b0*/  @!P4 IADD3 R4, PT, PT, R4, 0x1, RZ ;  /* 0x000000010404c810 */ /* 0x000fe20007ffe0ff */
[----:B------:R-:W-:Y:S01]  /*04c0*/  @!P4 IMAD.IADD R5, R5, 0x1, -R8 ;  /* 0x000000010505c824 */ /* 0x000fe200078e0a08 */
[----:B------:R-:W-:Y:S01]  /*04d0*/  ISETP.NE.AND P4, PT, R10, RZ, PT ;  /* 0x000000ff0a00720c */ /* 0x000fe20003f85270 */
[C---:B------:R-:W-:Y:S02]  /*04e0*/  IMAD R3, R13.reuse, R7, R3 ;  /* 0x000000070d037224 */ /* 0x040fe400078e0203 */
[----:B0-----:R-:W-:Y:S01]  /*04f0*/  IMAD.WIDE.U32 R6, R13, R22, RZ ;  /* 0x000000160d067225 */ /* 0x001fe200078e00ff */
[----:B------:R-:W-:Y:S02]  /*0500*/  ISETP.GE.U32.AND P5, PT, R5, R8, PT ;  /* 0x000000080500720c */ /* 0x000fe40003fa6070 */
[----:B------:R-:W0:Y:S01]  /*0510*/  LDC.64 R8, c[0x0][0x490] ;  /* 0x00012400ff087b82 */ /* 0x000e220000000a00 */
[C---:B------:R-:W-:Y:S01]  /*0520*/  LOP3.LUT R5, R15.reuse, R10, RZ, 0x3c, !PT ;  /* 0x0000000a0f057212 */ /* 0x040fe200078e3cff */
[----:B------:R-:W-:-:S03]  /*0530*/  IMAD.WIDE.U32 R2, R15, R134, R2 ;  /* 0x000000860f027225 */ /* 0x000fc600078e0002 */
[----:B------:R-:W-:Y:S01]  /*0540*/  ISETP.GE.AND P3, PT, R5, RZ, PT ;  /* 0x000000ff0500720c */ /* 0x000fe20003f66270 */
[----:B------:R-:W-:Y:S02]  /*0550*/  IMAD R135, R15, R135, R3 ;  /* 0x000000870f877224 */ /* 0x000fe400078e0203 */
[----:B------:R-:W-:-:S03]  /*0560*/  IMAD R7, R13, R23, R7 ;  /* 0x000000170d077224 */ /* 0x000fc600078e0207 */
[----:B------:R-:W-:-:S05]  /*0570*/  @P5 VIADD R4, R4, 0x1 ;  /* 0x0000000104045836 */ /* 0x000fca0000000000 */
[----:B------:R-:W-:Y:S01]  /*0580*/  MOV R11, R4 ;  /* 0x00000004000b7202 */ /* 0x000fe20000000f00 */
[----:B------:R-:W-:-:S04]  /*0590*/  IMAD.WIDE.U32 R4, R13, R16, RZ ;  /* 0x000000100d047225 */ /* 0x000fc800078e00ff */
[----:B------:R-:W-:Y:S01]  /*05a0*/  @!P3 IMAD.MOV R11, RZ, RZ, -R11 ;  /* 0x000000ffff0bb224 */ /* 0x000fe200078e0a0b */
[----:B------:R-:W-:Y:S01]  /*05b0*/  @!P4 LOP3.LUT R11, RZ, R10, RZ, 0x33, !PT ;  /* 0x0000000aff0bc212 */ /* 0x000fe200078e33ff */
[C---:B------:R-:W-:Y:S01]  /*05c0*/  IMAD R5, R13.reuse, R17, R5 ;  /* 0x000000110d057224 */ /* 0x040fe200078e0205 */
[C---:B0-----:R-:W-:Y:S02]  /*05d0*/  LEA R134, P2, R2.reuse, R8, 0x2 ;  /* 0x0000000802867211 */ /* 0x041fe400078410ff */
[----:B------:R-:W-:Y:S02]  /*05e0*/  SHF.R.S32.HI R17, RZ, 0x1f, R11 ;  /* 0x0000001fff117819 */ /* 0x000fe4000001140b */
[----:B------:R-:W-:Y:S01]  /*05f0*/  LEA.HI.X R135, R2, R9, R135, 0x2, P2 ;  /* 0x0000000902877211 */ /* 0x000fe200010f1487 */
[----:B--2---:R-:W-:Y:S01]  /*0600*/  IMAD.WIDE.U32 R8, R13, R24, RZ ;  /* 0x000000180d087225 */ /* 0x004fe200078e00ff */
[----:B-----5:R-:W-:-:S03]  /*0610*/  ISETP.NE.AND P3, PT, R18, RZ, PT ;  /* 0x000000ff1200720c */ /* 0x020fc60003f65270 */
[----:B------:R-:W-:Y:S02]  /*0620*/  IMAD R9, R13, R25, R9 ;  /* 0x000000190d097224 */ /* 0x000fe400078e0209 */
[C---:B------:R-:W-:Y:S02]  /*0630*/  IMAD R0, R17.reuse, R78, RZ ;  /* 0x0000004e11007224 */ /* 0x040fe400078e02ff */
[----:B------:R-:W-:Y:S02]  /*0640*/  IMAD R10, R17, R76, RZ ;  /* 0x0000004c110a7224 */ /* 0x000fe400078e02ff */
[----:B------:R-:W-:-:S04]  /*0650*/  IMAD.WIDE.U32 R2, R15, R136, R4 ;  /* 0x000000880f027225 */ /* 0x000fc800078e0004 */
[----:B------:R-:W-:Y:S01]  /*0660*/  IMAD.WIDE.U32 R4, R11, R78, R6 ;  /* 0x0000004e0b047225 */ /* 0x000fe200078e0006 */
[----:B-1----:R-:W-:-:S03]  /*0670*/  LEA R136, P2, R2, R20, 0x2 ;  /* 0x0000001402887211 */ /* 0x002fc600078410ff */
[C---:B------:R-:W-:Y:S01]  /*0680*/  IMAD R79, R11.reuse, R79, R0 ;  /* 0x0000004f0b4f7224 */ /* 0x040fe200078e0200 */
[----:B---3--:R-:W-:Y:S01]  /*0690*/  LEA R132, P4, R4, R132, 0x2 ;  /* 0x0000008404847211 */ /* 0x008fe200078810ff */
[----:B------:R-:W-:-:S03]  /*06a0*/  IMAD.WIDE.U32 R6, R11, R76, R8 ;  /* 0x0000004c0b067225 */ /* 0x000fc600078e0008 */
[----:B------:R-:W-:Y:S01]  /*06b0*/  IADD3 R79, PT, PT, R5, R79, RZ ;  /* 0x0000004f054f7210 */ /* 0x000fe20007ffe0ff */
[----:B------:R-:W-:Y:S01]  /*06c0*/  IMAD R77, R11, R77, R10 ;  /* 0x0000004d0b4d7224 */ /* 0x000fe200078e020a */
[----:B------:R-:W-:Y:S01]  /*06d0*/  LEA R130, P5, R6, R130, 0x2 ;  /* 0x0000008206827211 */ /* 0x000fe200078a10ff */
[----:B------:R-:W-:Y:S01]  /*06e0*/  IMAD R137, R15, R137, R3 ;  /* 0x000000890f897224 */ /* 0x000fe200078e0203 */
[----:B------:R-:W-:Y:S01]  /*06f0*/  LEA.HI.X R79, R4, R133, R79, 0x2, P4 ;  /* 0x00000085044f7211 */ /* 0x000fe200020f144f */
[----:B------:R-:W-:-:S03]  /*0700*/  IMAD.IADD R77, R7, 0x1, R77 ;  /* 0x00000001074d7824 */ /* 0x000fc600078e024d */
[----:B------:R-:W-:Y:S02]  /*0710*/  LEA.HI.X R137, R2, R21, R137, 0x2, P2 ;  /* 0x0000001502897211 */ /* 0x000fe400010f1489 */
[----:B------:R-:W-:Y:S01]  /*0720*/  LEA.HI.X R77, R6, R131, R77, 0x2, P5 ;  /* 0x00000083064d7211 */ /* 0x000fe200028f144d */
[----:B------:R-:W-:Y:S06]  /*0730*/  @!P3 BRA `(.L_x_401) ;  /* 0x00000000001cb947 */ /* 0x000fec0003800000 */
[----:B------:R-:W0:Y:S08]  /*0740*/  LDC.64 R72, c[0x0][0x458] ;  /* 0x00011600ff487b82 */ /* 0x000e300000000a00 */
[----:B------:R-:W1:Y:S01]  /*0750*/  LDC.64 R4, c[0x0][0x4b0] ;  /* 0x00012c00ff047b82 */ /* 0x000e620000000a00 */
[----:B0-----:R-:W-:-:S04]  /*0760*/  IMAD.WIDE.U32 R2, R15, R72, RZ ;  /* 0x000000480f027225 */ /* 0x001fc800078e00ff */
[----:B------:R-:W-:Y:S01]  /*0770*/  IMAD R73, R15, R73, R3 ;  /* 0x000000490f497224 */ /* 0x000fe200078e0203 */
[----:B-1----:R-:W-:-:S04]  /*0780*/  LEA R75, P2, R2, R4, 0x2 ;  /* 0x00000004024b7211 */ /* 0x002fc800078410ff */
[----:B------:R-:W-:Y:S01]  /*0790*/  LEA.HI.X R73, R2, R5, R73, 0x2, P2 ;  /* 0x0000000502497211 */ /* 0x000fe200010f1449 */
[----:B------:R-:W-:Y:S08]  /*07a0*/  BRA `(.L_x_402) ;  /* 0x00000000002c7947 */ /* 0x000ff00003800000 */
.L_x_401:
[----:B------:R-:W0:Y:S08]  /*07b0*/  LDC.64 R4, c[0x0][0x450] ;  /* 0x00011400ff047b82 */ /* 0x000e300000000a00 */
[----:B------:R-:W1:Y:S08]  /*07c0*/  LDC.64 R72, c[0x0][0x458] ;  /* 0x00011600ff487b82 */ /* 0x000e700000000a00 */
[----:B------:R-:W2:Y:S01]  /*07d0*/  LDC.64 R6, c[0x0][0x4b0] ;  /* 0x00012c00ff067b82 */ /* 0x000ea20000000a00 */
[----:B0-----:R-:W-:-:S02]  /*07e0*/  IMAD R0, R27, R4, RZ ;  /* 0x000000041b007224 */ /* 0x001fc400078e02ff */
[----:B------:R-:W-:-:S04]  /*07f0*/  IMAD.WIDE.U32 R2, R12, R4, RZ ;  /* 0x000000040c027225 */ /* 0x000fc800078e00ff */
[----:B------:R-:W-:-:S05]  /*0800*/  IMAD R5, R12, R5, R0 ;  /* 0x000000050c057224 */ /* 0x000fca00078e0200 */
[----:B------:R-:W-:-:S03]  /*0810*/  IADD3 R3, PT, PT, R3, R5, RZ ;  /* 0x0000000503037210 */ /* 0x000fc60007ffe0ff */
[----:B-1----:R-:W-:-:S04]  /*0820*/  IMAD.WIDE.U32 R2, R15, R72, R2 ;  /* 0x000000480f027225 */ /* 0x002fc800078e0002 */
[----:B------:R-:W-:Y:S01]  /*0830*/  IMAD R73, R15, R73, R3 ;  /* 0x000000490f497224 */ /* 0x000fe200078e0203 */
[----:B--2---:R-:W-:-:S04]  /*0840*/  LEA R75, P2, R2, R6, 0x2 ;  /* 0x00000006024b7211 */ /* 0x004fc800078410ff */
[----:B------:R-:W-:-:S09]  /*0850*/  LEA.HI.X R73, R2, R7, R73, 0x2, P2 ;  /* 0x0000000702497211 */ /* 0x000fd200010f1449 */
.L_x_402:
[----:B------:R-:W-:Y:S01]  /*0860*/  PLOP3.LUT P1, PT, P1, P0, PT, 0x20, 0x2 ;  /* 0x000000000002781c */ /* 0x000fe20000f20470 */
[----:B------:R-:W0:Y:S01]  /*0870*/  LDC.64 R10, c[0x0][0x468] ;  /* 0x00011a00ff0a7b82 */ /* 0x000e220000000a00 */
[----:B------:R-:W-:Y:S02]  /*0880*/  LOP3.LUT R181, R181, 0xfffffeff, RZ, 0xc0, !PT ;  /* 0xfffffeffb5b57812 */ /* 0x000fe400078ec0ff */
[----:B------:R-:W-:-:S05]  /*0890*/  ISETP.EQ.OR P4, PT, R18, RZ, !P1 ;  /* 0x000000ff1200720c */ /* 0x000fca0004f82670 */
[----:B------:R-:W1:Y:S04]  /*08a0*/  LDC.64 R8, c[0x0][0x4e0] ;  /* 0x00013800ff087b82 */ /* 0x000e680000000a00 */
[----:B------:R-:W-:-:S04]  /*08b0*/  @P1 LOP3.LUT R181, R181, 0x100, RZ, 0xfc, !PT ;  /* 0x00000100b5b51812 */ /* 0x000fc800078efcff */
[----:B------:R-:W2:Y:S08]  /*08c0*/  @!P4 LDC.64 R4, c[0x0][0x4f0] ;  /* 0x00013c00ff04cb82 */ /* 0x000eb00000000a00 */
[----:B------:R-:W3:Y:S01]  /*08d0*/  LDC.64 R6, c[0x0][0x488] ;  /* 0x00012200ff067b82 */ /* 0x000ee20000000a00 */
[----:B------:R-:W-:-:S07]  /*08e0*/  HFMA2 R71, -RZ, RZ, 0, 0 ;  /* 0x00000000ff477431 */ /* 0x000fce00000001ff */
[----:B------:R-:W4:Y:S01]  /*08f0*/  LDC.64 R16, c[0x0][0x4a0] ;  /* 0x00012800ff107b82 */ /* 0x000f220000000a00 */
[----:B--2---:R-:W-:Y:S01]  /*0900*/  @!P4 LEA R4, P1, R13, R4, 0x2 ;  /* 0x000000040d04c211 */ /* 0x004fe200078210ff */
[----:B------:R-:W-:-:S06]  /*0910*/  IMAD.MOV.U32 R69, RZ, RZ, RZ ;  /* 0x000000ffff457224 */ /* 0x000fcc00078e00ff */
[----:B------:R-:W2:Y:S01]  /*0920*/  LDC R67, c[0x0][0x3ac] ;  /* 0x0000eb00ff437b82 */ /* 0x000ea20000000800 */
        /* <DEDUP_REMOVED lines=13> */
[----:B----4-:R-:W-:-:S04]  /*0a00*/  ISETP.NE.U32.AND P0, PT, R16, RZ, PT ;  /* 0x000000ff1000720c */ /* 0x010fc80003f05070 */
[----:B------:R-:W-:Y:S01]  /*0a10*/  ISETP.NE.AND.EX P0, PT, R17, RZ, PT, P0 ;  /* 0x000000ff1100720c */ /* 0x000fe20003f05300 */
[----:B--2---:R-:W-:-:S05]  /*0a20*/  @!P4 IMAD.WIDE R2, R5, 0x4, R10 ;  /* 0x000000040502c825 */ /* 0x004fca00078e020a */
[----:B------:R0:W5:Y:S01]  /*0a30*/  @!P4 LDG.E R12, desc[UR10][R2.64] ;  /* 0x0000000a020cc981 */ /* 0x000162000c1e1900 */
[----:B------:R-:W-:Y:S01]  /*0a40*/  @!P1 LEA R8, P4, R13, R8, 0x2 ;  /* 0x000000080d089211 */ /* 0x000fe200078810ff */
[----:B------:R-:W-:-:S03]  /*0a50*/  IMAD.MOV.U32 R124, RZ, RZ, RZ ;  /* 0x000000ffff7c7224 */ /* 0x000fc600078e00ff */
[----:B------:R-:W-:Y:S02]  /*0a60*/  @!P1 LEA.HI.X R9, R13, R9, RZ, 0x2, P4 ;  /* 0x000000090d099211 */ /* 0x000fe400020f14ff */
[C---:B------:R-:W-:Y:S01]  /*0a70*/  @P2 LEA R4, P4, R15.reuse, R6, 0x2 ;  /* 0x000000060f042211 */ /* 0x040fe200078810ff */
[----:B0-----:R-:W0:Y:S03]  /*0a80*/  LDC.64 R2, c[0x0][0x4f8] ;  /* 0x00013e00ff027b82 */ /* 0x001e260000000a00 */
[C---:B------:R-:W-:Y:S01]  /*0a90*/  @P2 LEA.HI.X R5, R15.reuse, R7, RZ, 0x2, P4 ;  /* 0x000000070f052211 */ /* 0x040fe200020f14ff */
[----:B------:R1:W5:Y:S01]  /*0aa0*/  @!P1 LDG.E R124, desc[UR10][R8.64] ;  /* 0x0000000a087c9981 */ /* 0x000362000c1e1900 */
[----:B------:R-:W-:-:S03]  /*0ab0*/  @P0 LEA R6, P4, R15, R16, 0x2 ;  /* 0x000000100f060211 */ /* 0x000fc600078810ff */
[----:B------:R1:W5:Y:S01]  /*0ac0*/  @P2 LDG.E R71, desc[UR10][R4.64] ;  /* 0x0000000a04472981 */ /* 0x000362000c1e1900 */
[----:B------:R-:W-:Y:S02]  /*0ad0*/  @P0 LEA.HI.X R7, R15, R17, RZ, 0x2, P4 ;  /* 0x000000110f070211 */ /* 0x000fe400020f14ff */
[----:B------:R-:W2:Y:S03]  /*0ae0*/  LDC.64 R16, c[0x0][0x500] ;  /* 0x00014000ff107b82 */ /* 0x000ea60000000a00 */
[----:B------:R1:W5:Y:S01]  /*0af0*/  @P0 LDG.E R69, desc[UR10][R6.64] ;  /* 0x0000000a06450981 */ /* 0x000362000c1e1900 */
[----:B0-----:R-:W-:Y:S02]  /*0b00*/  ISETP.EQ.U32.AND P1, PT, R2, RZ, PT ;  /* 0x000000ff0200720c */ /* 0x001fe40003f22070 */
[----:B--2---:R-:W-:-:S04]  /*0b10*/  ISETP.NE.U32.AND P0, PT, R16, RZ, PT ;  /* 0x000000ff1000720c */ /* 0x004fc80003f05070 */
[----:B------:R-:W-:-:S04]  /*0b20*/  ISETP.NE.AND.EX P0, PT, R17, RZ, PT, P0 ;  /* 0x000000ff1100720c */ /* 0x000fc80003f05300 */
[----:B------:R-:W-:Y:S02]  /*0b30*/  ISETP.EQ.OR.EX P0, PT, R3, RZ, !P0, P1 ;  /* 0x000000ff0300720c */ /* 0x000fe40004702710 */
[----:B------:R-:W-:-:S11]  /*0b40*/  SEL R67, R67, 0x800, P3 ;  /* 0x0000080043437807 */ /* 0x000fd60001800000 */
[----:B-1----:R-:W-:Y:S05]  /*0b50*/  @P0 BRA `(.L_x_403) ;  /* 0x0000000000600947 */ /* 0x002fea0003800000 */
[----:B------:R-:W-:-:S13]  /*0b60*/  ISETP.NE.AND P0, PT, R13, RZ, PT ;  /* 0x000000ff0d00720c */ /* 0x000fda0003f05270 */
[----:B------:R-:W0:Y:S01]  /*0b70*/  @P0 LDC.64 R2, c[0x0][0x500] ;  /* 0x00014000ff020b82 */ /* 0x000e220000000a00 */
[----:B------:R-:W-:-:S05]  /*0b80*/  @P0 IADD3 R5, PT, PT, R13, -0x1, RZ ;  /* 0xffffffff0d050810 */ /* 0x000fca0007ffe0ff */
[----:B0-----:R-:W-:Y:S02]  /*0b90*/  @P0 IMAD.WIDE.U32 R2, R5, 0x4, R2 ;  /* 0x0000000405020825 */ /* 0x001fe400078e0002 */
[----:B------:R-:W0:Y:S04]  /*0ba0*/  LDC.64 R4, c[0x0][0x4f8] ;  /* 0x00013e00ff047b82 */ /* 0x000e280000000a00 */
[----:B------:R-:W2:Y:S01]  /*0bb0*/  @P0 LDG.E R2, desc[UR10][R2.64] ;  /* 0x0000000a02020981 */ /* 0x000ea2000c1e1900 */
[----:B------:R-:W-:Y:S01]  /*0bc0*/  IMAD.MOV.U32 R128, RZ, RZ, RZ ;  /* 0x000000ffff807224 */ /* 0x000fe200078e00ff */
[----:B--2---:R-:W-:Y:S02]  /*0bd0*/  @P0 IADD3 R128, PT, PT, R2, 0x1, RZ ;  /* 0x0000000102800810 */ /* 0x004fe40007ffe0ff */
[----:B------:R-:W-:-:S03]  /*0be0*/  LEA R6, P0, R13, R16, 0x2 ;  /* 0x000000100d067211 */ /* 0x000fc600078010ff */
[----:B0-----:R-:W-:Y:S01]  /*0bf0*/  IMAD.WIDE R4, R128, 0x4, R4 ;  /* 0x0000000480047825 */ /* 0x001fe200078e0204 */
[----:B------:R-:W-:-:S04]  /*0c00*/  LEA.HI.X R7, R13, R17, RZ, 0x2, P0 ;  /* 0x000000110d077211 */ /* 0x000fc800000f14ff */
[----:B------:R-:W2:Y:S04]  /*0c10*/  LDG.E R0, desc[UR10][R4.64+0x4] ;  /* 0x0000040a04007981 */ /* 0x000ea8000c1e1900 */
[----:B------:R-:W2:Y:S04]  /*0c20*/  LDG.E R9, desc[UR10][R4.64] ;  /* 0x0000000a04097981 */ /* 0x000ea8000c1e1900 */
[----:B------:R-:W3:Y:S01]  /*0c30*/  LDG.E R7, desc[UR10][R6.64] ;  /* 0x0000000a06077981 */ /* 0x000ee2000c1e1900 */
[----:B--2---:R-:W-:Y:S01]  /*0c40*/  IMAD.IADD R0, R0, 0x1, -R9 ;  /* 0x0000000100007824 */ /* 0x004fe200078e0a09 */
[----:B---3--:R-:W-:-:S04]  /*0c50*/  IADD3 R126, PT, PT, R7, -R128, RZ ;  /* 0x80000080077e7210 */ /* 0x008fc80007ffe0ff */
[C---:B------:R-:W-:Y:S01]  /*0c60*/  ISETP.GT.AND P1, PT, R67.reuse, R0, PT ;  /* 0x000000004300720c */ /* 0x040fe20003f24270 */
[----:B------:R-:W-:Y:S01]  /*0c70*/  IMAD.IADD R0, R67, 0x1, -R0 ;  /* 0x0000000143007824 */ /* 0x000fe200078e0a00 */
[C---:B------:R-:W-:Y:S02]  /*0c80*/  ISETP.GT.AND P0, PT, R126.reuse, RZ, PT ;  /* 0x000000ff7e00720c */ /* 0x040fe40003f04270 */
[----:B------:R-:W-:Y:S02]  /*0c90*/  IADD3 R126, PT, PT, R126, 0x1, RZ ;  /* 0x000000017e7e7810 */ /* 0x000fe40007ffe0ff */
[----:B------:R-:W-:-:S04]  /*0ca0*/  SEL R0, R0, RZ, P1 ;  /* 0x000000ff00007207 */ /* 0x000fc80000800000 */
[----:B------:R-:W-:-:S05]  /*0cb0*/  SEL R0, R0, RZ, P0 ;  /* 0x000000ff00007207 */ /* 0x000fca0000000000 */
[----:B-----5:R-:W-:Y:S01]  /*0cc0*/  IMAD R124, R124, R67, R0 ;  /* 0x000000437c7c7224 */ /* 0x020fe200078e0200 */
[----:B------:R-:W-:Y:S06]  /*0cd0*/  BRA `(.L_x_404) ;  /* 0x0000000000787947 */ /* 0x000fec0003800000 */
.L_x_403:
[-C--:B------:R-:W-:Y:S01]  /*0ce0*/  IABS R5, R67.reuse ;  /* 0x0000004300057213 */ /* 0x080fe20000000000 */
[----:B------:R-:W0:Y:S01]  /*0cf0*/  LDC R0, c[0x0][0x388] ;  /* 0x0000e200ff007b82 */ /* 0x000e220000000800 */
[----:B------:R-:W-:Y:S01]  /*0d00*/  IABS R8, R67 ;  /* 0x0000004300087213 */ /* 0x000fe20000000000 */
[----:B-----5:R-:W-:Y:S01]  /*0d10*/  IMAD.MOV.U32 R124, RZ, RZ, RZ ;  /* 0x000000ffff7c7224 */ /* 0x020fe200078e00ff */
[----:B------:R-:W1:Y:S01]  /*0d20*/  I2F.RP R4, R5 ;  /* 0x0000000500047306 */ /* 0x000e620000209400 */
[----:B------:R-:W-:Y:S02]  /*0d30*/  MOV R128, RZ ;  /* 0x000000ff00807202 */ /* 0x000fe40000000f00 */
[----:B------:R-:W-:-:S05]  /*0d40*/  IMAD.MOV R8, RZ, RZ, -R8 ;  /* 0x000000ffff087224 */ /* 0x000fca00078e0a08 */
[----:B-1----:R-:W1:Y:S01]  /*0d50*/  MUFU.RCP R4, R4 ;  /* 0x0000000400047308 */ /* 0x002e620000001000 */
[----:B0-----:R-:W-:Y:S01]  /*0d60*/  IADD3 R0, PT, PT, R67, -0x1, R0 ;  /* 0xffffffff43007810 */ /* 0x001fe20007ffe000 */
[----:B-1----:R-:W-:-:S03]  /*0d70*/  VIADD R2, R4, 0xffffffe ;  /* 0x0ffffffe04027836 */ /* 0x002fc60000000000 */
[----:B------:R-:W-:Y:S02]  /*0d80*/  IABS R4, R0 ;  /* 0x0000000000047213 */ /* 0x000fe40000000000 */
[----:B------:R-:W-:Y:S01]  /*0d90*/  LOP3.LUT R0, R0, R67, RZ, 0x3c, !PT ;  /* 0x0000004300007212 */ /* 0x000fe200078e3cff */
[----:B------:R0:W1:Y:S03]  /*0da0*/  F2I.FTZ.U32.TRUNC.NTZ R3, R2 ;  /* 0x0000000200037305 */ /* 0x000066000021f000 */
[----:B------:R-:W-:Y:S02]  /*0db0*/  ISETP.GE.AND P2, PT, R0, RZ, PT ;  /* 0x000000ff0000720c */ /* 0x000fe40003f46270 */
[----:B0-----:R-:W-:Y:S02]  /*0dc0*/  MOV R2, RZ ;  /* 0x000000ff00027202 */ /* 0x001fe40000000f00 */
[----:B-1----:R-:W-:-:S05]  /*0dd0*/  IADD3 R6, PT, PT, RZ, -R3, RZ ;  /* 0x80000003ff067210 */ /* 0x002fca0007ffe0ff */
[----:B------:R-:W-:-:S04]  /*0de0*/  IMAD R7, R6, R5, RZ ;  /* 0x0000000506077224 */ /* 0x000fc800078e02ff */
[----:B------:R-:W-:-:S04]  /*0df0*/  IMAD.HI.U32 R3, R3, R7, R2 ;  /* 0x0000000703037227 */ /* 0x000fc800078e0002 */
[----:B------:R-:W-:Y:S02]  /*0e00*/  IMAD.MOV.U32 R2, RZ, RZ, R8 ;  /* 0x000000ffff027224 */ /* 0x000fe400078e0008 */
[----:B------:R-:W-:-:S04]  /*0e10*/  IMAD.HI.U32 R3, R3, R4, RZ ;  /* 0x0000000403037227 */ /* 0x000fc800078e00ff */
[----:B------:R-:W-:-:S05]  /*0e20*/  IMAD R2, R3, R2, R4 ;  /* 0x0000000203027224 */ /* 0x000fca00078e0204 */
[----:B------:R-:W-:-:S13]  /*0e30*/  ISETP.GT.U32.AND P1, PT, R5, R2, PT ;  /* 0x000000020500720c */ /* 0x000fda0003f24070 */
[-C--:B------:R-:W-:Y:S01]  /*0e40*/  @!P1 IADD3 R2, PT, PT, R2, -R5.reuse, RZ ;  /* 0x8000000502029210 */ /* 0x080fe20007ffe0ff */
[----:B------:R-:W-:Y:S01]  /*0e50*/  @!P1 VIADD R3, R3, 0x1 ;  /* 0x0000000103039836 */ /* 0x000fe20000000000 */
[----:B------:R-:W-:Y:S02]  /*0e60*/  ISETP.NE.AND P1, PT, R67, RZ, PT ;  /* 0x000000ff4300720c */ /* 0x000fe40003f25270 */
[----:B------:R-:W-:-:S13]  /*0e70*/  ISETP.GE.U32.AND P0, PT, R2, R5, PT ;  /* 0x000000050200720c */ /* 0x000fda0003f06070 */
[----:B------:R-:W-:-:S05]  /*0e80*/  @P0 IADD3 R3, PT, PT, R3, 0x1, RZ ;  /* 0x0000000103030810 */ /* 0x000fca0007ffe0ff */
[----:B------:R-:W-:Y:S01]  /*0e90*/  @!P2 IMAD.MOV R3, RZ, RZ, -R3 ;  /* 0x000000ffff03a224 */ /* 0x000fe200078e0a03 */
[----:B------:R-:W-:-:S04]  /*0ea0*/  @!P1 LOP3.LUT R3, RZ, R67, RZ, 0x33, !PT ;  /* 0x00000043ff039212 */ /* 0x000fc800078e33ff */
[----:B------:R-:W-:-:S07]  /*0eb0*/  MOV R126, R3 ;  /* 0x00000003007e7202 */ /* 0x000fce0000000f00 */
.L_x_404:
[----:B------:R-:W-:-:S13]  /*0ec0*/  ISETP.GE.AND P0, PT, R126, 0x1, PT ;  /* 0x000000017e00780c */ /* 0x000fda0003f06270 */
[----:B------:R-:W-:Y:S05]  /*0ed0*/  @!P0 EXIT ;  /* 0x000000000000894d */ /* 0x000fea0003800000 */
[----:B------:R-:W0:Y:S01]  /*0ee0*/  S2R R65, SR_TID.X ;  /* 0x0000000000417919 */ /* 0x000e220000002100 */
[----:B------:R-:W1:Y:S01]  /*0ef0*/  LDCU.128 UR4, c[0x0][0x430] ;  /* 0x00008600ff0477ac */ /* 0x000e620008000c00 */
[----:B------:R-:W2:Y:S01]  /*0f00*/  LDC.64 R16, c[0x0][0x470] ;  /* 0x00011c00ff107b82 */ /* 0x000ea20000000a00 */
[----:B------:R-:W-:Y:S01]  /*0f10*/  VIADD R122, R126, 0xffffffff ;  /* 0xffffffff7e7a7836 */ /* 0x000fe20000000000 */
[----:B------:R-:W-:Y:S01]  /*0f20*/  MOV R57, RZ ;  /* 0x000000ff00397202 */ /* 0x000fe20000000f00 */
[----:B------:R-:W3:Y:S01]  /*0f30*/  LDCU.64 UR8, c[0x0][0x3b0] ;  /* 0x00007600ff0877ac */ /* 0x000ee20008000a00 */
[----:B------:R-:W-:Y:S01]  /*0f40*/  IMAD.MOV.U32 R59, RZ, RZ, RZ ;  /* 0x000000ffff3b7224 */ /* 0x000fe200078e00ff */
[----:B------:R-:W4:Y:S03]  /*0f50*/  LDCU.U8 UR12, c[0x0][0x3a8] ;  /* 0x00007500ff0c77ac */ /* 0x000f260008000000 */
[----:B------:R-:W5:Y:S01]  /*0f60*/  LDC.64 R6, c[0x0][0x4e8] ;  /* 0x00013a00ff067b82 */ /* 0x000f620000000a00 */
[----:B-1----:R-:W-:-:S04]  /*0f70*/  IMAD.WIDE.U32 R2, R15, UR6, RZ ;  /* 0x000000060f027c25 */ /* 0x002fc8000f8e00ff */
[C---:B------:R-:W-:Y:S02]  /*0f80*/  IMAD R3, R15.reuse, UR7, R3 ;  /* 0x000000070f037c24 */ /* 0x040fe4000f8e0203 */
[----:B---3--:R-:W-:-:S04]  /*0f90*/  IMAD.WIDE.U32 R4, R15, UR8, RZ ;  /* 0x000000080f047c25 */ /* 0x008fc8000f8e00ff */
[----:B------:R-:W-:Y:S01]  /*0fa0*/  IMAD R61, R15, UR9, R5 ;  /* 0x000000090f3d7c24 */ /* 0x000fe2000f8e0205 */
[----:B--2---:R-:W-:Y:S01]  /*0fb0*/  LEA R63, P1, R4, R16, 0x2 ;  /* 0x00000010043f7211 */ /* 0x004fe200078210ff */
[----:B------:R-:W-:Y:S01]  /*0fc0*/  IMAD.WIDE.U32 R8, R13, UR4, R2 ;  /* 0x000000040d087c25 */ /* 0x000fe2000f8e0002 */
[----:B0-----:R-:W-:Y:S02]  /*0fd0*/  SHF.L.U32 R120, R65, 0x4, RZ ;  /* 0x0000000441787819 */ /* 0x001fe400000006ff */
[C---:B-----5:R-:W-:Y:S01]  /*0fe0*/  LEA R6, P0, R13.reuse, R6, 0x2 ;  /* 0x000000060d067211 */ /* 0x060fe200078010ff */
[----:B------:R-:W-:Y:S01]  /*0ff0*/  IMAD R179, R13, UR5, R9 ;  /* 0x000000050db37c24 */ /* 0x000fe2000f8e0209 */
[C---:B------:R-:W-:Y:S01]  /*1000*/  LOP3.LUT R94, R120.reuse, 0x3e00, RZ, 0xc0, !PT ;  /* 0x00003e00785e7812 */ /* 0x040fe200078ec0ff */
[----:B------:R-:W-:Y:S01]  /*1010*/  VIADD R118, R120, 0x1 ;  /* 0x0000000178767836 */ /* 0x000fe20000000000 */
[----:B------:R-:W-:Y:S01]  /*1020*/  LEA.HI.X R61, R4, R17, R61, 0x2, P1 ;  /* 0x00000011043d7211 */ /* 0x000fe200008f143d */
[----:B------:R-:W-:Y:S01]  /*1030*/  IMAD.WIDE R4, R12, 0x4, RZ ;  /* 0x000000040c047825 */ /* 0x000fe200078e02ff */
[----:B------:R-:W-:-:S02]  /*1040*/  LOP3.LUT R94, R94, 0x1f, R65, 0xf8, !PT ;  /* 0x0000001f5e5e7812 */ /* 0x000fc400078ef841 */
[----:B------:R-:W-:Y:S01]  /*1050*/  LEA.HI.X R7, R13, R7, RZ, 0x2, P0 ;  /* 0x000000070d077211 */ /* 0x000fe200000f14ff */
[C---:B------:R-:W-:Y:S01]  /*1060*/  VIADD R114, R120.reuse, 0x3 ;  /* 0x0000000378727836 */ /* 0x040fe20000000000 */
[----:B------:R-:W-:Y:S01]  /*1070*/  IADD3 R116, PT, PT, R120, 0x2, RZ ;  /* 0x0000000278747810 */ /* 0x000fe20007ffe0ff */
[----:B------:R-:W-:Y:S01]  /*1080*/  IMAD.WIDE.U32 R2, R94, 0x4, RZ ;  /* 0x000000045e027825 */ /* 0x000fe200078e00ff */
[C---:B------:R-:W-:Y:S02]  /*1090*/  IADD3 R112, PT, PT, R120.reuse, 0x4, RZ ;  /* 0x0000000478707810 */ /* 0x040fe40007ffe0ff */
[C---:B------:R-:W-:Y:S01]  /*10a0*/  IADD3 R108, PT, PT, R120.reuse, 0x6, RZ ;  /* 0x00000006786c7810 */ /* 0x040fe20007ffe0ff */
[C---:B------:R-:W-:Y:S01]  /*10b0*/  VIADD R110, R120.reuse, 0x5 ;  /* 0x00000005786e7836 */ /* 0x040fe20000000000 */
[C---:B------:R-:W-:Y:S01]  /*10c0*/  IADD3 R104, PT, PT, R120.reuse, 0x8, RZ ;  /* 0x0000000878687810 */ /* 0x040fe20007ffe0ff */
[C---:B------:R-:W-:Y:S01]  /*10d0*/  VIADD R106, R120.reuse, 0x7 ;  /* 0x00000007786a7836 */ /* 0x040fe20000000000 */
[C---:B------:R-:W-:Y:S01]  /*10e0*/  IADD3 R100, PT, PT, R120.reuse, 0xa, RZ ;  /* 0x0000000a78647810 */ /* 0x040fe20007ffe0ff */
[C---:B------:R-:W-:Y:S01]  /*10f0*/  VIADD R102, R120.reuse, 0x9 ;  /* 0x0000000978667836 */ /* 0x040fe20000000000 */
[C---:B------:R-:W-:Y:S01]  /*1100*/  IADD3 R96, PT, PT, R120.reuse, 0xc, RZ ;  /* 0x0000000c78607810 */ /* 0x040fe20007ffe0ff */
[C---:B------:R-:W-:Y:S01]  /*1110*/  VIADD R98, R120.reuse, 0xb ;  /* 0x0000000b78627836 */ /* 0x040fe20000000000 */
[C---:B------:R-:W-:Y:S01]  /*1120*/  IADD3 R90, PT, PT, R120.reuse, 0xe, RZ ;  /* 0x0000000e785a7810 */ /* 0x040fe20007ffe0ff */
[----:B------:R-:W-:Y:S01]  /*1130*/  VIADD R92, R120, 0xd ;  /* 0x0000000d785c7836 */ /* 0x000fe20000000000 */
[----:B------:R-:W-:Y:S01]  /*1140*/  LOP3.LUT R86, R94, 0x20, RZ, 0xfc, !PT ;  /* 0x000000205e567812 */ /* 0x000fe200078efcff */
[----:B------:R-:W-:Y:S01]  /*1150*/  VIADD R88, R120, 0xf ;  /* 0x0000000f78587836 */ /* 0x000fe20000000000 */
[----:B------:R-:W-:-:S02]  /*1160*/  LOP3.LUT R84, R94, 0x40, RZ, 0xfc, !PT ;  /* 0x000000405e547812 */ /* 0x000fc400078efcff */
[C---:B------:R-:W-:Y:S02]  /*1170*/  LOP3.LUT R82, R94.reuse, 0x60, RZ, 0xfc, !PT ;  /* 0x000000605e527812 */ /* 0x040fe400078efcff */
[C---:B------:R-:W-:Y:S02]  /*1180*/  LOP3.LUT R80, R94.reuse, 0x80, RZ, 0xfc, !PT ;  /* 0x000000805e507812 */ /* 0x040fe400078efcff */
[C---:B------:R-:W-:Y:S02]  /*1190*/  LOP3.LUT R78, R94.reuse, 0xa0, RZ, 0xfc, !PT ;  /* 0x000000a05e4e7812 */ /* 0x040fe400078efcff */
[C---:B------:R-:W-:Y:S02]  /*11a0*/  LOP3.LUT R76, R94.reuse, 0xc0, RZ, 0xfc, !PT ;  /* 0x000000c05e4c7812 */ /* 0x040fe400078efcff */
[C---:B------:R-:W-:Y:S02]  /*11b0*/  LOP3.LUT R74, R94.reuse, 0xe0, RZ, 0xfc, !PT ;  /* 0x000000e05e4a7812 */ /* 0x040fe400078efcff */
[----:B------:R-:W-:-:S02]  /*11c0*/  LOP3.LUT R72, R94, 0x100, RZ, 0xfc, !PT ;  /* 0x000001005e487812 */ /* 0x000fc400078efcff */
[C---:B------:R-:W-:Y:S02]  /*11d0*/  LOP3.LUT R70, R94.reuse, 0x120, RZ, 0xfc, !PT ;  /* 0x000001205e467812 */ /* 0x040fe400078efcff */
[C---:B------:R-:W-:Y:S02]  /*11e0*/  LOP3.LUT R68, R94.reuse, 0x140, RZ, 0xfc, !PT ;  /* 0x000001405e447812 */ /* 0x040fe400078efcff */
[C---:B------:R-:W-:Y:S02]  /*11f0*/  LOP3.LUT R66, R94.reuse, 0x160, RZ, 0xfc, !PT ;  /* 0x000001605e427812 */ /* 0x040fe400078efcff */
[C---:B------:R-:W-:Y:S02]  /*1200*/  LOP3.LUT R64, R94.reuse, 0x180, RZ, 0xfc, !PT ;  /* 0x000001805e407812 */ /* 0x040fe400078efcff */
[C---:B------:R-:W-:Y:S02]  /*1210*/  LOP3.LUT R62, R94.reuse, 0x1a0, RZ, 0xfc, !PT ;  /* 0x000001a05e3e7812 */ /* 0x040fe400078efcff */
[----:B------:R-:W-:-:S02]  /*1220*/  LOP3.LUT R60, R94, 0x1c0, RZ, 0xfc, !PT ;  /* 0x000001c05e3c7812 */ /* 0x000fc400078efcff */
[----:B------:R-:W-:Y:S02]  /*1230*/  LOP3.LUT R58, R94, 0x1e0, RZ, 0xfc, !PT ;  /* 0x000001e05e3a7812 */ /* 0x000fe400078efcff */
[----:B----4-:R-:W-:-:S07]  /*1240*/  LOP3.LUT R56, R2, 0x400, RZ, 0xfc, !PT ;  /* 0x0000040002387812 */ /* 0x010fce00078efcff */
.L_x_444:
[----:B------:R-:W0:Y:S02]  /*1250*/  LDC.64 R12, c[0x0][0x4f8] ;  /* 0x00013e00ff0c7b82 */ /* 0x000e240000000a00 */
[----:B0-----:R-:W-:-:S04]  /*1260*/  ISETP.NE.U32.AND P0, PT, R12, RZ, PT ;  /* 0x000000ff0c00720c */ /* 0x001fc80003f05070 */
[----:B------:R-:W-:-:S13]  /*1270*/  ISETP.NE.AND.EX P0, PT, R13, RZ, PT, P0 ;  /* 0x000000ff0d00720c */ /* 0x000fda0003f05300 */
[----:B------:R-:W0:Y:S01]  /*1280*/  @P0 LDC.64 R12, c[0x0][0x4f8] ;  /* 0x00013e00ff0c0b82 */ /* 0x000e220000000a00 */
[----:B------:R-:W-:-:S05]  /*1290*/  @P0 IADD3 R15, PT, PT, R59, R128, RZ ;  /* 0x000000803b0f0210 */ /* 0x000fca0007ffe0ff */
[----:B0-----:R-:W-:Y:S02]  /*12a0*/  @P0 IMAD.WIDE R12, R15, 0x4, R12 ;  /* 0x000000040f0c0825 */ /* 0x001fe400078e020c */
[----:B------:R-:W0:Y:S03]  /*12b0*/  @!P0 LDC R15, c[0x0][0x388] ;  /* 0x0000e200ff0f8b82 */ /* 0x000e260000000800 */
[----:B------:R-:W2:Y:S04]  /*12c0*/  @P0 LDG.E R55, desc[UR10][R12.64+0x4] ;  /* 0x0000040a0c370981 */ /* 0x000ea8000c1e1900 */
[----:B------:R-:W2:Y:S01]  /*12d0*/  @P0 LDG.E R0, desc[UR10][R12.64] ;  /* 0x0000000a0c000981 */ /* 0x000ea2000c1e1900 */
[----:B------:R-:W-:Y:S01]  /*12e0*/  @!P0 IMAD.MOV R14, RZ, RZ, -R57 ;  /* 0x000000ffff0e8224 */ /* 0x000fe200078e0a39 */
[----:B--2---:R-:W-:-:S04]  /*12f0*/  @P0 IADD3 R55, PT, PT, R55, -R0, RZ ;  /* 0x8000000037370210 */ /* 0x004fc80007ffe0ff */
[----:B0-----:R-:W-:-:S04]  /*1300*/  @!P0 VIADDMNMX R55, R14, R15, R67, PT ;  /* 0x0000000f0e378246 */ /* 0x001fc80003800143 */
[----:B------:R-:W-:-:S13]  /*1310*/  ISETP.GE.AND P0, PT, R55, 0x1, PT ;  /* 0x000000013700780c */ /* 0x000fda0003f06270 */
[----:B------:R-:W-:Y:S05]  /*1320*/  @!P0 EXIT ;  /* 0x000000000000894d */ /* 0x000fea0003800000 */
[C---:B------:R-:W-:Y:S01]  /*1330*/  IMAD.SHL.U32 R13, R94.reuse, 0x4, RZ ;  /* 0x000000045e0d7824 */ /* 0x040fe200078e00ff */
[----:B------:R-:W-:Y:S01]  /*1340*/  BAR.SYNC.DEFER_BLOCKING 0x0 ;  /* 0x0000000000007b1d */ /* 0x000fe20000010000 */
[----:B------:R-:W-:Y:S02]  /*1350*/  CS2R R20, SRZ ;  /* 0x0000000000147805 */ /* 0x000fe4000001ff00 */
[----:B------:R-:W-:Y:S01]  /*1360*/  ISETP.GE.AND P6, PT, R94, R55, PT ;  /* 0x000000375e00720c */ /* 0x000fe20003fc6270 */
[----:B------:R-:W-:Y:S01]  /*1370*/  HFMA2 R0, -RZ, RZ, 0, 0 ;  /* 0x00000000ff007431 */ /* 0x000fe200000001ff */
[C---:B------:R-:W-:Y:S02]  /*1380*/  IADD3 R12, P0, PT, R13.reuse, R136, RZ ;  /* 0x000000880d0c7210 */ /* 0x040fe40007f1e0ff */
[----:B------:R-:W-:Y:S02]  /*1390*/  CS2R R22, SRZ ;  /* 0x0000000000167805 */ /* 0x000fe4000001ff00 */
[----:B------:R-:W-:-:S02]  /*13a0*/  IADD3 R14, P1, PT, R13, R134, RZ ;  /* 0x000000860d0e7210 */ /* 0x000fc40007f3e0ff */
[----:B------:R-:W-:Y:S02]  /*13b0*/  CS2R R16, SRZ ;  /* 0x0000000000107805 */ /* 0x000fe4000001ff00 */
[-C--:B------:R-:W-:Y:S01]  /*13c0*/  ISETP.GE.AND P5, PT, R86, R55.reuse, PT ;  /* 0x000000375600720c */ /* 0x080fe20003fa6270 */
[----:B------:R-:W-:Y:S01]  /*13d0*/  IMAD.X R13, RZ, RZ, R137, P0 ;  /* 0x000000ffff0d7224 */ /* 0x000fe200000e0689 */
[----:B------:R-:W-:Y:S02]  /*13e0*/  ISETP.GE.AND P0, PT, R78, R55, PT ;  /* 0x000000374e00720c */ /* 0x000fe40003f06270 */
[----:B------:R-:W-:Y:S02]  /*13f0*/  CS2R R18, SRZ ;  /* 0x0000000000127805 */ /* 0x000fe4000001ff00 */
[----:B------:R-:W-:Y:S02]  /*1400*/  IADD3.X R15, PT, PT, RZ, R135, RZ, P1, !PT ;  /* 0x00000087ff0f7210 */ /* 0x000fe40000ffe4ff */
[----:B------:R-:W-:-:S02]  /*1410*/  CS2R R24, SRZ ;  /* 0x0000000000187805 */ /* 0x000fc4000001ff00 */
[-C--:B------:R-:W-:Y:S02]  /*1420*/  ISETP.GE.AND P4, PT, R84, R55.reuse, PT ;  /* 0x000000375400720c */ /* 0x080fe40003f86270 */
[----:B------:R-:W-:Y:S02]  /*1430*/  CS2R R26, SRZ ;  /* 0x00000000001a7805 */ /* 0x000fe4000001ff00 */
[-C--:B------:R-:W-:Y:S02]  /*1440*/  ISETP.GE.AND P3, PT, R82, R55.reuse, PT ;  /* 0x000000375200720c */ /* 0x080fe40003f66270 */
[----:B------:R-:W-:Y:S02]  /*1450*/  CS2R R28, SRZ ;  /* 0x00000000001c7805 */ /* 0x000fe4000001ff00 */
[-C--:B------:R-:W-:Y:S01]  /*1460*/  ISETP.GE.AND P2, PT, R80, R55.reuse, PT ;  /* 0x000000375000720c */ /* 0x080fe20003f46270 */
[----:B------:R-:W-:Y:S01]  /*1470*/  IMAD.MOV.U32 R31, RZ, RZ, RZ ;  /* 0x000000ffff1f7224 */ /* 0x000fe200078e00ff */
[----:B------:R-:W-:Y:S01]  /*1480*/  LOP3.LUT R181, R181, 0xfffff7ff, RZ, 0xc0, !PT ;  /* 0xfffff7ffb5b57812 */ /* 0x000fe200078ec0ff */
[----:B------:R-:W2:Y:S01]  /*1490*/  @!P0 LDG.E R21, desc[UR10][R14.64+0x280] ;  /* 0x0002800a0e158981 */ /* 0x000ea2000c1e1900 */
[----:B------:R-:W-:-:S02]  /*14a0*/  ISETP.GE.AND P0, PT, R76, R55, PT ;  /* 0x000000374c00720c */ /* 0x000fc40003f06270 */
[----:B------:R-:W-:Y:S01]  /*14b0*/  @P6 LOP3.LUT R181, R181, 0x800, RZ, 0xfc, !PT ;  /* 0x00000800b5b56812 */ /* 0x000fe200078efcff */
[----:B------:R-:W3:Y:S04]  /*14c0*/  @!P6 LDG.E R0, desc[UR10][R14.64] ;  /* 0x0000000a0e00e981 */ /* 0x000ee8000c1e1900 */
[----:B------:R-:W4:Y:S01]  /*14d0*/  @!P5 LDG.E R17, desc[UR10][R14.64+0x80] ;  /* 0x0000800a0e11d981 */ /* 0x000f22000c1e1900 */
[----:B------:R-:W-:-:S03]  /*14e0*/  ISETP.GE.AND P1, PT, R62, R55, PT ;  /* 0x000000373e00720c */ /* 0x000fc60003f26270 */
[----:B------:R-:W5:Y:S04]  /*14f0*/  @!P4 LDG.E R16, desc[UR10][R14.64+0x100] ;  /* 0x0001000a0e10c981 */ /* 0x000f68000c1e1900 */
[----:B------:R-:W2:Y:S01]  /*1500*/  @!P0 LDG.E R20, desc[UR10][R14.64+0x300] ;  /* 0x0003000a0e148981 */ /* 0x000ea2000c1e1900 */
[-C--:B------:R-:W-:Y:S02]  /*1510*/  ISETP.GE.AND P0, PT, R74, R55.reuse, PT ;  /* 0x000000374a00720c */ /* 0x080fe40003f06270 */
[-C--:B------:R-:W-:Y:S01]  /*1520*/  ISETP.GE.AND P6, PT, R70, R55.reuse, PT ;  /* 0x000000374600720c */ /* 0x080fe20003fc6270 */
[----:B------:R-:W2:Y:S01]  /*1530*/  @!P3 LDG.E R19, desc[UR10][R14.64+0x180] ;  /* 0x0001800a0e13b981 */ /* 0x000ea2000c1e1900 */
[----:B------:R-:W-:-:S03]  /*1540*/  ISETP.GE.AND P5, PT, R68, R55, PT ;  /* 0x000000374400720c */ /* 0x000fc60003fa6270 */
[----:B------:R-:W2:Y:S04]  /*1550*/  @!P2 LDG.E R18, desc[UR10][R14.64+0x200] ;  /* 0x0002000a0e12a981 */ /* 0x000ea8000c1e1900 */
[----:B------:R-:W2:Y:S04]  /*1560*/  @!P1 LDG.E R29, desc[UR10][R14.64+0x680] ;  /* 0x0006800a0e1d9981 */ /* 0x000ea8000c1e1900 */
[----:B------:R-:W2:Y:S01]  /*1570*/  @!P0 LDG.E R23, desc[UR10][R14.64+0x380] ;  /* 0x0003800a0e178981 */ /* 0x000ea2000c1e1900 */
[-C--:B------:R-:W-:Y:S02]  /*1580*/  ISETP.GE.AND P0, PT, R72, R55.reuse, PT ;  /* 0x000000374800720c */ /* 0x080fe40003f06270 */
[-C--:B------:R-:W-:Y:S01]  /*1590*/  ISETP.GE.AND P4, PT, R66, R55.reuse, PT ;  /* 0x000000374200720c */ /* 0x080fe20003f86270 */
[----:B------:R-:W2:Y:S01]  /*15a0*/  @!P6 LDG.E R25, desc[UR10][R14.64+0x480] ;  /* 0x0004800a0e19e981 */ /* 0x000ea2000c1e1900 */
[----:B------:R-:W-:-:S02]  /*15b0*/  ISETP.GE.AND P2, PT, R60, R55, PT ;  /* 0x000000373c00720c */ /* 0x000fc40003f46270 */
[-C--:B------:R-:W-:Y:S01]  /*15c0*/  ISETP.GE.AND P3, PT, R58, R55.reuse, PT ;  /* 0x000000373a00720c */ /* 0x080fe20003f66270 */
[----:B------:R-:W2:Y:S06]  /*15d0*/  @!P5 LDG.E R24, desc[UR10][R14.64+0x500] ;  /* 0x0005000a0e18d981 */ /* 0x000eac000c1e1900 */
[----:B------:R-:W2:Y:S01]  /*15e0*/  @!P0 LDG.E R22, desc[UR10][R14.64+0x400] ;  /* 0x0004000a0e168981 */ /* 0x000ea2000c1e1900 */
[----:B------:R-:W-:-:S03]  /*15f0*/  ISETP.GE.AND P0, PT, R64, R55, PT ;  /* 0x000000374000720c */ /* 0x000fc60003f06270 */
[----:B------:R-:W2:Y:S04]  /*1600*/  @!P4 LDG.E R27, desc[UR10][R14.64+0x580] ;  /* 0x0005800a0e1bc981 */ /* 0x000ea8000c1e1900 */
[----:B------:R-:W2:Y:S04]  /*1610*/  @!P2 LDG.E R28, desc[UR10][R14.64+0x700] ;  /* 0x0007000a0e1ca981 */ /* 0x000ea8000c1e1900 */
[----:B------:R-:W2:Y:S04]  /*1620*/  @!P3 LDG.E R31, desc[UR10][R14.64+0x780] ;  /* 0x0007800a0e1fb981 */ /* 0x000ea8000c1e1900 */
[----:B------:R0:W2:Y:S01]  /*1630*/  @!P0 LDG.E R26, desc[UR10][R14.64+0x600] ;  /* 0x0006000a0e1a8981 */ /* 0x0000a2000c1e1900 */
[----:B------:R-:W1:Y:S01]  /*1640*/  S2R R54, SR_LANEID ;  /* 0x0000000000367919 */ /* 0x000e620000000000 */
[----:B------:R-:W0:Y:S01]  /*1650*/  S2UR UR6, SR_CgaCtaId ;  /* 0x00000000000679c3 */ /* 0x000e220000008800 */
[----:B------:R-:W-:-:S02]  /*1660*/  UMOV UR4, 0x400 ;  /* 0x0000040000047882 */ /* 0x000fc40000000000 */
[----:B0-----:R-:W-:Y:S01]  /*1670*/  ULEA UR6, UR6, UR4, 0x18 ;  /* 0x0000000406067291 */ /* 0x001fe2000f8ec0ff */
[C---:B-1----:R-:W-:Y:S01]  /*1680*/  IADD3 R33, PT, PT, R54.reuse, 0x20, RZ ;  /* 0x0000002036217810 */ /* 0x042fe20007ffe0ff */
[C---:B------:R-:W-:Y:S01]  /*1690*/  VIADD R15, R54.reuse, 0x40 ;  /* 0x00000040360f7836 */ /* 0x040fe20000000000 */
[CC--:B------:R-:W-:Y:S02]  /*16a0*/  LEA.HI.SX32 R53, R54.reuse, R54.reuse, 0x1b ;  /* 0x0000003636357211 */ /* 0x0c0fe400078fdaff */
[-C--:B------:R-:W-:Y:S02]  /*16b0*/  LEA.HI.SX32 R33, R33, R54.reuse, 0x1b ;  /* 0x0000003621217211 */ /* 0x080fe400078fdaff */
[----:B------:R-:W-:Y:S02]  /*16c0*/  LEA R53, R53, UR6, 0x2 ;  /* 0x0000000635357c11 */ /* 0x000fe4000f8e10ff */
[----:B------:R-:W-:Y:S02]  /*16d0*/  LEA R52, R33, UR6, 0x2 ;  /* 0x0000000621347c11 */ /* 0x000fe4000f8e10ff */
[----:B------:R-:W-:Y:S01]  /*16e0*/  LEA.HI.SX32 R15, R15, R54, 0x1b ;  /* 0x000000360f0f7211 */ /* 0x000fe200078fdaff */
[C---:B------:R-:W-:Y:S01]  /*16f0*/  VIADD R35, R54.reuse, 0x80 ;  /* 0x0000008036237836 */ /* 0x040fe20000000000 */
[----:B------:R-:W-:-:S02]  /*1700*/  IADD3 R33, PT, PT, R54, 0x60, RZ ;  /* 0x0000006036217810 */ /* 0x000fc40007ffe0ff */
[C---:B------:R-:W-:Y:S02]  /*1710*/  IADD3 R37, PT, PT, R54.reuse, 0xa0, RZ ;  /* 0x000000a036257810 */ /* 0x040fe40007ffe0ff */
[----:B------:R-:W-:Y:S02]  /*1720*/  LEA R51, R15, UR6, 0x2 ;  /* 0x000000060f337c11 */ /* 0x000fe4000f8e10ff */
[C---:B------:R-:W-:Y:S02]  /*1730*/  IADD3 R15, PT, PT, R54.reuse, 0xe0, RZ ;  /* 0x000000e0360f7810 */ /* 0x040fe40007ffe0ff */
[-C--:B------:R-:W-:Y:S01]  /*1740*/  LEA.HI.SX32 R33, R33, R54.reuse, 0x1b ;  /* 0x0000003621217211 */ /* 0x080fe200078fdaff */
[----:B------:R-:W-:Y:S01]  /*1750*/  VIADD R39, R54, 0xc0 ;  /* 0x000000c036277836 */ /* 0x000fe20000000000 */
[-C--:B------:R-:W-:Y:S02]  /*1760*/  LEA.HI.SX32 R35, R35, R54.reuse, 0x1b ;  /* 0x0000003623237211 */ /* 0x080fe400078fdaff */
[----:B------:R-:W-:-:S02]  /*1770*/  LEA.HI.SX32 R37, R37, R54, 0x1b ;  /* 0x0000003625257211 */ /* 0x000fc400078fdaff */
[-C--:B------:R-:W-:Y:S02]  /*1780*/  LEA.HI.SX32 R15, R15, R54.reuse, 0x1b ;  /* 0x000000360f0f7211 */ /* 0x080fe400078fdaff */
[----:B------:R-:W-:Y:S02]  /*1790*/  LEA R50, R33, UR6, 0x2 ;  /* 0x0000000621327c11 */ /* 0x000fe4000f8e10ff */
[----:B------:R-:W-:Y:S01]  /*17a0*/  LEA R49, R35, UR6, 0x2 ;  /* 0x0000000623317c11 */ /* 0x000fe2000f8e10ff */
[C---:B------:R-:W-:Y:S01]  /*17b0*/  VIADD R35, R54.reuse, 0x140 ;  /* 0x0000014036237836 */ /* 0x040fe20000000000 */
[----:B------:R-:W-:Y:S02]  /*17c0*/  LEA R48, R37, UR6, 0x2 ;  /* 0x0000000625307c11 */ /* 0x000fe4000f8e10ff */
[----:B------:R-:W-:Y:S02]  /*17d0*/  IADD3 R33, PT, PT, R54, 0x120, RZ ;  /* 0x0000012036217810 */ /* 0x000fe40007ffe0ff */
[----:B------:R-:W-:-:S02]  /*17e0*/  LEA.HI.SX32 R39, R39, R54, 0x1b ;  /* 0x0000003627277211 */ /* 0x000fc400078fdaff */
[----:B------:R-:W-:Y:S01]  /*17f0*/  LEA R46, R15, UR6, 0x2 ;  /* 0x000000060f2e7c11 */ /* 0x000fe2000f8e10ff */
[C---:B------:R-:W-:Y:S01]  /*1800*/  VIADD R15, R54.reuse, 0x180 ;  /* 0x00000180360f7836 */ /* 0x040fe20000000000 */
[----:B------:R-:W-:Y:S02]  /*1810*/  IADD3 R37, PT, PT, R54, 0x160, RZ ;  /* 0x0000016036257810 */ /* 0x000fe40007ffe0ff */
[-C--:B------:R-:W-:Y:S02]  /*1820*/  LEA.HI.SX32 R33, R33, R54.reuse, 0x1b ;  /* 0x0000003621217211 */ /* 0x080fe400078fdaff */
[----:B------:R-:W-:Y:S02]  /*1830*/  LEA R47, R39, UR6, 0x2 ;  /* 0x00000006272f7c11 */ /* 0x000fe4000f8e10ff */
[-C--:B------:R-:W-:Y:S02]  /*1840*/  LEA.HI.SX32 R35, R35, R54.reuse, 0x1b ;  /* 0x0000003623237211 */ /* 0x080fe400078fdaff */
[----:B------:R-:W-:-:S02]  /*1850*/  LEA.HI.SX32 R37, R37, R54, 0x1b ;  /* 0x0000003625257211 */ /* 0x000fc400078fdaff */
[----:B------:R-:W-:Y:S02]  /*1860*/  LEA.HI.SX32 R15, R15, R54, 0x1b ;  /* 0x000000360f0f7211 */ /* 0x000fe400078fdaff */
[----:B------:R-:W-:Y:S02]  /*1870*/  LEA R44, R33, UR6, 0x2 ;  /* 0x00000006212c7c11 */ /* 0x000fe4000f8e10ff */
[----:B------:R-:W-:Y:S02]  /*1880*/  LEA R43, R35, UR6, 0x2 ;  /* 0x00000006232b7c11 */ /* 0x000fe4000f8e10ff */
[----:B------:R-:W-:Y:S02]  /*1890*/  LEA R42, R37, UR6, 0x2 ;  /* 0x00000006252a7c11 */ /* 0x000fe4000f8e10ff */
[----:B------:R-:W-:Y:S02]  /*18a0*/  LEA R41, R15, UR6, 0x2 ;  /* 0x000000060f297c11 */ /* 0x000fe4000f8e10ff */
[----:B------:R-:W-:-:S02]  /*18b0*/  P2R R83, PR, RZ, 0x40 ;  /* 0x00000040ff537803 */ /* 0x000fc40000000000 */
[-C--:B------:R-:W-:Y:S01]  /*18c0*/  ISETP.GE.AND P6, PT, R84, R55.reuse, PT ;  /* 0x000000375400720c */ /* 0x080fe20003fc6270 */
[----:B------:R-:W-:Y:S02]  /*18d0*/  IMAD.MOV.U32 R148, RZ, RZ, RZ ;  /* 0x000000ffff947224 */ /* 0x000fe400078e00ff */
[----:B------:R-:W-:Y:S01]  /*18e0*/  IMAD.MOV.U32 R150, RZ, RZ, RZ ;  /* 0x000000ffff967224 */ /* 0x000fe200078e00ff */
[----:B------:R-:W-:Y:S02]  /*18f0*/  P2R R81, PR, RZ, 0x20 ;  /* 0x00000020ff517803 */ /* 0x000fe40000000000 */
[----:B------:R-:W-:Y:S02]  /*1900*/  ISETP.GE.AND P5, PT, R86, R55, PT ;  /* 0x000000375600720c */ /* 0x000fe40003fa6270 */
[----:B------:R-:W-:Y:S01]  /*1910*/  MOV R15, RZ ;  /* 0x000000ff000f7202 */ /* 0x000fe20000000f00 */
[----:B------:R-:W-:Y:S02]  /*1920*/  IMAD.MOV.U32 R152, RZ, RZ, RZ ;  /* 0x000000ffff987224 */ /* 0x000fe400078e00ff */
[----:B------:R-:W-:-:S02]  /*1930*/  IMAD.MOV.U32 R154, RZ, RZ, RZ ;  /* 0x000000ffff9a7224 */ /* 0x000fc400078e00ff */
[----:B------:R-:W-:Y:S02]  /*1940*/  IMAD.MOV.U32 R146, RZ, RZ, RZ ;  /* 0x000000ffff927224 */ /* 0x000fe400078e00ff */
[----:B------:R-:W-:Y:S02]  /*1950*/  HFMA2 R160, -RZ, RZ, 0, 0 ;  /* 0x00000000ffa07431 */ /* 0x000fe400000001ff */
[----:B------:R-:W-:Y:S01]  /*1960*/  IMAD.MOV.U32 R156, RZ, RZ, RZ ;  /* 0x000000ffff9c7224 */ /* 0x000fe200078e00ff */
[----:B---3--:R-:W-:Y:S04]  /*1970*/  STS [R53], R0 ;  /* 0x0000000035007388 */ /* 0x008fe80000000800 */
[----:B----4-:R0:W-:Y:S02]  /*1980*/  STS [R52+0x80], R17 ;  /* 0x0000801134007388 */ /* 0x0101e40000000800 */
[----:B0-----:R-:W-:-:S02]  /*1990*/  VIADD R17, R54, 0x100 ;  /* 0x0000010036117836 */ /* 0x001fc40000000000 */
[----:B-----5:R-:W-:Y:S03]  /*19a0*/  STS [R51+0x100], R16 ;  /* 0x0001001033007388 */ /* 0x020fe60000000800 */
[----:B------:R-:W-:Y:S01]  /*19b0*/  LEA.HI.SX32 R17, R17, R54, 0x1b ;  /* 0x0000003611117211 */ /* 0x000fe200078fdaff */
[----:B--2---:R0:W-:Y:S03]  /*19c0*/  STS [R50+0x180], R19 ;  /* 0x0001801332007388 */ /* 0x0041e60000000800 */
[----:B------:R-:W-:Y:S01]  /*19d0*/  LEA R45, R17, UR6, 0x2 ;  /* 0x00000006112d7c11 */ /* 0x000fe2000f8e10ff */
[----:B------:R-:W-:Y:S01]  /*19e0*/  STS [R49+0x200], R18 ;  /* 0x0002001231007388 */ /* 0x000fe20000000800 */
[C---:B------:R-:W-:Y:S01]  /*19f0*/  IADD3 R17, PT, PT, R54.reuse, 0x1a0, RZ ;  /* 0x000001a036117810 */ /* 0x040fe20007ffe0ff */
[----:B------:R-:W-:-:S02]  /*1a00*/  IMAD.SHL.U32 R0, R54, 0x10, RZ ;  /* 0x0000001036007824 */ /* 0x000fc400078e00ff */
[----:B------:R1:W-:Y:S01]  /*1a10*/  STS [R48+0x280], R21 ;  /* 0x0002801530007388 */ /* 0x0003e20000000800 */
[C---:B0-----:R-:W-:Y:S01]  /*1a20*/  VIADD R19, R54.reuse, 0x1c0 ;  /* 0x000001c036137836 */ /* 0x041fe20000000000 */
[-C--:B------:R-:W-:Y:S02]  /*1a30*/  LEA.HI.SX32 R17, R17, R54.reuse, 0x1b ;  /* 0x0000003611117211 */ /* 0x080fe400078fdaff */
[----:B------:R-:W-:Y:S02]  /*1a40*/  STS [R47+0x300], R20 ;  /* 0x000300142f007388 */ /* 0x000fe40000000800 */
[----:B------:R-:W-:Y:S02]  /*1a50*/  LEA.HI.SX32 R19, R19, R54, 0x1b ;  /* 0x0000003613137211 */ /* 0x000fe400078fdaff */
[----:B-1----:R-:W-:Y:S01]  /*1a60*/  IADD3 R21, PT, PT, R54, 0x1e0, RZ ;  /* 0x000001e036157810 */ /* 0x002fe20007ffe0ff */
[----:B------:R0:W-:Y:S01]  /*1a70*/  STS [R46+0x380], R23 ;  /* 0x000380172e007388 */ /* 0x0001e20000000800 */
[----:B------:R-:W-:-:S02]  /*1a80*/  LEA R40, R17, UR6, 0x2 ;  /* 0x0000000611287c11 */ /* 0x000fc4000f8e10ff */
[----:B------:R-:W-:Y:S01]  /*1a90*/  LEA.HI.SX32 R21, R21, R54, 0x1b ;  /* 0x0000003615157211 */ /* 0x000fe200078fdaff */
[----:B------:R-:W-:Y:S01]  /*1aa0*/  STS [R45+0x400], R22 ;  /* 0x000400162d007388 */ /* 0x000fe20000000800 */
[----:B------:R-:W-:Y:S02]  /*1ab0*/  LEA.HI.SX32 R0, R0, R0, 0x1b ;  /* 0x0000000000007211 */ /* 0x000fe400078fdaff */
[----:B------:R-:W-:Y:S01]  /*1ac0*/  LEA R39, R19, UR6, 0x2 ;  /* 0x0000000613277c11 */ /* 0x000fe2000f8e10ff */
[----:B------:R1:W-:Y:S01]  /*1ad0*/  STS [R44+0x480], R25 ;  /* 0x000480192c007388 */ /* 0x0003e20000000800 */
[----:B------:R-:W-:-:S03]  /*1ae0*/  LEA R38, R21, UR6, 0x2 ;  /* 0x0000000615267c11 */ /* 0x000fc6000f8e10ff */
[----:B------:R-:W-:Y:S01]  /*1af0*/  STS [R43+0x500], R24 ;  /* 0x000500182b007388 */ /* 0x000fe20000000800 */
[----:B------:R-:W-:-:S03]  /*1b00*/  LEA R0, R0, UR6, 0x2 ;  /* 0x0000000600007c11 */ /* 0x000fc6000f8e10ff */
[----:B------:R2:W-:Y:S04]  /*1b10*/  STS [R42+0x580], R27 ;  /* 0x0005801b2a007388 */ /* 0x0005e80000000800 */
[----:B------:R-:W-:Y:S04]  /*1b20*/  STS [R41+0x600], R26 ;  /* 0x0006001a29007388 */ /* 0x000fe80000000800 */
[----:B------:R3:W-:Y:S04]  /*1b30*/  STS [R40+0x680], R29 ;  /* 0x0006801d28007388 */ /* 0x0007e80000000800 */
        /* <DEDUP_REMOVED lines=20> */
[----:B------:R-:W4:Y:S01]  /*1c80*/  @!P6 LDG.E R148, desc[UR10][R12.64+0x100] ;  /* 0x0001000a0c94e981 */ /* 0x000f22000c1e1900 */
[----:B------:R-:W-:-:S03]  /*1c90*/  ISETP.GE.AND P6, PT, R80, R55, PT ;  /* 0x000000375000720c */ /* 0x000fc60003fc6270 */
[----:B------:R-:W5:Y:S01]  /*1ca0*/  @!P5 LDG.E R15, desc[UR10][R12.64+0x80] ;  /* 0x0000800a0c0fd981 */ /* 0x000f62000c1e1900 */
[----:B------:R-:W-:Y:S01]  /*1cb0*/  HFMA2 R17, -RZ, RZ, 0, 0 ;  /* 0x00000000ff117431 */ /* 0x000fe200000001ff */
[----:B------:R-:W-:Y:S02]  /*1cc0*/  MOV R19, RZ ;  /* 0x000000ff00137202 */ /* 0x000fe40000000f00 */
[----:B0-----:R-:W-:Y:S01]  /*1cd0*/  MOV R23, RZ ;  /* 0x000000ff00177202 */ /* 0x001fe20000000f00 */
[----:B------:R-:W-:Y:S02]  /*1ce0*/  HFMA2 R21, -RZ, RZ, 0, 0 ;  /* 0x00000000ff157431 */ /* 0x000fe400000001ff */
[----:B-1----:R-:W-:Y:S01]  /*1cf0*/  HFMA2 R25, -RZ, RZ, 0, 0 ;  /* 0x00000000ff197431 */ /* 0x002fe200000001ff */
[----:B------:R-:W-:Y:S01]  /*1d00*/  MOV R158, RZ ;  /* 0x000000ff009e7202 */ /* 0x000fe20000000f00 */
[----:B--2---:R-:W-:Y:S01]  /*1d10*/  IMAD.MOV.U32 R27, RZ, RZ, RZ ;  /* 0x000000ffff1b7224 */ /* 0x004fe200078e00ff */
[----:B------:R-:W2:Y:S01]  /*1d20*/  @!P6 LDG.E R150, desc[UR10][R12.64+0x200] ;  /* 0x0002000a0c96e981 */ /* 0x000ea2000c1e1900 */
[----:B------:R-:W-:-:S02]  /*1d30*/  ISETP.GE.AND P6, PT, R76, R55, PT ;  /* 0x000000374c00720c */ /* 0x000fc40003fc6270 */
[-C--:B------:R-:W-:Y:S01]  /*1d40*/  ISETP.GE.AND P5, PT, R82, R55.reuse, PT ;  /* 0x000000375200720c */ /* 0x080fe20003fa6270 */
[----:B---3--:R-:W-:Y:S01]  /*1d50*/  IMAD.MOV.U32 R29, RZ, RZ, RZ ;  /* 0x000000ffff1d7224 */ /* 0x008fe200078e00ff */
[----:B------:R-:W3:Y:S04]  /*1d60*/  @!P0 LDG.E R158, desc[UR10][R12.64+0x600] ;  /* 0x0006000a0c9e8981 */ /* 0x000ee8000c1e1900 */
[----:B------:R-:W3:Y:S04]  /*1d70*/  @!P4 LDG.E R25, desc[UR10][R12.64+0x580] ;  /* 0x0005800a0c19c981 */ /* 0x000ee8000c1e1900 */
[----:B------:R-:W3:Y:S04]  /*1d80*/  @!P1 LDG.E R27, desc[UR10][R12.64+0x680] ;  /* 0x0006800a0c1b9981 */ /* 0x000ee8000c1e1900 */
[----:B------:R-:W3:Y:S01]  /*1d90*/  @!P6 LDG.E R152, desc[UR10][R12.64+0x300] ;  /* 0x0003000a0c98e981 */ /* 0x000ee2000c1e1900 */
[----:B------:R-:W-:-:S03]  /*1da0*/  ISETP.GE.AND P6, PT, R72, R55, PT ;  /* 0x000000374800720c */ /* 0x000fc60003fc6270 */
[----:B------:R-:W2:Y:S01]  /*1db0*/  @!P5 LDG.E R17, desc[UR10][R12.64+0x180] ;  /* 0x0001800a0c11d981 */ /* 0x000ea2000c1e1900 */
[----:B------:R-:W-:-:S03]  /*1dc0*/  ISETP.GE.AND P5, PT, R78, R55, PT ;  /* 0x000000374e00720c */ /* 0x000fc60003fa6270 */
[----:B------:R-:W3:Y:S04]  /*1dd0*/  @!P2 LDG.E R160, desc[UR10][R12.64+0x700] ;  /* 0x0007000a0ca0a981 */ /* 0x000ee8000c1e1900 */
[----:B------:R-:W3:Y:S04]  /*1de0*/  @!P3 LDG.E R29, desc[UR10][R12.64+0x780] ;  /* 0x0007800a0c1db981 */ /* 0x000ee8000c1e1900 */
[----:B------:R-:W3:Y:S01]  /*1df0*/  @!P6 LDG.E R154, desc[UR10][R12.64+0x400] ;  /* 0x0004000a0c9ae981 */ /* 0x000ee2000c1e1900 */
[----:B------:R-:W-:-:S03]  /*1e00*/  ISETP.NE.AND P6, PT, R83, RZ, PT ;  /* 0x000000ff5300720c */ /* 0x000fc60003fc5270 */
[----:B------:R-:W3:Y:S01]  /*1e10*/  @!P5 LDG.E R19, desc[UR10][R12.64+0x280] ;  /* 0x0002800a0c13d981 */ /* 0x000ee2000c1e1900 */
[----:B------:R-:W-:-:S09]  /*1e20*/  ISETP.GE.AND P5, PT, R74, R55, PT ;  /* 0x000000374a00720c */ /* 0x000fd20003fa6270 */
[----:B------:R-:W3:Y:S01]  /*1e30*/  @!P6 LDG.E R23, desc[UR10][R12.64+0x480] ;  /* 0x0004800a0c17e981 */ /* 0x000ee2000c1e1900 */
[----:B------:R-:W-:-:S03]  /*1e40*/  LOP3.LUT P6, RZ, R181, 0x800, RZ, 0xc0, !PT ;  /* 0x00000800b5ff7812 */ /* 0x000fc600078cc0ff */
[----:B------:R-:W3:Y:S01]  /*1e50*/  @!P5 LDG.E R21, desc[UR10][R12.64+0x380] ;  /* 0x0003800a0c15d981 */ /* 0x000ee2000c1e1900 */
[----:B------:R-:W-:-:S09]  /*1e60*/  ISETP.NE.AND P5, PT, R81, RZ, PT ;  /* 0x000000ff5100720c */ /* 0x000fd20003fa5270 */
[----:B------:R-:W4:Y:S04]  /*1e70*/  @!P6 LDG.E R146, desc[UR10][R12.64] ;  /* 0x0000000a0c92e981 */ /* 0x000f28000c1e1900 */
[----:B------:R-:W3:Y:S01]  /*1e80*/  @!P5 LDG.E R156, desc[UR10][R12.64+0x500] ;  /* 0x0005000a0c9cd981 */ /* 0x000ee2000c1e1900 */
[----:B------:R-:W-:Y:S03]  /*1e90*/  BSSY.RECONVERGENT B0, `(.L_x_405) ;  /* 0x0000049000007945 */ /* 0x000fe60003800200 */
[----:B----4-:R-:W-:Y:S04]  /*1ea0*/  STS [R53], R146 ;  /* 0x0000009235007388 */ /* 0x010fe80000000800 */
[----:B-----5:R-:W-:Y:S04]  /*1eb0*/  STS [R52+0x80], R15 ;  /* 0x0000800f34007388 */ /* 0x020fe80000000800 */
[----:B------:R-:W-:Y:S04]  /*1ec0*/  STS [R51+0x100], R148 ;  /* 0x0001009433007388 */ /* 0x000fe80000000800 */
[----:B--2---:R-:W-:Y:S04]  /*1ed0*/  STS [R50+0x180], R17 ;  /* 0x0001801132007388 */ /* 0x004fe80000000800 */
        /* <DEDUP_REMOVED lines=13> */
[----:B------:R-:W0:Y:S04]  /*1fb0*/  LDS R162, [R0] ;  /* 0x0000000000a27984 */ /* 0x000e280000000800 */
[----:B------:R-:W1:Y:S04]  /*1fc0*/  LDS R164, [R0+0x4] ;  /* 0x0000040000a47984 */ /* 0x000e680000000800 */
[----:B------:R-:W2:Y:S04]  /*1fd0*/  LDS R166, [R0+0x8] ;  /* 0x0000080000a67984 */ /* 0x000ea80000000800 */
[----:B------:R-:W3:Y:S04]  /*1fe0*/  LDS R168, [R0+0xc] ;  /* 0x00000c0000a87984 */ /* 0x000ee80000000800 */
[----:B------:R4:W0:Y:S04]  /*1ff0*/  LDS R170, [R0+0x10] ;  /* 0x0000100000aa7984 */ /* 0x0008280000000800 */
[----:B------:R4:W0:Y:S04]  /*2000*/  LDS R172, [R0+0x14] ;  /* 0x0000140000ac7984 */ /* 0x0008280000000800 */
[----:B------:R4:W1:Y:S04]  /*2010*/  LDS R158, [R0+0x18] ;  /* 0x00001800009e7984 */ /* 0x0008680000000800 */
[----:B------:R4:W1:Y:S04]  /*2020*/  LDS R174, [R0+0x1c] ;  /* 0x00001c0000ae7984 */ /* 0x0008680000000800 */
[----:B------:R4:W2:Y:S04]  /*2030*/  LDS R160, [R0+0x20] ;  /* 0x0000200000a07984 */ /* 0x0008a80000000800 */
[----:B------:R4:W4:Y:S04]  /*2040*/  LDS R156, [R0+0x24] ;  /* 0x00002400009c7984 */ /* 0x0009280000000800 */
[----:B------:R0:W4:Y:S04]  /*2050*/  LDS R154, [R0+0x28] ;  /* 0x00002800009a7984 */ /* 0x0001280000000800 */
[----:B------:R0:W4:Y:S04]  /*2060*/  LDS R152, [R0+0x2c] ;  /* 0x00002c0000987984 */ /* 0x0001280000000800 */
[----:B------:R0:W4:Y:S04]  /*2070*/  LDS R150, [R0+0x30] ;  /* 0x0000300000967984 */ /* 0x0001280000000800 */
[----:B------:R0:W4:Y:S04]  /*2080*/  LDS R148, [R0+0x34] ;  /* 0x0000340000947984 */ /* 0x0001280000000800 */
[----:B------:R1:W4:Y:S04]  /*2090*/  LDS R146, [R0+0x38] ;  /* 0x0000380000927984 */ /* 0x0003280000000800 */
[----:B------:R1:W4:Y:S01]  /*20a0*/  LDS R12, [R0+0x3c] ;  /* 0x00003c00000c7984 */ /* 0x0003220000000800 */
[----:B0-----:R-:W-:-:S05]  /*20b0*/  FADD.FTZ R99, R162, R69 ;  /* 0x00000045a2637221 */ /* 0x001fca0000010000 */
[----:B------:R-:W-:-:S04]  /*20c0*/  FSETP.GTU.FTZ.AND P0, PT, R99, 20, PT ;  /* 0x41a000006300780b */ /* 0x000fc80003f1c000 */
[----:B------:R-:W-:Y:S01]  /*20d0*/  ISETP.EQ.OR P0, PT, RZ, UR12, P0 ;  /* 0x0000000cff007c0c */ /* 0x000fe20008702670 */
[--C-:B-1----:R-:W-:Y:S01]  /*20e0*/  FADD.FTZ R97, R164, R69.reuse ;  /* 0x00000045a4617221 */ /* 0x102fe20000010000 */
[--C-:B--2---:R-:W-:Y:S01]  /*20f0*/  FADD.FTZ R95, R166, R69.reuse ;  /* 0x00000045a65f7221 */ /* 0x104fe20000010000 */
[----:B---3--:R-:W-:-:S03]  /*2100*/  FADD.FTZ R93, R168, R69 ;  /* 0x00000045a85d7221 */ /* 0x008fc60000010000 */
[----:B------:R-:W-:Y:S02]  /*2110*/  FSETP.GTU.FTZ.AND P1, PT, R97, 20, PT ;  /* 0x41a000006100780b */ /* 0x000fe40003f3c000 */
[----:B------:R-:W-:-:S05]  /*2120*/  FSETP.GTU.FTZ.AND P2, PT, R95, 20, PT ;  /* 0x41a000005f00780b */ /* 0x000fca0003f5c000 */
[----:B------:R-:W-:Y:S08]  /*2130*/  @P0 BRA `(.L_x_406) ;  /* 0x0000000000780947 */ /* 0x000ff00003800000 */
[----:B------:R-:W-:Y:S01]  /*2140*/  FMUL.FTZ R99, R99, 1.4426950216293334961 ;  /* 0x3fb8aa3b63637820 */ /* 0x000fe20000410000 */
[----:B------:R-:W-:Y:S02]  /*2150*/  IMAD.MOV.U32 R162, RZ, RZ, 0x3e800000 ;  /* 0x3e800000ffa27424 */ /* 0x000fe400078e00ff */
        /* <DEDUP_REMOVED lines=28> */
.L_x_406:
[----:B------:R-:W-:Y:S05]  /*2320*/  BSYNC.RECONVERGENT B0 ;  /* 0x0000000000007941 */ /* 0x000fea0003800200 */
.L_x_405:
[----:B------:R-:W-:Y:S01]  /*2330*/  ISETP.EQ.OR P3, PT, RZ, UR12, P1 ;  /* 0x0000000cff007c0c */ /* 0x000fe20008f62670 */
[----:B------:R-:W-:Y:S01]  /*2340*/  BSSY.RECONVERGENT B0, `(.L_x_407) ;  /* 0x0000023000007945 */ /* 0x000fe20003800200 */
[----:B------:R-:W-:Y:S01]  /*2350*/  FSETP.GTU.FTZ.AND P0, PT, R93, 20, PT ;  /* 0x41a000005d00780b */ /* 0x000fe20003f1c000 */
[----:B------:R-:W-:Y:S01]  /*2360*/  FADD.FTZ R91, R170, R69 ;  /* 0x00000045aa5b7221 */ /* 0x000fe20000010000 */
[----:B------:R-:W-:-:S09]  /*2370*/  ISETP.EQ.OR P1, PT, RZ, UR12, P2 ;  /* 0x0000000cff007c0c */ /* 0x000fd20009722670 */
[----:B------:R-:W-:Y:S05]  /*2380*/  @P3 BRA `(.L_x_408) ;  /* 0x0000000000783947 */ /* 0x000fea0003800000 */
[----:B------:R-:W-:Y:S01]  /*2390*/  FMUL.FTZ R97, R97, 1.4426950216293334961 ;  /* 0x3fb8aa3b61617820 */ /* 0x000fe20000410000 */
[----:B------:R-:W-:Y:S01]  /*23a0*/  MOV R162, 0x3e800000 ;  /* 0x3e80000000a27802 */ /* 0x000fe20000000f00 */
[----:B------:R-:W-:Y:S02]  /*23b0*/  HFMA2 R166, -RZ, RZ, 1.3056640625, -1.8671875 ;  /* 0x3d39bf78ffa67431 */ /* 0x000fe400000001ff */
        /* <DEDUP_REMOVED lines=27> */
.L_x_408:
[----:B------:R-:W-:Y:S05]  /*2570*/  BSYNC.RECONVERGENT B0 ;  /* 0x0000000000007941 */ /* 0x000fea0003800200 */
.L_x_407:
[----:B------:R-:W-:Y:S01]  /*2580*/  BSSY.RECONVERGENT B0, `(.L_x_409) ;  /* 0x0000022000007945 */ /* 0x000fe20003800200 */
[----:B------:R-:W-:Y:S01]  /*2590*/  FSETP.GTU.FTZ.AND P2, PT, R91, 20, PT ;  /* 0x41a000005b00780b */ /* 0x000fe20003f5c000 */
[----:B------:R-:W-:Y:S02]  /*25a0*/  FADD.FTZ R89, R172, R69 ;  /* 0x00000045ac597221 */ /* 0x000fe40000010000 */
[----:B------:R-:W-:Y:S10]  /*25b0*/  @P1 BRA `(.L_x_410) ;  /* 0x0000000000781947 */ /* 0x000ff40003800000 */
        /* <DEDUP_REMOVED lines=30> */
.L_x_410:
[----:B------:R-:W-:Y:S05]  /*27a0*/  BSYNC.RECONVERGENT B0 ;  /* 0x0000000000007941 */ /* 0x000fea0003800200 */
.L_x_409:
        /* <DEDUP_REMOVED lines=36> */
.L_x_412:
[----:B------:R-:W-:Y:S05]  /*29f0*/  BSYNC.RECONVERGENT B0 ;  /* 0x0000000000007941 */ /* 0x000fea0003800200 */
.L_x_411:
        /* <DEDUP_REMOVED lines=34> */
.L_x_414:
[----:B------:R-:W-:Y:S05]  /*2c20*/  BSYNC.RECONVERGENT B0 ;  /* 0x0000000000007941 */ /* 0x000fea0003800200 */
.L_x_413:
        /* <DEDUP_REMOVED lines=36> */
.L_x_416:
[----:B------:R-:W-:Y:S05]  /*2e70*/  BSYNC.RECONVERGENT B0 ;  /* 0x0000000000007941 */ /* 0x000fea0003800200 */
.L_x_415:
[----:B------:R-:W-:Y:S01]  /*2e80*/  BSSY.RECONVERGENT B0, `(.L_x_417) ;  /* 0x0000022000007945 */ /* 0x000fe20003800200 */
[----:B------:R-:W-:Y:S01]  /*2e90*/  FSETP.GTU.FTZ.AND P2, PT, R83, 20, PT ;  /* 0x41a000005300780b */ /* 0x000fe20003f5c000 */
[----:B----4-:R-:W-:Y:S02]  /*2ea0*/  FADD.FTZ R81, R156, R69 ;  /* 0x000000459c517221 */ /* 0x010fe40000010000 */
        /* <DEDUP_REMOVED lines=31> */
.L_x_418:
[----:B------:R-:W-:Y:S05]  /*30a0*/  BSYNC.RECONVERGENT B0 ;  /* 0x0000000000007941 */ /* 0x000fea0003800200 */
.L_x_417:
        /* <DEDUP_REMOVED lines=36> */
.L_x_420:
[----:B------:R-:W-:Y:S05]  /*32f0*/  BSYNC.RECONVERGENT B0 ;  /* 0x0000000000007941 */ /* 0x000fea0003800200 */
.L_x_419:
        /* <DEDUP_REMOVED lines=34> */
.L_x_422:
[----:B------:R-:W-:Y:S05]  /*3520*/  BSYNC.RECONVERGENT B0 ;  /* 0x0000000000007941 */ /* 0x000fea0003800200 */
.L_x_421:
        /* <DEDUP_REMOVED lines=36> */
.L_x_424:
[----:B------:R-:W-:Y:S05]  /*3770*/  BSYNC.RECONVERGENT B0 ;  /* 0x0000000000007941 */ /* 0x000fea0003800200 */
.L_x_423:
        /* <DEDUP_REMOVED lines=34> */
.L_x_426:
[----:B------:R-:W-:Y:S05]  /*39a0*/  BSYNC.RECONVERGENT B0 ;  /* 0x0000000000007941 */ /* 0x000fea0003800200 */
.L_x_425:
        /* <DEDUP_REMOVED lines=36> */
.L_x_428:
[----:B------:R-:W-:Y:S05]  /*3bf0*/  BSYNC.RECONVERGENT B0 ;  /* 0x0000000000007941 */ /* 0x000fea0003800200 */
.L_x_427:
        /* <DEDUP_REMOVED lines=34> */
.L_x_430:
[----:B------:R-:W-:Y:S05]  /*3e20*/  BSYNC.RECONVERGENT B0 ;  /* 0x0000000000007941 */ /* 0x000fea0003800200 */
.L_x_429:
[----:B------:R-:W-:Y:S01]  /*3e30*/  ISETP.EQ.OR P1, PT, RZ, UR12, P1 ;  /* 0x0000000cff007c0c */ /* 0x000fe20008f22670 */
[----:B------:R-:W-:Y:S01]  /*3e40*/  BSSY.RECONVERGENT B0, `(.L_x_431) ;  /* 0x0000025000007945 */ /* 0x000fe20003800200 */
[----:B------:R-:W-:Y:S01]  /*3e50*/  FSETP.GTU.FTZ.AND P2, PT, R111, 20, PT ;  /* 0x41a000006f00780b */ /* 0x000fe20003f5c000 */
[C---:B------:R-:W-:Y:S01]  /*3e60*/  IMAD.WIDE.U32 R134, R55.reuse, 0x4, R134 ;  /* 0x0000000437867825 */ /* 0x040fe200078e0086 */
[----:B------:R-:W-:Y:S02]  /*3e70*/  ISETP.EQ.OR P0, PT, RZ, UR12, P0 ;  /* 0x0000000cff007c0c */ /* 0x000fe40008702670 */
[----:B------:R-:W-:Y:S01]  /*3e80*/  ISETP.EQ.OR P2, PT, RZ, UR12, P2 ;  /* 0x0000000cff007c0c */ /* 0x000fe20009742670 */
[----:B------:R-:W-:-:S06]  /*3e90*/  IMAD.WIDE.U32 R136, R55, 0x4, R136 ;  /* 0x0000000437887825 */ /* 0x000fcc00078e0088 */
[----:B------:R-:W-:Y:S06]  /*3ea0*/  @P1 BRA `(.L_x_432) ;  /* 0x0000000000781947 */ /* 0x000fec0003800000 */
        /* <DEDUP_REMOVED lines=30> */
.L_x_432:
[----:B------:R-:W-:Y:S05]  /*4090*/  BSYNC.RECONVERGENT B0 ;  /* 0x0000000000007941 */ /* 0x000fea0003800200 */
.L_x_431:
[----:B------:R-:W-:Y:S04]  /*40a0*/  BSSY.RECONVERGENT B0, `(.L_x_433) ;  /* 0x0000020000007945 */ /* 0x000fe80003800200 */
[----:B------:R-:W-:Y:S05]  /*40b0*/  @P0 BRA `(.L_x_434) ;  /* 0x0000000000780947 */ /* 0x000fea0003800000 */
        /* <DEDUP_REMOVED lines=30> */
.L_x_434:
[----:B------:R-:W-:Y:S05]  /*42a0*/  BSYNC.RECONVERGENT B0 ;  /* 0x0000000000007941 */ /* 0x000fea0003800200 */
.L_x_433:
[----:B------:R-:W-:Y:S04]  /*42b0*/  BSSY.RECONVERGENT B0, `(.L_x_435) ;  /* 0x0000020000007945 */ /* 0x000fe80003800200 */
        /* <DEDUP_REMOVED lines=31> */
.L_x_436:
[----:B------:R-:W-:Y:S05]  /*44b0*/  BSYNC.RECONVERGENT B0 ;  /* 0x0000000000007941 */ /* 0x000fea0003800200 */
.L_x_435:
        /* <DEDUP_REMOVED lines=20> */
[----:B------:R-:W-:Y:S01]  /*4600*/  IABS R17, R67 ;  /* 0x0000004300117213 */ /* 0x000fe20000000000 */
[----:B------:R-:W0:Y:S01]  /*4610*/  LDCU.64 UR4, c[0x0][0x450] ;  /* 0x00008a00ff0477ac */ /* 0x000e220008000a00 */
[----:B------:R-:W-:Y:S01]  /*4620*/  IADD3 R146, PT, PT, R124, -0x1, R55 ;  /* 0xffffffff7c927810 */ /* 0x000fe20007ffe037 */
[----:B------:R-:W-:Y:S01]  /*4630*/  FMUL.FTZ R152, R24, R81 ;  /* 0x0000005118987220 */ /* 0x000fe20000410000 */
[----:B------:R-:W1:Y:S01]  /*4640*/  I2F.RP R15, R17 ;  /* 0x00000011000f7306 */ /* 0x000e620000209400 */
[----:B------:R-:W-:Y:S01]  /*4650*/  IABS R23, R67 ;  /* 0x0000004300177213 */ /* 0x000fe20000000000 */
[----:B------:R-:W-:Y:S01]  /*4660*/  FMUL.FTZ R153, R20, R101 ;  /* 0x0000006514997220 */ /* 0x000fe20000410000 */
[----:B------:R-:W-:Y:S01]  /*4670*/  IABS R21, R146 ;  /* 0x0000009200157213 */ /* 0x000fe20000000000 */
[----:B------:R-:W-:Y:S01]  /*4680*/  FMUL.FTZ R154, R18, R103 ;  /* 0x00000067129a7220 */ /* 0x000fe20000410000 */
[----:B------:R-:W-:Y:S01]  /*4690*/  IADD3 R23, PT, PT, RZ, -R23, RZ ;  /* 0x80000017ff177210 */ /* 0x000fe20007ffe0ff */
[----:B------:R-:W-:Y:S01]  /*46a0*/  FMUL.FTZ R155, R22, R105 ;  /* 0x00000069169b7220 */ /* 0x000fe20000410000 */
[----:B------:R-:W2:Y:S01]  /*46b0*/  LDC.64 R24, c[0x0][0x3d0] ;  /* 0x0000f400ff187b82 */ /* 0x000ea20000000a00 */
[----:B------:R-:W-:Y:S01]  /*46c0*/  FMUL.FTZ R158, R14, R111 ;  /* 0x0000006f0e9e7220 */ /* 0x000fe20000410000 */
[----:B------:R-:W-:Y:S01]  /*46d0*/  LOP3.LUT R146, R146, R67, RZ, 0x3c, !PT ;  /* 0x0000004392927212 */ /* 0x000fe200078e3cff */
[----:B------:R-:W-:Y:S01]  /*46e0*/  FMUL.FTZ R157, R16, R109 ;  /* 0x0000006d109d7220 */ /* 0x000fe20000410000 */
[----:B------:R-:W-:Y:S01]  /*46f0*/  IADD3 R170, P3, PT, R130, R56, RZ ;  /* 0x0000003882aa7210 */ /* 0x000fe20007f7e0ff */
[----:B------:R-:W-:Y:S01]  /*4700*/  HFMA2 R160, -RZ, RZ, 0, 0 ;  /* 0x00000000ffa07431 */ /* 0x000fe200000001ff */
[----:B------:R-:W-:Y:S01]  /*4710*/  ISETP.GE.AND P0, PT, R146, RZ, PT ;  /* 0x000000ff9200720c */ /* 0x000fe20003f06270 */
[----:B------:R-:W-:Y:S01]  /*4720*/  FMUL.FTZ R138, R138, R99 ;  /* 0x000000638a8a7220 */ /* 0x000fe20000410000 */
[----:B-1----:R-:W1:Y:S01]  /*4730*/  MUFU.RCP R15, R15 ;  /* 0x0000000f000f7308 */ /* 0x002e620000001000 */
        /* <DEDUP_REMOVED lines=9> */
[----:B------:R-:W-:Y:S01]  /*47d0*/  IMAD.MOV.U32 R159, RZ, RZ, RZ ;  /* 0x000000ffff9f7224 */ /* 0x000fe200078e00ff */
[----:B------:R-:W-:Y:S01]  /*47e0*/  MOV R162, R61 ;  /* 0x0000003d00a27202 */ /* 0x000fe20000000f00 */
[----:B------:R-:W-:Y:S01]  /*47f0*/  IMAD.MOV.U32 R161, RZ, RZ, R63 ;  /* 0x000000ffffa17224 */ /* 0x000fe200078e003f */
[----:B------:R-:W-:Y:S01]  /*4800*/  UIADD3 UR8, UPT, UPT, UR6, 0x10a0, URZ ;  /* 0x000010a006087890 */ /* 0x000fe2000fffe0ff */
[----:B------:R-:W-:Y:S01]  /*4810*/  IMAD.X R173, R3, 0x1, R77, P3 ;  /* 0x0000000103ad7824 */ /* 0x000fe200018e064d */
[----:B------:R-:W-:Y:S01]  /*4820*/  UIADD3 UR7, UPT, UPT, -UR7, URZ, URZ ;  /* 0x000000ff07077290 */ /* 0x000fe2000fffe1ff */
[----:B--2---:R-:W-:Y:S01]  /*4830*/  SHF.L.U64.HI R25, R24, 0x2, R25 ;  /* 0x0000000218197819 */ /* 0x004fe20000010219 */
[----:B------:R-:W2:Y:S01]  /*4840*/  LDCU.64 UR14, c[0x0][0x460] ;  /* 0x00008c00ff0e77ac */ /* 0x000ea20008000a00 */
[----:B-1----:R-:W-:Y:S01]  /*4850*/  IADD3 R13, PT, PT, R15, 0xffffffe, RZ ;  /* 0x0ffffffe0f0d7810 */ /* 0x002fe20007ffe0ff */
[----:B0-----:R-:W-:-:S04]  /*4860*/  IMAD R15, R5, UR4, RZ ;  /* 0x00000004050f7c24 */ /* 0x001fc8000f8e02ff */
[----:B------:R-:W-:Y:S01]  /*4870*/  IMAD R165, R4, UR5, R15 ;  /* 0x0000000504a57c24 */ /* 0x000fe2000f8e020f */
[----:B------:R-:W0:Y:S01]  /*4880*/  F2I.FTZ.U32.TRUNC.NTZ R13, R13 ;  /* 0x0000000d000d7305 */ /* 0x000e22000021f000 */
[----:B------:R-:W1:Y:S01]  /*4890*/  LDC.64 R14, c[0x0][0x450] ;  /* 0x00011400ff0e7b82 */ /* 0x000e620000000a00 */
[----:B------:R-:W-:Y:S01]  /*48a0*/  UMOV UR5, URZ ;  /* 0x000000ff00057c82 */ /* 0x000fe20008000000 */
[----:B0-----:R-:W-:-:S04]  /*48b0*/  IMAD.MOV R12, RZ, RZ, -R13 ;  /* 0x000000ffff0c7224 */ /* 0x001fc800078e0a0d */
[----:B------:R-:W-:Y:S02]  /*48c0*/  IMAD R19, R12, R17, RZ ;  /* 0x000000110c137224 */ /* 0x000fe400078e02ff */
[----:B------:R-:W-:-:S04]  /*48d0*/  IMAD.MOV.U32 R12, RZ, RZ, RZ ;  /* 0x000000ffff0c7224 */ /* 0x000fc800078e00ff */
[----:B------:R-:W-:Y:S01]  /*48e0*/  IMAD.HI.U32 R19, R13, R19, R12 ;  /* 0x000000130d137227 */ /* 0x000fe200078e000c */
[----:B------:R-:W-:Y:S02]  /*48f0*/  MOV R12, R21 ;  /* 0x00000015000c7202 */ /* 0x000fe40000000f00 */
[----:B------:R-:W0:Y:S01]  /*4900*/  LDC.64 R20, c[0x0][0x460] ;  /* 0x00011800ff147b82 */ /* 0x000e220000000a00 */
[----:B------:R-:W-:Y:S02]  /*4910*/  IMAD.MOV.U32 R13, RZ, RZ, R23 ;  /* 0x000000ffff0d7224 */ /* 0x000fe400078e0017 */
[----:B------:R-:W-:-:S04]  /*4920*/  IMAD.HI.U32 R163, R19, R12, RZ ;  /* 0x0000000c13a37227 */ /* 0x000fc800078e00ff */
[----:B------:R-:W-:Y:S01]  /*4930*/  IMAD R12, R163, R13, R12 ;  /* 0x0000000da30c7224 */ /* 0x000fe200078e020c */
[----:B------:R-:W3:Y:S01]  /*4940*/  LDC.64 R18, c[0x0][0x3b8] ;  /* 0x0000ee00ff127b82 */ /* 0x000ee20000000a00 */
[----:B------:R-:W-:-:S03]  /*4950*/  MOV R13, R73 ;  /* 0x00000049000d7202 */ /* 0x000fc60000000f00 */
[----:B------:R-:W-:-:S04]  /*4960*/  ISETP.GT.U32.AND P2, PT, R17, R12, PT ;  /* 0x0000000c1100720c */ /* 0x000fc80003f44070 */
[----:B------:R-:W4:Y:S01]  /*4970*/  LDC.64 R22, c[0x0][0x3f0] ;  /* 0x0000fc00ff167b82 */ /* 0x000f220000000a00 */
[----:B0-----:R-:W-:-:S08]  /*4980*/  SHF.L.U64.HI R21, R20, 0x2, R21 ;  /* 0x0000000214157819 */ /* 0x001fd00000010215 */
[----:B------:R-:W-:Y:S01]  /*4990*/  @!P2 VIADD R163, R163, 0x1 ;  /* 0x00000001a3a3a836 */ /* 0x000fe20000000000 */
[-C--:B------:R-:W-:Y:S02]  /*49a0*/  @!P2 IADD3 R12, PT, PT, R12, -R17.reuse, RZ ;  /* 0x800000110c0ca210 */ /* 0x080fe40007ffe0ff */
[----:B------:R-:W-:Y:S02]  /*49b0*/  ISETP.NE.AND P2, PT, R67, RZ, PT ;  /* 0x000000ff4300720c */ /* 0x000fe40003f45270 */
[----:B------:R-:W-:Y:S01]  /*49c0*/  ISETP.GE.U32.AND P1, PT, R12, R17, PT ;  /* 0x000000110c00720c */ /* 0x000fe20003f26070 */
[----:B------:R-:W-:Y:S01]  /*49d0*/  IMAD.MOV.U32 R12, RZ, RZ, R75 ;  /* 0x000000ffff0c7224 */ /* 0x000fe200078e004b */
[----:B---3--:R-:W-:-:S03]  /*49e0*/  SHF.L.U64.HI R19, R18, 0x2, R19 ;  /* 0x0000000212137819 */ /* 0x008fc60000010213 */
[----:B------:R-:W-:Y:S01]  /*49f0*/  IMAD.WIDE.U32 R12, R4, UR4, R12 ;  /* 0x00000004040c7c25 */ /* 0x000fe2000f8e000c */
[----:B------:R-:W-:Y:S01]  /*4a00*/  UMOV UR4, URZ ;  /* 0x000000ff00047c82 */ /* 0x000fe20008000000 */
[----:B----4-:R-:W-:-:S03]  /*4a10*/  SHF.L.U64.HI R23, R22, 0x2, R23 ;  /* 0x0000000216177819 */ /* 0x010fc60000010217 */
[----:B------:R-:W-:-:S03]  /*4a20*/  IADD3 R165, PT, PT, R13, R165, RZ ;  /* 0x000000a50da57210 */ /* 0x000fc60007ffe0ff */
[----:B------:R-:W-:Y:S02]  /*4a30*/  @P1 IADD3 R163, PT, PT, R163, 0x1, RZ ;  /* 0x00000001a3a31810 */ /* 0x000fe40007ffe0ff */
[----:B------:R-:W-:-:S03]  /*4a40*/  IADD3 R16, P1, PT, R132, R56, RZ ;  /* 0x0000003884107210 */ /* 0x000fc60007f3e0ff */
[----:B------:R-:W-:Y:S01]  /*4a50*/  @!P0 IMAD.MOV R163, RZ, RZ, -R163 ;  /* 0x000000ffffa38224 */ /* 0x000fe200078e0aa3 */
[----:B------:R-:W-:Y:S02]  /*4a60*/  IADD3.X R17, PT, PT, R3, R79, RZ, P1, !PT ;  /* 0x0000004f03117210 */ /* 0x000fe40000ffe4ff */
[----:B-12---:R-:W-:-:S07]  /*4a70*/  @!P2 LOP3.LUT R163, RZ, R67, RZ, 0x33, !PT ;  /* 0x00000043ffa3a212 */ /* 0x006fce00078e33ff */
.L_x_443:
[-C--:B------:R-:W-:Y:S02]  /*4a80*/  ISETP.GE.AND P0, PT, R80, R55.reuse, PT ;  /* 0x000000375000720c */ /* 0x080fe40003f06270 */
[----:B-1----:R-:W-:Y:S02]  /*4a90*/  CS2R R32, SRZ ;  /* 0x0000000000207805 */ /* 0x002fe4000001ff00 */
[----:B------:R-:W-:Y:S02]  /*4aa0*/  CS2R R34, SRZ ;  /* 0x0000000000227805 */ /* 0x000fe4000001ff00 */
[-C--:B------:R-:W-:Y:S02]  /*4ab0*/  ISETP.GE.AND P1, PT, R82, R55.reuse, PT ;  /* 0x000000375200720c */ /* 0x080fe40003f26270 */
[----:B------:R-:W-:Y:S02]  /*4ac0*/  CS2R R36, SRZ ;  /* 0x0000000000247805 */ /* 0x000fe4000001ff00 */
[----:B------:R-:W-:-:S02]  /*4ad0*/  ISETP.GE.AND P2, PT, R84, R55, PT ;  /* 0x000000375400720c */ /* 0x000fc40003f46270 */
[----:B0-----:R-:W-:Y:S02]  /*4ae0*/  CS2R R30, SRZ ;  /* 0x00000000001e7805 */ /* 0x001fe4000001ff00 */
[-C--:B------:R-:W-:Y:S02]  /*4af0*/  ISETP.GE.AND P3, PT, R86, R55.reuse, PT ;  /* 0x000000375600720c */ /* 0x080fe40003f66270 */
[----:B------:R-:W-:Y:S02]  /*4b00*/  CS2R R28, SRZ ;  /* 0x00000000001c7805 */ /* 0x000fe4000001ff00 */
[----:B------:R-:W-:Y:S01]  /*4b10*/  LOP3.LUT P4, RZ, R181, 0x800, RZ, 0xc0, !PT ;  /* 0x00000800b5ff7812 */ /* 0x000fe2000788c0ff */
[----:B------:R-:W-:Y:S01]  /*4b20*/  IMAD.MOV.U32 R164, RZ, RZ, RZ ;  /* 0x000000ffffa47224 */ /* 0x000fe200078e00ff */
[----:B------:R-:W-:Y:S02]  /*4b30*/  CS2R R166, SRZ ;  /* 0x0000000000a67805 */ /* 0x000fe4000001ff00 */
[----:B------:R-:W-:Y:S01]  /*4b40*/  CS2R R168, SRZ ;  /* 0x0000000000a87805 */ /* 0x000fe2000001ff00 */
[----:B------:R-:W2:Y:S01]  /*4b50*/  @!P0 LDG.E R32, desc[UR10][R16.64+-0x200] ;  /* 0xfffe000a10208981 */ /* 0x000ea2000c1e1900 */
[----:B------:R-:W-:-:S02]  /*4b60*/  ISETP.GE.AND P0, PT, R78, R55, PT ;  /* 0x000000374e00720c */ /* 0x000fc40003f06270 */
[----:B------:R-:W-:Y:S01]  /*4b70*/  MOV R171, RZ ;  /* 0x000000ff00ab7202 */ /* 0x000fe20000000f00 */
[----:B------:R-:W3:Y:S04]  /*4b80*/  @!P1 LDG.E R31, desc[UR10][R16.64+-0x280] ;  /* 0xfffd800a101f9981 */ /* 0x000ee8000c1e1900 */
[----:B------:R-:W4:Y:S01]  /*4b90*/  @!P2 LDG.E R30, desc[UR10][R16.64+-0x300] ;  /* 0xfffd000a101ea981 */ /* 0x000f22000c1e1900 */
[----:B------:R-:W-:-:S03]  /*4ba0*/  ISETP.GE.AND P5, PT, R60, R55, PT ;  /* 0x000000373c00720c */ /* 0x000fc60003fa6270 */
[----:B------:R-:W5:Y:S04]  /*4bb0*/  @!P3 LDG.E R29, desc[UR10][R16.64+-0x380] ;  /* 0xfffc800a101db981 */ /* 0x000f68000c1e1900 */
[----:B------:R-:W2:Y:S01]  /*4bc0*/  @!P0 LDG.E R33, desc[UR10][R16.64+-0x180] ;  /* 0xfffe800a10218981 */ /* 0x000ea2000c1e1900 */
[-C--:B------:R-:W-:Y:S02]  /*4bd0*/  ISETP.GE.AND P0, PT, R76, R55.reuse, PT ;  /* 0x000000374c00720c */ /* 0x080fe40003f06270 */
[-C--:B------:R-:W-:Y:S01]  /*4be0*/  ISETP.GE.AND P1, PT, R68, R55.reuse, PT ;  /* 0x000000374400720c */ /* 0x080fe20003f26270 */
[----:B------:R-:W3:Y:S01]  /*4bf0*/  @!P4 LDG.E R28, desc[UR10][R16.64+-0x400] ;  /* 0xfffc000a101cc981 */ /* 0x000ee2000c1e1900 */
[-C--:B------:R-:W-:Y:S02]  /*4c00*/  ISETP.GE.AND P2, PT, R66, R55.reuse, PT ;  /* 0x000000374200720c */ /* 0x080fe40003f46270 */
[-C--:B------:R-:W-:Y:S01]  /*4c10*/  ISETP.GE.AND P6, PT, R58, R55.reuse, PT ;  /* 0x000000373a00720c */ /* 0x080fe20003fc6270 */
[----:B------:R-:W2:Y:S06]  /*4c20*/  @!P5 LDG.E R168, desc[UR10][R16.64+0x300] ;  /* 0x0003000a10a8d981 */ /* 0x000eac000c1e1900 */
[----:B------:R-:W2:Y:S01]  /*4c30*/  @!P0 LDG.E R34, desc[UR10][R16.64+-0x100] ;  /* 0xffff000a10228981 */ /* 0x000ea2000c1e1900 */
[----:B------:R-:W-:-:S02]  /*4c40*/  ISETP.GE.AND P0, PT, R74, R55, PT ;  /* 0x000000374a00720c */ /* 0x000fc40003f06270 */
[-C--:B------:R-:W-:Y:S01]  /*4c50*/  ISETP.GE.AND P3, PT, R64, R55.reuse, PT ;  /* 0x000000374000720c */ /* 0x080fe20003f66270 */
[----:B------:R-:W2:Y:S01]  /*4c60*/  @!P1 LDG.E R164, desc[UR10][R16.64+0x100] ;  /* 0x0001000a10a49981 */ /* 0x000ea2000c1e1900 */
[----:B------:R-:W-:-:S03]  /*4c70*/  ISETP.GE.AND P4, PT, R62, R55, PT ;  /* 0x000000373e00720c */ /* 0x000fc60003f86270 */
[----:B------:R-:W2:Y:S04]  /*4c80*/  @!P2 LDG.E R167, desc[UR10][R16.64+0x180] ;  /* 0x0001800a10a7a981 */ /* 0x000ea8000c1e1900 */
[----:B------:R-:W2:Y:S04]  /*4c90*/  @!P6 LDG.E R171, desc[UR10][R16.64+0x380] ;  /* 0x0003800a10abe981 */ /* 0x000ea8000c1e1900 */
[----:B------:R-:W2:Y:S01]  /*4ca0*/  @!P0 LDG.E R35, desc[UR10][R16.64+-0x80] ;  /* 0xffff800a10238981 */ /* 0x000ea2000c1e1900 */
[----:B------:R-:W-:-:S03]  /*4cb0*/  ISETP.GE.AND P0, PT, R72, R55, PT ;  /* 0x000000374800720c */ /* 0x000fc60003f06270 */
[----:B------:R-:W2:Y:S04]  /*4cc0*/  @!P3 LDG.E R166, desc[UR10][R16.64+0x200] ;  /* 0x0002000a10a6b981 */ /* 0x000ea8000c1e1900 */
[----:B------:R-:W2:Y:S06]  /*4cd0*/  @!P4 LDG.E R169, desc[UR10][R16.64+0x280] ;  /* 0x0002800a10a9c981 */ /* 0x000eac000c1e1900 */
[----:B------:R-:W2:Y:S01]  /*4ce0*/  @!P0 LDG.E R36, desc[UR10][R16.64] ;  /* 0x0000000a10248981 */ /* 0x000ea2000c1e1900 */
[----:B------:R-:W-:-:S13]  /*4cf0*/  ISETP.GE.AND P0, PT, R70, R55, PT ;  /* 0x000000374600720c */ /* 0x000fda0003f06270 */
[----:B------:R-:W2:Y:S01]  /*4d00*/  @!P0 LDG.E R37, desc[UR10][R16.64+0x80] ;  /* 0x0000800a10258981 */ /* 0x000ea2000c1e1900 */
[----:B------:R-:W-:Y:S01]  /*4d10*/  P2R R176, PR, RZ, 0x1 ;  /* 0x00000001ffb07803 */ /* 0x000fe20000000000 */
[----:B------:R-:W-:Y:S01]  /*4d20*/  IMAD.MOV.U32 R26, RZ, RZ, R161 ;  /* 0x000000ffff1a7224 */ /* 0x000fe200078e00a1 */
[----:B------:R-:W-:Y:S02]  /*4d30*/  MOV R27, R162 ;  /* 0x000000a2001b7202 */ /* 0x000fe40000000f00 */
[-C--:B------:R-:W-:Y:S02]  /*4d40*/  ISETP.GE.AND P0, PT, R94, R55.reuse, PT ;  /* 0x000000375e00720c */ /* 0x080fe40003f06270 */
[----:B------:R-:W-:Y:S01]  /*4d50*/  P2R R174, PR, RZ, 0x2 ;  /* 0x00000002ffae7803 */ /* 0x000fe20000000000 */
[----:B------:R0:W2:Y:S01]  /*4d60*/  LDG.E R172, desc[UR10][R26.64] ;  /* 0x0000000a1aac7981 */ /* 0x0000a2000c1e1900 */
[----:B------:R-:W-:Y:S02]  /*4d70*/  ISETP.GE.AND P1, PT, R86, R55, PT ;  /* 0x000000375600720c */ /* 0x000fe40003f26270 */
[----:B------:R-:W-:Y:S01]  /*4d80*/  MOV R175, RZ ;  /* 0x000000ff00af7202 */ /* 0x000fe20000000f00 */
[----:B0-----:R-:W-:Y:S01]  /*4d90*/  IMAD.MOV.U32 R26, RZ, RZ, R170 ;  /* 0x000000ffff1a7224 */ /* 0x001fe200078e00aa */
[----:B------:R-:W-:Y:S01]  /*4da0*/  MOV R27, R173 ;  /* 0x000000ad001b7202 */ /* 0x000fe20000000f00 */
[----:B------:R-:W-:Y:S01]  /*4db0*/  IMAD.MOV.U32 R170, RZ, RZ, RZ ;  /* 0x000000ffffaa7224 */ /* 0x000fe200078e00ff */
[----:B------:R-:W-:-:S02]  /*4dc0*/  MOV R183, RZ ;  /* 0x000000ff00b77202 */ /* 0x000fc40000000f00 */
[----:B------:R-:W-:Y:S02]  /*4dd0*/  MOV R187, RZ ;  /* 0x000000ff00bb7202 */ /* 0x000fe40000000f00 */
[----:B------:R-:W-:Y:S02]  /*4de0*/  MOV R189, RZ ;  /* 0x000000ff00bd7202 */ /* 0x000fe40000000f00 */
[----:B------:R-:W-:Y:S01]  /*4df0*/  MOV R191, RZ ;  /* 0x000000ff00bf7202 */ /* 0x000fe20000000f00 */
[----:B------:R-:W-:Y:S01]  /*4e00*/  IMAD.MOV.U32 R178, RZ, RZ, RZ ;  /* 0x000000ffffb27224 */ /* 0x000fe200078e00ff */
[----:B------:R-:W-:Y:S01]  /*4e10*/  MOV R193, RZ ;  /* 0x000000ff00c17202 */ /* 0x000fe20000000f00 */
[----:B------:R-:W-:Y:S01]  /*4e20*/  IMAD.MOV.U32 R180, RZ, RZ, RZ ;  /* 0x000000ffffb47224 */ /* 0x000fe200078e00ff */
[----:B------:R-:W-:Y:S02]  /*4e30*/  MOV R195, RZ ;  /* 0x000000ff00c37202 */ /* 0x000fe40000000f00 */
[----:B------:R-:W-:Y:S01]  /*4e40*/  MOV R197, RZ ;  /* 0x000000ff00c57202 */ /* 0x000fe20000000f00 */
[----:B---3--:R-:W-:Y:S04]  /*4e50*/  STS [R53], R28 ;  /* 0x0000001c35007388 */ /* 0x008fe80000000800 */
[----:B-----5:R-:W-:Y:S04]  /*4e60*/  STS [R52+0x80], R29 ;  /* 0x0000801d34007388 */ /* 0x020fe80000000800 */
[----:B----4-:R-:W-:Y:S04]  /*4e70*/  STS [R51+0x100], R30 ;  /* 0x0001001e33007388 */ /* 0x010fe80000000800 */
[----:B------:R-:W-:Y:S04]  /*4e80*/  STS [R50+0x180], R31 ;  /* 0x0001801f32007388 */ /* 0x000fe80000000800 */
[----:B--2---:R-:W-:Y:S04]  /*4e90*/  STS [R49+0x200], R32 ;  /* 0x0002002031007388 */ /* 0x004fe80000000800 */
[----:B------:R-:W-:Y:S04]  /*4ea0*/  STS [R48+0x280], R33 ;  /* 0x0002802130007388 */ /* 0x000fe80000000800 */
[----:B------:R-:W-:Y:S04]  /*4eb0*/  STS [R47+0x300], R34 ;  /* 0x000300222f007388 */ /* 0x000fe80000000800 */
[----:B------:R-:W-:Y:S04]  /*4ec0*/  STS [R46+0x380], R35 ;  /* 0x000380232e007388 */ /* 0x000fe80000000800 */
[----:B------:R0:W-:Y:S04]  /*4ed0*/  STS [R45+0x400], R36 ;  /* 0x000400242d007388 */ /* 0x0001e80000000800 */
[----:B------:R-:W-:Y:S04]  /*4ee0*/  STS [R44+0x480], R37 ;  /* 0x000480252c007388 */ /* 0x000fe80000000800 */
[----:B------:R1:W-:Y:S04]  /*4ef0*/  STS [R43+0x500], R164 ;  /* 0x000500a42b007388 */ /* 0x0003e80000000800 */
[----:B------:R-:W-:Y:S04]  /*4f00*/  STS [R42+0x580], R167 ;  /* 0x000580a72a007388 */ /* 0x000fe80000000800 */
[----:B------:R2:W-:Y:S04]  /*4f10*/  STS [R41+0x600], R166 ;  /* 0x000600a629007388 */ /* 0x0005e80000000800 */
[----:B------:R-:W-:Y:S04]  /*4f20*/  STS [R40+0x680], R169 ;  /* 0x000680a928007388 */ /* 0x000fe80000000800 */
[----:B------:R-:W-:Y:S04]  /*4f30*/  STS [R39+0x700], R168 ;  /* 0x000700a827007388 */ /* 0x000fe80000000800 */
[----:B------:R-:W-:Y:S01]  /*4f40*/  STS [R38+0x780], R171 ;  /* 0x000780ab26007388 */ /* 0x000fe20000000800 */
[----:B------:R-:W-:-:S03]  /*4f50*/  NOP ;  /* 0x0000000000007918 */ /* 0x000fc60000000000 */
[----:B------:R-:W3:Y:S01]  /*4f60*/  @!P0 LDG.E R170, desc[UR10][R26.64+-0x400] ;  /* 0xfffc000a1aaa8981 */ /* 0x000ee2000c1e1900 */
[-C--:B------:R-:W-:Y:S01]  /*4f70*/  ISETP.GE.AND P0, PT, R84, R55.reuse, PT ;  /* 0x000000375400720c */ /* 0x080fe20003f06270 */
[----:B0-----:R-:W-:Y:S02]  /*4f80*/  IMAD.MOV.U32 R36, RZ, RZ, RZ ;  /* 0x000000ffff247224 */ /* 0x001fe400078e00ff */
[----:B------:R-:W4:Y:S01]  /*4f90*/  @!P1 LDG.E R175, desc[UR10][R26.64+-0x380] ;  /* 0xfffc800a1aaf9981 */ /* 0x000f22000c1e1900 */
[-C--:B------:R-:W-:Y:S01]  /*4fa0*/  ISETP.GE.AND P1, PT, R82, R55.reuse, PT ;  /* 0x000000375200720c */ /* 0x080fe20003f26270 */
[----:B-1----:R-:W-:Y:S02]  /*4fb0*/  IMAD.MOV.U32 R164, RZ, RZ, RZ ;  /* 0x000000ffffa47224 */ /* 0x002fe400078e00ff */
[----:B--2---:R-:W-:Y:S01]  /*4fc0*/  IMAD.MOV.U32 R166, RZ, RZ, RZ ;  /* 0x000000ffffa67224 */ /* 0x004fe200078e00ff */
[----:B------:R-:W2:Y:S04]  /*4fd0*/  @!P2 LDG.E R193, desc[UR10][R26.64+0x180] ;  /* 0x0001800a1ac1a981 */ /* 0x000ea8000c1e1900 */
[----:B------:R-:W5:Y:S04]  /*4fe0*/  @!P3 LDG.E R178, desc[UR10][R26.64+0x200] ;  /* 0x0002000a1ab2b981 */ /* 0x000f68000c1e1900 */
[----:B------:R-:W2:Y:S01]  /*4ff0*/  @!P0 LDG.E R36, desc[UR10][R26.64+-0x300] ;  /* 0xfffd000a1a248981 */ /* 0x000ea2000c1e1900 */
[----:B------:R-:W-:-:S03]  /*5000*/  ISETP.GE.AND P0, PT, R80, R55, PT ;  /* 0x000000375000720c */ /* 0x000fc60003f06270 */
[----:B------:R-:W5:Y:S01]  /*5010*/  @!P1 LDG.E R183, desc[UR10][R26.64+-0x280] ;  /* 0xfffd800a1ab79981 */ /* 0x000f62000c1e1900 */
[----:B------:R-:W-:-:S03]  /*5020*/  ISETP.GE.AND P1, PT, R78, R55, PT ;  /* 0x000000374e00720c */ /* 0x000fc60003f26270 */
[----:B------:R-:W5:Y:S04]  /*5030*/  @!P4 LDG.E R195, desc[UR10][R26.64+0x280] ;  /* 0x0002800a1ac3c981 */ /* 0x000f68000c1e1900 */
[----:B------:R-:W5:Y:S04]  /*5040*/  @!P5 LDG.E R180, desc[UR10][R26.64+0x300] ;  /* 0x0003000a1ab4d981 */ /* 0x000f68000c1e1900 */
[----:B------:R-:W5:Y:S01]  /*5050*/  @!P0 LDG.E R164, desc[UR10][R26.64+-0x200] ;  /* 0xfffe000a1aa48981 */ /* 0x000f62000c1e1900 */
[----:B------:R-:W-:-:S03]  /*5060*/  ISETP.GE.AND P0, PT, R76, R55, PT ;  /* 0x000000374c00720c */ /* 0x000fc60003f06270 */
[----:B------:R-:W5:Y:S01]  /*5070*/  @!P1 LDG.E R187, desc[UR10][R26.64+-0x180] ;  /* 0xfffe800a1abb9981 */ /* 0x000f62000c1e1900 */
[----:B------:R-:W-:-:S03]  /*5080*/  ISETP.GE.AND P1, PT, R74, R55, PT ;  /* 0x000000374a00720c */ /* 0x000fc60003f26270 */
[----:B------:R-:W5:Y:S01]  /*5090*/  @!P6 LDG.E R197, desc[UR10][R26.64+0x380] ;  /* 0x0003800a1ac5e981 */ /* 0x000f62000c1e1900 */
[----:B------:R-:W-:-:S03]  /*50a0*/  FMUL.FTZ R32, R172, 1.4426950216293334961 ;  /* 0x3fb8aa3bac207820 */ /* 0x000fc60000410000 */
[----:B------:R-:W-:Y:S04]  /*50b0*/  LDS R169, [R0+0xc] ;  /* 0x00000c0000a97984 */ /* 0x000fe80000000800 */
[----:B------:R-:W5:Y:S01]  /*50c0*/  @!P0 LDG.E R166, desc[UR10][R26.64+-0x100] ;  /* 0xffff000a1aa68981 */ /* 0x000f62000c1e1900 */
[----:B------:R-:W-:-:S03]  /*50d0*/  ISETP.GE.AND P0, PT, R72, R55, PT ;  /* 0x000000374800720c */ /* 0x000fc60003f06270 */
[----:B------:R-:W5:Y:S01]  /*50e0*/  @!P1 LDG.E R189, desc[UR10][R26.64+-0x80] ;  /* 0xffff800a1abd9981 */ /* 0x000f62000c1e1900 */
[----:B------:R-:W-:Y:S01]  /*50f0*/  ISETP.NE.AND P1, PT, R174, RZ, PT ;  /* 0x000000ffae00720c */ /* 0x000fe20003f25270 */
[----:B------:R-:W-:Y:S02]  /*5100*/  IMAD.MOV.U32 R174, RZ, RZ, RZ ;  /* 0x000000ffffae7224 */ /* 0x000fe400078e00ff */
[----:B------:R-:W-:Y:S04]  /*5110*/  LDS R171, [R0+0x10] ;  /* 0x0000100000ab7984 */ /* 0x000fe80000000800 */
[----:B------:R-:W-:Y:S04]  /*5120*/  LDS R177, [R0+0x1c] ;  /* 0x00001c0000b17984 */ /* 0x000fe80000000800 */
[----:B------:R-:W5:Y:S01]  /*5130*/  @!P0 LDG.E R174, desc[UR10][R26.64] ;  /* 0x0000000a1aae8981 */ /* 0x000f62000c1e1900 */
[----:B------:R-:W-:Y:S01]  /*5140*/  ISETP.NE.AND P0, PT, R176, RZ, PT ;  /* 0x000000ffb000720c */ /* 0x000fe20003f05270 */
[----:B------:R-:W-:-:S02]  /*5150*/  IMAD.MOV.U32 R176, RZ, RZ, RZ ;  /* 0x000000ffffb07224 */ /* 0x000fc400078e00ff */
[----:B------:R-:W-:Y:S04]  /*5160*/  LDS R37, [R0+0x8] ;  /* 0x0000080000257984 */ /* 0x000fe80000000800 */
[----:B------:R-:W5:Y:S04]  /*5170*/  @!P1 LDG.E R176, desc[UR10][R26.64+0x100] ;  /* 0x0001000a1ab09981 */ /* 0x000f68000c1e1900 */
[----:B------:R-:W-:Y:S04]  /*5180*/  LDS R173, [R0+0x14] ;  /* 0x0000140000ad7984 */ /* 0x000fe80000000800 */
[----:B------:R-:W5:Y:S01]  /*5190*/  @!P0 LDG.E R191, desc[UR10][R26.64+0x80] ;  /* 0x0000800a1abf8981 */ /* 0x000f62000c1e1900 */
[C---:B------:R-:W-:Y:S01]  /*51a0*/  FMUL.FTZ R28, R32.reuse, R97 ;  /* 0x00000061201c7220 */ /* 0x040fe20000410000 */
[----:B------:R-:W-:-:S02]  /*51b0*/  FMUL.FTZ R29, R32, R95 ;  /* 0x0000005f201d7220 */ /* 0x000fc40000410000 */
[----:B------:R-:W-:Y:S01]  /*51c0*/  LDS R172, [R0+0x20] ;  /* 0x0000200000ac7984 */ /* 0x000fe20000000800 */
[----:B------:R0:W-:Y:S03]  /*51d0*/  MUFU.EX2 R182, R28 ;  /* 0x0000001c00b67308 */ /* 0x0001e60000000800 */
[----:B------:R-:W-:Y:S04]  /*51e0*/  LDS R185, [R0+0x24] ;  /* 0x0000240000b97984 */ /* 0x000fe80000000800 */
[----:B------:R-:W-:Y:S01]  /*51f0*/  LDS R33, [R0] ;  /* 0x0000000000217984 */ /* 0x000fe20000000800 */
[----:B------:R1:W-:Y:S03]  /*5200*/  MUFU.EX2 R184, R29 ;  /* 0x0000001d00b87308 */ /* 0x0003e60000000800 */
[----:B0-----:R-:W-:Y:S04]  /*5210*/  LDS R28, [R0+0x18] ;  /* 0x00001800001c7984 */ /* 0x001fe80000000800 */
[----:B------:R-:W-:Y:S04]  /*5220*/  LDS R168, [R0+0x28] ;  /* 0x0000280000a87984 */ /* 0x000fe80000000800 */
[----:B-1----:R-:W0:Y:S01]  /*5230*/  LDS R29, [R0+0x4] ;  /* 0x00000400001d7984 */ /* 0x002e220000000800 */
[C---:B------:R-:W-:Y:S01]  /*5240*/  FMUL.FTZ R30, R32.reuse, R93 ;  /* 0x0000005d201e7220 */ /* 0x040fe20000410000 */
[C---:B------:R-:W-:Y:S01]  /*5250*/  FMUL.FTZ R31, R32.reuse, R91 ;  /* 0x0000005b201f7220 */ /* 0x040fe20000410000 */
[C---:B------:R-:W-:Y:S01]  /*5260*/  FMUL.FTZ R34, R32.reuse, R89 ;  /* 0x0000005920227220 */ /* 0x040fe20000410000 */
[C---:B------:R-:W-:Y:S01]  /*5270*/  FMUL.FTZ R35, R32.reuse, R87 ;  /* 0x0000005720237220 */ /* 0x040fe20000410000 */
[----:B------:R-:W-:Y:S01]  /*5280*/  FMUL.FTZ R167, R32, R85 ;  /* 0x0000005520a77220 */ /* 0x000fe20000410000 */
[----:B------:R1:W5:Y:S08]  /*5290*/  MUFU.EX2 R186, R30 ;  /* 0x0000001e00ba7308 */ /* 0x0003700000000800 */
[----:B------:R1:W-:Y:S02]  /*52a0*/  MUFU.EX2 R188, R31 ;  /* 0x0000001f00bc7308 */ /* 0x0003e40000000800 */
[----:B-1----:R-:W1:Y:S06]  /*52b0*/  LDS R30, [R0+0x38] ;  /* 0x00003800001e7984 */ /* 0x002e6c0000000800 */
[----:B------:R0:W-:Y:S01]  /*52c0*/  MUFU.EX2 R204, R34 ;  /* 0x0000002200cc7308 */ /* 0x0001e20000000800 */
[----:B------:R-:W1:Y:S07]  /*52d0*/  LDS R31, [R0+0x3c] ;  /* 0x00003c00001f7984 */ /* 0x000e6e0000000800 */
[----:B------:R0:W-:Y:S02]  /*52e0*/  MUFU.EX2 R206, R35 ;  /* 0x0000002300ce7308 */ /* 0x0001e40000000800 */
[----:B0-----:R-:W-:Y:S06]  /*52f0*/  LDS R34, [R0+0x30] ;  /* 0x0000300000227984 */ /* 0x001fec0000000800 */
[----:B------:R0:W5:Y:S01]  /*5300*/  MUFU.EX2 R208, R167 ;  /* 0x000000a700d07308 */ /* 0x0001620000000800 */
[----:B------:R-:W-:Y:S04]  /*5310*/  LDS R35, [R0+0x34] ;  /* 0x0000340000237984 */ /* 0x000fe80000000800 */
[----:B0-----:R-:W0:Y:S01]  /*5320*/  LDS R167, [R0+0x2c] ;  /* 0x00002c0000a77984 */ /* 0x001e220000000800 */
[----:B------:R-:W-:-:S02]  /*5330*/  ISETP.GE.U32.AND P3, PT, R114, R55, PT ;  /* 0x000000377200720c */ /* 0x000fc40003f66070 */
[----:B------:R-:W-:Y:S01]  /*5340*/  ISETP.GE.U32.AND P1, PT, R116, R55, PT ;  /* 0x000000377400720c */ /* 0x000fe20003f26070 */
[----:B------:R-:W-:Y:S01]  /*5350*/  FMUL.FTZ R29, R140, R29 ;  /* 0x0000001d8c1d7220 */ /* 0x000fe20000410000 */
[----:B------:R-:W-:Y:S01]  /*5360*/  FMUL.FTZ R28, R149, R28 ;  /* 0x0000001c951c7220 */ /* 0x000fe20000410000 */
[-C--:B------:R-:W-:Y:S02]  /*5370*/  ISETP.GE.U32.AND P0, PT, R118, R55.reuse, PT ;  /* 0x000000377600720c */ /* 0x080fe40003f06070 */
[----:B------:R-:W-:Y:S01]  /*5380*/  ISETP.GE.U32.AND P2, PT, R112, R55, PT ;  /* 0x000000377000720c */ /* 0x000fe20003f46070 */
[----:B------:R-:W-:Y:S01]  /*5390*/  FMUL.FTZ R190, R32, R83 ;  /* 0x0000005320be7220 */ /* 0x000fe20000410000 */
[----:B------:R-:W-:-:S03]  /*53a0*/  FMUL.FTZ R172, R151, R172 ;  /* 0x000000ac97ac7220 */ /* 0x000fc60000410000 */
[----:B------:R-:W0:Y:S01]  /*53b0*/  MUFU.EX2 R210, R190 ;  /* 0x000000be00d27308 */ /* 0x000e220000000800 */
[----:B------:R-:W-:Y:S01]  /*53c0*/  FMUL.FTZ R33, R138, R33 ;  /* 0x000000218a217220 */ /* 0x000fe20000410000 */
[----:B-1----:R-:W-:Y:S01]  /*53d0*/  FMUL.FTZ R30, R157, R30 ;  /* 0x0000001e9d1e7220 */ /* 0x002fe20000410000 */
[----:B------:R-:W-:Y:S01]  /*53e0*/  FMUL.FTZ R31, R158, R31 ;  /* 0x0000001f9e1f7220 */ /* 0x000fe20000410000 */
[----:B---3--:R1:W-:Y:S04]  /*53f0*/  STS [R53+0x840], R170 ;  /* 0x000840aa35007388 */ /* 0x0083e80000000800 */
[----:B----4-:R-:W-:Y:S01]  /*5400*/  STS [R52+0x8c0], R175 ;  /* 0x0008c0af34007388 */ /* 0x010fe20000000800 */
[----:B-1----:R-:W-:-:S03]  /*5410*/  FMUL.FTZ R170, R32, R81 ;  /* 0x0000005120aa7220 */ /* 0x002fc60000410000 */
[----:B--2---:R-:W-:Y:S04]  /*5420*/  STS [R51+0x940], R36 ;  /* 0x0009402433007388 */ /* 0x004fe80000000800 */
[----:B-----5:R1:W-:Y:S01]  /*5430*/  STS [R50+0x9c0], R183 ;  /* 0x0009c0b732007388 */ /* 0x0203e20000000800 */
[----:B------:R2:W-:Y:S03]  /*5440*/  MUFU.EX2 R199, R170 ;  /* 0x000000aa00c77308 */ /* 0x0005e60000000800 */
[----:B------:R3:W-:Y:S04]  /*5450*/  STS [R49+0xa40], R164 ;  /* 0x000a40a431007388 */ /* 0x0007e80000000800 */
[----:B------:R-:W-:Y:S01]  /*5460*/  STS [R48+0xac0], R187 ;  /* 0x000ac0bb30007388 */ /* 0x000fe20000000800 */
[----:B--2---:R-:W-:Y:S01]  /*5470*/  FMUL.FTZ R170, R146, R171 ;  /* 0x000000ab92aa7220 */ /* 0x004fe20000410000 */
[----:B------:R-:W-:Y:S01]  /*5480*/  FSEL R171, R186, 1, !P3 ;  /* 0x3f800000baab7808 */ /* 0x000fe20005800000 */
[----:B-1----:R-:W-:Y:S01]  /*5490*/  FMUL.FTZ R183, R150, R177 ;  /* 0x000000b196b77220 */ /* 0x002fe20000410000 */
[----:B------:R1:W-:Y:S01]  /*54a0*/  STS [R47+0xb40], R166 ;  /* 0x000b40a62f007388 */ /* 0x0003e20000000800 */
[----:B---3--:R-:W-:Y:S01]  /*54b0*/  FMUL.FTZ R164, R142, R37 ;  /* 0x000000258ea47220 */ /* 0x008fe20000410000 */
[----:B-1----:R-:W-:-:S05]  /*54c0*/  FMUL.FTZ R166, R144, R169 ;  /* 0x000000a990a67220 */ /* 0x002fca0000410000 */
[----:B------:R-:W-:Y:S02]  /*54d0*/  FSEL R166, R166, RZ, !P3 ;  /* 0x000000ffa6a67208 */ /* 0x000fe40005800000 */
[----:B------:R-:W-:Y:S01]  /*54e0*/  ISETP.GE.U32.AND P3, PT, R106, R55, PT ;  /* 0x000000376a00720c */ /* 0x000fe20003f66070 */
[----:B------:R-:W-:Y:S01]  /*54f0*/  STS [R46+0xbc0], R189 ;  /* 0x000bc0bd2e007388 */ /* 0x000fe20000000800 */
[----:B------:R-:W-:Y:S02]  /*5500*/  FMUL.FTZ R175, R32, R101 ;  /* 0x0000006520af7220 */ /* 0x000fe40000410000 */
[----:B------:R-:W-:Y:S02]  /*5510*/  FSEL R183, R183, RZ, !P3 ;  /* 0x000000ffb7b77208 */ /* 0x000fe40005800000 */
[----:B------:R-:W-:Y:S01]  /*5520*/  FSEL R208, R208, 1, !P3 ;  /* 0x3f800000d0d07808 */ /* 0x000fe20005800000 */
[----:B------:R1:W-:Y:S01]  /*5530*/  STS [R45+0xc40], R174 ;  /* 0x000c40ae2d007388 */ /* 0x0003e20000000800 */
[----:B------:R-:W-:-:S02]  /*5540*/  ISETP.NE.AND P3, PT, R59, RZ, PT ;  /* 0x000000ff3b00720c */ /* 0x000fc40003f65270 */
[----:B------:R-:W-:Y:S02]  /*5550*/  FSEL R164, R164, RZ, !P1 ;  /* 0x000000ffa4a47208 */ /* 0x000fe40004800000 */
[----:B------:R-:W-:Y:S02]  /*5560*/  FSEL R169, R184, 1, !P1 ;  /* 0x3f800000b8a97808 */ /* 0x000fe40004800000 */
[----:B------:R-:W-:Y:S01]  /*5570*/  ISETP.GE.U32.AND P1, PT, R108, R55, PT ;  /* 0x000000376c00720c */ /* 0x000fe20003f26070 */
[C---:B-1----:R-:W-:Y:S01]  /*5580*/  FMUL.FTZ R174, R32.reuse, R103 ;  /* 0x0000006720ae7220 */ /* 0x042fe20000410000 */
[----:B------:R1:W-:Y:S01]  /*5590*/  STS [R44+0xcc0], R191 ;  /* 0x000cc0bf2c007388 */ /* 0x0003e20000000800 */
[----:B------:R2:W-:Y:S01]  /*55a0*/  MUFU.EX2 R212, R175 ;  /* 0x000000af00d47308 */ /* 0x0005e20000000800 */
[----:B------:R-:W-:Y:S01]  /*55b0*/  FSEL R36, R29, RZ, !P0 ;  /* 0x000000ff1d247208 */ /* 0x000fe20004000000 */
[----:B------:R-:W-:Y:S01]  /*55c0*/  FMUL.FTZ R29, R32, R105 ;  /* 0x00000069201d7220 */ /* 0x000fe20000410000 */
[----:B------:R-:W-:Y:S01]  /*55d0*/  STS [R43+0xd40], R176 ;  /* 0x000d40b02b007388 */ /* 0x000fe20000000800 */
[----:B------:R-:W-:Y:S01]  /*55e0*/  FSEL R177, R28, RZ, !P1 ;  /* 0x000000ff1cb17208 */ /* 0x000fe20004800000 */
[----:B------:R-:W-:Y:S01]  /*55f0*/  FMUL.FTZ R28, R32, R109 ;  /* 0x0000006d201c7220 */ /* 0x000fe20000410000 */
[----:B------:R-:W-:Y:S01]  /*5600*/  FSEL R170, R170, RZ, !P2 ;  /* 0x000000ffaaaa7208 */ /* 0x000fe20005000000 */
[----:B------:R-:W-:Y:S01]  /*5610*/  STS [R42+0xdc0], R193 ;  /* 0x000dc0c12a007388 */ /* 0x000fe20000000800 */
[----:B-1----:R1:W3:Y:S01]  /*5620*/  MUFU.EX2 R191, R174 ;  /* 0x000000ae00bf7308 */ /* 0x0022e20000000800 */
[----:B--2---:R-:W-:Y:S01]  /*5630*/  FMUL.FTZ R175, R148, R173 ;  /* 0x000000ad94af7220 */ /* 0x004fe20000410000 */
[----:B------:R-:W-:Y:S01]  /*5640*/  FSEL R173, R188, 1, !P2 ;  /* 0x3f800000bcad7808 */ /* 0x000fe20005000000 */
[----:B------:R-:W-:Y:S01]  /*5650*/  STS [R41+0xe40], R178 ;  /* 0x000e40b229007388 */ /* 0x000fe20000000800 */
[----:B------:R-:W-:Y:S01]  /*5660*/  ISETP.GE.U32.AND P2, PT, R104, R55, PT ;  /* 0x000000376800720c */ /* 0x000fe20003f46070 */
[----:B------:R-:W-:-:S02]  /*5670*/  FMUL.FTZ R187, R152, R185 ;  /* 0x000000b998bb7220 */ /* 0x000fc40000410000 */
[----:B------:R-:W-:Y:S01]  /*5680*/  STS [R40+0xec0], R195 ;  /* 0x000ec0c328007388 */ /* 0x000fe20000000800 */
[----:B-1----:R-:W-:-:S03]  /*5690*/  FMUL.FTZ R174, R32, R107 ;  /* 0x0000006b20ae7220 */ /* 0x002fc60000410000 */
[----:B------:R-:W-:Y:S01]  /*56a0*/  STS [R39+0xf40], R180 ;  /* 0x000f40b427007388 */ /* 0x000fe20000000800 */
[----:B------:R-:W-:Y:S01]  /*56b0*/  FSEL R37, R182, 1, !P0 ;  /* 0x3f800000b6257808 */ /* 0x000fe20004000000 */
[----:B------:R-:W1:Y:S01]  /*56c0*/  MUFU.EX2 R214, R29 ;  /* 0x0000001d00d67308 */ /* 0x000e620000000800 */
[----:B------:R-:W-:Y:S01]  /*56d0*/  FSEL R185, R172, RZ, !P2 ;  /* 0x000000ffacb97208 */ /* 0x000fe20005000000 */
[----:B------:R2:W-:Y:S01]  /*56e0*/  STS [R38+0xfc0], R197 ;  /* 0x000fc0c526007388 */ /* 0x0005e20000000800 */
[----:B------:R-:W-:-:S05]  /*56f0*/  NOP ;  /* 0x0000000000007918 */ /* 0x000fca0000000000 */
[----:B------:R4:W5:Y:S01]  /*5700*/  MUFU.EX2 R216, R174 ;  /* 0x000000ae00d87308 */ /* 0x0009620000000800 */
[----:B------:R0:W0:Y:S04]  /*5710*/  LDS R172, [R0+0x840] ;  /* 0x0008400000ac7984 */ /* 0x0000280000000800 */
[----:B------:R0:W0:Y:S03]  /*5720*/  LDS R176, [R0+0x848] ;  /* 0x0008480000b07984 */ /* 0x0000260000000800 */
[----:B--2---:R2:W5:Y:S01]  /*5730*/  MUFU.EX2 R197, R28 ;  /* 0x0000001c00c57308 */ /* 0x0045620000000800 */
[----:B----4-:R4:W0:Y:S04]  /*5740*/  LDS R174, [R0+0x844] ;  /* 0x0008440000ae7984 */ /* 0x0108280000000800 */
[----:B------:R4:W0:Y:S04]  /*5750*/  LDS R178, [R0+0x84c] ;  /* 0x00084c0000b27984 */ /* 0x0008280000000800 */
        /* <DEDUP_REMOVED lines=10> */
[----:B------:R4:W1:Y:S04]  /*5800*/  LDS R200, [R0+0x878] ;  /* 0x0008780000c87984 */ /* 0x0008680000000800 */
[----:B------:R4:W1:Y:S04]  /*5810*/  LDS R202, [R0+0x87c] ;  /* 0x00087c0000ca7984 */ /* 0x0008680000000800 */
[----:B--2---:R-:W2:Y:S01]  /*5820*/  @P3 LDS.64 R28, [UR8] ;  /* 0x00000008ff1c3984 */ /* 0x004ea20008000a00 */
[C---:B------:R-:W-:Y:S01]  /*5830*/  FMUL.FTZ R195, R32.reuse, R111 ;  /* 0x0000006f20c37220 */ /* 0x040fe20000410000 */
[----:B------:R-:W-:Y:S01]  /*5840*/  FMUL.FTZ R32, R32, R99 ;  /* 0x0000006320207220 */ /* 0x000fe20000410000 */
[----:B------:R-:W-:Y:S01]  /*5850*/  ISETP.GE.U32.AND P0, PT, R110, R55, PT ;  /* 0x000000376e00720c */ /* 0x000fe20003f06070 */
[----:B------:R-:W-:Y:S01]  /*5860*/  FMUL.FTZ R189, R153, R168 ;  /* 0x000000a899bd7220 */ /* 0x000fe20000410000 */
[----:B------:R-:W-:Y:S01]  /*5870*/  FSEL R206, R206, 1, !P1 ;  /* 0x3f800000cece7808 */ /* 0x000fe20004800000 */
[----:B------:R3:W4:Y:S01]  /*5880*/  MUFU.EX2 R201, R195 ;  /* 0x000000c300c97308 */ /* 0x0007220000000800 */
[----:B------:R-:W-:-:S02]  /*5890*/  FSEL R175, R175, RZ, !P0 ;  /* 0x000000ffafaf7208 */ /* 0x000fc40004000000 */
[----:B------:R-:W-:Y:S02]  /*58a0*/  FSEL R204, R204, 1, !P0 ;  /* 0x3f800000cccc7808 */ /* 0x000fe40004000000 */
[-C--:B------:R-:W-:Y:S02]  /*58b0*/  ISETP.GE.U32.AND P1, PT, R100, R55.reuse, PT ;  /* 0x000000376400720c */ /* 0x080fe40003f26070 */
[----:B0-----:R-:W-:Y:S01]  /*58c0*/  FSEL R210, R210, 1, !P2 ;  /* 0x3f800000d2d27808 */ /* 0x001fe20005000000 */
[----:B------:R-:W0:Y:S01]  /*58d0*/  MUFU.EX2 R32, R32 ;  /* 0x0000002000207308 */ /* 0x000e220000000800 */
[-C--:B------:R-:W-:Y:S02]  /*58e0*/  ISETP.GE.U32.AND P0, PT, R102, R55.reuse, PT ;  /* 0x000000376600720c */ /* 0x080fe40003f06070 */
[----:B------:R-:W-:Y:S01]  /*58f0*/  ISETP.GE.U32.AND P2, PT, R98, R55, PT ;  /* 0x000000376200720c */ /* 0x000fe20003f46070 */
[----:B------:R-:W-:Y:S01]  /*5900*/  FMUL.FTZ R193, R154, R167 ;  /* 0x000000a79ac17220 */ /* 0x000fe20000410000 */
[----:B------:R-:W-:Y:S01]  /*5910*/  FSEL R167, R189, RZ, !P1 ;  /* 0x000000ffbda77208 */ /* 0x000fe20004800000 */
[----:B---3--:R-:W-:Y:S01]  /*5920*/  FMUL.FTZ R195, R155, R34 ;  /* 0x000000229bc37220 */ /* 0x008fe20000410000 */
[----:B------:R-:W-:-:S02]  /*5930*/  FSEL R168, R187, RZ, !P0 ;  /* 0x000000ffbba87208 */ /* 0x000fc40004000000 */
[----:B------:R-:W-:Y:S01]  /*5940*/  FSEL R189, R191, 1, !P2 ;  /* 0x3f800000bfbd7808 */ /* 0x000fe20005000000 */
[----:B------:R-:W-:Y:S01]  /*5950*/  FMUL.FTZ R191, R156, R35 ;  /* 0x000000239cbf7220 */ /* 0x000fe20000410000 */
[----:B------:R-:W-:Y:S02]  /*5960*/  FSEL R187, R199, 1, !P0 ;  /* 0x3f800000c7bb7808 */ /* 0x000fe40004000000 */
[----:B------:R-:W-:Y:S02]  /*5970*/  FSEL R212, R212, 1, !P1 ;  /* 0x3f800000d4d47808 */ /* 0x000fe40004800000 */
[-C--:B------:R-:W-:Y:S02]  /*5980*/  ISETP.GE.U32.AND P0, PT, R96, R55.reuse, PT ;  /* 0x000000376000720c */ /* 0x080fe40003f06070 */
[----:B------:R-:W-:Y:S02]  /*5990*/  ISETP.GE.U32.AND P1, PT, R92, R55, PT ;  /* 0x000000375c00720c */ /* 0x000fe40003f26070 */
[----:B------:R-:W-:-:S02]  /*59a0*/  FSEL R34, R193, RZ, !P2 ;  /* 0x000000ffc1227208 */ /* 0x000fc40005000000 */
[-C--:B------:R-:W-:Y:S02]  /*59b0*/  ISETP.GE.U32.AND P2, PT, R90, R55.reuse, PT ;  /* 0x000000375a00720c */ /* 0x080fe40003f46070 */
[----:B------:R-:W-:Y:S02]  /*59c0*/  FSEL R35, R195, RZ, !P0 ;  /* 0x000000ffc3237208 */ /* 0x000fe40004000000 */
[----:B-1----:R-:W-:Y:S02]  /*59d0*/  FSEL R214, R214, 1, !P0 ;  /* 0x3f800000d6d67808 */ /* 0x002fe40004000000 */
[----:B------:R-:W-:Y:S02]  /*59e0*/  FSEL R191, R191, RZ, !P1 ;  /* 0x000000ffbfbf7208 */ /* 0x000fe40004800000 */
[----:B-----5:R-:W-:Y:S02]  /*59f0*/  FSEL R216, R216, 1, !P1 ;  /* 0x3f800000d8d87808 */ /* 0x020fe40004800000 */
[----:B------:R-:W-:-:S02]  /*5a00*/  ISETP.GE.U32.AND P0, PT, R88, R55, PT ;  /* 0x000000375800720c */ /* 0x000fc40003f06070 */
[----:B------:R-:W-:Y:S02]  /*5a10*/  ISETP.GE.U32.AND P1, PT, R120, R55, PT ;  /* 0x000000377800720c */ /* 0x000fe40003f26070 */
[----:B------:R-:W-:Y:S02]  /*5a20*/  FSEL R193, R197, 1, !P2 ;  /* 0x3f800000c5c17808 */ /* 0x000fe40005000000 */
[----:B----4-:R-:W-:Y:S02]  /*5a30*/  FSEL R195, R201, 1, !P0 ;  /* 0x3f800000c9c37808 */ /* 0x010fe40004000000 */
[----:B------:R-:W-:Y:S02]  /*5a40*/  FSEL R197, R33, RZ, !P1 ;  /* 0x000000ff21c57208 */ /* 0x000fe40004800000 */
[----:B0-----:R-:W-:Y:S02]  /*5a50*/  FSEL R218, R32, 1, !P1 ;  /* 0x3f80000020da7808 */ /* 0x001fe40004800000 */
[----:B------:R-:W-:-:S02]  /*5a60*/  FSEL R220, R30, RZ, !P2 ;  /* 0x000000ff1edc7208 */ /* 0x000fc40005000000 */
[----:B------:R-:W-:Y:S01]  /*5a70*/  FSEL R222, R31, RZ, !P0 ;  /* 0x000000ff1fde7208 */ /* 0x000fe20004000000 */
[----:B--2---:R-:W-:Y:S06]  /*5a80*/  @P3 BRA `(.L_x_438) ;  /* 0x0000000000403947 */ /* 0x004fec0003800000 */
[----:B------:R-:W0:Y:S01]  /*5a90*/  LDC.U8 R28, c[0x0][0x3a9] ;  /* 0x0000ea40ff1c7b82 */ /* 0x000e220000000000 */
[C---:B------:R-:W-:Y:S02]  /*5aa0*/  LOP3.LUT P4, RZ, R181.reuse, 0x200, RZ, 0xc0, !PT ;  /* 0x00000200b5ff7812 */ /* 0x040fe4000788c0ff */
[----:B------:R-:W-:Y:S02]  /*5ab0*/  LOP3.LUT P5, RZ, R181, 0x100, RZ, 0xc0, !PT ;  /* 0x00000100b5ff7812 */ /* 0x000fe400078ac0ff */
[----:B0-----:R-:W-:Y:S01]  /*5ac0*/  ISETP.NE.AND P0, PT, R28, RZ, P4 ;  /* 0x000000ff1c00720c */ /* 0x001fe20002705270 */
[----:B------:R-:W-:-:S03]  /*5ad0*/  HFMA2 R28, -RZ, RZ, 1.875, 0 ;  /* 0x3f800000ff1c7431 */ /* 0x000fc600000001ff */
[----:B------:R-:W-:-:S13]  /*5ae0*/  PLOP3.LUT P0, PT, P0, P5, PT, 0x80, 0x8 ;  /* 0x000000000008781c */ /* 0x000fda000070b070 */
[----:B------:R-:W-:Y:S05]  /*5af0*/  @!P0 BRA `(.L_x_439) ;  /* 0x0000000000108947 */ /* 0x000fea0003800000 */
[----:B------:R-:W-:-:S05]  /*5b00*/  IADD3 R30, P0, PT, R159, R12, RZ ;  /* 0x0000000c9f1e7210 */ /* 0x000fca0007f1e0ff */
[----:B------:R-:W-:-:S05]  /*5b10*/  IMAD.X R31, R160, 0x1, R165, P0 ;  /* 0x00000001a01f7824 */ /* 0x000fca00000e06a5 */
[----:B------:R0:W5:Y:S01]  /*5b20*/  LDG.E R29, desc[UR10][R30.64] ;  /* 0x0000000a1e1d7981 */ /* 0x000162000c1e1900 */
[----:B------:R-:W-:Y:S05]  /*5b30*/  BRA `(.L_x_438) ;  /* 0x0000000000147947 */ /* 0x000fea0003800000 */
.L_x_439:
[----:B------:R-:W-:Y:S01]  /*5b40*/  MOV R29, RZ ;  /* 0x000000ff001d7202 */ /* 0x000fe20000000f00 */
[----:B------:R-:W-:Y:S06]  /*5b50*/  @!P4 BRA `(.L_x_438) ;  /* 0x00000000000cc947 */ /* 0x000fec0003800000 */
[----:B------:R-:W-:-:S04]  /*5b60*/  IADD3 R30, P0, PT, R75, R159, RZ ;  /* 0x0000009f4b1e7210 */ /* 0x000fc80007f1e0ff */
[----:B------:R-:W-:-:S05]  /*5b70*/  IADD3.X R31, PT, PT, R73, R160, RZ, P0, !PT ;  /* 0x000000a0491f7210 */ /* 0x000fca00007fe4ff */
[----:B------:R1:W5:Y:S04]  /*5b80*/  LDG.E R29, desc[UR10][R30.64] ;  /* 0x0000000a1e1d7981 */ /* 0x000368000c1e1900 */
.L_x_438:
[----:B01----:R-:W-:Y:S01]  /*5b90*/  FFMA.FTZ R30, R197, R37, R36 ;  /* 0x00000025c51e7223 */ /* 0x003fe20000010024 */
[C---:B------:R-:W-:Y:S01]  /*5ba0*/  ISETP.GE.AND P0, PT, R54.reuse, 0x1, PT ;  /* 0x000000013600780c */ /* 0x040fe20003f06270 */
[----:B------:R-:W0:Y:S01]  /*5bb0*/  S2UR UR9, SR_CgaCtaId ;  /* 0x00000000000979c3 */ /* 0x000e220000008800 */
[----:B------:R-:W-:Y:S01]  /*5bc0*/  UMOV UR6, 0x400 ;  /* 0x0000040000067882 */ /* 0x000fe20000000000 */
[----:B------:R-:W-:Y:S01]  /*5bd0*/  FFMA.FTZ R30, R169, R30, R164 ;  /* 0x0000001ea91e7223 */ /* 0x000fe200000100a4 */
[----:B------:R-:W-:Y:S01]  /*5be0*/  ISETP.NE.AND P1, PT, R54, RZ, PT ;  /* 0x000000ff3600720c */ /* 0x000fe20003f25270 */
[----:B------:R-:W-:Y:S01]  /*5bf0*/  BSSY.RECONVERGENT B0, `(.L_x_440) ;  /* 0x0000076000007945 */ /* 0x000fe20003800200 */
[----:B------:R-:W-:Y:S01]  /*5c00*/  ISETP.NE.AND P2, PT, R65, RZ, PT ;  /* 0x000000ff4100720c */ /* 0x000fe20003f45270 */
[----:B------:R-:W-:-:S04]  /*5c10*/  FFMA.FTZ R30, R171, R30, R166 ;  /* 0x0000001eab1e7223 */ /* 0x000fc800000100a6 */
[----:B------:R-:W-:-:S04]  /*5c20*/  FFMA.FTZ R30, R173, R30, R170 ;  /* 0x0000001ead1e7223 */ /* 0x000fc800000100aa */
        /* <DEDUP_REMOVED lines=43> */
[----:B-1----:R-:W-:Y:S01]  /*5ee0*/  @P0 FMUL.FTZ R199, R199, R30 ;  /* 0x0000001ec7c70220 */ /* 0x002fe20000410000 */
[----:B------:R-:W-:Y:S01]  /*5ef0*/  ISETP.GE.AND P0, PT, R54, 0x8, PT ;  /* 0x000000083600780c */ /* 0x000fe20003f06270 */
[----:B------:R-:W0:Y:S04]  /*5f00*/  SHFL.UP PT, R31, R224, 0x8, RZ ;  /* 0x05000000e01f7989 */ /* 0x000e2800000e00ff */
[----:B------:R-:W1:Y:S01]  /*5f10*/  SHFL.UP PT, R30, R199, 0x8, RZ ;  /* 0x05000000c71e7989 */ /* 0x000e6200000e00ff */
[----:B0-----:R-:W-:-:S07]  /*5f20*/  FFMA.FTZ R31, R199, R31, R224 ;  /* 0x0000001fc71f7223 */ /* 0x001fce00000100e0 */
[----:B-1----:R-:W-:Y:S01]  /*5f30*/  @P0 FMUL.FTZ R199, R199, R30 ;  /* 0x0000001ec7c70220 */ /* 0x002fe20000410000 */
[----:B------:R-:W-:Y:S02]  /*5f40*/  FSEL R226, R224, R31, !P0 ;  /* 0x0000001fe0e27208 */ /* 0x000fe40004000000 */
[----:B------:R-:W-:Y:S02]  /*5f50*/  ISETP.NE.AND P0, PT, R54, 0x1f, PT ;  /* 0x0000001f3600780c */ /* 0x000fe40003f05270 */
[----:B------:R-:W0:Y:S04]  /*5f60*/  SHFL.UP PT, R30, R199, 0x10, RZ ;  /* 0x06000000c71e7989 */ /* 0x000e2800000e00ff */
[----:B------:R-:W1:Y:S01]  /*5f70*/  SHFL.UP PT, R31, R226, 0x10, RZ ;  /* 0x06000000e21f7989 */ /* 0x000e6200000e00ff */
[C---:B0-----:R-:W-:Y:S01]  /*5f80*/  FMUL.FTZ R30, R199.reuse, R30 ;  /* 0x0000001ec71e7220 */ /* 0x041fe20000410000 */
[----:B-1----:R-:W-:-:S05]  /*5f90*/  FFMA.FTZ R31, R199, R31, R226 ;  /* 0x0000001fc71f7223 */ /* 0x002fca00000100e2 */
[----:B------:R-:W-:Y:S01]  /*5fa0*/  @!P0 STS.64 [UR6+0x1080], R30 ;  /* 0x0010801eff008988 */ /* 0x000fe20008000a06 */
[----:B------:R-:W-:Y:S01]  /*5fb0*/  BAR.SYNC.DEFER_BLOCKING 0x0 ;  /* 0x0000000000007b1d */ /* 0x000fe20000010000 */
[----:B------:R-:W-:-:S04]  /*5fc0*/  ISETP.GE.AND P0, PT, R54, 0x10, PT ;  /* 0x000000103600780c */ /* 0x000fc80003f06270 */
[----:B------:R-:W-:Y:S02]  /*5fd0*/  FSEL R226, R226, R31, !P0 ;  /* 0x0000001fe2e27208 */ /* 0x000fe40004000000 */
[----:B------:R-:W-:Y:S02]  /*5fe0*/  FSEL R199, R199, R30, !P0 ;  /* 0x0000001ec7c77208 */ /* 0x000fe40004000000 */
[----:B------:R-:W-:Y:S01]  /*5ff0*/  ISETP.NE.AND P0, PT, R65, RZ, PT ;  /* 0x000000ff4100720c */ /* 0x000fe20003f05270 */
[----:B------:R-:W0:Y:S04]  /*6000*/  SHFL.UP PT, R201, R226, 0x1, RZ ;  /* 0x04200000e2c97989 */ /* 0x000e2800000e00ff */
[----:B------:R-:W1:Y:S04]  /*6010*/  SHFL.UP PT, R224, R199, 0x1, RZ ;  /* 0x04200000c7e07989 */ /* 0x000e6800000e00ff */
[----:B-----5:R-:W-:Y:S04]  /*6020*/  @!P1 STS.64 [UR6+0x1090], R28 ;  /* 0x0010901cff009988 */ /* 0x020fe80008000a06 */
[----:B------:R-:W2:Y:S01]  /*6030*/  LDS.64 R32, [UR6+0x1080] ;  /* 0x00108006ff207984 */ /* 0x000ea20008000a00 */
[----:B------:R-:W-:Y:S01]  /*6040*/  BAR.SYNC.DEFER_BLOCKING 0x0 ;  /* 0x0000000000007b1d */ /* 0x000fe20000010000 */
[----:B0-----:R-:W-:Y:S01]  /*6050*/  @!P1 MOV R201, R29 ;  /* 0x0000001d00c99202 */ /* 0x001fe20000000f00 */
[----:B-1----:R-:W-:-:S04]  /*6060*/  @!P1 IMAD.MOV.U32 R224, RZ, RZ, R28 ;  /* 0x000000ffffe09224 */ /* 0x002fc800078e001c */
[----:B------:R-:W0:Y:S01]  /*6070*/  @P2 LDS R228, [UR6+0x1094] ;  /* 0x00109406ffe42984 */ /* 0x000e220008000800 */
[----:B--2---:R-:W-:Y:S01]  /*6080*/  FFMA.FTZ R29, R32, R29, R33 ;  /* 0x0000001d201d7223 */ /* 0x004fe20000010021 */
[----:B0-----:R-:W-:-:S04]  /*6090*/  @P2 FFMA.FTZ R201, R228, R224, R201 ;  /* 0x000000e0e4c92223 */ /* 0x001fc800000100c9 */
        /* <DEDUP_REMOVED lines=17> */
[----:B------:R-:W0:Y:S01]  /*61b0*/  LDC.U8 R30, c[0x0][0x3a9] ;  /* 0x0000ea40ff1e7b82 */ /* 0x000e220000000000 */
[----:B------:R-:W-:Y:S01]  /*61c0*/  FMUL.FTZ R28, R32, R28 ;  /* 0x0000001c201c7220 */ /* 0x000fe20000410000 */
[----:B------:R-:W-:-:S04]  /*61d0*/  LOP3.LUT P3, RZ, R181, 0x100, RZ, 0xc0, !PT ;  /* 0x00000100b5ff7812 */ /* 0x000fc8000786c0ff */
[----:B------:R1:W-:Y:S01]  /*61e0*/  STS.64 [UR8], R28 ;  /* 0x0000001cff007988 */ /* 0x0003e20008000a08 */
[----:B0-----:R-:W-:-:S13]  /*61f0*/  ISETP.EQ.OR P0, PT, R30, RZ, !P3 ;  /* 0x000000ff1e00720c */ /* 0x001fda0005f02670 */
[----:B-1----:R-:W-:Y:S05]  /*6200*/  @P0 BRA `(.L_x_442) ;  /* 0x00000000003c0947 */ /* 0x002fea0003800000 */
[----:B------:R-:W-:-:S13]  /*6210*/  ISETP.NE.AND P0, PT, R59, R122, PT ;  /* 0x0000007a3b00720c */ /* 0x000fda0003f05270 */
[----:B------:R-:W2:Y:S02]  /*6220*/  @!P0 LDG.E R35, desc[UR10][R6.64] ;  /* 0x0000000a06238981 */ /* 0x000ea4000c1e1900 */
[----:B--2---:R-:W-:-:S05]  /*6230*/  @!P0 IMAD.WIDE R34, R35, 0x4, R10 ;  /* 0x0000000423228825 */ /* 0x004fca00078e020a */
[----:B------:R-:W2:Y:S01]  /*6240*/  @!P0 LDG.E R28, desc[UR10][R34.64] ;  /* 0x0000000a221c8981 */ /* 0x000ea2000c1e1900 */
[----:B------:R-:W-:-:S05]  /*6250*/  @P0 IMAD.WIDE R36, R163, 0x4, R10 ;  /* 0x00000004a3240825 */ /* 0x000fca00078e020a */
[----:B------:R-:W2:Y:S02]  /*6260*/  @P0 LDG.E R28, desc[UR10][R36.64] ;  /* 0x0000000a241c0981 */ /* 0x000ea4000c1e1900 */
[----:B--2---:R-:W-:-:S05]  /*6270*/  SHF.R.S32.HI R31, RZ, 0x1f, R28 ;  /* 0x0000001fff1f7819 */ /* 0x004fca000001141c */
[-C--:B------:R-:W-:Y:S02]  /*6280*/  IMAD R32, R31, R14.reuse, RZ ;  /* 0x0000000e1f207224 */ /* 0x080fe400078e02ff */
[----:B------:R-:W-:-:S04]  /*6290*/  IMAD.WIDE.U32 R30, R28, R14, UR4 ;  /* 0x000000041c1e7e25 */ /* 0x000fc8000f8e000e */
[----:B------:R-:W-:Y:S01]  /*62a0*/  IMAD R33, R28, R15, R32 ;  /* 0x0000000f1c217224 */ /* 0x000fe200078e0220 */
[----:B------:R-:W-:-:S04]  /*62b0*/  LEA R32, P0, R30, R75, 0x2 ;  /* 0x0000004b1e207211 */ /* 0x000fc800078010ff */
[----:B------:R-:W-:-:S04]  /*62c0*/  IADD3 R28, PT, PT, R31, R33, RZ ;  /* 0x000000211f1c7210 */ /* 0x000fc80007ffe0ff */
[----:B------:R-:W-:-:S05]  /*62d0*/  LEA.HI.X R33, R30, R73, R28, 0x2, P0 ;  /* 0x000000491e217211 */ /* 0x000fca00000f141c */
[----:B------:R1:W-:Y:S01]  /*62e0*/  STG.E desc[UR10][R32.64], R29 ;  /* 0x0000001d20007986 */ /* 0x0003e2000c10190a */
[----:B------:R-:W-:Y:S05]  /*62f0*/  BRA `(.L_x_441) ;  /* 0x0000000000147947 */ /* 0x000fea0003800000 */
.L_x_442:
[----:B------:R-:W-:-:S04]  /*6300*/  ISETP.NE.AND P0, PT, R59, R122, PT ;  /* 0x0000007a3b00720c */ /* 0x000fc80003f05270 */
[----:B------:R-:W-:-:S13]  /*6310*/  ISETP.NE.OR P0, PT, R30, RZ, P0 ;  /* 0x000000ff1e00720c */ /* 0x000fda0000705670 */
[----:B------:R-:W-:-:S05]  /*6320*/  @!P0 IADD3 R30, P1, PT, R75, R159, RZ ;  /* 0x0000009f4b1e8210 */ /* 0x000fca0007f3e0ff */
[----:B------:R-:W-:-:S05]  /*6330*/  @!P0 IMAD.X R31, R73, 0x1, R160, P1 ;  /* 0x00000001491f8824 */ /* 0x000fca00008e06a0 */
[----:B------:R0:W-:Y:S03]  /*6340*/  @!P0 STG.E desc[UR10][R30.64], R29 ;  /* 0x0000001d1e008986 */ /* 0x0001e6000c10190a */
.L_x_441:
[----:B------:R-:W-:Y:S05]  /*6350*/  BSYNC.RECONVERGENT B0 ;  /* 0x0000000000007941 */ /* 0x000fea0003800200 */
.L_x_440:
[----:B------:R-:W-:Y:S01]  /*6360*/  UIADD3 UR4, UP0, UPT, UR4, UR14, URZ ;  /* 0x0000000e04047290 */ /* 0x000fe2000ff1e0ff */
[----:B------:R-:W-:Y:S01]  /*6370*/  FFMA.FTZ R139, R180, R170, R139 ;  /* 0x000000aab48b7223 */ /* 0x000fe2000001008b */
[----:B------:R-:W-:Y:S01]  /*6380*/  UIADD3 UR7, UPT, UPT, UR7, 0x1, URZ ;  /* 0x0000000107077890 */ /* 0x000fe2000fffe0ff */
[----:B------:R-:W-:Y:S01]  /*6390*/  LEA R161, P0, R18, R161, 0x2 ;  /* 0x000000a112a17211 */ /* 0x000fe200078010ff */
[----:B------:R-:W-:Y:S01]  /*63a0*/  UIADD3.X UR5, UPT, UPT, UR5, UR15, URZ, UP0, !UPT ;  /* 0x0000000f05057290 */ /* 0x000fe200087fe4ff */
[----:B------:R-:W-:Y:S01]  /*63b0*/  LEA R159, P1, R20, R159, 0x2 ;  /* 0x0000009f149f7211 */ /* 0x000fe200078210ff */
[----:B------:R-:W-:Y:S01]  /*63c0*/  UISETP.NE.AND UP0, UPT, UR7, URZ, UPT ;  /* 0x000000ff0700728c */ /* 0x000fe2000bf05270 */
[----:B------:R-:W-:Y:S01]  /*63d0*/  LEA R170, P2, R22, R26, 0x2 ;  /* 0x0000001a16aa7211 */ /* 0x000fe200078410ff */
[----:B------:R-:W-:Y:S01]  /*63e0*/  FFMA.FTZ R147, R172, R197, R147 ;  /* 0x000000c5ac937223 */ /* 0x000fe20000010093 */
[----:B------:R-:W-:Y:S01]  /*63f0*/  LEA R16, P3, R24, R16, 0x2 ;  /* 0x0000001018107211 */ /* 0x000fe200078610ff */
        /* <DEDUP_REMOVED lines=14> */
[----:B------:R-:W-:Y:S01]  /*64e0*/  IADD3.X R173, PT, PT, R27, R23, RZ, P2, !PT ;  /* 0x000000171bad7210 */ /* 0x000fe200017fe4ff */
[----:B------:R-:W-:Y:S01]  /*64f0*/  IMAD.X R162, R162, 0x1, R19, P0 ;  /* 0x00000001a2a27824 */ /* 0x000fe200000e0613 */
[----:B------:R-:W-:Y:S01]  /*6500*/  IADD3.X R17, PT, PT, R17, R25, RZ, P3, !PT ;  /* 0x0000001911117210 */ /* 0x000fe20001ffe4ff */
[----:B------:R-:W-:Y:S01]  /*6510*/  UIADD3 UR8, UPT, UPT, UR8, 0x8, URZ ;  /* 0x0000000808087890 */ /* 0x000fe2000fffe0ff */
[----:B------:R-:W-:Y:S01]  /*6520*/  IADD3.X R160, PT, PT, R160, R21, RZ, P1, !PT ;  /* 0x00000015a0a07210 */ /* 0x000fe20000ffe4ff */
[----:B------:R-:W-:Y:S10]  /*6530*/  BRA.U UP0, `(.L_x_443) ;  /* 0xffffffe500507547 */ /* 0x000ff4000b83ffff */
.L_x_437:
[----:B------:R-:W-:Y:S01]  /*6540*/  BAR.SYNC.DEFER_BLOCKING 0x0 ;  /* 0x0000000000007b1d */ /* 0x000fe20000010000 */
[----:B------:R-:W-:Y:S01]  /*6550*/  ISETP.NE.AND P0, PT, R65, RZ, PT ;  /* 0x000000ff4100720c */ /* 0x000fe20003f05270 */
[----:B------:R-:W-:Y:S01]  /*6560*/  VIADD R59, R59, 0x1 ;  /* 0x000000013b3b7836 */ /* 0x000fe20000000000 */
[----:B------:R-:W-:-:S03]  /*6570*/  IADD3 R124, PT, PT, R55, R124, RZ ;  /* 0x0000007c377c7210 */ /* 0x000fc60007ffe0ff */
[----:B------:R-:W2:Y:S01]  /*6580*/  LDCU.64 UR4, c[0x0][0x4a8] ;  /* 0x00009500ff0477ac */ /* 0x000ea20008000a00 */
[----:B------:R-:W-:Y:S04]  /*6590*/  STS [R0], R147 ;  /* 0x0000009300007388 */ /* 0x000fe80000000800 */
[----:B------:R-:W-:Y:S04]  /*65a0*/  STS [R0+0x4], R145 ;  /* 0x0000049100007388 */ /* 0x000fe80000000800 */
[----:B------:R-:W-:Y:S04]  /*65b0*/  STS [R0+0x8], R143 ;  /* 0x0000088f00007388 */ /* 0x000fe80000000800 */
[----:B------:R-:W-:Y:S04]  /*65c0*/  STS [R0+0xc], R141 ;  /* 0x00000c8d00007388 */ /* 0x000fe80000000800 */
[----:B------:R-:W-:Y:S04]  /*65d0*/  STS [R0+0x10], R139 ;  /* 0x0000108b00007388 */ /* 0x000fe80000000800 */
[----:B------:R3:W-:Y:S04]  /*65e0*/  STS [R0+0x14], R133 ;  /* 0x0000148500007388 */ /* 0x0007e80000000800 */
[----:B------:R4:W-:Y:S04]  /*65f0*/  STS [R0+0x18], R131 ;  /* 0x0000188300007388 */ /* 0x0009e80000000800 */
[----:B------:R-:W-:Y:S01]  /*6600*/  STS [R0+0x1c], R129 ;  /* 0x00001c8100007388 */ /* 0x000fe20000000800 */
[----:B---3--:R-:W-:-:S03]  /*6610*/  MOV R133, R79 ;  /* 0x0000004f00857202 */ /* 0x008fc60000000f00 */
[----:B------:R-:W-:Y:S01]  /*6620*/  STS [R0+0x20], R127 ;  /* 0x0000207f00007388 */ /* 0x000fe20000000800 */
[----:B----4-:R-:W-:Y:S01]  /*6630*/  MOV R131, R77 ;  /* 0x0000004d00837202 */ /* 0x010fe20000000f00 */
[C---:B------:R-:W-:Y:S02]  /*6640*/  IMAD.WIDE.U32 R132, R55.reuse, 0x4, R132 ;  /* 0x0000000437847825 */ /* 0x040fe400078e0084 */
[----:B------:R-:W-:Y:S02]  /*6650*/  STS [R0+0x24], R125 ;  /* 0x0000247d00007388 */ /* 0x000fe40000000800 */
[----:B------:R-:W-:Y:S02]  /*6660*/  IMAD.WIDE.U32 R130, R55, 0x4, R130 ;  /* 0x0000000437827825 */ /* 0x000fe400078e0082 */
[----:B------:R-:W-:Y:S01]  /*6670*/  STS [R0+0x28], R123 ;  /* 0x0000287b00007388 */ /* 0x000fe20000000800 */
[----:B------:R-:W-:-:S03]  /*6680*/  MOV R79, R133 ;  /* 0x00000085004f7202 */ /* 0x000fc60000000f00 */
[----:B------:R-:W-:Y:S01]  /*6690*/  STS [R0+0x2c], R121 ;  /* 0x00002c7900007388 */ /* 0x000fe20000000800 */
[----:B------:R-:W-:-:S03]  /*66a0*/  MOV R77, R131 ;  /* 0x00000083004d7202 */ /* 0x000fc60000000f00 */
[----:B------:R-:W-:Y:S04]  /*66b0*/  STS [R0+0x30], R119 ;  /* 0x0000307700007388 */ /* 0x000fe80000000800 */
[----:B------:R-:W-:Y:S04]  /*66c0*/  STS [R0+0x34], R117 ;  /* 0x0000347500007388 */ /* 0x000fe80000000800 */
        /* <DEDUP_REMOVED lines=18> */
[----:B01----:R-:W-:Y:S04]  /*67f0*/  LDS R29, [R38+0x780] ;  /* 0x00078000261d7984 */ /* 0x003fe80000000800 */
[----:B------:R-:W-:Y:S01]  /*6800*/  @!P0 STS [UR6+0x840], R55 ;  /* 0x00084037ff008988 */ /* 0x000fe20008000806 */
[----:B------:R-:W-:Y:S01]  /*6810*/  BAR.SYNC.DEFER_BLOCKING 0x0 ;  /* 0x0000000000007b1d */ /* 0x000fe20000010000 */
[--C-:B---3--:R-:W-:Y:S01]  /*6820*/  IADD3 R0, P0, P1, R94, R8, R57.reuse ;  /* 0x000000085e007210 */ /* 0x108fe2000791e039 */
[----:B------:R-:W-:-:S03]  /*6830*/  IMAD.IADD R57, R55, 0x1, R57 ;  /* 0x0000000137397824 */ /* 0x000fc600078e0239 */
[----:B------:R-:W-:Y:S02]  /*6840*/  IADD3.X R13, PT, PT, RZ, R179, RZ, P0, P1 ;  /* 0x000000b3ff0d7210 */ /* 0x000fe400007e24ff */
[----:B--2---:R-:W-:-:S04]  /*6850*/  LEA R12, P0, R0, UR4, 0x2 ;  /* 0x00000004000c7c11 */ /* 0x004fc8000f8010ff */
[----:B------:R-:W-:Y:S01]  /*6860*/  LEA.HI.X R13, R0, UR5, R13, 0x2, P0 ;  /* 0x00000005000d7c11 */ /* 0x000fe200080f140d */
[----:B------:R-:W0:Y:S02]  /*6870*/  LDS R31, [UR6+0x840] ;  /* 0x00084006ff1f7984 */ /* 0x000e240008000800 */
[-C--:B0-----:R-:W-:Y:S02]  /*6880*/  ISETP.GE.AND P2, PT, R94, R31.reuse, PT ;  /* 0x0000001f5e00720c */ /* 0x081fe40003f46270 */
[-C--:B------:R-:W-:Y:S02]  /*6890*/  ISETP.GE.AND P1, PT, R86, R31.reuse, PT ;  /* 0x0000001f5600720c */ /* 0x080fe40003f26270 */
[-C--:B------:R-:W-:Y:S02]  /*68a0*/  ISETP.GE.AND P3, PT, R80, R31.reuse, PT ;  /* 0x0000001f5000720c */ /* 0x080fe40003f66270 */
[-C--:B------:R-:W-:Y:S02]  /*68b0*/  ISETP.GE.AND P4, PT, R78, R31.reuse, PT ;  /* 0x0000001f4e00720c */ /* 0x080fe40003f86270 */
[----:B------:R-:W-:-:S05]  /*68c0*/  ISETP.GE.AND P0, PT, R84, R31, PT ;  /* 0x0000001f5400720c */ /* 0x000fca0003f06270 */
        /* <DEDUP_REMOVED lines=26> */
[----:B------:R0:W-:Y:S01]  /*6a70*/  @!P0 STG.E desc[UR10][R12.64+0x580], R25 ;  /* 0x000580190c008986 */ /* 0x0001e2000c10190a */
[----:B------:R-:W-:-:S13]  /*6a80*/  ISETP.NE.AND P0, PT, R59, R126, PT ;  /* 0x0000007e3b00720c */ /* 0x000fda0003f05270 */
[----:B0-----:R-:W-:Y:S05]  /*6a90*/  @P0 BRA `(.L_x_444) ;  /* 0xffffffa400ec0947 */ /* 0x001fea000383ffff */
[----:B------:R-:W-:Y:S05]  /*6aa0*/  EXIT ;  /* 0x000000000000794d */ /* 0x000fea0003800000 */
.L_x_445:
        /* <DEDUP_REMOVED lines=13> */
.L_x_7940:


//--------------------- .text._Z25selective_scan_fwd_kernelI32Selective_Scan_fwd_kernel_traitsILi32ELi16ELi1ELb0ELb1ELb1ELb0ELb1EfffEEv13SSMParamsBase --------------------------
	.section	.text._Z25selective_scan_fwd_kernelI32Selective_Scan_fwd_kernel_traitsILi32ELi16ELi1ELb0ELb1ELb1ELb0ELb1EfffEEv13SSMParamsBase,"ax",@progbits
	.align	128
        .global         _Z25selective_scan_fwd_kernelI32Selective_Scan_fwd_kernel_traitsILi32ELi16ELi1ELb0ELb1ELb1ELb0ELb1EfffEEv13SSMParamsBase
        .type           _Z25selective_scan_fwd_kernelI32Selective_Scan_fwd_kernel_traitsILi32ELi16ELi1ELb0ELb1ELb1ELb0ELb1EfffEEv13SSMParamsBase,@function
        .size           _Z25selective_scan_fwd_kernelI32Selective_Scan_fwd_kernel_traitsILi32ELi16ELi1ELb0ELb1ELb1ELb0ELb1EfffEEv13SSMParamsBase,(.L_x_7941 - _Z25selective_scan_fwd_kernelI32Selective_Scan_fwd_kernel_traitsILi32ELi16ELi1ELb0ELb1ELb1ELb0ELb1EfffEEv13SSMParamsBase)
        .other          _Z25selective_scan_fwd_kernelI32Selective_Scan_fwd_kernel_traitsILi32ELi16ELi1ELb0ELb1ELb1ELb0ELb1EfffEEv13SSMParamsBase,@"STO_CUDA_ENTRY STV_DEFAULT"
_Z25selective_scan_fwd_kernelI32Selective_Scan_fwd_kernel_traitsILi32ELi16ELi1ELb0ELb1ELb1ELb0ELb1EfffEEv13SSMParamsBase:
.text._Z25selective_scan_fwd_kernelI32Selective_Scan_fwd_kernel_traitsILi32ELi16ELi1ELb0ELb1ELb1ELb0ELb1EfffEEv13SSMParamsBase:
[----:B------:R-:W-:Y:S01]  /*0000*/  LDC R1, c[0x0][0x37c] ;  /* 0x0000df00ff017b82 */ /* 0x000fe20000000800 */
[----:B------:R-:W0:Y:S01]  /*0010*/  LDCU.64 UR4, c[0x0][0x4d8] ;  /* 0x00009b00ff0477ac */ /* 0x000e220008000a00 */
[----:B------:R-:W1:Y:S06]  /*0020*/  S2R R0, SR_CTAID.X ;  /* 0x0000000000007919 */ /* 0x000e6c0000002500 */
[----:B------:R-:W1:Y:S01]  /*0030*/  LDC.64 R2, c[0x0][0x4c8] ;  /* 0x00013200ff027b82 */ /* 0x000e620000000a00 */
[----:B------:R-:W2:Y:S07]  /*0040*/  LDCU.64 UR10, c[0x0][0x358] ;  /* 0x00006b00ff0a77ac */ /* 0x000eae0008000a00 */
[----:B------:R-:W3:Y:S01]  /*0050*/  LDC.64 R16, c[0x0][0x4d0] ;  /* 0x00013400ff107b82 */ /* 0x000ee20000000a00 */
[----:B0-----:R-:W-:-:S04]  /*0060*/  ISETP.NE.U32.AND P2, PT, RZ, UR4, PT ;  /* 0x00000004ff007c0c */ /* 0x001fc8000bf45070 */
[----:B------:R-:W-:Y:S01]  /*0070*/  ISETP.NE.AND.EX P2, PT, RZ, UR5, PT, P2 ;  /* 0x00000005ff007c0c */ /* 0x000fe2000bf45320 */
[----:B-1----:R-:W-:-:S12]  /*0080*/  IMAD.WIDE.U32 R2, R0, 0x4, R2 ;  /* 0x0000000400027825 */ /* 0x002fd800078e0002 */
[----:B------:R-:W-:Y:S01]  /*0090*/  @P2 IADD3 R4, P0, PT, R0, UR4, RZ ;  /* 0x0000000400042c10 */ /* 0x000fe2000ff1e0ff */
[----:B--2---:R0:W5:Y:S03]  /*00a0*/  LDG.E R13, desc[UR10][R2.64] ;  /* 0x0000000a020d7981 */ /* 0x004166000c1e1900 */
[----:B------:R-:W-:Y:S01]  /*00b0*/  @P2 IADD3.X R5, PT, PT, RZ, UR5, RZ, P0, !PT ;  /* 0x00000005ff052c10 */ /* 0x000fe200087fe4ff */
[----:B------:R-:W1:Y:S01]  /*00c0*/  LDCU.64 UR4, c[0x0][0x3a0] ;  /* 0x00007400ff0477ac */ /* 0x000e620008000a00 */
[----:B------:R0:W5:Y:S04]  /*00d0*/  LDG.E R10, desc[UR10][R2.64+0x4] ;  /* 0x0000040a020a7981 */ /* 0x000168000c1e1900 */
[----:B------:R0:W5:Y:S01]  /*00e0*/  @P2 LDG.E.U8 R8, desc[UR10][R4.64] ;  /* 0x0000000a04082981 */ /* 0x000162000c1e1100 */
[----:B---3--:R-:W-:-:S04]  /*00f0*/  ISETP.NE.U32.AND P3, PT, R16, RZ, PT ;  /* 0x000000ff1000720c */ /* 0x008fc80003f65070 */
[----:B------:R-:W-:Y:S01]  /*0100*/  ISETP.NE.AND.EX P3, PT, R17, RZ, PT, P3 ;  /* 0x000000ff1100720c */ /* 0x000fe20003f65330 */
[----:B------:R-:W-:Y:S01]  /*0110*/  HFMA2 R14, -RZ, RZ, 0, 0 ;  /* 0x00000000ff0e7431 */ /* 0x000fe200000001ff */
[----:B------:R-:W-:Y:S01]  /*0120*/  PLOP3.LUT P1, PT, PT, PT, PT, 0x8, 0x80 ;  /* 0x000000000080781c */ /* 0x000fe20003f2e170 */
[----:B------:R-:W-:Y:S01]  /*0130*/  IMAD.MOV.U32 R21, RZ, RZ, RZ ;  /* 0x000000ffff157224 */ /* 0x000fe200078e00ff */
[----:B------:R-:W-:Y:S01]  /*0140*/  PLOP3.LUT P0, PT, PT, PT, PT, 0x80, 0x8 ;  /* 0x000000000008781c */ /* 0x000fe20003f0f070 */
[----:B------:R-:W-:-:S08]  /*0150*/  IMAD.MOV.U32 R12, RZ, RZ, R0 ;  /* 0x000000ffff0c7224 */ /* 0x000fd000078e0000 */
[----:B01----:R-:W-:Y:S05]  /*0160*/  @!P3 BRA `(.L_x_446) ;  /* 0x000000000050b947 */ /* 0x003fea0003800000 */
[----:B------:R-:W0:Y:S02]  /*0170*/  LDC.U8 R2, c[0x0][0x3a9] ;  /* 0x0000ea40ff027b82 */ /* 0x000e240000000000 */
[----:B0-----:R-:W-:-:S13]  /*0180*/  ISETP.NE.AND P0, PT, R2, RZ, PT ;  /* 0x000000ff0200720c */ /* 0x001fda0003f05270 */
[----:B------:R-:W0:Y:S08]  /*0190*/  @P0 LDC.64 R2, c[0x0][0x4f0] ;  /* 0x00013c00ff020b82 */ /* 0x000e300000000a00 */
[----:B------:R-:W1:Y:S01]  /*01a0*/  @P0 LDC.64 R6, c[0x0][0x468] ;  /* 0x00011a00ff060b82 */ /* 0x000e620000000a00 */
[----:B0-----:R-:W-:-:S04]  /*01b0*/  @P0 LEA R2, P1, R0, R2, 0x2 ;  /* 0x0000000200020211 */ /* 0x001fc800078210ff */
[----:B------:R-:W-:-:S05]  /*01c0*/  @P0 LEA.HI.X R3, R0, R3, RZ, 0x2, P1 ;  /* 0x0000000300030211 */ /* 0x000fca00008f14ff */
[----:B------:R-:W2:Y:S02]  /*01d0*/  @P0 LDG.E R4, desc[UR10][R2.64] ;  /* 0x0000000a02040981 */ /* 0x000ea4000c1e1900 */
[----:B--2---:R-:W-:-:S03]  /*01e0*/  @P0 SHF.R.S32.HI R5, RZ, 0x1f, R4 ;  /* 0x0000001fff050819 */ /* 0x004fc60000011404 */
[----:B-1----:R-:W-:-:S04]  /*01f0*/  @P0 IMAD.WIDE.U32 R4, R0, R6, R4 ;  /* 0x0000000600040225 */ /* 0x002fc800078e0004 */
[----:B------:R-:W-:Y:S01]  /*0200*/  @P0 IMAD R5, R0, R7, R5 ;  /* 0x0000000700050224 */ /* 0x000fe200078e0205 */
[----:B------:R-:W-:-:S04]  /*0210*/  @P0 LEA R6, P1, R4, R16, 0x2 ;  /* 0x0000001004060211 */ /* 0x000fc800078210ff */
[----:B------:R-:W-:-:S05]  /*0220*/  @P0 LEA.HI.X R7, R4, R17, R5, 0x2, P1 ;  /* 0x0000001104070211 */ /* 0x000fca00008f1405 */
[----:B------:R0:W5:Y:S01]  /*0230*/  @P0 LDG.E R12, desc[UR10][R6.64] ;  /* 0x0000000a060c0981 */ /* 0x000162000c1e1900 */
[----:B------:R-:W1:Y:S01]  /*0240*/  LDC R21, c[0x0][0x4d0] ;  /* 0x00013400ff157b82 */ /* 0x000e620000000800 */
[----:B------:R-:W-:-:S04]  /*0250*/  @!P0 LEA R4, P1, R0, R16, 0x2 ;  /* 0x0000001000048211 */ /* 0x000fc800078210ff */
[----:B------:R-:W-:-:S03]  /*0260*/  @!P0 LEA.HI.X R5, R0, R17, RZ, 0x2, P1 ;  /* 0x0000001100058211 */ /* 0x000fc600008f14ff */
[----:B------:R-:W2:Y:S01]  /*0270*/  LDC R14, c[0x0][0x4d4] ;  /* 0x00013500ff0e7b82 */ /* 0x000ea20000000800 */
[----:B------:R-:W-:Y:S01]  /*0280*/  PLOP3.LUT P1, PT, PT, PT, PT, 0x80, 0x8 ;  /* 0x000000000008781c */ /* 0x000fe20003f2f070 */
[----:B------:R0:W5:Y:S01]  /*0290*/  @!P0 LDG.E R12, desc[UR10][R4.64] ;  /* 0x0000000a040c8981 */ /* 0x000162000c1e1900 */
[----:B-12---:R-:W-:-:S13]  /*02a0*/  PLOP3.LUT P0, PT, PT, PT, PT, 0x8, 0x80 ;  /* 0x000000000080781c */ /* 0x006fda0003f0e170 */
.L_x_446:
[----:B-----5:R-:W-:Y:S02]  /*02b0*/  ISETP.EQ.U32.AND P3, PT, R12, UR4, PT ;  /* 0x000000040c007c0c */ /* 0x020fe4000bf62070 */
[----:B------:R-:W-:-:S04]  /*02c0*/  SHF.R.S32.HI R33, RZ, 0x1f, R12 ;  /* 0x0000001fff217819 */ /* 0x000fc8000001140c */
[----:B------:R-:W-:-:S13]  /*02d0*/  ISETP.EQ.AND.EX P3, PT, R33, UR5, PT, P3 ;  /* 0x0000000521007c0c */ /* 0x000fda000bf62330 */
[----:B------:R-:W-:Y:S05]  /*02e0*/  @P1 EXIT P3 ;  /* 0x000000000000194d */ /* 0x000fea0001800000 */
[----:B------:R-:W0:Y:S01]  /*02f0*/  LDC R16, c[0x0][0x394] ;  /* 0x0000e500ff107b82 */ /* 0x000e220000000800 */
[----:B------:R-:W1:Y:S01]  /*0300*/  S2R R17, SR_CTAID.Y ;  /* 0x0000000000117919 */ /* 0x000e620000002600 */
[--C-:B------:R-:W-:Y:S01]  /*0310*/  SHF.R.S32.HI R19, RZ, 0x1f, R13.reuse ;  /* 0x0000001fff137819 */ /* 0x100fe2000001140d */
[----:B------:R-:W-:Y:S01]  /*0320*/  IMAD.IADD R77, R10, 0x1, -R13 ;  /* 0x000000010a4d7824 */ /* 0x000fe200078e0a0d */
[----:B------:R-:W-:Y:S02]  /*0330*/  ISETP.NE.AND P2, PT, R8, RZ, P2 ;  /* 0x000000ff0800720c */ /* 0x000fe40001745270 */
[----:B------:R-:W-:Y:S02]  /*0340*/  LOP3.LUT R181, R181, 0xfffffdff, RZ, 0xc0, !PT ;  /* 0xfffffdffb5b57812 */ /* 0x000fe400078ec0ff */
[----:B------:R-:W2:Y:S08]  /*0350*/  LDC.64 R22, c[0x0][0x410] ;  /* 0x00010400ff167b82 */ /* 0x000eb00000000a00 */
[----:B------:R-:W3:Y:S01]  /*0360*/  LDC.64 R136, c[0x0][0x408] ;  /* 0x00010200ff887b82 */ /* 0x000ee20000000a00 */
[----:B------:R-:W-:-:S02]  /*0370*/  @P2 LOP3.LUT R181, R181, 0x200, RZ, 0xfc, !PT ;  /* 0x00000200b5b52812 */ /* 0x000fc400078efcff */
[----:B0-----:R-:W-:-:S05]  /*0380*/  IABS R5, R16 ;  /* 0x0000001000057213 */ /* 0x001fca0000000000 */
[----:B------:R-:W0:Y:S01]  /*0390*/  LDC.64 R30, c[0x0][0x3e0] ;  /* 0x0000f800ff1e7b82 */ /* 0x000e220000000a00 */
[----:B------:R-:W4:Y:S01]  /*03a0*/  I2F.RP R4, R5 ;  /* 0x0000000500047306 */ /* 0x000f220000209400 */
[----:B-1----:R-:W-:-:S06]  /*03b0*/  IABS R18, R17 ;  /* 0x0000001100127213 */ /* 0x002fcc0000000000 */
[----:B------:R-:W1:Y:S01]  /*03c0*/  LDC.64 R28, c[0x0][0x3c0] ;  /* 0x0000f000ff1c7b82 */ /* 0x000e620000000a00 */
[----:B------:R-:W-:-:S04]  /*03d0*/  LOP3.LUT R9, R17, R16, RZ, 0x3c, !PT ;  /* 0x0000001011097212 */ /* 0x000fc800078e3cff */
[----:B------:R-:W-:-:S03]  /*03e0*/  ISETP.GE.AND P3, PT, R9, RZ, PT ;  /* 0x000000ff0900720c */ /* 0x000fc60003f66270 */
[----:B------:R-:W5:Y:S01]  /*03f0*/  LDC.64 R24, c[0x0][0x490] ;  /* 0x00012400ff187b82 */ /* 0x000f620000000a00 */
[----:B----4-:R-:W4:Y:S01]  /*0400*/  MUFU.RCP R4, R4 ;  /* 0x0000000400047308 */ /* 0x010f220000001000 */
[----:B0-----:R-:W-:-:S06]  /*0410*/  IMAD R8, R19, R30, RZ ;  /* 0x0000001e13087224 */ /* 0x001fcc00078e02ff */
[----:B------:R-:W0:Y:S08]  /*0420*/  LDC.U8 R20, c[0x0][0x3a9] ;  /* 0x0000ea40ff147b82 */ /* 0x000e300000000000 */
[----:B------:R-:W0:Y:S01]  /*0430*/  LDC.64 R80, c[0x0][0x3d8] ;  /* 0x0000f600ff507b82 */ /* 0x000e220000000a00 */
[----:B----4-:R-:W-:-:S04]  /*0440*/  IADD3 R2, PT, PT, R4, 0xffffffe, RZ ;  /* 0x0ffffffe04027810 */ /* 0x010fc80007ffe0ff */
[----:B------:R4:W2:Y:S03]  /*0450*/  F2I.FTZ.U32.TRUNC.NTZ R3, R2 ;  /* 0x0000000200037305 */ /* 0x0008a6000021f000 */
[----:B------:R-:W0:Y:S01]  /*0460*/  LDC.64 R78, c[0x0][0x3f8] ;  /* 0x0000fe00ff4e7b82 */ /* 0x000e220000000a00 */
[----:B----4-:R-:W-:-:S07]  /*0470*/  MOV R2, RZ ;  /* 0x000000ff00027202 */ /* 0x010fce0000000f00 */
[----:B------:R-:W4:Y:S01]  /*0480*/  LDC.64 R138, c[0x0][0x418] ;  /* 0x00010600ff8a7b82 */ /* 0x000f220000000a00 */
[----:B--2---:R-:W-:-:S07]  /*0490*/  IMAD.MOV R6, RZ, RZ, -R3 ;  /* 0x000000ffff067224 */ /* 0x004fce00078e0a03 */
[----:B------:R-:W2:Y:S01]  /*04a0*/  LDC.64 R26, c[0x0][0x498] ;  /* 0x00012600ff1a7b82 */ /* 0x000ea20000000a00 */
[----:B------:R-:W-:-:S04]  /*04b0*/  IMAD R7, R6, R5, RZ ;  /* 0x0000000506077224 */ /* 0x000fc800078e02ff */
[----:B------:R-:W-:-:S03]  /*04c0*/  IMAD.HI.U32 R3, R3, R7, R2 ;  /* 0x0000000703037227 */ /* 0x000fc600078e0002 */
[----:B------:R-:W3:Y:S03]  /*04d0*/  LDC.64 R6, c[0x0][0x400] ;  /* 0x00010000ff067b82 */ /* 0x000ee60000000a00 */
[----:B------:R-:W-:-:S04]  /*04e0*/  IMAD.HI.U32 R4, R3, R18, RZ ;  /* 0x0000001203047227 */ /* 0x000fc800078e00ff */
[----:B------:R-:W-:Y:S01]  /*04f0*/  IMAD.MOV R3, RZ, RZ, -R4 ;  /* 0x000000ffff037224 */ /* 0x000fe200078e0a04 */
[----:B------:R-:W2:Y:S03]  /*0500*/  LDC.64 R134, c[0x0][0x478] ;  /* 0x00011e00ff867b82 */ /* 0x000ea60000000a00 */
[----:B------:R-:W-:-:S05]  /*0510*/  IMAD R2, R5, R3, R18 ;  /* 0x0000000305027224 */ /* 0x000fca00078e0212 */
[----:B------:R-:W-:Y:S01]  /*0520*/  ISETP.GT.U32.AND P5, PT, R5, R2, PT ;  /* 0x000000020500720c */ /* 0x000fe20003fa4070 */
[----:B------:R-:W2:-:S12]  /*0530*/  LDC.64 R132, c[0x0][0x480] ;  /* 0x00012000ff847b82 */ /* 0x000e980000000a00 */
[-C--:B------:R-:W-:Y:S01]  /*0540*/  @!P5 IADD3 R2, PT, PT, R2, -R5.reuse, RZ ;  /* 0x800000050202d210 */ /* 0x080fe20007ffe0ff */
[----:B------:R-:W-:Y:S01]  /*0550*/  @!P5 VIADD R4, R4, 0x1 ;  /* 0x000000010404d836 */ /* 0x000fe20000000000 */
[----:B------:R-:W-:Y:S02]  /*0560*/  ISETP.NE.AND P5, PT, R16, RZ, PT ;  /* 0x000000ff1000720c */ /* 0x000fe40003fa5270 */
[----:B------:R-:W-:Y:S01]  /*0570*/  ISETP.GE.U32.AND P4, PT, R2, R5, PT ;  /* 0x000000050200720c */ /* 0x000fe20003f86070 */
[----:B---3--:R-:W-:-:S04]  /*0580*/  IMAD R2, R19, R6, RZ ;  /* 0x0000000613027224 */ /* 0x008fc800078e02ff */
[C---:B------:R-:W-:Y:S02]  /*0590*/  IMAD R5, R13.reuse, R7, R2 ;  /* 0x000000070d057224 */ /* 0x040fe400078e0202 */
[----:B------:R-:W-:-:S04]  /*05a0*/  IMAD.WIDE.U32 R2, R13, R6, RZ ;  /* 0x000000060d027225 */ /* 0x000fc800078e00ff */
[----:B-1----:R-:W-:Y:S01]  /*05b0*/  IMAD R6, R19, R28, RZ ;  /* 0x0000001c13067224 */ /* 0x002fe200078e02ff */
[----:B------:R-:W-:Y:S01]  /*05c0*/  IADD3 R3, PT, PT, R3, R5, RZ ;  /* 0x0000000503037210 */ /* 0x000fe20007ffe0ff */
[----:B------:R-:W-:Y:S02]  /*05d0*/  @P4 VIADD R4, R4, 0x1 ;  /* 0x0000000104044836 */ /* 0x000fe40000000000 */
[----:B------:R-:W-:-:S03]  /*05e0*/  IMAD.WIDE.U32 R2, R17, R136, R2 ;  /* 0x0000008811027225 */ /* 0x000fc600078e0002 */
[----:B------:R-:W-:Y:S01]  /*05f0*/  MOV R11, R4 ;  /* 0x00000004000b7202 */ /* 0x000fe20000000f00 */
[----:B------:R-:W-:Y:S01]  /*0600*/  IMAD R4, R19, R22, RZ ;  /* 0x0000001613047224 */ /* 0x000fe200078e02ff */
[----:B-----5:R-:W-:-:S03]  /*0610*/  LEA R136, P2, R2, R24, 0x2 ;  /* 0x0000001802887211 */ /* 0x020fc600078410ff */
[----:B------:R-:W-:Y:S01]  /*0620*/  @!P3 IMAD.MOV R11, RZ, RZ, -R11 ;  /* 0x000000ffff0bb224 */ /* 0x000fe200078e0a0b */
[----:B------:R-:W-:Y:S01]  /*0630*/  @!P5 LOP3.LUT R11, RZ, R16, RZ, 0x33, !PT ;  /* 0x00000010ff0bd212 */ /* 0x000fe200078e33ff */
[C---:B------:R-:W-:Y:S01]  /*0640*/  IMAD R15, R13.reuse, R23, R4 ;  /* 0x000000170d0f7224 */ /* 0x040fe200078e0204 */
[----:B0-----:R-:W-:Y:S01]  /*0650*/  ISETP.NE.AND P3, PT, R20, RZ, PT ;  /* 0x000000ff1400720c */ /* 0x001fe20003f65270 */
[----:B------:R-:W-:-:S04]  /*0660*/  IMAD.WIDE.U32 R4, R13, R22, RZ ;  /* 0x000000160d047225 */ /* 0x000fc800078e00ff */
[----:B------:R-:W-:Y:S01]  /*0670*/  IMAD R137, R17, R137, R3 ;  /* 0x0000008911897224 */ /* 0x000fe200078e0203 */
[----:B------:R-:W-:Y:S01]  /*0680*/  IADD3 R5, PT, PT, R5, R15, RZ ;  /* 0x0000000f05057210 */ /* 0x000fe20007ffe0ff */
[C---:B------:R-:W-:Y:S01]  /*0690*/  IMAD R3, R13.reuse, R31, R8 ;  /* 0x0000001f0d037224 */ /* 0x040fe200078e0208 */
[----:B------:R-:W-:Y:S01]  /*06a0*/  SHF.R.S32.HI R15, RZ, 0x1f, R11 ;  /* 0x0000001fff0f7819 */ /* 0x000fe2000001140b */
[C---:B------:R-:W-:Y:S01]  /*06b0*/  IMAD R23, R13.reuse, R29, R6 ;  /* 0x0000001d0d177224 */ /* 0x040fe200078e0206 */
[----:B------:R-:W-:Y:S01]  /*06c0*/  LEA.HI.X R137, R2, R25, R137, 0x2, P2 ;  /* 0x0000001902897211 */ /* 0x000fe200010f1489 */
[----:B------:R-:W-:-:S04]  /*06d0*/  IMAD.WIDE.U32 R8, R13, R30, RZ ;  /* 0x0000001e0d087225 */ /* 0x000fc800078e00ff */
[----:B------:R-:W-:Y:S01]  /*06e0*/  IMAD.WIDE.U32 R6, R13, R28, RZ ;  /* 0x0000001c0d067225 */ /* 0x000fe200078e00ff */
[----:B------:R-:W-:-:S03]  /*06f0*/  IADD3 R9, PT, PT, R9, R3, RZ ;  /* 0x0000000309097210 */ /* 0x000fc60007ffe0ff */
[----:B------:R-:W-:Y:S02]  /*0700*/  IMAD.IADD R7, R7, 0x1, R23 ;  /* 0x0000000107077824 */ /* 0x000fe400078e0217 */
[C---:B------:R-:W-:Y:S02]  /*0710*/  IMAD R16, R15.reuse, R80, RZ ;  /* 0x000000500f107224 */ /* 0x040fe400078e02ff */
[----:B------:R-:W-:Y:S02]  /*0720*/  IMAD R18, R15, R78, RZ ;  /* 0x0000004e0f127224 */ /* 0x000fe400078e02ff */
[----:B----4-:R-:W-:-:S04]  /*0730*/  IMAD.WIDE.U32 R2, R17, R138, R4 ;  /* 0x0000008a11027225 */ /* 0x010fc800078e0004 */
[----:B------:R-:W-:Y:S01]  /*0740*/  IMAD.WIDE.U32 R4, R11, R80, R6 ;  /* 0x000000500b047225 */ /* 0x000fe200078e0006 */
[----:B--2---:R-:W-:-:S03]  /*0750*/  LEA R138, P2, R2, R26, 0x2 ;  /* 0x0000001a028a7211 */ /* 0x004fc600078410ff */
[C---:B------:R-:W-:Y:S01]  /*0760*/  IMAD R81, R11.reuse, R81, R16 ;  /* 0x000000510b517224 */ /* 0x040fe200078e0210 */
[----:B------:R-:W-:Y:S01]  /*0770*/  LEA R134, P4, R4, R134, 0x2 ;  /* 0x0000008604867211 */ /* 0x000fe200078810ff */
[----:B------:R-:W-:-:S04]  /*0780*/  IMAD.WIDE.U32 R6, R11, R78, R8 ;  /* 0x0000004e0b067225 */ /* 0x000fc800078e0008 */
[----:B------:R-:W-:Y:S01]  /*0790*/  IMAD R79, R11, R79, R18 ;  /* 0x0000004f0b4f7224 */ /* 0x000fe200078e0212 */
[----:B------:R-:W-:Y:S01]  /*07a0*/  LEA R132, P5, R6, R132, 0x2 ;  /* 0x0000008406847211 */ /* 0x000fe200078a10ff */
[----:B------:R-:W-:Y:S02]  /*07b0*/  IMAD R139, R17, R139, R3 ;  /* 0x0000008b118b7224 */ /* 0x000fe400078e0203 */
[----:B------:R-:W-:Y:S01]  /*07c0*/  IMAD.IADD R81, R5, 0x1, R81 ;  /* 0x0000000105517824 */ /* 0x000fe200078e0251 */
[----:B------:R-:W-:Y:S02]  /*07d0*/  IADD3 R79, PT, PT, R7, R79, RZ ;  /* 0x0000004f074f7210 */ /* 0x000fe40007ffe0ff */
[----:B------:R-:W-:Y:S02]  /*07e0*/  LEA.HI.X R139, R2, R27, R139, 0x2, P2 ;  /* 0x0000001b028b7211 */ /* 0x000fe400010f148b */
        /* <DEDUP_REMOVED lines=10> */
.L_x_447:
        /* <DEDUP_REMOVED lines=11> */
.L_x_448:
        /* <DEDUP_REMOVED lines=22> */
[----:B---3--:R-:W-:Y:S01]  /*0aa0*/  ISETP.NE.U32.AND P2, PT, R6, RZ, PT ;  /* 0x000000ff0600720c */ /* 0x008fe20003f45070 */
[----:B------:R-:W0:Y:S01]  /*0ab0*/  LDC.64 R20, c[0x0][0x500] ;  /* 0x00014000ff147b82 */ /* 0x000e220000000a00 */
        /* <DEDUP_REMOVED lines=11> */
[----:B-1----:R-:W1:Y:S03]  /*0b70*/  LDC.64 R2, c[0x0][0x4f8] ;  /* 0x00013e00ff027b82 */ /* 0x002e660000000a00 */
[C---:B------:R-:W-:Y:S01]  /*0b80*/  @P2 LEA.HI.X R5, R17.reuse, R7, RZ, 0x2, P4 ;  /* 0x0000000711052211 */ /* 0x040fe200020f14ff */
[----:B------:R2:W5:Y:S01]  /*0b90*/  @!P1 LDG.E R15, desc[UR10][R8.64] ;  /* 0x0000000a080f9981 */ /* 0x000562000c1e1900 */
[----:B------:R-:W-:-:S03]  /*0ba0*/  @P0 LEA R6, P4, R17, R22, 0x2 ;  /* 0x0000001611060211 */ /* 0x000fc600078810ff */
[----:B------:R2:W5:Y:S01]  /*0bb0*/  @P2 LDG.E R71, desc[UR10][R4.64] ;  /* 0x0000000a04472981 */ /* 0x000562000c1e1900 */
[----:B------:R-:W-:-:S05]  /*0bc0*/  @P0 LEA.HI.X R7, R17, R23, RZ, 0x2, P4 ;  /* 0x0000001711070211 */ /* 0x000fca00020f14ff */
[----:B------:R2:W5:Y:S01]  /*0bd0*/  @P0 LDG.E R69, desc[UR10][R6.64] ;  /* 0x0000000a06450981 */ /* 0x000562000c1e1900 */
[----:B0-----:R-:W-:-:S04]  /*0be0*/  ISETP.NE.U32.AND P0, PT, R20, RZ, PT ;  /* 0x000000ff1400720c */ /* 0x001fc80003f05070 */
[----:B------:R-:W-:Y:S02]  /*0bf0*/  ISETP.NE.AND.EX P0, PT, R21, RZ, PT, P0 ;  /* 0x000000ff1500720c */ /* 0x000fe40003f05300 */
[----:B-1----:R-:W-:-:S04]  /*0c00*/  ISETP.EQ.U32.AND P1, PT, R2, RZ, PT ;  /* 0x000000ff0200720c */ /* 0x002fc80003f22070 */
[----:B------:R-:W-:Y:S02]  /*0c10*/  ISETP.EQ.OR.EX P0, PT, R3, RZ, !P0, P1 ;  /* 0x000000ff0300720c */ /* 0x000fe40004702710 */
[----:B------:R-:W-:-:S11]  /*0c20*/  SEL R130, R130, 0x800, P3 ;  /* 0x0000080082827807 */ /* 0x000fd60001800000 */
[----:B--2---:R-:W-:Y:S05]  /*0c30*/  @P0 BRA `(.L_x_449) ;  /* 0x0000000000600947 */ /* 0x004fea0003800000 */
        /* <DEDUP_REMOVED lines=24> */
.L_x_449:
[-C--:B------:R-:W-:Y:S01]  /*0dc0*/  IABS R7, R130.reuse ;  /* 0x0000008200077213 */ /* 0x080fe20000000000 */
[----:B------:R-:W-:Y:S01]  /*0dd0*/  IMAD.MOV.U32 R124, RZ, RZ, RZ ;  /* 0x000000ffff7c7224 */ /* 0x000fe200078e00ff */
[----:B------:R-:W-:Y:S02]  /*0de0*/  IADD3 R5, PT, PT, R77, -0x1, R130 ;  /* 0xffffffff4d057810 */ /* 0x000fe40007ffe082 */
[----:B------:R-:W0:Y:S01]  /*0df0*/  I2F.RP R4, R7 ;  /* 0x0000000700047306 */ /* 0x000e220000209400 */
[----:B------:R-:W-:Y:S02]  /*0e00*/  IABS R8, R130 ;  /* 0x0000008200087213 */ /* 0x000fe40000000000 */
[----:B------:R-:W-:-:S03]  /*0e10*/  MOV R128, RZ ;  /* 0x000000ff00807202 */ /* 0x000fc60000000f00 */
[----:B------:R-:W-:Y:S02]  /*0e20*/  IMAD.MOV R8, RZ, RZ, -R8 ;  /* 0x000000ffff087224 */ /* 0x000fe400078e0a08 */
[----:B0-----:R-:W0:Y:S02]  /*0e30*/  MUFU.RCP R4, R4 ;  /* 0x0000000400047308 */ /* 0x001e240000001000 */
[----:B0-----:R-:W-:Y:S01]  /*0e40*/  VIADD R2, R4, 0xffffffe ;  /* 0x0ffffffe04027836 */ /* 0x001fe20000000000 */
[----:B------:R-:W-:Y:S02]  /*0e50*/  IABS R4, R5 ;  /* 0x0000000500047213 */ /* 0x000fe40000000000 */
[----:B------:R-:W-:-:S03]  /*0e60*/  LOP3.LUT R5, R5, R130, RZ, 0x3c, !PT ;  /* 0x0000008205057212 */ /* 0x000fc600078e3cff */
[----:B------:R0:W1:Y:S01]  /*0e70*/  F2I.FTZ.U32.TRUNC.NTZ R3, R2 ;  /* 0x0000000200037305 */ /* 0x000062000021f000 */
        /* <DEDUP_REMOVED lines=17> */
.L_x_450:
[----:B------:R-:W-:-:S13]  /*0f90*/  ISETP.GE.AND P0, PT, R126, 0x1, PT ;  /* 0x000000017e00780c */ /* 0x000fda0003f06270 */
[----:B------:R-:W-:Y:S05]  /*0fa0*/  @!P0 EXIT ;  /* 0x000000000000894d */ /* 0x000fea0003800000 */
[----:B------:R-:W0:Y:S01]  /*0fb0*/  S2R R67, SR_TID.X ;  /* 0x0000000000437919 */ /* 0x000e220000002100 */
[----:B------:R-:W1:Y:S01]  /*0fc0*/  LDCU.128 UR4, c[0x0][0x430] ;  /* 0x00008600ff0477ac */ /* 0x000e620008000c00 */
[----:B-----5:R-:W2:Y:S01]  /*0fd0*/  LDC.64 R14, c[0x0][0x470] ;  /* 0x00011c00ff0e7b82 */ /* 0x020ea20000000a00 */
[----:B------:R-:W-:Y:S01]  /*0fe0*/  VIADD R122, R126, 0xffffffff ;  /* 0xffffffff7e7a7836 */ /* 0x000fe20000000000 */
[----:B------:R-:W-:Y:S01]  /*0ff0*/  MOV R59, RZ ;  /* 0x000000ff003b7202 */ /* 0x000fe20000000f00 */
[----:B------:R-:W3:Y:S01]  /*1000*/  LDCU.64 UR8, c[0x0][0x3b0] ;  /* 0x00007600ff0877ac */ /* 0x000ee20008000a00 */
[----:B------:R-:W-:Y:S01]  /*1010*/  IMAD.MOV.U32 R61, RZ, RZ, RZ ;  /* 0x000000ffff3d7224 */ /* 0x000fe200078e00ff */
[----:B------:R-:W4:Y:S03]  /*1020*/  LDCU.U8 UR12, c[0x0][0x3a8] ;  /* 0x00007500ff0c77ac */ /* 0x000f260008000000 */
[----:B------:R-:W4:Y:S01]  /*1030*/  LDC.64 R8, c[0x0][0x4e8] ;  /* 0x00013a00ff087b82 */ /* 0x000f220000000a00 */
[----:B-1----:R-:W-:-:S04]  /*1040*/  IMAD.WIDE.U32 R2, R17, UR6, RZ ;  /* 0x0000000611027c25 */ /* 0x002fc8000f8e00ff */
[----:B------:R-:W-:Y:S02]  /*1050*/  IMAD R6, R19, UR4, RZ ;  /* 0x0000000413067c24 */ /* 0x000fe4000f8e02ff */
[C---:B------:R-:W-:Y:S02]  /*1060*/  IMAD R3, R17.reuse, UR7, R3 ;  /* 0x0000000711037c24 */ /* 0x040fe4000f8e0203 */
[----:B---3--:R-:W-:-:S04]  /*1070*/  IMAD.WIDE.U32 R4, R17, UR8, RZ ;  /* 0x0000000811047c25 */ /* 0x008fc8000f8e00ff */
[----:B------:R-:W-:Y:S01]  /*1080*/  IMAD R57, R13, UR5, R6 ;  /* 0x000000050d397c24 */ /* 0x000fe2000f8e0206 */
[----:B0-----:R-:W-:Y:S01]  /*1090*/  SHF.L.U32 R120, R67, 0x4, RZ ;  /* 0x0000000443787819 */ /* 0x001fe200000006ff */
[----:B------:R-:W-:Y:S01]  /*10a0*/  IMAD R63, R17, UR9, R5 ;  /* 0x00000009113f7c24 */ /* 0x000fe2000f8e0205 */
[----:B--2---:R-:W-:Y:S01]  /*10b0*/  LEA R65, P1, R4, R14, 0x2 ;  /* 0x0000000e04417211 */ /* 0x004fe200078210ff */
[----:B------:R-:W-:Y:S01]  /*10c0*/  IMAD.WIDE.U32 R6, R13, UR4, R2 ;  /* 0x000000040d067c25 */ /* 0x000fe2000f8e0002 */
[----:B------:R-:W-:Y:S02]  /*10d0*/  LOP3.LUT R94, R120, 0x3e00, RZ, 0xc0, !PT ;  /* 0x00003e00785e7812 */ /* 0x000fe400078ec0ff */
[----:B----4-:R-:W-:Y:S01]  /*10e0*/  LEA R8, P0, R0, R8, 0x2 ;  /* 0x0000000800087211 */ /* 0x010fe200078010ff */
[----:B------:R-:W-:Y:S01]  /*10f0*/  VIADD R118, R120, 0x1 ;  /* 0x0000000178767836 */ /* 0x000fe20000000000 */
[----:B------:R-:W-:Y:S01]  /*1100*/  LOP3.LUT R94, R94, 0x1f, R67, 0xf8, !PT ;  /* 0x0000001f5e5e7812 */ /* 0x000fe200078ef843 */
[----:B------:R-:W-:Y:S01]  /*1110*/  VIADD R114, R120, 0x3 ;  /* 0x0000000378727836 */ /* 0x000fe20000000000 */
[----:B------:R-:W-:Y:S01]  /*1120*/  LEA.HI.X R63, R4, R15, R63, 0x2, P1 ;  /* 0x0000000f043f7211 */ /* 0x000fe200008f143f */
[----:B------:R-:W-:Y:S01]  /*1130*/  IMAD.WIDE R4, R12, 0x4, RZ ;  /* 0x000000040c047825 */ /* 0x000fe200078e02ff */
[----:B------:R-:W-:-:S02]  /*1140*/  LEA.HI.X R9, R0, R9, RZ, 0x2, P0 ;  /* 0x0000000900097211 */ /* 0x000fc400000f14ff */
        /* <DEDUP_REMOVED lines=29> */
[----:B------:R-:W-:Y:S02]  /*1320*/  IADD3 R57, PT, PT, R7, R57, RZ ;  /* 0x0000003907397210 */ /* 0x000fe40007ffe0ff */
[----:B------:R-:W-:-:S07]  /*1330*/  LOP3.LUT R56, R2, 0x400, RZ, 0xfc, !PT ;  /* 0x0000040002387812 */ /* 0x000fce00078efcff */
.L_x_490:
[----:B------:R-:W0:Y:S02]  /*1340*/  LDC.64 R12, c[0x0][0x4f8] ;  /* 0x00013e00ff0c7b82 */ /* 0x000e240000000a00 */
[----:B0-----:R-:W-:-:S04]  /*1350*/  ISETP.NE.U32.AND P0, PT, R12, RZ, PT ;  /* 0x000000ff0c00720c */ /* 0x001fc80003f05070 */
[----:B------:R-:W-:-:S13]  /*1360*/  ISETP.NE.AND.EX P0, PT, R13, RZ, PT, P0 ;  /* 0x000000ff0d00720c */ /* 0x000fda0003f05300 */
[----:B------:R-:W0:Y:S01]  /*1370*/  @P0 LDC.64 R12, c[0x0][0x4f8] ;  /* 0x00013e00ff0c0b82 */ /* 0x000e220000000a00 */
[----:B------:R-:W-:-:S04]  /*1380*/  @P0 IMAD.IADD R15, R61, 0x1, R128 ;  /* 0x000000013d0f0824 */ /* 0x000fc800078e0280 */
[----:B0-----:R-:W-:-:S05]  /*1390*/  @P0 IMAD.WIDE R12, R15, 0x4, R12 ;  /* 0x000000040f0c0825 */ /* 0x001fca00078e020c */
[----:B------:R-:W2:Y:S04]  /*13a0*/  @P0 LDG.E R55, desc[UR10][R12.64+0x4] ;  /* 0x0000040a0c370981 */ /* 0x000ea8000c1e1900 */
[----:B------:R-:W2:Y:S02]  /*13b0*/  @P0 LDG.E R0, desc[UR10][R12.64] ;  /* 0x0000000a0c000981 */ /* 0x000ea4000c1e1900 */
[----:B--2---:R-:W-:Y:S02]  /*13c0*/  @P0 IADD3 R55, PT, PT, R55, -R0, RZ ;  /* 0x8000000037370210 */ /* 0x004fe40007ffe0ff */
[----:B------:R-:W-:-:S04]  /*13d0*/  @!P0 VIADDMNMX R55, R77, -R59, R130, PT ;  /* 0x8000003b4d378246 */ /* 0x000fc80003800182 */
        /* <DEDUP_REMOVED lines=257> */
.L_x_452:
[----:B------:R-:W-:Y:S05]  /*23f0*/  BSYNC.RECONVERGENT B0 ;  /* 0x0000000000007941 */ /* 0x000fea0003800200 */
.L_x_451:
        /* <DEDUP_REMOVED lines=36> */
.L_x_454:
[----:B------:R-:W-:Y:S05]  /*2640*/  BSYNC.RECONVERGENT B0 ;  /* 0x0000000000007941 */ /* 0x000fea0003800200 */
.L_x_453:
        /* <DEDUP_REMOVED lines=34> */
.L_x_456:
[----:B------:R-:W-:Y:S05]  /*2870*/  BSYNC.RECONVERGENT B0 ;  /* 0x0000000000007941 */ /* 0x000fea0003800200 */
.L_x_455:
        /* <DEDUP_REMOVED lines=36> */
.L_x_458:
[----:B------:R-:W-:Y:S05]  /*2ac0*/  BSYNC.RECONVERGENT B0 ;  /* 0x0000000000007941 */ /* 0x000fea0003800200 */
.L_x_457:
        /* <DEDUP_REMOVED lines=34> */
.L_x_460:
[----:B------:R-:W-:Y:S05]  /*2cf0*/  BSYNC.RECONVERGENT B0 ;  /* 0x0000000000007941 */ /* 0x000fea0003800200 */
.L_x_459:
        /* <DEDUP_REMOVED lines=36> */
.L_x_462:
[----:B------:R-:W-:Y:S05]  /*2f40*/  BSYNC.RECONVERGENT B0 ;  /* 0x0000000000007941 */ /* 0x000fea0003800200 */
.L_x_461:
        /* <DEDUP_REMOVED lines=34> */
.L_x_464:
[----:B------:R-:W-:Y:S05]  /*3170*/  BSYNC.RECONVERGENT B0 ;  /* 0x0000000000007941 */ /* 0x000fea0003800200 */
.L_x_463:
        /* <DEDUP_REMOVED lines=36> */
.L_x_466:
[----:B------:R-:W-:Y:S05]  /*33c0*/  BSYNC.RECONVERGENT B0 ;  /* 0x0000000000007941 */ /* 0x000fea0003800200 */
.L_x_465:
        /* <DEDUP_REMOVED lines=34> */
.L_x_468:
[----:B------:R-:W-:Y:S05]  /*35f0*/  BSYNC.RECONVERGENT B0 ;  /* 0x0000000000007941 */ /* 0x000fea0003800200 */
.L_x_467:
        /* <DEDUP_REMOVED lines=36> */
.L_x_470:
[----:B------:R-:W-:Y:S05]  /*3840*/  BSYNC.RECONVERGENT B0 ;  /* 0x0000000000007941 */ /* 0x000fea0003800200 */
.L_x_469:
        /* <DEDUP_REMOVED lines=34> */
.L_x_472:
[----:B------:R-:W-:Y:S05]  /*3a70*/  BSYNC.RECONVERGENT B0 ;  /* 0x0000000000007941 */ /* 0x000fea0003800200 */
.L_x_471:
        /* <DEDUP_REMOVED lines=36> */
.L_x_474:
[----:B------:R-:W-:Y:S05]  /*3cc0*/  BSYNC.RECONVERGENT B0 ;  /* 0x0000000000007941 */ /* 0x000fea0003800200 */
.L_x_473:
        /* <DEDUP_REMOVED lines=34> */
.L_x_476:
[----:B------:R-:W-:Y:S05]  /*3ef0*/  BSYNC.RECONVERGENT B0 ;  /* 0x0000000000007941 */ /* 0x000fea0003800200 */
.L_x_475:
        /* <DEDUP_REMOVED lines=38> */
.L_x_478:
[----:B------:R-:W-:Y:S05]  /*4160*/  BSYNC.RECONVERGENT B0 ;  /* 0x0000000000007941 */ /* 0x000fea0003800200 */
.L_x_477:
        /* <DEDUP_REMOVED lines=32> */
.L_x_480:
[----:B------:R-:W-:Y:S05]  /*4370*/  BSYNC.RECONVERGENT B0 ;  /* 0x0000000000007941 */ /* 0x000fea0003800200 */
.L_x_479:
        /* <DEDUP_REMOVED lines=32> */
.L_x_482:
[----:B------:R-:W-:Y:S05]  /*4580*/  BSYNC.RECONVERGENT B0 ;  /* 0x0000000000007941 */ /* 0x000fea0003800200 */
.L_x_481:
        /* <DEDUP_REMOVED lines=20> */
[-C--:B------:R-:W-:Y:S01]  /*46d0*/  IABS R19, R130.reuse ;  /* 0x0000008200137213 */ /* 0x080fe20000000000 */
[----:B------:R-:W0:Y:S01]  /*46e0*/  LDCU.64 UR4, c[0x0][0x450] ;  /* 0x00008a00ff0477ac */ /* 0x000e220008000a00 */
[----:B------:R-:W-:Y:S01]  /*46f0*/  IADD3 R15, PT, PT, R124, -0x1, R55 ;  /* 0xffffffff7c0f7810 */ /* 0x000fe20007ffe037 */
[----:B------:R-:W-:Y:S01]  /*4700*/  FMUL.FTZ R154, R24, R83 ;  /* 0x00000053189a7220 */ /* 0x000fe20000410000 */
[----:B------:R-:W1:Y:S01]  /*4710*/  I2F.RP R17, R19 ;  /* 0x0000001300117306 */ /* 0x000e620000209400 */
[-C--:B------:R-:W-:Y:S01]  /*4720*/  IABS R25, R130.reuse ;  /* 0x0000008200197213 */ /* 0x080fe20000000000 */
[----:B------:R-:W-:Y:S01]  /*4730*/  FMUL.FTZ R155, R20, R103 ;  /* 0x00000067149b7220 */ /* 0x000fe20000410000 */
[----:B------:R-:W-:Y:S01]  /*4740*/  IABS R23, R15 ;  /* 0x0000000f00177213 */ /* 0x000fe20000000000 */
[----:B------:R-:W-:Y:S01]  /*4750*/  FMUL.FTZ R156, R18, R105 ;  /* 0x00000069129c7220 */ /* 0x000fe20000410000 */
[----:B------:R-:W-:Y:S01]  /*4760*/  IADD3 R25, PT, PT, RZ, -R25, RZ ;  /* 0x80000019ff197210 */ /* 0x000fe20007ffe0ff */
[----:B------:R-:W-:Y:S01]  /*4770*/  FMUL.FTZ R157, R22, R107 ;  /* 0x0000006b169d7220 */ /* 0x000fe20000410000 */
[----:B------:R-:W-:Y:S01]  /*4780*/  LOP3.LUT R15, R15, R130, RZ, 0x3c, !PT ;  /* 0x000000820f0f7212 */ /* 0x000fe200078e3cff */
[----:B------:R-:W-:Y:S01]  /*4790*/  FMUL.FTZ R160, R14, R113 ;  /* 0x000000710ea07220 */ /* 0x000fe20000410000 */
[----:B------:R-:W-:Y:S01]  /*47a0*/  FMUL.FTZ R159, R16, R111 ;  /* 0x0000006f109f7220 */ /* 0x000fe20000410000 */
[----:B------:R-:W-:Y:S01]  /*47b0*/  IADD3 R172, P3, PT, R132, R56, RZ ;  /* 0x0000003884ac7210 */ /* 0x000fe20007f7e0ff */
[----:B------:R-:W-:Y:S01]  /*47c0*/  HFMA2 R162, -RZ, RZ, 0, 0 ;  /* 0x00000000ffa27431 */ /* 0x000fe200000001ff */
[----:B------:R-:W-:Y:S01]  /*47d0*/  ISETP.GE.AND P0, PT, R15, RZ, PT ;  /* 0x000000ff0f00720c */ /* 0x000fe20003f06270 */
[----:B------:R-:W-:Y:S01]  /*47e0*/  FMUL.FTZ R140, R140, R101 ;  /* 0x000000658c8c7220 */ /* 0x000fe20000410000 */
[----:B------:R-:W2:Y:S01]  /*47f0*/  LDC.64 R14, c[0x0][0x450] ;  /* 0x00011400ff0e7b82 */ /* 0x000ea20000000a00 */
        /* <DEDUP_REMOVED lines=16> */
[----:B-1----:R-:W-:Y:S01]  /*4900*/  IADD3 R13, PT, PT, R17, 0xffffffe, RZ ;  /* 0x0ffffffe110d7810 */ /* 0x002fe20007ffe0ff */
[----:B0-----:R-:W-:Y:S01]  /*4910*/  IMAD R17, R5, UR4, RZ ;  /* 0x0000000405117c24 */ /* 0x001fe2000f8e02ff */
[----:B------:R-:W0:Y:S03]  /*4920*/  LDCU.64 UR14, c[0x0][0x460] ;  /* 0x00008c00ff0e77ac */ /* 0x000e260008000a00 */
[----:B------:R-:W-:Y:S01]  /*4930*/  IMAD R167, R4, UR5, R17 ;  /* 0x0000000504a77c24 */ /* 0x000fe2000f8e0211 */
[----:B------:R-:W1:Y:S01]  /*4940*/  F2I.FTZ.U32.TRUNC.NTZ R13, R13 ;  /* 0x0000000d000d7305 */ /* 0x000e62000021f000 */
[----:B------:R-:W-:Y:S01]  /*4950*/  UMOV UR5, URZ ;  /* 0x000000ff00057c82 */ /* 0x000fe20008000000 */
[----:B-1----:R-:W-:-:S04]  /*4960*/  IMAD.MOV R12, RZ, RZ, -R13 ;  /* 0x000000ffff0c7224 */ /* 0x002fc800078e0a0d */
[----:B------:R-:W-:Y:S02]  /*4970*/  IMAD R21, R12, R19, RZ ;  /* 0x000000130c157224 */ /* 0x000fe400078e02ff */
[----:B------:R-:W-:-:S04]  /*4980*/  IMAD.MOV.U32 R12, RZ, RZ, RZ ;  /* 0x000000ffff0c7224 */ /* 0x000fc800078e00ff */
[----:B------:R-:W-:Y:S01]  /*4990*/  IMAD.HI.U32 R21, R13, R21, R12 ;  /* 0x000000150d157227 */ /* 0x000fe200078e000c */
[----:B------:R-:W-:Y:S02]  /*49a0*/  MOV R12, R23 ;  /* 0x00000017000c7202 */ /* 0x000fe40000000f00 */
[----:B------:R-:W1:Y:S01]  /*49b0*/  LDC.64 R22, c[0x0][0x3f0] ;  /* 0x0000fc00ff167b82 */ /* 0x000e620000000a00 */
[----:B------:R-:W-:Y:S02]  /*49c0*/  IMAD.MOV.U32 R13, RZ, RZ, R25 ;  /* 0x000000ffff0d7224 */ /* 0x000fe400078e0019 */
[----:B------:R-:W-:-:S04]  /*49d0*/  IMAD.HI.U32 R165, R21, R12, RZ ;  /* 0x0000000c15a57227 */ /* 0x000fc800078e00ff */
[----:B------:R-:W-:Y:S01]  /*49e0*/  IMAD R12, R165, R13, R12 ;  /* 0x0000000da50c7224 */ /* 0x000fe200078e020c */
[----:B------:R-:W3:Y:S01]  /*49f0*/  LDC.64 R20, c[0x0][0x460] ;  /* 0x00011800ff147b82 */ /* 0x000ee20000000a00 */
[----:B------:R-:W-:-:S03]  /*4a00*/  MOV R13, R73 ;  /* 0x00000049000d7202 */ /* 0x000fc60000000f00 */
[----:B------:R-:W-:-:S04]  /*4a10*/  ISETP.GT.U32.AND P2, PT, R19, R12, PT ;  /* 0x0000000c1300720c */ /* 0x000fc80003f44070 */
[----:B------:R-:W4:Y:S01]  /*4a20*/  LDC.64 R24, c[0x0][0x3d0] ;  /* 0x0000f400ff187b82 */ /* 0x000f220000000a00 */
[----:B-1----:R-:W-:-:S08]  /*4a30*/  SHF.L.U64.HI R23, R22, 0x2, R23 ;  /* 0x0000000216177819 */ /* 0x002fd00000010217 */
[----:B------:R-:W-:Y:S01]  /*4a40*/  @!P2 VIADD R165, R165, 0x1 ;  /* 0x00000001a5a5a836 */ /* 0x000fe20000000000 */
[-C--:B------:R-:W-:Y:S02]  /*4a50*/  @!P2 IADD3 R12, PT, PT, R12, -R19.reuse, RZ ;  /* 0x800000130c0ca210 */ /* 0x080fe40007ffe0ff */
[----:B------:R-:W-:Y:S02]  /*4a60*/  ISETP.NE.AND P2, PT, R130, RZ, PT ;  /* 0x000000ff8200720c */ /* 0x000fe40003f45270 */
[----:B------:R-:W-:Y:S01]  /*4a70*/  ISETP.GE.U32.AND P1, PT, R12, R19, PT ;  /* 0x000000130c00720c */ /* 0x000fe20003f26070 */
[----:B------:R-:W-:Y:S01]  /*4a80*/  IMAD.MOV.U32 R12, RZ, RZ, R75 ;  /* 0x000000ffff0c7224 */ /* 0x000fe200078e004b */
[----:B------:R-:W1:Y:S01]  /*4a90*/  LDC.64 R18, c[0x0][0x3b8] ;  /* 0x0000ee00ff127b82 */ /* 0x000e620000000a00 */
[----:B---3--:R-:W-:Y:S02]  /*4aa0*/  SHF.L.U64.HI R21, R20, 0x2, R21 ;  /* 0x0000000214157819 */ /* 0x008fe40000010215 */
        /* <DEDUP_REMOVED lines=8> */
[----:B------:R-:W-:Y:S02]  /*4b30*/  @!P2 LOP3.LUT R165, RZ, R130, RZ, 0x33, !PT ;  /* 0x00000082ffa5a212 */ /* 0x000fe400078e33ff */
[----:B012---:R-:W-:-:S07]  /*4b40*/  SHF.L.U64.HI R19, R18, 0x2, R19 ;  /* 0x0000000212137819 */ /* 0x007fce0000010213 */
.L_x_489:
        /* <DEDUP_REMOVED lines=52> */
[----:B------:R-:W-:Y:S01]  /*4e90*/  CS2R R182, SRZ ;  /* 0x0000000000b67805 */ /* 0x000fe2000001ff00 */
[----:B------:R-:W-:-:S02]  /*4ea0*/  IMAD.MOV.U32 R187, RZ, RZ, RZ ;  /* 0x000000ffffbb7224 */ /* 0x000fc400078e00ff */
[----:B------:R-:W-:Y:S02]  /*4eb0*/  IMAD.MOV.U32 R189, RZ, RZ, RZ ;  /* 0x000000ffffbd7224 */ /* 0x000fe400078e00ff */
[----:B------:R-:W-:Y:S01]  /*4ec0*/  IMAD.MOV.U32 R191, RZ, RZ, RZ ;  /* 0x000000ffffbf7224 */ /* 0x000fe200078e00ff */
[----:B------:R-:W-:Y:S01]  /*4ed0*/  MOV R180, RZ ;  /* 0x000000ff00b47202 */ /* 0x000fe20000000f00 */
[----:B------:R-:W-:Y:S02]  /*4ee0*/  IMAD.MOV.U32 R193, RZ, RZ, RZ ;  /* 0x000000ffffc17224 */ /* 0x000fe400078e00ff */
[----:B------:R-:W-:Y:S01]  /*4ef0*/  IMAD.MOV.U32 R195, RZ, RZ, RZ ;  /* 0x000000ffffc37224 */ /* 0x000fe200078e00ff */
        /* <DEDUP_REMOVED lines=22> */
[----:B------:R-:W-:Y:S02]  /*5060*/  ISETP.GE.AND P1, PT, R82, R55, PT ;  /* 0x000000375200720c */ /* 0x000fe40003f26270 */
[----:B-1----:R-:W-:Y:S01]  /*5070*/  MOV R166, RZ ;  /* 0x000000ff00a67202 */ /* 0x002fe20000000f00 */
[----:B------:R-:W5:Y:S01]  /*5080*/  @!P2 LDG.E R193, desc[UR10][R26.64+0x180] ;  /* 0x0001800a1ac1a981 */ /* 0x000f62000c1e1900 */
[----:B--2---:R-:W-:-:S03]  /*5090*/  MOV R168, RZ ;  /* 0x000000ff00a87202 */ /* 0x004fc60000000f00 */
[----:B------:R-:W2:Y:S04]  /*50a0*/  @!P3 LDG.E R180, desc[UR10][R26.64+0x200] ;  /* 0x0002000a1ab4b981 */ /* 0x000ea8000c1e1900 */
[----:B------:R-:W5:Y:S01]  /*50b0*/  @!P0 LDG.E R36, desc[UR10][R26.64+-0x300] ;  /* 0xfffd000a1a248981 */ /* 0x000f62000c1e1900 */
[----:B------:R-:W-:-:S03]  /*50c0*/  ISETP.GE.AND P0, PT, R80, R55, PT ;  /* 0x000000375000720c */ /* 0x000fc60003f06270 */
[----:B------:R-:W2:Y:S01]  /*50d0*/  @!P1 LDG.E R183, desc[UR10][R26.64+-0x280] ;  /* 0xfffd800a1ab79981 */ /* 0x000ea2000c1e1900 */
[----:B------:R-:W-:-:S03]  /*50e0*/  ISETP.GE.AND P1, PT, R78, R55, PT ;  /* 0x000000374e00720c */ /* 0x000fc60003f26270 */
[----:B------:R-:W2:Y:S04]  /*50f0*/  @!P4 LDG.E R195, desc[UR10][R26.64+0x280] ;  /* 0x0002800a1ac3c981 */ /* 0x000ea8000c1e1900 */
[----:B------:R-:W2:Y:S04]  /*5100*/  @!P5 LDG.E R182, desc[UR10][R26.64+0x300] ;  /* 0x0003000a1ab6d981 */ /* 0x000ea8000c1e1900 */
[----:B------:R-:W2:Y:S01]  /*5110*/  @!P0 LDG.E R166, desc[UR10][R26.64+-0x200] ;  /* 0xfffe000a1aa68981 */ /* 0x000ea2000c1e1900 */
[----:B------:R-:W-:-:S03]  /*5120*/  ISETP.GE.AND P0, PT, R76, R55, PT ;  /* 0x000000374c00720c */ /* 0x000fc60003f06270 */
[----:B------:R-:W2:Y:S01]  /*5130*/  @!P1 LDG.E R187, desc[UR10][R26.64+-0x180] ;  /* 0xfffe800a1abb9981 */ /* 0x000ea2000c1e1900 */
[----:B------:R-:W-:-:S03]  /*5140*/  ISETP.GE.AND P1, PT, R74, R55, PT ;  /* 0x000000374a00720c */ /* 0x000fc60003f26270 */
[----:B------:R-:W2:Y:S01]  /*5150*/  @!P6 LDG.E R197, desc[UR10][R26.64+0x380] ;  /* 0x0003800a1ac5e981 */ /* 0x000ea2000c1e1900 */
[----:B------:R-:W-:-:S03]  /*5160*/  FMUL.FTZ R32, R174, 1.4426950216293334961 ;  /* 0x3fb8aa3bae207820 */ /* 0x000fc60000410000 */
[----:B------:R-:W-:Y:S04]  /*5170*/  LDS R171, [R0+0xc] ;  /* 0x00000c0000ab7984 */ /* 0x000fe80000000800 */
[----:B------:R-:W2:Y:S01]  /*5180*/  @!P0 LDG.E R168, desc[UR10][R26.64+-0x100] ;  /* 0xffff000a1aa88981 */ /* 0x000ea2000c1e1900 */
[----:B------:R-:W-:-:S03]  /*5190*/  ISETP.GE.AND P0, PT, R72, R55, PT ;  /* 0x000000374800720c */ /* 0x000fc60003f06270 */
[----:B------:R-:W2:Y:S01]  /*51a0*/  @!P1 LDG.E R189, desc[UR10][R26.64+-0x80] ;  /* 0xffff800a1abd9981 */ /* 0x000ea2000c1e1900 */
[----:B------:R-:W-:Y:S02]  /*51b0*/  ISETP.NE.AND P1, PT, R176, RZ, PT ;  /* 0x000000ffb000720c */ /* 0x000fe40003f25270 */
[----:B------:R-:W-:Y:S01]  /*51c0*/  MOV R176, RZ ;  /* 0x000000ff00b07202 */ /* 0x000fe20000000f00 */
[----:B------:R-:W-:Y:S04]  /*51d0*/  LDS R173, [R0+0x10] ;  /* 0x0000100000ad7984 */ /* 0x000fe80000000800 */
[----:B------:R-:W-:Y:S04]  /*51e0*/  LDS R179, [R0+0x1c] ;  /* 0x00001c0000b37984 */ /* 0x000fe80000000800 */
[----:B------:R-:W2:Y:S01]  /*51f0*/  @!P0 LDG.E R176, desc[UR10][R26.64] ;  /* 0x0000000a1ab08981 */ /* 0x000ea2000c1e1900 */
[----:B------:R-:W-:-:S02]  /*5200*/  ISETP.NE.AND P0, PT, R178, RZ, PT ;  /* 0x000000ffb200720c */ /* 0x000fc40003f05270 */
[----:B------:R-:W-:Y:S01]  /*5210*/  MOV R178, RZ ;  /* 0x000000ff00b27202 */ /* 0x000fe20000000f00 */
[----:B------:R-:W-:Y:S04]  /*5220*/  LDS R37, [R0+0x8] ;  /* 0x0000080000257984 */ /* 0x000fe80000000800 */
[----:B------:R-:W-:Y:S04]  /*5230*/  LDS R175, [R0+0x14] ;  /* 0x0000140000af7984 */ /* 0x000fe80000000800 */
[----:B------:R-:W2:Y:S04]  /*5240*/  @!P1 LDG.E R178, desc[UR10][R26.64+0x100] ;  /* 0x0001000a1ab29981 */ /* 0x000ea8000c1e1900 */
[----:B------:R-:W2:Y:S01]  /*5250*/  @!P0 LDG.E R191, desc[UR10][R26.64+0x80] ;  /* 0x0000800a1abf8981 */ /* 0x000ea2000c1e1900 */
        /* <DEDUP_REMOVED lines=15> */
[----:B------:R1:W2:Y:S08]  /*5350*/  MUFU.EX2 R188, R30 ;  /* 0x0000001e00bc7308 */ /* 0x0002b00000000800 */
[----:B------:R1:W-:Y:S02]  /*5360*/  MUFU.EX2 R190, R31 ;  /* 0x0000001f00be7308 */ /* 0x0003e40000000800 */
[----:B-1----:R-:W1:Y:S06]  /*5370*/  LDS R30, [R0+0x38] ;  /* 0x00003800001e7984 */ /* 0x002e6c0000000800 */
[----:B------:R0:W-:Y:S01]  /*5380*/  MUFU.EX2 R206, R34 ;  /* 0x0000002200ce7308 */ /* 0x0001e20000000800 */
[----:B------:R-:W1:Y:S07]  /*5390*/  LDS R31, [R0+0x3c] ;  /* 0x00003c00001f7984 */ /* 0x000e6e0000000800 */
[----:B------:R0:W-:Y:S02]  /*53a0*/  MUFU.EX2 R208, R35 ;  /* 0x0000002300d07308 */ /* 0x0001e40000000800 */
[----:B0-----:R-:W-:Y:S06]  /*53b0*/  LDS R34, [R0+0x30] ;  /* 0x0000300000227984 */ /* 0x001fec0000000800 */
[----:B------:R0:W2:Y:S01]  /*53c0*/  MUFU.EX2 R210, R169 ;  /* 0x000000a900d27308 */ /* 0x0000a20000000800 */
        /* <DEDUP_REMOVED lines=17> */
[----:B-----5:R-:W-:Y:S04]  /*54e0*/  STS [R51+0x940], R36 ;  /* 0x0009402433007388 */ /* 0x020fe80000000800 */
[----:B--2---:R1:W-:Y:S01]  /*54f0*/  STS [R50+0x9c0], R183 ;  /* 0x0009c0b732007388 */ /* 0x0043e20000000800 */
        /* <DEDUP_REMOVED lines=105> */
[----:B------:R-:W-:-:S03]  /*5b90*/  IMAD.MOV.U32 R28, RZ, RZ, 0x3f800000 ;  /* 0x3f800000ff1c7424 */ /* 0x000fc600078e00ff */
[----:B------:R-:W-:-:S13]  /*5ba0*/  PLOP3.LUT P0, PT, P0, P5, PT, 0x80, 0x8 ;  /* 0x000000000008781c */ /* 0x000fda000070b070 */
[----:B------:R-:W-:Y:S05]  /*5bb0*/  @!P0 BRA `(.L_x_485) ;  /* 0x0000000000108947 */ /* 0x000fea0003800000 */
[----:B------:R-:W-:-:S04]  /*5bc0*/  IADD3 R30, P0, PT, R161, R12, RZ ;  /* 0x0000000ca11e7210 */ /* 0x000fc80007f1e0ff */
[----:B------:R-:W-:-:S05]  /*5bd0*/  IADD3.X R31, PT, PT, R162, R167, RZ, P0, !PT ;  /* 0x000000a7a21f7210 */ /* 0x000fca00007fe4ff */
[----:B------:R0:W5:Y:S01]  /*5be0*/  LDG.E R29, desc[UR10][R30.64] ;  /* 0x0000000a1e1d7981 */ /* 0x000162000c1e1900 */
[----:B------:R-:W-:Y:S05]  /*5bf0*/  BRA `(.L_x_484) ;  /* 0x0000000000147947 */ /* 0x000fea0003800000 */
.L_x_485:
[----:B------:R-:W-:Y:S01]  /*5c00*/  IMAD.MOV.U32 R29, RZ, RZ, RZ ;  /* 0x000000ffff1d7224 */ /* 0x000fe200078e00ff */
[----:B------:R-:W-:Y:S06]  /*5c10*/  @!P4 BRA `(.L_x_484) ;  /* 0x00000000000cc947 */ /* 0x000fec0003800000 */
[----:B------:R-:W-:-:S04]  /*5c20*/  IADD3 R30, P0, PT, R75, R161, RZ ;  /* 0x000000a14b1e7210 */ /* 0x000fc80007f1e0ff */
[----:B------:R-:W-:-:S05]  /*5c30*/  IADD3.X R31, PT, PT, R73, R162, RZ, P0, !PT ;  /* 0x000000a2491f7210 */ /* 0x000fca00007fe4ff */
[----:B------:R1:W5:Y:S04]  /*5c40*/  LDG.E R29, desc[UR10][R30.64] ;  /* 0x0000000a1e1d7981 */ /* 0x000368000c1e1900 */
.L_x_484:
        /* <DEDUP_REMOVED lines=119> */
.L_x_488:
[----:B------:R-:W-:-:S04]  /*63c0*/  ISETP.NE.AND P0, PT, R61, R122, PT ;  /* 0x0000007a3d00720c */ /* 0x000fc80003f05270 */
[----:B------:R-:W-:-:S13]  /*63d0*/  ISETP.NE.OR P0, PT, R30, RZ, P0 ;  /* 0x000000ff1e00720c */ /* 0x000fda0000705670 */
[----:B------:R-:W-:-:S05]  /*63e0*/  @!P0 IADD3 R30, P1, PT, R75, R161, RZ ;  /* 0x000000a14b1e8210 */ /* 0x000fca0007f3e0ff */
[----:B------:R-:W-:-:S05]  /*63f0*/  @!P0 IMAD.X R31, R73, 0x1, R162, P1 ;  /* 0x00000001491f8824 */ /* 0x000fca00008e06a2 */
[----:B------:R0:W-:Y:S03]  /*6400*/  @!P0 STG.E desc[UR10][R30.64], R29 ;  /* 0x0000001d1e008986 */ /* 0x0001e6000c10190a */
.L_x_487:
[----:B------:R-:W-:Y:S05]  /*6410*/  BSYNC.RECONVERGENT B0 ;  /* 0x0000000000007941 */ /* 0x000fea0003800200 */
.L_x_486:
        /* <DEDUP_REMOVED lines=30> */
.L_x_483:
        /* <DEDUP_REMOVED lines=87> */
.L_x_491:
        /* <DEDUP_REMOVED lines=9> */
.L_x_7941:


//--------------------- .text._Z25selective_scan_fwd_kernelI32Selective_Scan_fwd_kernel_traitsILi32ELi16ELi1ELb0ELb1ELb1ELb1ELb0EfffEEv13SSMParamsBase --------------------------
	.section	.text._Z25selective_scan_fwd_kernelI32Selective_Scan_fwd_kernel_traitsILi32ELi16ELi1ELb0ELb1ELb1ELb1ELb0EfffEEv13SSMParamsBase,"ax",@progbits
	.align	128
        .global         _Z25selective_scan_fwd_kernelI32Selective_Scan_fwd_kernel_traitsILi32ELi16ELi1ELb0ELb1ELb1ELb1ELb0EfffEEv13SSMParamsBase
        .type           _Z25selective_scan_fwd_kernelI32Selective_Scan_fwd_kernel_traitsILi32ELi16ELi1ELb0ELb1ELb1ELb1ELb0EfffEEv13SSMParamsBase,@function
        .size           _Z25selective_scan_fwd_kernelI32Selective_Scan_fwd_kernel_traitsILi32ELi16ELi1ELb0ELb1ELb1ELb1ELb0EfffEEv13SSMParamsBase,(.L_x_7942 - _Z25selective_scan_fwd_kernelI32Selective_Scan_fwd_kernel_traitsILi32ELi16ELi1ELb0ELb1ELb1ELb1ELb0EfffEEv13SSMParamsBase)
        .other          _Z25selective_scan_fwd_kernelI32Selective_Scan_fwd_kernel_traitsILi32ELi16ELi1ELb0ELb1ELb1ELb1ELb0EfffEEv13SSMParamsBase,@"STO_CUDA_ENTRY STV_DEFAULT"
_Z25selective_scan_fwd_kernelI32Selective_Scan_fwd_kernel_traitsILi32ELi16ELi1ELb0ELb1ELb1ELb1ELb0EfffEEv13SSMParamsBase:
.text._Z25selective_scan_fwd_kernelI32Selective_Scan_fwd_kernel_traitsILi32ELi16ELi1ELb0ELb1ELb1ELb1ELb0EfffEEv13SSMParamsBase:
[----:B------:R-:W-:Y:S01]  /*0000*/  LDC R1, c[0x0][0x37c] ;  /* 0x0000df00ff017b82 */ /* 0x000fe20000000800 */
[----:B------:R-:W0:Y:S01]  /*0010*/  LDCU.64 UR4, c[0x0][0x4d8] ;  /* 0x00009b00ff0477ac */ /* 0x000e220008000a00 */
[----:B------:R-:W1:Y:S06]  /*0020*/  S2R R79, SR_CTAID.X ;  /* 0x00000000004f7919 */ /* 0x000e6c0000002500 */
[----:B------:R-:W2:Y:S01]  /*0030*/  LDC.64 R6, c[0x0][0x4d0] ;  /* 0x00013400ff067b82 */ /* 0x000ea20000000a00 */
[----:B------:R-:W3:Y:S01]  /*0040*/  LDCU.64 UR10, c[0x0][0x358] ;  /* 0x00006b00ff0a77ac */ /* 0x000ee20008000a00 */
[----:B0-----:R-:W-:-:S04]  /*0050*/  ISETP.NE.U32.AND P2, PT, RZ, UR4, PT ;  /* 0x00000004ff007c0c */ /* 0x001fc8000bf45070 */
[----:B------:R-:W-:-:S13]  /*0060*/  ISETP.NE.AND.EX P2, PT, RZ, UR5, PT, P2 ;  /* 0x00000005ff007c0c */ /* 0x000fda000bf45320 */
[----:B-1----:R-:W-:-:S05]  /*0070*/  @P2 IADD3 R2, P0, PT, R79, UR4, RZ ;  /* 0x000000044f022c10 */ /* 0x002fca000ff1e0ff */
[----:B------:R-:W-:Y:S01]  /*0080*/  @P2 IMAD.X R3, RZ, RZ, UR5, P0 ;  /* 0x00000005ff032e24 */ /* 0x000fe200080e06ff */
[----:B--2---:R-:W-:Y:S01]  /*0090*/  ISETP.NE.U32.AND P3, PT, R6, RZ, PT ;  /* 0x000000ff0600720c */ /* 0x004fe20003f65070 */
[----:B------:R-:W0:Y:S03]  /*00a0*/  LDCU.64 UR4, c[0x0][0x3a0] ;  /* 0x00007400ff0477ac */ /* 0x000e260008000a00 */
[----:B---3--:R1:W5:Y:S01]  /*00b0*/  @P2 LDG.E.U8 R0, desc[UR10][R2.64] ;  /* 0x0000000a02002981 */ /* 0x008362000c1e1100 */
[----:B------:R-:W-:Y:S01]  /*00c0*/  ISETP.NE.AND.EX P3, PT, R7, RZ, PT, P3 ;  /* 0x000000ff0700720c */ /* 0x000fe20003f65330 */
[----:B------:R-:W-:Y:S01]  /*00d0*/  IMAD.MOV.U32 R15, RZ, RZ, RZ ;  /* 0x000000ffff0f7224 */ /* 0x000fe200078e00ff */
[----:B------:R-:W-:Y:S01]  /*00e0*/  PLOP3.LUT P1, PT, PT, PT, PT, 0x8, 0x80 ;  /* 0x000000000080781c */ /* 0x000fe20003f2e170 */
[----:B------:R-:W-:Y:S01]  /*00f0*/  IMAD.MOV.U32 R10, RZ, RZ, RZ ;  /* 0x000000ffff0a7224 */ /* 0x000fe200078e00ff */
[----:B------:R-:W-:-:S02]  /*0100*/  PLOP3.LUT P0, PT, PT, PT, PT, 0x80, 0x8 ;  /* 0x000000000008781c */ /* 0x000fc40003f0f070 */
[----:B------:R-:W-:-:S07]  /*0110*/  MOV R12, R79 ;  /* 0x0000004f000c7202 */ /* 0x000fce0000000f00 */
[----:B-1----:R-:W-:Y:S05]  /*0120*/  @!P3 BRA `(.L_x_492) ;  /* 0x00000000004cb947 */ /* 0x002fea0003800000 */
[----:B------:R-:W1:Y:S02]  /*0130*/  LDC.U8 R2, c[0x0][0x3a9] ;  /* 0x0000ea40ff027b82 */ /* 0x000e640000000000 */
[----:B-1----:R-:W-:-:S13]  /*0140*/  ISETP.NE.AND P0, PT, R2, RZ, PT ;  /* 0x000000ff0200720c */ /* 0x002fda0003f05270 */
[----:B------:R-:W1:Y:S08]  /*0150*/  @P0 LDC.64 R2, c[0x0][0x4f0] ;  /* 0x00013c00ff020b82 */ /* 0x000e700000000a00 */
[----:B------:R-:W2:Y:S01]  /*0160*/  @P0 LDC.64 R8, c[0x0][0x468] ;  /* 0x00011a00ff080b82 */ /* 0x000ea20000000a00 */
[----:B-1----:R-:W-:-:S05]  /*0170*/  @P0 IMAD.WIDE.U32 R2, R79, 0x4, R2 ;  /* 0x000000044f020825 */ /* 0x002fca00078e0002 */
[----:B------:R-:W3:Y:S02]  /*0180*/  @P0 LDG.E R4, desc[UR10][R2.64] ;  /* 0x0000000a02040981 */ /* 0x000ee4000c1e1900 */
[----:B---3--:R-:W-:-:S03]  /*0190*/  @P0 SHF.R.S32.HI R5, RZ, 0x1f, R4 ;  /* 0x0000001fff050819 */ /* 0x008fc60000011404 */
[----:B--2---:R-:W-:-:S04]  /*01a0*/  @P0 IMAD.WIDE.U32 R4, R79, R8, R4 ;  /* 0x000000084f040225 */ /* 0x004fc800078e0004 */
[----:B------:R-:W-:Y:S01]  /*01b0*/  @P0 IMAD R5, R79, R9, R5 ;  /* 0x000000094f050224 */ /* 0x000fe200078e0205 */
[----:B------:R-:W-:-:S04]  /*01c0*/  @P0 LEA R6, P1, R4, R6, 0x2 ;  /* 0x0000000604060211 */ /* 0x000fc800078210ff */
[----:B------:R-:W-:Y:S02]  /*01d0*/  @P0 LEA.HI.X R7, R4, R7, R5, 0x2, P1 ;  /* 0x0000000704070211 */ /* 0x000fe400008f1405 */
[----:B------:R-:W1:Y:S03]  /*01e0*/  @!P0 LDC.64 R4, c[0x0][0x4d0] ;  /* 0x00013400ff048b82 */ /* 0x000e660000000a00 */
[----:B------:R2:W5:Y:S05]  /*01f0*/  @P0 LDG.E R12, desc[UR10][R6.64] ;  /* 0x0000000a060c0981 */ /* 0x00056a000c1e1900 */
[----:B------:R-:W3:Y:S08]  /*0200*/  LDC R15, c[0x0][0x4d0] ;  /* 0x00013400ff0f7b82 */ /* 0x000ef00000000800 */
[----:B------:R-:W4:Y:S01]  /*0210*/  LDC R10, c[0x0][0x4d4] ;  /* 0x00013500ff0a7b82 */ /* 0x000f220000000800 */
[----:B------:R-:W-:Y:S01]  /*0220*/  PLOP3.LUT P1, PT, PT, PT, PT, 0x80, 0x8 ;  /* 0x000000000008781c */ /* 0x000fe20003f2f070 */
[----:B-1----:R-:W-:-:S05]  /*0230*/  @!P0 IMAD.WIDE.U32 R4, R79, 0x4, R4 ;  /* 0x000000044f048825 */ /* 0x002fca00078e0004 */
[----:B------:R2:W5:Y:S01]  /*0240*/  @!P0 LDG.E R12, desc[UR10][R4.64] ;  /* 0x0000000a040c8981 */ /* 0x000562000c1e1900 */
[----:B---34-:R-:W-:-:S13]  /*0250*/  PLOP3.LUT P0, PT, PT, PT, PT, 0x8, 0x80 ;  /* 0x000000000080781c */ /* 0x018fda0003f0e170 */
.L_x_492:
[----:B0----5:R-:W-:Y:S02]  /*0260*/  ISETP.EQ.U32.AND P3, PT, R12, UR4, PT ;  /* 0x000000040c007c0c */ /* 0x021fe4000bf62070 */
[----:B------:R-:W-:-:S04]  /*0270*/  SHF.R.S32.HI R25, RZ, 0x1f, R12 ;  /* 0x0000001fff197819 */ /* 0x000fc8000001140c */
[----:B------:R-:W-:-:S13]  /*0280*/  ISETP.EQ.AND.EX P3, PT, R25, UR5, PT, P3 ;  /* 0x0000000519007c0c */ /* 0x000fda000bf62330 */
[----:B------:R-:W-:Y:S05]  /*0290*/  @P1 EXIT P3 ;  /* 0x000000000000194d */ /* 0x000fea0001800000 */
[----:B------:R-:W0:Y:S01]  /*02a0*/  LDC R14, c[0x0][0x394] ;  /* 0x0000e500ff0e7b82 */ /* 0x000e220000000800 */
[----:B------:R-:W1:Y:S01]  /*02b0*/  S2R R77, SR_CTAID.Y ;  /* 0x00000000004d7919 */ /* 0x000e620000002600 */
[----:B------:R-:W-:Y:S02]  /*02c0*/  ISETP.NE.AND P2, PT, R0, RZ, P2 ;  /* 0x000000ff0000720c */ /* 0x000fe40001745270 */
[----:B------:R-:W-:-:S04]  /*02d0*/  LOP3.LUT R192, R192, 0xffffefff, RZ, 0xc0, !PT ;  /* 0xffffefffc0c07812 */ /* 0x000fc800078ec0ff */
[----:B------:R-:W3:Y:S07]  /*02e0*/  LDC.64 R134, c[0x0][0x408] ;  /* 0x00010200ff867b82 */ /* 0x000eee0000000a00 */
[----:B------:R-:W-:Y:S01]  /*02f0*/  @P2 LOP3.LUT R192, R192, 0x1000, RZ, 0xfc, !PT ;  /* 0x00001000c0c02812 */ /* 0x000fe200078efcff */
[----:B------:R-:W4:Y:S01]  /*0300*/  LDC.64 R16, c[0x0][0x410] ;  /* 0x00010400ff107b82 */ /* 0x000f220000000a00 */
[----:B0-----:R-:W-:-:S07]  /*0310*/  IABS R8, R14 ;  /* 0x0000000e00087213 */ /* 0x001fce0000000000 */
[----:B------:R-:W0:Y:S01]  /*0320*/  LDC.64 R20, c[0x0][0x3c0] ;  /* 0x0000f000ff147b82 */ /* 0x000e220000000a00 */
[----:B--2---:R-:W2:Y:S01]  /*0330*/  I2F.RP R4, R8 ;  /* 0x0000000800047306 */ /* 0x004ea20000209400 */
[----:B-1----:R-:W-:-:S06]  /*0340*/  IABS R6, R77 ;  /* 0x0000004d00067213 */ /* 0x002fcc0000000000 */
[----:B------:R-:W1:Y:S08]  /*0350*/  LDC.64 R22, c[0x0][0x3e0] ;  /* 0x0000f800ff167b82 */ /* 0x000e700000000a00 */
[----:B------:R-:W5:Y:S01]  /*0360*/  LDC.U8 R24, c[0x0][0x3a9] ;  /* 0x0000ea40ff187b82 */ /* 0x000f620000000000 */
[----:B--2---:R-:W2:Y:S07]  /*0370*/  MUFU.RCP R4, R4 ;  /* 0x0000000400047308 */ /* 0x004eae0000001000 */
[----:B------:R-:W5:Y:S08]  /*0380*/  LDC.64 R74, c[0x0][0x3d8] ;  /* 0x0000f600ff4a7b82 */ /* 0x000f700000000a00 */
[----:B------:R-:W5:Y:S01]  /*0390*/  LDC.64 R72, c[0x0][0x3f8] ;  /* 0x0000fe00ff487b82 */ /* 0x000f620000000a00 */
[----:B--2---:R-:W-:-:S04]  /*03a0*/  VIADD R2, R4, 0xffffffe ;  /* 0x0ffffffe04027836 */ /* 0x004fc80000000000 */
[----:B------:R2:W3:Y:S03]  /*03b0*/  F2I.FTZ.U32.TRUNC.NTZ R3, R2 ;  /* 0x0000000200037305 */ /* 0x0004e6000021f000 */
[----:B------:R-:W5:Y:S01]  /*03c0*/  LDC.64 R136, c[0x0][0x418] ;  /* 0x00010600ff887b82 */ /* 0x000f620000000a00 */
[----:B--2---:R-:W-:-:S07]  /*03d0*/  IMAD.MOV.U32 R2, RZ, RZ, RZ ;  /* 0x000000ffff027224 */ /* 0x004fce00078e00ff */
[----:B------:R-:W2:Y:S01]  /*03e0*/  LDC.64 R18, c[0x0][0x498] ;  /* 0x00012600ff127b82 */ /* 0x000ea20000000a00 */
[----:B---3--:R-:W-:-:S07]  /*03f0*/  IMAD.MOV R5, RZ, RZ, -R3 ;  /* 0x000000ffff057224 */ /* 0x008fce00078e0a03 */
[----:B------:R-:W3:Y:S01]  /*0400*/  LDC.64 R132, c[0x0][0x478] ;  /* 0x00011e00ff847b82 */ /* 0x000ee20000000a00 */
[----:B------:R-:W-:-:S04]  /*0410*/  IMAD R5, R5, R8, RZ ;  /* 0x0000000805057224 */ /* 0x000fc800078e02ff */
[----:B------:R-:W-:Y:S01]  /*0420*/  IMAD.HI.U32 R3, R3, R5, R2 ;  /* 0x0000000503037227 */ /* 0x000fe200078e0002 */
[----:B------:R-:W-:Y:S02]  /*0430*/  MOV R5, R6 ;  /* 0x0000000600057202 */ /* 0x000fe40000000f00 */
[----:B------:R-:W4:Y:S03]  /*0440*/  LDC.64 R6, c[0x0][0x400] ;  /* 0x00010000ff067b82 */ /* 0x000f260000000a00 */
[----:B------:R-:W-:-:S04]  /*0450*/  IMAD.HI.U32 R4, R3, R5, RZ ;  /* 0x0000000503047227 */ /* 0x000fc800078e00ff */
[----:B------:R-:W-:Y:S01]  /*0460*/  IMAD.MOV R3, RZ, RZ, -R4 ;  /* 0x000000ffff037224 */ /* 0x000fe200078e0a04 */
[----:B------:R-:W3:Y:S03]  /*0470*/  LDC.64 R130, c[0x0][0x480] ;  /* 0x00012000ff827b82 */ /* 0x000ee60000000a00 */
[----:B------:R-:W-:-:S05]  /*0480*/  IMAD R5, R8, R3, R5 ;  /* 0x0000000308057224 */ /* 0x000fca00078e0205 */
[----:B------:R-:W-:Y:S01]  /*0490*/  ISETP.GT.U32.AND P4, PT, R8, R5, PT ;  /* 0x000000050800720c */ /* 0x000fe20003f84070 */
[----:B----4-:R-:W-:-:S04]  /*04a0*/  IMAD.WIDE.U32 R2, R79, R6, RZ ;  /* 0x000000064f027225 */ /* 0x010fc800078e00ff */
[----:B------:R-:W-:-:S08]  /*04b0*/  IMAD R3, R79, R7, R3 ;  /* 0x000000074f037224 */ /* 0x000fd000078e0203 */
[----:B------:R-:W-:Y:S02]  /*04c0*/  @!P4 IMAD.IADD R5, R5, 0x1, -R8 ;  /* 0x000000010505c824 */ /* 0x000fe400078e0a08 */
[----:B------:R-:W-:Y:S01]  /*04d0*/  @!P4 VIADD R4, R4, 0x1 ;  /* 0x000000010404c836 */ /* 0x000fe20000000000 */
[----:B------:R-:W-:Y:S01]  /*04e0*/  ISETP.NE.AND P4, PT, R14, RZ, PT ;  /* 0x000000ff0e00720c */ /* 0x000fe20003f85270 */
[----:B------:R-:W-:Y:S01]  /*04f0*/  IMAD.WIDE.U32 R2, R77, R134, R2 ;  /* 0x000000864d027225 */ /* 0x000fe200078e0002 */
[----:B------:R-:W-:Y:S02]  /*0500*/  ISETP.GE.U32.AND P5, PT, R5, R8, PT ;  /* 0x000000080500720c */ /* 0x000fe40003fa6070 */
[----:B------:R-:W4:Y:S01]  /*0510*/  LDC.64 R8, c[0x0][0x490] ;  /* 0x00012400ff087b82 */ /* 0x000f220000000a00 */
[C---:B------:R-:W-:Y:S01]  /*0520*/  LOP3.LUT R5, R77.reuse, R14, RZ, 0x3c, !PT ;  /* 0x0000000e4d057212 */ /* 0x040fe200078e3cff */
[----:B------:R-:W-:Y:S02]  /*0530*/  IMAD R135, R77, R135, R3 ;  /* 0x000000874d877224 */ /* 0x000fe400078e0203 */
[----:B0-----:R-:W-:Y:S01]  /*0540*/  IMAD.WIDE.U32 R6, R79, R20, RZ ;  /* 0x000000144f067225 */ /* 0x001fe200078e00ff */
[----:B------:R-:W-:-:S03]  /*0550*/  ISETP.GE.AND P3, PT, R5, RZ, PT ;  /* 0x000000ff0500720c */ /* 0x000fc60003f66270 */
[----:B------:R-:W-:-:S03]  /*0560*/  IMAD R7, R79, R21, R7 ;  /* 0x000000154f077224 */ /* 0x000fc600078e0207 */
[----:B------:R-:W-:-:S05]  /*0570*/  @P5 IADD3 R4, PT, PT, R4, 0x1, RZ ;  /* 0x0000000104045810 */ /* 0x000fca0007ffe0ff */
[----:B------:R-:W-:Y:S02]  /*0580*/  IMAD.MOV.U32 R11, RZ, RZ, R4 ;  /* 0x000000ffff0b7224 */ /* 0x000fe400078e0004 */
[----:B------:R-:W-:-:S04]  /*0590*/  IMAD.WIDE.U32 R4, R79, R16, RZ ;  /* 0x000000104f047225 */ /* 0x000fc800078e00ff */
[----:B------:R-:W-:Y:S01]  /*05a0*/  @!P3 IMAD.MOV R11, RZ, RZ, -R11 ;  /* 0x000000ffff0bb224 */ /* 0x000fe200078e0a0b */
[----:B------:R-:W-:Y:S01]  /*05b0*/  @!P4 LOP3.LUT R11, RZ, R14, RZ, 0x33, !PT ;  /* 0x0000000eff0bc212 */ /* 0x000fe200078e33ff */
[C---:B------:R-:W-:Y:S01]  /*05c0*/  IMAD R5, R79.reuse, R17, R5 ;  /* 0x000000114f057224 */ /* 0x040fe200078e0205 */
[C---:B----4-:R-:W-:Y:S02]  /*05d0*/  LEA R134, P2, R2.reuse, R8, 0x2 ;  /* 0x0000000802867211 */ /* 0x050fe400078410ff */
[----:B------:R-:W-:Y:S02]  /*05e0*/  SHF.R.S32.HI R13, RZ, 0x1f, R11 ;  /* 0x0000001fff0d7819 */ /* 0x000fe4000001140b */
[----:B------:R-:W-:Y:S01]  /*05f0*/  LEA.HI.X R135, R2, R9, R135, 0x2, P2 ;  /* 0x0000000902877211 */ /* 0x000fe200010f1487 */
[----:B-1----:R-:W-:Y:S01]  /*0600*/  IMAD.WIDE.U32 R8, R79, R22, RZ ;  /* 0x000000164f087225 */ /* 0x002fe200078e00ff */
[----:B-----5:R-:W-:-:S03]  /*0610*/  ISETP.NE.AND P3, PT, R24, RZ, PT ;  /* 0x000000ff1800720c */ /* 0x020fc60003f65270 */
[----:B------:R-:W-:Y:S02]  /*0620*/  IMAD R9, R79, R23, R9 ;  /* 0x000000174f097224 */ /* 0x000fe400078e0209 */
[C---:B------:R-:W-:Y:S02]  /*0630*/  IMAD R0, R13.reuse, R74, RZ ;  /* 0x0000004a0d007224 */ /* 0x040fe400078e02ff */
[----:B------:R-:W-:Y:S02]  /*0640*/  IMAD R14, R13, R72, RZ ;  /* 0x000000480d0e7224 */ /* 0x000fe400078e02ff */
[----:B------:R-:W-:-:S04]  /*0650*/  IMAD.WIDE.U32 R2, R77, R136, R4 ;  /* 0x000000884d027225 */ /* 0x000fc800078e0004 */
[----:B------:R-:W-:Y:S01]  /*0660*/  IMAD.WIDE.U32 R4, R11, R74, R6 ;  /* 0x0000004a0b047225 */ /* 0x000fe200078e0006 */
[----:B--2---:R-:W-:-:S03]  /*0670*/  LEA R136, P2, R2, R18, 0x2 ;  /* 0x0000001202887211 */ /* 0x004fc600078410ff */
[C---:B------:R-:W-:Y:S01]  /*0680*/  IMAD R75, R11.reuse, R75, R0 ;  /* 0x0000004b0b4b7224 */ /* 0x040fe200078e0200 */
[----:B---3--:R-:W-:Y:S01]  /*0690*/  LEA R132, P4, R4, R132, 0x2 ;  /* 0x0000008404847211 */ /* 0x008fe200078810ff */
        /* <DEDUP_REMOVED lines=17> */
.L_x_493:
[----:B------:R-:W0:Y:S08]  /*07b0*/  LDC.64 R4, c[0x0][0x450] ;  /* 0x00011400ff047b82 */ /* 0x000e300000000a00 */
[----:B------:R-:W1:Y:S08]  /*07c0*/  LDC.64 R68, c[0x0][0x458] ;  /* 0x00011600ff447b82 */ /* 0x000e700000000a00 */
[----:B------:R-:W2:Y:S01]  /*07d0*/  LDC.64 R6, c[0x0][0x4b0] ;  /* 0x00012c00ff067b82 */ /* 0x000ea20000000a00 */
[----:B0-----:R-:W-:-:S02]  /*07e0*/  IMAD R0, R25, R4, RZ ;  /* 0x0000000419007224 */ /* 0x001fc400078e02ff */
[----:B------:R-:W-:-:S04]  /*07f0*/  IMAD.WIDE.U32 R2, R12, R4, RZ ;  /* 0x000000040c027225 */ /* 0x000fc800078e00ff */
[----:B------:R-:W-:-:S04]  /*0800*/  IMAD R5, R12, R5, R0 ;  /* 0x000000050c057224 */ /* 0x000fc800078e0200 */
[----:B------:R-:W-:Y:S02]  /*0810*/  IMAD.IADD R3, R3, 0x1, R5 ;  /* 0x0000000103037824 */ /* 0x000fe400078e0205 */
[----:B-1----:R-:W-:-:S04]  /*0820*/  IMAD.WIDE.U32 R2, R77, R68, R2 ;  /* 0x000000444d027225 */ /* 0x002fc800078e0002 */
[----:B------:R-:W-:Y:S01]  /*0830*/  IMAD R69, R77, R69, R3 ;  /* 0x000000454d457224 */ /* 0x000fe200078e0203 */
[----:B--2---:R-:W-:-:S04]  /*0840*/  LEA R71, P2, R2, R6, 0x2 ;  /* 0x0000000602477211 */ /* 0x004fc800078410ff */
[----:B------:R-:W-:-:S09]  /*0850*/  LEA.HI.X R69, R2, R7, R69, 0x2, P2 ;  /* 0x0000000702457211 */ /* 0x000fd200010f1445 */
.L_x_494:
        /* <DEDUP_REMOVED lines=8> */
[----:B------:R-:W-:-:S07]  /*08e0*/  IMAD.MOV.U32 R67, RZ, RZ, RZ ;  /* 0x000000ffff437224 */ /* 0x000fce00078e00ff */
[----:B------:R-:W4:Y:S01]  /*08f0*/  LDC.64 R16, c[0x0][0x4a0] ;  /* 0x00012800ff107b82 */ /* 0x000f220000000a00 */
[----:B--2---:R-:W-:Y:S01]  /*0900*/  @!P4 LEA R4, P1, R79, R4, 0x2 ;  /* 0x000000044f04c211 */ /* 0x004fe200078210ff */
[----:B------:R-:W-:Y:S02]  /*0910*/  HFMA2 R65, -RZ, RZ, 0, 0 ;  /* 0x00000000ff417431 */ /* 0x000fe400000001ff */
[----:B------:R-:W-:-:S04]  /*0920*/  IMAD.MOV.U32 R124, RZ, RZ, RZ ;  /* 0x000000ffff7c7224 */ /* 0x000fc800078e00ff */
[----:B------:R-:W2:Y:S01]  /*0930*/  LDC R63, c[0x0][0x3ac] ;  /* 0x0000eb00ff3f7b82 */ /* 0x000ea20000000800 */
[----:B------:R-:W-:-:S06]  /*0940*/  @!P4 LEA.HI.X R5, R79, R5, RZ, 0x2, P1 ;  /* 0x000000054f05c211 */ /* 0x000fcc00008f14ff */
[----:B------:R-:W2:Y:S01]  /*0950*/  @!P4 LDG.E R5, desc[UR10][R4.64] ;  /* 0x0000000a0405c981 */ /* 0x000ea2000c1e1900 */
[----:B0-----:R-:W-:Y:S01]  /*0960*/  IMAD.WIDE.U32 R2, R79, R8, RZ ;  /* 0x000000084f027225 */ /* 0x001fe200078e00ff */
[----:B-1----:R-:W-:-:S03]  /*0970*/  ISETP.NE.U32.AND P1, PT, R18, RZ, PT ;  /* 0x000000ff1200720c */ /* 0x002fc60003f25070 */
[----:B------:R-:W-:Y:S01]  /*0980*/  IMAD R3, R79, R9, R3 ;  /* 0x000000094f037224 */ /* 0x000fe200078e0203 */
[C---:B------:R-:W-:Y:S02]  /*0990*/  LEA R8, P2, R2.reuse, R15, 0x2 ;  /* 0x0000000f02087211 */ /* 0x040fe400078410ff */
[----:B------:R-:W-:Y:S01]  /*09a0*/  ISETP.NE.AND.EX P1, PT, R19, RZ, PT, P1 ;  /* 0x000000ff1300720c */ /* 0x000fe20003f25310 */
[----:B------:R-:W0:Y:S01]  /*09b0*/  LDC.64 R14, c[0x0][0x500] ;  /* 0x00014000ff0e7b82 */ /* 0x000e220000000a00 */
        /* <DEDUP_REMOVED lines=10> */
[----:B------:R-:W-:-:S04]  /*0a60*/  @!P1 LEA R10, P4, R79, R18, 0x2 ;  /* 0x000000124f0a9211 */ /* 0x000fc800078810ff */
        /* <DEDUP_REMOVED lines=17> */
[----:B------:R-:W-:-:S04]  /*0b80*/  @P0 VIADD R5, R79, 0xffffffff ;  /* 0xffffffff4f050836 */ /* 0x000fc80000000000 */
[----:B0-----:R-:W-:-:S03]  /*0b90*/  @P0 IMAD.WIDE.U32 R2, R5, 0x4, R2 ;  /* 0x0000000405020825 */ /* 0x001fc600078e0002 */
[----:B------:R-:W0:Y:S03]  /*0ba0*/  LDC.64 R4, c[0x0][0x4f8] ;  /* 0x00013e00ff047b82 */ /* 0x000e260000000a00 */
[----:B------:R-:W2:Y:S01]  /*0bb0*/  @P0 LDG.E R2, desc[UR10][R2.64] ;  /* 0x0000000a02020981 */ /* 0x000ea2000c1e1900 */
[----:B------:R-:W-:Y:S02]  /*0bc0*/  IMAD.MOV.U32 R128, RZ, RZ, RZ ;  /* 0x000000ffff807224 */ /* 0x000fe400078e00ff */
[----:B--2---:R-:W-:Y:S01]  /*0bd0*/  @P0 VIADD R128, R2, 0x1 ;  /* 0x0000000102800836 */ /* 0x004fe20000000000 */
[----:B------:R-:W-:-:S03]  /*0be0*/  LEA R6, P0, R79, R14, 0x2 ;  /* 0x0000000e4f067211 */ /* 0x000fc600078010ff */
[----:B0-----:R-:W-:Y:S01]  /*0bf0*/  IMAD.WIDE R4, R128, 0x4, R4 ;  /* 0x0000000480047825 */ /* 0x001fe200078e0204 */
[----:B------:R-:W-:-:S04]  /*0c00*/  LEA.HI.X R7, R79, R15, RZ, 0x2, P0 ;  /* 0x0000000f4f077211 */ /* 0x000fc800000f14ff */
[----:B------:R-:W2:Y:S04]  /*0c10*/  LDG.E R0, desc[UR10][R4.64+0x4] ;  /* 0x0000040a04007981 */ /* 0x000ea8000c1e1900 */
[----:B------:R-:W2:Y:S04]  /*0c20*/  LDG.E R11, desc[UR10][R4.64] ;  /* 0x0000000a040b7981 */ /* 0x000ea8000c1e1900 */
[----:B------:R-:W3:Y:S01]  /*0c30*/  LDG.E R7, desc[UR10][R6.64] ;  /* 0x0000000a06077981 */ /* 0x000ee2000c1e1900 */
[----:B--2---:R-:W-:-:S04]  /*0c40*/  IADD3 R0, PT, PT, R0, -R11, RZ ;  /* 0x8000000b00007210 */ /* 0x004fc80007ffe0ff */
[----:B------:R-:W-:Y:S01]  /*0c50*/  ISETP.GT.AND P1, PT, R63, R0, PT ;  /* 0x000000003f00720c */ /* 0x000fe20003f24270 */
[----:B---3--:R-:W-:Y:S02]  /*0c60*/  IMAD.IADD R126, R7, 0x1, -R128 ;  /* 0x00000001077e7824 */ /* 0x008fe400078e0a80 */
[----:B------:R-:W-:-:S03]  /*0c70*/  IMAD.IADD R0, R63, 0x1, -R0 ;  /* 0x000000013f007824 */ /* 0x000fc600078e0a00 */
[C---:B------:R-:W-:Y:S01]  /*0c80*/  ISETP.GT.AND P0, PT, R126.reuse, RZ, PT ;  /* 0x000000ff7e00720c */ /* 0x040fe20003f04270 */
[----:B------:R-:W-:Y:S01]  /*0c90*/  VIADD R126, R126, 0x1 ;  /* 0x000000017e7e7836 */ /* 0x000fe20000000000 */
[----:B------:R-:W-:-:S04]  /*0ca0*/  SEL R0, R0, RZ, P1 ;  /* 0x000000ff00007207 */ /* 0x000fc80000800000 */
[----:B------:R-:W-:-:S05]  /*0cb0*/  SEL R0, R0, RZ, P0 ;  /* 0x000000ff00007207 */ /* 0x000fca0000000000 */
[----:B-----5:R-:W-:Y:S01]  /*0cc0*/  IMAD R124, R124, R63, R0 ;  /* 0x0000003f7c7c7224 */ /* 0x020fe200078e0200 */
[----:B------:R-:W-:Y:S06]  /*0cd0*/  BRA `(.L_x_496) ;  /* 0x0000000000787947 */ /* 0x000fec0003800000 */
.L_x_495:
[-C--:B------:R-:W-:Y:S01]  /*0ce0*/  IABS R5, R63.reuse ;  /* 0x0000003f00057213 */ /* 0x080fe20000000000 */
[----:B------:R-:W0:Y:S01]  /*0cf0*/  LDC R0, c[0x0][0x388] ;  /* 0x0000e200ff007b82 */ /* 0x000e220000000800 */
[----:B------:R-:W-:Y:S01]  /*0d00*/  IABS R10, R63 ;  /* 0x0000003f000a7213 */ /* 0x000fe20000000000 */
[----:B------:R-:W-:Y:S01]  /*0d10*/  IMAD.MOV.U32 R128, RZ, RZ, RZ ;  /* 0x000000ffff807224 */ /* 0x000fe200078e00ff */
[----:B------:R-:W1:Y:S01]  /*0d20*/  I2F.RP R4, R5 ;  /* 0x0000000500047306 */ /* 0x000e620000209400 */
[----:B-----5:R-:W-:Y:S02]  /*0d30*/  IMAD.MOV.U32 R124, RZ, RZ, RZ ;  /* 0x000000ffff7c7224 */ /* 0x020fe400078e00ff */
[----:B------:R-:W-:-:S05]  /*0d40*/  IMAD.MOV R10, RZ, RZ, -R10 ;  /* 0x000000ffff0a7224 */ /* 0x000fca00078e0a0a */
[----:B-1----:R-:W1:Y:S01]  /*0d50*/  MUFU.RCP R4, R4 ;  /* 0x0000000400047308 */ /* 0x002e620000001000 */
[----:B0-----:R-:W-:Y:S02]  /*0d60*/  IADD3 R0, PT, PT, R63, -0x1, R0 ;  /* 0xffffffff3f007810 */ /* 0x001fe40007ffe000 */
[----:B-1----:R-:W-:Y:S02]  /*0d70*/  IADD3 R2, PT, PT, R4, 0xffffffe, RZ ;  /* 0x0ffffffe04027810 */ /* 0x002fe40007ffe0ff */
[----:B------:R-:W-:-:S03]  /*0d80*/  IABS R4, R0 ;  /* 0x0000000000047213 */ /* 0x000fc60000000000 */
[----:B------:R0:W1:Y:S01]  /*0d90*/  F2I.FTZ.U32.TRUNC.NTZ R3, R2 ;  /* 0x0000000200037305 */ /* 0x000062000021f000 */
[----:B------:R-:W-:-:S04]  /*0da0*/  LOP3.LUT R0, R0, R63, RZ, 0x3c, !PT ;  /* 0x0000003f00007212 */ /* 0x000fc800078e3cff */
[----:B------:R-:W-:Y:S01]  /*0db0*/  ISETP.GE.AND P2, PT, R0, RZ, PT ;  /* 0x000000ff0000720c */ /* 0x000fe20003f46270 */
[----:B0-----:R-:W-:Y:S02]  /*0dc0*/  IMAD.MOV.U32 R2, RZ, RZ, RZ ;  /* 0x000000ffff027224 */ /* 0x001fe400078e00ff */
[----:B-1----:R-:W-:-:S04]  /*0dd0*/  IMAD.MOV R6, RZ, RZ, -R3 ;  /* 0x000000ffff067224 */ /* 0x002fc800078e0a03 */
[----:B------:R-:W-:-:S04]  /*0de0*/  IMAD R7, R6, R5, RZ ;  /* 0x0000000506077224 */ /* 0x000fc800078e02ff */
[----:B------:R-:W-:Y:S01]  /*0df0*/  IMAD.HI.U32 R3, R3, R7, R2 ;  /* 0x0000000703037227 */ /* 0x000fe200078e0002 */
[----:B------:R-:W-:-:S05]  /*0e00*/  MOV R2, R10 ;  /* 0x0000000a00027202 */ /* 0x000fca0000000f00 */
[----:B------:R-:W-:-:S04]  /*0e10*/  IMAD.HI.U32 R3, R3, R4, RZ ;  /* 0x0000000403037227 */ /* 0x000fc800078e00ff */
[----:B------:R-:W-:-:S05]  /*0e20*/  IMAD R2, R3, R2, R4 ;  /* 0x0000000203027224 */ /* 0x000fca00078e0204 */
[----:B------:R-:W-:-:S13]  /*0e30*/  ISETP.GT.U32.AND P1, PT, R5, R2, PT ;  /* 0x000000020500720c */ /* 0x000fda0003f24070 */
[----:B------:R-:W-:Y:S02]  /*0e40*/  @!P1 IMAD.IADD R2, R2, 0x1, -R5 ;  /* 0x0000000102029824 */ /* 0x000fe400078e0a05 */
[----:B------:R-:W-:Y:S01]  /*0e50*/  @!P1 VIADD R3, R3, 0x1 ;  /* 0x0000000103039836 */ /* 0x000fe20000000000 */
[----:B------:R-:W-:Y:S02]  /*0e60*/  ISETP.NE.AND P1, PT, R63, RZ, PT ;  /* 0x000000ff3f00720c */ /* 0x000fe40003f25270 */
[----:B------:R-:W-:-:S13]  /*0e70*/  ISETP.GE.U32.AND P0, PT, R2, R5, PT ;  /* 0x000000050200720c */ /* 0x000fda0003f06070 */
[----:B------:R-:W-:-:S05]  /*0e80*/  @P0 VIADD R3, R3, 0x1 ;  /* 0x0000000103030836 */ /* 0x000fca0000000000 */
[----:B------:R-:W-:Y:S02]  /*0e90*/  @!P2 IADD3 R3, PT, PT, -R3, RZ, RZ ;  /* 0x000000ff0303a210 */ /* 0x000fe40007ffe1ff */
[----:B------:R-:W-:-:S05]  /*0ea0*/  @!P1 LOP3.LUT R3, RZ, R63, RZ, 0x33, !PT ;  /* 0x0000003fff039212 */ /* 0x000fca00078e33ff */
[----:B------:R-:W-:-:S07]  /*0eb0*/  IMAD.MOV.U32 R126, RZ, RZ, R3 ;  /* 0x000000ffff7e7224 */ /* 0x000fce00078e0003 */
.L_x_496:
[----:B------:R-:W-:-:S13]  /*0ec0*/  ISETP.GE.AND P0, PT, R126, 0x1, PT ;  /* 0x000000017e00780c */ /* 0x000fda0003f06270 */
[----:B------:R-:W-:Y:S05]  /*0ed0*/  @!P0 EXIT ;  /* 0x000000000000894d */ /* 0x000fea0003800000 */
[----:B------:R-:W0:Y:S01]  /*0ee0*/  S2R R61, SR_TID.X ;  /* 0x00000000003d7919 */ /* 0x000e220000002100 */
[----:B------:R-:W1:Y:S01]  /*0ef0*/  LDC.64 R4, c[0x0][0x470] ;  /* 0x00011c00ff047b82 */ /* 0x000e620000000a00 */
[----:B------:R-:W2:Y:S01]  /*0f00*/  LDCU.64 UR4, c[0x0][0x3b0] ;  /* 0x00007600ff0477ac */ /* 0x000ea20008000a00 */
[----:B------:R-:W-:Y:S01]  /*0f10*/  IADD3 R122, PT, PT, R126, -0x1, RZ ;  /* 0xffffffff7e7a7810 */ /* 0x000fe20007ffe0ff */
[----:B------:R-:W-:Y:S02]  /*0f20*/  IMAD.MOV.U32 R55, RZ, RZ, RZ ;  /* 0x000000ffff377224 */ /* 0x000fe400078e00ff */
[----:B------:R-:W-:-:S03]  /*0f30*/  IMAD.MOV.U32 R118, RZ, RZ, RZ ;  /* 0x000000ffff767224 */ /* 0x000fc600078e00ff */
[----:B------:R-:W3:Y:S01]  /*0f40*/  LDC.64 R6, c[0x0][0x4e8] ;  /* 0x00013a00ff067b82 */ /* 0x000ee20000000a00 */
[----:B--2---:R-:W-:-:S04]  /*0f50*/  IMAD.WIDE.U32 R2, R77, UR4, RZ ;  /* 0x000000044d027c25 */ /* 0x004fc8000f8e00ff */
[----:B------:R-:W-:Y:S01]  /*0f60*/  IMAD R57, R77, UR5, R3 ;  /* 0x000000054d397c24 */ /* 0x000fe2000f8e0203 */
[----:B-1----:R-:W-:-:S04]  /*0f70*/  LEA R59, P1, R2, R4, 0x2 ;  /* 0x00000004023b7211 */ /* 0x002fc800078210ff */
[----:B------:R-:W-:Y:S01]  /*0f80*/  LEA.HI.X R57, R2, R5, R57, 0x2, P1 ;  /* 0x0000000502397211 */ /* 0x000fe200008f1439 */
[----:B------:R-:W-:Y:S01]  /*0f90*/  IMAD.WIDE R4, R12, 0x4, RZ ;  /* 0x000000040c047825 */ /* 0x000fe200078e02ff */
[----:B---3--:R-:W-:-:S03]  /*0fa0*/  LEA R6, P0, R79, R6, 0x2 ;  /* 0x000000064f067211 */ /* 0x008fc600078010ff */
[----:B0-----:R-:W-:Y:S01]  /*0fb0*/  IMAD.SHL.U32 R120, R61, 0x10, RZ ;  /* 0x000000103d787824 */ /* 0x001fe200078e00ff */
[----:B------:R-:W-:-:S03]  /*0fc0*/  LEA.HI.X R7, R79, R7, RZ, 0x2, P0 ;  /* 0x000000074f077211 */ /* 0x000fc600000f14ff */
[C---:B------:R-:W-:Y:S01]  /*0fd0*/  VIADD R114, R120.reuse, 0x2 ;  /* 0x0000000278727836 */ /* 0x040fe20000000000 */
[C---:B------:R-:W-:Y:S01]  /*0fe0*/  LOP3.LUT R92, R120.reuse, 0x3e00, RZ, 0xc0, !PT ;  /* 0x00003e00785c7812 */ /* 0x040fe200078ec0ff */
[C---:B------:R-:W-:Y:S01]  /*0ff0*/  VIADD R112, R120.reuse, 0x3 ;  /* 0x0000000378707836 */ /* 0x040fe20000000000 */
[C---:B------:R-:W-:Y:S01]  /*1000*/  IADD3 R116, PT, PT, R120.reuse, 0x1, RZ ;  /* 0x0000000178747810 */ /* 0x040fe20007ffe0ff */
[----:B------:R-:W-:Y:S01]  /*1010*/  VIADD R110, R120, 0x4 ;  /* 0x00000004786e7836 */ /* 0x000fe20000000000 */
[----:B------:R-:W-:Y:S01]  /*1020*/  LOP3.LUT R92, R92, 0x1f, R61, 0xf8, !PT ;  /* 0x0000001f5c5c7812 */ /* 0x000fe200078ef83d */
[C---:B------:R-:W-:Y:S01]  /*1030*/  VIADD R106, R120.reuse, 0x6 ;  /* 0x00000006786a7836 */ /* 0x040fe20000000000 */
[C---:B------:R-:W-:Y:S01]  /*1040*/  IADD3 R108, PT, PT, R120.reuse, 0x5, RZ ;  /* 0x00000005786c7810 */ /* 0x040fe20007ffe0ff */
[C---:B------:R-:W-:Y:S01]  /*1050*/  VIADD R104, R120.reuse, 0x7 ;  /* 0x0000000778687836 */ /* 0x040fe20000000000 */
[----:B------:R-:W-:Y:S01]  /*1060*/  IADD3 R100, PT, PT, R120, 0x9, RZ ;  /* 0x0000000978647810 */ /* 0x000fe20007ffe0ff */
[----:B------:R-:W-:Y:S01]  /*1070*/  IMAD.WIDE.U32 R2, R92, 0x4, RZ ;  /* 0x000000045c027825 */ /* 0x000fe200078e00ff */
[----:B------:R-:W-:-:S02]  /*1080*/  IADD3 R90, PT, PT, R120, 0xd, RZ ;  /* 0x0000000d785a7810 */ /* 0x000fc40007ffe0ff */
[----:B------:R-:W-:Y:S01]  /*1090*/  LOP3.LUT R84, R92, 0x20, RZ, 0xfc, !PT ;  /* 0x000000205c547812 */ /* 0x000fe200078efcff */
[----:B------:R-:W-:Y:S01]  /*10a0*/  VIADD R102, R120, 0x8 ;  /* 0x0000000878667836 */ /* 0x000fe20000000000 */
        /* <DEDUP_REMOVED lines=18> */
[----:B------:R-:W-:Y:S02]  /*11d0*/  LOP3.LUT R56, R92, 0x1e0, RZ, 0xfc, !PT ;  /* 0x000001e05c387812 */ /* 0x000fe400078efcff */
[----:B------:R-:W-:-:S07]  /*11e0*/  LOP3.LUT R54, R2, 0x400, RZ, 0xfc, !PT ;  /* 0x0000040002367812 */ /* 0x000fce00078efcff */
.L_x_536:
[----:B------:R-:W0:Y:S02]  /*11f0*/  LDC.64 R10, c[0x0][0x4f8] ;  /* 0x00013e00ff0a7b82 */ /* 0x000e240000000a00 */
[----:B0-----:R-:W-:-:S04]  /*1200*/  ISETP.NE.U32.AND P0, PT, R10, RZ, PT ;  /* 0x000000ff0a00720c */ /* 0x001fc80003f05070 */
[----:B------:R-:W-:-:S13]  /*1210*/  ISETP.NE.AND.EX P0, PT, R11, RZ, PT, P0 ;  /* 0x000000ff0b00720c */ /* 0x000fda0003f05300 */
[----:B------:R-:W0:Y:S01]  /*1220*/  @P0 LDC.64 R10, c[0x0][0x4f8] ;  /* 0x00013e00ff0a0b82 */ /* 0x000e220000000a00 */
[----:B------:R-:W-:-:S04]  /*1230*/  @P0 IMAD.IADD R13, R55, 0x1, R128 ;  /* 0x00000001370d0824 */ /* 0x000fc800078e0280 */
[----:B0-----:R-:W-:-:S03]  /*1240*/  @P0 IMAD.WIDE R10, R13, 0x4, R10 ;  /* 0x000000040d0a0825 */ /* 0x001fc600078e020a */
[----:B------:R-:W0:Y:S02]  /*1250*/  @!P0 LDC R13, c[0x0][0x388] ;  /* 0x0000e200ff0d8b82 */ /* 0x000e240000000800 */
[----:B------:R-:W2:Y:S04]  /*1260*/  @P0 LDG.E R53, desc[UR10][R10.64+0x4] ;  /* 0x0000040a0a350981 */ /* 0x000ea8000c1e1900 */
[----:B------:R-:W2:Y:S01]  /*1270*/  @P0 LDG.E R0, desc[UR10][R10.64] ;  /* 0x0000000a0a000981 */ /* 0x000ea2000c1e1900 */
[----:B------:R-:W-:Y:S01]  /*1280*/  @!P0 IADD3 R12, PT, PT, -R118, RZ, RZ ;  /* 0x000000ff760c8210 */ /* 0x000fe20007ffe1ff */
[----:B--2---:R-:W-:-:S03]  /*1290*/  @P0 IMAD.IADD R53, R53, 0x1, -R0 ;  /* 0x0000000135350824 */ /* 0x004fc600078e0a00 */
[----:B0-----:R-:W-:-:S04]  /*12a0*/  @!P0 VIADDMNMX R53, R12, R13, R63, PT ;  /* 0x0000000d0c358246 */ /* 0x001fc8000380013f */
[----:B------:R-:W-:-:S13]  /*12b0*/  ISETP.GE.AND P0, PT, R53, 0x1, PT ;  /* 0x000000013500780c */ /* 0x000fda0003f06270 */
[----:B------:R-:W-:Y:S05]  /*12c0*/  @!P0 EXIT ;  /* 0x000000000000894d */ /* 0x000fea0003800000 */
[-C--:B------:R-:W-:Y:S01]  /*12d0*/  ISETP.GE.AND P6, PT, R92, R53.reuse, PT ;  /* 0x000000355c00720c */ /* 0x080fe20003fc6270 */
[----:B------:R-:W-:Y:S01]  /*12e0*/  BAR.SYNC.DEFER_BLOCKING 0x0 ;  /* 0x0000000000007b1d */ /* 0x000fe20000010000 */
[-C--:B------:R-:W-:Y:S01]  /*12f0*/  ISETP.GE.AND P5, PT, R84, R53.reuse, PT ;  /* 0x000000355400720c */ /* 0x080fe20003fa6270 */
[----:B------:R-:W-:Y:S01]  /*1300*/  IMAD.SHL.U32 R11, R92, 0x4, RZ ;  /* 0x000000045c0b7824 */ /* 0x000fe200078e00ff */
[----:B------:R-:W-:Y:S02]  /*1310*/  LOP3.LUT R192, R192, 0xfffffbff, RZ, 0xc0, !PT ;  /* 0xfffffbffc0c07812 */ /* 0x000fe400078ec0ff */
[----:B------:R-:W-:Y:S02]  /*1320*/  CS2R R18, SRZ ;  /* 0x0000000000127805 */ /* 0x000fe4000001ff00 */
[----:B------:R-:W-:Y:S02]  /*1330*/  ISETP.GE.AND P4, PT, R82, R53, PT ;  /* 0x000000355200720c */ /* 0x000fe40003f86270 */
[----:B------:R-:W-:-:S02]  /*1340*/  CS2R R20, SRZ ;  /* 0x0000000000147805 */ /* 0x000fc4000001ff00 */
[-C--:B------:R-:W-:Y:S01]  /*1350*/  ISETP.GE.AND P3, PT, R80, R53.reuse, PT ;  /* 0x000000355000720c */ /* 0x080fe20003f66270 */
[----:B------:R-:W-:Y:S01]  /*1360*/  IMAD.MOV.U32 R0, RZ, RZ, RZ ;  /* 0x000000ffff007224 */ /* 0x000fe200078e00ff */
[----:B------:R-:W-:Y:S02]  /*1370*/  ISETP.GE.AND P2, PT, R78, R53, PT ;  /* 0x000000354e00720c */ /* 0x000fe40003f46270 */
[----:B------:R-:W-:Y:S02]  /*1380*/  CS2R R14, SRZ ;  /* 0x00000000000e7805 */ /* 0x000fe4000001ff00 */
[----:B------:R-:W-:Y:S02]  /*1390*/  IADD3 R10, P0, PT, R11, R136, RZ ;  /* 0x000000880b0a7210 */ /* 0x000fe40007f1e0ff */
[----:B------:R-:W-:Y:S02]  /*13a0*/  CS2R R16, SRZ ;  /* 0x0000000000107805 */ /* 0x000fe4000001ff00 */
[----:B------:R-:W-:-:S02]  /*13b0*/  @P6 LOP3.LUT R192, R192, 0x400, RZ, 0xfc, !PT ;  /* 0x00000400c0c06812 */ /* 0x000fc400078efcff */
[----:B------:R-:W-:Y:S02]  /*13c0*/  CS2R R22, SRZ ;  /* 0x0000000000167805 */ /* 0x000fe4000001ff00 */
[----:B------:R-:W-:Y:S02]  /*13d0*/  IADD3 R12, P1, PT, R11, R134, RZ ;  /* 0x000000860b0c7210 */ /* 0x000fe40007f3e0ff */
[----:B------:R-:W-:Y:S02]  /*13e0*/  CS2R R24, SRZ ;  /* 0x0000000000187805 */ /* 0x000fe4000001ff00 */
[----:B------:R-:W-:Y:S02]  /*13f0*/  LOP3.LUT R192, R192, 0xfffffdff, RZ, 0xc0, !PT ;  /* 0xfffffdffc0c07812 */ /* 0x000fe400078ec0ff */
[----:B------:R-:W-:Y:S02]  /*1400*/  CS2R R26, SRZ ;  /* 0x00000000001a7805 */ /* 0x000fe4000001ff00 */
[----:B------:R-:W-:Y:S01]  /*1410*/  IADD3.X R11, PT, PT, RZ, R137, RZ, P0, !PT ;  /* 0x00000089ff0b7210 */ /* 0x000fe200007fe4ff */
[----:B------:R-:W-:Y:S01]  /*1420*/  IMAD.X R13, RZ, RZ, R135, P1 ;  /* 0x000000ffff0d7224 */ /* 0x000fe200008e0687 */
[----:B------:R-:W-:Y:S01]  /*1430*/  @P5 LOP3.LUT R192, R192, 0x200, RZ, 0xfc, !PT ;  /* 0x00000200c0c05812 */ /* 0x000fe200078efcff */
[----:B------:R-:W-:-:S03]  /*1440*/  IMAD.MOV.U32 R29, RZ, RZ, RZ ;  /* 0x000000ffff1d7224 */ /* 0x000fc600078e00ff */
[----:B------:R-:W-:Y:S01]  /*1450*/  LOP3.LUT R192, R192, 0xfffffeff, RZ, 0xc0, !PT ;  /* 0xfffffeffc0c07812 */ /* 0x000fe200078ec0ff */
[----:B------:R-:W2:Y:S03]  /*1460*/  @!P6 LDG.E R0, desc[UR10][R12.64] ;  /* 0x0000000a0c00e981 */ /* 0x000ea6000c1e1900 */
[----:B------:R-:W-:Y:S01]  /*1470*/  @P4 LOP3.LUT R192, R192, 0x100, RZ, 0xfc, !PT ;  /* 0x00000100c0c04812 */ /* 0x000fe200078efcff */
[----:B------:R-:W3:Y:S03]  /*1480*/  @!P5 LDG.E R15, desc[UR10][R12.64+0x80] ;  /* 0x0000800a0c0fd981 */ /* 0x000ee6000c1e1900 */
[----:B------:R-:W-:Y:S01]  /*1490*/  LOP3.LUT R192, R192, 0xffffff7f, RZ, 0xc0, !PT ;  /* 0xffffff7fc0c07812 */ /* 0x000fe200078ec0ff */
[----:B------:R-:W4:Y:S03]  /*14a0*/  @!P4 LDG.E R14, desc[UR10][R12.64+0x100] ;  /* 0x0001000a0c0ec981 */ /* 0x000f26000c1e1900 */
[----:B------:R-:W-:Y:S01]  /*14b0*/  @P3 LOP3.LUT R192, R192, 0x80, RZ, 0xfc, !PT ;  /* 0x00000080c0c03812 */ /* 0x000fe200078efcff */
[----:B------:R-:W5:Y:S01]  /*14c0*/  @!P3 LDG.E R17, desc[UR10][R12.64+0x180] ;  /* 0x0001800a0c11b981 */ /* 0x000f62000c1e1900 */
[----:B------:R-:W-:-:S02]  /*14d0*/  ISETP.GE.AND P0, PT, R76, R53, PT ;  /* 0x000000354c00720c */ /* 0x000fc40003f06270 */
[----:B------:R-:W-:Y:S01]  /*14e0*/  LOP3.LUT R192, R192, 0xffffffbf, RZ, 0xc0, !PT ;  /* 0xffffffbfc0c07812 */ /* 0x000fe200078ec0ff */
[----:B------:R-:W5:Y:S03]  /*14f0*/  @!P2 LDG.E R16, desc[UR10][R12.64+0x200] ;  /* 0x0002000a0c10a981 */ /* 0x000f66000c1e1900 */
[----:B------:R-:W-:-:S04]  /*1500*/  @P2 LOP3.LUT R192, R192, 0x40, RZ, 0xfc, !PT ;  /* 0x00000040c0c02812 */ /* 0x000fc800078efcff */
[----:B------:R-:W-:-:S03]  /*1510*/  LOP3.LUT R192, R192, 0xffffffdf, RZ, 0xc0, !PT ;  /* 0xffffffdfc0c07812 */ /* 0x000fc600078ec0ff */
[----:B------:R-:W5:Y:S01]  /*1520*/  @!P0 LDG.E R19, desc[UR10][R12.64+0x280] ;  /* 0x0002800a0c138981 */ /* 0x000f62000c1e1900 */
[----:B------:R-:W-:Y:S02]  /*1530*/  @P0 LOP3.LUT R192, R192, 0x20, RZ, 0xfc, !PT ;  /* 0x00000020c0c00812 */ /* 0x000fe400078efcff */
[----:B------:R-:W-:Y:S02]  /*1540*/  ISETP.GE.AND P0, PT, R74, R53, PT ;  /* 0x000000354a00720c */ /* 0x000fe40003f06270 */
[----:B------:R-:W-:-:S11]  /*1550*/  LOP3.LUT R192, R192, 0xffffffef, RZ, 0xc0, !PT ;  /* 0xffffffefc0c07812 */ /* 0x000fd600078ec0ff */
[----:B------:R-:W-:Y:S01]  /*1560*/  @P0 LOP3.LUT R192, R192, 0x10, RZ, 0xfc, !PT ;  /* 0x00000010c0c00812 */ /* 0x000fe200078efcff */
[----:B------:R-:W5:Y:S01]  /*1570*/  @!P0 LDG.E R18, desc[UR10][R12.64+0x300] ;  /* 0x0003000a0c128981 */ /* 0x000f62000c1e1900 */
[----:B------:R-:W-:Y:S02]  /*1580*/  ISETP.GE.AND P0, PT, R72, R53, PT ;  /* 0x000000354800720c */ /* 0x000fe40003f06270 */
[----:B------:R-:W-:-:S11]  /*1590*/  LOP3.LUT R192, R192, 0xfffffff7, RZ, 0xc0, !PT ;  /* 0xfffffff7c0c07812 */ /* 0x000fd600078ec0ff */
[----:B------:R-:W-:Y:S01]  /*15a0*/  @P0 LOP3.LUT R192, R192, 0x8, RZ, 0xfc, !PT ;  /* 0x00000008c0c00812 */ /* 0x000fe200078efcff */
[----:B------:R-:W5:Y:S01]  /*15b0*/  @!P0 LDG.E R21, desc[UR10][R12.64+0x380] ;  /* 0x0003800a0c158981 */ /* 0x000f62000c1e1900 */
[-C--:B------:R-:W-:Y:S02]  /*15c0*/  ISETP.GE.AND P0, PT, R70, R53.reuse, PT ;  /* 0x000000354600720c */ /* 0x080fe40003f06270 */
[----:B------:R-:W-:Y:S02]  /*15d0*/  LOP3.LUT R192, R192, 0xfffffffb, RZ, 0xc0, !PT ;  /* 0xfffffffbc0c07812 */ /* 0x000fe400078ec0ff */
[-C--:B------:R-:W-:Y:S02]  /*15e0*/  ISETP.GE.AND P6, PT, R68, R53.reuse, PT ;  /* 0x000000354400720c */ /* 0x080fe40003fc6270 */
[-C--:B------:R-:W-:Y:S02]  /*15f0*/  ISETP.GE.AND P1, PT, R64, R53.reuse, PT ;  /* 0x000000354000720c */ /* 0x080fe40003f26270 */
[----:B------:R-:W-:-:S05]  /*1600*/  ISETP.GE.AND P2, PT, R62, R53, PT ;  /* 0x000000353e00720c */ /* 0x000fca0003f46270 */
[----:B------:R-:W-:Y:S01]  /*1610*/  @P0 LOP3.LUT R192, R192, 0x4, RZ, 0xfc, !PT ;  /* 0x00000004c0c00812 */ /* 0x000fe200078efcff */
[----:B------:R-:W5:Y:S01]  /*1620*/  @!P0 LDG.E R20, desc[UR10][R12.64+0x400] ;  /* 0x0004000a0c148981 */ /* 0x000f62000c1e1900 */
[-C--:B------:R-:W-:Y:S02]  /*1630*/  ISETP.GE.AND P0, PT, R66, R53.reuse, PT ;  /* 0x000000354200720c */ /* 0x080fe40003f06270 */
[-C--:B------:R-:W-:Y:S01]  /*1640*/  ISETP.GE.AND P3, PT, R60, R53.reuse, PT ;  /* 0x000000353c00720c */ /* 0x080fe20003f66270 */
[----:B------:R-:W5:Y:S01]  /*1650*/  @!P6 LDG.E R23, desc[UR10][R12.64+0x480] ;  /* 0x0004800a0c17e981 */ /* 0x000f62000c1e1900 */
[-C--:B------:R-:W-:Y:S02]  /*1660*/  ISETP.GE.AND P4, PT, R58, R53.reuse, PT ;  /* 0x000000353a00720c */ /* 0x080fe40003f86270 */
[----:B------:R-:W-:Y:S01]  /*1670*/  ISETP.GE.AND P5, PT, R56, R53, PT ;  /* 0x000000353800720c */ /* 0x000fe20003fa6270 */
[----:B------:R-:W5:Y:S04]  /*1680*/  @!P1 LDG.E R25, desc[UR10][R12.64+0x580] ;  /* 0x0005800a0c199981 */ /* 0x000f68000c1e1900 */
[----:B------:R-:W5:Y:S04]  /*1690*/  @!P2 LDG.E R24, desc[UR10][R12.64+0x600] ;  /* 0x0006000a0c18a981 */ /* 0x000f68000c1e1900 */
[----:B------:R-:W5:Y:S04]  /*16a0*/  @!P0 LDG.E R22, desc[UR10][R12.64+0x500] ;  /* 0x0005000a0c168981 */ /* 0x000f68000c1e1900 */
[----:B------:R-:W5:Y:S04]  /*16b0*/  @!P3 LDG.E R27, desc[UR10][R12.64+0x680] ;  /* 0x0006800a0c1bb981 */ /* 0x000f68000c1e1900 */
[----:B------:R-:W5:Y:S04]  /*16c0*/  @!P4 LDG.E R26, desc[UR10][R12.64+0x700] ;  /* 0x0007000a0c1ac981 */ /* 0x000f68000c1e1900 */
[----:B------:R0:W5:Y:S01]  /*16d0*/  @!P5 LDG.E R29, desc[UR10][R12.64+0x780] ;  /* 0x0007800a0c1dd981 */ /* 0x000162000c1e1900 */
[----:B------:R-:W0:Y:S01]  /*16e0*/  S2R R52, SR_LANEID ;  /* 0x0000000000347919 */ /* 0x000e220000000000 */
[----:B------:R-:W1:Y:S01]  /*16f0*/  S2UR UR6, SR_CgaCtaId ;  /* 0x00000000000679c3 */ /* 0x000e620000008800 */
[----:B------:R-:W-:Y:S01]  /*1700*/  UMOV UR4, 0x400 ;  /* 0x0000040000047882 */ /* 0x000fe20000000000 */
[----:B------:R-:W-:-:S04]  /*1710*/  LOP3.LUT R192, R192, 0xfffffffd, RZ, 0xc0, !PT ;  /* 0xfffffffdc0c07812 */ /* 0x000fc800078ec0ff */
[----:B------:R-:W-:Y:S02]  /*1720*/  @P6 LOP3.LUT R192, R192, 0x2, RZ, 0xfc, !PT ;  /* 0x00000002c0c06812 */ /* 0x000fe400078efcff */
[----:B------:R-:W-:Y:S02]  /*1730*/  P2R R97, PR, RZ, 0x40 ;  /* 0x00000040ff617803 */ /* 0x000fe40000000000 */
[----:B------:R-:W-:Y:S01]  /*1740*/  LOP3.LUT P6, RZ, R192, 0x4, RZ, 0xc0, !PT ;  /* 0x00000004c0ff7812 */ /* 0x000fe200078cc0ff */
[----:B-1----:R-:W-:Y:S01]  /*1750*/  ULEA UR6, UR6, UR4, 0x18 ;  /* 0x0000000406067291 */ /* 0x002fe2000f8ec0ff */
[C---:B0-----:R-:W-:Y:S02]  /*1760*/  VIADD R13, R52.reuse, 0x80 ;  /* 0x00000080340d7836 */ /* 0x041fe40000000000 */
[C---:B------:R-:W-:Y:S01]  /*1770*/  VIADD R31, R52.reuse, 0x20 ;  /* 0x00000020341f7836 */ /* 0x040fe20000000000 */
[C---:B------:R-:W-:Y:S01]  /*1780*/  IADD3 R33, PT, PT, R52.reuse, 0x40, RZ ;  /* 0x0000004034217810 */ /* 0x040fe20007ffe0ff */
[C---:B------:R-:W-:Y:S01]  /*1790*/  VIADD R35, R52.reuse, 0x60 ;  /* 0x0000006034237836 */ /* 0x040fe20000000000 */
[-C--:B------:R-:W-:Y:S01]  /*17a0*/  LEA.HI.SX32 R13, R13, R52.reuse, 0x1b ;  /* 0x000000340d0d7211 */ /* 0x080fe200078fdaff */
[----:B------:R-:W-:Y:S01]  /*17b0*/  IMAD.MOV.U32 R146, RZ, RZ, RZ ;  /* 0x000000ffff927224 */ /* 0x000fe200078e00ff */
[CC--:B------:R-:W-:Y:S01]  /*17c0*/  LEA.HI.SX32 R51, R52.reuse, R52.reuse, 0x1b ;  /* 0x0000003434337211 */ /* 0x0c0fe200078fdaff */
[----:B------:R-:W-:Y:S01]  /*17d0*/  IMAD.MOV.U32 R148, RZ, RZ, RZ ;  /* 0x000000ffff947224 */ /* 0x000fe200078e00ff */
[-C--:B------:R-:W-:Y:S01]  /*17e0*/  LEA.HI.SX32 R31, R31, R52.reuse, 0x1b ;  /* 0x000000341f1f7211 */ /* 0x080fe200078fdaff */
[----:B------:R-:W-:Y:S01]  /*17f0*/  HFMA2 R150, -RZ, RZ, 0, 0 ;  /* 0x00000000ff967431 */ /* 0x000fe200000001ff */
[C---:B------:R-:W-:Y:S01]  /*1800*/  IADD3 R37, PT, PT, R52.reuse, 0xa0, RZ ;  /* 0x000000a034257810 */ /* 0x040fe20007ffe0ff */
[----:B------:R-:W-:Y:S01]  /*1810*/  IMAD.MOV.U32 R152, RZ, RZ, RZ ;  /* 0x000000ffff987224 */ /* 0x000fe200078e00ff */
[----:B------:R-:W-:Y:S01]  /*1820*/  LEA R47, R13, UR6, 0x2 ;  /* 0x000000060d2f7c11 */ /* 0x000fe2000f8e10ff */
[C---:B------:R-:W-:Y:S01]  /*1830*/  VIADD R13, R52.reuse, 0xc0 ;  /* 0x000000c0340d7836 */ /* 0x040fe20000000000 */
[-C--:B------:R-:W-:Y:S01]  /*1840*/  LEA.HI.SX32 R33, R33, R52.reuse, 0x1b ;  /* 0x0000003421217211 */ /* 0x080fe200078fdaff */
[----:B------:R-:W-:Y:S01]  /*1850*/  IMAD.MOV.U32 R154, RZ, RZ, RZ ;  /* 0x000000ffff9a7224 */ /* 0x000fe200078e00ff */
[-C--:B------:R-:W-:Y:S01]  /*1860*/  LEA.HI.SX32 R35, R35, R52.reuse, 0x1b ;  /* 0x0000003423237211 */ /* 0x080fe200078fdaff */
[----:B------:R-:W-:Y:S01]  /*1870*/  HFMA2 R158, -RZ, RZ, 0, 0 ;  /* 0x00000000ff9e7431 */ /* 0x000fe200000001ff */
[----:B------:R-:W-:Y:S01]  /*1880*/  LEA R51, R51, UR6, 0x2 ;  /* 0x0000000633337c11 */ /* 0x000fe2000f8e10ff */
[----:B------:R-:W-:Y:S01]  /*1890*/  IMAD.MOV.U32 R156, RZ, RZ, RZ ;  /* 0x000000ffff9c7224 */ /* 0x000fe200078e00ff */
[----:B------:R-:W-:Y:S01]  /*18a0*/  LEA R50, R31, UR6, 0x2 ;  /* 0x000000061f327c11 */ /* 0x000fe2000f8e10ff */
[----:B------:R-:W-:Y:S01]  /*18b0*/  VIADD R31, R52, 0xe0 ;  /* 0x000000e0341f7836 */ /* 0x000fe20000000000 */
[----:B------:R-:W-:Y:S01]  /*18c0*/  LEA.HI.SX32 R37, R37, R52, 0x1b ;  /* 0x0000003425257211 */ /* 0x000fe200078fdaff */
[----:B------:R-:W-:Y:S01]  /*18d0*/  IMAD.MOV.U32 R162, RZ, RZ, RZ ;  /* 0x000000ffffa27224 */ /* 0x000fe200078e00ff */
[----:B------:R-:W-:Y:S01]  /*18e0*/  LEA R49, R33, UR6, 0x2 ;  /* 0x0000000621317c11 */ /* 0x000fe2000f8e10ff */
[----:B------:R-:W0:Y:S01]  /*18f0*/  LDCU.U8 UR4, c[0x0][0x3a8] ;  /* 0x00007500ff0477ac */ /* 0x000e220008000000 */
[----:B------:R-:W-:-:S02]  /*1900*/  P2R R95, PR, RZ, 0x40 ;  /* 0x00000040ff5f7803 */ /* 0x000fc40000000000 */
[----:B------:R-:W-:Y:S02]  /*1910*/  LEA R48, R35, UR6, 0x2 ;  /* 0x0000000623307c11 */ /* 0x000fe4000f8e10ff */
[-C--:B------:R-:W-:Y:S01]  /*1920*/  LEA.HI.SX32 R13, R13, R52.reuse, 0x1b ;  /* 0x000000340d0d7211 */ /* 0x080fe200078fdaff */
[----:B------:R-:W-:Y:S01]  /*1930*/  VIADD R35, R52, 0x120 ;  /* 0x0000012034237836 */ /* 0x000fe20000000000 */
[----:B------:R-:W-:Y:S02]  /*1940*/  LOP3.LUT P6, RZ, R192, 0x8, RZ, 0xc0, !PT ;  /* 0x00000008c0ff7812 */ /* 0x000fe400078cc0ff */
[----:B------:R-:W-:Y:S01]  /*1950*/  LEA R46, R37, UR6, 0x2 ;  /* 0x00000006252e7c11 */ /* 0x000fe2000f8e10ff */
[C---:B------:R-:W-:Y:S01]  /*1960*/  VIADD R37, R52.reuse, 0x140 ;  /* 0x0000014034257836 */ /* 0x040fe20000000000 */
[----:B------:R-:W-:Y:S02]  /*1970*/  IADD3 R33, PT, PT, R52, 0x100, RZ ;  /* 0x0000010034217810 */ /* 0x000fe40007ffe0ff */
[----:B------:R-:W-:-:S02]  /*1980*/  LEA.HI.SX32 R31, R31, R52, 0x1b ;  /* 0x000000341f1f7211 */ /* 0x000fc400078fdaff */
[----:B------:R-:W-:Y:S02]  /*1990*/  LEA R45, R13, UR6, 0x2 ;  /* 0x000000060d2d7c11 */ /* 0x000fe4000f8e10ff */
[----:B------:R-:W-:Y:S02]  /*19a0*/  P2R R93, PR, RZ, 0x40 ;  /* 0x00000040ff5d7803 */ /* 0x000fe40000000000 */
[----:B------:R-:W-:Y:S02]  /*19b0*/  IADD3 R13, PT, PT, R52, 0x160, RZ ;  /* 0x00000160340d7810 */ /* 0x000fe40007ffe0ff */
[----:B------:R-:W-:Y:S02]  /*19c0*/  LOP3.LUT P6, RZ, R192, 0x10, RZ, 0xc0, !PT ;  /* 0x00000010c0ff7812 */ /* 0x000fe400078cc0ff */
[-C--:B------:R-:W-:Y:S02]  /*19d0*/  LEA.HI.SX32 R33, R33, R52.reuse, 0x1b ;  /* 0x0000003421217211 */ /* 0x080fe400078fdaff */
[----:B------:R-:W-:-:S02]  /*19e0*/  LEA.HI.SX32 R35, R35, R52, 0x1b ;  /* 0x0000003423237211 */ /* 0x000fc400078fdaff */
[----:B------:R-:W-:Y:S01]  /*19f0*/  LEA R44, R31, UR6, 0x2 ;  /* 0x000000061f2c7c11 */ /* 0x000fe2000f8e10ff */
[----:B------:R-:W-:Y:S01]  /*1a00*/  VIADD R31, R52, 0x1e0 ;  /* 0x000001e0341f7836 */ /* 0x000fe20000000000 */
[-C--:B------:R-:W-:Y:S02]  /*1a10*/  LEA.HI.SX32 R37, R37, R52.reuse, 0x1b ;  /* 0x0000003425257211 */ /* 0x080fe400078fdaff */
[----:B------:R-:W-:Y:S02]  /*1a20*/  LEA.HI.SX32 R13, R13, R52, 0x1b ;  /* 0x000000340d0d7211 */ /* 0x000fe400078fdaff */
[----:B------:R-:W-:Y:S02]  /*1a30*/  P2R R91, PR, RZ, 0x40 ;  /* 0x00000040ff5b7803 */ /* 0x000fe40000000000 */
[----:B------:R-:W-:Y:S02]  /*1a40*/  LEA R43, R33, UR6, 0x2 ;  /* 0x00000006212b7c11 */ /* 0x000fe4000f8e10ff */
[----:B------:R-:W-:-:S02]  /*1a50*/  LOP3.LUT P6, RZ, R192, 0x20, RZ, 0xc0, !PT ;  /* 0x00000020c0ff7812 */ /* 0x000fc400078cc0ff */
[----:B------:R-:W-:Y:S02]  /*1a60*/  LEA R42, R35, UR6, 0x2 ;  /* 0x00000006232a7c11 */ /* 0x000fe4000f8e10ff */
[----:B------:R-:W-:Y:S02]  /*1a70*/  LEA R41, R37, UR6, 0x2 ;  /* 0x0000000625297c11 */ /* 0x000fe4000f8e10ff */
[----:B------:R-:W-:Y:S02]  /*1a80*/  LEA R40, R13, UR6, 0x2 ;  /* 0x000000060d287c11 */ /* 0x000fe4000f8e10ff */
[----:B------:R-:W-:Y:S02]  /*1a90*/  LEA.HI.SX32 R31, R31, R52, 0x1b ;  /* 0x000000341f1f7211 */ /* 0x000fe400078fdaff */
[----:B------:R-:W-:Y:S02]  /*1aa0*/  P2R R89, PR, RZ, 0x40 ;  /* 0x00000040ff597803 */ /* 0x000fe40000000000 */
[----:B------:R-:W-:-:S02]  /*1ab0*/  LOP3.LUT P6, RZ, R192, 0x40, RZ, 0xc0, !PT ;  /* 0x00000040c0ff7812 */ /* 0x000fc400078cc0ff */
[----:B------:R-:W-:Y:S02]  /*1ac0*/  LEA R36, R31, UR6, 0x2 ;  /* 0x000000061f247c11 */ /* 0x000fe4000f8e10ff */
[----:B------:R-:W-:Y:S02]  /*1ad0*/  P2R R87, PR, RZ, 0x40 ;  /* 0x00000040ff577803 */ /* 0x000fe40000000000 */
[----:B------:R-:W-:-:S04]  /*1ae0*/  LOP3.LUT P6, RZ, R192, 0x80, RZ, 0xc0, !PT ;  /* 0x00000080c0ff7812 */ /* 0x000fc800078cc0ff */
[----:B------:R-:W-:Y:S02]  /*1af0*/  P2R R85, PR, RZ, 0x40 ;  /* 0x00000040ff557803 */ /* 0x000fe40000000000 */
[----:B------:R-:W-:-:S04]  /*1b00*/  LOP3.LUT P6, RZ, R192, 0x100, RZ, 0xc0, !PT ;  /* 0x00000100c0ff7812 */ /* 0x000fc800078cc0ff */
[----:B------:R-:W-:Y:S02]  /*1b10*/  P2R R83, PR, RZ, 0x40 ;  /* 0x00000040ff537803 */ /* 0x000fe40000000000 */
[----:B------:R-:W-:-:S04]  /*1b20*/  LOP3.LUT P6, RZ, R192, 0x200, RZ, 0xc0, !PT ;  /* 0x00000200c0ff7812 */ /* 0x000fc800078cc0ff */
[----:B------:R-:W-:Y:S02]  /*1b30*/  P2R R81, PR, RZ, 0x40 ;  /* 0x00000040ff517803 */ /* 0x000fe40000000000 */
[----:B------:R-:W-:Y:S02]  /*1b40*/  LOP3.LUT P6, RZ, R192, 0x400, RZ, 0xc0, !PT ;  /* 0x00000400c0ff7812 */ /* 0x000fe400078cc0ff */
[----:B------:R-:W-:Y:S01]  /*1b50*/  MOV R13, RZ ;  /* 0x000000ff000d7202 */ /* 0x000fe20000000f00 */
[----:B--2---:R-:W-:Y:S04]  /*1b60*/  STS [R51], R0 ;  /* 0x0000000033007388 */ /* 0x004fe80000000800 */
[----:B---3--:R1:W-:Y:S04]  /*1b70*/  STS [R50+0x80], R15 ;  /* 0x0000800f32007388 */ /* 0x0083e80000000800 */
[----:B----4-:R-:W-:Y:S04]  /*1b80*/  STS [R49+0x100], R14 ;  /* 0x0001000e31007388 */ /* 0x010fe80000000800 */
[----:B-----5:R2:W-:Y:S01]  /*1b90*/  STS [R48+0x180], R17 ;  /* 0x0001801130007388 */ /* 0x0205e20000000800 */
[----:B-1----:R-:W-:-:S03]  /*1ba0*/  VIADD R15, R52, 0x180 ;  /* 0x00000180340f7836 */ /* 0x002fc60000000000 */
[----:B------:R-:W-:Y:S01]  /*1bb0*/  STS [R47+0x200], R16 ;  /* 0x000200102f007388 */ /* 0x000fe20000000800 */
[C---:B------:R-:W-:Y:S01]  /*1bc0*/  SHF.L.U32 R0, R52.reuse, 0x4, RZ ;  /* 0x0000000434007819 */ /* 0x040fe200000006ff */
[C---:B--2---:R-:W-:Y:S01]  /*1bd0*/  VIADD R17, R52.reuse, 0x1a0 ;  /* 0x000001a034117836 */ /* 0x044fe20000000000 */
[-C--:B------:R-:W-:Y:S01]  /*1be0*/  LEA.HI.SX32 R15, R15, R52.reuse, 0x1b ;  /* 0x000000340f0f7211 */ /* 0x080fe200078fdaff */
[----:B------:R1:W-:Y:S03]  /*1bf0*/  STS [R46+0x280], R19 ;  /* 0x000280132e007388 */ /* 0x0003e60000000800 */
[----:B------:R-:W-:Y:S02]  /*1c00*/  LEA.HI.SX32 R17, R17, R52, 0x1b ;  /* 0x0000003411117211 */ /* 0x000fe400078fdaff */
[----:B------:R-:W-:Y:S02]  /*1c10*/  LEA R39, R15, UR6, 0x2 ;  /* 0x000000060f277c11 */ /* 0x000fe4000f8e10ff */
[----:B-1----:R-:W-:-:S04]  /*1c20*/  IADD3 R19, PT, PT, R52, 0x1c0, RZ ;  /* 0x000001c034137810 */ /* 0x002fc80007ffe0ff */
[----:B------:R-:W-:Y:S01]  /*1c30*/  LEA.HI.SX32 R19, R19, R52, 0x1b ;  /* 0x0000003413137211 */ /* 0x000fe200078fdaff */
[----:B------:R-:W-:Y:S01]  /*1c40*/  STS [R45+0x300], R18 ;  /* 0x000300122d007388 */ /* 0x000fe20000000800 */
[----:B------:R-:W-:Y:S02]  /*1c50*/  LEA R38, R17, UR6, 0x2 ;  /* 0x0000000611267c11 */ /* 0x000fe4000f8e10ff */
[----:B------:R-:W-:Y:S02]  /*1c60*/  LEA.HI.SX32 R0, R0, R0, 0x1b ;  /* 0x0000000000007211 */ /* 0x000fe400078fdaff */
[----:B------:R-:W-:Y:S02]  /*1c70*/  LEA R37, R19, UR6, 0x2 ;  /* 0x0000000613257c11 */ /* 0x000fe4000f8e10ff */
[----:B------:R-:W-:Y:S01]  /*1c80*/  LEA R0, R0, UR6, 0x2 ;  /* 0x0000000600007c11 */ /* 0x000fe2000f8e10ff */
[----:B------:R1:W-:Y:S04]  /*1c90*/  STS [R44+0x380], R21 ;  /* 0x000380152c007388 */ /* 0x0003e80000000800 */
[----:B------:R-:W-:Y:S04]  /*1ca0*/  STS [R43+0x400], R20 ;  /* 0x000400142b007388 */ /* 0x000fe80000000800 */
[----:B------:R2:W-:Y:S04]  /*1cb0*/  STS [R42+0x480], R23 ;  /* 0x000480172a007388 */ /* 0x0005e80000000800 */
[----:B------:R-:W-:Y:S04]  /*1cc0*/  STS [R41+0x500], R22 ;  /* 0x0005001629007388 */ /* 0x000fe80000000800 */
        /* <DEDUP_REMOVED lines=23> */
[----:B------:R-:W5:Y:S01]  /*1e40*/  @!P6 LDG.E R146, desc[UR10][R10.64] ;  /* 0x0000000a0a92e981 */ /* 0x000f62000c1e1900 */
[----:B------:R-:W-:Y:S01]  /*1e50*/  ISETP.NE.AND P6, PT, R81, RZ, PT ;  /* 0x000000ff5100720c */ /* 0x000fe20003fc5270 */
[----:B------:R-:W-:-:S02]  /*1e60*/  IMAD.MOV.U32 R15, RZ, RZ, RZ ;  /* 0x000000ffff0f7224 */ /* 0x000fc400078e00ff */
[----:B------:R-:W-:Y:S01]  /*1e70*/  IMAD.MOV.U32 R17, RZ, RZ, RZ ;  /* 0x000000ffff117224 */ /* 0x000fe200078e00ff */
[----:B------:R-:W-:Y:S01]  /*1e80*/  MOV R19, RZ ;  /* 0x000000ff00137202 */ /* 0x000fe20000000f00 */
[----:B-1----:R-:W-:Y:S02]  /*1e90*/  IMAD.MOV.U32 R21, RZ, RZ, RZ ;  /* 0x000000ffff157224 */ /* 0x002fe400078e00ff */
[----:B--2---:R-:W-:Y:S02]  /*1ea0*/  IMAD.MOV.U32 R23, RZ, RZ, RZ ;  /* 0x000000ffff177224 */ /* 0x004fe400078e00ff */
[----:B---3--:R-:W-:Y:S01]  /*1eb0*/  IMAD.MOV.U32 R25, RZ, RZ, RZ ;  /* 0x000000ffff197224 */ /* 0x008fe200078e00ff */
[----:B----4-:R-:W-:Y:S01]  /*1ec0*/  MOV R27, RZ ;  /* 0x000000ff001b7202 */ /* 0x010fe20000000f00 */
[----:B------:R-:W2:Y:S04]  /*1ed0*/  @!P0 LDG.E R156, desc[UR10][R10.64+0x500] ;  /* 0x0005000a0a9c8981 */ /* 0x000ea8000c1e1900 */
[----:B------:R-:W3:Y:S01]  /*1ee0*/  @!P6 LDG.E R13, desc[UR10][R10.64+0x80] ;  /* 0x0000800a0a0de981 */ /* 0x000ee2000c1e1900 */
[----:B------:R-:W-:-:S03]  /*1ef0*/  ISETP.NE.AND P6, PT, R83, RZ, PT ;  /* 0x000000ff5300720c */ /* 0x000fc60003fc5270 */
[----:B------:R-:W4:Y:S04]  /*1f00*/  @!P1 LDG.E R23, desc[UR10][R10.64+0x580] ;  /* 0x0005800a0a179981 */ /* 0x000f28000c1e1900 */
[----:B------:R-:W4:Y:S04]  /*1f10*/  @!P2 LDG.E R158, desc[UR10][R10.64+0x600] ;  /* 0x0006000a0a9ea981 */ /* 0x000f28000c1e1900 */
[----:B------:R-:W4:Y:S04]  /*1f20*/  @!P3 LDG.E R25, desc[UR10][R10.64+0x680] ;  /* 0x0006800a0a19b981 */ /* 0x000f28000c1e1900 */
[----:B------:R-:W2:Y:S01]  /*1f30*/  @!P6 LDG.E R148, desc[UR10][R10.64+0x100] ;  /* 0x0001000a0a94e981 */ /* 0x000ea2000c1e1900 */
[----:B------:R-:W-:-:S03]  /*1f40*/  ISETP.NE.AND P6, PT, R85, RZ, PT ;  /* 0x000000ff5500720c */ /* 0x000fc60003fc5270 */
[----:B------:R-:W4:Y:S04]  /*1f50*/  @!P4 LDG.E R162, desc[UR10][R10.64+0x700] ;  /* 0x0007000a0aa2c981 */ /* 0x000f28000c1e1900 */
[----:B------:R-:W4:Y:S06]  /*1f60*/  @!P5 LDG.E R27, desc[UR10][R10.64+0x780] ;  /* 0x0007800a0a1bd981 */ /* 0x000f2c000c1e1900 */
[----:B------:R-:W4:Y:S01]  /*1f70*/  @!P6 LDG.E R15, desc[UR10][R10.64+0x180] ;  /* 0x0001800a0a0fe981 */ /* 0x000f22000c1e1900 */
[----:B------:R-:W-:-:S13]  /*1f80*/  ISETP.NE.AND P6, PT, R87, RZ, PT ;  /* 0x000000ff5700720c */ /* 0x000fda0003fc5270 */
        /* <DEDUP_REMOVED lines=11> */
[----:B------:R-:W-:Y:S03]  /*2040*/  BSSY.RECONVERGENT B0, `(.L_x_497) ;  /* 0x0000047000007945 */ /* 0x000fe60003800200 */
[----:B-----5:R-:W-:Y:S04]  /*2050*/  STS [R51], R146 ;  /* 0x0000009233007388 */ /* 0x020fe80000000800 */
[----:B---3--:R-:W-:Y:S04]  /*2060*/  STS [R50+0x80], R13 ;  /* 0x0000800d32007388 */ /* 0x008fe80000000800 */
[----:B--2---:R-:W-:Y:S04]  /*2070*/  STS [R49+0x100], R148 ;  /* 0x0001009431007388 */ /* 0x004fe80000000800 */
[----:B----4-:R-:W-:Y:S04]  /*2080*/  STS [R48+0x180], R15 ;  /* 0x0001800f30007388 */ /* 0x010fe80000000800 */
        /* <DEDUP_REMOVED lines=29> */
[----:B-1----:R-:W-:-:S05]  /*2260*/  FADD.FTZ R95, R164, R65 ;  /* 0x00000041a45f7221 */ /* 0x002fca0000010000 */
[----:B------:R-:W-:-:S04]  /*2270*/  FSETP.GTU.FTZ.AND P6, PT, R95, 20, PT ;  /* 0x41a000005f00780b */ /* 0x000fc80003fdc000 */
[----:B0-----:R-:W-:Y:S01]  /*2280*/  ISETP.EQ.OR P6, PT, RZ, UR4, P6 ;  /* 0x00000004ff007c0c */ /* 0x001fe2000b7c2670 */
[----:B--2---:R-:W-:-:S12]  /*2290*/  FADD.FTZ R93, R166, R65 ;  /* 0x00000041a65d7221 */ /* 0x004fd80000010000 */
        /* <DEDUP_REMOVED lines=33> */
.L_x_498:
[----:B------:R-:W-:Y:S05]  /*24b0*/  BSYNC.RECONVERGENT B0 ;  /* 0x0000000000007941 */ /* 0x000fea0003800200 */
.L_x_497:
[----:B------:R-:W-:Y:S01]  /*24c0*/  FSETP.GTU.FTZ.AND P6, PT, R93, 20, PT ;  /* 0x41a000005d00780b */ /* 0x000fe20003fdc000 */
[----:B------:R-:W-:Y:S01]  /*24d0*/  BSSY.RECONVERGENT B0, `(.L_x_499) ;  /* 0x0000024000007945 */ /* 0x000fe20003800200 */
[----:B------:R-:W-:Y:S02]  /*24e0*/  FADD.FTZ R91, R168, R65 ;  /* 0x00000041a85b7221 */ /* 0x000fe40000010000 */
[----:B------:R-:W-:-:S13]  /*24f0*/  ISETP.EQ.OR P6, PT, RZ, UR4, P6 ;  /* 0x00000004ff007c0c */ /* 0x000fda000b7c2670 */
[----:B------:R-:W-:Y:S05]  /*2500*/  @P6 BRA `(.L_x_500) ;  /* 0x0000000000806947 */ /* 0x000fea0003800000 */
[----:B------:R-:W-:Y:S01]  /*2510*/  FMUL.FTZ R93, R93, 1.4426950216293334961 ;  /* 0x3fb8aa3b5d5d7820 */ /* 0x000fe20000410000 */
[----:B------:R-:W-:Y:S02]  /*2520*/  IMAD.MOV.U32 R162, RZ, RZ, 0x3e800000 ;  /* 0x3e800000ffa27424 */ /* 0x000fe400078e00ff */
[----:B------:R-:W-:Y:S01]  /*2530*/  HFMA2 R166, -RZ, RZ, 1.3056640625, -1.8671875 ;  /* 0x3d39bf78ffa67431 */ /* 0x000fe200000001ff */
[----:B------:R-:W-:Y:S01]  /*2540*/  P2R R17, PR, RZ, 0x1 ;  /* 0x00000001ff117803 */ /* 0x000fe20000000000 */
        /* <DEDUP_REMOVED lines=28> */
.L_x_500:
[----:B------:R-:W-:Y:S05]  /*2710*/  BSYNC.RECONVERGENT B0 ;  /* 0x0000000000007941 */ /* 0x000fea0003800200 */
.L_x_499:
[----:B------:R-:W-:Y:S01]  /*2720*/  FSETP.GTU.FTZ.AND P6, PT, R91, 20, PT ;  /* 0x41a000005b00780b */ /* 0x000fe20003fdc000 */
[----:B------:R-:W-:Y:S01]  /*2730*/  BSSY.RECONVERGENT B0, `(.L_x_501) ;  /* 0x0000024000007945 */ /* 0x000fe20003800200 */
[----:B------:R-:W-:Y:S02]  /*2740*/  FADD.FTZ R89, R170, R65 ;  /* 0x00000041aa597221 */ /* 0x000fe40000010000 */
[----:B------:R-:W-:-:S13]  /*2750*/  ISETP.EQ.OR P6, PT, RZ, UR4, P6 ;  /* 0x00000004ff007c0c */ /* 0x000fda000b7c2670 */
[----:B------:R-:W-:Y:S05]  /*2760*/  @P6 BRA `(.L_x_502) ;  /* 0x0000000000806947 */ /* 0x000fea0003800000 */
[----:B------:R-:W-:Y:S01]  /*2770*/  FMUL.FTZ R91, R91, 1.4426950216293334961 ;  /* 0x3fb8aa3b5b5b7820 */ /* 0x000fe20000410000 */
[----:B------:R-:W-:Y:S01]  /*2780*/  MOV R162, 0x3e800000 ;  /* 0x3e80000000a27802 */ /* 0x000fe20000000f00 */
        /* <DEDUP_REMOVED lines=30> */
.L_x_502:
[----:B------:R-:W-:Y:S05]  /*2970*/  BSYNC.RECONVERGENT B0 ;  /* 0x0000000000007941 */ /* 0x000fea0003800200 */
.L_x_501:
[----:B------:R-:W-:Y:S01]  /*2980*/  FSETP.GTU.FTZ.AND P6, PT, R89, 20, PT ;  /* 0x41a000005900780b */ /* 0x000fe20003fdc000 */
[----:B------:R-:W-:Y:S01]  /*2990*/  BSSY.RECONVERGENT B0, `(.L_x_503) ;  /* 0x0000024000007945 */ /* 0x000fe20003800200 */
[----:B------:R-:W-:Y:S02]  /*29a0*/  FADD.FTZ R87, R172, R65 ;  /* 0x00000041ac577221 */ /* 0x000fe40000010000 */
        /* <DEDUP_REMOVED lines=34> */
.L_x_504:
[----:B------:R-:W-:Y:S05]  /*2bd0*/  BSYNC.RECONVERGENT B0 ;  /* 0x0000000000007941 */ /* 0x000fea0003800200 */
.L_x_503:
        /* <DEDUP_REMOVED lines=37> */
.L_x_506:
[----:B------:R-:W-:Y:S05]  /*2e30*/  BSYNC.RECONVERGENT B0 ;  /* 0x0000000000007941 */ /* 0x000fea0003800200 */
.L_x_505:
        /* <DEDUP_REMOVED lines=37> */
.L_x_508:
[----:B------:R-:W-:Y:S05]  /*3090*/  BSYNC.RECONVERGENT B0 ;  /* 0x0000000000007941 */ /* 0x000fea0003800200 */
.L_x_507:
        /* <DEDUP_REMOVED lines=37> */
.L_x_510:
[----:B------:R-:W-:Y:S05]  /*32f0*/  BSYNC.RECONVERGENT B0 ;  /* 0x0000000000007941 */ /* 0x000fea0003800200 */
.L_x_509:
[----:B------:R-:W-:Y:S01]  /*3300*/  FSETP.GTU.FTZ.AND P6, PT, R81, 20, PT ;  /* 0x41a000005100780b */ /* 0x000fe20003fdc000 */
[----:B------:R-:W-:Y:S01]  /*3310*/  BSSY.RECONVERGENT B0, `(.L_x_511) ;  /* 0x0000024000007945 */ /* 0x000fe20003800200 */
[----:B---3--:R-:W-:Y:S02]  /*3320*/  FADD.FTZ R97, R158, R65 ;  /* 0x000000419e617221 */ /* 0x008fe40000010000 */
        /* <DEDUP_REMOVED lines=34> */
.L_x_512:
[----:B------:R-:W-:Y:S05]  /*3550*/  BSYNC.RECONVERGENT B0 ;  /* 0x0000000000007941 */ /* 0x000fea0003800200 */
.L_x_511:
        /* <DEDUP_REMOVED lines=37> */
.L_x_514:
[----:B------:R-:W-:Y:S05]  /*37b0*/  BSYNC.RECONVERGENT B0 ;  /* 0x0000000000007941 */ /* 0x000fea0003800200 */
.L_x_513:
        /* <DEDUP_REMOVED lines=37> */
.L_x_516:
[----:B------:R-:W-:Y:S05]  /*3a10*/  BSYNC.RECONVERGENT B0 ;  /* 0x0000000000007941 */ /* 0x000fea0003800200 */
.L_x_515:
        /* <DEDUP_REMOVED lines=37> */
.L_x_518:
[----:B------:R-:W-:Y:S05]  /*3c70*/  BSYNC.RECONVERGENT B0 ;  /* 0x0000000000007941 */ /* 0x000fea0003800200 */
.L_x_517:
        /* <DEDUP_REMOVED lines=37> */
.L_x_520:
[----:B------:R-:W-:Y:S05]  /*3ed0*/  BSYNC.RECONVERGENT B0 ;  /* 0x0000000000007941 */ /* 0x000fea0003800200 */
.L_x_519:
        /* <DEDUP_REMOVED lines=37> */
.L_x_522:
[----:B------:R-:W-:Y:S05]  /*4130*/  BSYNC.RECONVERGENT B0 ;  /* 0x0000000000007941 */ /* 0x000fea0003800200 */
.L_x_521:
        /* <DEDUP_REMOVED lines=37> */
.L_x_524:
[----:B------:R-:W-:Y:S05]  /*4390*/  BSYNC.RECONVERGENT B0 ;  /* 0x0000000000007941 */ /* 0x000fea0003800200 */
.L_x_523:
        /* <DEDUP_REMOVED lines=37> */
.L_x_526:
[----:B------:R-:W-:Y:S05]  /*45f0*/  BSYNC.RECONVERGENT B0 ;  /* 0x0000000000007941 */ /* 0x000fea0003800200 */
.L_x_525:
[----:B------:R-:W-:Y:S01]  /*4600*/  FSETP.GTU.FTZ.AND P6, PT, R111, 20, PT ;  /* 0x41a000006f00780b */ /* 0x000fe20003fdc000 */
[----:B------:R-:W-:Y:S01]  /*4610*/  BSSY.RECONVERGENT B0, `(.L_x_527) ;  /* 0x0000025000007945 */ /* 0x000fe20003800200 */
[C---:B------:R-:W-:Y:S02]  /*4620*/  IMAD.WIDE.U32 R134, R53.reuse, 0x4, R134 ;  /* 0x0000000435867825 */ /* 0x040fe400078e0086 */
[----:B------:R-:W-:Y:S02]  /*4630*/  ISETP.EQ.OR P6, PT, RZ, UR4, P6 ;  /* 0x00000004ff007c0c */ /* 0x000fe4000b7c2670 */
[----:B------:R-:W-:-:S11]  /*4640*/  IMAD.WIDE.U32 R136, R53, 0x4, R136 ;  /* 0x0000000435887825 */ /* 0x000fd600078e0088 */
        /* <DEDUP_REMOVED lines=33> */
.L_x_528:
[----:B------:R-:W-:Y:S05]  /*4860*/  BSYNC.RECONVERGENT B0 ;  /* 0x0000000000007941 */ /* 0x000fea0003800200 */
.L_x_527:
        /* <DEDUP_REMOVED lines=29> */
[----:B------:R-:W-:Y:S01]  /*4a40*/  FMUL.FTZ R156, R20, R107 ;  /* 0x0000006b149c7220 */ /* 0x000fe20000410000 */
[----:B------:R-:W-:Y:S01]  /*4a50*/  IMAD.MOV R21, RZ, RZ, -R21 ;  /* 0x000000ffff157224 */ /* 0x000fe200078e0a15 */
[----:B------:R-:W2:Y:S01]  /*4a60*/  LDC.64 R22, c[0x0][0x3d0] ;  /* 0x0000f400ff167b82 */ /* 0x000ea20000000a00 */
[----:B------:R-:W-:Y:S01]  /*4a70*/  FMUL.FTZ R158, R12, R111 ;  /* 0x0000006f0c9e7220 */ /* 0x000fe20000410000 */
[----:B------:R-:W-:Y:S01]  /*4a80*/  LOP3.LUT R146, R146, R63, RZ, 0x3c, !PT ;  /* 0x0000003f92927212 */ /* 0x000fe200078e3cff */
[----:B------:R-:W-:Y:S01]  /*4a90*/  FMUL.FTZ R157, R14, R109 ;  /* 0x0000006d0e9d7220 */ /* 0x000fe20000410000 */
[----:B------:R-:W-:Y:S01]  /*4aa0*/  ISETP.NE.AND P0, PT, R63, RZ, PT ;  /* 0x000000ff3f00720c */ /* 0x000fe20003f05270 */
[----:B------:R-:W-:Y:S01]  /*4ab0*/  FMUL.FTZ R151, R26, R97 ;  /* 0x000000611a977220 */ /* 0x000fe20000410000 */
[----:B------:R-:W-:Y:S01]  /*4ac0*/  ISETP.GE.AND P1, PT, R146, RZ, PT ;  /* 0x000000ff9200720c */ /* 0x000fe20003f26270 */
[----:B------:R-:W-:Y:S01]  /*4ad0*/  FMUL.FTZ R144, R144, R95 ;  /* 0x0000005f90907220 */ /* 0x000fe20000410000 */
[----:B-1----:R-:W1:Y:S01]  /*4ae0*/  MUFU.RCP R13, R13 ;  /* 0x0000000d000d7308 */ /* 0x002e620000001000 */
[----:B------:R-:W-:Y:S01]  /*4af0*/  LOP3.LUT P4, RZ, R192, 0x400, RZ, 0xc0, !PT ;  /* 0x00000400c0ff7812 */ /* 0x000fe2000788c0ff */
[----:B------:R-:W-:Y:S01]  /*4b00*/  FMUL.FTZ R142, R142, R93 ;  /* 0x0000005d8e8e7220 */ /* 0x000fe20000410000 */
[----:B------:R-:W-:Y:S01]  /*4b10*/  LOP3.LUT R192, R192, 0xffffdfff, RZ, 0xc0, !PT ;  /* 0xffffdfffc0c07812 */ /* 0x000fe200078ec0ff */
        /* <DEDUP_REMOVED lines=8> */
[----:B------:R-:W-:Y:S01]  /*4ba0*/  MOV R160, RZ ;  /* 0x000000ff00a07202 */ /* 0x000fe20000000f00 */
[----:B------:R-:W-:Y:S01]  /*4bb0*/  IMAD.MOV.U32 R161, RZ, RZ, R59 ;  /* 0x000000ffffa17224 */ /* 0x000fe200078e003b */
[----:B------:R-:W-:Y:S01]  /*4bc0*/  @P4 LOP3.LUT R192, R192, 0x2000, RZ, 0xfc, !PT ;  /* 0x00002000c0c04812 */ /* 0x000fe200078efcff */
[----:B------:R-:W-:Y:S01]  /*4bd0*/  IMAD.MOV.U32 R162, RZ, RZ, R57 ;  /* 0x000000ffffa27224 */ /* 0x000fe200078e0039 */
[----:B--2---:R-:W-:Y:S01]  /*4be0*/  SHF.L.U64.HI R23, R22, 0x2, R23 ;  /* 0x0000000216177819 */ /* 0x004fe20000010217 */
[----:B------:R-:W-:Y:S01]  /*4bf0*/  UIADD3 UR8, UPT, UPT, UR6, 0x10a0, URZ ;  /* 0x000010a006087890 */ /* 0x000fe2000fffe0ff */
[----:B-1----:R-:W-:Y:S01]  /*4c00*/  IADD3 R11, PT, PT, R13, 0xffffffe, RZ ;  /* 0x0ffffffe0d0b7810 */ /* 0x002fe20007ffe0ff */
[----:B0-----:R-:W-:Y:S01]  /*4c10*/  IMAD R13, R5, UR4, RZ ;  /* 0x00000004050d7c24 */ /* 0x001fe2000f8e02ff */
[----:B------:R-:W-:Y:S01]  /*4c20*/  UIADD3 UR7, UPT, UPT, -UR7, URZ, URZ ;  /* 0x000000ff07077290 */ /* 0x000fe2000fffe1ff */
[----:B------:R-:W0:Y:S02]  /*4c30*/  LDCU.64 UR12, c[0x0][0x460] ;  /* 0x00008c00ff0c77ac */ /* 0x000e240008000a00 */
[----:B------:R-:W-:Y:S01]  /*4c40*/  IMAD R165, R4, UR5, R13 ;  /* 0x0000000504a57c24 */ /* 0x000fe2000f8e020d */
[----:B------:R-:W1:Y:S01]  /*4c50*/  F2I.FTZ.U32.TRUNC.NTZ R11, R11 ;  /* 0x0000000b000b7305 */ /* 0x000e62000021f000 */
[----:B------:R-:W2:Y:S01]  /*4c60*/  LDC.64 R12, c[0x0][0x450] ;  /* 0x00011400ff0c7b82 */ /* 0x000ea20000000a00 */
[----:B------:R-:W-:Y:S01]  /*4c70*/  UMOV UR5, URZ ;  /* 0x000000ff00057c82 */ /* 0x000fe20008000000 */
[----:B-1----:R-:W-:-:S04]  /*4c80*/  IMAD.MOV R10, RZ, RZ, -R11 ;  /* 0x000000ffff0a7224 */ /* 0x002fc800078e0a0b */
[----:B------:R-:W-:Y:S02]  /*4c90*/  IMAD R17, R10, R15, RZ ;  /* 0x0000000f0a117224 */ /* 0x000fe400078e02ff */
[----:B------:R-:W-:-:S05]  /*4ca0*/  HFMA2 R10, -RZ, RZ, 0, 0 ;  /* 0x00000000ff0a7431 */ /* 0x000fca00000001ff */
[----:B------:R-:W-:-:S04]  /*4cb0*/  IMAD.HI.U32 R17, R11, R17, R10 ;  /* 0x000000110b117227 */ /* 0x000fc800078e000a */
[----:B------:R-:W-:Y:S02]  /*4cc0*/  IMAD.MOV.U32 R10, RZ, RZ, R19 ;  /* 0x000000ffff0a7224 */ /* 0x000fe400078e0013 */
[----:B------:R-:W-:Y:S01]  /*4cd0*/  IMAD.MOV.U32 R11, RZ, RZ, R21 ;  /* 0x000000ffff0b7224 */ /* 0x000fe200078e0015 */
[----:B------:R-:W1:Y:S01]  /*4ce0*/  LDC.64 R18, c[0x0][0x460] ;  /* 0x00011800ff127b82 */ /* 0x000e620000000a00 */
[----:B------:R-:W-:-:S04]  /*4cf0*/  IMAD.HI.U32 R163, R17, R10, RZ ;  /* 0x0000000a11a37227 */ /* 0x000fc800078e00ff */
[----:B------:R-:W-:Y:S02]  /*4d00*/  IMAD R10, R163, R11, R10 ;  /* 0x0000000ba30a7224 */ /* 0x000fe400078e020a */
[----:B------:R-:W-:Y:S01]  /*4d10*/  IMAD.MOV.U32 R11, RZ, RZ, R69 ;  /* 0x000000ffff0b7224 */ /* 0x000fe200078e0045 */
[----:B------:R-:W3:Y:S02]  /*4d20*/  LDC.64 R16, c[0x0][0x3b8] ;  /* 0x0000ee00ff107b82 */ /* 0x000ee40000000a00 */
[----:B------:R-:W-:-:S06]  /*4d30*/  ISETP.GT.U32.AND P3, PT, R15, R10, PT ;  /* 0x0000000a0f00720c */ /* 0x000fcc0003f64070 */
[----:B------:R-:W4:Y:S07]  /*4d40*/  LDC.64 R20, c[0x0][0x3f0] ;  /* 0x0000fc00ff147b82 */ /* 0x000f2e0000000a00 */
[-C--:B------:R-:W-:Y:S02]  /*4d50*/  @!P3 IADD3 R10, PT, PT, R10, -R15.reuse, RZ ;  /* 0x8000000f0a0ab210 */ /* 0x080fe40007ffe0ff */
[----:B------:R-:W-:Y:S02]  /*4d60*/  @!P3 IADD3 R163, PT, PT, R163, 0x1, RZ ;  /* 0x00000001a3a3b810 */ /* 0x000fe40007ffe0ff */
[----:B------:R-:W-:Y:S01]  /*4d70*/  ISETP.GE.U32.AND P2, PT, R10, R15, PT ;  /* 0x0000000f0a00720c */ /* 0x000fe20003f46070 */
[----:B------:R-:W-:Y:S01]  /*4d80*/  IMAD.MOV.U32 R10, RZ, RZ, R71 ;  /* 0x000000ffff0a7224 */ /* 0x000fe200078e0047 */
[----:B------:R-:W-:-:S02]  /*4d90*/  IADD3 R26, P3, PT, R130, R54, RZ ;  /* 0x00000036821a7210 */ /* 0x000fc40007f7e0ff */
[----:B-1----:R-:W-:Y:S01]  /*4da0*/  SHF.L.U64.HI R19, R18, 0x2, R19 ;  /* 0x0000000212137819 */ /* 0x002fe20000010213 */
[----:B------:R-:W-:Y:S01]  /*4db0*/  IMAD.WIDE.U32 R10, R4, UR4, R10 ;  /* 0x00000004040a7c25 */ /* 0x000fe2000f8e000a */
[----:B------:R-:W-:Y:S01]  /*4dc0*/  IADD3.X R27, PT, PT, R3, R73, RZ, P3, !PT ;  /* 0x00000049031b7210 */ /* 0x000fe20001ffe4ff */
[----:B------:R-:W-:Y:S01]  /*4dd0*/  UMOV UR4, URZ ;  /* 0x000000ff00047c82 */ /* 0x000fe20008000000 */
[----:B---3--:R-:W-:Y:S02]  /*4de0*/  SHF.L.U64.HI R17, R16, 0x2, R17 ;  /* 0x0000000210117819 */ /* 0x008fe40000010211 */
[----:B------:R-:W-:-:S03]  /*4df0*/  IADD3 R165, PT, PT, R11, R165, RZ ;  /* 0x000000a50ba57210 */ /* 0x000fc60007ffe0ff */
[----:B------:R-:W-:Y:S01]  /*4e00*/  @P2 VIADD R163, R163, 0x1 ;  /* 0x00000001a3a32836 */ /* 0x000fe20000000000 */
[----:B------:R-:W-:Y:S02]  /*4e10*/  IADD3 R14, P2, PT, R132, R54, RZ ;  /* 0x00000036840e7210 */ /* 0x000fe40007f5e0ff */
[----:B----4-:R-:W-:Y:S01]  /*4e20*/  SHF.L.U64.HI R21, R20, 0x2, R21 ;  /* 0x0000000214157819 */ /* 0x010fe20000010215 */
[----:B------:R-:W-:Y:S01]  /*4e30*/  @!P1 IMAD.MOV R163, RZ, RZ, -R163 ;  /* 0x000000ffffa39224 */ /* 0x000fe200078e0aa3 */
[----:B------:R-:W-:Y:S01]  /*4e40*/  @!P0 LOP3.LUT R163, RZ, R63, RZ, 0x33, !PT ;  /* 0x0000003fffa38212 */ /* 0x000fe200078e33ff */
[----:B0-2---:R-:W-:-:S08]  /*4e50*/  IMAD.X R15, R3, 0x1, R75, P2 ;  /* 0x00000001030f7824 */ /* 0x005fd000010e064b */
.L_x_535:
[-C--:B------:R-:W-:Y:S02]  /*4e60*/  ISETP.GE.AND P3, PT, R84, R53.reuse, PT ;  /* 0x000000355400720c */ /* 0x080fe40003f66270 */
[----:B------:R-:W-:Y:S02]  /*4e70*/  CS2R R32, SRZ ;  /* 0x0000000000207805 */ /* 0x000fe4000001ff00 */
[----:B------:R-:W-:Y:S02]  /*4e80*/  LOP3.LUT P4, RZ, R192, 0x2000, RZ, 0xc0, !PT ;  /* 0x00002000c0ff7812 */ /* 0x000fe4000788c0ff */
[----:B------:R-:W-:Y:S02]  /*4e90*/  CS2R R34, SRZ ;  /* 0x0000000000227805 */ /* 0x000fe4000001ff00 */
[----:B------:R-:W-:Y:S01]  /*4ea0*/  ISETP.GE.AND P2, PT, R82, R53, PT ;  /* 0x000000355200720c */ /* 0x000fe20003f46270 */
[----:B------:R-:W-:Y:S01]  /*4eb0*/  IMAD.MOV.U32 R164, RZ, RZ, RZ ;  /* 0x000000ffffa47224 */ /* 0x000fe200078e00ff */
[----:B------:R-:W-:-:S02]  /*4ec0*/  LOP3.LUT R192, R192, 0xfffffdff, RZ, 0xc0, !PT ;  /* 0xfffffdffc0c07812 */ /* 0x000fc400078ec0ff */
[----:B------:R-:W-:Y:S02]  /*4ed0*/  CS2R R166, SRZ ;  /* 0x0000000000a67805 */ /* 0x000fe4000001ff00 */
[-C--:B------:R-:W-:Y:S02]  /*4ee0*/  ISETP.GE.AND P1, PT, R80, R53.reuse, PT ;  /* 0x000000355000720c */ /* 0x080fe40003f26270 */
[----:B------:R-:W-:Y:S02]  /*4ef0*/  CS2R R30, SRZ ;  /* 0x00000000001e7805 */ /* 0x000fe4000001ff00 */
[----:B------:R-:W-:Y:S02]  /*4f00*/  ISETP.GE.AND P0, PT, R78, R53, PT ;  /* 0x000000354e00720c */ /* 0x000fe40003f06270 */
[----:B------:R-:W-:Y:S02]  /*4f10*/  CS2R R28, SRZ ;  /* 0x00000000001c7805 */ /* 0x000fe4000001ff00 */
[----:B------:R-:W-:-:S02]  /*4f20*/  CS2R R168, SRZ ;  /* 0x0000000000a87805 */ /* 0x000fc4000001ff00 */
[----:B------:R-:W-:Y:S02]  /*4f30*/  @P3 LOP3.LUT R192, R192, 0x200, RZ, 0xfc, !PT ;  /* 0x00000200c0c03812 */ /* 0x000fe400078efcff */
[----:B------:R-:W-:Y:S01]  /*4f40*/  CS2R R170, SRZ ;  /* 0x0000000000aa7805 */ /* 0x000fe2000001ff00 */
[----:B------:R-:W-:Y:S01]  /*4f50*/  IMAD.MOV.U32 R173, RZ, RZ, RZ ;  /* 0x000000ffffad7224 */ /* 0x000fe200078e00ff */
[----:B------:R-:W-:Y:S01]  /*4f60*/  LOP3.LUT R192, R192, 0xfffffeff, RZ, 0xc0, !PT ;  /* 0xfffffeffc0c07812 */ /* 0x000fe200078ec0ff */
[----:B------:R-:W2:Y:S03]  /*4f70*/  @!P2 LDG.E R30, desc[UR10][R14.64+-0x300] ;  /* 0xfffd000a0e1ea981 */ /* 0x000ea6000c1e1900 */
[----:B------:R-:W-:Y:S01]  /*4f80*/  @P2 LOP3.LUT R192, R192, 0x100, RZ, 0xfc, !PT ;  /* 0x00000100c0c02812 */ /* 0x000fe200078efcff */
[----:B------:R-:W3:Y:S03]  /*4f90*/  @!P1 LDG.E R31, desc[UR10][R14.64+-0x280] ;  /* 0xfffd800a0e1f9981 */ /* 0x000ee6000c1e1900 */
[----:B------:R-:W-:Y:S01]  /*4fa0*/  LOP3.LUT R192, R192, 0xffffff7f, RZ, 0xc0, !PT ;  /* 0xffffff7fc0c07812 */ /* 0x000fe200078ec0ff */
[----:B------:R-:W4:Y:S03]  /*4fb0*/  @!P0 LDG.E R32, desc[UR10][R14.64+-0x200] ;  /* 0xfffe000a0e208981 */ /* 0x000f26000c1e1900 */
[----:B------:R-:W-:Y:S01]  /*4fc0*/  @P1 LOP3.LUT R192, R192, 0x80, RZ, 0xfc, !PT ;  /* 0x00000080c0c01812 */ /* 0x000fe200078efcff */
[----:B------:R-:W5:Y:S03]  /*4fd0*/  @!P3 LDG.E R29, desc[UR10][R14.64+-0x380] ;  /* 0xfffc800a0e1db981 */ /* 0x000f66000c1e1900 */
[----:B------:R-:W-:Y:S01]  /*4fe0*/  LOP3.LUT R192, R192, 0xffffffbf, RZ, 0xc0, !PT ;  /* 0xffffffbfc0c07812 */ /* 0x000fe200078ec0ff */
[----:B------:R-:W2:Y:S03]  /*4ff0*/  @!P4 LDG.E R28, desc[UR10][R14.64+-0x400] ;  /* 0xfffc000a0e1cc981 */ /* 0x000ea6000c1e1900 */
[----:B------:R-:W-:-:S02]  /*5000*/  @P0 LOP3.LUT R192, R192, 0x40, RZ, 0xfc, !PT ;  /* 0x00000040c0c00812 */ /* 0x000fc400078efcff */
[----:B------:R-:W-:Y:S02]  /*5010*/  ISETP.GE.AND P0, PT, R76, R53, PT ;  /* 0x000000354c00720c */ /* 0x000fe40003f06270 */
[----:B------:R-:W-:-:S11]  /*5020*/  LOP3.LUT R192, R192, 0xffffffdf, RZ, 0xc0, !PT ;  /* 0xffffffdfc0c07812 */ /* 0x000fd600078ec0ff */
[----:B------:R-:W-:Y:S01]  /*5030*/  @P0 LOP3.LUT R192, R192, 0x20, RZ, 0xfc, !PT ;  /* 0x00000020c0c00812 */ /* 0x000fe200078efcff */
[----:B------:R-:W4:Y:S01]  /*5040*/  @!P0 LDG.E R33, desc[UR10][R14.64+-0x180] ;  /* 0xfffe800a0e218981 */ /* 0x000f22000c1e1900 */
        /* <DEDUP_REMOVED lines=12> */
[-C--:B------:R-:W-:Y:S02]  /*5110*/  ISETP.GE.AND P0, PT, R68, R53.reuse, PT ;  /* 0x000000354400720c */ /* 0x080fe40003f06270 */
[----:B------:R-:W-:Y:S02]  /*5120*/  LOP3.LUT R192, R192, 0xfffffffd, RZ, 0xc0, !PT ;  /* 0xfffffffdc0c07812 */ /* 0x000fe400078ec0ff */
[-C--:B------:R-:W-:Y:S02]  /*5130*/  ISETP.GE.AND P1, PT, R64, R53.reuse, PT ;  /* 0x000000354000720c */ /* 0x080fe40003f26270 */
[-C--:B------:R-:W-:Y:S02]  /*5140*/  ISETP.GE.AND P2, PT, R62, R53.reuse, PT ;  /* 0x000000353e00720c */ /* 0x080fe40003f46270 */
[----:B------:R-:W-:-:S05]  /*5150*/  ISETP.GE.AND P3, PT, R60, R53, PT ;  /* 0x000000353c00720c */ /* 0x000fca0003f66270 */
[----:B------:R-:W-:Y:S01]  /*5160*/  @P0 LOP3.LUT R192, R192, 0x2, RZ, 0xfc, !PT ;  /* 0x00000002c0c00812 */ /* 0x000fe200078efcff */
[----:B------:R-:W4:Y:S01]  /*5170*/  @!P0 LDG.E R167, desc[UR10][R14.64+0x80] ;  /* 0x0000800a0ea78981 */ /* 0x000f22000c1e1900 */
[-C--:B------:R-:W-:Y:S02]  /*5180*/  ISETP.GE.AND P0, PT, R66, R53.reuse, PT ;  /* 0x000000354200720c */ /* 0x080fe40003f06270 */
[-C--:B------:R-:W-:Y:S01]  /*5190*/  ISETP.GE.AND P4, PT, R58, R53.reuse, PT ;  /* 0x000000353a00720c */ /* 0x080fe20003f86270 */
[----:B------:R-:W4:Y:S01]  /*51a0*/  @!P1 LDG.E R169, desc[UR10][R14.64+0x180] ;  /* 0x0001800a0ea99981 */ /* 0x000f22000c1e1900 */
[----:B------:R-:W-:-:S03]  /*51b0*/  ISETP.GE.AND P5, PT, R56, R53, PT ;  /* 0x000000353800720c */ /* 0x000fc60003fa6270 */
[----:B------:R-:W4:Y:S04]  /*51c0*/  @!P2 LDG.E R168, desc[UR10][R14.64+0x200] ;  /* 0x0002000a0ea8a981 */ /* 0x000f28000c1e1900 */
[----:B------:R-:W4:Y:S04]  /*51d0*/  @!P3 LDG.E R171, desc[UR10][R14.64+0x280] ;  /* 0x0002800a0eabb981 */ /* 0x000f28000c1e1900 */
[----:B------:R-:W4:Y:S04]  /*51e0*/  @!P0 LDG.E R166, desc[UR10][R14.64+0x100] ;  /* 0x0001000a0ea68981 */ /* 0x000f28000c1e1900 */
[----:B------:R-:W4:Y:S04]  /*51f0*/  @!P4 LDG.E R170, desc[UR10][R14.64+0x300] ;  /* 0x0003000a0eaac981 */ /* 0x000f28000c1e1900 */
[----:B------:R-:W4:Y:S01]  /*5200*/  @!P5 LDG.E R173, desc[UR10][R14.64+0x380] ;  /* 0x0003800a0eadd981 */ /* 0x000f22000c1e1900 */
[----:B------:R-:W-:Y:S01]  /*5210*/  MOV R24, R161 ;  /* 0x000000a100187202 */ /* 0x000fe20000000f00 */
[----:B------:R-:W-:-:S05]  /*5220*/  IMAD.MOV.U32 R25, RZ, RZ, R162 ;  /* 0x000000ffff197224 */ /* 0x000fca00078e00a2 */
[----:B------:R0:W4:Y:S01]  /*5230*/  LDG.E R24, desc[UR10][R24.64] ;  /* 0x0000000a18187981 */ /* 0x000122000c1e1900 */
[----:B------:R-:W-:-:S03]  /*5240*/  ISETP.GE.U32.AND P6, PT, R120, R53, PT ;  /* 0x000000357800720c */ /* 0x000fc60003fc6070 */
[----:B--2---:R1:W-:Y:S04]  /*5250*/  STS [R51], R28 ;  /* 0x0000001c33007388 */ /* 0x0043e80000000800 */
[----:B-----5:R-:W-:Y:S04]  /*5260*/  STS [R50+0x80], R29 ;  /* 0x0000801d32007388 */ /* 0x020fe80000000800 */
[----:B------:R-:W-:Y:S04]  /*5270*/  STS [R49+0x100], R30 ;  /* 0x0001001e31007388 */ /* 0x000fe80000000800 */
[----:B---3--:R-:W-:Y:S04]  /*5280*/  STS [R48+0x180], R31 ;  /* 0x0001801f30007388 */ /* 0x008fe80000000800 */
        /* <DEDUP_REMOVED lines=13> */
[----:B0-----:R-:W0:Y:S01]  /*5360*/  LDS R25, [R0] ;  /* 0x0000000000197984 */ /* 0x001e220000000800 */
[----:B------:R-:W-:-:S04]  /*5370*/  FMUL.FTZ R24, R24, 1.4426950216293334961 ;  /* 0x3fb8aa3b18187820 */ /* 0x000fc80000410000 */
[----:B-1----:R-:W-:-:S06]  /*5380*/  FMUL.FTZ R28, R24, R95 ;  /* 0x0000005f181c7220 */ /* 0x002fcc0000410000 */
[----:B------:R-:W1:Y:S01]  /*5390*/  MUFU.EX2 R28, R28 ;  /* 0x0000001c001c7308 */ /* 0x000e620000000800 */
[----:B0-----:R-:W-:-:S05]  /*53a0*/  FMUL.FTZ R25, R144, R25 ;  /* 0x0000001990197220 */ /* 0x001fca0000410000 */
[----:B------:R-:W-:Y:S02]  /*53b0*/  FSEL R33, R25, RZ, !P6 ;  /* 0x000000ff19217208 */ /* 0x000fe40007000000 */
[----:B------:R-:W0:Y:S01]  /*53c0*/  LDS R25, [R0+0x4] ;  /* 0x0000040000197984 */ /* 0x000e220000000800 */
[----:B-1----:R-:W-:Y:S02]  /*53d0*/  FSEL R32, R28, 1, !P6 ;  /* 0x3f8000001c207808 */ /* 0x002fe40007000000 */
[----:B------:R-:W-:Y:S01]  /*53e0*/  ISETP.GE.U32.AND P6, PT, R116, R53, PT ;  /* 0x000000357400720c */ /* 0x000fe20003fc6070 */
[----:B------:R-:W-:-:S06]  /*53f0*/  FMUL.FTZ R29, R24, R93 ;  /* 0x0000005d181d7220 */ /* 0x000fcc0000410000 */
        /* <DEDUP_REMOVED lines=27> */
[----:B------:R-:W1:Y:S01]  /*55b0*/  LDS R28, [R0+0x18] ;  /* 0x00001800001c7984 */ /* 0x000e620000000800 */
[C---:B------:R-:W-:Y:S01]  /*55c0*/  FMUL.FTZ R29, R24.reuse, R85 ;  /* 0x00000055181d7220 */ /* 0x040fe20000410000 */
[----:B------:R-:W-:-:S05]  /*55d0*/  FMUL.FTZ R30, R24, R83 ;  /* 0x00000053181e7220 */ /* 0x000fca0000410000 */
[----:B------:R-:W2:Y:S01]  /*55e0*/  MUFU.EX2 R29, R29 ;  /* 0x0000001d001d7308 */ /* 0x000ea20000000800 */
[----:B0-----:R-:W-:-:S05]  /*55f0*/  FMUL.FTZ R25, R148, R25 ;  /* 0x0000001994197220 */ /* 0x001fca0000410000 */
[----:B------:R-:W-:Y:S02]  /*5600*/  FSEL R173, R25, RZ, !P6 ;  /* 0x000000ff19ad7208 */ /* 0x000fe40007000000 */
[----:B------:R-:W0:Y:S01]  /*5610*/  LDS R25, [R0+0x1c] ;  /* 0x00001c0000197984 */ /* 0x000e220000000800 */
[----:B------:R-:W3:Y:S01]  /*5620*/  MUFU.EX2 R30, R30 ;  /* 0x0000001e001e7308 */ /* 0x000ee20000000800 */
[----:B--2---:R-:W-:Y:S01]  /*5630*/  FSEL R170, R29, 1, !P6 ;  /* 0x3f8000001daa7808 */ /* 0x004fe20007000000 */
[----:B-1----:R-:W-:Y:S01]  /*5640*/  FMUL.FTZ R28, R149, R28 ;  /* 0x0000001c951c7220 */ /* 0x002fe20000410000 */
[----:B------:R-:W-:-:S04]  /*5650*/  ISETP.GE.U32.AND P6, PT, R106, R53, PT ;  /* 0x000000356a00720c */ /* 0x000fc80003fc6070 */
[----:B------:R-:W-:Y:S02]  /*5660*/  FSEL R175, R28, RZ, !P6 ;  /* 0x000000ff1caf7208 */ /* 0x000fe40007000000 */
[----:B------:R-:W1:Y:S01]  /*5670*/  LDS R28, [R0+0x20] ;  /* 0x00002000001c7984 */ /* 0x000e620000000800 */
[----:B---3--:R-:W-:Y:S02]  /*5680*/  FSEL R172, R30, 1, !P6 ;  /* 0x3f8000001eac7808 */ /* 0x008fe40007000000 */
[----:B------:R-:W-:Y:S01]  /*5690*/  ISETP.GE.U32.AND P6, PT, R104, R53, PT ;  /* 0x000000356800720c */ /* 0x000fe20003fc6070 */
[----:B------:R-:W-:Y:S01]  /*56a0*/  FMUL.FTZ R29, R24, R81 ;  /* 0x00000051181d7220 */ /* 0x000fe20000410000 */
[----:B0-----:R-:W-:-:S05]  /*56b0*/  FMUL.FTZ R25, R150, R25 ;  /* 0x0000001996197220 */ /* 0x001fca0000410000 */
[----:B------:R-:W-:Y:S02]  /*56c0*/  FSEL R177, R25, RZ, !P6 ;  /* 0x000000ff19b17208 */ /* 0x000fe40007000000 */
[----:B------:R-:W0:Y:S01]  /*56d0*/  LDS R25, [R0+0x24] ;  /* 0x0000240000197984 */ /* 0x000e220000000800 */
[----:B------:R-:W-:Y:S01]  /*56e0*/  FMUL.FTZ R30, R24, R97 ;  /* 0x00000061181e7220 */ /* 0x000fe20000410000 */
[----:B------:R-:W2:Y:S08]  /*56f0*/  MUFU.EX2 R29, R29 ;  /* 0x0000001d001d7308 */ /* 0x000eb00000000800 */
[----:B------:R-:W3:Y:S01]  /*5700*/  MUFU.EX2 R30, R30 ;  /* 0x0000001e001e7308 */ /* 0x000ee20000000800 */
[----:B-1----:R-:W-:Y:S01]  /*5710*/  FMUL.FTZ R28, R151, R28 ;  /* 0x0000001c971c7220 */ /* 0x002fe20000410000 */
[----:B--2---:R-:W-:-:S02]  /*5720*/  FSEL R174, R29, 1, !P6 ;  /* 0x3f8000001dae7808 */ /* 0x004fc40007000000 */
[----:B------:R-:W-:-:S04]  /*5730*/  ISETP.GE.U32.AND P6, PT, R102, R53, PT ;  /* 0x000000356600720c */ /* 0x000fc80003fc6070 */
[----:B------:R-:W-:Y:S02]  /*5740*/  FSEL R179, R28, RZ, !P6 ;  /* 0x000000ff1cb37208 */ /* 0x000fe40007000000 */
[----:B---3--:R-:W-:Y:S01]  /*5750*/  FSEL R176, R30, 1, !P6 ;  /* 0x3f8000001eb07808 */ /* 0x008fe20007000000 */
[----:B------:R-:W1:Y:S01]  /*5760*/  LDS R28, [R0+0x28] ;  /* 0x00002800001c7984 */ /* 0x000e620000000800 */
[----:B------:R-:W-:Y:S01]  /*5770*/  ISETP.GE.U32.AND P6, PT, R100, R53, PT ;  /* 0x000000356400720c */ /* 0x000fe20003fc6070 */
[----:B0-----:R-:W-:-:S05]  /*5780*/  FMUL.FTZ R25, R152, R25 ;  /* 0x0000001998197220 */ /* 0x001fca0000410000 */
[----:B------:R-:W-:Y:S02]  /*5790*/  FSEL R181, R25, RZ, !P6 ;  /* 0x000000ff19b57208 */ /* 0x000fe40007000000 */
[----:B------:R-:W0:Y:S01]  /*57a0*/  LDS R25, [R0+0x2c] ;  /* 0x00002c0000197984 */ /* 0x000e220000000800 */
[C---:B------:R-:W-:Y:S01]  /*57b0*/  FMUL.FTZ R29, R24.reuse, R99 ;  /* 0x00000063181d7220 */ /* 0x040fe20000410000 */
[----:B------:R-:W-:-:S05]  /*57c0*/  FMUL.FTZ R30, R24, R101 ;  /* 0x00000065181e7220 */ /* 0x000fca0000410000 */
        /* <DEDUP_REMOVED lines=16> */
[----:B--2---:R-:W-:Y:S01]  /*58d0*/  FSEL R182, R29, 1, !P6 ;  /* 0x3f8000001db67808 */ /* 0x004fe20007000000 */
[----:B-1----:R-:W-:Y:S01]  /*58e0*/  FMUL.FTZ R28, R155, R28 ;  /* 0x0000001c9b1c7220 */ /* 0x002fe20000410000 */
[----:B------:R-:W-:-:S04]  /*58f0*/  ISETP.GE.U32.AND P6, PT, R94, R53, PT ;  /* 0x000000355e00720c */ /* 0x000fc80003fc6070 */
[----:B------:R-:W-:Y:S02]  /*5900*/  FSEL R187, R28, RZ, !P6 ;  /* 0x000000ff1cbb7208 */ /* 0x000fe40007000000 */
[----:B---3--:R-:W-:Y:S01]  /*5910*/  FSEL R184, R30, 1, !P6 ;  /* 0x3f8000001eb87808 */ /* 0x008fe20007000000 */
[----:B------:R-:W1:Y:S01]  /*5920*/  LDS R28, [R0+0x38] ;  /* 0x00003800001c7984 */ /* 0x000e620000000800 */
[----:B------:R-:W-:Y:S01]  /*5930*/  ISETP.GE.U32.AND P6, PT, R90, R53, PT ;  /* 0x000000355a00720c */ /* 0x000fe20003fc6070 */
[----:B0-----:R-:W-:Y:S01]  /*5940*/  FMUL.FTZ R25, R156, R25 ;  /* 0x000000199c197220 */ /* 0x001fe20000410000 */
[----:B------:R-:W-:Y:S02]  /*5950*/  P2R R205, PR, RZ, 0x1 ;  /* 0x00000001ffcd7803 */ /* 0x000fe40000000000 */
[----:B------:R-:W-:Y:S02]  /*5960*/  LOP3.LUT P0, RZ, R192, 0x4, RZ, 0xc0, !PT ;  /* 0x00000004c0ff7812 */ /* 0x000fe4000780c0ff */
[----:B------:R-:W-:-:S02]  /*5970*/  FSEL R189, R25, RZ, !P6 ;  /* 0x000000ff19bd7208 */ /* 0x000fc40007000000 */
[----:B------:R-:W0:Y:S01]  /*5980*/  LDS R25, [R0+0x3c] ;  /* 0x00003c0000197984 */ /* 0x000e220000000800 */
[----:B------:R-:W-:Y:S02]  /*5990*/  P2R R204, PR, RZ, 0x1 ;  /* 0x00000001ffcc7803 */ /* 0x000fe40000000000 */
[----:B------:R-:W-:Y:S01]  /*59a0*/  LOP3.LUT P0, RZ, R192, 0x8, RZ, 0xc0, !PT ;  /* 0x00000008c0ff7812 */ /* 0x000fe2000780c0ff */
[----:B------:R-:W-:-:S03]  /*59b0*/  FMUL.FTZ R29, R24, R107 ;  /* 0x0000006b181d7220 */ /* 0x000fc60000410000 */
[----:B------:R-:W-:Y:S02]  /*59c0*/  P2R R200, PR, RZ, 0x1 ;  /* 0x00000001ffc87803 */ /* 0x000fe40000000000 */
[----:B------:R-:W-:Y:S01]  /*59d0*/  LOP3.LUT P0, RZ, R192, 0x10, RZ, 0xc0, !PT ;  /* 0x00000010c0ff7812 */ /* 0x000fe2000780c0ff */
[----:B------:R-:W-:-:S03]  /*59e0*/  FMUL.FTZ R30, R24, R109 ;  /* 0x0000006d181e7220 */ /* 0x000fc60000410000 */
[----:B------:R-:W-:Y:S02]  /*59f0*/  P2R R212, PR, RZ, 0x1 ;  /* 0x00000001ffd47803 */ /* 0x000fe40000000000 */
[C---:B------:R-:W-:Y:S01]  /*5a00*/  LOP3.LUT P0, RZ, R192.reuse, 0x20, RZ, 0xc0, !PT ;  /* 0x00000020c0ff7812 */ /* 0x040fe2000780c0ff */
[----:B------:R-:W2:Y:S03]  /*5a10*/  MUFU.EX2 R29, R29 ;  /* 0x0000001d001d7308 */ /* 0x000ea60000000800 */
[----:B------:R-:W-:Y:S02]  /*5a20*/  P2R R211, PR, RZ, 0x1 ;  /* 0x00000001ffd37803 */ /* 0x000fe40000000000 */
[----:B------:R-:W-:Y:S01]  /*5a30*/  LOP3.LUT P0, RZ, R192, 0x40, RZ, 0xc0, !PT ;  /* 0x00000040c0ff7812 */ /* 0x000fe2000780c0ff */
[----:B------:R-:W-:Y:S02]  /*5a40*/  FMUL.FTZ R24, R24, R111 ;  /* 0x0000006f18187220 */ /* 0x000fe40000410000 */
[----:B------:R-:W3:Y:S01]  /*5a50*/  MUFU.EX2 R30, R30 ;  /* 0x0000001e001e7308 */ /* 0x000ee20000000800 */
[----:B------:R-:W-:-:S02]  /*5a60*/  P2R R209, PR, RZ, 0x1 ;  /* 0x00000001ffd17803 */ /* 0x000fc40000000000 */
[----:B------:R-:W-:-:S04]  /*5a70*/  LOP3.LUT P0, RZ, R192, 0x80, RZ, 0xc0, !PT ;  /* 0x00000080c0ff7812 */ /* 0x000fc8000780c0ff */
[----:B------:R-:W-:Y:S01]  /*5a80*/  P2R R208, PR, RZ, 0x1 ;  /* 0x00000001ffd07803 */ /* 0x000fe20000000000 */
[----:B------:R-:W4:Y:S01]  /*5a90*/  MUFU.EX2 R24, R24 ;  /* 0x0000001800187308 */ /* 0x000f220000000800 */
[C---:B------:R-:W-:Y:S01]  /*5aa0*/  LOP3.LUT P0, RZ, R192.reuse, 0x100, RZ, 0xc0, !PT ;  /* 0x00000100c0ff7812 */ /* 0x040fe2000780c0ff */
[----:B-1----:R-:W-:Y:S01]  /*5ab0*/  FMUL.FTZ R28, R157, R28 ;  /* 0x0000001c9d1c7220 */ /* 0x002fe20000410000 */
[----:B--2---:R-:W-:Y:S02]  /*5ac0*/  FSEL R186, R29, 1, !P6 ;  /* 0x3f8000001dba7808 */ /* 0x004fe40007000000 */
[----:B------:R-:W-:Y:S02]  /*5ad0*/  P2R R207, PR, RZ, 0x1 ;  /* 0x00000001ffcf7803 */ /* 0x000fe40000000000 */
[----:B------:R-:W-:Y:S02]  /*5ae0*/  LOP3.LUT P0, RZ, R192, 0x200, RZ, 0xc0, !PT ;  /* 0x00000200c0ff7812 */ /* 0x000fe4000780c0ff */
[----:B------:R-:W-:Y:S01]  /*5af0*/  ISETP.GE.U32.AND P6, PT, R88, R53, PT ;  /* 0x000000355800720c */ /* 0x000fe20003fc6070 */
[----:B0-----:R-:W-:Y:S01]  /*5b00*/  FMUL.FTZ R25, R158, R25 ;  /* 0x000000199e197220 */ /* 0x001fe20000410000 */
[----:B------:R-:W-:-:S02]  /*5b10*/  P2R R196, PR, RZ, 0x1 ;  /* 0x00000001ffc47803 */ /* 0x000fc40000000000 */
[----:B---3--:R-:W-:Y:S02]  /*5b20*/  FSEL R188, R30, 1, !P6 ;  /* 0x3f8000001ebc7808 */ /* 0x008fe40007000000 */
[----:B------:R-:W-:Y:S02]  /*5b30*/  FSEL R191, R28, RZ, !P6 ;  /* 0x000000ff1cbf7208 */ /* 0x000fe40007000000 */
[-C--:B------:R-:W-:Y:S02]  /*5b40*/  ISETP.GE.AND P0, PT, R92, R53.reuse, PT ;  /* 0x000000355c00720c */ /* 0x080fe40003f06270 */
[----:B------:R-:W-:-:S04]  /*5b50*/  ISETP.GE.U32.AND P6, PT, R86, R53, PT ;  /* 0x000000355600720c */ /* 0x000fc80003fc6070 */
[----:B----4-:R-:W-:Y:S01]  /*5b60*/  FSEL R190, R24, 1, !P6 ;  /* 0x3f80000018be7808 */ /* 0x010fe20007000000 */
[----:B------:R-:W-:Y:S01]  /*5b70*/  IMAD.MOV.U32 R24, RZ, RZ, R26 ;  /* 0x000000ffff187224 */ /* 0x000fe200078e001a */
[----:B------:R-:W-:Y:S02]  /*5b80*/  FSEL R193, R25, RZ, !P6 ;  /* 0x000000ff19c17208 */ /* 0x000fe40007000000 */
[----:B------:R-:W-:Y:S02]  /*5b90*/  MOV R25, R27 ;  /* 0x0000001b00197202 */ /* 0x000fe40000000f00 */
[----:B------:R-:W-:Y:S02]  /*5ba0*/  CS2R R26, SRZ ;  /* 0x00000000001a7805 */ /* 0x000fe4000001ff00 */
[C---:B------:R-:W-:Y:S02]  /*5bb0*/  LOP3.LUT P6, RZ, R192.reuse, 0x2, RZ, 0xc0, !PT ;  /* 0x00000002c0ff7812 */ /* 0x040fe400078cc0ff */
[----:B------:R-:W-:-:S02]  /*5bc0*/  LOP3.LUT R192, R192, 0xfffffbff, RZ, 0xc0, !PT ;  /* 0xfffffbffc0c07812 */ /* 0x000fc400078ec0ff */
[----:B------:R-:W2:Y:S02]  /*5bd0*/  @!P0 LDG.E R26, desc[UR10][R24.64+-0x400] ;  /* 0xfffc000a181a8981 */ /* 0x000ea4000c1e1900 */
[----:B------:R-:W-:Y:S02]  /*5be0*/  @P0 LOP3.LUT R192, R192, 0x400, RZ, 0xfc, !PT ;  /* 0x00000400c0c00812 */ /* 0x000fe400078efcff */
[----:B------:R-:W-:Y:S02]  /*5bf0*/  ISETP.NE.AND P0, PT, R196, RZ, PT ;  /* 0x000000ffc400720c */ /* 0x000fe40003f05270 */
[----:B------:R-:W-:-:S11]  /*5c00*/  CS2R R28, SRZ ;  /* 0x00000000001c7805 */ /* 0x000fd6000001ff00 */
[----:B------:R-:W3:Y:S01]  /*5c10*/  @!P0 LDG.E R27, desc[UR10][R24.64+-0x380] ;  /* 0xfffc800a181b8981 */ /* 0x000ee2000c1e1900 */
[----:B------:R-:W-:-:S13]  /*5c20*/  ISETP.NE.AND P0, PT, R207, RZ, PT ;  /* 0x000000ffcf00720c */ /* 0x000fda0003f05270 */
[----:B------:R-:W4:Y:S01]  /*5c30*/  @!P0 LDG.E R28, desc[UR10][R24.64+-0x300] ;  /* 0xfffd000a181c8981 */ /* 0x000f22000c1e1900 */
        /* <DEDUP_REMOVED lines=13> */
[----:B------:R-:W-:Y:S01]  /*5d10*/  CS2R R202, SRZ ;  /* 0x0000000000ca7805 */ /* 0x000fe2000001ff00 */
[----:B------:R-:W-:Y:S01]  /*5d20*/  IMAD.MOV.U32 R206, RZ, RZ, RZ ;  /* 0x000000ffffce7224 */ /* 0x000fe200078e00ff */
        /* <DEDUP_REMOVED lines=9> */
[----:B------:R-:W5:Y:S01]  /*5dc0*/  @!P0 LDG.E R198, desc[UR10][R24.64] ;  /* 0x0000000a18c68981 */ /* 0x000f62000c1e1900 */
[----:B------:R-:W-:-:S03]  /*5dd0*/  ISETP.NE.AND P0, PT, R205, RZ, PT ;  /* 0x000000ffcd00720c */ /* 0x000fc60003f05270 */
[----:B------:R-:W5:Y:S10]  /*5de0*/  @!P5 LDG.E R203, desc[UR10][R24.64+0x380] ;  /* 0x0003800a18cbd981 */ /* 0x000f74000c1e1900 */
[----:B------:R-:W5:Y:S01]  /*5df0*/  @!P0 LDG.E R202, desc[UR10][R24.64+0x100] ;  /* 0x0001000a18ca8981 */ /* 0x000f62000c1e1900 */
[----:B------:R-:W-:-:S03]  /*5e00*/  ISETP.NE.AND P6, PT, R55, RZ, PT ;  /* 0x000000ff3700720c */ /* 0x000fc60003fc5270 */
        /* <DEDUP_REMOVED lines=35> */
[----:B0-----:R-:W0:Y:S01]  /*6040*/  LDC.U8 R27, c[0x0][0x3a9] ;  /* 0x0000ea40ff1b7b82 */ /* 0x001e220000000000 */
[C---:B------:R-:W-:Y:S02]  /*6050*/  LOP3.LUT P6, RZ, R192.reuse, 0x1000, RZ, 0xc0, !PT ;  /* 0x00001000c0ff7812 */ /* 0x040fe400078cc0ff */
[----:B------:R-:W-:Y:S02]  /*6060*/  P2R R26, PR, RZ, 0x1 ;  /* 0x00000001ff1a7803 */ /* 0x000fe40000000000 */
[----:B------:R-:W-:Y:S02]  /*6070*/  LOP3.LUT P0, RZ, R192, 0x800, RZ, 0xc0, !PT ;  /* 0x00000800c0ff7812 */ /* 0x000fe4000780c0ff */
[----:B0-----:R-:W-:-:S04]  /*6080*/  ISETP.NE.AND P6, PT, R27, RZ, P6 ;  /* 0x000000ff1b00720c */ /* 0x001fc800037c5270 */
[----:B------:R-:W-:Y:S02]  /*6090*/  PLOP3.LUT P6, PT, P6, P0, PT, 0x80, 0x8 ;  /* 0x000000000008781c */ /* 0x000fe400037c1070 */
[----:B------:R-:W-:Y:S01]  /*60a0*/  ISETP.NE.AND P0, PT, R26, RZ, PT ;  /* 0x000000ff1a00720c */ /* 0x000fe20003f05270 */
[----:B------:R-:W-:-:S10]  /*60b0*/  IMAD.MOV.U32 R26, RZ, RZ, 0x3f800000 ;  /* 0x3f800000ff1a7424 */ /* 0x000fd400078e00ff */
[----:B------:R-:W-:Y:S05]  /*60c0*/  @!P6 BRA `(.L_x_531) ;  /* 0x000000000010e947 */ /* 0x000fea0003800000 */
[----:B------:R-:W-:-:S04]  /*60d0*/  IADD3 R28, P6, PT, R159, R10, RZ ;  /* 0x0000000a9f1c7210 */ /* 0x000fc80007fde0ff */
[----:B------:R-:W-:-:S05]  /*60e0*/  IADD3.X R29, PT, PT, R160, R165, RZ, P6, !PT ;  /* 0x000000a5a01d7210 */ /* 0x000fca00037fe4ff */
[----:B------:R1:W5:Y:S01]  /*60f0*/  LDG.E R27, desc[UR10][R28.64] ;  /* 0x0000000a1c1b7981 */ /* 0x000362000c1e1900 */
[----:B------:R-:W-:Y:S05]  /*6100*/  BRA `(.L_x_530) ;  /* 0x0000000000187947 */ /* 0x000fea0003800000 */
.L_x_531:
[----:B------:R-:W-:Y:S01]  /*6110*/  LOP3.LUT P6, RZ, R192, 0x1000, RZ, 0xc0, !PT ;  /* 0x00001000c0ff7812 */ /* 0x000fe200078cc0ff */
[----:B------:R-:W-:-:S12]  /*6120*/  IMAD.MOV.U32 R27, RZ, RZ, RZ ;  /* 0x000000ffff1b7224 */ /* 0x000fd800078e00ff */
[----:B------:R-:W-:Y:S05]  /*6130*/  @!P6 BRA `(.L_x_530) ;  /* 0x00000000000ce947 */ /* 0x000fea0003800000 */
[----:B------:R-:W-:-:S05]  /*6140*/  IADD3 R28, P6, PT, R71, R159, RZ ;  /* 0x0000009f471c7210 */ /* 0x000fca0007fde0ff */
[----:B------:R-:W-:-:S05]  /*6150*/  IMAD.X R29, R69, 0x1, R160, P6 ;  /* 0x00000001451d7824 */ /* 0x000fca00030e06a0 */
[----:B------:R2:W5:Y:S03]  /*6160*/  LDG.E R27, desc[UR10][R28.64] ;  /* 0x0000000a1c1b7981 */ /* 0x000566000c1e1900 */
.L_x_530:
[----:B012---:R-:W-:Y:S01]  /*6170*/  FFMA.FTZ R28, R33, R35, R34 ;  /* 0x00000023211c7223 */ /* 0x007fe20000010022 */
[----:B------:R-:W-:Y:S01]  /*6180*/  ISETP.GE.AND P6, PT, R52, 0x1, PT ;  /* 0x000000013400780c */ /* 0x000fe20003fc6270 */
[----:B------:R-:W0:Y:S01]  /*6190*/  S2UR UR9, SR_CgaCtaId ;  /* 0x00000000000979c3 */ /* 0x000e220000008800 */
[----:B------:R-:W-:Y:S01]  /*61a0*/  UMOV UR6, 0x400 ;  /* 0x0000040000067882 */ /* 0x000fe20000000000 */
[----:B------:R-:W-:Y:S01]  /*61b0*/  FFMA.FTZ R28, R167, R28, R164 ;  /* 0x0000001ca71c7223 */ /* 0x000fe200000100a4 */
[----:B------:R-:W-:Y:S03]  /*61c0*/  BSSY.RECONVERGENT B0, `(.L_x_532) ;  /* 0x0000079000007945 */ /* 0x000fe60003800200 */
        /* <DEDUP_REMOVED lines=53> */
[----:B------:R-:W-:-:S03]  /*6520*/  ISETP.GE.AND P6, PT, R52, 0x10, PT ;  /* 0x000000103400780c */ /* 0x000fc60003fc6270 */
[----:B------:R-:W1:Y:S01]  /*6530*/  SHFL.UP PT, R29, R30, 0x10, RZ ;  /* 0x060000001e1d7989 */ /* 0x000e6200000e00ff */
[C---:B0-----:R-:W-:Y:S01]  /*6540*/  FMUL.FTZ R28, R31.reuse, R28 ;  /* 0x0000001c1f1c7220 */ /* 0x041fe20000410000 */
[----:B-1----:R-:W-:-:S04]  /*6550*/  FFMA.FTZ R29, R31, R29, R30 ;  /* 0x0000001d1f1d7223 */ /* 0x002fc8000001001e */
[----:B------:R-:W-:Y:S02]  /*6560*/  FSEL R195, R31, R28, !P6 ;  /* 0x0000001c1fc37208 */ /* 0x000fe40007000000 */
[----:B------:R-:W-:-:S03]  /*6570*/  FSEL R197, R30, R29, !P6 ;  /* 0x0000001d1ec57208 */ /* 0x000fc60007000000 */
[----:B------:R-:W0:Y:S01]  /*6580*/  SHFL.UP PT, R226, R195, 0x1, RZ ;  /* 0x04200000c3e27989 */ /* 0x000e2200000e00ff */
[----:B------:R-:W-:-:S03]  /*6590*/  ISETP.NE.AND P6, PT, R52, 0x1f, PT ;  /* 0x0000001f3400780c */ /* 0x000fc60003fc5270 */
[----:B------:R-:W1:Y:S10]  /*65a0*/  SHFL.UP PT, R199, R197, 0x1, RZ ;  /* 0x04200000c5c77989 */ /* 0x000e7400000e00ff */
[----:B------:R-:W-:Y:S01]  /*65b0*/  @!P6 STS.64 [UR6+0x1080], R28 ;  /* 0x0010801cff00e988 */ /* 0x000fe20008000a06 */
[----:B------:R-:W-:Y:S01]  /*65c0*/  BAR.SYNC.DEFER_BLOCKING 0x0 ;  /* 0x0000000000007b1d */ /* 0x000fe20000010000 */
[----:B------:R-:W-:-:S13]  /*65d0*/  ISETP.NE.AND P6, PT, R52, RZ, PT ;  /* 0x000000ff3400720c */ /* 0x000fda0003fc5270 */
[----:B0-----:R-:W-:Y:S01]  /*65e0*/  @!P6 MOV R226, R26 ;  /* 0x0000001a00e2e202 */ /* 0x001fe20000000f00 */
[----:B-1---5:R-:W-:Y:S01]  /*65f0*/  @!P6 IMAD.MOV.U32 R199, RZ, RZ, R27 ;  /* 0x000000ffffc7e224 */ /* 0x022fe200078e001b */
[----:B------:R-:W-:Y:S01]  /*6600*/  @!P6 STS.64 [UR6+0x1090], R26 ;  /* 0x0010901aff00e988 */ /* 0x000fe20008000a06 */
[----:B------:R-:W-:-:S03]  /*6610*/  ISETP.NE.AND P6, PT, R61, RZ, PT ;  /* 0x000000ff3d00720c */ /* 0x000fc60003fc5270 */
[----:B------:R-:W0:Y:S01]  /*6620*/  LDS.64 R30, [UR6+0x1080] ;  /* 0x00108006ff1e7984 */ /* 0x000e220008000a00 */
[----:B------:R-:W-:Y:S09]  /*6630*/  BAR.SYNC.DEFER_BLOCKING 0x0 ;  /* 0x0000000000007b1d */ /* 0x000ff20000010000 */
[----:B------:R-:W1:Y:S01]  /*6640*/  @P6 LDS R28, [UR6+0x1094] ;  /* 0x00109406ff1c6984 */ /* 0x000e620008000800 */
[----:B0-----:R-:W-:Y:S01]  /*6650*/  FFMA.FTZ R27, R30, R27, R31 ;  /* 0x0000001b1e1b7223 */ /* 0x001fe2000001001f */
        /* <DEDUP_REMOVED lines=35> */
[----:B------:R-:W-:-:S03]  /*6890*/  LEA R30, P6, R28, R71, 0x2 ;  /* 0x000000471c1e7211 */ /* 0x000fc600078c10ff */
[----:B------:R-:W-:-:S05]  /*68a0*/  IMAD.IADD R26, R29, 0x1, R31 ;  /* 0x000000011d1a7824 */ /* 0x000fca00078e021f */
[----:B------:R-:W-:-:S05]  /*68b0*/  LEA.HI.X R31, R28, R69, R26, 0x2, P6 ;  /* 0x000000451c1f7211 */ /* 0x000fca00030f141a */
[----:B------:R1:W-:Y:S01]  /*68c0*/  STG.E desc[UR10][R30.64], R27 ;  /* 0x0000001b1e007986 */ /* 0x0003e2000c10190a */
[----:B------:R-:W-:Y:S05]  /*68d0*/  BRA `(.L_x_533) ;  /* 0x00000000001c7947 */ /* 0x000fea0003800000 */
.L_x_534:
[----:B------:R-:W-:Y:S02]  /*68e0*/  ISETP.NE.AND P6, PT, R55, R122, PT ;  /* 0x0000007a3700720c */ /* 0x000fe40003fc5270 */
[----:B------:R-:W-:Y:S02]  /*68f0*/  P2R R26, PR, RZ, 0x1 ;  /* 0x00000001ff1a7803 */ /* 0x000fe40000000000 */
[----:B------:R-:W-:-:S13]  /*6900*/  ISETP.NE.OR P6, PT, R28, RZ, P6 ;  /* 0x000000ff1c00720c */ /* 0x000fda00037c5670 */
[----:B------:R-:W-:-:S04]  /*6910*/  @!P6 IADD3 R28, P0, PT, R71, R159, RZ ;  /* 0x0000009f471ce210 */ /* 0x000fc80007f1e0ff */
[----:B------:R-:W-:Y:S02]  /*6920*/  @!P6 IADD3.X R29, PT, PT, R69, R160, RZ, P0, !PT ;  /* 0x000000a0451de210 */ /* 0x000fe400007fe4ff */
[----:B------:R-:W-:-:S03]  /*6930*/  ISETP.NE.AND P0, PT, R26, RZ, PT ;  /* 0x000000ff1a00720c */ /* 0x000fc60003f05270 */
[----:B------:R0:W-:Y:S10]  /*6940*/  @!P6 STG.E desc[UR10][R28.64], R27 ;  /* 0x0000001b1c00e986 */ /* 0x0001f4000c10190a */
.L_x_533:
[----:B------:R-:W-:Y:S05]  /*6950*/  BSYNC.RECONVERGENT B0 ;  /* 0x0000000000007941 */ /* 0x000fea0003800200 */
.L_x_532:
[----:B------:R-:W-:Y:S01]  /*6960*/  LEA R26, P6, R20, R24, 0x2 ;  /* 0x00000018141a7211 */ /* 0x000fe200078c10ff */
[----:B------:R-:W-:Y:S01]  /*6970*/  UIADD3 UR4, UP0, UPT, UR4, UR12, URZ ;  /* 0x0000000c04047290 */ /* 0x000fe2000ff1e0ff */
[----:B------:R-:W-:Y:S01]  /*6980*/  FFMA.FTZ R147, R194, R199, R147 ;  /* 0x000000c7c2937223 */ /* 0x000fe20000010093 */
[----:B------:R-:W-:Y:S01]  /*6990*/  UIADD3 UR7, UPT, UPT, UR7, 0x1, URZ ;  /* 0x0000000107077890 */ /* 0x000fe2000fffe0ff */
[----:B------:R-:W-:Y:S01]  /*69a0*/  FFMA.FTZ R145, R196, R195, R145 ;  /* 0x000000c3c4917223 */ /* 0x000fe20000010091 */
[----:B01----:R-:W-:Y:S01]  /*69b0*/  IMAD.X R27, R25, 0x1, R21, P6 ;  /* 0x00000001191b7824 */ /* 0x003fe200030e0615 */
[----:B------:R-:W-:Y:S01]  /*69c0*/  LEA R14, P6, R22, R14, 0x2 ;  /* 0x0000000e160e7211 */ /* 0x000fe200078c10ff */
[----:B------:R-:W-:Y:S01]  /*69d0*/  UIADD3.X UR5, UPT, UPT, UR5, UR13, URZ, UP0, !UPT ;  /* 0x0000000d05057290 */ /* 0x000fe200087fe4ff */
[----:B------:R-:W-:Y:S01]  /*69e0*/  FFMA.FTZ R143, R198, R164, R143 ;  /* 0x000000a4c68f7223 */ /* 0x000fe2000001008f */
[----:B------:R-:W-:Y:S01]  /*69f0*/  UISETP.NE.AND UP0, UPT, UR7, URZ, UPT ;  /* 0x000000ff0700728c */ /* 0x000fe2000bf05270 */
[----:B------:R-:W-:Y:S01]  /*6a00*/  FFMA.FTZ R141, R200, R166, R141 ;  /* 0x000000a6c88d7223 */ /* 0x000fe2000001008d */
[----:B------:R-:W-:Y:S01]  /*6a10*/  IMAD.X R15, R15, 0x1, R23, P6 ;  /* 0x000000010f0f7824 */ /* 0x000fe200030e0617 */
[----:B------:R-:W-:Y:S01]  /*6a20*/  LEA R161, P6, R16, R161, 0x2 ;  /* 0x000000a110a17211 */ /* 0x000fe200078c10ff */
[----:B------:R-:W-:Y:S01]  /*6a30*/  FFMA.FTZ R139, R202, R168, R139 ;  /* 0x000000a8ca8b7223 */ /* 0x000fe2000001008b */
[----:B------:R-:W-:Y:S01]  /*6a40*/  FFMA.FTZ R133, R204, R170, R133 ;  /* 0x000000aacc857223 */ /* 0x000fe20000010085 */
[----:B------:R-:W-:Y:S01]  /*6a50*/  FFMA.FTZ R131, R206, R172, R131 ;  /* 0x000000acce837223 */ /* 0x000fe20000010083 */
[----:B------:R-:W-:Y:S01]  /*6a60*/  IADD3.X R162, PT, PT, R162, R17, RZ, P6, !PT ;  /* 0x00000011a2a27210 */ /* 0x000fe200037fe4ff */
[----:B------:R-:W-:Y:S01]  /*6a70*/  FFMA.FTZ R129, R208, R174, R129 ;  /* 0x000000aed0817223 */ /* 0x000fe20000010081 */
[----:B------:R-:W-:Y:S01]  /*6a80*/  LEA R159, P6, R18, R159, 0x2 ;  /* 0x0000009f129f7211 */ /* 0x000fe200078c10ff */
[----:B------:R-:W-:Y:S01]  /*6a90*/  FFMA.FTZ R127, R210, R176, R127 ;  /* 0x000000b0d27f7223 */ /* 0x000fe2000001007f */
[----:B------:R-:W-:Y:S01]  /*6aa0*/  FFMA.FTZ R125, R212, R178, R125 ;  /* 0x000000b2d47d7223 */ /* 0x000fe2000001007d */
[----:B------:R-:W-:Y:S01]  /*6ab0*/  FFMA.FTZ R123, R214, R180, R123 ;  /* 0x000000b4d67b7223 */ /* 0x000fe2000001007b */
[----:B------:R-:W-:Y:S01]  /*6ac0*/  FFMA.FTZ R121, R216, R182, R121 ;  /* 0x000000b6d8797223 */ /* 0x000fe20000010079 */
[----:B------:R-:W-:-:S02]  /*6ad0*/  IMAD.X R160, R160, 0x1, R19, P6 ;  /* 0x00000001a0a07824 */ /* 0x000fc400030e0613 */
[----:B------:R-:W-:Y:S01]  /*6ae0*/  FFMA.FTZ R119, R218, R184, R119 ;  /* 0x000000b8da777223 */ /* 0x000fe20000010077 */
[----:B------:R-:W-:Y:S01]  /*6af0*/  FFMA.FTZ R117, R220, R186, R117 ;  /* 0x000000badc757223 */ /* 0x000fe20000010075 */
[----:B------:R-:W-:Y:S01]  /*6b00*/  FFMA.FTZ R115, R222, R188, R115 ;  /* 0x000000bcde737223 */ /* 0x000fe20000010073 */
[----:B------:R-:W-:Y:S01]  /*6b10*/  FFMA.FTZ R113, R224, R190, R113 ;  /* 0x000000bee0717223 */ /* 0x000fe20000010071 */
[----:B------:R-:W-:Y:S01]  /*6b20*/  UIADD3 UR8, UPT, UPT, UR8, 0x8, URZ ;  /* 0x0000000808087890 */ /* 0x000fe2000fffe0ff */
[----:B------:R-:W-:Y:S11]  /*6b30*/  BRA.U UP0, `(.L_x_535) ;  /* 0xffffffe100c87547 */ /* 0x000ff6000b83ffff */
.L_x_529:
[----:B------:R-:W0:Y:S01]  /*6b40*/  LDCU.128 UR12, c[0x0][0x430] ;  /* 0x00008600ff0c77ac */ /* 0x000e220008000c00 */
[----:B------:R-:W-:Y:S01]  /*6b50*/  BAR.SYNC.DEFER_BLOCKING 0x0 ;  /* 0x0000000000007b1d */ /* 0x000fe20000010000 */
[----:B------:R-:W-:Y:S02]  /*6b60*/  HFMA2 R11, -RZ, RZ, 0, 0 ;  /* 0x00000000ff0b7431 */ /* 0x000fe400000001ff */
[----:B------:R-:W-:Y:S01]  /*6b70*/  IMAD.MOV.U32 R10, RZ, RZ, R118 ;  /* 0x000000ffff0a7224 */ /* 0x000fe200078e0076 */
[----:B------:R-:W-:Y:S02]  /*6b80*/  P2R R24, PR, RZ, 0x1 ;  /* 0x00000001ff187803 */ /* 0x000fe40000000000 */
[----:B------:R-:W-:Y:S01]  /*6b90*/  ISETP.NE.AND P0, PT, R61, RZ, PT ;  /* 0x000000ff3d00720c */ /* 0x000fe20003f05270 */
[----:B------:R-:W1:Y:S01]  /*6ba0*/  LDCU.64 UR4, c[0x0][0x4a8] ;  /* 0x00009500ff0477ac */ /* 0x000e620008000a00 */
[----:B------:R-:W-:Y:S02]  /*6bb0*/  P2R R26, PR, RZ, 0x2 ;  /* 0x00000002ff1a7803 */ /* 0x000fe40000000000 */
[----:B------:R-:W-:Y:S01]  /*6bc0*/  P2R R28, PR, RZ, 0x4 ;  /* 0x00000004ff1c7803 */ /* 0x000fe20000000000 */
[----:B------:R-:W2:Y:S01]  /*6bd0*/  LDCU.64 UR8, c[0x0][0x4c0] ;  /* 0x00009800ff0877ac */ /* 0x000ea20008000a00 */
[----:B------:R-:W-:-:S02]  /*6be0*/  LOP3.LUT P1, RZ, R192, 0x40, RZ, 0xc0, !PT ;  /* 0x00000040c0ff7812 */ /* 0x000fc4000782c0ff */
[----:B------:R-:W-:Y:S02]  /*6bf0*/  P2R R30, PR, RZ, 0x8 ;  /* 0x00000008ff1e7803 */ /* 0x000fe40000000000 */
[C---:B------:R-:W-:Y:S01]  /*6c00*/  LOP3.LUT P2, RZ, R192.reuse, 0x20, RZ, 0xc0, !PT ;  /* 0x00000020c0ff7812 */ /* 0x040fe2000784c0ff */
[C---:B0-----:R-:W-:Y:S01]  /*6c10*/  IMAD.WIDE.U32 R12, R79.reuse, UR12, R10 ;  /* 0x0000000c4f0c7c25 */ /* 0x041fe2000f8e000a */
[----:B------:R-:W-:Y:S02]  /*6c20*/  P2R R32, PR, RZ, 0x10 ;  /* 0x00000010ff207803 */ /* 0x000fe40000000000 */
[C---:B------:R-:W-:Y:S01]  /*6c30*/  LOP3.LUT P3, RZ, R192.reuse, 0x10, RZ, 0xc0, !PT ;  /* 0x00000010c0ff7812 */ /* 0x040fe2000786c0ff */
[----:B------:R-:W-:Y:S01]  /*6c40*/  IMAD R13, R79, UR13, R13 ;  /* 0x0000000d4f0d7c24 */ /* 0x000fe2000f8e020d */
[----:B------:R-:W-:Y:S01]  /*6c50*/  P2R R34, PR, RZ, 0x20 ;  /* 0x00000020ff227803 */ /* 0x000fe20000000000 */
[----:B------:R-:W-:Y:S01]  /*6c60*/  STS [R0], R147 ;  /* 0x0000009300007388 */ /* 0x000fe20000000800 */
[----:B------:R-:W-:Y:S01]  /*6c70*/  IMAD.WIDE.U32 R12, R77, UR14, R12 ;  /* 0x0000000e4d0c7c25 */ /* 0x000fe2000f8e000c */
[----:B------:R-:W-:-:S02]  /*6c80*/  LOP3.LUT P4, RZ, R192, 0x8, RZ, 0xc0, !PT ;  /* 0x00000008c0ff7812 */ /* 0x000fc4000788c0ff */
[----:B------:R-:W-:Y:S01]  /*6c90*/  STS [R0+0x4], R145 ;  /* 0x0000049100007388 */ /* 0x000fe20000000800 */
[----:B------:R-:W-:Y:S01]  /*6ca0*/  IMAD R18, R77, UR15, R13 ;  /* 0x0000000f4d127c24 */ /* 0x000fe2000f8e020d */
[----:B------:R-:W0:Y:S01]  /*6cb0*/  LDCU.128 UR12, c[0x0][0x420] ;  /* 0x00008400ff0c77ac */ /* 0x000e220008000c00 */
[----:B------:R-:W-:Y:S01]  /*6cc0*/  IADD3 R15, P6, PT, R92, R12, RZ ;  /* 0x0000000c5c0f7210 */ /* 0x000fe20007fde0ff */
[----:B------:R-:W-:Y:S01]  /*6cd0*/  STS [R0+0x8], R143 ;  /* 0x0000088f00007388 */ /* 0x000fe20000000800 */
[----:B------:R-:W-:-:S03]  /*6ce0*/  LOP3.LUT P5, RZ, R192, 0x4, RZ, 0xc0, !PT ;  /* 0x00000004c0ff7812 */ /* 0x000fc600078ac0ff */
[----:B------:R-:W-:Y:S01]  /*6cf0*/  STS [R0+0xc], R141 ;  /* 0x00000c8d00007388 */ /* 0x000fe20000000800 */
[----:B------:R-:W-:-:S03]  /*6d00*/  IMAD.X R18, RZ, RZ, R18, P6 ;  /* 0x000000ffff127224 */ /* 0x000fc600030e0612 */
[----:B------:R-:W-:Y:S04]  /*6d10*/  STS [R0+0x10], R139 ;  /* 0x0000108b00007388 */ /* 0x000fe80000000800 */
[----:B------:R-:W-:Y:S04]  /*6d20*/  STS [R0+0x14], R133 ;  /* 0x0000148500007388 */ /* 0x000fe80000000800 */
[----:B------:R-:W-:Y:S01]  /*6d30*/  STS [R0+0x18], R131 ;  /* 0x0000188300007388 */ /* 0x000fe20000000800 */
[----:B0-----:R-:W-:-:S03]  /*6d40*/  IMAD.WIDE.U32 R12, R79, UR12, R10 ;  /* 0x0000000c4f0c7c25 */ /* 0x001fc6000f8e000a */
[----:B------:R-:W-:Y:S01]  /*6d50*/  STS [R0+0x1c], R129 ;  /* 0x00001c8100007388 */ /* 0x000fe20000000800 */
[----:B------:R-:W-:-:S03]  /*6d60*/  IMAD R13, R79, UR13, R13 ;  /* 0x0000000d4f0d7c24 */ /* 0x000fc6000f8e020d */
[----:B------:R-:W-:Y:S01]  /*6d70*/  STS [R0+0x20], R127 ;  /* 0x0000207f00007388 */ /* 0x000fe20000000800 */
[----:B------:R-:W-:-:S03]  /*6d80*/  IMAD.WIDE.U32 R12, R77, UR14, R12 ;  /* 0x0000000e4d0c7c25 */ /* 0x000fc6000f8e000c */
[----:B------:R-:W-:Y:S01]  /*6d90*/  STS [R0+0x24], R125 ;  /* 0x0000247d00007388 */ /* 0x000fe20000000800 */
[----:B------:R-:W-:Y:S01]  /*6da0*/  IMAD R16, R77, UR15, R13 ;  /* 0x0000000f4d107c24 */ /* 0x000fe2000f8e020d */
[----:B------:R-:W-:Y:S02]  /*6db0*/  IADD3 R13, P6, PT, R92, R12, RZ ;  /* 0x0000000c5c0d7210 */ /* 0x000fe40007fde0ff */
[----:B------:R-:W-:Y:S03]  /*6dc0*/  STS [R0+0x28], R123 ;  /* 0x0000287b00007388 */ /* 0x000fe60000000800 */
[----:B------:R-:W-:Y:S01]  /*6dd0*/  IMAD.X R16, RZ, RZ, R16, P6 ;  /* 0x000000ffff107224 */ /* 0x000fe200030e0610 */
[----:B------:R-:W-:Y:S01]  /*6de0*/  STS [R0+0x2c], R121 ;  /* 0x00002c7900007388 */ /* 0x000fe20000000800 */
[----:B-1----:R-:W-:-:S03]  /*6df0*/  LEA R14, P6, R15, UR4, 0x2 ;  /* 0x000000040f0e7c11 */ /* 0x002fc6000f8c10ff */
[----:B------:R-:W-:Y:S01]  /*6e00*/  STS [R0+0x30], R119 ;  /* 0x0000307700007388 */ /* 0x000fe20000000800 */
[----:B------:R-:W-:Y:S01]  /*6e10*/  LEA.HI.X R15, R15, UR5, R18, 0x2, P6 ;  /* 0x000000050f0f7c11 */ /* 0x000fe2000b0f1412 */
[----:B------:R-:W0:Y:S02]  /*6e20*/  LDCU.64 UR4, c[0x0][0x4b8] ;  /* 0x00009700ff0477ac */ /* 0x000e240008000a00 */
[----:B------:R-:W-:Y:S04]  /*6e30*/  STS [R0+0x34], R117 ;  /* 0x0000347500007388 */ /* 0x000fe80000000800 */
[----:B------:R-:W-:Y:S04]  /*6e40*/  STS [R0+0x38], R115 ;  /* 0x0000387300007388 */ /* 0x000fe80000000800 */
[----:B------:R-:W-:Y:S01]  /*6e50*/  STS [R0+0x3c], R113 ;  /* 0x00003c7100007388 */ /* 0x000fe20000000800 */
[----:B------:R-:W-:-:S03]  /*6e60*/  NOP ;  /* 0x0000000000007918 */ /* 0x000fc60000000000 */
[----:B------:R-:W-:Y:S01]  /*6e70*/  LDS R17, [R51] ;  /* 0x0000000033117984 */ /* 0x000fe20000000800 */
[----:B0-----:R-:W-:-:S03]  /*6e80*/  LEA R12, P6, R13, UR4, 0x2 ;  /* 0x000000040d0c7c11 */ /* 0x001fc6000f8c10ff */
[----:B------:R-:W-:Y:S01]  /*6e90*/  LDS R19, [R50+0x80] ;  /* 0x0000800032137984 */ /* 0x000fe20000000800 */
[----:B------:R-:W-:-:S03]  /*6ea0*/  LEA.HI.X R13, R13, UR5, R16, 0x2, P6 ;  /* 0x000000050d0d7c11 */ /* 0x000fc6000b0f1410 */
        /* <DEDUP_REMOVED lines=14> */
[----:B------:R-:W-:Y:S01]  /*6f90*/  @!P0 STS [UR6+0x840], R53 ;  /* 0x00084035ff008988 */ /* 0x000fe20008000806 */
[----:B------:R-:W-:Y:S01]  /*6fa0*/  BAR.SYNC.DEFER_BLOCKING 0x0 ;  /* 0x0000000000007b1d */ /* 0x000fe20000010000 */
[----:B------:R-:W-:-:S04]  /*6fb0*/  LOP3.LUT P0, RZ, R192, 0x80, RZ, 0xc0, !PT ;  /* 0x00000080c0ff7812 */ /* 0x000fc8000780c0ff */
[----:B------:R-:W-:Y:S02]  /*6fc0*/  P2R R22, PR, RZ, 0x1 ;  /* 0x00000001ff167803 */ /* 0x000fe40000000000 */
[----:B------:R-:W-:-:S04]  /*6fd0*/  LOP3.LUT P0, RZ, R192, 0x100, RZ, 0xc0, !PT ;  /* 0x00000100c0ff7812 */ /* 0x000fc8000780c0ff */
[----:B------:R-:W-:Y:S02]  /*6fe0*/  P2R R20, PR, RZ, 0x1 ;  /* 0x00000001ff147803 */ /* 0x000fe40000000000 */
[----:B------:R-:W-:-:S04]  /*6ff0*/  LOP3.LUT P0, RZ, R192, 0x200, RZ, 0xc0, !PT ;  /* 0x00000200c0ff7812 */ /* 0x000fc8000780c0ff */
[----:B------:R-:W-:Y:S02]  /*7000*/  P2R R18, PR, RZ, 0x1 ;  /* 0x00000001ff127803 */ /* 0x000fe40000000000 */
[----:B------:R-:W-:Y:S01]  /*7010*/  LOP3.LUT P0, RZ, R192, 0x400, RZ, 0xc0, !PT ;  /* 0x00000400c0ff7812 */ /* 0x000fe2000780c0ff */
[----:B------:R-:W0:Y:S02]  /*7020*/  LDS R93, [UR6+0x840] ;  /* 0x00084006ff5d7984 */ /* 0x000e240008000800 */
[----:B0-----:R-:W-:-:S13]  /*7030*/  ISETP.GE.AND P6, PT, R92, R93, PT ;  /* 0x0000005d5c00720c */ /* 0x001fda0003fc6270 */
[----:B------:R0:W-:Y:S01]  /*7040*/  @!P6 STG.E desc[UR10][R14.64], R17 ;  /* 0x000000110e00e986 */ /* 0x0001e2000c10190a */
[----:B------:R-:W-:Y:S02]  /*7050*/  ISETP.GE.AND P6, PT, R84, R93, PT ;  /* 0x0000005d5400720c */ /* 0x000fe40003fc6270 */
[----:B0-----:R-:W-:-:S11]  /*7060*/  CS2R R16, SRZ ;  /* 0x0000000000107805 */ /* 0x001fd6000001ff00 */
        /* <DEDUP_REMOVED lines=28> */
[----:B------:R3:W-:Y:S01]  /*7230*/  @!P6 STG.E desc[UR10][R14.64+0x780], R91 ;  /* 0x0007805b0e00e986 */ /* 0x0007e2000c10190a */
[----:B------:R-:W-:Y:S01]  /*7240*/  BAR.SYNC.DEFER_BLOCKING 0x0 ;  /* 0x0000000000007b1d */ /* 0x000fe20000010000 */
[----:B------:R-:W-:-:S05]  /*7250*/  LOP3.LUT P6, RZ, R192, 0x2, RZ, 0xc0, !PT ;  /* 0x00000002c0ff7812 */ /* 0x000fca00078cc0ff */
[----:B------:R-:W4:Y:S01]  /*7260*/  @!P0 LDG.E R16, desc[UR10][R12.64] ;  /* 0x0000000a0c108981 */ /* 0x000f22000c1e1900 */
[----:B------:R-:W-:Y:S02]  /*7270*/  ISETP.NE.AND P0, PT, R18, RZ, PT ;  /* 0x000000ff1200720c */ /* 0x000fe40003f05270 */
[----:B0-----:R-:W-:-:S11]  /*7280*/  CS2R R18, SRZ ;  /* 0x0000000000127805 */ /* 0x001fd6000001ff00 */
[----:B------:R-:W5:Y:S01]  /*7290*/  @!P0 LDG.E R17, desc[UR10][R12.64+0x80] ;  /* 0x0000800a0c118981 */ /* 0x000f62000c1e1900 */
[----:B------:R-:W-:Y:S02]  /*72a0*/  ISETP.NE.AND P0, PT, R20, RZ, PT ;  /* 0x000000ff1400720c */ /* 0x000fe40003f05270 */
[----:B-1----:R-:W-:Y:S02]  /*72b0*/  CS2R R20, SRZ ;  /* 0x0000000000147805 */ /* 0x002fe4000001ff00 */
[----:B---3--:R-:W-:-:S04]  /*72c0*/  CS2R R14, SRZ ;  /* 0x00000000000e7805 */ /* 0x008fc8000001ff00 */
[----:B------:R-:W3:Y:S05]  /*72d0*/  @!P1 LDG.E R20, desc[UR10][R12.64+0x200] ;  /* 0x0002000a0c149981 */ /* 0x000eea000c1e1900 */
[----:B------:R-:W2:Y:S01]  /*72e0*/  @!P0 LDG.E R18, desc[UR10][R12.64+0x100] ;  /* 0x0001000a0c128981 */ /* 0x000ea2000c1e1900 */
        /* <DEDUP_REMOVED lines=13> */
[----:B------:R-:W-:-:S02]  /*73c0*/  CS2R R24, SRZ ;  /* 0x0000000000187805 */ /* 0x000fc4000001ff00 */
[----:B------:R-:W-:Y:S02]  /*73d0*/  CS2R R26, SRZ ;  /* 0x00000000001a7805 */ /* 0x000fe4000001ff00 */
[----:B------:R-:W-:Y:S01]  /*73e0*/  CS2R R28, SRZ ;  /* 0x00000000001c7805 */ /* 0x000fe2000001ff00 */
[----:B------:R-:W3:Y:S04]  /*73f0*/  @!P6 LDG.E R23, desc[UR10][R12.64+0x480] ;  /* 0x0004800a0c17e981 */ /* 0x000ee8000c1e1900 */
[----:B------:R-:W3:Y:S04]  /*7400*/  @!P1 LDG.E R25, desc[UR10][R12.64+0x580] ;  /* 0x0005800a0c199981 */ /* 0x000ee8000c1e1900 */
[----:B------:R-:W3:Y:S04]  /*7410*/  @!P0 LDG.E R24, desc[UR10][R12.64+0x500] ;  /* 0x0005000a0c188981 */ /* 0x000ee8000c1e1900 */
[----:B------:R-:W3:Y:S04]  /*7420*/  @!P2 LDG.E R26, desc[UR10][R12.64+0x600] ;  /* 0x0006000a0c1aa981 */ /* 0x000ee8000c1e1900 */
[----:B------:R-:W3:Y:S04]  /*7430*/  @!P3 LDG.E R27, desc[UR10][R12.64+0x680] ;  /* 0x0006800a0c1bb981 */ /* 0x000ee8000c1e1900 */
[----:B------:R-:W3:Y:S04]  /*7440*/  @!P4 LDG.E R28, desc[UR10][R12.64+0x700] ;  /* 0x0007000a0c1cc981 */ /* 0x000ee8000c1e1900 */
[----:B------:R-:W3:Y:S01]  /*7450*/  @!P5 LDG.E R29, desc[UR10][R12.64+0x780] ;  /* 0x0007800a0c1dd981 */ /* 0x000ee2000c1e1900 */
[----:B------:R-:W-:-:S03]  /*7460*/  ISETP.NE.AND P6, PT, R61, RZ, PT ;  /* 0x000000ff3d00720c */ /* 0x000fc60003fc5270 */
[----:B----4-:R-:W-:Y:S04]  /*7470*/  STS [R51], R16 ;  /* 0x0000001033007388 */ /* 0x010fe80000000800 */
[----:B-----5:R-:W-:Y:S04]  /*7480*/  STS [R50+0x80], R17 ;  /* 0x0000801132007388 */ /* 0x020fe80000000800 */
[----:B--2---:R-:W-:Y:S04]  /*7490*/  STS [R49+0x100], R18 ;  /* 0x0001001231007388 */ /* 0x004fe80000000800 */
        /* <DEDUP_REMOVED lines=18> */
[----:B------:R-:W4:Y:S04]  /*75c0*/  LDS R17, [R0+0x14] ;  /* 0x0000140000117984 */ /* 0x000f280000000800 */
[----:B------:R-:W5:Y:S04]  /*75d0*/  LDS R19, [R0+0x1c] ;  /* 0x00001c0000137984 */ /* 0x000f680000000800 */
[----:B------:R-:W5:Y:S04]  /*75e0*/  LDS R16, [R0+0x10] ;  /* 0x0000100000107984 */ /* 0x000f680000000800 */
[----:B------:R-:W5:Y:S04]  /*75f0*/  LDS R21, [R0+0x24] ;  /* 0x0000240000157984 */ /* 0x000f680000000800 */
[----:B------:R-:W5:Y:S04]  /*7600*/  LDS R23, [R0+0x2c] ;  /* 0x00002c0000177984 */ /* 0x000f680000000800 */
[----:B------:R-:W5:Y:S01]  /*7610*/  LDS R18, [R0+0x18] ;  /* 0x0000180000127984 */ /* 0x000f620000000800 */
[----:B0-----:R-:W-:-:S03]  /*7620*/  FMUL.FTZ R24, R12, -1.4426950216293334961 ;  /* 0xbfb8aa3b0c187820 */ /* 0x001fc60000410000 */
[----:B------:R-:W0:Y:S01]  /*7630*/  LDS R22, [R0+0x28] ;  /* 0x0000280000167984 */ /* 0x000e220000000800 */
[----:B-1----:R-:W-:Y:S01]  /*7640*/  FMUL.FTZ R26, R14, -1.4426950216293334961 ;  /* 0xbfb8aa3b0e1a7820 */ /* 0x002fe20000410000 */
[----:B------:R1:W-:Y:S02]  /*7650*/  MUFU.EX2 R28, R24 ;  /* 0x00000018001c7308 */ /* 0x0003e40000000800 */
[----:B------:R-:W0:Y:S01]  /*7660*/  LDS R20, [R0+0x20] ;  /* 0x0000200000147984 */ /* 0x000e220000000800 */
[----:B--2---:R-:W-:-:S03]  /*7670*/  FMUL.FTZ R25, R13, -1.4426950216293334961 ;  /* 0xbfb8aa3b0d197820 */ /* 0x004fc60000410000 */
[----:B------:R-:W-:Y:S02]  /*7680*/  LDS R27, [R0+0x3c] ;  /* 0x00003c00001b7984 */ /* 0x000fe40000000800 */
[----:B------:R2:W-:Y:S02]  /*7690*/  MUFU.EX2 R30, R26 ;  /* 0x0000001a001e7308 */ /* 0x0005e40000000800 */
[----:B-1----:R-:W1:Y:S06]  /*76a0*/  LDS R24, [R0+0x30] ;  /* 0x0000300000187984 */ /* 0x002e6c0000000800 */
[----:B------:R3:W-:Y:S01]  /*76b0*/  MUFU.EX2 R29, R25 ;  /* 0x00000019001d7308 */ /* 0x0007e20000000800 */
[----:B--2---:R-:W2:Y:S04]  /*76c0*/  LDS R26, [R0+0x38] ;  /* 0x00003800001a7984 */ /* 0x004ea80000000800 */
[----:B---3--:R-:W3:Y:S01]  /*76d0*/  LDS R25, [R0+0x34] ;  /* 0x0000340000197984 */ /* 0x008ee20000000800 */
[----:B------:R-:W-:-:S06]  /*76e0*/  FMUL.FTZ R31, R15, -1.4426950216293334961 ;  /* 0xbfb8aa3b0f1f7820 */ /* 0x000fcc0000410000 */
[----:B------:R-:W1:Y:S01]  /*76f0*/  MUFU.EX2 R31, R31 ;  /* 0x0000001f001f7308 */ /* 0x000e620000000800 */
[----:B----4-:R-:W-:Y:S01]  /*7700*/  FMUL.FTZ R33, R17, -1.4426950216293334961 ;  /* 0xbfb8aa3b11217820 */ /* 0x010fe20000410000 */
[----:B-----5:R-:W-:Y:S01]  /*7710*/  FMUL.FTZ R35, R19, -1.4426950216293334961 ;  /* 0xbfb8aa3b13237820 */ /* 0x020fe20000410000 */
[----:B------:R-:W-:Y:S01]  /*7720*/  FMUL.FTZ R32, R16, -1.4426950216293334961 ;  /* 0xbfb8aa3b10207820 */ /* 0x000fe20000410000 */
[----:B------:R-:W-:Y:S01]  /*7730*/  FMUL.FTZ R81, R21, -1.4426950216293334961 ;  /* 0xbfb8aa3b15517820 */ /* 0x000fe20000410000 */
[----:B------:R-:W-:Y:S01]  /*7740*/  FMUL.FTZ R85, R23, -1.4426950216293334961 ;  /* 0xbfb8aa3b17557820 */ /* 0x000fe20000410000 */
[----:B------:R-:W-:Y:S02]  /*7750*/  FMUL.FTZ R34, R18, -1.4426950216293334961 ;  /* 0xbfb8aa3b12227820 */ /* 0x000fe40000410000 */
[----:B------:R-:W4:Y:S01]  /*7760*/  MUFU.EX2 R33, R33 ;  /* 0x0000002100217308 */ /* 0x000f220000000800 */
[----:B0-----:R-:W-:Y:S01]  /*7770*/  FMUL.FTZ R83, R22, -1.4426950216293334961 ;  /* 0xbfb8aa3b16537820 */ /* 0x001fe20000410000 */
[----:B------:R-:W-:-:S06]  /*7780*/  FMUL.FTZ R52, R20, -1.4426950216293334961 ;  /* 0xbfb8aa3b14347820 */ /* 0x000fcc0000410000 */
[----:B------:R-:W0:Y:S01]  /*7790*/  MUFU.EX2 R35, R35 ;  /* 0x0000002300237308 */ /* 0x000e220000000800 */
[----:B-1----:R-:W-:Y:S01]  /*77a0*/  FMUL.FTZ R87, R24, -1.4426950216293334961 ;  /* 0xbfb8aa3b18577820 */ /* 0x002fe20000410000 */
[----:B------:R-:W-:Y:S01]  /*77b0*/  FMUL.FTZ R93, R27, -1.4426950216293334961 ;  /* 0xbfb8aa3b1b5d7820 */ /* 0x000fe20000410000 */
[----:B------:R-:W-:Y:S01]  /*77c0*/  FADD.FTZ R31, R31, 1 ;  /* 0x3f8000001f1f7421 */ /* 0x000fe20000010000 */
[----:B------:R-:W-:-:S04]  /*77d0*/  FADD.FTZ R28, R28, 1 ;  /* 0x3f8000001c1c7421 */ /* 0x000fc80000010000 */
[----:B------:R-:W1:Y:S01]  /*77e0*/  MUFU.EX2 R32, R32 ;  /* 0x0000002000207308 */ /* 0x000e620000000800 */
[----:B--2---:R-:W-:-:S07]  /*77f0*/  FMUL.FTZ R91, R26, -1.4426950216293334961 ;  /* 0xbfb8aa3b1a5b7820 */ /* 0x004fce0000410000 */
[----:B------:R-:W2:Y:S01]  /*7800*/  MUFU.EX2 R81, R81 ;  /* 0x0000005100517308 */ /* 0x000ea20000000800 */
[----:B---3--:R-:W-:-:S07]  /*7810*/  FMUL.FTZ R89, R25, -1.4426950216293334961 ;  /* 0xbfb8aa3b19597820 */ /* 0x008fce0000410000 */
[----:B------:R-:W3:Y:S01]  /*7820*/  MUFU.EX2 R85, R85 ;  /* 0x0000005500557308 */ /* 0x000ee20000000800 */
[----:B------:R-:W-:Y:S01]  /*7830*/  FADD.FTZ R29, R29, 1 ;  /* 0x3f8000001d1d7421 */ /* 0x000fe20000010000 */
[----:B------:R-:W-:-:S06]  /*7840*/  FADD.FTZ R30, R30, 1 ;  /* 0x3f8000001e1e7421 */ /* 0x000fcc0000010000 */
[----:B------:R-:W5:Y:S08]  /*7850*/  MUFU.EX2 R34, R34 ;  /* 0x0000002200227308 */ /* 0x000f700000000800 */
[----:B------:R-:W5:Y:S08]  /*7860*/  MUFU.EX2 R83, R83 ;  /* 0x0000005300537308 */ /* 0x000f700000000800 */
[----:B------:R-:W5:Y:S08]  /*7870*/  MUFU.EX2 R87, R87 ;  /* 0x0000005700577308 */ /* 0x000f700000000800 */
[----:B------:R-:W5:Y:S08]  /*7880*/  MUFU.EX2 R91, R91 ;  /* 0x0000005b005b7308 */ /* 0x000f700000000800 */
[----:B------:R-:W5:Y:S01]  /*7890*/  MUFU.RCP R140, R31 ;  /* 0x0000001f008c7308 */ /* 0x000f620000001000 */
[----:B----4-:R-:W-:-:S07]  /*78a0*/  FADD.FTZ R33, R33, 1 ;  /* 0x3f80000021217421 */ /* 0x010fce0000010000 */
[----:B------:R-:W4:Y:S01]  /*78b0*/  MUFU.EX2 R52, R52 ;  /* 0x0000003400347308 */ /* 0x000f220000000800 */
[----:B0-----:R-:W-:-:S07]  /*78c0*/  FADD.FTZ R35, R35, 1 ;  /* 0x3f80000023237421 */ /* 0x001fce0000010000 */
[----:B------:R-:W0:Y:S08]  /*78d0*/  MUFU.EX2 R89, R89 ;  /* 0x0000005900597308 */ /* 0x000e300000000800 */
[----:B------:R-:W0:Y:S08]  /*78e0*/  MUFU.EX2 R93, R93 ;  /* 0x0000005d005d7308 */ /* 0x000e300000000800 */
[----:B------:R4:W0:Y:S01]  /*78f0*/  MUFU.RCP R95, R28 ;  /* 0x0000001c005f7308 */ /* 0x0008220000001000 */
[----:B-1----:R-:W-:Y:S01]  /*7900*/  FADD.FTZ R32, R32, 1 ;  /* 0x3f80000020207421 */ /* 0x002fe20000010000 */
[----:B--2---:R-:W-:-:S06]  /*7910*/  FADD.FTZ R81, R81, 1 ;  /* 0x3f80000051517421 */ /* 0x004fcc0000010000 */
[----:B------:R-:W1:Y:S01]  /*7920*/  MUFU.RCP R138, R29 ;  /* 0x0000001d008a7308 */ /* 0x000e620000001000 */
[----:B---3--:R-:W-:-:S07]  /*7930*/  FADD.FTZ R85, R85, 1 ;  /* 0x3f80000055557421 */ /* 0x008fce0000010000 */
[----:B------:R-:W2:Y:S01]  /*7940*/  MUFU.RCP R97, R30 ;  /* 0x0000001e00617308 */ /* 0x000ea20000001000 */
[----:B-----5:R-:W-:Y:S01]  /*7950*/  FADD.FTZ R34, R34, 1 ;  /* 0x3f80000022227421 */ /* 0x020fe20000010000 */
[----:B------:R-:W-:Y:S01]  /*7960*/  FADD.FTZ R83, R83, 1 ;  /* 0x3f80000053537421 */ /* 0x000fe20000010000 */
[----:B------:R-:W-:Y:S01]  /*7970*/  FADD.FTZ R87, R87, 1 ;  /* 0x3f80000057577421 */ /* 0x000fe20000010000 */
[----:B------:R-:W-:-:S04]  /*7980*/  FADD.FTZ R91, R91, 1 ;  /* 0x3f8000005b5b7421 */ /* 0x000fc80000010000 */
[----:B------:R-:W3:Y:S01]  /*7990*/  MUFU.RCP R142, R33 ;  /* 0x00000021008e7308 */ /* 0x000ee20000001000 */
[----:B----4-:R-:W-:Y:S01]  /*79a0*/  FMUL.FTZ R28, R15, R140 ;  /* 0x0000008c0f1c7220 */ /* 0x010fe20000410000 */
[----:B------:R-:W-:Y:S01]  /*79b0*/  FADD.FTZ R52, R52, 1 ;  /* 0x3f80000034347421 */ /* 0x000fe20000010000 */
[----:B------:R-:W-:Y:S06]  /*79c0*/  BAR.SYNC.DEFER_BLOCKING 0x0 ;  /* 0x0000000000007b1d */ /* 0x000fec0000010000 */
[----:B------:R-:W4:Y:S01]  /*79d0*/  MUFU.RCP R144, R35 ;  /* 0x0000002300907308 */ /* 0x000f220000001000 */
[----:B0-----:R-:W-:Y:S01]  /*79e0*/  FADD.FTZ R89, R89, 1 ;  /* 0x3f80000059597421 */ /* 0x001fe20000010000 */
[----:B------:R-:W-:Y:S01]  /*79f0*/  FADD.FTZ R93, R93, 1 ;  /* 0x3f8000005d5d7421 */ /* 0x000fe20000010000 */
[----:B------:R-:W-:-:S05]  /*7a00*/  FMUL.FTZ R12, R12, R95 ;  /* 0x0000005f0c0c7220 */ /* 0x000fca0000410000 */
[----:B------:R-:W-:Y:S01]  /*7a10*/  MUFU.RCP R99, R32 ;  /* 0x0000002000637308 */ /* 0x000fe20000001000 */
[----:B------:R-:W-:Y:S01]  /*7a20*/  FMUL.FTZ R141, R28, R141 ;  /* 0x0000008d1c8d7220 */ /* 0x000fe20000410000 */
[----:B------:R-:W-:-:S06]  /*7a30*/  FMUL.FTZ R147, R12, R147 ;  /* 0x000000930c937220 */ /* 0x000fcc0000410000 */
[----:B------:R-:W0:Y:S01]  /*7a40*/  MUFU.RCP R30, R81 ;  /* 0x00000051001e7308 */ /* 0x000e220000001000 */
[----:B-1----:R-:W-:-:S07]  /*7a50*/  FMUL.FTZ R12, R13, R138 ;  /* 0x0000008a0d0c7220 */ /* 0x002fce0000410000 */
[----:B------:R-:W1:Y:S01]  /*7a60*/  MUFU.RCP R32, R85 ;  /* 0x0000005500207308 */ /* 0x000e620000001000 */
[----:B--2---:R-:W-:-:S07]  /*7a70*/  FMUL.FTZ R14, R14, R97 ;  /* 0x000000610e0e7220 */ /* 0x004fce0000410000 */
[----:B------:R-:W2:Y:S01]  /*7a80*/  MUFU.RCP R101, R34 ;  /* 0x0000002200657308 */ /* 0x000ea20000001000 */
[----:B------:R-:W-:Y:S01]  /*7a90*/  FMUL.FTZ R145, R12, R145 ;  /* 0x000000910c917220 */ /* 0x000fe20000410000 */
[----:B------:R-:W-:-:S06]  /*7aa0*/  FMUL.FTZ R143, R14, R143 ;  /* 0x0000008f0e8f7220 */ /* 0x000fcc0000410000 */
[----:B------:R-:W5:Y:S01]  /*7ab0*/  MUFU.RCP R29, R52 ;  /* 0x00000034001d7308 */ /* 0x000f620000001000 */
[----:B---3--:R-:W-:-:S07]  /*7ac0*/  FMUL.FTZ R12, R17, R142 ;  /* 0x0000008e110c7220 */ /* 0x008fce0000410000 */
[----:B------:R-:W3:Y:S01]  /*7ad0*/  MUFU.RCP R83, R83 ;  /* 0x0000005300537308 */ /* 0x000ee20000001000 */
[----:B----4-:R-:W-:-:S07]  /*7ae0*/  FMUL.FTZ R14, R19, R144 ;  /* 0x00000090130e7220 */ /* 0x010fce0000410000 */
[----:B------:R-:W4:Y:S08]  /*7af0*/  MUFU.RCP R87, R87 ;  /* 0x0000005700577308 */ /* 0x000f300000001000 */
[----:B------:R-:W4:Y:S08]  /*7b00*/  MUFU.RCP R34, R89 ;  /* 0x0000005900227308 */ /* 0x000f300000001000 */
[----:B------:R-:W4:Y:S08]  /*7b10*/  MUFU.RCP R91, R91 ;  /* 0x0000005b005b7308 */ /* 0x000f300000001000 */
[----:B------:R-:W4:Y:S01]  /*7b20*/  MUFU.RCP R28, R93 ;  /* 0x0000005d001c7308 */ /* 0x000f220000001000 */
[----:B------:R-:W-:Y:S01]  /*7b30*/  FMUL.FTZ R133, R12, R133 ;  /* 0x000000850c857220 */ /* 0x000fe20000410000 */
[----:B------:R-:W-:Y:S01]  /*7b40*/  FMUL.FTZ R129, R14, R129 ;  /* 0x000000810e817220 */ /* 0x000fe20000410000 */
[----:B0-----:R-:W-:Y:S01]  /*7b50*/  FMUL.FTZ R12, R21, R30 ;  /* 0x0000001e150c7220 */ /* 0x001fe20000410000 */
[----:B-1----:R-:W-:Y:S01]  /*7b60*/  FMUL.FTZ R14, R23, R32 ;  /* 0x00000020170e7220 */ /* 0x002fe20000410000 */
[----:B------:R-:W-:Y:S01]  /*7b70*/  FMUL.FTZ R16, R16, R99 ;  /* 0x0000006310107220 */ /* 0x000fe20000410000 */
[----:B--2---:R-:W-:Y:S01]  /*7b80*/  FMUL.FTZ R18, R18, R101 ;  /* 0x0000006512127220 */ /* 0x004fe20000410000 */
[----:B------:R-:W-:Y:S01]  /*7b90*/  FMUL.FTZ R125, R12, R125 ;  /* 0x0000007d0c7d7220 */ /* 0x000fe20000410000 */
[----:B------:R-:W-:Y:S01]  /*7ba0*/  FMUL.FTZ R121, R14, R121 ;  /* 0x000000790e797220 */ /* 0x000fe20000410000 */
[----:B-----5:R-:W-:Y:S01]  /*7bb0*/  FMUL.FTZ R20, R20, R29 ;  /* 0x0000001d14147220 */ /* 0x020fe20000410000 */
[----:B---3--:R-:W-:Y:S01]  /*7bc0*/  FMUL.FTZ R22, R22, R83 ;  /* 0x0000005316167220 */ /* 0x008fe20000410000 */
[----:B----4-:R-:W-:Y:S01]  /*7bd0*/  FMUL.FTZ R24, R24, R87 ;  /* 0x0000005718187220 */ /* 0x010fe20000410000 */
        /* <DEDUP_REMOVED lines=45> */
[----:B------:R-:W-:Y:S06]  /*7eb0*/  BAR.SYNC.DEFER_BLOCKING 0x0 ;  /* 0x0000000000007b1d */ /* 0x000fec0000010000 */
[----:B------:R-:W1:Y:S01]  /*7ec0*/  LDS R29, [UR6+0x840] ;  /* 0x00084006ff1d7984 */ /* 0x000e620008000800 */
[----:B------:R-:W2:Y:S02]  /*7ed0*/  LDCU.128 UR4, c[0x0][0x440] ;  /* 0x00008800ff0477ac */ /* 0x000ea40008000c00 */
[----:B--2---:R-:W-:-:S04]  /*7ee0*/  IMAD.WIDE.U32 R10, R79, UR4, R10 ;  /* 0x000000044f0a7c25 */ /* 0x004fc8000f8e000a */
[----:B------:R-:W-:Y:S02]  /*7ef0*/  IMAD R11, R79, UR5, R11 ;  /* 0x000000054f0b7c24 */ /* 0x000fe4000f8e020b */
[----:B------:R-:W-:-:S04]  /*7f00*/  IMAD.WIDE.U32 R10, R77, UR6, R10 ;  /* 0x000000064d0a7c25 */ /* 0x000fc8000f8e000a */
[----:B0-----:R-:W-:Y:S01]  /*7f10*/  IMAD R0, R77, UR7, R11 ;  /* 0x000000074d007c24 */ /* 0x001fe2000f8e020b */
[----:B------:R-:W-:-:S04]  /*7f20*/  IADD3 R11, P0, PT, R92, R10, RZ ;  /* 0x0000000a5c0b7210 */ /* 0x000fc80007f1e0ff */
[----:B------:R-:W-:Y:S02]  /*7f30*/  IADD3.X R0, PT, PT, RZ, R0, RZ, P0, !PT ;  /* 0x00000000ff007210 */ /* 0x000fe400007fe4ff */
[----:B-1----:R-:W-:Y:S02]  /*7f40*/  ISETP.GE.AND P2, PT, R92, R29, PT ;  /* 0x0000001d5c00720c */ /* 0x002fe40003f46270 */
[----:B------:R-:W-:-:S04]  /*7f50*/  LEA R10, P0, R11, UR8, 0x2 ;  /* 0x000000080b0a7c11 */ /* 0x000fc8000f8010ff */
[----:B------:R-:W-:Y:S02]  /*7f60*/  LEA.HI.X R11, R11, UR9, R0, 0x2, P0 ;  /* 0x000000090b0b7c11 */ /* 0x000fe400080f1400 */
[-C--:B------:R-:W-:Y:S02]  /*7f70*/  ISETP.GE.AND P1, PT, R84, R29.reuse, PT ;  /* 0x0000001d5400720c */ /* 0x080fe40003f26270 */
[-C--:B------:R-:W-:Y:S02]  /*7f80*/  ISETP.GE.AND P3, PT, R78, R29.reuse, PT ;  /* 0x0000001d4e00720c */ /* 0x080fe40003f66270 */
[-C--:B------:R-:W-:Y:S01]  /*7f90*/  ISETP.GE.AND P4, PT, R76, R29.reuse, PT ;  /* 0x0000001d4c00720c */ /* 0x080fe20003f86270 */
[----:B------:R0:W-:Y:S01]  /*7fa0*/  @!P2 STG.E desc[UR10][R10.64], R51 ;  /* 0x000000330a00a986 */ /* 0x0001e2000c10190a */
        /* <DEDUP_REMOVED lines=21> */
[----:B------:R-:W-:Y:S01]  /*8100*/  ISETP.GE.AND P0, PT, R64, R29, PT ;  /* 0x0000001d4000720c */ /* 0x000fe20003f06270 */
[----:B------:R-:W-:Y:S02]  /*8110*/  VIADD R55, R55, 0x1 ;  /* 0x0000000137377836 */ /* 0x000fe40000000000 */
[----:B------:R0:W-:Y:S04]  /*8120*/  @!P1 STG.E desc[UR10][R10.64+0x600], R39 ;  /* 0x000600270a009986 */ /* 0x0001e8000c10190a */
[----:B------:R0:W-:Y:S04]  /*8130*/  @!P2 STG.E desc[UR10][R10.64+0x680], R25 ;  /* 0x000680190a00a986 */ /* 0x0001e8000c10190a */
[----:B------:R0:W-:Y:S04]  /*8140*/  @!P3 STG.E desc[UR10][R10.64+0x700], R37 ;  /* 0x000700250a00b986 */ /* 0x0001e8000c10190a */
[----:B------:R0:W-:Y:S04]  /*8150*/  @!P4 STG.E desc[UR10][R10.64+0x780], R27 ;  /* 0x0007801b0a00c986 */ /* 0x0001e8000c10190a */
[----:B------:R0:W-:Y:S01]  /*8160*/  @!P0 STG.E desc[UR10][R10.64+0x580], R23 ;  /* 0x000580170a008986 */ /* 0x0001e2000c10190a */
[----:B------:R-:W-:Y:S01]  /*8170*/  ISETP.NE.AND P0, PT, R55, R126, PT ;  /* 0x0000007e3700720c */ /* 0x000fe20003f05270 */
[----:B------:R-:W-:Y:S01]  /*8180*/  IMAD.MOV.U32 R133, RZ, RZ, R75 ;  /* 0x000000ffff857224 */ /* 0x000fe200078e004b */
[----:B------:R-:W-:Y:S01]  /*8190*/  MOV R131, R73 ;  /* 0x0000004900837202 */ /* 0x000fe20000000f00 */
[----:B------:R-:W-:-:S04]  /*81a0*/  IMAD.WIDE.U32 R132, R53, 0x4, R132 ;  /* 0x0000000435847825 */ /* 0x000fc800078e0084 */
[----:B------:R-:W-:Y:S01]  /*81b0*/  IMAD.WIDE.U32 R130, R53, 0x4, R130 ;  /* 0x0000000435827825 */ /* 0x000fe200078e0082 */
[----:B------:R-:W-:-:S03]  /*81c0*/  MOV R75, R133 ;  /* 0x00000085004b7202 */ /* 0x000fc60000000f00 */
[C---:B------:R-:W-:Y:S02]  /*81d0*/  IMAD.IADD R124, R53.reuse, 0x1, R124 ;  /* 0x00000001357c7824 */ /* 0x040fe400078e027c */
[----:B------:R-:W-:Y:S02]  /*81e0*/  IMAD.IADD R118, R53, 0x1, R118 ;  /* 0x0000000135767824 */ /* 0x000fe400078e0276 */
[----:B------:R-:W-:Y:S01]  /*81f0*/  IMAD.MOV.U32 R73, RZ, RZ, R131 ;  /* 0x000000ffff497224 */ /* 0x000fe200078e0083 */
[----:B0-----:R-:W-:Y:S06]  /*8200*/  @P0 BRA `(.L_x_536) ;  /* 0xffffff8c00f80947 */ /* 0x001fec000383ffff */
[----:B------:R-:W-:Y:S05]  /*8210*/  EXIT ;  /* 0x000000000000794d */ /* 0x000fea0003800000 */
.L_x_537:
        /* <DEDUP_REMOVED lines=14> */
.L_x_7942:


//--------------------- .text._Z25selective_scan_fwd_kernelI32Selective_Scan_fwd_kernel_traitsILi32ELi16ELi1ELb0ELb1ELb1ELb1ELb1EfffEEv13SSMParamsBase --------------------------
	.section	.text._Z25selective_scan_fwd_kernelI32Selective_Scan_fwd_kernel_traitsILi32ELi16ELi1ELb0ELb1ELb1ELb1ELb1EfffEEv13SSMParamsBase,"ax",@progbits
	.align	128
        .global         _Z25selective_scan_fwd_kernelI32Selective_Scan_fwd_kernel_traitsILi32ELi16ELi1ELb0ELb1ELb1ELb1ELb1EfffEEv13SSMParamsBase
        .type           _Z25selective_scan_fwd_kernelI32Selective_Scan_fwd_kernel_traitsILi32ELi16ELi1ELb0ELb1ELb1ELb1ELb1EfffEEv13SSMParamsBase,@function
        .size           _Z25selective_scan_fwd_kernelI32Selective_Scan_fwd_kernel_traitsILi32ELi16ELi1ELb0ELb1ELb1ELb1ELb1EfffEEv13SSMParamsBase,(.L_x_7943 - _Z25selective_scan_fwd_kernelI32Selective_Scan_fwd_kernel_traitsILi32ELi16ELi1ELb0ELb1ELb1ELb1ELb1EfffEEv13SSMParamsBase)
        .other          _Z25selective_scan_fwd_kernelI32Selective_Scan_fwd_kernel_traitsILi32ELi16ELi1ELb0ELb1ELb1ELb1ELb1EfffEEv13SSMParamsBase,@"STO_CUDA_ENTRY STV_DEFAULT"
_Z25selective_scan_fwd_kernelI32Selective_Scan_fwd_kernel_traitsILi32ELi16ELi1ELb0ELb1ELb1ELb1ELb1EfffEEv13SSMParamsBase:
.text._Z25selective_scan_fwd_kernelI32Selective_Scan_fwd_kernel_traitsILi32ELi16ELi1ELb0ELb1ELb1ELb1ELb1EfffEEv13SSMParamsBase:
        /* <DEDUP_REMOVED lines=10> */
[----:B--2---:R0:W5:Y:S04]  /*00a0*/  LDG.E R81, desc[UR10][R2.64] ;  /* 0x0000000a02517981 */ /* 0x004168000c1e1900 */
[----:B------:R-:W-:Y:S01]  /*00b0*/  @P2 IMAD.X R5, RZ, RZ, UR5, P0 ;  /* 0x00000005ff052e24 */ /* 0x000fe200080e06ff */
[----:B---3--:R-:W-:Y:S01]  /*00c0*/  ISETP.NE.U32.AND P3, PT, R8, RZ, PT ;  /* 0x000000ff0800720c */ /* 0x008fe20003f65070 */
[----:B------:R0:W5:Y:S01]  /*00d0*/  LDG.E R130, desc[UR10][R2.64+0x4] ;  /* 0x0000040a02827981 */ /* 0x000162000c1e1900 */
[----:B------:R-:W1:Y:S03]  /*00e0*/  LDCU.64 UR4, c[0x0][0x3a0] ;  /* 0x00007400ff0477ac */ /* 0x000e660008000a00 */
[----:B------:R0:W5:Y:S01]  /*00f0*/  @P2 LDG.E.U8 R0, desc[UR10][R4.64] ;  /* 0x0000000a04002981 */ /* 0x000162000c1e1100 */
[----:B------:R-:W-:Y:S01]  /*0100*/  ISETP.NE.AND.EX P3, PT, R9, RZ, PT, P3 ;  /* 0x000000ff0900720c */ /* 0x000fe20003f65330 */
[----:B------:R-:W-:Y:S01]  /*0110*/  IMAD.MOV.U32 R17, RZ, RZ, RZ ;  /* 0x000000ffff117224 */ /* 0x000fe200078e00ff */
[----:B------:R-:W-:Y:S01]  /*0120*/  PLOP3.LUT P1, PT, PT, PT, PT, 0x8, 0x80 ;  /* 0x000000000080781c */ /* 0x000fe20003f2e170 */
[----:B------:R-:W-:Y:S01]  /*0130*/  IMAD.MOV.U32 R10, RZ, RZ, RZ ;  /* 0x000000ffff0a7224 */ /* 0x000fe200078e00ff */
[----:B------:R-:W-:-:S02]  /*0140*/  PLOP3.LUT P0, PT, PT, PT, PT, 0x80, 0x8 ;  /* 0x000000000008781c */ /* 0x000fc40003f0f070 */
[----:B------:R-:W-:-:S07]  /*0150*/  MOV R12, R13 ;  /* 0x0000000d000c7202 */ /* 0x000fce0000000f00 */
[----:B0-----:R-:W-:Y:S05]  /*0160*/  @!P3 BRA `(.L_x_538) ;  /* 0x000000000050b947 */ /* 0x001fea0003800000 */
[----:B------:R-:W0:Y:S02]  /*0170*/  LDC.U8 R2, c[0x0][0x3a9] ;  /* 0x0000ea40ff027b82 */ /* 0x000e240000000000 */
[----:B0-----:R-:W-:-:S13]  /*0180*/  ISETP.NE.AND P0, PT, R2, RZ, PT ;  /* 0x000000ff0200720c */ /* 0x001fda0003f05270 */
[----:B------:R-:W0:Y:S08]  /*0190*/  @P0 LDC.64 R2, c[0x0][0x4f0] ;  /* 0x00013c00ff020b82 */ /* 0x000e300000000a00 */
[----:B------:R-:W2:Y:S01]  /*01a0*/  @P0 LDC.64 R6, c[0x0][0x468] ;  /* 0x00011a00ff060b82 */ /* 0x000ea20000000a00 */
[----:B0-----:R-:W-:-:S04]  /*01b0*/  @P0 LEA R2, P1, R13, R2, 0x2 ;  /* 0x000000020d020211 */ /* 0x001fc800078210ff */
[----:B------:R-:W-:-:S05]  /*01c0*/  @P0 LEA.HI.X R3, R13, R3, RZ, 0x2, P1 ;  /* 0x000000030d030211 */ /* 0x000fca00008f14ff */
[----:B------:R-:W3:Y:S02]  /*01d0*/  @P0 LDG.E R4, desc[UR10][R2.64] ;  /* 0x0000000a02040981 */ /* 0x000ee4000c1e1900 */
[----:B---3--:R-:W-:-:S03]  /*01e0*/  @P0 SHF.R.S32.HI R5, RZ, 0x1f, R4 ;  /* 0x0000001fff050819 */ /* 0x008fc60000011404 */
[----:B--2---:R-:W-:-:S04]  /*01f0*/  @P0 IMAD.WIDE.U32 R4, R13, R6, R4 ;  /* 0x000000060d040225 */ /* 0x004fc800078e0004 */
[----:B------:R-:W-:Y:S01]  /*0200*/  @P0 IMAD R5, R13, R7, R5 ;  /* 0x000000070d050224 */ /* 0x000fe200078e0205 */
[----:B------:R-:W-:-:S04]  /*0210*/  @P0 LEA R6, P1, R4, R8, 0x2 ;  /* 0x0000000804060211 */ /* 0x000fc800078210ff */
[----:B------:R-:W-:-:S05]  /*0220*/  @P0 LEA.HI.X R7, R4, R9, R5, 0x2, P1 ;  /* 0x0000000904070211 */ /* 0x000fca00008f1405 */
[----:B------:R0:W5:Y:S01]  /*0230*/  @P0 LDG.E R12, desc[UR10][R6.64] ;  /* 0x0000000a060c0981 */ /* 0x000162000c1e1900 */
[----:B------:R-:W2:Y:S01]  /*0240*/  LDC R17, c[0x0][0x4d0] ;  /* 0x00013400ff117b82 */ /* 0x000ea20000000800 */
[----:B------:R-:W-:-:S04]  /*0250*/  @!P0 LEA R4, P1, R13, R8, 0x2 ;  /* 0x000000080d048211 */ /* 0x000fc800078210ff */
[----:B------:R-:W-:-:S03]  /*0260*/  @!P0 LEA.HI.X R5, R13, R9, RZ, 0x2, P1 ;  /* 0x000000090d058211 */ /* 0x000fc600008f14ff */
[----:B------:R-:W3:Y:S01]  /*0270*/  LDC R10, c[0x0][0x4d4] ;  /* 0x00013500ff0a7b82 */ /* 0x000ee20000000800 */
[----:B------:R-:W-:Y:S01]  /*0280*/  PLOP3.LUT P1, PT, PT, PT, PT, 0x80, 0x8 ;  /* 0x000000000008781c */ /* 0x000fe20003f2f070 */
[----:B------:R0:W5:Y:S01]  /*0290*/  @!P0 LDG.E R12, desc[UR10][R4.64] ;  /* 0x0000000a040c8981 */ /* 0x000162000c1e1900 */
[----:B--23--:R-:W-:-:S13]  /*02a0*/  PLOP3.LUT P0, PT, PT, PT, PT, 0x8, 0x80 ;  /* 0x000000000080781c */ /* 0x00cfda0003f0e170 */
.L_x_538:
[----:B-1---5:R-:W-:Y:S02]  /*02b0*/  ISETP.EQ.U32.AND P3, PT, R12, UR4, PT ;  /* 0x000000040c007c0c */ /* 0x022fe4000bf62070 */
[----:B------:R-:W-:-:S04]  /*02c0*/  SHF.R.S32.HI R27, RZ, 0x1f, R12 ;  /* 0x0000001fff1b7819 */ /* 0x000fc8000001140c */
[----:B------:R-:W-:-:S13]  /*02d0*/  ISETP.EQ.AND.EX P3, PT, R27, UR5, PT, P3 ;  /* 0x000000051b007c0c */ /* 0x000fda000bf62330 */
[----:B------:R-:W-:Y:S05]  /*02e0*/  @P1 EXIT P3 ;  /* 0x000000000000194d */ /* 0x000fea0001800000 */
[----:B------:R-:W0:Y:S01]  /*02f0*/  LDC R8, c[0x0][0x394] ;  /* 0x0000e500ff087b82 */ /* 0x000e220000000800 */
[----:B------:R-:W1:Y:S01]  /*0300*/  S2R R79, SR_CTAID.Y ;  /* 0x00000000004f7919 */ /* 0x000e620000002600 */
[----:B------:R-:W-:Y:S02]  /*0310*/  SHF.R.S32.HI R77, RZ, 0x1f, R81 ;  /* 0x0000001fff4d7819 */ /* 0x000fe40000011451 */
[----:B------:R-:W-:Y:S02]  /*0320*/  ISETP.NE.AND P2, PT, R0, RZ, P2 ;  /* 0x000000ff0000720c */ /* 0x000fe40001745270 */
[----:B------:R-:W-:Y:S02]  /*0330*/  LOP3.LUT R192, R192, 0xffffefff, RZ, 0xc0, !PT ;  /* 0xffffefffc0c07812 */ /* 0x000fe400078ec0ff */
[----:B------:R-:W2:Y:S01]  /*0340*/  LDC.64 R18, c[0x0][0x3c0] ;  /* 0x0000f000ff127b82 */ /* 0x000ea20000000a00 */
[----:B------:R-:W-:-:S07]  /*0350*/  IADD3 R130, PT, PT, -R81, R130, RZ ;  /* 0x0000008251827210 */ /* 0x000fce0007ffe1ff */
[----:B------:R-:W3:Y:S01]  /*0360*/  LDC.64 R136, c[0x0][0x408] ;  /* 0x00010200ff887b82 */ /* 0x000ee20000000a00 */
[----:B------:R-:W-:Y:S02]  /*0370*/  @P2 LOP3.LUT R192, R192, 0x1000, RZ, 0xfc, !PT ;  /* 0x00001000c0c02812 */ /* 0x000fe400078efcff */
[----:B0-----:R-:W-:-:S05]  /*0380*/  IABS R5, R8 ;  /* 0x0000000800057213 */ /* 0x001fca0000000000 */
[----:B------:R-:W0:Y:S01]  /*0390*/  LDC.64 R24, c[0x0][0x3e0] ;  /* 0x0000f800ff187b82 */ /* 0x000e220000000a00 */
[----:B------:R-:W4:Y:S01]  /*03a0*/  I2F.RP R4, R5 ;  /* 0x0000000500047306 */ /* 0x000f220000209400 */
[----:B-1----:R-:W-:-:S06]  /*03b0*/  IABS R14, R79 ;  /* 0x0000004f000e7213 */ /* 0x002fcc0000000000 */
[----:B------:R-:W1:Y:S01]  /*03c0*/  LDC.64 R20, c[0x0][0x490] ;  /* 0x00012400ff147b82 */ /* 0x000e620000000a00 */
[----:B------:R-:W-:-:S04]  /*03d0*/  LOP3.LUT R9, R79, R8, RZ, 0x3c, !PT ;  /* 0x000000084f097212 */ /* 0x000fc800078e3cff */
[----:B------:R-:W-:-:S03]  /*03e0*/  ISETP.GE.AND P3, PT, R9, RZ, PT ;  /* 0x000000ff0900720c */ /* 0x000fc60003f66270 */
[----:B------:R-:W5:Y:S01]  /*03f0*/  LDC.U8 R16, c[0x0][0x3a9] ;  /* 0x0000ea40ff107b82 */ /* 0x000f620000000000 */
[----:B----4-:R-:W4:Y:S07]  /*0400*/  MUFU.RCP R4, R4 ;  /* 0x0000000400047308 */ /* 0x010f2e0000001000 */
[----:B------:R-:W1:Y:S08]  /*0410*/  LDC.64 R74, c[0x0][0x3d8] ;  /* 0x0000f600ff4a7b82 */ /* 0x000e700000000a00 */
[----:B------:R-:W1:Y:S01]  /*0420*/  LDC.64 R72, c[0x0][0x3f8] ;  /* 0x0000fe00ff487b82 */ /* 0x000e620000000a00 */
[----:B----4-:R-:W-:-:S04]  /*0430*/  VIADD R2, R4, 0xffffffe ;  /* 0x0ffffffe04027836 */ /* 0x010fc80000000000 */
[----:B------:R4:W2:Y:S03]  /*0440*/  F2I.FTZ.U32.TRUNC.NTZ R3, R2 ;  /* 0x0000000200037305 */ /* 0x0008a6000021f000 */
[----:B------:R-:W1:Y:S01]  /*0450*/  LDC.64 R138, c[0x0][0x418] ;  /* 0x00010600ff8a7b82 */ /* 0x000e620000000a00 */
[----:B----4-:R-:W-:-:S07]  /*0460*/  IMAD.MOV.U32 R2, RZ, RZ, RZ ;  /* 0x000000ffff027224 */ /* 0x010fce00078e00ff */
[----:B------:R-:W4:Y:S01]  /*0470*/  LDC.64 R22, c[0x0][0x498] ;  /* 0x00012600ff167b82 */ /* 0x000f220000000a00 */
[----:B--2---:R-:W-:-:S07]  /*0480*/  IMAD.MOV R6, RZ, RZ, -R3 ;  /* 0x000000ffff067224 */ /* 0x004fce00078e0a03 */
[----:B------:R-:W2:Y:S01]  /*0490*/  LDC.64 R134, c[0x0][0x478] ;  /* 0x00011e00ff867b82 */ /* 0x000ea20000000a00 */
[----:B------:R-:W-:-:S04]  /*04a0*/  IMAD R7, R6, R5, RZ ;  /* 0x0000000506077224 */ /* 0x000fc800078e02ff */
[----:B------:R-:W-:-:S03]  /*04b0*/  IMAD.HI.U32 R3, R3, R7, R2 ;  /* 0x0000000703037227 */ /* 0x000fc600078e0002 */
[----:B------:R-:W3:Y:S03]  /*04c0*/  LDC.64 R6, c[0x0][0x400] ;  /* 0x00010000ff067b82 */ /* 0x000ee60000000a00 */
[----:B------:R-:W-:-:S05]  /*04d0*/  IMAD.HI.U32 R4, R3, R14, RZ ;  /* 0x0000000e03047227 */ /* 0x000fca00078e00ff */
[----:B------:R-:W-:Y:S01]  /*04e0*/  IADD3 R3, PT, PT, -R4, RZ, RZ ;  /* 0x000000ff04037210 */ /* 0x000fe20007ffe1ff */
[----:B------:R-:W2:Y:S04]  /*04f0*/  LDC.64 R132, c[0x0][0x480] ;  /* 0x00012000ff847b82 */ /* 0x000ea80000000a00 */
[----:B------:R-:W-:-:S04]  /*0500*/  IMAD R2, R5, R3, R14 ;  /* 0x0000000305027224 */ /* 0x000fc800078e020e */
[----:B------:R-:W0:Y:S01]  /*0510*/  LDC.64 R14, c[0x0][0x410] ;  /* 0x00010400ff0e7b82 */ /* 0x000e220000000a00 */
[----:B------:R-:W-:-:S13]  /*0520*/  ISETP.GT.U32.AND P5, PT, R5, R2, PT ;  /* 0x000000020500720c */ /* 0x000fda0003fa4070 */
[----:B------:R-:W-:Y:S02]  /*0530*/  @!P5 IMAD.IADD R2, R2, 0x1, -R5 ;  /* 0x000000010202d824 */ /* 0x000fe400078e0a05 */
[----:B------:R-:W-:Y:S01]  /*0540*/  @!P5 VIADD R4, R4, 0x1 ;  /* 0x000000010404d836 */ /* 0x000fe20000000000 */
[----:B------:R-:W-:Y:S02]  /*0550*/  ISETP.NE.AND P5, PT, R8, RZ, PT ;  /* 0x000000ff0800720c */ /* 0x000fe40003fa5270 */
[----:B------:R-:W-:Y:S01]  /*0560*/  ISETP.GE.U32.AND P4, PT, R2, R5, PT ;  /* 0x000000050200720c */ /* 0x000fe20003f86070 */
[----:B---3--:R-:W-:-:S04]  /*0570*/  IMAD R2, R77, R6, RZ ;  /* 0x000000064d027224 */ /* 0x008fc800078e02ff */
[C---:B------:R-:W-:Y:S02]  /*0580*/  IMAD R5, R81.reuse, R7, R2 ;  /* 0x0000000751057224 */ /* 0x040fe400078e0202 */
[----:B------:R-:W-:-:S04]  /*0590*/  IMAD.WIDE.U32 R2, R81, R6, RZ ;  /* 0x0000000651027225 */ /* 0x000fc800078e00ff */
[----:B0-----:R-:W-:Y:S02]  /*05a0*/  IMAD R0, R77, R14, RZ ;  /* 0x0000000e4d007224 */ /* 0x001fe400078e02ff */
[----:B------:R-:W-:Y:S01]  /*05b0*/  @P4 IADD3 R4, PT, PT, R4, 0x1, RZ ;  /* 0x0000000104044810 */ /* 0x000fe20007ffe0ff */
[----:B------:R-:W-:Y:S02]  /*05c0*/  IMAD.IADD R3, R3, 0x1, R5 ;  /* 0x0000000103037824 */ /* 0x000fe400078e0205 */
[----:B------:R-:W-:Y:S02]  /*05d0*/  IMAD R15, R81, R15, R0 ;  /* 0x0000000f510f7224 */ /* 0x000fe400078e0200 */
[----:B------:R-:W-:Y:S02]  /*05e0*/  IMAD.MOV.U32 R11, RZ, RZ, R4 ;  /* 0x000000ffff0b7224 */ /* 0x000fe400078e0004 */
[----:B------:R-:W-:Y:S02]  /*05f0*/  IMAD R4, R77, R18, RZ ;  /* 0x000000124d047224 */ /* 0x000fe400078e02ff */
[----:B------:R-:W-:Y:S01]  /*0600*/  @!P3 IMAD.MOV R11, RZ, RZ, -R11 ;  /* 0x000000ffff0bb224 */ /* 0x000fe200078e0a0b */
[----:B------:R-:W-:Y:S01]  /*0610*/  @!P5 LOP3.LUT R11, RZ, R8, RZ, 0x33, !PT ;  /* 0x00000008ff0bd212 */ /* 0x000fe200078e33ff */
[C---:B------:R-:W-:Y:S01]  /*0620*/  IMAD R19, R81.reuse, R19, R4 ;  /* 0x0000001351137224 */ /* 0x040fe200078e0204 */
[----:B-----5:R-:W-:Y:S01]  /*0630*/  ISETP.NE.AND P3, PT, R16, RZ, PT ;  /* 0x000000ff1000720c */ /* 0x020fe20003f65270 */
[----:B------:R-:W-:-:S04]  /*0640*/  IMAD.WIDE.U32 R4, R81, R14, RZ ;  /* 0x0000000e51047225 */ /* 0x000fc800078e00ff */
[----:B------:R-:W-:-:S04]  /*0650*/  IMAD.WIDE.U32 R2, R79, R136, R2 ;  /* 0x000000884f027225 */ /* 0x000fc800078e0002 */
[----:B------:R-:W-:Y:S01]  /*0660*/  IMAD R0, R77, R24, RZ ;  /* 0x000000184d007224 */ /* 0x000fe200078e02ff */
[----:B-1----:R-:W-:Y:S01]  /*0670*/  LEA R136, P2, R2, R20, 0x2 ;  /* 0x0000001402887211 */ /* 0x002fe200078410ff */
[----:B------:R-:W-:-:S04]  /*0680*/  IMAD.WIDE.U32 R6, R81, R18, RZ ;  /* 0x0000001251067225 */ /* 0x000fc800078e00ff */
[----:B------:R-:W-:Y:S01]  /*0690*/  IMAD.IADD R5, R5, 0x1, R15 ;  /* 0x0000000105057824 */ /* 0x000fe200078e020f */
[----:B------:R-:W-:Y:S01]  /*06a0*/  SHF.R.S32.HI R15, RZ, 0x1f, R11 ;  /* 0x0000001fff0f7819 */ /* 0x000fe2000001140b */
[----:B------:R-:W-:Y:S01]  /*06b0*/  IMAD R137, R79, R137, R3 ;  /* 0x000000894f897224 */ /* 0x000fe200078e0203 */
[----:B------:R-:W-:Y:S01]  /*06c0*/  IADD3 R7, PT, PT, R7, R19, RZ ;  /* 0x0000001307077210 */ /* 0x000fe20007ffe0ff */
[C---:B------:R-:W-:Y:S02]  /*06d0*/  IMAD R3, R81.reuse, R25, R0 ;  /* 0x0000001951037224 */ /* 0x040fe400078e0200 */
[----:B------:R-:W-:Y:S01]  /*06e0*/  IMAD.WIDE.U32 R8, R81, R24, RZ ;  /* 0x0000001851087225 */ /* 0x000fe200078e00ff */
[----:B------:R-:W-:-:S03]  /*06f0*/  LEA.HI.X R137, R2, R21, R137, 0x2, P2 ;  /* 0x0000001502897211 */ /* 0x000fc600010f1489 */
[----:B------:R-:W-:Y:S02]  /*0700*/  IMAD.IADD R9, R9, 0x1, R3 ;  /* 0x0000000109097824 */ /* 0x000fe400078e0203 */
[C---:B------:R-:W-:Y:S02]  /*0710*/  IMAD R0, R15.reuse, R74, RZ ;  /* 0x0000004a0f007224 */ /* 0x040fe400078e02ff */
[----:B------:R-:W-:Y:S02]  /*0720*/  IMAD R14, R15, R72, RZ ;  /* 0x000000480f0e7224 */ /* 0x000fe400078e02ff */
[----:B------:R-:W-:-:S04]  /*0730*/  IMAD.WIDE.U32 R2, R79, R138, R4 ;  /* 0x0000008a4f027225 */ /* 0x000fc800078e0004 */
[----:B------:R-:W-:Y:S01]  /*0740*/  IMAD.WIDE.U32 R4, R11, R74, R6 ;  /* 0x0000004a0b047225 */ /* 0x000fe200078e0006 */
[----:B----4-:R-:W-:-:S03]  /*0750*/  LEA R138, P2, R2, R22, 0x2 ;  /* 0x00000016028a7211 */ /* 0x010fc600078410ff */
[C---:B------:R-:W-:Y:S01]  /*0760*/  IMAD R75, R11.reuse, R75, R0 ;  /* 0x0000004b0b4b7224 */ /* 0x040fe200078e0200 */
[----:B--2---:R-:W-:Y:S01]  /*0770*/  LEA R134, P4, R4, R134, 0x2 ;  /* 0x0000008604867211 */ /* 0x004fe200078810ff */
[----:B------:R-:W-:-:S04]  /*0780*/  IMAD.WIDE.U32 R6, R11, R72, R8 ;  /* 0x000000480b067225 */ /* 0x000fc800078e0008 */
[----:B------:R-:W-:Y:S01]  /*0790*/  IMAD R73, R11, R73, R14 ;  /* 0x000000490b497224 */ /* 0x000fe200078e020e */
[----:B------:R-:W-:Y:S01]  /*07a0*/  LEA R132, P5, R6, R132, 0x2 ;  /* 0x0000008406847211 */ /* 0x000fe200078a10ff */
[----:B------:R-:W-:Y:S02]  /*07b0*/  IMAD R139, R79, R139, R3 ;  /* 0x0000008b4f8b7224 */ /* 0x000fe400078e0203 */
[----:B------:R-:W-:Y:S02]  /*07c0*/  IMAD.IADD R75, R5, 0x1, R75 ;  /* 0x00000001054b7824 */ /* 0x000fe400078e024b */
[----:B------:R-:W-:Y:S01]  /*07d0*/  IMAD.IADD R73, R7, 0x1, R73 ;  /* 0x0000000107497824 */ /* 0x000fe200078e0249 */
        /* <DEDUP_REMOVED lines=11> */
.L_x_539:
        /* <DEDUP_REMOVED lines=11> */
.L_x_540:
        /* <DEDUP_REMOVED lines=72> */
.L_x_541:
[-C--:B------:R-:W-:Y:S01]  /*0dc0*/  IABS R5, R63.reuse ;  /* 0x0000003f00057213 */ /* 0x080fe20000000000 */
[----:B------:R-:W-:Y:S01]  /*0dd0*/  IMAD.MOV.U32 R128, RZ, RZ, RZ ;  /* 0x000000ffff807224 */ /* 0x000fe200078e00ff */
[----:B------:R-:W-:Y:S01]  /*0de0*/  IABS R10, R63 ;  /* 0x0000003f000a7213 */ /* 0x000fe20000000000 */
[----:B-----5:R-:W-:Y:S01]  /*0df0*/  IMAD.MOV.U32 R124, RZ, RZ, RZ ;  /* 0x000000ffff7c7224 */ /* 0x020fe200078e00ff */
[----:B------:R-:W0:Y:S01]  /*0e00*/  I2F.RP R4, R5 ;  /* 0x0000000500047306 */ /* 0x000e220000209400 */
[----:B------:R-:W-:Y:S02]  /*0e10*/  IADD3 R0, PT, PT, R130, -0x1, R63 ;  /* 0xffffffff82007810 */ /* 0x000fe40007ffe03f */
[----:B------:R-:W-:-:S05]  /*0e20*/  IMAD.MOV R10, RZ, RZ, -R10 ;  /* 0x000000ffff0a7224 */ /* 0x000fca00078e0a0a */
[----:B0-----:R-:W0:Y:S02]  /*0e30*/  MUFU.RCP R4, R4 ;  /* 0x0000000400047308 */ /* 0x001e240000001000 */
[----:B0-----:R-:W-:Y:S02]  /*0e40*/  IADD3 R2, PT, PT, R4, 0xffffffe, RZ ;  /* 0x0ffffffe04027810 */ /* 0x001fe40007ffe0ff */
[----:B------:R-:W-:-:S04]  /*0e50*/  IABS R4, R0 ;  /* 0x0000000000047213 */ /* 0x000fc80000000000 */
        /* <DEDUP_REMOVED lines=19> */
.L_x_542:
[----:B------:R-:W-:-:S13]  /*0f90*/  ISETP.GE.AND P0, PT, R126, 0x1, PT ;  /* 0x000000017e00780c */ /* 0x000fda0003f06270 */
[----:B------:R-:W-:Y:S05]  /*0fa0*/  @!P0 EXIT ;  /* 0x000000000000894d */ /* 0x000fea0003800000 */
[----:B------:R-:W0:Y:S01]  /*0fb0*/  S2R R61, SR_TID.X ;  /* 0x00000000003d7919 */ /* 0x000e220000002100 */
[----:B------:R-:W1:Y:S01]  /*0fc0*/  LDC.64 R4, c[0x0][0x470] ;  /* 0x00011c00ff047b82 */ /* 0x000e620000000a00 */
[----:B------:R-:W2:Y:S01]  /*0fd0*/  LDCU.64 UR4, c[0x0][0x3b0] ;  /* 0x00007600ff0477ac */ /* 0x000ea20008000a00 */
[----:B------:R-:W-:Y:S01]  /*0fe0*/  IADD3 R122, PT, PT, R126, -0x1, RZ ;  /* 0xffffffff7e7a7810 */ /* 0x000fe20007ffe0ff */
[----:B------:R-:W-:Y:S01]  /*0ff0*/  IMAD.MOV.U32 R55, RZ, RZ, RZ ;  /* 0x000000ffff377224 */ /* 0x000fe200078e00ff */
[----:B------:R-:W-:-:S04]  /*1000*/  MOV R118, RZ ;  /* 0x000000ff00767202 */ /* 0x000fc80000000f00 */
        /* <DEDUP_REMOVED lines=21> */
[C---:B------:R-:W-:Y:S01]  /*1160*/  IADD3 R86, PT, PT, R120.reuse, 0xf, RZ ;  /* 0x0000000f78567810 */ /* 0x040fe20007ffe0ff */
        /* <DEDUP_REMOVED lines=19> */
[----:B------:R-:W-:Y:S02]  /*12a0*/  LOP3.LUT R56, R92, 0x1e0, RZ, 0xfc, !PT ;  /* 0x000001e05c387812 */ /* 0x000fe400078efcff */
[----:B------:R-:W-:-:S07]  /*12b0*/  LOP3.LUT R54, R2, 0x400, RZ, 0xfc, !PT ;  /* 0x0000040002367812 */ /* 0x000fce00078efcff */
.L_x_582:
        /* <DEDUP_REMOVED lines=8> */
[----:B--2---:R-:W-:Y:S01]  /*1340*/  @P0 IMAD.IADD R53, R53, 0x1, -R0 ;  /* 0x0000000135350824 */ /* 0x004fe200078e0a00 */
[----:B------:R-:W-:-:S04]  /*1350*/  @!P0 VIADDMNMX R53, R130, -R118, R63, PT ;  /* 0x8000007682358246 */ /* 0x000fc8000380013f */
[----:B------:R-:W-:-:S13]  /*1360*/  ISETP.GE.AND P0, PT, R53, 0x1, PT ;  /* 0x000000013500780c */ /* 0x000fda0003f06270 */
[----:B------:R-:W-:Y:S05]  /*1370*/  @!P0 EXIT ;  /* 0x000000000000894d */ /* 0x000fea0003800000 */
[-C--:B------:R-:W-:Y:S01]  /*1380*/  ISETP.GE.AND P6, PT, R92, R53.reuse, PT ;  /* 0x000000355c00720c */ /* 0x080fe20003fc6270 */
[----:B------:R-:W-:Y:S01]  /*1390*/  BAR.SYNC.DEFER_BLOCKING 0x0 ;  /* 0x0000000000007b1d */ /* 0x000fe20000010000 */
[-C--:B------:R-:W-:Y:S02]  /*13a0*/  ISETP.GE.AND P5, PT, R84, R53.reuse, PT ;  /* 0x000000355400720c */ /* 0x080fe40003fa6270 */
[----:B------:R-:W-:Y:S02]  /*13b0*/  CS2R R18, SRZ ;  /* 0x0000000000127805 */ /* 0x000fe4000001ff00 */
[----:B------:R-:W-:Y:S02]  /*13c0*/  LOP3.LUT R192, R192, 0xfffffbff, RZ, 0xc0, !PT ;  /* 0xfffffbffc0c07812 */ /* 0x000fe400078ec0ff */
[----:B------:R-:W-:Y:S02]  /*13d0*/  CS2R R20, SRZ ;  /* 0x0000000000147805 */ /* 0x000fe4000001ff00 */
[-C--:B------:R-:W-:Y:S01]  /*13e0*/  ISETP.GE.AND P4, PT, R82, R53.reuse, PT ;  /* 0x000000355200720c */ /* 0x080fe20003f86270 */
[----:B------:R-:W-:Y:S01]  /*13f0*/  HFMA2 R0, -RZ, RZ, 0, 0 ;  /* 0x00000000ff007431 */ /* 0x000fe200000001ff */
[----:B------:R-:W-:-:S02]  /*1400*/  ISETP.GE.AND P3, PT, R80, R53, PT ;  /* 0x000000355000720c */ /* 0x000fc40003f66270 */
[----:B------:R-:W-:Y:S02]  /*1410*/  CS2R R14, SRZ ;  /* 0x00000000000e7805 */ /* 0x000fe4000001ff00 */
[----:B------:R-:W-:Y:S02]  /*1420*/  SHF.L.U32 R11, R92, 0x2, RZ ;  /* 0x000000025c0b7819 */ /* 0x000fe400000006ff */
[----:B------:R-:W-:Y:S02]  /*1430*/  CS2R R16, SRZ ;  /* 0x0000000000107805 */ /* 0x000fe4000001ff00 */
[----:B------:R-:W-:Y:S02]  /*1440*/  ISETP.GE.AND P2, PT, R78, R53, PT ;  /* 0x000000354e00720c */ /* 0x000fe40003f46270 */
[----:B------:R-:W-:Y:S02]  /*1450*/  CS2R R22, SRZ ;  /* 0x0000000000167805 */ /* 0x000fe4000001ff00 */
[----:B------:R-:W-:-:S02]  /*1460*/  @P6 LOP3.LUT R192, R192, 0x400, RZ, 0xfc, !PT ;  /* 0x00000400c0c06812 */ /* 0x000fc400078efcff */
[----:B------:R-:W-:Y:S02]  /*1470*/  CS2R R24, SRZ ;  /* 0x0000000000187805 */ /* 0x000fe4000001ff00 */
[C---:B------:R-:W-:Y:S02]  /*1480*/  IADD3 R10, P0, PT, R11.reuse, R138, RZ ;  /* 0x0000008a0b0a7210 */ /* 0x040fe40007f1e0ff */
[----:B------:R-:W-:Y:S02]  /*1490*/  CS2R R26, SRZ ;  /* 0x00000000001a7805 */ /* 0x000fe4000001ff00 */
[----:B------:R-:W-:Y:S01]  /*14a0*/  LOP3.LUT R192, R192, 0xfffffdff, RZ, 0xc0, !PT ;  /* 0xfffffdffc0c07812 */ /* 0x000fe200078ec0ff */
[----:B------:R-:W-:Y:S01]  /*14b0*/  IMAD.MOV.U32 R29, RZ, RZ, RZ ;  /* 0x000000ffff1d7224 */ /* 0x000fe200078e00ff */
[----:B------:R-:W-:Y:S01]  /*14c0*/  IADD3 R12, P1, PT, R11, R136, RZ ;  /* 0x000000880b0c7210 */ /* 0x000fe20007f3e0ff */
[----:B------:R-:W-:Y:S01]  /*14d0*/  IMAD.X R11, RZ, RZ, R139, P0 ;  /* 0x000000ffff0b7224 */ /* 0x000fe200000e068b */
[----:B------:R-:W-:-:S03]  /*14e0*/  @P5 LOP3.LUT R192, R192, 0x200, RZ, 0xfc, !PT ;  /* 0x00000200c0c05812 */ /* 0x000fc600078efcff */
[----:B------:R-:W-:Y:S01]  /*14f0*/  IMAD.X R13, RZ, RZ, R137, P1 ;  /* 0x000000ffff0d7224 */ /* 0x000fe200008e0689 */
[----:B------:R-:W-:-:S04]  /*1500*/  LOP3.LUT R192, R192, 0xfffffeff, RZ, 0xc0, !PT ;  /* 0xfffffeffc0c07812 */ /* 0x000fc800078ec0ff */
[----:B------:R-:W-:Y:S01]  /*1510*/  @P4 LOP3.LUT R192, R192, 0x100, RZ, 0xfc, !PT ;  /* 0x00000100c0c04812 */ /* 0x000fe200078efcff */
[----:B------:R-:W2:Y:S03]  /*1520*/  @!P6 LDG.E R0, desc[UR10][R12.64] ;  /* 0x0000000a0c00e981 */ /* 0x000ea6000c1e1900 */
[----:B------:R-:W-:Y:S01]  /*1530*/  LOP3.LUT R192, R192, 0xffffff7f, RZ, 0xc0, !PT ;  /* 0xffffff7fc0c07812 */ /* 0x000fe200078ec0ff */
[----:B------:R-:W3:Y:S03]  /*1540*/  @!P5 LDG.E R15, desc[UR10][R12.64+0x80] ;  /* 0x0000800a0c0fd981 */ /* 0x000ee6000c1e1900 */
[----:B------:R-:W-:Y:S01]  /*1550*/  @P3 LOP3.LUT R192, R192, 0x80, RZ, 0xfc, !PT ;  /* 0x00000080c0c03812 */ /* 0x000fe200078efcff */
[----:B------:R-:W4:Y:S01]  /*1560*/  @!P4 LDG.E R14, desc[UR10][R12.64+0x100] ;  /* 0x0001000a0c0ec981 */ /* 0x000f22000c1e1900 */
[----:B------:R-:W-:-:S02]  /*1570*/  ISETP.GE.AND P0, PT, R76, R53, PT ;  /* 0x000000354c00720c */ /* 0x000fc40003f06270 */
[----:B------:R-:W-:Y:S01]  /*1580*/  LOP3.LUT R192, R192, 0xffffffbf, RZ, 0xc0, !PT ;  /* 0xffffffbfc0c07812 */ /* 0x000fe200078ec0ff */
[----:B------:R-:W5:Y:S03]  /*1590*/  @!P3 LDG.E R17, desc[UR10][R12.64+0x180] ;  /* 0x0001800a0c11b981 */ /* 0x000f66000c1e1900 */
[----:B------:R-:W-:Y:S01]  /*15a0*/  @P2 LOP3.LUT R192, R192, 0x40, RZ, 0xfc, !PT ;  /* 0x00000040c0c02812 */ /* 0x000fe200078efcff */
[----:B------:R-:W5:Y:S03]  /*15b0*/  @!P2 LDG.E R16, desc[UR10][R12.64+0x200] ;  /* 0x0002000a0c10a981 */ /* 0x000f66000c1e1900 */
        /* <DEDUP_REMOVED lines=108> */
[C---:B--2---:R-:W-:Y:S02]  /*1c80*/  VIADD R17, R52.reuse, 0x1a0 ;  /* 0x000001a034117836 */ /* 0x044fe40000000000 */
[----:B------:R1:W-:Y:S01]  /*1c90*/  STS [R46+0x280], R19 ;  /* 0x000280132e007388 */ /* 0x0003e20000000800 */
[-C--:B------:R-:W-:Y:S02]  /*1ca0*/  LEA.HI.SX32 R15, R15, R52.reuse, 0x1b ;  /* 0x000000340f0f7211 */ /* 0x080fe400078fdaff */
[----:B------:R-:W-:Y:S02]  /*1cb0*/  LEA.HI.SX32 R17, R17, R52, 0x1b ;  /* 0x0000003411117211 */ /* 0x000fe400078fdaff */
[----:B-1----:R-:W-:Y:S02]  /*1cc0*/  IADD3 R19, PT, PT, R52, 0x1c0, RZ ;  /* 0x000001c034137810 */ /* 0x002fe40007ffe0ff */
[----:B------:R-:W-:-:S02]  /*1cd0*/  LEA R39, R15, UR6, 0x2 ;  /* 0x000000060f277c11 */ /* 0x000fc4000f8e10ff */
        /* <DEDUP_REMOVED lines=136> */
.L_x_544:
[----:B------:R-:W-:Y:S05]  /*2560*/  BSYNC.RECONVERGENT B0 ;  /* 0x0000000000007941 */ /* 0x000fea0003800200 */
.L_x_543:
        /* <DEDUP_REMOVED lines=37> */
.L_x_546:
[----:B------:R-:W-:Y:S05]  /*27c0*/  BSYNC.RECONVERGENT B0 ;  /* 0x0000000000007941 */ /* 0x000fea0003800200 */
.L_x_545:
        /* <DEDUP_REMOVED lines=37> */
.L_x_548:
[----:B------:R-:W-:Y:S05]  /*2a20*/  BSYNC.RECONVERGENT B0 ;  /* 0x0000000000007941 */ /* 0x000fea0003800200 */
.L_x_547:
        /* <DEDUP_REMOVED lines=37> */
.L_x_550:
[----:B------:R-:W-:Y:S05]  /*2c80*/  BSYNC.RECONVERGENT B0 ;  /* 0x0000000000007941 */ /* 0x000fea0003800200 */
.L_x_549:
        /* <DEDUP_REMOVED lines=37> */
.L_x_552:
[----:B------:R-:W-:Y:S05]  /*2ee0*/  BSYNC.RECONVERGENT B0 ;  /* 0x0000000000007941 */ /* 0x000fea0003800200 */
.L_x_551:
        /* <DEDUP_REMOVED lines=37> */
.L_x_554:
[----:B------:R-:W-:Y:S05]  /*3140*/  BSYNC.RECONVERGENT B0 ;  /* 0x0000000000007941 */ /* 0x000fea0003800200 */
.L_x_553:
        /* <DEDUP_REMOVED lines=37> */
.L_x_556:
[----:B------:R-:W-:Y:S05]  /*33a0*/  BSYNC.RECONVERGENT B0 ;  /* 0x0000000000007941 */ /* 0x000fea0003800200 */
.L_x_555:
        /* <DEDUP_REMOVED lines=37> */
.L_x_558:
[----:B------:R-:W-:Y:S05]  /*3600*/  BSYNC.RECONVERGENT B0 ;  /* 0x0000000000007941 */ /* 0x000fea0003800200 */
.L_x_557:
        /* <DEDUP_REMOVED lines=37> */
.L_x_560:
[----:B------:R-:W-:Y:S05]  /*3860*/  BSYNC.RECONVERGENT B0 ;  /* 0x0000000000007941 */ /* 0x000fea0003800200 */
.L_x_559:
        /* <DEDUP_REMOVED lines=37> */
.L_x_562:
[----:B------:R-:W-:Y:S05]  /*3ac0*/  BSYNC.RECONVERGENT B0 ;  /* 0x0000000000007941 */ /* 0x000fea0003800200 */
.L_x_561:
        /* <DEDUP_REMOVED lines=37> */
.L_x_564:
[----:B------:R-:W-:Y:S05]  /*3d20*/  BSYNC.RECONVERGENT B0 ;  /* 0x0000000000007941 */ /* 0x000fea0003800200 */
.L_x_563:
        /* <DEDUP_REMOVED lines=37> */
.L_x_566:
[----:B------:R-:W-:Y:S05]  /*3f80*/  BSYNC.RECONVERGENT B0 ;  /* 0x0000000000007941 */ /* 0x000fea0003800200 */
.L_x_565:
        /* <DEDUP_REMOVED lines=37> */
.L_x_568:
[----:B------:R-:W-:Y:S05]  /*41e0*/  BSYNC.RECONVERGENT B0 ;  /* 0x0000000000007941 */ /* 0x000fea0003800200 */
.L_x_567:
        /* <DEDUP_REMOVED lines=37> */
.L_x_570:
[----:B------:R-:W-:Y:S05]  /*4440*/  BSYNC.RECONVERGENT B0 ;  /* 0x0000000000007941 */ /* 0x000fea0003800200 */
.L_x_569:
        /* <DEDUP_REMOVED lines=37> */
.L_x_572:
[----:B------:R-:W-:Y:S05]  /*46a0*/  BSYNC.RECONVERGENT B0 ;  /* 0x0000000000007941 */ /* 0x000fea0003800200 */
.L_x_571:
        /* <DEDUP_REMOVED lines=38> */
.L_x_574:
[----:B------:R-:W-:Y:S05]  /*4910*/  BSYNC.RECONVERGENT B0 ;  /* 0x0000000000007941 */ /* 0x000fea0003800200 */
.L_x_573:
        /* <DEDUP_REMOVED lines=95> */
.L_x_581:
        /* <DEDUP_REMOVED lines=299> */
.L_x_577:
[----:B------:R-:W-:Y:S01]  /*61c0*/  LOP3.LUT P6, RZ, R192, 0x1000, RZ, 0xc0, !PT ;  /* 0x00001000c0ff7812 */ /* 0x000fe200078cc0ff */
[----:B------:R-:W-:-:S12]  /*61d0*/  IMAD.MOV.U32 R27, RZ, RZ, RZ ;  /* 0x000000ffff1b7224 */ /* 0x000fd800078e00ff */
[----:B------:R-:W-:Y:S05]  /*61e0*/  @!P6 BRA `(.L_x_576) ;  /* 0x00000000000ce947 */ /* 0x000fea0003800000 */
[----:B------:R-:W-:-:S05]  /*61f0*/  IADD3 R28, P6, PT, R71, R161, RZ ;  /* 0x000000a1471c7210 */ /* 0x000fca0007fde0ff */
[----:B------:R-:W-:-:S05]  /*6200*/  IMAD.X R29, R69, 0x1, R162, P6 ;  /* 0x00000001451d7824 */ /* 0x000fca00030e06a2 */
[----:B------:R2:W5:Y:S03]  /*6210*/  LDG.E R27, desc[UR10][R28.64] ;  /* 0x0000000a1c1b7981 */ /* 0x000566000c1e1900 */
.L_x_576:
        /* <DEDUP_REMOVED lines=119> */
.L_x_580:
[----:B------:R-:W-:Y:S02]  /*6990*/  ISETP.NE.AND P6, PT, R55, R122, PT ;  /* 0x0000007a3700720c */ /* 0x000fe40003fc5270 */
[----:B------:R-:W-:Y:S02]  /*69a0*/  P2R R26, PR, RZ, 0x1 ;  /* 0x00000001ff1a7803 */ /* 0x000fe40000000000 */
[----:B------:R-:W-:-:S13]  /*69b0*/  ISETP.NE.OR P6, PT, R28, RZ, P6 ;  /* 0x000000ff1c00720c */ /* 0x000fda00037c5670 */
[----:B------:R-:W-:-:S04]  /*69c0*/  @!P6 IADD3 R28, P0, PT, R71, R161, RZ ;  /* 0x000000a1471ce210 */ /* 0x000fc80007f1e0ff */
[----:B------:R-:W-:Y:S02]  /*69d0*/  @!P6 IADD3.X R29, PT, PT, R69, R162, RZ, P0, !PT ;  /* 0x000000a2451de210 */ /* 0x000fe400007fe4ff */
[----:B------:R-:W-:-:S03]  /*69e0*/  ISETP.NE.AND P0, PT, R26, RZ, PT ;  /* 0x000000ff1a00720c */ /* 0x000fc60003f05270 */
[----:B------:R0:W-:Y:S10]  /*69f0*/  @!P6 STG.E desc[UR10][R28.64], R27 ;  /* 0x0000001b1c00e986 */ /* 0x0001f4000c10190a */
.L_x_579:
[----:B------:R-:W-:Y:S05]  /*6a00*/  BSYNC.RECONVERGENT B0 ;  /* 0x0000000000007941 */ /* 0x000fea0003800200 */
.L_x_578:
        /* <DEDUP_REMOVED lines=30> */
.L_x_575:
[----:B------:R-:W0:Y:S01]  /*6bf0*/  LDCU.128 UR12, c[0x0][0x430] ;  /* 0x00008600ff0c77ac */ /* 0x000e220008000c00 */
[----:B------:R-:W-:Y:S02]  /*6c00*/  HFMA2 R11, -RZ, RZ, 0, 0 ;  /* 0x00000000ff0b7431 */ /* 0x000fe400000001ff */
[----:B------:R-:W-:Y:S01]  /*6c10*/  IMAD.MOV.U32 R10, RZ, RZ, R118 ;  /* 0x000000ffff0a7224 */ /* 0x000fe200078e0076 */
[----:B------:R-:W-:Y:S01]  /*6c20*/  BAR.SYNC.DEFER_BLOCKING 0x0 ;  /* 0x0000000000007b1d */ /* 0x000fe20000010000 */
[----:B------:R-:W-:Y:S02]  /*6c30*/  P2R R24, PR, RZ, 0x1 ;  /* 0x00000001ff187803 */ /* 0x000fe40000000000 */
[----:B------:R-:W-:Y:S02]  /*6c40*/  ISETP.NE.AND P0, PT, R61, RZ, PT ;  /* 0x000000ff3d00720c */ /* 0x000fe40003f05270 */
[----:B------:R-:W-:Y:S01]  /*6c50*/  P2R R26, PR, RZ, 0x2 ;  /* 0x00000002ff1a7803 */ /* 0x000fe20000000000 */
[----:B------:R-:W1:Y:S01]  /*6c60*/  LDCU.64 UR4, c[0x0][0x4a8] ;  /* 0x00009500ff0477ac */ /* 0x000e620008000a00 */
[----:B------:R-:W-:-:S02]  /*6c70*/  P2R R28, PR, RZ, 0x4 ;  /* 0x00000004ff1c7803 */ /* 0x000fc40000000000 */
[C---:B------:R-:W-:Y:S02]  /*6c80*/  LOP3.LUT P1, RZ, R192.reuse, 0x40, RZ, 0xc0, !PT ;  /* 0x00000040c0ff7812 */ /* 0x040fe4000782c0ff */
[----:B------:R-:W-:Y:S02]  /*6c90*/  P2R R30, PR, RZ, 0x8 ;  /* 0x00000008ff1e7803 */ /* 0x000fe40000000000 */
[C---:B------:R-:W-:Y:S01]  /*6ca0*/  LOP3.LUT P2, RZ, R192.reuse, 0x20, RZ, 0xc0, !PT ;  /* 0x00000020c0ff7812 */ /* 0x040fe2000784c0ff */
[----:B0-----:R-:W-:Y:S01]  /*6cb0*/  IMAD R14, R77, UR12, RZ ;  /* 0x0000000c4d0e7c24 */ /* 0x001fe2000f8e02ff */
[----:B------:R-:W-:Y:S01]  /*6cc0*/  P2R R32, PR, RZ, 0x10 ;  /* 0x00000010ff207803 */ /* 0x000fe20000000000 */
[C---:B------:R-:W-:Y:S01]  /*6cd0*/  IMAD.WIDE.U32 R12, R81.reuse, UR12, R10 ;  /* 0x0000000c510c7c25 */ /* 0x040fe2000f8e000a */
[C---:B------:R-:W-:Y:S02]  /*6ce0*/  LOP3.LUT P3, RZ, R192.reuse, 0x10, RZ, 0xc0, !PT ;  /* 0x00000010c0ff7812 */ /* 0x040fe4000786c0ff */
[----:B------:R-:W-:Y:S01]  /*6cf0*/  P2R R34, PR, RZ, 0x20 ;  /* 0x00000020ff227803 */ /* 0x000fe20000000000 */
[----:B------:R-:W-:Y:S01]  /*6d00*/  IMAD R15, R81, UR13, R14 ;  /* 0x0000000d510f7c24 */ /* 0x000fe2000f8e020e */
[C---:B------:R-:W-:Y:S01]  /*6d10*/  LOP3.LUT P4, RZ, R192.reuse, 0x8, RZ, 0xc0, !PT ;  /* 0x00000008c0ff7812 */ /* 0x040fe2000788c0ff */
[----:B------:R-:W-:Y:S02]  /*6d20*/  STS [R0], R149 ;  /* 0x0000009500007388 */ /* 0x000fe40000000800 */
[----:B------:R-:W-:Y:S01]  /*6d30*/  IMAD.IADD R13, R13, 0x1, R15 ;  /* 0x000000010d0d7824 */ /* 0x000fe200078e020f */
[----:B------:R-:W-:Y:S01]  /*6d40*/  LOP3.LUT P5, RZ, R192, 0x4, RZ, 0xc0, !PT ;  /* 0x00000004c0ff7812 */ /* 0x000fe200078ac0ff */
[----:B------:R-:W-:Y:S01]  /*6d50*/  STS [R0+0x4], R147 ;  /* 0x0000049300007388 */ /* 0x000fe20000000800 */
[----:B------:R-:W-:-:S03]  /*6d60*/  IMAD.WIDE.U32 R12, R79, UR14, R12 ;  /* 0x0000000e4f0c7c25 */ /* 0x000fc6000f8e000c */
[----:B------:R-:W-:Y:S01]  /*6d70*/  STS [R0+0x8], R145 ;  /* 0x0000089100007388 */ /* 0x000fe20000000800 */
[----:B------:R-:W-:Y:S01]  /*6d80*/  IMAD R18, R79, UR15, R13 ;  /* 0x0000000f4f127c24 */ /* 0x000fe2000f8e020d */
[----:B------:R-:W0:Y:S01]  /*6d90*/  LDCU.128 UR12, c[0x0][0x420] ;  /* 0x00008400ff0c77ac */ /* 0x000e220008000c00 */
[----:B------:R-:W-:Y:S01]  /*6da0*/  IADD3 R15, P6, PT, R92, R12, RZ ;  /* 0x0000000c5c0f7210 */ /* 0x000fe20007fde0ff */
[----:B------:R-:W-:Y:S04]  /*6db0*/  STS [R0+0xc], R143 ;  /* 0x00000c8f00007388 */ /* 0x000fe80000000800 */
[----:B------:R-:W-:Y:S01]  /*6dc0*/  STS [R0+0x10], R141 ;  /* 0x0000108d00007388 */ /* 0x000fe20000000800 */
[----:B------:R-:W-:-:S03]  /*6dd0*/  IMAD.X R18, RZ, RZ, R18, P6 ;  /* 0x000000ffff127224 */ /* 0x000fc600030e0612 */
[----:B------:R-:W-:Y:S04]  /*6de0*/  STS [R0+0x14], R135 ;  /* 0x0000148700007388 */ /* 0x000fe80000000800 */
[----:B------:R-:W-:Y:S01]  /*6df0*/  STS [R0+0x18], R133 ;  /* 0x0000188500007388 */ /* 0x000fe20000000800 */
[----:B0-----:R-:W-:-:S03]  /*6e00*/  IMAD R14, R77, UR12, RZ ;  /* 0x0000000c4d0e7c24 */ /* 0x001fc6000f8e02ff */
[----:B------:R-:W-:Y:S01]  /*6e10*/  STS [R0+0x1c], R131 ;  /* 0x00001c8300007388 */ /* 0x000fe20000000800 */
[----:B------:R-:W-:-:S03]  /*6e20*/  IMAD.WIDE.U32 R12, R81, UR12, R10 ;  /* 0x0000000c510c7c25 */ /* 0x000fc6000f8e000a */
[----:B------:R-:W-:Y:S01]  /*6e30*/  STS [R0+0x20], R129 ;  /* 0x0000208100007388 */ /* 0x000fe20000000800 */
[----:B------:R-:W-:-:S03]  /*6e40*/  IMAD R17, R81, UR13, R14 ;  /* 0x0000000d51117c24 */ /* 0x000fc6000f8e020e */
[----:B------:R-:W-:Y:S02]  /*6e50*/  STS [R0+0x24], R127 ;  /* 0x0000247f00007388 */ /* 0x000fe40000000800 */
[----:B------:R-:W-:Y:S02]  /*6e60*/  IADD3 R13, PT, PT, R13, R17, RZ ;  /* 0x000000110d0d7210 */ /* 0x000fe40007ffe0ff */
[----:B------:R-:W-:Y:S01]  /*6e70*/  STS [R0+0x28], R125 ;  /* 0x0000287d00007388 */ /* 0x000fe20000000800 */
[----:B------:R-:W-:-:S03]  /*6e80*/  IMAD.WIDE.U32 R12, R79, UR14, R12 ;  /* 0x0000000e4f0c7c25 */ /* 0x000fc6000f8e000c */
[----:B------:R-:W-:Y:S01]  /*6e90*/  STS [R0+0x2c], R123 ;  /* 0x00002c7b00007388 */ /* 0x000fe20000000800 */
[----:B------:R-:W-:-:S03]  /*6ea0*/  IMAD R16, R79, UR15, R13 ;  /* 0x0000000f4f107c24 */ /* 0x000fc6000f8e020d */
[----:B------:R-:W-:Y:S01]  /*6eb0*/  STS [R0+0x30], R121 ;  /* 0x0000307900007388 */ /* 0x000fe20000000800 */
[----:B------:R-:W-:Y:S01]  /*6ec0*/  IADD3 R13, P6, PT, R92, R12, RZ ;  /* 0x0000000c5c0d7210 */ /* 0x000fe20007fde0ff */
[----:B------:R-:W0:Y:S02]  /*6ed0*/  LDCU.128 UR12, c[0x0][0x440] ;  /* 0x00008800ff0c77ac */ /* 0x000e240008000c00 */
[----:B------:R-:W-:Y:S02]  /*6ee0*/  STS [R0+0x34], R119 ;  /* 0x0000347700007388 */ /* 0x000fe40000000800 */
[----:B------:R-:W-:Y:S01]  /*6ef0*/  IMAD.X R16, RZ, RZ, R16, P6 ;  /* 0x000000ffff107224 */ /* 0x000fe200030e0610 */
[C---:B-1----:R-:W-:Y:S01]  /*6f00*/  LEA R14, P6, R15.reuse, UR4, 0x2 ;  /* 0x000000040f0e7c11 */ /* 0x042fe2000f8c10ff */
[----:B------:R-:W-:Y:S03]  /*6f10*/  STS [R0+0x38], R117 ;  /* 0x0000387500007388 */ /* 0x000fe60000000800 */
[----:B------:R-:W-:Y:S01]  /*6f20*/  LEA.HI.X R15, R15, UR5, R18, 0x2, P6 ;  /* 0x000000050f0f7c11 */ /* 0x000fe2000b0f1412 */
[----:B------:R-:W-:Y:S01]  /*6f30*/  STS [R0+0x3c], R115 ;  /* 0x00003c7300007388 */ /* 0x000fe20000000800 */
[----:B------:R-:W-:-:S03]  /*6f40*/  NOP ;  /* 0x0000000000007918 */ /* 0x000fc60000000000 */
[----:B------:R-:W-:Y:S01]  /*6f50*/  LDS R17, [R51] ;  /* 0x0000000033117984 */ /* 0x000fe20000000800 */
[----:B------:R-:W1:Y:S03]  /*6f60*/  LDCU.64 UR4, c[0x0][0x4b8] ;  /* 0x00009700ff0477ac */ /* 0x000e660008000a00 */
[----:B------:R-:W-:Y:S04]  /*6f70*/  LDS R19, [R50+0x80] ;  /* 0x0000800032137984 */ /* 0x000fe80000000800 */
[----:B------:R-:W-:Y:S04]  /*6f80*/  LDS R21, [R49+0x100] ;  /* 0x0001000031157984 */ /* 0x000fe80000000800 */
[----:B------:R-:W-:Y:S04]  /*6f90*/  LDS R23, [R48+0x180] ;  /* 0x0001800030177984 */ /* 0x000fe80000000800 */
[----:B------:R-:W-:Y:S01]  /*6fa0*/  LDS R25, [R47+0x200] ;  /* 0x000200002f197984 */ /* 0x000fe20000000800 */
[----:B-1----:R-:W-:-:S03]  /*6fb0*/  LEA R12, P6, R13, UR4, 0x2 ;  /* 0x000000040d0c7c11 */ /* 0x002fc6000f8c10ff */
[----:B------:R-:W-:Y:S01]  /*6fc0*/  LDS R27, [R46+0x280] ;  /* 0x000280002e1b7984 */ /* 0x000fe20000000800 */
[----:B------:R-:W-:-:S03]  /*6fd0*/  LEA.HI.X R13, R13, UR5, R16, 0x2, P6 ;  /* 0x000000050d0d7c11 */ /* 0x000fc6000b0f1410 */
[----:B------:R-:W-:Y:S01]  /*6fe0*/  LDS R29, [R45+0x300] ;  /* 0x000300002d1d7984 */ /* 0x000fe20000000800 */
[----:B0-----:R-:W-:Y:S01]  /*6ff0*/  IMAD.WIDE.U32 R10, R81, UR12, R10 ;  /* 0x0000000c510a7c25 */ /* 0x001fe2000f8e000a */
[----:B------:R-:W0:Y:S02]  /*7000*/  LDCU.64 UR4, c[0x0][0x4c0] ;  /* 0x00009800ff0477ac */ /* 0x000e240008000a00 */
        /* <DEDUP_REMOVED lines=18> */
[----:B------:R-:W1:Y:S02]  /*7130*/  LDS R95, [UR6+0x840] ;  /* 0x00084006ff5f7984 */ /* 0x000e640008000800 */
[----:B-1----:R-:W-:-:S13]  /*7140*/  ISETP.GE.AND P6, PT, R92, R95, PT ;  /* 0x0000005f5c00720c */ /* 0x002fda0003fc6270 */
[----:B------:R1:W-:Y:S01]  /*7150*/  @!P6 STG.E desc[UR10][R14.64], R17 ;  /* 0x000000110e00e986 */ /* 0x0003e2000c10190a */
[----:B------:R-:W-:Y:S02]  /*7160*/  ISETP.GE.AND P6, PT, R84, R95, PT ;  /* 0x0000005f5400720c */ /* 0x000fe40003fc6270 */
[----:B-1----:R-:W-:-:S11]  /*7170*/  CS2R R16, SRZ ;  /* 0x0000000000107805 */ /* 0x002fd6000001ff00 */
        /* <DEDUP_REMOVED lines=33> */
[----:B-1----:R-:W-:-:S11]  /*7390*/  CS2R R18, SRZ ;  /* 0x0000000000127805 */ /* 0x002fd6000001ff00 */
[----:B------:R-:W5:Y:S01]  /*73a0*/  @!P0 LDG.E R17, desc[UR10][R12.64+0x80] ;  /* 0x0000800a0c118981 */ /* 0x000f62000c1e1900 */
[----:B------:R-:W-:Y:S02]  /*73b0*/  ISETP.NE.AND P0, PT, R20, RZ, PT ;  /* 0x000000ff1400720c */ /* 0x000fe40003f05270 */
[----:B--2---:R-:W-:Y:S02]  /*73c0*/  CS2R R20, SRZ ;  /* 0x0000000000147805 */ /* 0x004fe4000001ff00 */
[----:B---3--:R-:W-:-:S04]  /*73d0*/  CS2R R14, SRZ ;  /* 0x00000000000e7805 */ /* 0x008fc8000001ff00 */
[----:B------:R-:W2:Y:S05]  /*73e0*/  @!P1 LDG.E R20, desc[UR10][R12.64+0x200] ;  /* 0x0002000a0c149981 */ /* 0x000eaa000c1e1900 */
[----:B------:R-:W3:Y:S01]  /*73f0*/  @!P0 LDG.E R18, desc[UR10][R12.64+0x100] ;  /* 0x0001000a0c128981 */ /* 0x000ee2000c1e1900 */
        /* <DEDUP_REMOVED lines=13> */
[----:B------:R-:W-:-:S02]  /*74d0*/  CS2R R24, SRZ ;  /* 0x0000000000187805 */ /* 0x000fc4000001ff00 */
[----:B------:R-:W-:Y:S02]  /*74e0*/  CS2R R26, SRZ ;  /* 0x00000000001a7805 */ /* 0x000fe4000001ff00 */
[----:B------:R-:W-:Y:S01]  /*74f0*/  CS2R R28, SRZ ;  /* 0x00000000001c7805 */ /* 0x000fe2000001ff00 */
[----:B------:R-:W2:Y:S04]  /*7500*/  @!P6 LDG.E R23, desc[UR10][R12.64+0x480] ;  /* 0x0004800a0c17e981 */ /* 0x000ea8000c1e1900 */
[----:B------:R-:W2:Y:S04]  /*7510*/  @!P1 LDG.E R25, desc[UR10][R12.64+0x580] ;  /* 0x0005800a0c199981 */ /* 0x000ea8000c1e1900 */
[----:B------:R-:W2:Y:S04]  /*7520*/  @!P0 LDG.E R24, desc[UR10][R12.64+0x500] ;  /* 0x0005000a0c188981 */ /* 0x000ea8000c1e1900 */
[----:B------:R-:W2:Y:S04]  /*7530*/  @!P2 LDG.E R26, desc[UR10][R12.64+0x600] ;  /* 0x0006000a0c1aa981 */ /* 0x000ea8000c1e1900 */
[----:B------:R-:W2:Y:S04]  /*7540*/  @!P3 LDG.E R27, desc[UR10][R12.64+0x680] ;  /* 0x0006800a0c1bb981 */ /* 0x000ea8000c1e1900 */
[----:B------:R-:W2:Y:S04]  /*7550*/  @!P4 LDG.E R28, desc[UR10][R12.64+0x700] ;  /* 0x0007000a0c1cc981 */ /* 0x000ea8000c1e1900 */
[----:B------:R-:W2:Y:S01]  /*7560*/  @!P5 LDG.E R29, desc[UR10][R12.64+0x780] ;  /* 0x0007800a0c1dd981 */ /* 0x000ea2000c1e1900 */
[----:B------:R-:W-:-:S03]  /*7570*/  ISETP.NE.AND P6, PT, R61, RZ, PT ;  /* 0x000000ff3d00720c */ /* 0x000fc60003fc5270 */
[----:B----4-:R-:W-:Y:S04]  /*7580*/  STS [R51], R16 ;  /* 0x0000001033007388 */ /* 0x010fe80000000800 */
[----:B-----5:R-:W-:Y:S04]  /*7590*/  STS [R50+0x80], R17 ;  /* 0x0000801132007388 */ /* 0x020fe80000000800 */
[----:B---3--:R-:W-:Y:S04]  /*75a0*/  STS [R49+0x100], R18 ;  /* 0x0001001231007388 */ /* 0x008fe80000000800 */
        /* <DEDUP_REMOVED lines=19> */
[----:B------:R-:W0:Y:S04]  /*76e0*/  LDS R19, [R0+0x1c] ;  /* 0x00001c0000137984 */ /* 0x000e280000000800 */
[----:B------:R-:W0:Y:S04]  /*76f0*/  LDS R16, [R0+0x10] ;  /* 0x0000100000107984 */ /* 0x000e280000000800 */
[----:B------:R-:W0:Y:S04]  /*7700*/  LDS R21, [R0+0x24] ;  /* 0x0000240000157984 */ /* 0x000e280000000800 */
[----:B------:R-:W0:Y:S04]  /*7710*/  LDS R23, [R0+0x2c] ;  /* 0x00002c0000177984 */ /* 0x000e280000000800 */
[----:B------:R-:W0:Y:S01]  /*7720*/  LDS R18, [R0+0x18] ;  /* 0x0000180000127984 */ /* 0x000e220000000800 */
[----:B-1----:R-:W-:-:S03]  /*7730*/  FMUL.FTZ R24, R12, -1.4426950216293334961 ;  /* 0xbfb8aa3b0c187820 */ /* 0x002fc60000410000 */
[----:B------:R-:W1:Y:S01]  /*7740*/  LDS R22, [R0+0x28] ;  /* 0x0000280000167984 */ /* 0x000e620000000800 */
[----:B--2---:R-:W-:Y:S01]  /*7750*/  FMUL.FTZ R26, R14, -1.4426950216293334961 ;  /* 0xbfb8aa3b0e1a7820 */ /* 0x004fe20000410000 */
[----:B------:R2:W-:Y:S02]  /*7760*/  MUFU.EX2 R28, R24 ;  /* 0x00000018001c7308 */ /* 0x0005e40000000800 */
[----:B------:R-:W1:Y:S01]  /*7770*/  LDS R20, [R0+0x20] ;  /* 0x0000200000147984 */ /* 0x000e620000000800 */
[----:B---3--:R-:W-:-:S03]  /*7780*/  FMUL.FTZ R25, R13, -1.4426950216293334961 ;  /* 0xbfb8aa3b0d197820 */ /* 0x008fc60000410000 */
[----:B------:R-:W-:Y:S02]  /*7790*/  LDS R27, [R0+0x3c] ;  /* 0x00003c00001b7984 */ /* 0x000fe40000000800 */
[----:B------:R3:W-:Y:S02]  /*77a0*/  MUFU.EX2 R30, R26 ;  /* 0x0000001a001e7308 */ /* 0x0007e40000000800 */
[----:B--2---:R-:W2:Y:S06]  /*77b0*/  LDS R24, [R0+0x30] ;  /* 0x0000300000187984 */ /* 0x004eac0000000800 */
[----:B------:R4:W-:Y:S01]  /*77c0*/  MUFU.EX2 R29, R25 ;  /* 0x00000019001d7308 */ /* 0x0009e20000000800 */
[----:B---3--:R-:W3:Y:S04]  /*77d0*/  LDS R26, [R0+0x38] ;  /* 0x00003800001a7984 */ /* 0x008ee80000000800 */
[----:B----4-:R-:W4:Y:S01]  /*77e0*/  LDS R25, [R0+0x34] ;  /* 0x0000340000197984 */ /* 0x010f220000000800 */
[----:B------:R-:W-:-:S06]  /*77f0*/  FMUL.FTZ R31, R15, -1.4426950216293334961 ;  /* 0xbfb8aa3b0f1f7820 */ /* 0x000fcc0000410000 */
[----:B------:R-:W2:Y:S01]  /*7800*/  MUFU.EX2 R31, R31 ;  /* 0x0000001f001f7308 */ /* 0x000ea20000000800 */
[----:B-----5:R-:W-:Y:S01]  /*7810*/  FMUL.FTZ R33, R17, -1.4426950216293334961 ;  /* 0xbfb8aa3b11217820 */ /* 0x020fe20000410000 */
[----:B0-----:R-:W-:Y:S01]  /*7820*/  FMUL.FTZ R35, R19, -1.4426950216293334961 ;  /* 0xbfb8aa3b13237820 */ /* 0x001fe20000410000 */
[----:B------:R-:W-:Y:S01]  /*7830*/  FMUL.FTZ R32, R16, -1.4426950216293334961 ;  /* 0xbfb8aa3b10207820 */ /* 0x000fe20000410000 */
[----:B------:R-:W-:Y:S01]  /*7840*/  FMUL.FTZ R83, R21, -1.4426950216293334961 ;  /* 0xbfb8aa3b15537820 */ /* 0x000fe20000410000 */
[----:B------:R-:W-:Y:S01]  /*7850*/  FMUL.FTZ R87, R23, -1.4426950216293334961 ;  /* 0xbfb8aa3b17577820 */ /* 0x000fe20000410000 */
[----:B------:R-:W-:Y:S02]  /*7860*/  FMUL.FTZ R34, R18, -1.4426950216293334961 ;  /* 0xbfb8aa3b12227820 */ /* 0x000fe40000410000 */
[----:B------:R-:W0:Y:S01]  /*7870*/  MUFU.EX2 R33, R33 ;  /* 0x0000002100217308 */ /* 0x000e220000000800 */
[----:B-1----:R-:W-:Y:S01]  /*7880*/  FMUL.FTZ R85, R22, -1.4426950216293334961 ;  /* 0xbfb8aa3b16557820 */ /* 0x002fe20000410000 */
[----:B------:R-:W-:-:S06]  /*7890*/  FMUL.FTZ R52, R20, -1.4426950216293334961 ;  /* 0xbfb8aa3b14347820 */ /* 0x000fcc0000410000 */
[----:B------:R-:W1:Y:S01]  /*78a0*/  MUFU.EX2 R35, R35 ;  /* 0x0000002300237308 */ /* 0x000e620000000800 */
[----:B--2---:R-:W-:Y:S01]  /*78b0*/  FMUL.FTZ R89, R24, -1.4426950216293334961 ;  /* 0xbfb8aa3b18597820 */ /* 0x004fe20000410000 */
[----:B------:R-:W-:Y:S01]  /*78c0*/  FMUL.FTZ R95, R27, -1.4426950216293334961 ;  /* 0xbfb8aa3b1b5f7820 */ /* 0x000fe20000410000 */
[----:B------:R-:W-:Y:S01]  /*78d0*/  FADD.FTZ R31, R31, 1 ;  /* 0x3f8000001f1f7421 */ /* 0x000fe20000010000 */
[----:B------:R-:W-:-:S04]  /*78e0*/  FADD.FTZ R28, R28, 1 ;  /* 0x3f8000001c1c7421 */ /* 0x000fc80000010000 */
[----:B------:R-:W2:Y:S01]  /*78f0*/  MUFU.EX2 R32, R32 ;  /* 0x0000002000207308 */ /* 0x000ea20000000800 */
[----:B---3--:R-:W-:-:S07]  /*7900*/  FMUL.FTZ R93, R26, -1.4426950216293334961 ;  /* 0xbfb8aa3b1a5d7820 */ /* 0x008fce0000410000 */
[----:B------:R-:W3:Y:S01]  /*7910*/  MUFU.EX2 R83, R83 ;  /* 0x0000005300537308 */ /* 0x000ee20000000800 */
[----:B----4-:R-:W-:-:S07]  /*7920*/  FMUL.FTZ R91, R25, -1.4426950216293334961 ;  /* 0xbfb8aa3b195b7820 */ /* 0x010fce0000410000 */
[----:B------:R-:W4:Y:S01]  /*7930*/  MUFU.EX2 R87, R87 ;  /* 0x0000005700577308 */ /* 0x000f220000000800 */
[----:B------:R-:W-:Y:S01]  /*7940*/  FADD.FTZ R29, R29, 1 ;  /* 0x3f8000001d1d7421 */ /* 0x000fe20000010000 */
[----:B------:R-:W-:-:S06]  /*7950*/  FADD.FTZ R30, R30, 1 ;  /* 0x3f8000001e1e7421 */ /* 0x000fcc0000010000 */
[----:B------:R-:W5:Y:S08]  /*7960*/  MUFU.EX2 R34, R34 ;  /* 0x0000002200227308 */ /* 0x000f700000000800 */
[----:B------:R-:W5:Y:S08]  /*7970*/  MUFU.EX2 R85, R85 ;  /* 0x0000005500557308 */ /* 0x000f700000000800 */
[----:B------:R-:W5:Y:S08]  /*7980*/  MUFU.EX2 R89, R89 ;  /* 0x0000005900597308 */ /* 0x000f700000000800 */
[----:B------:R-:W5:Y:S08]  /*7990*/  MUFU.EX2 R93, R93 ;  /* 0x0000005d005d7308 */ /* 0x000f700000000800 */
[----:B------:R-:W5:Y:S01]  /*79a0*/  MUFU.RCP R142, R31 ;  /* 0x0000001f008e7308 */ /* 0x000f620000001000 */
[----:B0-----:R-:W-:-:S07]  /*79b0*/  FADD.FTZ R33, R33, 1 ;  /* 0x3f80000021217421 */ /* 0x001fce0000010000 */
[----:B------:R-:W0:Y:S01]  /*79c0*/  MUFU.EX2 R52, R52 ;  /* 0x0000003400347308 */ /* 0x000e220000000800 */
[----:B-1----:R-:W-:-:S07]  /*79d0*/  FADD.FTZ R35, R35, 1 ;  /* 0x3f80000023237421 */ /* 0x002fce0000010000 */
[----:B------:R-:W1:Y:S08]  /*79e0*/  MUFU.EX2 R91, R91 ;  /* 0x0000005b005b7308 */ /* 0x000e700000000800 */
[----:B------:R-:W1:Y:S08]  /*79f0*/  MUFU.EX2 R95, R95 ;  /* 0x0000005f005f7308 */ /* 0x000e700000000800 */
[----:B------:R0:W1:Y:S01]  /*7a00*/  MUFU.RCP R97, R28 ;  /* 0x0000001c00617308 */ /* 0x0000620000001000 */
[----:B--2---:R-:W-:Y:S01]  /*7a10*/  FADD.FTZ R32, R32, 1 ;  /* 0x3f80000020207421 */ /* 0x004fe20000010000 */
[----:B---3--:R-:W-:-:S06]  /*7a20*/  FADD.FTZ R83, R83, 1 ;  /* 0x3f80000053537421 */ /* 0x008fcc0000010000 */
[----:B------:R-:W2:Y:S01]  /*7a30*/  MUFU.RCP R140, R29 ;  /* 0x0000001d008c7308 */ /* 0x000ea20000001000 */
[----:B----4-:R-:W-:-:S07]  /*7a40*/  FADD.FTZ R87, R87, 1 ;  /* 0x3f80000057577421 */ /* 0x010fce0000010000 */
[----:B------:R-:W3:Y:S01]  /*7a50*/  MUFU.RCP R99, R30 ;  /* 0x0000001e00637308 */ /* 0x000ee20000001000 */
[----:B-----5:R-:W-:Y:S01]  /*7a60*/  FADD.FTZ R34, R34, 1 ;  /* 0x3f80000022227421 */ /* 0x020fe20000010000 */
[----:B------:R-:W-:Y:S01]  /*7a70*/  FADD.FTZ R85, R85, 1 ;  /* 0x3f80000055557421 */ /* 0x000fe20000010000 */
[----:B------:R-:W-:Y:S01]  /*7a80*/  FADD.FTZ R89, R89, 1 ;  /* 0x3f80000059597421 */ /* 0x000fe20000010000 */
[----:B------:R-:W-:-:S04]  /*7a90*/  FADD.FTZ R93, R93, 1 ;  /* 0x3f8000005d5d7421 */ /* 0x000fc80000010000 */
[----:B------:R-:W4:Y:S01]  /*7aa0*/  MUFU.RCP R144, R33 ;  /* 0x0000002100907308 */ /* 0x000f220000001000 */
[----:B0-----:R-:W-:Y:S01]  /*7ab0*/  FMUL.FTZ R28, R15, R142 ;  /* 0x0000008e0f1c7220 */ /* 0x001fe20000410000 */
[----:B------:R-:W-:Y:S01]  /*7ac0*/  FADD.FTZ R52, R52, 1 ;  /* 0x3f80000034347421 */ /* 0x000fe20000010000 */
[----:B------:R-:W-:Y:S06]  /*7ad0*/  BAR.SYNC.DEFER_BLOCKING 0x0 ;  /* 0x0000000000007b1d */ /* 0x000fec0000010000 */
[----:B------:R-:W0:Y:S01]  /*7ae0*/  MUFU.RCP R146, R35 ;  /* 0x0000002300927308 */ /* 0x000e220000001000 */
[----:B-1----:R-:W-:Y:S01]  /*7af0*/  FADD.FTZ R91, R91, 1 ;  /* 0x3f8000005b5b7421 */ /* 0x002fe20000010000 */
[----:B------:R-:W-:Y:S01]  /*7b00*/  FADD.FTZ R95, R95, 1 ;  /* 0x3f8000005f5f7421 */ /* 0x000fe20000010000 */
[----:B------:R-:W-:-:S05]  /*7b10*/  FMUL.FTZ R12, R12, R97 ;  /* 0x000000610c0c7220 */ /* 0x000fca0000410000 */
[----:B------:R-:W-:Y:S01]  /*7b20*/  MUFU.RCP R101, R32 ;  /* 0x0000002000657308 */ /* 0x000fe20000001000 */
[----:B------:R-:W-:Y:S01]  /*7b30*/  FMUL.FTZ R143, R28, R143 ;  /* 0x0000008f1c8f7220 */ /* 0x000fe20000410000 */
[----:B------:R-:W-:-:S06]  /*7b40*/  FMUL.FTZ R149, R12, R149 ;  /* 0x000000950c957220 */ /* 0x000fcc0000410000 */
[----:B------:R-:W1:Y:S01]  /*7b50*/  MUFU.RCP R30, R83 ;  /* 0x00000053001e7308 */ /* 0x000e620000001000 */
[----:B--2---:R-:W-:-:S07]  /*7b60*/  FMUL.FTZ R12, R13, R140 ;  /* 0x0000008c0d0c7220 */ /* 0x004fce0000410000 */
[----:B------:R-:W2:Y:S01]  /*7b70*/  MUFU.RCP R32, R87 ;  /* 0x0000005700207308 */ /* 0x000ea20000001000 */
[----:B---3--:R-:W-:-:S07]  /*7b80*/  FMUL.FTZ R14, R14, R99 ;  /* 0x000000630e0e7220 */ /* 0x008fce0000410000 */
[----:B------:R-:W3:Y:S01]  /*7b90*/  MUFU.RCP R103, R34 ;  /* 0x0000002200677308 */ /* 0x000ee20000001000 */
[----:B------:R-:W-:Y:S01]  /*7ba0*/  FMUL.FTZ R147, R12, R147 ;  /* 0x000000930c937220 */ /* 0x000fe20000410000 */
[----:B------:R-:W-:-:S06]  /*7bb0*/  FMUL.FTZ R145, R14, R145 ;  /* 0x000000910e917220 */ /* 0x000fcc0000410000 */
[----:B------:R-:W5:Y:S01]  /*7bc0*/  MUFU.RCP R29, R52 ;  /* 0x00000034001d7308 */ /* 0x000f620000001000 */
[----:B----4-:R-:W-:-:S07]  /*7bd0*/  FMUL.FTZ R12, R17, R144 ;  /* 0x00000090110c7220 */ /* 0x010fce0000410000 */
[----:B------:R-:W4:Y:S01]  /*7be0*/  MUFU.RCP R85, R85 ;  /* 0x0000005500557308 */ /* 0x000f220000001000 */
[----:B0-----:R-:W-:-:S07]  /*7bf0*/  FMUL.FTZ R14, R19, R146 ;  /* 0x00000092130e7220 */ /* 0x001fce0000410000 */
[----:B------:R-:W0:Y:S08]  /*7c00*/  MUFU.RCP R89, R89 ;  /* 0x0000005900597308 */ /* 0x000e300000001000 */
[----:B------:R-:W0:Y:S08]  /*7c10*/  MUFU.RCP R34, R91 ;  /* 0x0000005b00227308 */ /* 0x000e300000001000 */
[----:B------:R-:W0:Y:S08]  /*7c20*/  MUFU.RCP R93, R93 ;  /* 0x0000005d005d7308 */ /* 0x000e300000001000 */
[----:B------:R-:W0:Y:S01]  /*7c30*/  MUFU.RCP R28, R95 ;  /* 0x0000005f001c7308 */ /* 0x000e220000001000 */
[----:B------:R-:W-:Y:S01]  /*7c40*/  FMUL.FTZ R135, R12, R135 ;  /* 0x000000870c877220 */ /* 0x000fe20000410000 */
[----:B------:R-:W-:Y:S01]  /*7c50*/  FMUL.FTZ R131, R14, R131 ;  /* 0x000000830e837220 */ /* 0x000fe20000410000 */
[----:B-1----:R-:W-:Y:S01]  /*7c60*/  FMUL.FTZ R12, R21, R30 ;  /* 0x0000001e150c7220 */ /* 0x002fe20000410000 */
[----:B--2---:R-:W-:Y:S01]  /*7c70*/  FMUL.FTZ R14, R23, R32 ;  /* 0x00000020170e7220 */ /* 0x004fe20000410000 */
[----:B------:R-:W-:Y:S01]  /*7c80*/  FMUL.FTZ R16, R16, R101 ;  /* 0x0000006510107220 */ /* 0x000fe20000410000 */
[----:B---3--:R-:W-:Y:S01]  /*7c90*/  FMUL.FTZ R18, R18, R103 ;  /* 0x0000006712127220 */ /* 0x008fe20000410000 */
[----:B------:R-:W-:Y:S01]  /*7ca0*/  FMUL.FTZ R127, R12, R127 ;  /* 0x0000007f0c7f7220 */ /* 0x000fe20000410000 */
[----:B------:R-:W-:Y:S01]  /*7cb0*/  FMUL.FTZ R123, R14, R123 ;  /* 0x0000007b0e7b7220 */ /* 0x000fe20000410000 */
[----:B-----5:R-:W-:Y:S01]  /*7cc0*/  FMUL.FTZ R20, R20, R29 ;  /* 0x0000001d14147220 */ /* 0x020fe20000410000 */
[----:B----4-:R-:W-:Y:S01]  /*7cd0*/  FMUL.FTZ R22, R22, R85 ;  /* 0x0000005516167220 */ /* 0x010fe20000410000 */
[----:B0-----:R-:W-:Y:S01]  /*7ce0*/  FMUL.FTZ R24, R24, R89 ;  /* 0x0000005918187220 */ /* 0x001fe20000410000 */
        /* <DEDUP_REMOVED lines=46> */
[----:B0-----:R-:W-:-:S05]  /*7fd0*/  IMAD R0, R77, UR12, RZ ;  /* 0x0000000c4d007c24 */ /* 0x001fca000f8e02ff */
[----:B------:R-:W0:Y:S01]  /*7fe0*/  LDS R29, [UR6+0x840] ;  /* 0x00084006ff1d7984 */ /* 0x000e220008000800 */
[----:B------:R-:W-:-:S04]  /*7ff0*/  IMAD R31, R81, UR13, R0 ;  /* 0x0000000d511f7c24 */ /* 0x000fc8000f8e0200 */
[----:B------:R-:W-:Y:S02]  /*8000*/  IMAD.IADD R11, R11, 0x1, R31 ;  /* 0x000000010b0b7824 */ /* 0x000fe400078e021f */
[----:B------:R-:W-:-:S04]  /*8010*/  IMAD.WIDE.U32 R10, R79, UR14, R10 ;  /* 0x0000000e4f0a7c25 */ /* 0x000fc8000f8e000a */
[----:B------:R-:W-:Y:S01]  /*8020*/  IMAD R0, R79, UR15, R11 ;  /* 0x0000000f4f007c24 */ /* 0x000fe2000f8e020b */
[----:B------:R-:W-:-:S04]  /*8030*/  IADD3 R11, P0, PT, R92, R10, RZ ;  /* 0x0000000a5c0b7210 */ /* 0x000fc80007f1e0ff */
[----:B------:R-:W-:Y:S02]  /*8040*/  IADD3.X R0, PT, PT, RZ, R0, RZ, P0, !PT ;  /* 0x00000000ff007210 */ /* 0x000fe400007fe4ff */
[----:B------:R-:W-:-:S04]  /*8050*/  LEA R10, P0, R11, UR4, 0x2 ;  /* 0x000000040b0a7c11 */ /* 0x000fc8000f8010ff */
[----:B------:R-:W-:Y:S02]  /*8060*/  LEA.HI.X R11, R11, UR5, R0, 0x2, P0 ;  /* 0x000000050b0b7c11 */ /* 0x000fe400080f1400 */
        /* <DEDUP_REMOVED lines=44> */
.L_x_583:
        /* <DEDUP_REMOVED lines=13> */
.L_x_7943:


//--------------------- .text._Z25selective_scan_fwd_kernelI32Selective_Scan_fwd_kernel_traitsILi32ELi16ELi1ELb1ELb1ELb1ELb0ELb0EfffEEv13SSMParamsBase --------------------------
	.section	.text._Z25selective_scan_fwd_kernelI32Selective_Scan_fwd_kernel_traitsILi32ELi16ELi1ELb1ELb1ELb1ELb0ELb0EfffEEv13SSMParamsBase,"ax",@progbits
	.align	128
        .global         _Z25selective_scan_fwd_kernelI32Selective_Scan_fwd_kernel_traitsILi32ELi16ELi1ELb1ELb1ELb1ELb0ELb0EfffEEv13SSMParamsBase
        .type           _Z25selective_scan_fwd_kernelI32Selective_Scan_fwd_kernel_traitsILi32ELi16ELi1ELb1ELb1ELb1ELb0ELb0EfffEEv13SSMParamsBase,@function
        .size           _Z25selective_scan_fwd_kernelI32Selective_Scan_fwd_kernel_traitsILi32ELi16ELi1ELb1ELb1ELb1ELb0ELb0EfffEEv13SSMParamsBase,(.L_x_7944 - _Z25selective_scan_fwd_kernelI32Selective_Scan_fwd_kernel_traitsILi32ELi16ELi1ELb1ELb1ELb1ELb0ELb0EfffEEv13SSMParamsBase)
        .other          _Z25selective_scan_fwd_kernelI32Selective_Scan_fwd_kernel_traitsILi32ELi16ELi1ELb1ELb1ELb1ELb0ELb0EfffEEv13SSMParamsBase,@"STO_CUDA_ENTRY STV_DEFAULT"
_Z25selective_scan_fwd_kernelI32Selective_Scan_fwd_kernel_traitsILi32ELi16ELi1ELb1ELb1ELb1ELb0ELb0EfffEEv13SSMParamsBase:
.text._Z25selective_scan_fwd_kernelI32Selective_Scan_fwd_kernel_traitsILi32ELi16ELi1ELb1ELb1ELb1ELb0ELb0EfffEEv13SSMParamsBase:
        /* <DEDUP_REMOVED lines=38> */
.L_x_584:
        /* <DEDUP_REMOVED lines=14> */
[----:B------:R-:W5:Y:S01]  /*0340*/  LDC.64 R116, c[0x0][0x490] ;  /* 0x00012400ff747b82 */ /* 0x000f620000000a00 */
[----:B-1----:R-:W1:Y:S07]  /*0350*/  MUFU.RCP R4, R4 ;  /* 0x0000000400047308 */ /* 0x002e6e0000001000 */
[----:B------:R-:W3:Y:S08]  /*0360*/  LDC.U8 R24, c[0x0][0x3a9] ;  /* 0x0000ea40ff187b82 */ /* 0x000ef00000000000 */
[----:B------:R-:W5:Y:S01]  /*0370*/  LDC.64 R126, c[0x0][0x3d8] ;  /* 0x0000f600ff7e7b82 */ /* 0x000f620000000a00 */
[----:B-1----:R-:W-:-:S04]  /*0380*/  IADD3 R2, PT, PT, R4, 0xffffffe, RZ ;  /* 0x0ffffffe04027810 */ /* 0x002fc80007ffe0ff */
[----:B------:R1:W4:Y:S03]  /*0390*/  F2I.FTZ.U32.TRUNC.NTZ R3, R2 ;  /* 0x0000000200037305 */ /* 0x000326000021f000 */
[----:B------:R-:W5:Y:S01]  /*03a0*/  LDC.64 R124, c[0x0][0x3f8] ;  /* 0x0000fe00ff7c7b82 */ /* 0x000f620000000a00 */
[----:B-1----:R-:W-:-:S07]  /*03b0*/  HFMA2 R2, -RZ, RZ, 0, 0 ;  /* 0x00000000ff027431 */ /* 0x002fce00000001ff */
[----:B------:R-:W1:Y:S01]  /*03c0*/  LDC.64 R142, c[0x0][0x418] ;  /* 0x00010600ff8e7b82 */ /* 0x000e620000000a00 */
[----:B----4-:R-:W-:-:S07]  /*03d0*/  IADD3 R5, PT, PT, RZ, -R3, RZ ;  /* 0x80000003ff057210 */ /* 0x010fce0007ffe0ff */
[----:B------:R-:W4:Y:S01]  /*03e0*/  LDC.64 R118, c[0x0][0x498] ;  /* 0x00012600ff767b82 */ /* 0x000f220000000a00 */
[----:B------:R-:W-:-:S04]  /*03f0*/  IMAD R5, R5, R14, RZ ;  /* 0x0000000e05057224 */ /* 0x000fc800078e02ff */
[----:B------:R-:W-:Y:S01]  /*0400*/  IMAD.HI.U32 R3, R3, R5, R2 ;  /* 0x0000000503037227 */ /* 0x000fe200078e0002 */
[----:B------:R-:W-:Y:S02]  /*0410*/  MOV R5, R6 ;  /* 0x0000000600057202 */ /* 0x000fe40000000f00 */
[----:B------:R-:W4:Y:S03]  /*0420*/  LDC.64 R18, c[0x0][0x478] ;  /* 0x00011e00ff127b82 */ /* 0x000f260000000a00 */
[----:B------:R-:W-:-:S05]  /*0430*/  IMAD.HI.U32 R4, R3, R5, RZ ;  /* 0x0000000503047227 */ /* 0x000fca00078e00ff */
[----:B------:R-:W0:Y:S01]  /*0440*/  LDC.64 R6, c[0x0][0x400] ;  /* 0x00010000ff067b82 */ /* 0x000e220000000a00 */
[----:B------:R-:W-:-:S05]  /*0450*/  IADD3 R3, PT, PT, -R4, RZ, RZ ;  /* 0x000000ff04037210 */ /* 0x000fca0007ffe1ff */
[C---:B------:R-:W-:Y:S02]  /*0460*/  IMAD R5, R14.reuse, R3, R5 ;  /* 0x000000030e057224 */ /* 0x040fe400078e0205 */
[----:B------:R-:W4:Y:S03]  /*0470*/  LDC.64 R22, c[0x0][0x480] ;  /* 0x00012000ff167b82 */ /* 0x000f260000000a00 */
[----:B------:R-:W-:-:S13]  /*0480*/  ISETP.GT.U32.AND P4, PT, R14, R5, PT ;  /* 0x000000050e00720c */ /* 0x000fda0003f84070 */
[----:B------:R-:W-:Y:S01]  /*0490*/  @!P4 IADD3 R5, PT, PT, R5, -R14, RZ ;  /* 0x8000000e0505c210 */ /* 0x000fe20007ffe0ff */
[----:B0-----:R-:W-:Y:S01]  /*04a0*/  IMAD.WIDE.U32 R2, R102, R6, RZ ;  /* 0x0000000666027225 */ /* 0x001fe200078e00ff */
[----:B------:R-:W-:Y:S02]  /*04b0*/  @!P4 IADD3 R4, PT, PT, R4, 0x1, RZ ;  /* 0x000000010404c810 */ /* 0x000fe40007ffe0ff */
[----:B------:R-:W-:Y:S01]  /*04c0*/  ISETP.GE.U32.AND P5, PT, R5, R14, PT ;  /* 0x0000000e0500720c */ /* 0x000fe20003fa6070 */
[----:B------:R-:W-:Y:S01]  /*04d0*/  IMAD R3, R102, R7, R3 ;  /* 0x0000000766037224 */ /* 0x000fe200078e0203 */
[----:B------:R-:W-:Y:S01]  /*04e0*/  LOP3.LUT R5, R100, R13, RZ, 0x3c, !PT ;  /* 0x0000000d64057212 */ /* 0x000fe200078e3cff */
[----:B------:R-:W-:Y:S01]  /*04f0*/  IMAD.WIDE.U32 R6, R102, R16, RZ ;  /* 0x0000001066067225 */ /* 0x000fe200078e00ff */
[----:B------:R-:W-:Y:S02]  /*0500*/  ISETP.NE.AND P4, PT, R13, RZ, PT ;  /* 0x000000ff0d00720c */ /* 0x000fe40003f85270 */
[----:B------:R-:W-:Y:S01]  /*0510*/  ISETP.GE.AND P3, PT, R5, RZ, PT ;  /* 0x000000ff0500720c */ /* 0x000fe20003f66270 */
[----:B------:R-:W-:-:S04]  /*0520*/  IMAD.WIDE.U32 R2, R100, R140, R2 ;  /* 0x0000008c64027225 */ /* 0x000fc800078e0002 */
[----:B------:R-:W-:Y:S02]  /*0530*/  IMAD R141, R100, R141, R3 ;  /* 0x0000008d648d7224 */ /* 0x000fe400078e0203 */
[----:B------:R-:W-:Y:S01]  /*0540*/  @P5 IADD3 R4, PT, PT, R4, 0x1, RZ ;  /* 0x0000000104045810 */ /* 0x000fe20007ffe0ff */
[----:B------:R-:W-:Y:S01]  /*0550*/  IMAD R7, R102, R17, R7 ;  /* 0x0000001166077224 */ /* 0x000fe200078e0207 */
[----:B---3--:R-:W-:Y:S02]  /*0560*/  ISETP.NE.AND P5, PT, R24, RZ, PT ;  /* 0x000000ff1800720c */ /* 0x008fe40003fa5270 */
[----:B------:R-:W-:Y:S01]  /*0570*/  MOV R11, R4 ;  /* 0x00000004000b7202 */ /* 0x000fe20000000f00 */
[----:B------:R-:W-:-:S03]  /*0580*/  IMAD.WIDE.U32 R4, R102, R8, RZ ;  /* 0x0000000866047225 */ /* 0x000fc600078e00ff */
[----:B------:R-:W-:Y:S01]  /*0590*/  @!P3 IADD3 R11, PT, PT, -R11, RZ, RZ ;  /* 0x000000ff0b0bb210 */ /* 0x000fe20007ffe1ff */
[C---:B------:R-:W-:Y:S01]  /*05a0*/  IMAD R5, R102.reuse, R9, R5 ;  /* 0x0000000966057224 */ /* 0x040fe200078e0205 */
[----:B------:R-:W-:Y:S01]  /*05b0*/  @!P4 LOP3.LUT R11, RZ, R13, RZ, 0x33, !PT ;  /* 0x0000000dff0bc212 */ /* 0x000fe200078e33ff */
[----:B--2---:R-:W-:Y:S01]  /*05c0*/  IMAD.WIDE.U32 R8, R102, R20, RZ ;  /* 0x0000001466087225 */ /* 0x004fe200078e00ff */
[----:B-----5:R-:W-:Y:S02]  /*05d0*/  LEA R116, P3, R2, R116, 0x2 ;  /* 0x0000007402747211 */ /* 0x020fe400078610ff */
[----:B------:R-:W-:Y:S01]  /*05e0*/  SHF.R.S32.HI R13, RZ, 0x1f, R11 ;  /* 0x0000001fff0d7819 */ /* 0x000fe2000001140b */
[----:B------:R-:W-:Y:S01]  /*05f0*/  IMAD R9, R102, R21, R9 ;  /* 0x0000001566097224 */ /* 0x000fe200078e0209 */
[----:B------:R-:W-:Y:S01]  /*0600*/  LEA.HI.X R141, R2, R117, R141, 0x2, P3 ;  /* 0x00000075028d7211 */ /* 0x000fe200018f148d */
[----:B-1----:R-:W-:-:S04]  /*0610*/  IMAD.WIDE.U32 R2, R100, R142, R4 ;  /* 0x0000008e64027225 */ /* 0x002fc800078e0004 */
[C---:B------:R-:W-:Y:S01]  /*0620*/  IMAD R0, R13.reuse, R126, RZ ;  /* 0x0000007e0d007224 */ /* 0x040fe200078e02ff */
[----:B----4-:R-:W-:Y:S01]  /*0630*/  LEA R118, P3, R2, R118, 0x2 ;  /* 0x0000007602767211 */ /* 0x010fe200078610ff */
[----:B------:R-:W-:Y:S02]  /*0640*/  IMAD R14, R13, R124, RZ ;  /* 0x0000007c0d0e7224 */ /* 0x000fe400078e02ff */
[----:B------:R-:W-:-:S04]  /*0650*/  IMAD.WIDE.U32 R4, R11, R126, R6 ;  /* 0x0000007e0b047225 */ /* 0x000fc800078e0006 */
[C---:B------:R-:W-:Y:S01]  /*0660*/  IMAD R127, R11.reuse, R127, R0 ;  /* 0x0000007f0b7f7224 */ /* 0x040fe200078e0200 */
[----:B------:R-:W-:Y:S01]  /*0670*/  LEA R126, P4, R4, R18, 0x2 ;  /* 0x00000012047e7211 */ /* 0x000fe200078810ff */
[----:B------:R-:W-:-:S03]  /*0680*/  IMAD.WIDE.U32 R6, R11, R124, R8 ;  /* 0x0000007c0b067225 */ /* 0x000fc600078e0008 */
[----:B------:R-:W-:Y:S01]  /*0690*/  IADD3 R127, PT, PT, R5, R127, RZ ;  /* 0x0000007f057f7210 */ /* 0x000fe20007ffe0ff */
[----:B------:R-:W-:Y:S01]  /*06a0*/  IMAD R125, R11, R125, R14 ;  /* 0x0000007d0b7d7224 */ /* 0x000fe200078e020e */
[----:B------:R-:W-:Y:S01]  /*06b0*/  LEA R124, P6, R6, R22, 0x2 ;  /* 0x00000016067c7211 */ /* 0x000fe200078c10ff */
[----:B------:R-:W-:Y:S01]  /*06c0*/  IMAD R143, R100, R143, R3 ;  /* 0x0000008f648f7224 */ /* 0x000fe200078e0203 */
[----:B------:R-:W-:Y:S02]  /*06d0*/  LEA.HI.X R127, R4, R19, R127, 0x2, P4 ;  /* 0x00000013047f7211 */ /* 0x000fe400020f147f */
[----:B------:R-:W-:Y:S02]  /*06e0*/  IADD3 R125, PT, PT, R7, R125, RZ ;  /* 0x0000007d077d7210 */ /* 0x000fe40007ffe0ff */
        /* <DEDUP_REMOVED lines=10> */
.L_x_585:
        /* <DEDUP_REMOVED lines=11> */
.L_x_586:
[----:B------:R-:W-:Y:S01]  /*0840*/  PLOP3.LUT P1, PT, P1, P0, PT, 0x20, 0x2 ;  /* 0x000000000002781c */ /* 0x000fe20000f20470 */
[----:B------:R-:W0:Y:S03]  /*0850*/  LDC.64 R18, c[0x0][0x468] ;  /* 0x00011a00ff127b82 */ /* 0x000e260000000a00 */
[----:B------:R-:W-:-:S05]  /*0860*/  ISETP.EQ.OR P6, PT, R24, RZ, !P1 ;  /* 0x000000ff1800720c */ /* 0x000fca0004fc2670 */
[----:B------:R-:W1:Y:S08]  /*0870*/  LDC.64 R8, c[0x0][0x4e0] ;  /* 0x00013800ff087b82 */ /* 0x000e700000000a00 */
[----:B------:R-:W2:Y:S08]  /*0880*/  @!P6 LDC.64 R4, c[0x0][0x4f0] ;  /* 0x00013c00ff04eb82 */ /* 0x000eb00000000a00 */
[----:B------:R-:W3:Y:S01]  /*0890*/  LDC.64 R6, c[0x0][0x488] ;  /* 0x00012200ff067b82 */ /* 0x000ee20000000a00 */
[----:B------:R-:W-:-:S07]  /*08a0*/  HFMA2 R98, -RZ, RZ, 0, 0 ;  /* 0x00000000ff627431 */ /* 0x000fce00000001ff */
[----:B------:R-:W4:Y:S01]  /*08b0*/  LDC.64 R16, c[0x0][0x4a0] ;  /* 0x00012800ff107b82 */ /* 0x000f220000000a00 */
[----:B--2---:R-:W-:Y:S01]  /*08c0*/  @!P6 LEA R4, P3, R102, R4, 0x2 ;  /* 0x000000046604e211 */ /* 0x004fe200078610ff */
[----:B------:R-:W-:Y:S01]  /*08d0*/  IMAD.MOV.U32 R117, RZ, RZ, RZ ;  /* 0x000000ffff757224 */ /* 0x000fe200078e00ff */
[----:B------:R-:W-:-:S05]  /*08e0*/  MOV R96, RZ ;  /* 0x000000ff00607202 */ /* 0x000fca0000000f00 */
        /* <DEDUP_REMOVED lines=9> */
[----:B------:R-:W-:Y:S01]  /*0980*/  ISETP.EQ.OR P3, PT, R24, RZ, !P3 ;  /* 0x000000ff1800720c */ /* 0x000fe20005f62670 */
[----:B------:R-:W0:Y:S01]  /*0990*/  LDC.64 R12, c[0x0][0x500] ;  /* 0x00014000ff0c7b82 */ /* 0x000e220000000a00 */
        /* <DEDUP_REMOVED lines=42> */
[----:B------:R-:W-:Y:S02]  /*0c40*/  ISETP.GT.AND P0, PT, R119, RZ, PT ;  /* 0x000000ff7700720c */ /* 0x000fe40003f04270 */
[----:B------:R-:W-:Y:S02]  /*0c50*/  SEL R9, R9, RZ, P3 ;  /* 0x000000ff09097207 */ /* 0x000fe40001800000 */
[----:B------:R-:W-:-:S02]  /*0c60*/  IADD3 R119, PT, PT, R119, 0x1, RZ ;  /* 0x0000000177777810 */ /* 0x000fc40007ffe0ff */
[----:B------:R-:W-:-:S05]  /*0c70*/  SEL R9, R9, RZ, P0 ;  /* 0x000000ff09097207 */ /* 0x000fca0000000000 */
[----:B-----5:R-:W-:Y:S01]  /*0c80*/  IMAD R117, R117, R94, R9 ;  /* 0x0000005e75757224 */ /* 0x020fe200078e0209 */
[----:B------:R-:W-:Y:S06]  /*0c90*/  BRA `(.L_x_588) ;  /* 0x0000000000787947 */ /* 0x000fec0003800000 */
.L_x_587:
[-C--:B------:R-:W-:Y:S01]  /*0ca0*/  IABS R7, R94.reuse ;  /* 0x0000005e00077213 */ /* 0x080fe20000000000 */
[----:B------:R-:W0:Y:S01]  /*0cb0*/  LDC R5, c[0x0][0x388] ;  /* 0x0000e200ff057b82 */ /* 0x000e220000000800 */
[----:B------:R-:W-:Y:S02]  /*0cc0*/  IABS R6, R94 ;  /* 0x0000005e00067213 */ /* 0x000fe40000000000 */
[----:B------:R-:W1:Y:S01]  /*0cd0*/  I2F.RP R0, R7 ;  /* 0x0000000700007306 */ /* 0x000e620000209400 */
[----:B------:R-:W-:Y:S02]  /*0ce0*/  MOV R121, RZ ;  /* 0x000000ff00797202 */ /* 0x000fe40000000f00 */
[----:B------:R-:W-:Y:S02]  /*0cf0*/  IADD3 R6, PT, PT, RZ, -R6, RZ ;  /* 0x80000006ff067210 */ /* 0x000fe40007ffe0ff */
[----:B-----5:R-:W-:-:S03]  /*0d00*/  MOV R117, RZ ;  /* 0x000000ff00757202 */ /* 0x020fc60000000f00 */
[----:B-1----:R-:W1:Y:S01]  /*0d10*/  MUFU.RCP R0, R0 ;  /* 0x0000000000007308 */ /* 0x002e620000001000 */
[----:B0-----:R-:W-:Y:S02]  /*0d20*/  IADD3 R5, PT, PT, R94, -0x1, R5 ;  /* 0xffffffff5e057810 */ /* 0x001fe40007ffe005 */
[----:B-1----:R-:W-:Y:S02]  /*0d30*/  IADD3 R2, PT, PT, R0, 0xffffffe, RZ ;  /* 0x0ffffffe00027810 */ /* 0x002fe40007ffe0ff */
[----:B------:R-:W-:-:S03]  /*0d40*/  IABS R0, R5 ;  /* 0x0000000500007213 */ /* 0x000fc60000000000 */
[----:B------:R0:W1:Y:S01]  /*0d50*/  F2I.FTZ.U32.TRUNC.NTZ R3, R2 ;  /* 0x0000000200037305 */ /* 0x000062000021f000 */
[----:B------:R-:W-:-:S04]  /*0d60*/  LOP3.LUT R5, R5, R94, RZ, 0x3c, !PT ;  /* 0x0000005e05057212 */ /* 0x000fc800078e3cff */
[----:B------:R-:W-:Y:S02]  /*0d70*/  ISETP.GE.AND P4, PT, R5, RZ, PT ;  /* 0x000000ff0500720c */ /* 0x000fe40003f86270 */
        /* <DEDUP_REMOVED lines=8> */
[-C--:B------:R-:W-:Y:S01]  /*0e00*/  @!P3 IADD3 R0, PT, PT, R0, -R7.reuse, RZ ;  /* 0x800000070000b210 */ /* 0x080fe20007ffe0ff */
[----:B------:R-:W-:Y:S01]  /*0e10*/  @!P3 VIADD R3, R3, 0x1 ;  /* 0x000000010303b836 */ /* 0x000fe20000000000 */
[----:B------:R-:W-:Y:S02]  /*0e20*/  ISETP.NE.AND P3, PT, R94, RZ, PT ;  /* 0x000000ff5e00720c */ /* 0x000fe40003f65270 */
[----:B------:R-:W-:-:S13]  /*0e30*/  ISETP.GE.U32.AND P0, PT, R0, R7, PT ;  /* 0x000000070000720c */ /* 0x000fda0003f06070 */
[----:B------:R-:W-:-:S04]  /*0e40*/  @P0 IADD3 R3, PT, PT, R3, 0x1, RZ ;  /* 0x0000000103030810 */ /* 0x000fc80007ffe0ff */
[----:B------:R-:W-:Y:S02]  /*0e50*/  @!P4 IADD3 R3, PT, PT, -R3, RZ, RZ ;  /* 0x000000ff0303c210 */ /* 0x000fe40007ffe1ff */
[----:B------:R-:W-:-:S04]  /*0e60*/  @!P3 LOP3.LUT R3, RZ, R94, RZ, 0x33, !PT ;  /* 0x0000005eff03b212 */ /* 0x000fc800078e33ff */
[----:B------:R-:W-:-:S07]  /*0e70*/  MOV R119, R3 ;  /* 0x0000000300777202 */ /* 0x000fce0000000f00 */
.L_x_588:
[----:B------:R-:W-:-:S13]  /*0e80*/  ISETP.GE.AND P0, PT, R119, 0x1, PT ;  /* 0x000000017700780c */ /* 0x000fda0003f06270 */
[----:B------:R-:W-:Y:S05]  /*0e90*/  @!P0 EXIT ;  /* 0x000000000000894d */ /* 0x000fea0003800000 */
[----:B------:R-:W0:Y:S01]  /*0ea0*/  S2R R92, SR_TID.X ;  /* 0x00000000005c7919 */ /* 0x000e220000002100 */
[----:B------:R-:W1:Y:S01]  /*0eb0*/  LDC.64 R90, c[0x0][0x470] ;  /* 0x00011c00ff5a7b82 */ /* 0x000e620000000a00 */
[----:B------:R-:W2:Y:S01]  /*0ec0*/  LDCU.64 UR4, c[0x0][0x3b0] ;  /* 0x00007600ff0477ac */ /* 0x000ea20008000a00 */
[----:B------:R-:W-:Y:S01]  /*0ed0*/  HFMA2 R86, -RZ, RZ, 0, 0 ;  /* 0x00000000ff567431 */ /* 0x000fe200000001ff */
[----:B------:R-:W-:Y:S01]  /*0ee0*/  IADD3 R115, PT, PT, R119, -0x1, RZ ;  /* 0xffffffff77737810 */ /* 0x000fe20007ffe0ff */
[----:B------:R-:W-:Y:S01]  /*0ef0*/  IMAD.WIDE R52, R10, 0x4, RZ ;  /* 0x000000040a347825 */ /* 0x000fe200078e02ff */
[----:B------:R-:W-:-:S03]  /*0f00*/  MOV R84, RZ ;  /* 0x000000ff00547202 */ /* 0x000fc60000000f00 */
[----:B------:R-:W3:Y:S01]  /*0f10*/  LDC.64 R54, c[0x0][0x4e8] ;  /* 0x00013a00ff367b82 */ /* 0x000ee20000000a00 */
[----:B--2---:R-:W-:-:S04]  /*0f20*/  IMAD.WIDE.U32 R88, R100, UR4, RZ ;  /* 0x0000000464587c25 */ /* 0x004fc8000f8e00ff */
[----:B------:R-:W-:Y:S01]  /*0f30*/  IMAD R0, R100, UR5, R89 ;  /* 0x0000000564007c24 */ /* 0x000fe2000f8e0259 */
[----:B-1----:R-:W-:-:S04]  /*0f40*/  LEA R90, P3, R88, R90, 0x2 ;  /* 0x0000005a585a7211 */ /* 0x002fc800078610ff */
[----:B------:R-:W-:Y:S02]  /*0f50*/  LEA.HI.X R88, R88, R91, R0, 0x2, P3 ;  /* 0x0000005b58587211 */ /* 0x000fe400018f1400 */
[C---:B0-----:R-:W-:Y:S02]  /*0f60*/  SHF.L.U32 R0, R92.reuse, 0x2, RZ ;  /* 0x000000025c007819 */ /* 0x041fe400000006ff */
[----:B------:R-:W-:Y:S02]  /*0f70*/  SHF.L.U32 R113, R92, 0x4, RZ ;  /* 0x000000045c717819 */ /* 0x000fe400000006ff */
[----:B------:R-:W-:Y:S02]  /*0f80*/  LOP3.LUT R3, R0, 0xf80, RZ, 0xc0, !PT ;  /* 0x00000f8000037812 */ /* 0x000fe400078ec0ff */
[----:B---3--:R-:W-:Y:S01]  /*0f90*/  LEA R54, P0, R102, R54, 0x2 ;  /* 0x0000003666367211 */ /* 0x008fe200078010ff */
[----:B------:R-:W-:Y:S01]  /*0fa0*/  VIADD R101, R113, 0x6 ;  /* 0x0000000671657836 */ /* 0x000fe20000000000 */
[----:B------:R-:W-:-:S02]  /*0fb0*/  LOP3.LUT R82, R3, 0x1f, R92, 0xf8, !PT ;  /* 0x0000001f03527812 */ /* 0x000fc400078ef85c */
[----:B------:R-:W-:Y:S02]  /*0fc0*/  LEA.HI.X R55, R102, R55, RZ, 0x2, P0 ;  /* 0x0000003766377211 */ /* 0x000fe400000f14ff */
[C---:B------:R-:W-:Y:S01]  /*0fd0*/  IADD3 R111, PT, PT, R113.reuse, 0x1, RZ ;  /* 0x00000001716f7810 */ /* 0x040fe20007ffe0ff */
[----:B------:R-:W-:Y:S01]  /*0fe0*/  IMAD.WIDE.U32 R2, R82, 0x10, RZ ;  /* 0x0000001052027825 */ /* 0x000fe200078e00ff */
[C---:B------:R-:W-:Y:S02]  /*0ff0*/  IADD3 R109, PT, PT, R113.reuse, 0x2, RZ ;  /* 0x00000002716d7810 */ /* 0x040fe40007ffe0ff */
[C---:B------:R-:W-:Y:S02]  /*1000*/  IADD3 R107, PT, PT, R113.reuse, 0x3, RZ ;  /* 0x00000003716b7810 */ /* 0x040fe40007ffe0ff */
[C---:B------:R-:W-:Y:S02]  /*1010*/  IADD3 R105, PT, PT, R113.reuse, 0x4, RZ ;  /* 0x0000000471697810 */ /* 0x040fe40007ffe0ff */
[----:B------:R-:W-:-:S02]  /*1020*/  IADD3 R103, PT, PT, R113, 0x5, RZ ;  /* 0x0000000571677810 */ /* 0x000fc40007ffe0ff */
[C---:B------:R-:W-:Y:S02]  /*1030*/  IADD3 R99, PT, PT, R113.reuse, 0x7, RZ ;  /* 0x0000000771637810 */ /* 0x040fe40007ffe0ff */
[C---:B------:R-:W-:Y:S02]  /*1040*/  IADD3 R97, PT, PT, R113.reuse, 0x8, RZ ;  /* 0x0000000871617810 */ /* 0x040fe40007ffe0ff */
[C---:B------:R-:W-:Y:S02]  /*1050*/  IADD3 R95, PT, PT, R113.reuse, 0x9, RZ ;  /* 0x00000009715f7810 */ /* 0x040fe40007ffe0ff */
[C---:B------:R-:W-:Y:S02]  /*1060*/  IADD3 R93, PT, PT, R113.reuse, 0xa, RZ ;  /* 0x0000000a715d7810 */ /* 0x040fe40007ffe0ff */
[C---:B------:R-:W-:Y:S02]  /*1070*/  IADD3 R91, PT, PT, R113.reuse, 0xb, RZ ;  /* 0x0000000b715b7810 */ /* 0x040fe40007ffe0ff */
[----:B------:R-:W-:-:S02]  /*1080*/  IADD3 R89, PT, PT, R113, 0xc, RZ ;  /* 0x0000000c71597810 */ /* 0x000fc40007ffe0ff */
[C---:B------:R-:W-:Y:S02]  /*1090*/  IADD3 R87, PT, PT, R113.reuse, 0xd, RZ ;  /* 0x0000000d71577810 */ /* 0x040fe40007ffe0ff */
[C---:B------:R-:W-:Y:S02]  /*10a0*/  IADD3 R85, PT, PT, R113.reuse, 0xe, RZ ;  /* 0x0000000e71557810 */ /* 0x040fe40007ffe0ff */
[----:B------:R-:W-:Y:S02]  /*10b0*/  IADD3 R83, PT, PT, R113, 0xf, RZ ;  /* 0x0000000f71537810 */ /* 0x000fe40007ffe0ff */
[----:B------:R-:W-:-:S07]  /*10c0*/  LOP3.LUT R81, R2, 0x400, RZ, 0xfc, !PT ;  /* 0x0000040002517812 */ /* 0x000fce00078efcff */
.L_x_628:
[----:B0-----:R-:W0:Y:S02]  /*10d0*/  LDC.64 R4, c[0x0][0x4f8] ;  /* 0x00013e00ff047b82 */ /* 0x001e240000000a00 */
[----:B0-----:R-:W-:-:S04]  /*10e0*/  ISETP.NE.U32.AND P0, PT, R4, RZ, PT ;  /* 0x000000ff0400720c */ /* 0x001fc80003f05070 */
[----:B------:R-:W-:-:S13]  /*10f0*/  ISETP.NE.AND.EX P0, PT, R5, RZ, PT, P0 ;  /* 0x000000ff0500720c */ /* 0x000fda0003f05300 */
[----:B------:R-:W0:Y:S01]  /*1100*/  @P0 LDC.64 R4, c[0x0][0x4f8] ;  /* 0x00013e00ff040b82 */ /* 0x000e220000000a00 */
[----:B------:R-:W-:-:S07]  /*1110*/  @P0 IADD3 R7, PT, PT, R86, R121, RZ ;  /* 0x0000007956070210 */ /* 0x000fce0007ffe0ff */
[----:B-1----:R-:W1:Y:S01]  /*1120*/  @!P0 LDC R0, c[0x0][0x388] ;  /* 0x0000e200ff008b82 */ /* 0x002e620000000800 */
[----:B0-----:R-:W-:-:S05]  /*1130*/  @P0 IMAD.WIDE R4, R7, 0x4, R4 ;  /* 0x0000000407040825 */ /* 0x001fca00078e0204 */
[----:B------:R-:W2:Y:S04]  /*1140*/  @P0 LDG.E R80, desc[UR10][R4.64+0x4] ;  /* 0x0000040a04500981 */ /* 0x000ea8000c1e1900 */
[----:B------:R-:W2:Y:S01]  /*1150*/  @P0 LDG.E R7, desc[UR10][R4.64] ;  /* 0x0000000a04070981 */ /* 0x000ea2000c1e1900 */
[----:B------:R-:W-:Y:S02]  /*1160*/  @!P0 IADD3 R9, PT, PT, -R84, RZ, RZ ;  /* 0x000000ff54098210 */ /* 0x000fe40007ffe1ff */
[----:B------:R-:W-:Y:S02]  /*1170*/  MOV R140, R116 ;  /* 0x00000074008c7202 */ /* 0x000fe40000000f00 */
        /* <DEDUP_REMOVED lines=12> */
[----:B------:R-:W-:Y:S01]  /*1240*/  MOV R142, R118 ;  /* 0x00000076008e7202 */ /* 0x000fe20000000f00 */
[----:B------:R-:W1:Y:S04]  /*1250*/  S2R R79, SR_LANEID ;  /* 0x00000000004f7919 */ /* 0x000e680000000000 */
[----:B------:R-:W-:Y:S01]  /*1260*/  IMAD.WIDE.U32 R16, R82, 0x10, R142 ;  /* 0x0000001052107825 */ /* 0x000fe200078e008e */
[----:B0-----:R-:W-:Y:S01]  /*1270*/  ULEA UR4, UR5, UR4, 0x18 ;  /* 0x0000000405047291 */ /* 0x001fe2000f8ec0ff */
[----:B------:R-:W0:Y:S05]  /*1280*/  LDCU.U8 UR5, c[0x0][0x3a8] ;  /* 0x00007500ff0577ac */ /* 0x000e2a0008000000 */
[----:B-1----:R-:W-:-:S02]  /*1290*/  LEA R78, R79, UR4, 0x4 ;  /* 0x000000044f4e7c11 */ /* 0x002fc4000f8e20ff */
[----:B------:R-:W-:-:S03]  /*12a0*/  LEA R76, R79, UR4, 0x6 ;  /* 0x000000044f4c7c11 */ /* 0x000fc6000f8e30ff */
[----:B--2---:R-:W-:Y:S04]  /*12b0*/  STS.128 [R78], R8 ;  /* 0x000000084e007388 */ /* 0x004fe80000000c00 */
[----:B---3--:R-:W-:Y:S04]  /*12c0*/  STS.128 [R78+0x200], R12 ;  /* 0x0002000c4e007388 */ /* 0x008fe80000000c00 */
        /* <DEDUP_REMOVED lines=8> */
[----:B-1----:R-:W3:Y:S04]  /*1350*/  LDG.E.128 R36, desc[UR10][R16.64] ;  /* 0x0000000a10247981 */ /* 0x002ee8000c1e1d00 */
[----:B--2---:R-:W2:Y:S04]  /*1360*/  LDG.E.128 R40, desc[UR10][R16.64+0x200] ;  /* 0x0002000a10287981 */ /* 0x004ea8000c1e1d00 */
[----:B------:R-:W4:Y:S04]  /*1370*/  LDG.E.128 R44, desc[UR10][R16.64+0x400] ;  /* 0x0004000a102c7981 */ /* 0x000f28000c1e1d00 */
[----:B------:R-:W5:Y:S01]  /*1380*/  LDG.E.128 R48, desc[UR10][R16.64+0x600] ;  /* 0x0006000a10307981 */ /* 0x000f62000c1e1d00 */
[----:B------:R-:W-:Y:S03]  /*1390*/  BSSY.RECONVERGENT B0, `(.L_x_589) ;  /* 0x0000034000007945 */ /* 0x000fe60003800200 */
[----:B---3--:R-:W-:Y:S04]  /*13a0*/  STS.128 [R78], R36 ;  /* 0x000000244e007388 */ /* 0x008fe80000000c00 */
[----:B--2---:R-:W-:Y:S04]  /*13b0*/  STS.128 [R78+0x200], R40 ;  /* 0x000200284e007388 */ /* 0x004fe80000000c00 */
[----:B----4-:R-:W-:Y:S04]  /*13c0*/  STS.128 [R78+0x400], R44 ;  /* 0x0004002c4e007388 */ /* 0x010fe80000000c00 */
[----:B-----5:R-:W-:Y:S01]  /*13d0*/  STS.128 [R78+0x600], R48 ;  /* 0x000600304e007388 */ /* 0x020fe20000000c00 */
        /* <DEDUP_REMOVED lines=47> */
.L_x_590:
[----:B------:R-:W-:Y:S05]  /*16d0*/  BSYNC.RECONVERGENT B0 ;  /* 0x0000000000007941 */ /* 0x000fea0003800200 */
.L_x_589:
        /* <DEDUP_REMOVED lines=34> */
.L_x_592:
[----:B------:R-:W-:Y:S05]  /*1900*/  BSYNC.RECONVERGENT B0 ;  /* 0x0000000000007941 */ /* 0x000fea0003800200 */
.L_x_591:
        /* <DEDUP_REMOVED lines=36> */
.L_x_594:
[----:B------:R-:W-:Y:S05]  /*1b50*/  BSYNC.RECONVERGENT B0 ;  /* 0x0000000000007941 */ /* 0x000fea0003800200 */
.L_x_593:
        /* <DEDUP_REMOVED lines=34> */
.L_x_596:
[----:B------:R-:W-:Y:S05]  /*1d80*/  BSYNC.RECONVERGENT B0 ;  /* 0x0000000000007941 */ /* 0x000fea0003800200 */
.L_x_595:
        /* <DEDUP_REMOVED lines=36> */
.L_x_598:
[----:B------:R-:W-:Y:S05]  /*1fd0*/  BSYNC.RECONVERGENT B0 ;  /* 0x0000000000007941 */ /* 0x000fea0003800200 */
.L_x_597:
        /* <DEDUP_REMOVED lines=34> */
.L_x_600:
[----:B------:R-:W-:Y:S05]  /*2200*/  BSYNC.RECONVERGENT B0 ;  /* 0x0000000000007941 */ /* 0x000fea0003800200 */
.L_x_599:
        /* <DEDUP_REMOVED lines=36> */
.L_x_602:
[----:B------:R-:W-:Y:S05]  /*2450*/  BSYNC.RECONVERGENT B0 ;  /* 0x0000000000007941 */ /* 0x000fea0003800200 */
.L_x_601:
        /* <DEDUP_REMOVED lines=34> */
.L_x_604:
[----:B------:R-:W-:Y:S05]  /*2680*/  BSYNC.RECONVERGENT B0 ;  /* 0x0000000000007941 */ /* 0x000fea0003800200 */
.L_x_603:
        /* <DEDUP_REMOVED lines=36> */
.L_x_606:
[----:B------:R-:W-:Y:S05]  /*28d0*/  BSYNC.RECONVERGENT B0 ;  /* 0x0000000000007941 */ /* 0x000fea0003800200 */
.L_x_605:
        /* <DEDUP_REMOVED lines=34> */
.L_x_608:
[----:B------:R-:W-:Y:S05]  /*2b00*/  BSYNC.RECONVERGENT B0 ;  /* 0x0000000000007941 */ /* 0x000fea0003800200 */
.L_x_607:
        /* <DEDUP_REMOVED lines=36> */
.L_x_610:
[----:B------:R-:W-:Y:S05]  /*2d50*/  BSYNC.RECONVERGENT B0 ;  /* 0x0000000000007941 */ /* 0x000fea0003800200 */
.L_x_609:
        /* <DEDUP_REMOVED lines=34> */
.L_x_612:
[----:B------:R-:W-:Y:S05]  /*2f80*/  BSYNC.RECONVERGENT B0 ;  /* 0x0000000000007941 */ /* 0x000fea0003800200 */
.L_x_611:
[----:B------:R-:W-:Y:S01]  /*2f90*/  ISETP.EQ.OR P5, PT, RZ, UR5, P5 ;  /* 0x00000005ff007c0c */ /* 0x000fe2000afa2670 */
[----:B------:R-:W-:Y:S01]  /*2fa0*/  BSSY.RECONVERGENT B0, `(.L_x_613) ;  /* 0x0000026000007945 */ /* 0x000fe20003800200 */
[----:B------:R-:W-:Y:S01]  /*2fb0*/  FSETP.GTU.FTZ.AND P3, PT, R114, 20, PT ;  /* 0x41a000007200780b */ /* 0x000fe20003f7c000 */
[C---:B------:R-:W-:Y:S01]  /*2fc0*/  IMAD.WIDE.U32 R140, R80.reuse, 0x4, R140 ;  /* 0x00000004508c7825 */ /* 0x040fe200078e008c */
[----:B------:R-:W-:Y:S02]  /*2fd0*/  ISETP.EQ.OR P4, PT, RZ, UR5, P4 ;  /* 0x00000005ff007c0c */ /* 0x000fe4000a782670 */
[----:B------:R-:W-:Y:S01]  /*2fe0*/  ISETP.EQ.OR P0, PT, RZ, UR5, P0 ;  /* 0x00000005ff007c0c */ /* 0x000fe20008702670 */
[----:B------:R-:W-:Y:S01]  /*2ff0*/  IMAD.WIDE.U32 R142, R80, 0x4, R142 ;  /* 0x00000004508e7825 */ /* 0x000fe200078e008e */
        /* <DEDUP_REMOVED lines=32> */
.L_x_614:
[----:B------:R-:W-:Y:S05]  /*3200*/  BSYNC.RECONVERGENT B0 ;  /* 0x0000000000007941 */ /* 0x000fea0003800200 */
.L_x_613:
        /* <DEDUP_REMOVED lines=32> */
.L_x_616:
[----:B------:R-:W-:Y:S05]  /*3410*/  BSYNC.RECONVERGENT B0 ;  /* 0x0000000000007941 */ /* 0x000fea0003800200 */
.L_x_615:
        /* <DEDUP_REMOVED lines=32> */
.L_x_618:
[----:B------:R-:W-:Y:S05]  /*3620*/  BSYNC.RECONVERGENT B0 ;  /* 0x0000000000007941 */ /* 0x000fea0003800200 */
.L_x_617:
        /* <DEDUP_REMOVED lines=32> */
.L_x_620:
[----:B------:R-:W-:Y:S05]  /*3830*/  BSYNC.RECONVERGENT B0 ;  /* 0x0000000000007941 */ /* 0x000fea0003800200 */
.L_x_619:
[----:B------:R-:W0:Y:S01]  /*3840*/  LDCU UR6, c[0x0][0x38c] ;  /* 0x00007180ff0677ac */ /* 0x000e220008000800 */
[----:B------:R-:W-:Y:S01]  /*3850*/  MOV R116, R140 ;  /* 0x0000008c00747202 */ /* 0x000fe20000000f00 */
[----:B------:R-:W-:Y:S01]  /*3860*/  FMUL.FTZ R4, R32, R98 ;  /* 0x0000006220047220 */ /* 0x000fe20000410000 */
[----:B------:R-:W-:Y:S01]  /*3870*/  MOV R118, R142 ;  /* 0x0000008e00767202 */ /* 0x000fe20000000f00 */
        /* <DEDUP_REMOVED lines=14> */
[----:B0-----:R-:W-:Y:S01]  /*3960*/  UISETP.GE.AND UP0, UPT, UR6, 0x1, UPT ;  /* 0x000000010600788c */ /* 0x001fe2000bf06270 */
[----:B------:R-:W-:Y:S01]  /*3970*/  FMUL.FTZ R19, R23, R98 ;  /* 0x0000006217137220 */ /* 0x000fe20000410000 */
[----:B------:R-:W-:Y:S07]  /*3980*/  BAR.SYNC.DEFER_BLOCKING 0x0 ;  /* 0x0000000000007b1d */ /* 0x000fee0000010000 */
[----:B------:R-:W-:Y:S05]  /*3990*/  BRA.U !UP0, `(.L_x_621) ;  /* 0x0000001508b87547 */ /* 0x000fea000b800000 */
[-C--:B------:R-:W-:Y:S01]  /*39a0*/  IABS R41, R94.reuse ;  /* 0x0000005e00297213 */ /* 0x080fe20000000000 */
[----:B------:R-:W0:Y:S01]  /*39b0*/  LDCU.64 UR8, c[0x0][0x450] ;  /* 0x00008a00ff0877ac */ /* 0x000e220008000a00 */
[----:B------:R-:W-:Y:S01]  /*39c0*/  IADD3 R39, PT, PT, R117, -0x1, R80 ;  /* 0xffffffff75277810 */ /* 0x000fe20007ffe050 */
[----:B------:R-:W1:Y:S01]  /*39d0*/  LDC.64 R64, c[0x0][0x3b8] ;  /* 0x0000ee00ff407b82 */ /* 0x000e620000000a00 */
[----:B------:R-:W2:Y:S01]  /*39e0*/  I2F.RP R38, R41 ;  /* 0x0000002900267306 */ /* 0x000ea20000209400 */
[----:B------:R-:W-:Y:S01]  /*39f0*/  IABS R42, R94 ;  /* 0x0000005e002a7213 */ /* 0x000fe20000000000 */
[----:B------:R-:W-:Y:S01]  /*3a00*/  FMUL.FTZ R138, R21, R112 ;  /* 0x00000070158a7220 */ /* 0x000fe20000410000 */
[----:B------:R-:W-:Y:S01]  /*3a10*/  IABS R40, R39 ;  /* 0x0000002700287213 */ /* 0x000fe20000000000 */
[----:B------:R-:W-:Y:S01]  /*3a20*/  HFMA2 R161, -RZ, RZ, 0, 0 ;  /* 0x00000000ffa17431 */ /* 0x000fe200000001ff */
[----:B------:R-:W-:Y:S01]  /*3a30*/  IADD3 R42, PT, PT, RZ, -R42, RZ ;  /* 0x8000002aff2a7210 */ /* 0x000fe20007ffe0ff */
[----:B------:R-:W-:Y:S01]  /*3a40*/  FMUL.FTZ R145, R32, R77 ;  /* 0x0000004d20917220 */ /* 0x000fe20000410000 */
[----:B------:R-:W3:Y:S01]  /*3a50*/  LDC.64 R66, c[0x0][0x3d0] ;  /* 0x0000f400ff427b82 */ /* 0x000ee20000000a00 */
[----:B------:R-:W-:Y:S01]  /*3a60*/  LOP3.LUT R39, R39, R94, RZ, 0x3c, !PT ;  /* 0x0000005e27277212 */ /* 0x000fe200078e3cff */
[----:B------:R-:W-:Y:S01]  /*3a70*/  FMUL.FTZ R120, R33, R74 ;  /* 0x0000004a21787220 */ /* 0x000fe20000410000 */
[----:B------:R-:W-:Y:S01]  /*3a80*/  ISETP.NE.AND P0, PT, R94, RZ, PT ;  /* 0x000000ff5e00720c */ /* 0x000fe20003f05270 */
[----:B------:R-:W-:Y:S01]  /*3a90*/  FMUL.FTZ R147, R34, R75 ;  /* 0x0000004b22937220 */ /* 0x000fe20000410000 */
[----:B------:R-:W-:Y:S01]  /*3aa0*/  ISETP.GE.AND P3, PT, R39, RZ, PT ;  /* 0x000000ff2700720c */ /* 0x000fe20003f66270 */
[----:B------:R-:W-:Y:S01]  /*3ab0*/  FMUL.FTZ R128, R35, R0 ;  /* 0x0000000023807220 */ /* 0x000fe20000410000 */
[----:B------:R-:W-:Y:S01]  /*3ac0*/  IADD3 R62, P4, PT, R126, R81, RZ ;  /* 0x000000517e3e7210 */ /* 0x000fe20007f9e0ff */
[----:B--2---:R-:W2:Y:S01]  /*3ad0*/  MUFU.RCP R38, R38 ;  /* 0x0000002600267308 */ /* 0x004ea20000001000 */
[----:B------:R-:W4:Y:S01]  /*3ae0*/  LDC.64 R68, c[0x0][0x460] ;  /* 0x00011800ff447b82 */ /* 0x000f220000000a00 */
[----:B0-----:R-:W-:-:S02]  /*3af0*/  IMAD R21, R53, UR8, RZ ;  /* 0x0000000835157c24 */ /* 0x001fc4000f8e02ff */
[----:B------:R-:W-:Y:S01]  /*3b00*/  FMUL.FTZ R149, R28, R129 ;  /* 0x000000811c957220 */ /* 0x000fe20000410000 */
[----:B------:R-:W-:-:S04]  /*3b10*/  IMAD.WIDE.U32 R58, R52, UR8, R122 ;  /* 0x00000008343a7c25 */ /* 0x000fc8000f8e007a */
[----:B------:R-:W-:Y:S01]  /*3b20*/  FMUL.FTZ R130, R29, R104 ;  /* 0x000000681d827220 */ /* 0x000fe20000410000 */
[----:B------:R-:W-:Y:S01]  /*3b30*/  FMUL.FTZ R151, R30, R131 ;  /* 0x000000831e977220 */ /* 0x000fe20000410000 */
[----:B------:R-:W-:Y:S01]  /*3b40*/  FMUL.FTZ R132, R31, R106 ;  /* 0x0000006a1f847220 */ /* 0x000fe20000410000 */
[----:B------:R-:W-:Y:S01]  /*3b50*/  IMAD R21, R52, UR9, R21 ;  /* 0x0000000934157c24 */ /* 0x000fe2000f8e0215 */
[----:B------:R-:W0:Y:S01]  /*3b60*/  LDC.64 R70, c[0x0][0x3f0] ;  /* 0x0000fc00ff467b82 */ /* 0x000e220000000a00 */
[----:B-1----:R-:W-:Y:S01]  /*3b70*/  SHF.L.U64.HI R146, R64, 0x2, R65 ;  /* 0x0000000240927819 */ /* 0x002fe20000010241 */
[----:B------:R-:W-:Y:S01]  /*3b80*/  FMUL.FTZ R153, R24, R133 ;  /* 0x0000008518997220 */ /* 0x000fe20000410000 */
[----:B------:R-:W-:Y:S01]  /*3b90*/  FMUL.FTZ R134, R25, R108 ;  /* 0x0000006c19867220 */ /* 0x000fe20000410000 */
[----:B------:R-:W-:Y:S01]  /*3ba0*/  FMUL.FTZ R155, R26, R135 ;  /* 0x000000871a9b7220 */ /* 0x000fe20000410000 */
[----:B------:R-:W-:Y:S01]  /*3bb0*/  FMUL.FTZ R136, R27, R110 ;  /* 0x0000006e1b887220 */ /* 0x000fe20000410000 */
[----:B------:R-:W-:Y:S01]  /*3bc0*/  FMUL.FTZ R157, R20, R137 ;  /* 0x00000089149d7220 */ /* 0x000fe20000410000 */
[----:B------:R-:W-:Y:S01]  /*3bd0*/  FMUL.FTZ R159, R22, R139 ;  /* 0x0000008b169f7220 */ /* 0x000fe20000410000 */
[----:B--2---:R-:W-:Y:S01]  /*3be0*/  IADD3 R37, PT, PT, R38, 0xffffffe, RZ ;  /* 0x0ffffffe26257810 */ /* 0x004fe20007ffe0ff */
[----:B------:R-:W1:Y:S01]  /*3bf0*/  LDC.64 R60, c[0x0][0x450] ;  /* 0x00011400ff3c7b82 */ /* 0x000e620000000a00 */
[----:B------:R-:W-:Y:S01]  /*3c00*/  FMUL.FTZ R140, R23, R114 ;  /* 0x00000072178c7220 */ /* 0x000fe20000410000 */
[----:B------:R-:W-:Y:S01]  /*3c10*/  MOV R142, RZ ;  /* 0x000000ff008e7202 */ /* 0x000fe20000000f00 */
[----:B------:R-:W-:Y:S01]  /*3c20*/  UIADD3 UR7, UPT, UPT, UR4, 0x10a0, URZ ;  /* 0x000010a004077890 */ /* 0x000fe2000fffe0ff */
[----:B------:R-:W-:Y:S01]  /*3c30*/  MOV R144, R90 ;  /* 0x0000005a00907202 */ /* 0x000fe20000000f00 */
[----:B------:R-:W2:Y:S01]  /*3c40*/  F2I.FTZ.U32.TRUNC.NTZ R37, R37 ;  /* 0x0000002500257305 */ /* 0x000ea2000021f000 */
[----:B------:R-:W-:Y:S01]  /*3c50*/  MOV R163, R88 ;  /* 0x0000005800a37202 */ /* 0x000fe20000000f00 */
[----:B------:R-:W-:Y:S01]  /*3c60*/  UIADD3 UR6, UPT, UPT, -UR6, URZ, URZ ;  /* 0x000000ff06067290 */ /* 0x000fe2000fffe1ff */
[----:B------:R-:W-:Y:S01]  /*3c70*/  IADD3.X R63, PT, PT, R3, R127, RZ, P4, !PT ;  /* 0x0000007f033f7210 */ /* 0x000fe200027fe4ff */
[----:B------:R-:W1:Y:S01]  /*3c80*/  LDCU.64 UR12, c[0x0][0x460] ;  /* 0x00008c00ff0c77ac */ /* 0x000e620008000a00 */
[----:B---3--:R-:W-:-:S02]  /*3c90*/  SHF.L.U64.HI R67, R66, 0x2, R67 ;  /* 0x0000000242437819 */ /* 0x008fc40000010243 */
[----:B----4-:R-:W-:Y:S01]  /*3ca0*/  SHF.L.U64.HI R69, R68, 0x2, R69 ;  /* 0x0000000244457819 */ /* 0x010fe20000010245 */
[----:B------:R-:W-:Y:S01]  /*3cb0*/  UMOV UR4, URZ ;  /* 0x000000ff00047c82 */ /* 0x000fe20008000000 */
[----:B------:R-:W-:Y:S01]  /*3cc0*/  IADD3 R65, PT, PT, R59, R21, RZ ;  /* 0x000000153b417210 */ /* 0x000fe20007ffe0ff */
[----:B------:R-:W-:Y:S01]  /*3cd0*/  UMOV UR5, URZ ;  /* 0x000000ff00057c82 */ /* 0x000fe20008000000 */
[----:B0-----:R-:W-:Y:S01]  /*3ce0*/  SHF.L.U64.HI R71, R70, 0x2, R71 ;  /* 0x0000000246477819 */ /* 0x001fe20000010247 */
[----:B--2---:R-:W-:-:S04]  /*3cf0*/  IMAD.MOV R36, RZ, RZ, -R37 ;  /* 0x000000ffff247224 */ /* 0x004fc800078e0a25 */
[----:B------:R-:W-:Y:S02]  /*3d00*/  IMAD R43, R36, R41, RZ ;  /* 0x00000029242b7224 */ /* 0x000fe400078e02ff */
[----:B------:R-:W-:-:S05]  /*3d10*/  HFMA2 R36, -RZ, RZ, 0, 0 ;  /* 0x00000000ff247431 */ /* 0x000fca00000001ff */
[----:B------:R-:W-:Y:S01]  /*3d20*/  IMAD.HI.U32 R43, R37, R43, R36 ;  /* 0x0000002b252b7227 */ /* 0x000fe200078e0024 */
[----:B------:R-:W-:Y:S02]  /*3d30*/  MOV R36, R40 ;  /* 0x0000002800247202 */ /* 0x000fe40000000f00 */
[----:B------:R-:W-:-:S03]  /*3d40*/  MOV R37, R42 ;  /* 0x0000002a00257202 */ /* 0x000fc60000000f00 */
[----:B------:R-:W-:-:S04]  /*3d50*/  IMAD.HI.U32 R165, R43, R36, RZ ;  /* 0x000000242ba57227 */ /* 0x000fc800078e00ff */
[----:B------:R-:W-:-:S05]  /*3d60*/  IMAD R36, R165, R37, R36 ;  /* 0x00000025a5247224 */ /* 0x000fca00078e0224 */
[----:B------:R-:W-:-:S13]  /*3d70*/  ISETP.GT.U32.AND P6, PT, R41, R36, PT ;  /* 0x000000242900720c */ /* 0x000fda0003fc4070 */
[-C--:B------:R-:W-:Y:S02]  /*3d80*/  @!P6 IADD3 R36, PT, PT, R36, -R41.reuse, RZ ;  /* 0x800000292424e210 */ /* 0x080fe40007ffe0ff */
[----:B------:R-:W-:Y:S02]  /*3d90*/  @!P6 IADD3 R165, PT, PT, R165, 0x1, RZ ;  /* 0x00000001a5a5e810 */ /* 0x000fe40007ffe0ff */
[----:B------:R-:W-:Y:S02]  /*3da0*/  ISETP.GE.U32.AND P5, PT, R36, R41, PT ;  /* 0x000000292400720c */ /* 0x000fe40003fa6070 */
[----:B------:R-:W-:-:S04]  /*3db0*/  IADD3 R72, P6, PT, R124, R81, RZ ;  /* 0x000000517c487210 */ /* 0x000fc80007fde0ff */
[----:B------:R-:W-:-:S07]  /*3dc0*/  IADD3.X R73, PT, PT, R3, R125, RZ, P6, !PT ;  /* 0x0000007d03497210 */ /* 0x000fce00037fe4ff */
[----:B------:R-:W-:-:S04]  /*3dd0*/  @P5 IADD3 R165, PT, PT, R165, 0x1, RZ ;  /* 0x00000001a5a55810 */ /* 0x000fc80007ffe0ff */
[----:B------:R-:W-:Y:S02]  /*3de0*/  @!P3 IADD3 R165, PT, PT, -R165, RZ, RZ ;  /* 0x000000ffa5a5b210 */ /* 0x000fe40007ffe1ff */
[----:B-1----:R-:W-:-:S07]  /*3df0*/  @!P0 LOP3.LUT R165, RZ, R94, RZ, 0x33, !PT ;  /* 0x0000005effa58212 */ /* 0x002fce00078e33ff */
.L_x_627:
[----:B01----:R-:W2:Y:S04]  /*3e00*/  LDG.E.128 R36, desc[UR10][R62.64+-0x400] ;  /* 0xfffc000a3e247981 */ /* 0x003ea8000c1e1d00 */
[----:B------:R-:W3:Y:S04]  /*3e10*/  LDG.E.128 R40, desc[UR10][R62.64+-0x200] ;  /* 0xfffe000a3e287981 */ /* 0x000ee8000c1e1d00 */
[----:B------:R-:W4:Y:S04]  /*3e20*/  LDG.E.128 R44, desc[UR10][R62.64] ;  /* 0x0000000a3e2c7981 */ /* 0x000f28000c1e1d00 */
[----:B------:R-:W5:Y:S01]  /*3e30*/  LDG.E.128 R48, desc[UR10][R62.64+0x200] ;  /* 0x0002000a3e307981 */ /* 0x000f62000c1e1d00 */
[----:B------:R-:W-:-:S05]  /*3e40*/  MOV R162, R144 ;  /* 0x0000009000a27202 */ /* 0x000fca0000000f00 */
[----:B------:R-:W5:Y:S04]  /*3e50*/  LDG.E R148, desc[UR10][R162.64] ;  /* 0x0000000aa2947981 */ /* 0x000f68000c1e1900 */
[----:B--2---:R-:W-:Y:S04]  /*3e60*/  STS.128 [R78], R36 ;  /* 0x000000244e007388 */ /* 0x004fe80000000c00 */
[----:B---3--:R-:W-:Y:S04]  /*3e70*/  STS.128 [R78+0x200], R40 ;  /* 0x000200284e007388 */ /* 0x008fe80000000c00 */
[----:B----4-:R-:W-:Y:S04]  /*3e80*/  STS.128 [R78+0x400], R44 ;  /* 0x0004002c4e007388 */ /* 0x010fe80000000c00 */
[----:B-----5:R-:W-:Y:S01]  /*3e90*/  STS.128 [R78+0x600], R48 ;  /* 0x000600304e007388 */ /* 0x020fe20000000c00 */
[----:B------:R-:W-:-:S03]  /*3ea0*/  NOP ;  /* 0x0000000000007918 */ /* 0x000fc60000000000 */
[----:B------:R-:W2:Y:S04]  /*3eb0*/  LDG.E.128 R20, desc[UR10][R72.64+-0x400] ;  /* 0xfffc000a48147981 */ /* 0x000ea8000c1e1d00 */
[----:B------:R-:W3:Y:S04]  /*3ec0*/  LDG.E.128 R24, desc[UR10][R72.64+-0x200] ;  /* 0xfffe000a48187981 */ /* 0x000ee8000c1e1d00 */
[----:B------:R-:W4:Y:S04]  /*3ed0*/  LDG.E.128 R28, desc[UR10][R72.64] ;  /* 0x0000000a481c7981 */ /* 0x000f28000c1e1d00 */
[----:B------:R-:W5:Y:S01]  /*3ee0*/  LDG.E.128 R32, desc[UR10][R72.64+0x200] ;  /* 0x0002000a48207981 */ /* 0x000f62000c1e1d00 */
[----:B------:R-:W-:Y:S01]  /*3ef0*/  FMUL.FTZ R152, R148, 1.4426950216293334961 ;  /* 0x3fb8aa3b94987820 */ /* 0x000fe20000410000 */
[----:B------:R-:W-:-:S02]  /*3f00*/  ISETP.GE.U32.AND P3, PT, R107, R80, PT ;  /* 0x000000506b00720c */ /* 0x000fc40003f66070 */
[----:B------:R-:W0:Y:S01]  /*3f10*/  LDS.128 R36, [R76] ;  /* 0x000000004c247984 */ /* 0x000e220000000c00 */
[C---:B------:R-:W-:Y:S01]  /*3f20*/  FMUL.FTZ R154, R152.reuse, R0 ;  /* 0x00000000989a7220 */ /* 0x040fe20000410000 */
[----:B------:R-:W-:Y:S01]  /*3f30*/  ISETP.GE.U32.AND P6, PT, R111, R80, PT ;  /* 0x000000506f00720c */ /* 0x000fe20003fc6070 */
[C---:B------:R-:W-:Y:S01]  /*3f40*/  FMUL.FTZ R148, R152.reuse, R74 ;  /* 0x0000004a98947220 */ /* 0x040fe20000410000 */
[----:B------:R-:W1:Y:S01]  /*3f50*/  LDS.128 R44, [R76+0x20] ;  /* 0x000020004c2c7984 */ /* 0x000e620000000c00 */
[C---:B------:R-:W-:Y:S01]  /*3f60*/  FMUL.FTZ R150, R152.reuse, R75 ;  /* 0x0000004b98967220 */ /* 0x040fe20000410000 */
[C---:B------:R-:W-:Y:S01]  /*3f70*/  FMUL.FTZ R156, R152.reuse, R129 ;  /* 0x00000081989c7220 */ /* 0x040fe20000410000 */
[----:B------:R-:W1:Y:S01]  /*3f80*/  MUFU.EX2 R154, R154 ;  /* 0x0000009a009a7308 */ /* 0x000e620000000800 */
[----:B------:R-:W1:Y:S01]  /*3f90*/  LDS.128 R40, [R76+0x10] ;  /* 0x000010004c287984 */ /* 0x000e620000000c00 */
[C---:B------:R-:W-:Y:S01]  /*3fa0*/  FMUL.FTZ R158, R152.reuse, R104 ;  /* 0x00000068989e7220 */ /* 0x040fe20000410000 */
[C---:B------:R-:W-:Y:S01]  /*3fb0*/  FMUL.FTZ R160, R152.reuse, R131 ;  /* 0x0000008398a07220 */ /* 0x040fe20000410000 */
[C---:B------:R-:W-:Y:S01]  /*3fc0*/  FMUL.FTZ R164, R152.reuse, R106 ;  /* 0x0000006a98a47220 */ /* 0x040fe20000410000 */
[----:B------:R-:W1:Y:S01]  /*3fd0*/  LDS.128 R48, [R76+0x30] ;  /* 0x000030004c307984 */ /* 0x000e620000000c00 */
[-C--:B------:R-:W-:Y:S01]  /*3fe0*/  ISETP.GE.U32.AND P0, PT, R109, R80.reuse, PT ;  /* 0x000000506d00720c */ /* 0x080fe20003f06070 */
[----:B------:R-:W-:Y:S01]  /*3ff0*/  FMUL.FTZ R167, R152, R133 ;  /* 0x0000008598a77220 */ /* 0x000fe20000410000 */
[----:B------:R-:W1:Y:S01]  /*4000*/  MUFU.EX2 R148, R148 ;  /* 0x0000009400947308 */ /* 0x000e620000000800 */
[----:B------:R-:W-:-:S02]  /*4010*/  ISETP.GE.U32.AND P4, PT, R105, R80, PT ;  /* 0x000000506900720c */ /* 0x000fc40003f86070 */
[----:B------:R-:W-:-:S05]  /*4020*/  ISETP.GE.U32.AND P5, PT, R103, R80, PT ;  /* 0x000000506700720c */ /* 0x000fca0003fa6070 */
[----:B------:R-:W1:Y:S08]  /*4030*/  MUFU.EX2 R150, R150 ;  /* 0x0000009600967308 */ /* 0x000e700000000800 */
[----:B------:R-:W1:Y:S08]  /*4040*/  MUFU.EX2 R156, R156 ;  /* 0x0000009c009c7308 */ /* 0x000e700000000800 */
[----:B------:R-:W1:Y:S01]  /*4050*/  MUFU.EX2 R158, R158 ;  /* 0x0000009e009e7308 */ /* 0x000e620000000800 */
[----:B0-----:R-:W-:Y:S01]  /*4060*/  FMUL.FTZ R39, R128, R39 ;  /* 0x0000002780277220 */ /* 0x001fe20000410000 */
[----:B------:R-:W-:Y:S01]  /*4070*/  FMUL.FTZ R168, R145, R36 ;  /* 0x0000002491a87220 */ /* 0x000fe20000410000 */
[----:B------:R-:W-:Y:S01]  /*4080*/  FMUL.FTZ R36, R152, R108 ;  /* 0x0000006c98247220 */ /* 0x000fe20000410000 */
[----:B------:R-:W-:Y:S01]  /*4090*/  FMUL.FTZ R37, R120, R37 ;  /* 0x0000002578257220 */ /* 0x000fe20000410000 */
[----:B-1----:R-:W-:Y:S01]  /*40a0*/  FMUL.FTZ R174, R155, R46 ;  /* 0x0000002e9bae7220 */ /* 0x002fe20000410000 */
[----:B------:R-:W-:Y:S01]  /*40b0*/  FMUL.FTZ R176, R136, R47 ;  /* 0x0000002f88b07220 */ /* 0x000fe20000410000 */
[----:B------:R-:W-:Y:S01]  /*40c0*/  FSEL R46, R39, RZ, !P3 ;  /* 0x000000ff272e7208 */ /* 0x000fe20005800000 */
[----:B------:R0:W1:Y:S01]  /*40d0*/  MUFU.EX2 R173, R36 ;  /* 0x0000002400ad7308 */ /* 0x0000620000000800 */
[----:B------:R-:W-:Y:S01]  /*40e0*/  FSEL R47, R154, 1, !P3 ;  /* 0x3f8000009a2f7808 */ /* 0x000fe20005800000 */
[----:B------:R-:W-:Y:S01]  /*40f0*/  FMUL.FTZ R162, R151, R42 ;  /* 0x0000002a97a27220 */ /* 0x000fe20000410000 */
[----:B------:R-:W-:Y:S01]  /*4100*/  ISETP.NE.AND P3, PT, R86, RZ, PT ;  /* 0x000000ff5600720c */ /* 0x000fe20003f65270 */
[C---:B------:R-:W-:Y:S01]  /*4110*/  FMUL.FTZ R42, R152.reuse, R135 ;  /* 0x00000087982a7220 */ /* 0x040fe20000410000 */
[----:B------:R-:W-:Y:S01]  /*4120*/  FMUL.FTZ R38, R147, R38 ;  /* 0x0000002693267220 */ /* 0x000fe20000410000 */
[----:B------:R-:W-:Y:S01]  /*4130*/  FMUL.FTZ R40, R149, R40 ;  /* 0x0000002895287220 */ /* 0x000fe20000410000 */
[----:B------:R-:W-:Y:S01]  /*4140*/  FMUL.FTZ R170, R153, R44 ;  /* 0x0000002c99aa7220 */ /* 0x000fe20000410000 */
[----:B------:R1:W-:Y:S01]  /*4150*/  MUFU.EX2 R175, R42 ;  /* 0x0000002a00af7308 */ /* 0x0003e20000000800 */
[----:B0-----:R-:W-:Y:S01]  /*4160*/  FMUL.FTZ R36, R152, R110 ;  /* 0x0000006e98247220 */ /* 0x001fe20000410000 */
[----:B------:R-:W-:Y:S01]  /*4170*/  FMUL.FTZ R41, R130, R41 ;  /* 0x0000002982297220 */ /* 0x000fe20000410000 */
[----:B------:R-:W-:Y:S01]  /*4180*/  FSEL R44, R38, RZ, !P0 ;  /* 0x000000ff262c7208 */ /* 0x000fe20004000000 */
[----:B------:R-:W-:Y:S01]  /*4190*/  FMUL.FTZ R38, R152, R139 ;  /* 0x0000008b98267220 */ /* 0x000fe20000410000 */
[----:B------:R-:W-:Y:S01]  /*41a0*/  FMUL.FTZ R178, R157, R48 ;  /* 0x000000309db27220 */ /* 0x000fe20000410000 */
[----:B------:R-:W-:Y:S01]  /*41b0*/  FMUL.FTZ R181, R159, R50 ;  /* 0x000000329fb57220 */ /* 0x000fe20000410000 */
[----:B------:R-:W-:Y:S01]  /*41c0*/  FSEL R48, R40, RZ, !P4 ;  /* 0x000000ff28307208 */ /* 0x000fe20006000000 */
[----:B------:R-:W-:Y:S01]  /*41d0*/  MUFU.EX2 R177, R36 ;  /* 0x0000002400b17308 */ /* 0x000fe20000000800 */
[----:B-1----:R-:W-:Y:S01]  /*41e0*/  FSEL R42, R37, RZ, !P6 ;  /* 0x000000ff252a7208 */ /* 0x002fe20007000000 */
[----:B------:R-:W-:Y:S01]  /*41f0*/  FMUL.FTZ R166, R132, R43 ;  /* 0x0000002b84a67220 */ /* 0x000fe20000410000 */
[----:B------:R-:W-:Y:S01]  /*4200*/  FSEL R50, R41, RZ, !P5 ;  /* 0x000000ff29327208 */ /* 0x000fe20006800000 */
[----:B------:R-:W-:Y:S01]  /*4210*/  FMUL.FTZ R41, R152, R114 ;  /* 0x0000007298297220 */ /* 0x000fe20000410000 */
[----:B------:R-:W-:Y:S01]  /*4220*/  FMUL.FTZ R172, R134, R45 ;  /* 0x0000002d86ac7220 */ /* 0x000fe20000410000 */
[----:B------:R-:W-:Y:S01]  /*4230*/  FMUL.FTZ R180, R138, R49 ;  /* 0x000000318ab47220 */ /* 0x000fe20000410000 */
[----:B------:R-:W-:Y:S01]  /*4240*/  FSEL R43, R148, 1, !P6 ;  /* 0x3f800000942b7808 */ /* 0x000fe20007000000 */
[----:B------:R-:W0:Y:S01]  /*4250*/  MUFU.EX2 R160, R160 ;  /* 0x000000a000a07308 */ /* 0x000e220000000800 */
[----:B------:R-:W-:Y:S01]  /*4260*/  FSEL R45, R150, 1, !P0 ;  /* 0x3f800000962d7808 */ /* 0x000fe20004000000 */
[----:B------:R-:W-:Y:S01]  /*4270*/  FMUL.FTZ R182, R140, R51 ;  /* 0x000000338cb67220 */ /* 0x000fe20000410000 */
[----:B------:R-:W-:-:S02]  /*4280*/  FSEL R49, R156, 1, !P4 ;  /* 0x3f8000009c317808 */ /* 0x000fc40006000000 */
[-C--:B------:R-:W-:Y:S02]  /*4290*/  ISETP.GE.U32.AND P6, PT, R101, R80.reuse, PT ;  /* 0x000000506500720c */ /* 0x080fe40003fc6070 */
[-C--:B------:R-:W-:Y:S01]  /*42a0*/  ISETP.GE.U32.AND P0, PT, R99, R80.reuse, PT ;  /* 0x000000506300720c */ /* 0x080fe20003f06070 */
[----:B------:R-:W1:Y:S01]  /*42b0*/  MUFU.EX2 R164, R164 ;  /* 0x000000a400a47308 */ /* 0x000e620000000800 */
[-C--:B------:R-:W-:Y:S02]  /*42c0*/  ISETP.GE.U32.AND P4, PT, R97, R80.reuse, PT ;  /* 0x000000506100720c */ /* 0x080fe40003f86070 */
[----:B------:R-:W-:Y:S02]  /*42d0*/  FSEL R51, R158, 1, !P5 ;  /* 0x3f8000009e337808 */ /* 0x000fe40006800000 */
[----:B------:R-:W-:Y:S02]  /*42e0*/  FSEL R148, R162, RZ, !P6 ;  /* 0x000000ffa2947208 */ /* 0x000fe40007000000 */
[----:B------:R-:W-:Y:S01]  /*42f0*/  FSEL R150, R166, RZ, !P0 ;  /* 0x000000ffa6967208 */ /* 0x000fe20004000000 */
[----:B------:R0:W1:Y:S01]  /*4300*/  MUFU.EX2 R171, R167 ;  /* 0x000000a700ab7308 */ /* 0x0000620000000800 */
[----:B------:R-:W-:-:S04]  /*4310*/  ISETP.GE.U32.AND P5, PT, R95, R80, PT ;  /* 0x000000505f00720c */ /* 0x000fc80003fa6070 */
[----:B------:R-:W-:Y:S02]  /*4320*/  FSEL R154, R172, RZ, !P5 ;  /* 0x000000ffac9a7208 */ /* 0x000fe40006800000 */
[----:B------:R-:W-:Y:S01]  /*4330*/  FSEL R173, R173, 1, !P5 ;  /* 0x3f800000adad7808 */ /* 0x000fe20006800000 */
[----:B------:R1:W1:Y:S01]  /*4340*/  MUFU.EX2 R40, R38 ;  /* 0x0000002600287308 */ /* 0x0002620000000800 */
[----:B0-----:R-:W-:Y:S02]  /*4350*/  FSEL R167, R160, 1, !P6 ;  /* 0x3f800000a0a77808 */ /* 0x001fe40007000000 */
[----:B-1----:R-:W-:Y:S02]  /*4360*/  FSEL R169, R164, 1, !P0 ;  /* 0x3f800000a4a97808 */ /* 0x002fe40004000000 */
[-C--:B------:R-:W-:Y:S02]  /*4370*/  ISETP.GE.U32.AND P6, PT, R93, R80.reuse, PT ;  /* 0x000000505d00720c */ /* 0x080fe40003fc6070 */
[----:B------:R-:W-:Y:S01]  /*4380*/  ISETP.GE.U32.AND P0, PT, R91, R80, PT ;  /* 0x000000505b00720c */ /* 0x000fe20003f06070 */
[----:B------:R-:W0:Y:S01]  /*4390*/  MUFU.EX2 R41, R41 ;  /* 0x0000002900297308 */ /* 0x000e220000000800 */
[----:B------:R-:W-:Y:S01]  /*43a0*/  FMUL.FTZ R38, R152, R77 ;  /* 0x0000004d98267220 */ /* 0x000fe20000410000 */
[----:B------:R-:W-:-:S02]  /*43b0*/  FSEL R171, R171, 1, !P4 ;  /* 0x3f800000abab7808 */ /* 0x000fc40006000000 */
[----:B------:R-:W-:Y:S02]  /*43c0*/  FSEL R156, R174, RZ, !P6 ;  /* 0x000000ffae9c7208 */ /* 0x000fe40007000000 */
[----:B------:R-:W-:Y:S02]  /*43d0*/  FSEL R175, R175, 1, !P6 ;  /* 0x3f800000afaf7808 */ /* 0x000fe40007000000 */
[----:B------:R-:W-:Y:S01]  /*43e0*/  MUFU.EX2 R38, R38 ;  /* 0x0000002600267308 */ /* 0x000fe20000000800 */
[----:B------:R-:W-:Y:S02]  /*43f0*/  FSEL R158, R176, RZ, !P0 ;  /* 0x000000ffb09e7208 */ /* 0x000fe40004000000 */
[----:B------:R-:W-:Y:S02]  /*4400*/  FSEL R177, R177, 1, !P0 ;  /* 0x3f800000b1b17808 */ /* 0x000fe40004000000 */
[-C--:B------:R-:W-:Y:S02]  /*4410*/  ISETP.GE.U32.AND P5, PT, R87, R80.reuse, PT ;  /* 0x000000505700720c */ /* 0x080fe40003fa6070 */
[----:B------:R-:W-:-:S02]  /*4420*/  ISETP.GE.U32.AND P6, PT, R85, R80, PT ;  /* 0x000000505500720c */ /* 0x000fc40003fc6070 */
[----:B------:R-:W-:Y:S02]  /*4430*/  ISETP.GE.U32.AND P0, PT, R83, R80, PT ;  /* 0x000000505300720c */ /* 0x000fe40003f06070 */
[----:B------:R-:W-:Y:S02]  /*4440*/  FSEL R166, R40, 1, !P6 ;  /* 0x3f80000028a67808 */ /* 0x000fe40007000000 */
[----:B0-----:R-:W-:Y:S02]  /*4450*/  FSEL R164, R41, 1, !P0 ;  /* 0x3f80000029a47808 */ /* 0x001fe40004000000 */
[----:B------:R-:W-:Y:S02]  /*4460*/  FSEL R189, R180, RZ, !P5 ;  /* 0x000000ffb4bd7208 */ /* 0x000fe40006800000 */
[----:B------:R-:W-:Y:S02]  /*4470*/  FSEL R191, R181, RZ, !P6 ;  /* 0x000000ffb5bf7208 */ /* 0x000fe40007000000 */
[----:B------:R-:W-:Y:S01]  /*4480*/  FSEL R193, R182, RZ, !P0 ;  /* 0x000000ffb6c17208 */ /* 0x000fe20004000000 */
[----:B--2---:R0:W-:Y:S04]  /*4490*/  STS.128 [R78+0x840], R20 ;  /* 0x000840144e007388 */ /* 0x0041e80000000c00 */
[----:B---3--:R1:W-:Y:S04]  /*44a0*/  STS.128 [R78+0xa40], R24 ;  /* 0x000a40184e007388 */ /* 0x0083e80000000c00 */
[----:B----4-:R1:W-:Y:S04]  /*44b0*/  STS.128 [R78+0xc40], R28 ;  /* 0x000c401c4e007388 */ /* 0x0103e80000000c00 */
[----:B-----5:R1:W-:Y:S01]  /*44c0*/  STS.128 [R78+0xe40], R32 ;  /* 0x000e40204e007388 */ /* 0x0203e20000000c00 */
[----:B------:R-:W-:Y:S01]  /*44d0*/  NOP ;  /* 0x0000000000007918 */ /* 0x000fe20000000000 */
[C---:B0-----:R-:W-:Y:S01]  /*44e0*/  FMUL.FTZ R20, R152.reuse, R137 ;  /* 0x0000008998147220 */ /* 0x041fe20000410000 */
[----:B------:R-:W-:Y:S01]  /*44f0*/  FMUL.FTZ R21, R152, R112 ;  /* 0x0000007098157220 */ /* 0x000fe20000410000 */
[----:B------:R-:W0:Y:S01]  /*4500*/  @P3 LDS.64 R36, [UR7] ;  /* 0x00000007ff243984 */ /* 0x000e220008000a00 */
[----:B------:R-:W-:Y:S01]  /*4510*/  FSEL R152, R170, RZ, !P4 ;  /* 0x000000ffaa987208 */ /* 0x000fe20006000000 */
[----:B------:R-:W2:Y:S01]  /*4520*/  MUFU.EX2 R179, R20 ;  /* 0x0000001400b37308 */ /* 0x000ea20000000800 */
[----:B------:R-:W-:Y:S01]  /*4530*/  ISETP.GE.U32.AND P4, PT, R89, R80, PT ;  /* 0x000000505900720c */ /* 0x000fe20003f86070 */
[----:B------:R1:W3:Y:S03]  /*4540*/  LDS.128 R24, [R76+0x850] ;  /* 0x000850004c187984 */ /* 0x0002e60000000c00 */
[----:B------:R-:W-:Y:S01]  /*4550*/  FSEL R160, R178, RZ, !P4 ;  /* 0x000000ffb2a07208 */ /* 0x000fe20006000000 */
[----:B------:R1:W4:Y:S02]  /*4560*/  LDS.128 R28, [R76+0x860] ;  /* 0x000860004c1c7984 */ /* 0x0003240000000c00 */
[----:B------:R5:W1:Y:S02]  /*4570*/  MUFU.EX2 R39, R21 ;  /* 0x0000001500277308 */ /* 0x000a640000000800 */
[----:B------:R0:W0:Y:S04]  /*4580*/  LDS.128 R32, [R76+0x870] ;  /* 0x000870004c207984 */ /* 0x0000280000000c00 */
[----:B-----5:R0:W0:Y:S01]  /*4590*/  LDS.128 R20, [R76+0x840] ;  /* 0x000840004c147984 */ /* 0x0200220000000c00 */
[----:B--2---:R-:W-:-:S02]  /*45a0*/  FSEL R179, R179, 1, !P4 ;  /* 0x3f800000b3b37808 */ /* 0x004fc40006000000 */
[----:B------:R-:W-:-:S04]  /*45b0*/  ISETP.GE.U32.AND P4, PT, R113, R80, PT ;  /* 0x000000507100720c */ /* 0x000fc80003f86070 */
[----:B------:R-:W-:Y:S02]  /*45c0*/  FSEL R187, R168, RZ, !P4 ;  /* 0x000000ffa8bb7208 */ /* 0x000fe40006000000 */
[----:B-1----:R-:W-:Y:S02]  /*45d0*/  FSEL R162, R39, 1, !P5 ;  /* 0x3f80000027a27808 */ /* 0x002fe40006800000 */
[----:B------:R-:W-:Y:S01]  /*45e0*/  FSEL R172, R38, 1, !P4 ;  /* 0x3f80000026ac7808 */ /* 0x000fe20006000000 */
[----:B------:R-:W-:Y:S06]  /*45f0*/  @P3 BRA `(.L_x_622) ;  /* 0x0000000000383947 */ /* 0x000fec0003800000 */
[----:B0-----:R-:W0:Y:S02]  /*4600*/  LDC.U8 R36, c[0x0][0x3a9] ;  /* 0x0000ea40ff247b82 */ /* 0x001e240000000000 */
        /* <DEDUP_REMOVED lines=8> */
.L_x_623:
[----:B------:R-:W-:Y:S01]  /*4690*/  HFMA2 R37, -RZ, RZ, 0, 0 ;  /* 0x00000000ff257431 */ /* 0x000fe200000001ff */
[----:B------:R-:W-:Y:S06]  /*46a0*/  @!P2 BRA `(.L_x_622) ;  /* 0x00000000000ca947 */ /* 0x000fec0003800000 */
[----:B------:R-:W-:-:S04]  /*46b0*/  IADD3 R38, P0, PT, R122, R161, RZ ;  /* 0x000000a17a267210 */ /* 0x000fc80007f1e0ff */
[----:B------:R-:W-:-:S05]  /*46c0*/  IADD3.X R39, PT, PT, R123, R142, RZ, P0, !PT ;  /* 0x0000008e7b277210 */ /* 0x000fca00007fe4ff */
[----:B------:R2:W5:Y:S04]  /*46d0*/  LDG.E R37, desc[UR10][R38.64] ;  /* 0x0000000a26257981 */ /* 0x000568000c1e1900 */
.L_x_622:
[----:B-12---:R-:W-:Y:S01]  /*46e0*/  FFMA.FTZ R38, R187, R43, R42 ;  /* 0x0000002bbb267223 */ /* 0x006fe2000001002a */
[----:B------:R-:W-:Y:S01]  /*46f0*/  ISETP.GE.AND P0, PT, R79, 0x1, PT ;  /* 0x000000014f00780c */ /* 0x000fe20003f06270 */
[----:B------:R-:W1:Y:S01]  /*4700*/  S2UR UR9, SR_CgaCtaId ;  /* 0x00000000000979c3 */ /* 0x000e620000008800 */
        /* <DEDUP_REMOVED lines=13> */
[----:B-1----:R-:W-:Y:S02]  /*47e0*/  ULEA UR8, UR9, UR8, 0x18 ;  /* 0x0000000809087291 */ /* 0x002fe4000f8ec0ff */
        /* <DEDUP_REMOVED lines=16> */
[----:B------:R-:W1:Y:S01]  /*48f0*/  SHFL.UP PT, R41, R40, 0x1, RZ ;  /* 0x0420000028297989 */ /* 0x000e6200000e00ff */
[----:B------:R-:W-:-:S04]  /*4900*/  FMUL.FTZ R39, R179, R38 ;  /* 0x00000026b3277220 */ /* 0x000fc80000410000 */
[----:B------:R-:W-:-:S04]  /*4910*/  FMUL.FTZ R39, R162, R39 ;  /* 0x00000027a2277220 */ /* 0x000fc80000410000 */
[----:B------:R-:W-:-:S04]  /*4920*/  FMUL.FTZ R39, R166, R39 ;  /* 0x00000027a6277220 */ /* 0x000fc80000410000 */
[----:B------:R-:W-:-:S05]  /*4930*/  FMUL.FTZ R181, R164, R39 ;  /* 0x00000027a4b57220 */ /* 0x000fca0000410000 */
[----:B------:R-:W2:Y:S01]  /*4940*/  SHFL.UP PT, R38, R181, 0x1, RZ ;  /* 0x04200000b5267989 */ /* 0x000ea200000e00ff */
[----:B-1----:R-:W-:-:S05]  /*4950*/  FFMA.FTZ R41, R181, R41, R40 ;  /* 0x00000029b5297223 */ /* 0x002fca0000010028 */
[----:B------:R-:W-:-:S05]  /*4960*/  FSEL R168, R40, R41, !P0 ;  /* 0x0000002928a87208 */ /* 0x000fca0004000000 */
[----:B------:R-:W1:Y:S01]  /*4970*/  SHFL.UP PT, R39, R168, 0x2, RZ ;  /* 0x04400000a8277989 */ /* 0x000e6200000e00ff */
[----:B--2---:R-:W-:Y:S01]  /*4980*/  @P0 FMUL.FTZ R181, R181, R38 ;  /* 0x00000026b5b50220 */ /* 0x004fe20000410000 */
[----:B------:R-:W-:-:S04]  /*4990*/  ISETP.GE.AND P0, PT, R79, 0x2, PT ;  /* 0x000000024f00780c */ /* 0x000fc80003f06270 */
        /* <DEDUP_REMOVED lines=8> */
[----:B------:R-:W-:-:S03]  /*4a20*/  FSEL R168, R40, R39, !P0 ;  /* 0x0000002728a87208 */ /* 0x000fc60004000000 */
[----:B--2---:R-:W-:Y:S01]  /*4a30*/  @P0 FMUL.FTZ R181, R181, R38 ;  /* 0x00000026b5b50220 */ /* 0x004fe20000410000 */
[----:B------:R-:W-:Y:S01]  /*4a40*/  ISETP.GE.AND P0, PT, R79, 0x8, PT ;  /* 0x000000084f00780c */ /* 0x000fe20003f06270 */
[----:B------:R-:W1:Y:S04]  /*4a50*/  SHFL.UP PT, R39, R168, 0x8, RZ ;  /* 0x05000000a8277989 */ /* 0x000e6800000e00ff */
[----:B------:R-:W2:Y:S01]  /*4a60*/  SHFL.UP PT, R38, R181, 0x8, RZ ;  /* 0x05000000b5267989 */ /* 0x000ea200000e00ff */
[----:B-1----:R-:W-:-:S07]  /*4a70*/  FFMA.FTZ R39, R181, R39, R168 ;  /* 0x00000027b5277223 */ /* 0x002fce00000100a8 */
[----:B--2---:R-:W-:Y:S01]  /*4a80*/  @P0 FMUL.FTZ R181, R181, R38 ;  /* 0x00000026b5b50220 */ /* 0x004fe20000410000 */
[----:B------:R-:W-:Y:S02]  /*4a90*/  FSEL R170, R168, R39, !P0 ;  /* 0x00000027a8aa7208 */ /* 0x000fe40004000000 */
[----:B------:R-:W-:Y:S02]  /*4aa0*/  ISETP.NE.AND P0, PT, R79, 0x1f, PT ;  /* 0x0000001f4f00780c */ /* 0x000fe40003f05270 */
[----:B------:R-:W1:Y:S04]  /*4ab0*/  SHFL.UP PT, R38, R181, 0x10, RZ ;  /* 0x06000000b5267989 */ /* 0x000e6800000e00ff */
[----:B------:R-:W2:Y:S01]  /*4ac0*/  SHFL.UP PT, R39, R170, 0x10, RZ ;  /* 0x06000000aa277989 */ /* 0x000ea200000e00ff */
[C---:B-1----:R-:W-:Y:S01]  /*4ad0*/  FMUL.FTZ R38, R181.reuse, R38 ;  /* 0x00000026b5267220 */ /* 0x042fe20000410000 */
[----:B--2---:R-:W-:-:S05]  /*4ae0*/  FFMA.FTZ R39, R181, R39, R170 ;  /* 0x00000027b5277223 */ /* 0x004fca00000100aa */
[----:B------:R-:W-:Y:S01]  /*4af0*/  @!P0 STS.64 [UR8+0x1080], R38 ;  /* 0x00108026ff008988 */ /* 0x000fe20008000a08 */
[----:B------:R-:W-:Y:S01]  /*4b00*/  BAR.SYNC.DEFER_BLOCKING 0x0 ;  /* 0x0000000000007b1d */ /* 0x000fe20000010000 */
[----:B------:R-:W-:-:S04]  /*4b10*/  ISETP.GE.AND P0, PT, R79, 0x10, PT ;  /* 0x000000104f00780c */ /* 0x000fc80003f06270 */
[----:B------:R-:W-:Y:S02]  /*4b20*/  FSEL R181, R181, R38, !P0 ;  /* 0x00000026b5b57208 */ /* 0x000fe40004000000 */
[----:B------:R-:W-:Y:S02]  /*4b30*/  FSEL R170, R170, R39, !P0 ;  /* 0x00000027aaaa7208 */ /* 0x000fe40004000000 */
[----:B------:R-:W-:Y:S01]  /*4b40*/  ISETP.NE.AND P0, PT, R92, RZ, PT ;  /* 0x000000ff5c00720c */ /* 0x000fe20003f05270 */
[----:B------:R-:W1:Y:S04]  /*4b50*/  SHFL.UP PT, R183, R181, 0x1, RZ ;  /* 0x04200000b5b77989 */ /* 0x000e6800000e00ff */
[----:B------:R-:W2:Y:S04]  /*4b60*/  SHFL.UP PT, R168, R170, 0x1, RZ ;  /* 0x04200000aaa87989 */ /* 0x000ea800000e00ff */
[----:B0----5:R-:W-:Y:S04]  /*4b70*/  @!P3 STS.64 [UR8+0x1090], R36 ;  /* 0x00109024ff00b988 */ /* 0x021fe80008000a08 */
[----:B------:R-:W0:Y:S01]  /*4b80*/  LDS.64 R40, [UR8+0x1080] ;  /* 0x00108008ff287984 */ /* 0x000e220008000a00 */
[----:B------:R-:W-:Y:S01]  /*4b90*/  BAR.SYNC.DEFER_BLOCKING 0x0 ;  /* 0x0000000000007b1d */ /* 0x000fe20000010000 */
[----:B-1----:R-:W-:-:S02]  /*4ba0*/  @!P3 MOV R183, R36 ;  /* 0x0000002400b7b202 */ /* 0x002fc40000000f00 */
[----:B--2---:R-:W-:-:S03]  /*4bb0*/  @!P3 MOV R168, R37 ;  /* 0x0000002500a8b202 */ /* 0x004fc60000000f00 */
[----:B------:R-:W1:Y:S01]  /*4bc0*/  @P4 LDS R185, [UR8+0x1094] ;  /* 0x00109408ffb94984 */ /* 0x000e620008000800 */
[----:B0-----:R-:W-:Y:S01]  /*4bd0*/  FFMA.FTZ R41, R40, R37, R41 ;  /* 0x0000002528297223 */ /* 0x001fe20000010029 */
        /* <DEDUP_REMOVED lines=19> */
[----:B------:R-:W-:-:S05]  /*4d10*/  FMUL.FTZ R40, R40, R36 ;  /* 0x0000002428287220 */ /* 0x000fca0000410000 */
        /* <DEDUP_REMOVED lines=18> */
.L_x_626:
[----:B------:R-:W-:-:S04]  /*4e40*/  ISETP.NE.AND P0, PT, R86, R115, PT ;  /* 0x000000735600720c */ /* 0x000fc80003f05270 */
[----:B------:R-:W-:-:S13]  /*4e50*/  ISETP.NE.OR P0, PT, R37, RZ, P0 ;  /* 0x000000ff2500720c */ /* 0x000fda0000705670 */
[----:B------:R-:W-:-:S04]  /*4e60*/  @!P0 IADD3 R36, P3, PT, R122, R161, RZ ;  /* 0x000000a17a248210 */ /* 0x000fc80007f7e0ff */
[----:B------:R-:W-:-:S05]  /*4e70*/  @!P0 IADD3.X R37, PT, PT, R123, R142, RZ, P3, !PT ;  /* 0x0000008e7b258210 */ /* 0x000fca0001ffe4ff */
[----:B------:R0:W-:Y:S04]  /*4e80*/  @!P0 STG.E desc[UR10][R36.64], R41 ;  /* 0x0000002924008986 */ /* 0x0001e8000c10190a */
.L_x_625:
[----:B------:R-:W-:Y:S05]  /*4e90*/  BSYNC.RECONVERGENT B0 ;  /* 0x0000000000007941 */ /* 0x000fea0003800200 */
.L_x_624:
[----:B------:R-:W-:Y:S01]  /*4ea0*/  UIADD3 UR4, UP0, UPT, UR4, UR12, URZ ;  /* 0x0000000c04047290 */ /* 0x000fe2000ff1e0ff */
[----:B------:R-:W-:Y:S01]  /*4eb0*/  LEA R144, P0, R64, R144, 0x2 ;  /* 0x0000009040907211 */ /* 0x000fe200078010ff */
[----:B------:R-:W-:Y:S01]  /*4ec0*/  UIADD3 UR6, UPT, UPT, UR6, 0x1, URZ ;  /* 0x0000000106067890 */ /* 0x000fe2000fffe0ff */
[----:B------:R-:W-:Y:S01]  /*4ed0*/  LEA R161, P4, R68, R161, 0x2 ;  /* 0x000000a144a17211 */ /* 0x000fe200078810ff */
[----:B------:R-:W-:Y:S01]  /*4ee0*/  UIADD3.X UR5, UPT, UPT, UR5, UR13, URZ, UP0, !UPT ;  /* 0x0000000d05057290 */ /* 0x000fe200087fe4ff */
[----:B------:R-:W-:Y:S01]  /*4ef0*/  LEA R62, P3, R66, R62, 0x2 ;  /* 0x0000003e423e7211 */ /* 0x000fe200078610ff */
[----:B------:R-:W-:Y:S01]  /*4f00*/  UISETP.NE.AND UP0, UPT, UR6, URZ, UPT ;  /* 0x000000ff0600728c */ /* 0x000fe2000bf05270 */
[----:B------:R-:W-:Y:S01]  /*4f10*/  LEA R72, P5, R70, R72, 0x2 ;  /* 0x0000004846487211 */ /* 0x000fe200078a10ff */
[----:B------:R-:W-:Y:S01]  /*4f20*/  FFMA.FTZ R4, R20, R187, R4 ;  /* 0x000000bb14047223 */ /* 0x000fe20000010004 */
[----:B------:R-:W-:Y:S01]  /*4f30*/  FFMA.FTZ R5, R21, R168, R5 ;  /* 0x000000a815057223 */ /* 0x000fe20000010005 */
[----:B------:R-:W-:Y:S01]  /*4f40*/  FFMA.FTZ R6, R22, R183, R6 ;  /* 0x000000b716067223 */ /* 0x000fe20000010006 */
[----:B------:R-:W-:Y:S01]  /*4f50*/  FFMA.FTZ R7, R23, R46, R7 ;  /* 0x0000002e17077223 */ /* 0x000fe20000010007 */
[----:B---3--:R-:W-:Y:S01]  /*4f60*/  FFMA.FTZ R8, R24, R49, R8 ;  /* 0x0000003118087223 */ /* 0x008fe20000010008 */
[----:B------:R-:W-:Y:S01]  /*4f70*/  FFMA.FTZ R9, R25, R50, R9 ;  /* 0x0000003219097223 */ /* 0x000fe20000010009 */
[----:B------:R-:W-:Y:S01]  /*4f80*/  FFMA.FTZ R10, R26, R167, R10 ;  /* 0x000000a71a0a7223 */ /* 0x000fe2000001000a */
[----:B------:R-:W-:Y:S01]  /*4f90*/  FFMA.FTZ R11, R27, R150, R11 ;  /* 0x000000961b0b7223 */ /* 0x000fe2000001000b */
[----:B----4-:R-:W-:Y:S01]  /*4fa0*/  FFMA.FTZ R12, R28, R171, R12 ;  /* 0x000000ab1c0c7223 */ /* 0x010fe2000001000c */
        /* <DEDUP_REMOVED lines=8> */
[----:B------:R-:W-:Y:S01]  /*5030*/  UIADD3 UR7, UPT, UPT, UR7, 0x8, URZ ;  /* 0x0000000807077890 */ /* 0x000fe2000fffe0ff */
[----:B------:R-:W-:-:S02]  /*5040*/  IADD3.X R73, PT, PT, R73, R71, RZ, P5, !PT ;  /* 0x0000004749497210 */ /* 0x000fc40002ffe4ff */
[----:B------:R-:W-:Y:S02]  /*5050*/  IADD3.X R163, PT, PT, R163, R146, RZ, P0, !PT ;  /* 0x00000092a3a37210 */ /* 0x000fe400007fe4ff */
[----:B------:R-:W-:Y:S01]  /*5060*/  IADD3.X R142, PT, PT, R142, R69, RZ, P4, !PT ;  /* 0x000000458e8e7210 */ /* 0x000fe200027fe4ff */
[----:B------:R-:W-:Y:S06]  /*5070*/  BRA.U UP0, `(.L_x_627) ;  /* 0xffffffed00607547 */ /* 0x000fec000b83ffff */
.L_x_621:
[----:B------:R-:W-:Y:S01]  /*5080*/  BAR.SYNC.DEFER_BLOCKING 0x0 ;  /* 0x0000000000007b1d */ /* 0x000fe20000010000 */
[----:B------:R-:W-:Y:S01]  /*5090*/  IADD3 R86, PT, PT, R86, 0x1, RZ ;  /* 0x0000000156567810 */ /* 0x000fe20007ffe0ff */
[C---:B------:R-:W-:Y:S01]  /*50a0*/  IMAD.WIDE.U32 R126, R80.reuse, 0x4, R126 ;  /* 0x00000004507e7825 */ /* 0x040fe200078e007e */
[----:B------:R-:W-:-:S03]  /*50b0*/  IADD3 R117, PT, PT, R80, R117, RZ ;  /* 0x0000007550757210 */ /* 0x000fc60007ffe0ff */
[----:B------:R-:W2:Y:S02]  /*50c0*/  LDCU.128 UR4, c[0x0][0x430] ;  /* 0x00008600ff0477ac */ /* 0x000ea40008000c00 */
[----:B0-----:R-:W0:Y:S01]  /*50d0*/  LDC.64 R36, c[0x0][0x4a8] ;  /* 0x00012a00ff247b82 */ /* 0x001e220000000a00 */
[----:B------:R-:W-:Y:S01]  /*50e0*/  IMAD.WIDE.U32 R124, R80, 0x4, R124 ;  /* 0x00000004507c7825 */ /* 0x000fe200078e007c */
[----:B------:R3:W-:Y:S04]  /*50f0*/  STS.128 [R76], R4 ;  /* 0x000000044c007388 */ /* 0x0007e80000000c00 */
[----:B------:R-:W-:Y:S04]  /*5100*/  STS.128 [R76+0x10], R8 ;  /* 0x000010084c007388 */ /* 0x000fe80000000c00 */
[----:B------:R-:W-:Y:S04]  /*5110*/  STS.128 [R76+0x20], R12 ;  /* 0x0000200c4c007388 */ /* 0x000fe80000000c00 */
[----:B------:R-:W-:Y:S01]  /*5120*/  STS.128 [R76+0x30], R16 ;  /* 0x000030104c007388 */ /* 0x000fe20000000c00 */
[----:B------:R-:W-:-:S03]  /*5130*/  NOP ;  /* 0x0000000000007918 */ /* 0x000fc60000000000 */
[----:B------:R-:W4:Y:S01]  /*5140*/  LDS.128 R20, [R78] ;  /* 0x000000004e147984 */ /* 0x000f220000000c00 */
[----:B---3--:R-:W-:Y:S01]  /*5150*/  HFMA2 R5, -RZ, RZ, 0, 0 ;  /* 0x00000000ff057431 */ /* 0x008fe200000001ff */
[-C--:B------:R-:W-:Y:S02]  /*5160*/  MOV R4, R84.reuse ;  /* 0x0000005400047202 */ /* 0x080fe40000000f00 */
[----:B------:R-:W3:Y:S01]  /*5170*/  LDS.128 R24, [R78+0x200] ;  /* 0x000200004e187984 */ /* 0x000ee20000000c00 */
[----:B------:R-:W-:-:S03]  /*5180*/  IADD3 R84, PT, PT, R80, R84, RZ ;  /* 0x0000005450547210 */ /* 0x000fc60007ffe0ff */
[----:B------:R-:W5:Y:S01]  /*5190*/  LDS.128 R28, [R78+0x400] ;  /* 0x000400004e1c7984 */ /* 0x000f620000000c00 */
[----:B--2---:R-:W-:-:S03]  /*51a0*/  IMAD.WIDE.U32 R4, R102, UR4, R4 ;  /* 0x0000000466047c25 */ /* 0x004fc6000f8e0004 */
[----:B------:R-:W2:Y:S01]  /*51b0*/  LDS.128 R32, [R78+0x600] ;  /* 0x000600004e207984 */ /* 0x000ea20000000c00 */
[----:B------:R-:W-:Y:S02]  /*51c0*/  IMAD R5, R102, UR5, R5 ;  /* 0x0000000566057c24 */ /* 0x000fe4000f8e0205 */
[----:B------:R-:W-:-:S04]  /*51d0*/  IMAD.WIDE.U32 R4, R100, UR6, R4 ;  /* 0x0000000664047c25 */ /* 0x000fc8000f8e0004 */
[----:B------:R-:W-:Y:S01]  /*51e0*/  IMAD R0, R100, UR7, R5 ;  /* 0x0000000764007c24 */ /* 0x000fe2000f8e0205 */
[----:B0-----:R-:W-:-:S04]  /*51f0*/  LEA R6, P0, R4, R36, 0x2 ;  /* 0x0000002404067211 */ /* 0x001fc800078010ff */
[----:B------:R-:W-:Y:S02]  /*5200*/  LEA.HI.X R7, R4, R37, R0, 0x2, P0 ;  /* 0x0000002504077211 */ /* 0x000fe400000f1400 */
[----:B------:R-:W-:Y:S01]  /*5210*/  ISETP.NE.AND P0, PT, R86, R119, PT ;  /* 0x000000775600720c */ /* 0x000fe20003f05270 */
[----:B------:R-:W-:-:S05]  /*5220*/  IMAD.WIDE.U32 R4, R82, 0x10, R6 ;  /* 0x0000001052047825 */ /* 0x000fca00078e0006 */
[----:B----4-:R0:W-:Y:S04]  /*5230*/  STG.E.128 desc[UR10][R4.64], R20 ;  /* 0x0000001404007986 */ /* 0x0101e8000c101d0a */
[----:B---3--:R0:W-:Y:S04]  /*5240*/  STG.E.128 desc[UR10][R4.64+0x200], R24 ;  /* 0x0002001804007986 */ /* 0x0081e8000c101d0a */
[----:B-----5:R0:W-:Y:S04]  /*5250*/  STG.E.128 desc[UR10][R4.64+0x400], R28 ;  /* 0x0004001c04007986 */ /* 0x0201e8000c101d0a */
[----:B--2---:R0:W-:Y:S01]  /*5260*/  STG.E.128 desc[UR10][R4.64+0x600], R32 ;  /* 0x0006002004007986 */ /* 0x0041e2000c101d0a */
[----:B------:R-:W-:Y:S05]  /*5270*/  @P0 BRA `(.L_x_628) ;  /* 0xffffffbc00940947 */ /* 0x000fea000383ffff */
[----:B------:R-:W-:Y:S05]  /*5280*/  EXIT ;  /* 0x000000000000794d */ /* 0x000fea0003800000 */
.L_x_629:
        /* <DEDUP_REMOVED lines=15> */
.L_x_7944:


//--------------------- .text._Z25selective_scan_fwd_kernelI32Selective_Scan_fwd_kernel_traitsILi32ELi16ELi1ELb1ELb1ELb1ELb0ELb1EfffEEv13SSMParamsBase --------------------------
	.section	.text._Z25selective_scan_fwd_kernelI32Selective_Scan_fwd_kernel_traitsILi32ELi16ELi1ELb1ELb1ELb1ELb0ELb1EfffEEv13SSMParamsBase,"ax",@progbits
	.align	128
        .global         _Z25selective_scan_fwd_kernelI32Selective_Scan_fwd_kernel_traitsILi32ELi16ELi1ELb1ELb1ELb1ELb0ELb1EfffEEv13SSMParamsBase
        .type           _Z25selective_scan_fwd_kernelI32Selective_Scan_fwd_kernel_traitsILi32ELi16ELi1ELb1ELb1ELb1ELb0ELb1EfffEEv13SSMParamsBase,@function
        .size           _Z25selective_scan_fwd_kernelI32Selective_Scan_fwd_kernel_traitsILi32ELi16ELi1ELb1ELb1ELb1ELb0ELb1EfffEEv13SSMParamsBase,(.L_x_7945 - _Z25selective_scan_fwd_kernelI32Selective_Scan_fwd_kernel_traitsILi32ELi16ELi1ELb1ELb1ELb1ELb0ELb1EfffEEv13SSMParamsBase)
        .other          _Z25selective_scan_fwd_kernelI32Selective_Scan_fwd_kernel_traitsILi32ELi16ELi1ELb1ELb1ELb1ELb0ELb1EfffEEv13SSMParamsBase,@"STO_CUDA_ENTRY STV_DEFAULT"
_Z25selective_scan_fwd_kernelI32Selective_Scan_fwd_kernel_traitsILi32ELi16ELi1ELb1ELb1ELb1ELb0ELb1EfffEEv13SSMParamsBase:
.text._Z25selective_scan_fwd_kernelI32Selective_Scan_fwd_kernel_traitsILi32ELi16ELi1ELb1ELb1ELb1ELb0ELb1EfffEEv13SSMParamsBase:
        /* <DEDUP_REMOVED lines=43> */
.L_x_630:
        /* <DEDUP_REMOVED lines=94> */
.L_x_631:
        /* <DEDUP_REMOVED lines=11> */
.L_x_632:
        /* <DEDUP_REMOVED lines=72> */
.L_x_633:
        /* <DEDUP_REMOVED lines=29> */
.L_x_634:
        /* <DEDUP_REMOVED lines=59> */
.L_x_674:
        /* <DEDUP_REMOVED lines=267> */
.L_x_636:
[----:B------:R-:W-:Y:S05]  /*23f0*/  BSYNC.RECONVERGENT B0 ;  /* 0x0000000000007941 */ /* 0x000fea0003800200 */
.L_x_635:
        /* <DEDUP_REMOVED lines=36> */
.L_x_638:
[----:B------:R-:W-:Y:S05]  /*2640*/  BSYNC.RECONVERGENT B0 ;  /* 0x0000000000007941 */ /* 0x000fea0003800200 */
.L_x_637:
        /* <DEDUP_REMOVED lines=34> */
.L_x_640:
[----:B------:R-:W-:Y:S05]  /*2870*/  BSYNC.RECONVERGENT B0 ;  /* 0x0000000000007941 */ /* 0x000fea0003800200 */
.L_x_639:
        /* <DEDUP_REMOVED lines=36> */
.L_x_642:
[----:B------:R-:W-:Y:S05]  /*2ac0*/  BSYNC.RECONVERGENT B0 ;  /* 0x0000000000007941 */ /* 0x000fea0003800200 */
.L_x_641:
        /* <DEDUP_REMOVED lines=34> */
.L_x_644:
[----:B------:R-:W-:Y:S05]  /*2cf0*/  BSYNC.RECONVERGENT B0 ;  /* 0x0000000000007941 */ /* 0x000fea0003800200 */
.L_x_643:
        /* <DEDUP_REMOVED lines=36> */
.L_x_646:
[----:B------:R-:W-:Y:S05]  /*2f40*/  BSYNC.RECONVERGENT B0 ;  /* 0x0000000000007941 */ /* 0x000fea0003800200 */
.L_x_645:
        /* <DEDUP_REMOVED lines=34> */
.L_x_648:
[----:B------:R-:W-:Y:S05]  /*3170*/  BSYNC.RECONVERGENT B0 ;  /* 0x0000000000007941 */ /* 0x000fea0003800200 */
.L_x_647:
        /* <DEDUP_REMOVED lines=36> */
.L_x_650:
[----:B------:R-:W-:Y:S05]  /*33c0*/  BSYNC.RECONVERGENT B0 ;  /* 0x0000000000007941 */ /* 0x000fea0003800200 */
.L_x_649:
        /* <DEDUP_REMOVED lines=34> */
.L_x_652:
[----:B------:R-:W-:Y:S05]  /*35f0*/  BSYNC.RECONVERGENT B0 ;  /* 0x0000000000007941 */ /* 0x000fea0003800200 */
.L_x_651:
        /* <DEDUP_REMOVED lines=36> */
.L_x_654:
[----:B------:R-:W-:Y:S05]  /*3840*/  BSYNC.RECONVERGENT B0 ;  /* 0x0000000000007941 */ /* 0x000fea0003800200 */
.L_x_653:
        /* <DEDUP_REMOVED lines=34> */
.L_x_656:
[----:B------:R-:W-:Y:S05]  /*3a70*/  BSYNC.RECONVERGENT B0 ;  /* 0x0000000000007941 */ /* 0x000fea0003800200 */
.L_x_655:
        /* <DEDUP_REMOVED lines=36> */
.L_x_658:
[----:B------:R-:W-:Y:S05]  /*3cc0*/  BSYNC.RECONVERGENT B0 ;  /* 0x0000000000007941 */ /* 0x000fea0003800200 */
.L_x_657:
        /* <DEDUP_REMOVED lines=34> */
.L_x_660:
[----:B------:R-:W-:Y:S05]  /*3ef0*/  BSYNC.RECONVERGENT B0 ;  /* 0x0000000000007941 */ /* 0x000fea0003800200 */
.L_x_659:
        /* <DEDUP_REMOVED lines=38> */
.L_x_662:
[----:B------:R-:W-:Y:S05]  /*4160*/  BSYNC.RECONVERGENT B0 ;  /* 0x0000000000007941 */ /* 0x000fea0003800200 */
.L_x_661:
        /* <DEDUP_REMOVED lines=32> */
.L_x_664:
[----:B------:R-:W-:Y:S05]  /*4370*/  BSYNC.RECONVERGENT B0 ;  /* 0x0000000000007941 */ /* 0x000fea0003800200 */
.L_x_663:
        /* <DEDUP_REMOVED lines=32> */
.L_x_666:
[----:B------:R-:W-:Y:S05]  /*4580*/  BSYNC.RECONVERGENT B0 ;  /* 0x0000000000007941 */ /* 0x000fea0003800200 */
.L_x_665:
        /* <DEDUP_REMOVED lines=92> */
.L_x_673:
        /* <DEDUP_REMOVED lines=267> */
.L_x_669:
[----:B------:R-:W-:Y:S01]  /*5c00*/  IMAD.MOV.U32 R29, RZ, RZ, RZ ;  /* 0x000000ffff1d7224 */ /* 0x000fe200078e00ff */
[----:B------:R-:W-:Y:S06]  /*5c10*/  @!P4 BRA `(.L_x_668) ;  /* 0x00000000000cc947 */ /* 0x000fec0003800000 */
[----:B------:R-:W-:-:S04]  /*5c20*/  IADD3 R30, P0, PT, R75, R161, RZ ;  /* 0x000000a14b1e7210 */ /* 0x000fc80007f1e0ff */
[----:B------:R-:W-:-:S05]  /*5c30*/  IADD3.X R31, PT, PT, R73, R162, RZ, P0, !PT ;  /* 0x000000a2491f7210 */ /* 0x000fca00007fe4ff */
[----:B------:R1:W5:Y:S04]  /*5c40*/  LDG.E R29, desc[UR10][R30.64] ;  /* 0x0000000a1e1d7981 */ /* 0x000368000c1e1900 */
.L_x_668:
        /* <DEDUP_REMOVED lines=119> */
.L_x_672:
[----:B------:R-:W-:-:S04]  /*63c0*/  ISETP.NE.AND P0, PT, R61, R122, PT ;  /* 0x0000007a3d00720c */ /* 0x000fc80003f05270 */
[----:B------:R-:W-:-:S13]  /*63d0*/  ISETP.NE.OR P0, PT, R30, RZ, P0 ;  /* 0x000000ff1e00720c */ /* 0x000fda0000705670 */
[----:B------:R-:W-:-:S05]  /*63e0*/  @!P0 IADD3 R30, P1, PT, R75, R161, RZ ;  /* 0x000000a14b1e8210 */ /* 0x000fca0007f3e0ff */
[----:B------:R-:W-:-:S05]  /*63f0*/  @!P0 IMAD.X R31, R73, 0x1, R162, P1 ;  /* 0x00000001491f8824 */ /* 0x000fca00008e06a2 */
[----:B------:R0:W-:Y:S03]  /*6400*/  @!P0 STG.E desc[UR10][R30.64], R29 ;  /* 0x0000001d1e008986 */ /* 0x0001e6000c10190a */
.L_x_671:
[----:B------:R-:W-:Y:S05]  /*6410*/  BSYNC.RECONVERGENT B0 ;  /* 0x0000000000007941 */ /* 0x000fea0003800200 */
.L_x_670:
        /* <DEDUP_REMOVED lines=30> */
.L_x_667:
        /* <DEDUP_REMOVED lines=87> */
.L_x_675:
        /* <DEDUP_REMOVED lines=9> */
.L_x_7945:


//--------------------- .text._Z25selective_scan_fwd_kernelI32Selective_Scan_fwd_kernel_traitsILi32ELi16ELi1ELb1ELb1ELb1ELb1ELb0EfffEEv13SSMParamsBase --------------------------
	.section	.text._Z25selective_scan_fwd_kernelI32Selective_Scan_fwd_kernel_traitsILi32ELi16ELi1ELb1ELb1ELb1ELb1ELb0EfffEEv13SSMParamsBase,"ax",@progbits
	.align	128
        .global         _Z25selective_scan_fwd_kernelI32Selective_Scan_fwd_kernel_traitsILi32ELi16ELi1ELb1ELb1ELb1ELb1ELb0EfffEEv13SSMParamsBase
        .type           _Z25selective_scan_fwd_kernelI32Selective_Scan_fwd_kernel_traitsILi32ELi16ELi1ELb1ELb1ELb1ELb1ELb0EfffEEv13SSMParamsBase,@function
        .size           _Z25selective_scan_fwd_kernelI32Selective_Scan_fwd_kernel_traitsILi32ELi16ELi1ELb1ELb1ELb1ELb1ELb0EfffEEv13SSMParamsBase,(.L_x_7946 - _Z25selective_scan_fwd_kernelI32Selective_Scan_fwd_kernel_traitsILi32ELi16ELi1ELb1ELb1ELb1ELb1ELb0EfffEEv13SSMParamsBase)
        .other          _Z25selective_scan_fwd_kernelI32Selective_Scan_fwd_kernel_traitsILi32ELi16ELi1ELb1ELb1ELb1ELb1ELb0EfffEEv13SSMParamsBase,@"STO_CUDA_ENTRY STV_DEFAULT"
_Z25selective_scan_fwd_kernelI32Selective_Scan_fwd_kernel_traitsILi32ELi16ELi1ELb1ELb1ELb1ELb1ELb0EfffEEv13SSMParamsBase:
.text._Z25selective_scan_fwd_kernelI32Selective_Scan_fwd_kernel_traitsILi32ELi16ELi1ELb1ELb1ELb1ELb1ELb0EfffEEv13SSMParamsBase:
        /* <DEDUP_REMOVED lines=38> */
.L_x_676:
        /* <DEDUP_REMOVED lines=28> */
[----:B------:R-:W3:Y:S03]  /*0420*/  LDC.64 R122, c[0x0][0x480] ;  /* 0x00012000ff7a7b82 */ /* 0x000ee60000000a00 */
[----:B------:R-:W-:-:S05]  /*0430*/  IMAD.HI.U32 R4, R3, R5, RZ ;  /* 0x0000000503047227 */ /* 0x000fca00078e00ff */
[----:B------:R-:W4:Y:S01]  /*0440*/  LDC.64 R6, c[0x0][0x400] ;  /* 0x00010000ff067b82 */ /* 0x000f220000000a00 */
[----:B------:R-:W-:-:S05]  /*0450*/  IADD3 R3, PT, PT, -R4, RZ, RZ ;  /* 0x000000ff04037210 */ /* 0x000fca0007ffe1ff */
[----:B------:R-:W-:-:S05]  /*0460*/  IMAD R5, R8, R3, R5 ;  /* 0x0000000308057224 */ /* 0x000fca00078e0205 */
[----:B------:R-:W-:-:S13]  /*0470*/  ISETP.GT.U32.AND P4, PT, R8, R5, PT ;  /* 0x000000050800720c */ /* 0x000fda0003f84070 */
[----:B------:R-:W-:Y:S01]  /*0480*/  @!P4 IADD3 R5, PT, PT, R5, -R8, RZ ;  /* 0x800000080505c210 */ /* 0x000fe20007ffe0ff */
[----:B----4-:R-:W-:Y:S01]  /*0490*/  IMAD.WIDE.U32 R2, R101, R6, RZ ;  /* 0x0000000665027225 */ /* 0x010fe200078e00ff */
[----:B------:R-:W-:Y:S02]  /*04a0*/  @!P4 IADD3 R4, PT, PT, R4, 0x1, RZ ;  /* 0x000000010404c810 */ /* 0x000fe40007ffe0ff */
[----:B------:R-:W-:Y:S01]  /*04b0*/  ISETP.GE.U32.AND P5, PT, R5, R8, PT ;  /* 0x000000080500720c */ /* 0x000fe20003fa6070 */
[----:B------:R-:W-:Y:S01]  /*04c0*/  IMAD R3, R101, R7, R3 ;  /* 0x0000000765037224 */ /* 0x000fe200078e0203 */
[----:B------:R-:W4:Y:S01]  /*04d0*/  LDC.64 R8, c[0x0][0x490] ;  /* 0x00012400ff087b82 */ /* 0x000f220000000a00 */
[----:B------:R-:W-:Y:S01]  /*04e0*/  LOP3.LUT R5, R99, R14, RZ, 0x3c, !PT ;  /* 0x0000000e63057212 */ /* 0x000fe200078e3cff */
[----:B0-----:R-:W-:Y:S01]  /*04f0*/  IMAD.WIDE.U32 R6, R101, R20, RZ ;  /* 0x0000001465067225 */ /* 0x001fe200078e00ff */
[----:B------:R-:W-:Y:S02]  /*0500*/  ISETP.NE.AND P4, PT, R14, RZ, PT ;  /* 0x000000ff0e00720c */ /* 0x000fe40003f85270 */
[----:B------:R-:W-:Y:S01]  /*0510*/  ISETP.GE.AND P3, PT, R5, RZ, PT ;  /* 0x000000ff0500720c */ /* 0x000fe20003f66270 */
[----:B------:R-:W-:-:S04]  /*0520*/  IMAD.WIDE.U32 R2, R99, R126, R2 ;  /* 0x0000007e63027225 */ /* 0x000fc800078e0002 */
[----:B------:R-:W-:Y:S01]  /*0530*/  IMAD R127, R99, R127, R3 ;  /* 0x0000007f637f7224 */ /* 0x000fe200078e0203 */
[----:B------:R-:W-:Y:S01]  /*0540*/  @P5 IADD3 R4, PT, PT, R4, 0x1, RZ ;  /* 0x0000000104045810 */ /* 0x000fe20007ffe0ff */
[C---:B------:R-:W-:Y:S01]  /*0550*/  IMAD R7, R101.reuse, R21, R7 ;  /* 0x0000001565077224 */ /* 0x040fe200078e0207 */
[----:B-----5:R-:W-:Y:S02]  /*0560*/  ISETP.NE.AND P5, PT, R24, RZ, PT ;  /* 0x000000ff1800720c */ /* 0x020fe40003fa5270 */
[----:B------:R-:W-:Y:S01]  /*0570*/  MOV R11, R4 ;  /* 0x00000004000b7202 */ /* 0x000fe20000000f00 */
[----:B------:R-:W-:-:S03]  /*0580*/  IMAD.WIDE.U32 R4, R101, R16, RZ ;  /* 0x0000001065047225 */ /* 0x000fc600078e00ff */
[----:B------:R-:W-:Y:S01]  /*0590*/  @!P3 IADD3 R11, PT, PT, -R11, RZ, RZ ;  /* 0x000000ff0b0bb210 */ /* 0x000fe20007ffe1ff */
[C---:B------:R-:W-:Y:S01]  /*05a0*/  IMAD R5, R101.reuse, R17, R5 ;  /* 0x0000001165057224 */ /* 0x040fe200078e0205 */
[----:B------:R-:W-:Y:S02]  /*05b0*/  @!P4 LOP3.LUT R11, RZ, R14, RZ, 0x33, !PT ;  /* 0x0000000eff0bc212 */ /* 0x000fe400078e33ff */
[C---:B----4-:R-:W-:Y:S02]  /*05c0*/  LEA R126, P3, R2.reuse, R8, 0x2 ;  /* 0x00000008027e7211 */ /* 0x050fe400078610ff */
[----:B------:R-:W-:Y:S02]  /*05d0*/  SHF.R.S32.HI R13, RZ, 0x1f, R11 ;  /* 0x0000001fff0d7819 */ /* 0x000fe4000001140b */
[----:B------:R-:W-:Y:S01]  /*05e0*/  LEA.HI.X R127, R2, R9, R127, 0x2, P3 ;  /* 0x00000009027f7211 */ /* 0x000fe200018f147f */
[----:B--2---:R-:W-:-:S04]  /*05f0*/  IMAD.WIDE.U32 R8, R101, R22, RZ ;  /* 0x0000001665087225 */ /* 0x004fc800078e00ff */
        /* <DEDUP_REMOVED lines=25> */
.L_x_677:
        /* <DEDUP_REMOVED lines=11> */
.L_x_678:
[----:B------:R-:W-:Y:S01]  /*0840*/  PLOP3.LUT P1, PT, P1, P0, PT, 0x20, 0x2 ;  /* 0x000000000002781c */ /* 0x000fe20000f20470 */
[----:B------:R-:W0:Y:S03]  /*0850*/  LDC.64 R18, c[0x0][0x468] ;  /* 0x00011a00ff127b82 */ /* 0x000e260000000a00 */
[----:B------:R-:W-:-:S05]  /*0860*/  ISETP.EQ.OR P6, PT, R24, RZ, !P1 ;  /* 0x000000ff1800720c */ /* 0x000fca0004fc2670 */
[----:B------:R-:W1:Y:S08]  /*0870*/  LDC.64 R8, c[0x0][0x4e0] ;  /* 0x00013800ff087b82 */ /* 0x000e700000000a00 */
[----:B------:R-:W2:Y:S08]  /*0880*/  @!P6 LDC.64 R4, c[0x0][0x4f0] ;  /* 0x00013c00ff04eb82 */ /* 0x000eb00000000a00 */
[----:B------:R-:W3:Y:S01]  /*0890*/  LDC.64 R6, c[0x0][0x488] ;  /* 0x00012200ff067b82 */ /* 0x000ee20000000a00 */
[----:B------:R-:W-:-:S07]  /*08a0*/  MOV R91, RZ ;  /* 0x000000ff005b7202 */ /* 0x000fce0000000f00 */
[----:B------:R-:W4:Y:S01]  /*08b0*/  LDC.64 R16, c[0x0][0x4a0] ;  /* 0x00012800ff107b82 */ /* 0x000f220000000a00 */
[----:B--2---:R-:W-:Y:S01]  /*08c0*/  @!P6 LEA R4, P3, R101, R4, 0x2 ;  /* 0x000000046504e211 */ /* 0x004fe200078610ff */
[----:B------:R-:W-:-:S06]  /*08d0*/  HFMA2 R89, -RZ, RZ, 0, 0 ;  /* 0x00000000ff597431 */ /* 0x000fcc00000001ff */
        /* <DEDUP_REMOVED lines=20> */
[----:B------:R-:W-:-:S03]  /*0a20*/  HFMA2 R114, -RZ, RZ, 0, 0 ;  /* 0x00000000ff727431 */ /* 0x000fc600000001ff */
        /* <DEDUP_REMOVED lines=39> */
.L_x_679:
        /* <DEDUP_REMOVED lines=28> */
[----:B------:R-:W-:-:S04]  /*0e60*/  @!P3 LOP3.LUT R3, RZ, R87, RZ, 0x33, !PT ;  /* 0x00000057ff03b212 */ /* 0x000fc800078e33ff */
[----:B------:R-:W-:-:S07]  /*0e70*/  MOV R116, R3 ;  /* 0x0000000300747202 */ /* 0x000fce0000000f00 */
.L_x_680:
        /* <DEDUP_REMOVED lines=14> */
[----:B0-----:R-:W-:Y:S02]  /*0f60*/  SHF.L.U32 R0, R85, 0x2, RZ ;  /* 0x0000000255007819 */ /* 0x001fe400000006ff */
[----:B---3--:R-:W-:Y:S02]  /*0f70*/  LEA R54, P0, R101, R54, 0x2 ;  /* 0x0000003665367211 */ /* 0x008fe400078010ff */
[----:B------:R-:W-:Y:S02]  /*0f80*/  LOP3.LUT R0, R0, 0xf80, RZ, 0xc0, !PT ;  /* 0x00000f8000007812 */ /* 0x000fe400078ec0ff */
[----:B------:R-:W-:Y:S02]  /*0f90*/  SHF.L.U32 R110, R85, 0x4, RZ ;  /* 0x00000004556e7819 */ /* 0x000fe400000006ff */
        /* <DEDUP_REMOVED lines=16> */
[C---:B------:R-:W-:Y:S02]  /*10a0*/  IADD3 R80, PT, PT, R110.reuse, 0xe, RZ ;  /* 0x0000000e6e507810 */ /* 0x040fe40007ffe0ff */
[----:B------:R-:W-:Y:S02]  /*10b0*/  IADD3 R78, PT, PT, R110, 0xf, RZ ;  /* 0x0000000f6e4e7810 */ /* 0x000fe40007ffe0ff */
[----:B------:R-:W-:-:S07]  /*10c0*/  LOP3.LUT R76, R2, 0x400, RZ, 0xfc, !PT ;  /* 0x00000400024c7812 */ /* 0x000fce00078efcff */
.L_x_720:
[----:B--2---:R-:W0:Y:S02]  /*10d0*/  LDC.64 R4, c[0x0][0x4f8] ;  /* 0x00013e00ff047b82 */ /* 0x004e240000000a00 */
        /* <DEDUP_REMOVED lines=8> */
[----:B------:R-:W-:-:S02]  /*1160*/  @!P0 IADD3 R6, PT, PT, -R108, RZ, RZ ;  /* 0x000000ff6c068210 */ /* 0x000fc40007ffe1ff */
[----:B--2---:R-:W-:Y:S02]  /*1170*/  @P0 IADD3 R75, PT, PT, R75, -R0, RZ ;  /* 0x800000004b4b0210 */ /* 0x004fe40007ffe0ff */
[----:B0-----:R-:W-:-:S04]  /*1180*/  @!P0 VIADDMNMX R75, R6, R7, R87, PT ;  /* 0x00000007064b8246 */ /* 0x001fc80003800157 */
        /* <DEDUP_REMOVED lines=10> */
[----:B------:R-:W-:Y:S01]  /*1230*/  IMAD.WIDE.U32 R16, R77, 0x10, R128 ;  /* 0x000000104d107825 */ /* 0x000fe200078e0080 */
[----:B------:R-:W1:Y:S01]  /*1240*/  S2R R107, SR_LANEID ;  /* 0x00000000006b7919 */ /* 0x000e620000000000 */
        /* <DEDUP_REMOVED lines=41> */
[----:B------:R-:W-:Y:S01]  /*14e0*/  MOV R18, 0x3e800000 ;  /* 0x3e80000000127802 */ /* 0x000fe20000000f00 */
[----:B------:R-:W-:Y:S02]  /*14f0*/  HFMA2 R19, -RZ, RZ, 1.3056640625, -1.8671875 ;  /* 0x3d39bf78ff137431 */ /* 0x000fe400000001ff */
        /* <DEDUP_REMOVED lines=27> */
.L_x_682:
[----:B------:R-:W-:Y:S05]  /*16b0*/  BSYNC.RECONVERGENT B0 ;  /* 0x0000000000007941 */ /* 0x000fea0003800200 */
.L_x_681:
        /* <DEDUP_REMOVED lines=34> */
.L_x_684:
[----:B------:R-:W-:Y:S05]  /*18e0*/  BSYNC.RECONVERGENT B0 ;  /* 0x0000000000007941 */ /* 0x000fea0003800200 */
.L_x_683:
        /* <DEDUP_REMOVED lines=36> */
.L_x_686:
[----:B------:R-:W-:Y:S05]  /*1b30*/  BSYNC.RECONVERGENT B0 ;  /* 0x0000000000007941 */ /* 0x000fea0003800200 */
.L_x_685:
        /* <DEDUP_REMOVED lines=34> */
.L_x_688:
[----:B------:R-:W-:Y:S05]  /*1d60*/  BSYNC.RECONVERGENT B0 ;  /* 0x0000000000007941 */ /* 0x000fea0003800200 */
.L_x_687:
        /* <DEDUP_REMOVED lines=36> */
.L_x_690:
[----:B------:R-:W-:Y:S05]  /*1fb0*/  BSYNC.RECONVERGENT B0 ;  /* 0x0000000000007941 */ /* 0x000fea0003800200 */
.L_x_689:
        /* <DEDUP_REMOVED lines=34> */
.L_x_692:
[----:B------:R-:W-:Y:S05]  /*21e0*/  BSYNC.RECONVERGENT B0 ;  /* 0x0000000000007941 */ /* 0x000fea0003800200 */
.L_x_691:
        /* <DEDUP_REMOVED lines=36> */
.L_x_694:
[----:B------:R-:W-:Y:S05]  /*2430*/  BSYNC.RECONVERGENT B0 ;  /* 0x0000000000007941 */ /* 0x000fea0003800200 */
.L_x_693:
        /* <DEDUP_REMOVED lines=34> */
.L_x_696:
[----:B------:R-:W-:Y:S05]  /*2660*/  BSYNC.RECONVERGENT B0 ;  /* 0x0000000000007941 */ /* 0x000fea0003800200 */
.L_x_695:
        /* <DEDUP_REMOVED lines=36> */
.L_x_698:
[----:B------:R-:W-:Y:S05]  /*28b0*/  BSYNC.RECONVERGENT B0 ;  /* 0x0000000000007941 */ /* 0x000fea0003800200 */
.L_x_697:
        /* <DEDUP_REMOVED lines=34> */
.L_x_700:
[----:B------:R-:W-:Y:S05]  /*2ae0*/  BSYNC.RECONVERGENT B0 ;  /* 0x0000000000007941 */ /* 0x000fea0003800200 */
.L_x_699:
        /* <DEDUP_REMOVED lines=36> */
.L_x_702:
[----:B------:R-:W-:Y:S05]  /*2d30*/  BSYNC.RECONVERGENT B0 ;  /* 0x0000000000007941 */ /* 0x000fea0003800200 */
.L_x_701:
        /* <DEDUP_REMOVED lines=34> */
.L_x_704:
[----:B------:R-:W-:Y:S05]  /*2f60*/  BSYNC.RECONVERGENT B0 ;  /* 0x0000000000007941 */ /* 0x000fea0003800200 */
.L_x_703:
        /* <DEDUP_REMOVED lines=39> */
.L_x_706:
[----:B------:R-:W-:Y:S05]  /*31e0*/  BSYNC.RECONVERGENT B0 ;  /* 0x0000000000007941 */ /* 0x000fea0003800200 */
.L_x_705:
        /* <DEDUP_REMOVED lines=32> */
.L_x_708:
[----:B------:R-:W-:Y:S05]  /*33f0*/  BSYNC.RECONVERGENT B0 ;  /* 0x0000000000007941 */ /* 0x000fea0003800200 */
.L_x_707:
        /* <DEDUP_REMOVED lines=32> */
.L_x_710:
[----:B------:R-:W-:Y:S05]  /*3600*/  BSYNC.RECONVERGENT B0 ;  /* 0x0000000000007941 */ /* 0x000fea0003800200 */
.L_x_709:
        /* <DEDUP_REMOVED lines=32> */
.L_x_712:
[----:B------:R-:W-:Y:S05]  /*3810*/  BSYNC.RECONVERGENT B0 ;  /* 0x0000000000007941 */ /* 0x000fea0003800200 */
.L_x_711:
        /* <DEDUP_REMOVED lines=28> */
[----:B------:R-:W-:Y:S01]  /*39e0*/  FMUL.FTZ R158, R21, R142 ;  /* 0x0000008e159e7220 */ /* 0x000fe20000410000 */
[----:B------:R-:W-:Y:S01]  /*39f0*/  IADD3 R43, PT, PT, RZ, -R43, RZ ;  /* 0x8000002bff2b7210 */ /* 0x000fe20007ffe0ff */
[----:B------:R-:W-:Y:S01]  /*3a00*/  FMUL.FTZ R160, R23, R144 ;  /* 0x0000009017a07220 */ /* 0x000fe20000410000 */
[----:B------:R-:W3:Y:S01]  /*3a10*/  LDC.64 R66, c[0x0][0x3d0] ;  /* 0x0000f400ff427b82 */ /* 0x000ee20000000a00 */
[----:B------:R-:W-:Y:S01]  /*3a20*/  LOP3.LUT R38, R38, R87, RZ, 0x3c, !PT ;  /* 0x0000005726267212 */ /* 0x000fe200078e3cff */
[----:B------:R-:W-:Y:S01]  /*3a30*/  HFMA2 R141, -RZ, RZ, 0, 0 ;  /* 0x00000000ff8d7431 */ /* 0x000fe200000001ff */
[----:B------:R-:W-:Y:S01]  /*3a40*/  ISETP.NE.AND P0, PT, R87, RZ, PT ;  /* 0x000000ff5700720c */ /* 0x000fe20003f05270 */
[----:B------:R-:W-:Y:S01]  /*3a50*/  FMUL.FTZ R121, R32, R105 ;  /* 0x0000006920797220 */ /* 0x000fe20000410000 */
[----:B------:R-:W-:Y:S01]  /*3a60*/  ISETP.GE.AND P3, PT, R38, RZ, PT ;  /* 0x000000ff2600720c */ /* 0x000fe20003f66270 */
[----:B------:R-:W-:Y:S01]  /*3a70*/  FMUL.FTZ R146, R33, R132 ;  /* 0x0000008421927220 */ /* 0x000fe20000410000 */
[----:B------:R-:W-:Y:S01]  /*3a80*/  MOV R20, R120 ;  /* 0x0000007800147202 */ /* 0x000fe20000000f00 */
[----:B--2---:R-:W2:Y:S01]  /*3a90*/  MUFU.RCP R40, R40 ;  /* 0x0000002800287308 */ /* 0x004ea20000001000 */
[----:B------:R-:W4:Y:S01]  /*3aa0*/  LDC.64 R68, c[0x0][0x460] ;  /* 0x00011800ff447b82 */ /* 0x000f220000000a00 */
[----:B------:R-:W-:Y:S01]  /*3ab0*/  MOV R21, R93 ;  /* 0x0000005d00157202 */ /* 0x000fe20000000f00 */
[----:B0-----:R-:W-:Y:S01]  /*3ac0*/  IMAD R23, R53, UR8, RZ ;  /* 0x0000000835177c24 */ /* 0x001fe2000f8e02ff */
[----:B------:R-:W-:Y:S01]  /*3ad0*/  IADD3 R62, P4, PT, R124, R76, RZ ;  /* 0x0000004c7c3e7210 */ /* 0x000fe20007f9e0ff */
[----:B------:R-:W-:Y:S01]  /*3ae0*/  FMUL.FTZ R123, R34, R103 ;  /* 0x00000067227b7220 */ /* 0x000fe20000410000 */
[----:B------:R-:W-:Y:S01]  /*3af0*/  FMUL.FTZ R148, R35, R130 ;  /* 0x0000008223947220 */ /* 0x000fe20000410000 */
[----:B------:R-:W-:Y:S01]  /*3b00*/  IMAD.WIDE.U32 R58, R52, UR8, R20 ;  /* 0x00000008343a7c25 */ /* 0x000fe2000f8e0014 */
[----:B-1----:R-:W-:Y:S01]  /*3b10*/  SHF.L.U64.HI R164, R64, 0x2, R65 ;  /* 0x0000000240a47819 */ /* 0x002fe20000010241 */
[----:B------:R-:W0:Y:S02]  /*3b20*/  LDC.64 R70, c[0x0][0x3f0] ;  /* 0x0000fc00ff467b82 */ /* 0x000e240000000a00 */
[----:B------:R-:W-:Y:S01]  /*3b30*/  FMUL.FTZ R125, R28, R109 ;  /* 0x0000006d1c7d7220 */ /* 0x000fe20000410000 */
[----:B------:R-:W-:-:S02]  /*3b40*/  IMAD R23, R52, UR9, R23 ;  /* 0x0000000934177c24 */ /* 0x000fc4000f8e0217 */
        /* <DEDUP_REMOVED lines=8> */
[----:B------:R-:W-:Y:S01]  /*3bd0*/  FMUL.FTZ R156, R27, R140 ;  /* 0x0000008c1b9c7220 */ /* 0x000fe20000410000 */
[----:B------:R-:W-:Y:S01]  /*3be0*/  FMUL.FTZ R139, R22, R119 ;  /* 0x00000077168b7220 */ /* 0x000fe20000410000 */
[----:B------:R-:W-:Y:S01]  /*3bf0*/  MOV R162, RZ ;  /* 0x000000ff00a27202 */ /* 0x000fe20000000f00 */
[----:B------:R-:W2:Y:S01]  /*3c00*/  F2I.FTZ.U32.TRUNC.NTZ R37, R37 ;  /* 0x0000002500257305 */ /* 0x000ea2000021f000 */
[----:B------:R-:W-:Y:S01]  /*3c10*/  MOV R143, R83 ;  /* 0x00000053008f7202 */ /* 0x000fe20000000f00 */
[----:B------:R-:W-:Y:S01]  /*3c20*/  UIADD3 UR7, UPT, UPT, UR4, 0x10a0, URZ ;  /* 0x000010a004077890 */ /* 0x000fe2000fffe0ff */
[----:B------:R-:W-:Y:S01]  /*3c30*/  MOV R145, R81 ;  /* 0x0000005100917202 */ /* 0x000fe20000000f00 */
[----:B------:R-:W-:Y:S01]  /*3c40*/  UIADD3 UR6, UPT, UPT, -UR6, URZ, URZ ;  /* 0x000000ff06067290 */ /* 0x000fe2000fffe1ff */
[----:B------:R-:W-:Y:S01]  /*3c50*/  IADD3.X R63, PT, PT, R3, R97, RZ, P4, !PT ;  /* 0x00000061033f7210 */ /* 0x000fe200027fe4ff */
[----:B------:R-:W0:Y:S01]  /*3c60*/  LDCU.64 UR12, c[0x0][0x460] ;  /* 0x00008c00ff0c77ac */ /* 0x000e220008000a00 */
[----:B---3--:R-:W-:-:S02]  /*3c70*/  SHF.L.U64.HI R67, R66, 0x2, R67 ;  /* 0x0000000242437819 */ /* 0x008fc40000010243 */
[----:B----4-:R-:W-:Y:S01]  /*3c80*/  SHF.L.U64.HI R69, R68, 0x2, R69 ;  /* 0x0000000244457819 */ /* 0x010fe20000010245 */
[----:B------:R-:W-:Y:S01]  /*3c90*/  UMOV UR4, URZ ;  /* 0x000000ff00047c82 */ /* 0x000fe20008000000 */
[----:B0-----:R-:W-:Y:S01]  /*3ca0*/  SHF.L.U64.HI R71, R70, 0x2, R71 ;  /* 0x0000000246477819 */ /* 0x001fe20000010247 */
[----:B------:R-:W-:Y:S01]  /*3cb0*/  UMOV UR5, URZ ;  /* 0x000000ff00057c82 */ /* 0x000fe20008000000 */
[----:B------:R-:W-:Y:S02]  /*3cc0*/  IADD3 R65, PT, PT, R59, R23, RZ ;  /* 0x000000173b417210 */ /* 0x000fe40007ffe0ff */
[----:B--2---:R-:W-:-:S05]  /*3cd0*/  IADD3 R36, PT, PT, RZ, -R37, RZ ;  /* 0x80000025ff247210 */ /* 0x004fca0007ffe0ff */
        /* <DEDUP_REMOVED lines=16> */
.L_x_719:
[----:B01----:R-:W2:Y:S04]  /*3de0*/  LDG.E.128 R36, desc[UR10][R62.64+-0x400] ;  /* 0xfffc000a3e247981 */ /* 0x003ea8000c1e1d00 */
[----:B------:R-:W3:Y:S04]  /*3df0*/  LDG.E.128 R40, desc[UR10][R62.64+-0x200] ;  /* 0xfffe000a3e287981 */ /* 0x000ee8000c1e1d00 */
[----:B------:R-:W4:Y:S04]  /*3e00*/  LDG.E.128 R44, desc[UR10][R62.64] ;  /* 0x0000000a3e2c7981 */ /* 0x000f28000c1e1d00 */
[----:B------:R-:W5:Y:S01]  /*3e10*/  LDG.E.128 R48, desc[UR10][R62.64+0x200] ;  /* 0x0002000a3e307981 */ /* 0x000f62000c1e1d00 */
[----:B------:R-:W-:-:S02]  /*3e20*/  MOV R72, R143 ;  /* 0x0000008f00487202 */ /* 0x000fc40000000f00 */
[----:B------:R-:W-:-:S05]  /*3e30*/  MOV R73, R145 ;  /* 0x0000009100497202 */ /* 0x000fca0000000f00 */
[----:B------:R0:W5:Y:S02]  /*3e40*/  LDG.E R149, desc[UR10][R72.64] ;  /* 0x0000000a48957981 */ /* 0x000164000c1e1900 */
[----:B0-----:R-:W-:Y:S02]  /*3e50*/  MOV R72, R20 ;  /* 0x0000001400487202 */ /* 0x001fe40000000f00 */
[----:B------:R-:W-:Y:S01]  /*3e60*/  MOV R73, R21 ;  /* 0x0000001500497202 */ /* 0x000fe20000000f00 */
        /* <DEDUP_REMOVED lines=24> */
[----:B------:R-:W-:Y:S01]  /*3ff0*/  ISETP.GE.U32.AND P0, PT, R104, R75, PT ;  /* 0x0000004b6800720c */ /* 0x000fe20003f06070 */
        /* <DEDUP_REMOVED lines=18> */
[----:B------:R-:W-:Y:S01]  /*4120*/  FMUL.FTZ R42, R153, R115 ;  /* 0x00000073992a7220 */ /* 0x000fe20000410000 */
[----:B------:R-:W-:Y:S01]  /*4130*/  FMUL.FTZ R38, R123, R38 ;  /* 0x000000267b267220 */ /* 0x000fe20000410000 */
[----:B------:R-:W-:Y:S01]  /*4140*/  FMUL.FTZ R40, R125, R40 ;  /* 0x000000287d287220 */ /* 0x000fe20000410000 */
[----:B------:R-:W-:Y:S01]  /*4150*/  FMUL.FTZ R171, R133, R44 ;  /* 0x0000002c85ab7220 */ /* 0x000fe20000410000 */
[----:B------:R1:W-:Y:S01]  /*4160*/  MUFU.EX2 R174, R42 ;  /* 0x0000002a00ae7308 */ /* 0x0003e20000000800 */
[C---:B0-----:R-:W-:Y:S01]  /*4170*/  FMUL.FTZ R36, R153.reuse, R140 ;  /* 0x0000008c99247220 */ /* 0x041fe20000410000 */
        /* <DEDUP_REMOVED lines=75> */
[----:B------:R-:W-:-:S03]  /*4630*/  HFMA2 R36, -RZ, RZ, 1.875, 0 ;  /* 0x3f800000ff247431 */ /* 0x000fc600000001ff */
[----:B------:R-:W-:-:S13]  /*4640*/  PLOP3.LUT P0, PT, P0, P1, PT, 0x80, 0x8 ;  /* 0x000000000008781c */ /* 0x000fda0000703070 */
[----:B------:R-:W-:Y:S05]  /*4650*/  @!P0 BRA `(.L_x_715) ;  /* 0x0000000000108947 */ /* 0x000fea0003800000 */
[----:B------:R-:W-:-:S04]  /*4660*/  IADD3 R38, P0, PT, R141, R58, RZ ;  /* 0x0000003a8d267210 */ /* 0x000fc80007f1e0ff */
[----:B------:R-:W-:-:S05]  /*4670*/  IADD3.X R39, PT, PT, R162, R65, RZ, P0, !PT ;  /* 0x00000041a2277210 */ /* 0x000fca00007fe4ff */
[----:B------:R1:W5:Y:S01]  /*4680*/  LDG.E R37, desc[UR10][R38.64] ;  /* 0x0000000a26257981 */ /* 0x000362000c1e1900 */
[----:B------:R-:W-:Y:S05]  /*4690*/  BRA `(.L_x_714) ;  /* 0x0000000000147947 */ /* 0x000fea0003800000 */
.L_x_715:
[----:B------:R-:W-:Y:S01]  /*46a0*/  MOV R37, RZ ;  /* 0x000000ff00257202 */ /* 0x000fe20000000f00 */
[----:B------:R-:W-:Y:S06]  /*46b0*/  @!P2 BRA `(.L_x_714) ;  /* 0x00000000000ca947 */ /* 0x000fec0003800000 */
[----:B------:R-:W-:-:S04]  /*46c0*/  IADD3 R38, P0, PT, R120, R141, RZ ;  /* 0x0000008d78267210 */ /* 0x000fc80007f1e0ff */
[----:B------:R-:W-:-:S05]  /*46d0*/  IADD3.X R39, PT, PT, R93, R162, RZ, P0, !PT ;  /* 0x000000a25d277210 */ /* 0x000fca00007fe4ff */
[----:B------:R2:W5:Y:S04]  /*46e0*/  LDG.E R37, desc[UR10][R38.64] ;  /* 0x0000000a26257981 */ /* 0x000568000c1e1900 */
.L_x_714:
        /* <DEDUP_REMOVED lines=118> */
.L_x_718:
[----:B------:R-:W-:-:S04]  /*4e50*/  ISETP.NE.AND P0, PT, R79, R112, PT ;  /* 0x000000704f00720c */ /* 0x000fc80003f05270 */
[----:B------:R-:W-:-:S13]  /*4e60*/  ISETP.NE.OR P0, PT, R37, RZ, P0 ;  /* 0x000000ff2500720c */ /* 0x000fda0000705670 */
[----:B------:R-:W-:-:S04]  /*4e70*/  @!P0 IADD3 R36, P3, PT, R120, R141, RZ ;  /* 0x0000008d78248210 */ /* 0x000fc80007f7e0ff */
[----:B------:R-:W-:-:S05]  /*4e80*/  @!P0 IADD3.X R37, PT, PT, R93, R162, RZ, P3, !PT ;  /* 0x000000a25d258210 */ /* 0x000fca0001ffe4ff */
[----:B------:R0:W-:Y:S04]  /*4e90*/  @!P0 STG.E desc[UR10][R36.64], R41 ;  /* 0x0000002924008986 */ /* 0x0001e8000c10190a */
.L_x_717:
[----:B------:R-:W-:Y:S05]  /*4ea0*/  BSYNC.RECONVERGENT B0 ;  /* 0x0000000000007941 */ /* 0x000fea0003800200 */
.L_x_716:
        /* <DEDUP_REMOVED lines=30> */
.L_x_713:
[----:B------:R-:W-:Y:S01]  /*5090*/  BAR.SYNC.DEFER_BLOCKING 0x0 ;  /* 0x0000000000007b1d */ /* 0x000fe20000010000 */
[----:B------:R-:W-:-:S05]  /*50a0*/  HFMA2 R109, -RZ, RZ, 0, 0 ;  /* 0x00000000ff6d7431 */ /* 0x000fca00000001ff */
[----:B------:R-:W0:Y:S02]  /*50b0*/  LDCU.128 UR4, c[0x0][0x430] ;  /* 0x00008600ff0477ac */ /* 0x000e240008000c00 */
[----:B-1----:R-:W1:Y:S01]  /*50c0*/  LDC.64 R38, c[0x0][0x4a8] ;  /* 0x00012a00ff267b82 */ /* 0x002e620000000a00 */
[----:B------:R-:W2:Y:S07]  /*50d0*/  LDCU.128 UR12, c[0x0][0x420] ;  /* 0x00008400ff0c77ac */ /* 0x000eae0008000c00 */
[----:B------:R-:W3:Y:S01]  /*50e0*/  LDC.64 R42, c[0x0][0x4b8] ;  /* 0x00012e00ff2a7b82 */ /* 0x000ee20000000a00 */
[----:B------:R-:W-:Y:S01]  /*50f0*/  STS.128 [R0], R4 ;  /* 0x0000000400007388 */ /* 0x000fe20000000c00 */
[----:B0-----:R-:W-:-:S03]  /*5100*/  IMAD.WIDE.U32 R36, R101, UR4, R108 ;  /* 0x0000000465247c25 */ /* 0x001fc6000f8e006c */
[----:B------:R-:W-:Y:S01]  /*5110*/  STS.128 [R0+0x10], R8 ;  /* 0x0000100800007388 */ /* 0x000fe20000000c00 */
[C---:B------:R-:W-:Y:S02]  /*5120*/  IMAD R37, R101.reuse, UR5, R37 ;  /* 0x0000000565257c24 */ /* 0x040fe4000f8e0225 */
[----:B--2---:R-:W-:Y:S01]  /*5130*/  IMAD.WIDE.U32 R40, R101, UR12, R108 ;  /* 0x0000000c65287c25 */ /* 0x004fe2000f8e006c */
[----:B------:R-:W-:Y:S03]  /*5140*/  STS.128 [R0+0x20], R12 ;  /* 0x0000200c00007388 */ /* 0x000fe60000000c00 */
[----:B------:R-:W-:Y:S01]  /*5150*/  IMAD.WIDE.U32 R36, R99, UR6, R36 ;  /* 0x0000000663247c25 */ /* 0x000fe2000f8e0024 */
[----:B------:R-:W-:Y:S01]  /*5160*/  STS.128 [R0+0x30], R16 ;  /* 0x0000301000007388 */ /* 0x000fe20000000c00 */
[----:B------:R-:W-:-:S03]  /*5170*/  NOP ;  /* 0x0000000000007918 */ /* 0x000fc60000000000 */
[----:B------:R-:W0:Y:S01]  /*5180*/  LDS.128 R32, [R74] ;  /* 0x000000004a207984 */ /* 0x000e220000000c00 */
[----:B------:R-:W-:Y:S01]  /*5190*/  IMAD R37, R99, UR7, R37 ;  /* 0x0000000763257c24 */ /* 0x000fe2000f8e0225 */
[C---:B-1----:R-:W-:Y:S01]  /*51a0*/  LEA R38, P0, R36.reuse, R38, 0x2 ;  /* 0x0000002624267211 */ /* 0x042fe200078010ff */
[----:B------:R-:W-:Y:S01]  /*51b0*/  IMAD R41, R101, UR13, R41 ;  /* 0x0000000d65297c24 */ /* 0x000fe2000f8e0229 */
[----:B------:R-:W1:Y:S01]  /*51c0*/  LDS.128 R28, [R74+0x200] ;  /* 0x000200004a1c7984 */ /* 0x000e620000000c00 */
[----:B------:R-:W2:Y:S01]  /*51d0*/  LDCU.128 UR4, c[0x0][0x440] ;  /* 0x00008800ff0477ac */ /* 0x000ea20008000c00 */
[----:B------:R-:W-:Y:S01]  /*51e0*/  LEA.HI.X R39, R36, R39, R37, 0x2, P0 ;  /* 0x0000002724277211 */ /* 0x000fe200000f1425 */
[----:B------:R-:W-:Y:S01]  /*51f0*/  IMAD.WIDE.U32 R40, R99, UR14, R40 ;  /* 0x0000000e63287c25 */ /* 0x000fe2000f8e0028 */
[----:B------:R-:W4:Y:S03]  /*5200*/  LDS.128 R24, [R74+0x400] ;  /* 0x000400004a187984 */ /* 0x000f260000000c00 */
[----:B------:R-:W-:Y:S01]  /*5210*/  IMAD.WIDE.U32 R36, R77, 0x10, R38 ;  /* 0x000000104d247825 */ /* 0x000fe200078e0026 */
[----:B------:R-:W5:Y:S01]  /*5220*/  LDS.128 R20, [R74+0x600] ;  /* 0x000600004a147984 */ /* 0x000f620000000c00 */
[----:B---3--:R-:W-:-:S02]  /*5230*/  LEA R42, P0, R40, R42, 0x2 ;  /* 0x0000002a282a7211 */ /* 0x008fc400078010ff */
[----:B------:R-:W-:-:S05]  /*5240*/  IMAD R41, R99, UR15, R41 ;  /* 0x0000000f63297c24 */ /* 0x000fca000f8e0229 */
[----:B------:R-:W-:-:S03]  /*5250*/  LEA.HI.X R43, R40, R43, R41, 0x2, P0 ;  /* 0x0000002b282b7211 */ /* 0x000fc600000f1429 */
[----:B------:R-:W-:Y:S01]  /*5260*/  IMAD.WIDE.U32 R38, R77, 0x10, R42 ;  /* 0x000000104d267825 */ /* 0x000fe200078e002a */
[----:B0-----:R-:W-:Y:S04]  /*5270*/  STG.E.128 desc[UR10][R36.64], R32 ;  /* 0x0000002024007986 */ /* 0x001fe8000c101d0a */
[----:B-1----:R-:W-:Y:S04]  /*5280*/  STG.E.128 desc[UR10][R36.64+0x200], R28 ;  /* 0x0002001c24007986 */ /* 0x002fe8000c101d0a */
[----:B----4-:R-:W-:Y:S04]  /*5290*/  STG.E.128 desc[UR10][R36.64+0x400], R24 ;  /* 0x0004001824007986 */ /* 0x010fe8000c101d0a */
[----:B-----5:R-:W-:Y:S01]  /*52a0*/  STG.E.128 desc[UR10][R36.64+0x600], R20 ;  /* 0x0006001424007986 */ /* 0x020fe2000c101d0a */
[----:B------:R-:W-:Y:S06]  /*52b0*/  BAR.SYNC.DEFER_BLOCKING 0x0 ;  /* 0x0000000000007b1d */ /* 0x000fec0000010000 */
[----:B------:R-:W3:Y:S04]  /*52c0*/  LDG.E.128 R40, desc[UR10][R38.64] ;  /* 0x0000000a26287981 */ /* 0x000ee8000c1e1d00 */
[----:B------:R-:W4:Y:S04]  /*52d0*/  LDG.E.128 R44, desc[UR10][R38.64+0x200] ;  /* 0x0002000a262c7981 */ /* 0x000f28000c1e1d00 */
[----:B------:R-:W5:Y:S04]  /*52e0*/  LDG.E.128 R48, desc[UR10][R38.64+0x400] ;  /* 0x0004000a26307981 */ /* 0x000f68000c1e1d00 */
[----:B------:R-:W2:Y:S01]  /*52f0*/  LDG.E.128 R60, desc[UR10][R38.64+0x600] ;  /* 0x0006000a263c7981 */ /* 0x000ea2000c1e1d00 */
[----:B------:R-:W-:-:S02]  /*5300*/  IADD3 R79, PT, PT, R79, 0x1, RZ ;  /* 0x000000014f4f7810 */ /* 0x000fc40007ffe0ff */
[----:B------:R-:W-:Y:S02]  /*5310*/  MOV R125, R97 ;  /* 0x00000061007d7202 */ /* 0x000fe40000000f00 */
[----:B------:R-:W-:Y:S02]  /*5320*/  MOV R123, R95 ;  /* 0x0000005f007b7202 */ /* 0x000fe40000000f00 */
[C---:B------:R-:W-:Y:S01]  /*5330*/  IADD3 R114, PT, PT, R75.reuse, R114, RZ ;  /* 0x000000724b727210 */ /* 0x040fe20007ffe0ff */
[----:B------:R-:W-:-:S04]  /*5340*/  IMAD.WIDE.U32 R124, R75, 0x4, R124 ;  /* 0x000000044b7c7825 */ /* 0x000fc800078e007c */
[----:B------:R-:W-:Y:S01]  /*5350*/  IMAD.WIDE.U32 R122, R75, 0x4, R122 ;  /* 0x000000044b7a7825 */ /* 0x000fe200078e007a */
[----:B------:R-:W-:-:S04]  /*5360*/  MOV R97, R125 ;  /* 0x0000007d00617202 */ /* 0x000fc80000000f00 */
[----:B------:R-:W-:Y:S01]  /*5370*/  MOV R95, R123 ;  /* 0x0000007b005f7202 */ /* 0x000fe20000000f00 */
[----:B---3--:R-:W-:Y:S04]  /*5380*/  STS.128 [R74], R40 ;  /* 0x000000284a007388 */ /* 0x008fe80000000c00 */
[----:B----4-:R-:W-:Y:S04]  /*5390*/  STS.128 [R74+0x200], R44 ;  /* 0x0002002c4a007388 */ /* 0x010fe80000000c00 */
[----:B-----5:R-:W-:Y:S04]  /*53a0*/  STS.128 [R74+0x400], R48 ;  /* 0x000400304a007388 */ /* 0x020fe80000000c00 */
[----:B--2---:R-:W-:Y:S01]  /*53b0*/  STS.128 [R74+0x600], R60 ;  /* 0x0006003c4a007388 */ /* 0x004fe20000000c00 */
        /* <DEDUP_REMOVED lines=41> */
[----:B------:R-:W2:Y:S01]  /*5650*/  MUFU.RCP R59, R36 ;  /* 0x00000024003b7308 */ /* 0x000ea20000001000 */
[----:B0-----:R-:W-:-:S07]  /*5660*/  FADD.FTZ R46, R46, 1 ;  /* 0x3f8000002e2e7421 */ /* 0x001fce0000010000 */
[----:B------:R-:W0:Y:S01]  /*5670*/  MUFU.EX2 R49, R49 ;  /* 0x0000003100317308 */ /* 0x000e220000000800 */
[----:B-1----:R-:W-:-:S07]  /*5680*/  FADD.FTZ R48, R48, 1 ;  /* 0x3f80000030307421 */ /* 0x002fce0000010000 */
[----:B------:R2:W1:Y:S08]  /*5690*/  MUFU.RCP R58, R37 ;  /* 0x00000025003a7308 */ /* 0x0004700000001000 */
[----:B------:R-:W3:Y:S01]  /*56a0*/  MUFU.EX2 R50, R50 ;  /* 0x0000003200327308 */ /* 0x000ee20000000800 */
[----:B--2---:R-:W-:Y:S01]  /*56b0*/  FMUL.FTZ R37, R32, R59 ;  /* 0x0000003b20257220 */ /* 0x004fe20000410000 */
[----:B0-----:R-:W-:-:S03]  /*56c0*/  FADD.FTZ R49, R49, 1 ;  /* 0x3f80000031317421 */ /* 0x001fc60000010000 */
[----:B------:R-:W-:-:S03]  /*56d0*/  FMUL.FTZ R4, R37, R4 ;  /* 0x0000000425047220 */ /* 0x000fc60000410000 */
[----:B------:R-:W0:Y:S01]  /*56e0*/  MUFU.RCP R61, R38 ;  /* 0x00000026003d7308 */ /* 0x000e220000001000 */
[----:B-1----:R-:W-:-:S04]  /*56f0*/  FMUL.FTZ R32, R33, R58 ;  /* 0x0000003a21207220 */ /* 0x002fc80000410000 */
[----:B------:R-:W-:-:S03]  /*5700*/  FMUL.FTZ R5, R32, R5 ;  /* 0x0000000520057220 */ /* 0x000fc60000410000 */
[----:B------:R-:W1:Y:S01]  /*5710*/  MUFU.EX2 R43, R43 ;  /* 0x0000002b002b7308 */ /* 0x000e620000000800 */
[----:B---3--:R-:W-:-:S07]  /*5720*/  FADD.FTZ R50, R50, 1 ;  /* 0x3f80000032327421 */ /* 0x008fce0000010000 */
[----:B------:R-:W2:Y:S01]  /*5730*/  MUFU.EX2 R47, R47 ;  /* 0x0000002f002f7308 */ /* 0x000ea20000000800 */
[----:B0-----:R-:W-:-:S04]  /*5740*/  FMUL.FTZ R33, R34, R61 ;  /* 0x0000003d22217220 */ /* 0x001fc80000410000 */
[----:B------:R-:W-:-:S03]  /*5750*/  FMUL.FTZ R6, R33, R6 ;  /* 0x0000000621067220 */ /* 0x000fc60000410000 */
[----:B------:R-:W0:Y:S01]  /*5760*/  MUFU.EX2 R51, R51 ;  /* 0x0000003300337308 */ /* 0x000e220000000800 */
[----:B-1----:R-:W-:-:S07]  /*5770*/  FADD.FTZ R43, R43, 1 ;  /* 0x3f8000002b2b7421 */ /* 0x002fce0000010000 */
[----:B------:R-:W1:Y:S01]  /*5780*/  MUFU.RCP R60, R39 ;  /* 0x00000027003c7308 */ /* 0x000e620000001000 */
[----:B--2---:R-:W-:-:S07]  /*5790*/  FADD.FTZ R47, R47, 1 ;  /* 0x3f8000002f2f7421 */ /* 0x004fce0000010000 */
[----:B------:R-:W2:Y:S01]  /*57a0*/  MUFU.RCP R63, R40 ;  /* 0x00000028003f7308 */ /* 0x000ea20000001000 */
[----:B0-----:R-:W-:-:S07]  /*57b0*/  FADD.FTZ R51, R51, 1 ;  /* 0x3f80000033337421 */ /* 0x001fce0000010000 */
[----:B------:R-:W0:Y:S01]  /*57c0*/  MUFU.RCP R62, R41 ;  /* 0x00000029003e7308 */ /* 0x000e220000001000 */
[----:B-1----:R-:W-:-:S04]  /*57d0*/  FMUL.FTZ R34, R35, R60 ;  /* 0x0000003c23227220 */ /* 0x002fc80000410000 */
[----:B------:R-:W-:Y:S01]  /*57e0*/  FMUL.FTZ R7, R34, R7 ;  /* 0x0000000722077220 */ /* 0x000fe20000410000 */
[----:B------:R-:W-:Y:S01]  /*57f0*/  BAR.SYNC.DEFER_BLOCKING 0x0 ;  /* 0x0000000000007b1d */ /* 0x000fe20000010000 */
[----:B--2---:R-:W-:-:S05]  /*5800*/  FMUL.FTZ R33, R28, R63 ;  /* 0x0000003f1c217220 */ /* 0x004fca0000410000 */
[----:B------:R-:W1:Y:S01]  /*5810*/  MUFU.RCP R65, R42 ;  /* 0x0000002a00417308 */ /* 0x000e620000001000 */
[----:B------:R-:W-:Y:S01]  /*5820*/  FMUL.FTZ R8, R33, R8 ;  /* 0x0000000821087220 */ /* 0x000fe20000410000 */
[----:B0-----:R-:W-:-:S06]  /*5830*/  FMUL.FTZ R28, R29, R62 ;  /* 0x0000003e1d1c7220 */ /* 0x001fcc0000410000 */
[----:B------:R-:W0:Y:S01]  /*5840*/  MUFU.RCP R67, R44 ;  /* 0x0000002c00437308 */ /* 0x000e220000001000 */
[----:B------:R-:W-:-:S07]  /*5850*/  FMUL.FTZ R9, R28, R9 ;  /* 0x000000091c097220 */ /* 0x000fce0000410000 */
[----:B------:R-:W2:Y:S01]  /*5860*/  MUFU.RCP R38, R45 ;  /* 0x0000002d00267308 */ /* 0x000ea20000001000 */
[----:B-1----:R-:W-:Y:S01]  /*5870*/  FMUL.FTZ R29, R30, R65 ;  /* 0x000000411e1d7220 */ /* 0x002fe20000410000 */
[----:B------:R1:W-:Y:S03]  /*5880*/  STS.128 [R0], R4 ;  /* 0x0000000400007388 */ /* 0x0003e60000000c00 */
[----:B------:R-:W-:-:S03]  /*5890*/  FMUL.FTZ R10, R29, R10 ;  /* 0x0000000a1d0a7220 */ /* 0x000fc60000410000 */
[----:B------:R-:W3:Y:S01]  /*58a0*/  MUFU.RCP R39, R46 ;  /* 0x0000002e00277308 */ /* 0x000ee20000001000 */
[----:B0-----:R-:W-:-:S04]  /*58b0*/  FMUL.FTZ R29, R24, R67 ;  /* 0x00000043181d7220 */ /* 0x001fc80000410000 */
[----:B------:R-:W-:-:S03]  /*58c0*/  FMUL.FTZ R12, R29, R12 ;  /* 0x0000000c1d0c7220 */ /* 0x000fc60000410000 */
[----:B------:R-:W0:Y:S01]  /*58d0*/  MUFU.RCP R41, R48 ;  /* 0x0000003000297308 */ /* 0x000e220000001000 */
[----:B--2---:R-:W-:Y:S01]  /*58e0*/  FMUL.FTZ R24, R25, R38 ;  /* 0x0000002619187220 */ /* 0x004fe20000410000 */
[----:B-1----:R-:W-:Y:S01]  /*58f0*/  IMAD.WIDE.U32 R4, R101, UR4, R108 ;  /* 0x0000000465047c25 */ /* 0x002fe2000f8e006c */
[----:B------:R-:W-:-:S03]  /*5900*/  IADD3 R108, PT, PT, R75, R108, RZ ;  /* 0x0000006c4b6c7210 */ /* 0x000fc60007ffe0ff */
[----:B------:R-:W-:Y:S01]  /*5910*/  FMUL.FTZ R13, R24, R13 ;  /* 0x0000000d180d7220 */ /* 0x000fe20000410000 */
[----:B------:R-:W-:Y:S01]  /*5920*/  IMAD R5, R101, UR5, R5 ;  /* 0x0000000565057c24 */ /* 0x000fe2000f8e0205 */
[----:B------:R-:W1:Y:S01]  /*5930*/  MUFU.RCP R42, R49 ;  /* 0x00000031002a7308 */ /* 0x000e620000001000 */
[----:B---3--:R-:W-:Y:S01]  /*5940*/  FMUL.FTZ R25, R26, R39 ;  /* 0x000000271a197220 */ /* 0x008fe20000410000 */
[----:B------:R-:W-:-:S04]  /*5950*/  IMAD.WIDE.U32 R4, R99, UR6, R4 ;  /* 0x0000000663047c25 */ /* 0x000fc8000f8e0004 */
        /* <DEDUP_REMOVED lines=9> */
[----:B------:R-:W-:-:S03]  /*59f0*/  FMUL.FTZ R18, R21, R18 ;  /* 0x0000001215127220 */ /* 0x000fc60000410000 */
[----:B------:R-:W2:Y:S01]  /*5a00*/  MUFU.RCP R32, R51 ;  /* 0x0000003300207308 */ /* 0x000ea20000001000 */
[----:B0-----:R-:W-:Y:S02]  /*5a10*/  FMUL.FTZ R30, R31, R36 ;  /* 0x000000241f1e7220 */ /* 0x001fe40000410000 */
[----:B------:R-:W0:Y:S02]  /*5a20*/  LDC.64 R36, c[0x0][0x4c0] ;  /* 0x00013000ff247b82 */ /* 0x000e240000000a00 */
[----:B------:R-:W-:Y:S01]  /*5a30*/  FMUL.FTZ R11, R30, R11 ;  /* 0x0000000b1e0b7220 */ /* 0x000fe20000410000 */
[----:B-1----:R-:W-:-:S04]  /*5a40*/  FMUL.FTZ R26, R27, R40 ;  /* 0x000000281b1a7220 */ /* 0x002fc80000410000 */
[----:B------:R-:W-:Y:S01]  /*5a50*/  STS.128 [R0+0x10], R8 ;  /* 0x0000100800007388 */ /* 0x000fe20000000c00 */
[----:B------:R-:W-:Y:S01]  /*5a60*/  FMUL.FTZ R15, R26, R15 ;  /* 0x0000000f1a0f7220 */ /* 0x000fe20000410000 */
[----:B--2---:R-:W-:-:S04]  /*5a70*/  FMUL.FTZ R22, R23, R32 ;  /* 0x0000002017167220 */ /* 0x004fc80000410000 */
[----:B------:R-:W-:Y:S01]  /*5a80*/  STS.128 [R0+0x20], R12 ;  /* 0x0000200c00007388 */ /* 0x000fe20000000c00 */
[----:B------:R-:W-:-:S05]  /*5a90*/  FMUL.FTZ R19, R22, R19 ;  /* 0x0000001316137220 */ /* 0x000fca0000410000 */
[----:B------:R1:W-:Y:S01]  /*5aa0*/  STS.128 [R0+0x30], R16 ;  /* 0x0000301000007388 */ /* 0x0003e20000000c00 */
[----:B------:R-:W-:-:S03]  /*5ab0*/  NOP ;  /* 0x0000000000007918 */ /* 0x000fc60000000000 */
[----:B------:R-:W2:Y:S01]  /*5ac0*/  LDS.128 R20, [R74] ;  /* 0x000000004a147984 */ /* 0x000ea20000000c00 */
[----:B0-----:R-:W-:-:S03]  /*5ad0*/  LEA R6, P0, R4, R36, 0x2 ;  /* 0x0000002404067211 */ /* 0x001fc600078010ff */
[----:B------:R-:W0:Y:S04]  /*5ae0*/  LDS.128 R24, [R74+0x200] ;  /* 0x000200004a187984 */ /* 0x000e280000000c00 */
[----:B------:R-:W3:Y:S01]  /*5af0*/  LDS.128 R28, [R74+0x400] ;  /* 0x000400004a1c7984 */ /* 0x000ee20000000c00 */
[----:B-1----:R-:W-:-:S03]  /*5b00*/  IMAD R0, R99, UR7, R5 ;  /* 0x0000000763007c24 */ /* 0x002fc6000f8e0205 */
[----:B------:R-:W1:Y:S02]  /*5b10*/  LDS.128 R32, [R74+0x600] ;  /* 0x000600004a207984 */ /* 0x000e640000000c00 */
[----:B------:R-:W-:Y:S02]  /*5b20*/  LEA.HI.X R7, R4, R37, R0, 0x2, P0 ;  /* 0x0000002504077211 */ /* 0x000fe400000f1400 */
[----:B------:R-:W-:Y:S01]  /*5b30*/  ISETP.NE.AND P0, PT, R79, R116, PT ;  /* 0x000000744f00720c */ /* 0x000fe20003f05270 */
[----:B------:R-:W-:-:S05]  /*5b40*/  IMAD.WIDE.U32 R4, R77, 0x10, R6 ;  /* 0x000000104d047825 */ /* 0x000fca00078e0006 */
[----:B--2---:R2:W-:Y:S04]  /*5b50*/  STG.E.128 desc[UR10][R4.64], R20 ;  /* 0x0000001404007986 */ /* 0x0045e8000c101d0a */
[----:B0-----:R2:W-:Y:S04]  /*5b60*/  STG.E.128 desc[UR10][R4.64+0x200], R24 ;  /* 0x0002001804007986 */ /* 0x0015e8000c101d0a */
[----:B---3--:R2:W-:Y:S04]  /*5b70*/  STG.E.128 desc[UR10][R4.64+0x400], R28 ;  /* 0x0004001c04007986 */ /* 0x0085e8000c101d0a */
[----:B-1----:R2:W-:Y:S01]  /*5b80*/  STG.E.128 desc[UR10][R4.64+0x600], R32 ;  /* 0x0006002004007986 */ /* 0x0025e2000c101d0a */
[----:B------:R-:W-:Y:S05]  /*5b90*/  @P0 BRA `(.L_x_720) ;  /* 0xffffffb4004c0947 */ /* 0x000fea000383ffff */
[----:B------:R-:W-:Y:S05]  /*5ba0*/  EXIT ;  /* 0x000000000000794d */ /* 0x000fea0003800000 */
.L_x_721:
        /* <DEDUP_REMOVED lines=13> */
.L_x_7946:


//--------------------- .text._Z25selective_scan_fwd_kernelI32Selective_Scan_fwd_kernel_traitsILi32ELi16ELi1ELb1ELb1ELb1ELb1ELb1EfffEEv13SSMParamsBase --------------------------
	.section	.text._Z25selective_scan_fwd_kernelI32Selective_Scan_fwd_kernel_traitsILi32ELi16ELi1ELb1ELb1ELb1ELb1ELb1EfffEEv13SSMParamsBase,"ax",@progbits
	.align	128
        .global         _Z25selective_scan_fwd_kernelI32Selective_Scan_fwd_kernel_traitsILi32ELi16ELi1ELb1ELb1ELb1ELb1ELb1EfffEEv13SSMParamsBase
        .type           _Z25selective_scan_fwd_kernelI32Selective_Scan_fwd_kernel_traitsILi32ELi16ELi1ELb1ELb1ELb1ELb1ELb1EfffEEv13SSMParamsBase,@function
        .size           _Z25selective_scan_fwd_kernelI32Selective_Scan_fwd_kernel_traitsILi32ELi16ELi1ELb1ELb1ELb1ELb1ELb1EfffEEv13SSMParamsBase,(.L_x_7947 - _Z25selective_scan_fwd_kernelI32Selective_Scan_fwd_kernel_traitsILi32ELi16ELi1ELb1ELb1ELb1ELb1ELb1EfffEEv13SSMParamsBase)
        .other          _Z25selective_scan_fwd_kernelI32Selective_Scan_fwd_kernel_traitsILi32ELi16ELi1ELb1ELb1ELb1ELb1ELb1EfffEEv13SSMParamsBase,@"STO_CUDA_ENTRY STV_DEFAULT"
_Z25selective_scan_fwd_kernelI32Selective_Scan_fwd_kernel_traitsILi32ELi16ELi1ELb1ELb1ELb1ELb1ELb1EfffEEv13SSMParamsBase:
.text._Z25selective_scan_fwd_kernelI32Selective_Scan_fwd_kernel_traitsILi32ELi16ELi1ELb1ELb1ELb1ELb1ELb1EfffEEv13SSMParamsBase:
        /* <DEDUP_REMOVED lines=43> */
.L_x_722:
        /* <DEDUP_REMOVED lines=94> */
.L_x_723:
        /* <DEDUP_REMOVED lines=11> */
.L_x_724:
        /* <DEDUP_REMOVED lines=72> */
.L_x_725:
        /* <DEDUP_REMOVED lines=29> */
.L_x_726:
        /* <DEDUP_REMOVED lines=51> */
.L_x_766:
        /* <DEDUP_REMOVED lines=298> */
.L_x_728:
[----:B------:R-:W-:Y:S05]  /*2560*/  BSYNC.RECONVERGENT B0 ;  /* 0x0000000000007941 */ /* 0x000fea0003800200 */
.L_x_727:
        /* <DEDUP_REMOVED lines=37> */
.L_x_730:
[----:B------:R-:W-:Y:S05]  /*27c0*/  BSYNC.RECONVERGENT B0 ;  /* 0x0000000000007941 */ /* 0x000fea0003800200 */
.L_x_729:
        /* <DEDUP_REMOVED lines=37> */
.L_x_732:
[----:B------:R-:W-:Y:S05]  /*2a20*/  BSYNC.RECONVERGENT B0 ;  /* 0x0000000000007941 */ /* 0x000fea0003800200 */
.L_x_731:
        /* <DEDUP_REMOVED lines=37> */
.L_x_734:
[----:B------:R-:W-:Y:S05]  /*2c80*/  BSYNC.RECONVERGENT B0 ;  /* 0x0000000000007941 */ /* 0x000fea0003800200 */
.L_x_733:
        /* <DEDUP_REMOVED lines=37> */
.L_x_736:
[----:B------:R-:W-:Y:S05]  /*2ee0*/  BSYNC.RECONVERGENT B0 ;  /* 0x0000000000007941 */ /* 0x000fea0003800200 */
.L_x_735:
        /* <DEDUP_REMOVED lines=37> */
.L_x_738:
[----:B------:R-:W-:Y:S05]  /*3140*/  BSYNC.RECONVERGENT B0 ;  /* 0x0000000000007941 */ /* 0x000fea0003800200 */
.L_x_737:
        /* <DEDUP_REMOVED lines=37> */
.L_x_740:
[----:B------:R-:W-:Y:S05]  /*33a0*/  BSYNC.RECONVERGENT B0 ;  /* 0x0000000000007941 */ /* 0x000fea0003800200 */
.L_x_739:
        /* <DEDUP_REMOVED lines=37> */
.L_x_742:
[----:B------:R-:W-:Y:S05]  /*3600*/  BSYNC.RECONVERGENT B0 ;  /* 0x0000000000007941 */ /* 0x000fea0003800200 */
.L_x_741:
        /* <DEDUP_REMOVED lines=37> */
.L_x_744:
[----:B------:R-:W-:Y:S05]  /*3860*/  BSYNC.RECONVERGENT B0 ;  /* 0x0000000000007941 */ /* 0x000fea0003800200 */
.L_x_743:
        /* <DEDUP_REMOVED lines=37> */
.L_x_746:
[----:B------:R-:W-:Y:S05]  /*3ac0*/  BSYNC.RECONVERGENT B0 ;  /* 0x0000000000007941 */ /* 0x000fea0003800200 */
.L_x_745:
        /* <DEDUP_REMOVED lines=37> */
.L_x_748:
[----:B------:R-:W-:Y:S05]  /*3d20*/  BSYNC.RECONVERGENT B0 ;  /* 0x0000000000007941 */ /* 0x000fea0003800200 */
.L_x_747:
        /* <DEDUP_REMOVED lines=37> */
.L_x_750:
[----:B------:R-:W-:Y:S05]  /*3f80*/  BSYNC.RECONVERGENT B0 ;  /* 0x0000000000007941 */ /* 0x000fea0003800200 */
.L_x_749:
        /* <DEDUP_REMOVED lines=37> */
.L_x_752:
[----:B------:R-:W-:Y:S05]  /*41e0*/  BSYNC.RECONVERGENT B0 ;  /* 0x0000000000007941 */ /* 0x000fea0003800200 */
.L_x_751:
        /* <DEDUP_REMOVED lines=37> */
.L_x_754:
[----:B------:R-:W-:Y:S05]  /*4440*/  BSYNC.RECONVERGENT B0 ;  /* 0x0000000000007941 */ /* 0x000fea0003800200 */
.L_x_753:
        /* <DEDUP_REMOVED lines=37> */
.L_x_756:
[----:B------:R-:W-:Y:S05]  /*46a0*/  BSYNC.RECONVERGENT B0 ;  /* 0x0000000000007941 */ /* 0x000fea0003800200 */
.L_x_755:
        /* <DEDUP_REMOVED lines=38> */
.L_x_758:
[----:B------:R-:W-:Y:S05]  /*4910*/  BSYNC.RECONVERGENT B0 ;  /* 0x0000000000007941 */ /* 0x000fea0003800200 */
.L_x_757:
        /* <DEDUP_REMOVED lines=95> */
.L_x_765:
        /* <DEDUP_REMOVED lines=299> */
.L_x_761:
[----:B------:R-:W-:Y:S01]  /*61c0*/  LOP3.LUT P6, RZ, R192, 0x1000, RZ, 0xc0, !PT ;  /* 0x00001000c0ff7812 */ /* 0x000fe200078cc0ff */
[----:B------:R-:W-:-:S12]  /*61d0*/  IMAD.MOV.U32 R27, RZ, RZ, RZ ;  /* 0x000000ffff1b7224 */ /* 0x000fd800078e00ff */
[----:B------:R-:W-:Y:S05]  /*61e0*/  @!P6 BRA `(.L_x_760) ;  /* 0x00000000000ce947 */ /* 0x000fea0003800000 */
[----:B------:R-:W-:-:S05]  /*61f0*/  IADD3 R28, P6, PT, R71, R161, RZ ;  /* 0x000000a1471c7210 */ /* 0x000fca0007fde0ff */
[----:B------:R-:W-:-:S05]  /*6200*/  IMAD.X R29, R69, 0x1, R162, P6 ;  /* 0x00000001451d7824 */ /* 0x000fca00030e06a2 */
[----:B------:R2:W5:Y:S03]  /*6210*/  LDG.E R27, desc[UR10][R28.64] ;  /* 0x0000000a1c1b7981 */ /* 0x000566000c1e1900 */
.L_x_760:
        /* <DEDUP_REMOVED lines=119> */
.L_x_764:
[----:B------:R-:W-:Y:S02]  /*6990*/  ISETP.NE.AND P6, PT, R55, R122, PT ;  /* 0x0000007a3700720c */ /* 0x000fe40003fc5270 */
[----:B------:R-:W-:Y:S02]  /*69a0*/  P2R R26, PR, RZ, 0x1 ;  /* 0x00000001ff1a7803 */ /* 0x000fe40000000000 */
[----:B------:R-:W-:-:S13]  /*69b0*/  ISETP.NE.OR P6, PT, R28, RZ, P6 ;  /* 0x000000ff1c00720c */ /* 0x000fda00037c5670 */
[----:B------:R-:W-:-:S04]  /*69c0*/  @!P6 IADD3 R28, P0, PT, R71, R161, RZ ;  /* 0x000000a1471ce210 */ /* 0x000fc80007f1e0ff */
[----:B------:R-:W-:Y:S02]  /*69d0*/  @!P6 IADD3.X R29, PT, PT, R69, R162, RZ, P0, !PT ;  /* 0x000000a2451de210 */ /* 0x000fe400007fe4ff */
[----:B------:R-:W-:-:S03]  /*69e0*/  ISETP.NE.AND P0, PT, R26, RZ, PT ;  /* 0x000000ff1a00720c */ /* 0x000fc60003f05270 */
[----:B------:R0:W-:Y:S10]  /*69f0*/  @!P6 STG.E desc[UR10][R28.64], R27 ;  /* 0x0000001b1c00e986 */ /* 0x0001f4000c10190a */
.L_x_763:
[----:B------:R-:W-:Y:S05]  /*6a00*/  BSYNC.RECONVERGENT B0 ;  /* 0x0000000000007941 */ /* 0x000fea0003800200 */
.L_x_762:
        /* <DEDUP_REMOVED lines=30> */
.L_x_759:
        /* <DEDUP_REMOVED lines=372> */
.L_x_767:
        /* <DEDUP_REMOVED lines=13> */
.L_x_7947:


//--------------------- .text._Z25selective_scan_fwd_kernelI32Selective_Scan_fwd_kernel_traitsILi32ELi8ELi1ELb0ELb1ELb1ELb0ELb0EfffEEv13SSMParamsBase --------------------------
	.section	.text._Z25selective_scan_fwd_kernelI32Selective_Scan_fwd_kernel_traitsILi32ELi8ELi1ELb0ELb1ELb1ELb0ELb0EfffEEv13SSMParamsBase,"ax",@progbits
	.align	128
        .global         _Z25selective_scan_fwd_kernelI32Selective_Scan_fwd_kernel_traitsILi32ELi8ELi1ELb0ELb1ELb1ELb0ELb0EfffEEv13SSMParamsBase
        .type           _Z25selective_scan_fwd_kernelI32Selective_Scan_fwd_kernel_traitsILi32ELi8ELi1ELb0ELb1ELb1ELb0ELb0EfffEEv13SSMParamsBase,@function
        .size           _Z25selective_scan_fwd_kernelI32Selective_Scan_fwd_kernel_traitsILi32ELi8ELi1ELb0ELb1ELb1ELb0ELb0EfffEEv13SSMParamsBase,(.L_x_7948 - _Z25selective_scan_fwd_kernelI32Selective_Scan_fwd_kernel_traitsILi32ELi8ELi1ELb0ELb1ELb1ELb0ELb0EfffEEv13SSMParamsBase)
        .other          _Z25selective_scan_fwd_kernelI32Selective_Scan_fwd_kernel_traitsILi32ELi8ELi1ELb0ELb1ELb1ELb0ELb0EfffEEv13SSMParamsBase,@"STO_CUDA_ENTRY STV_DEFAULT"
_Z25selective_scan_fwd_kernelI32Selective_Scan_fwd_kernel_traitsILi32ELi8ELi1ELb0ELb1ELb1ELb0ELb0EfffEEv13SSMParamsBase:
.text._Z25selective_scan_fwd_kernelI32Selective_Scan_fwd_kernel_traitsILi32ELi8ELi1ELb0ELb1ELb1ELb0ELb0EfffEEv13SSMParamsBase:
        /* <DEDUP_REMOVED lines=13> */
[----:B------:R-:W-:Y:S01]  /*00d0*/  HFMA2 R14, -RZ, RZ, 0, 0 ;  /* 0x00000000ff0e7431 */ /* 0x000fe200000001ff */
[----:B------:R-:W-:Y:S01]  /*00e0*/  PLOP3.LUT P1, PT, PT, PT, PT, 0x8, 0x80 ;  /* 0x000000000080781c */ /* 0x000fe20003f2e170 */
[----:B------:R-:W-:Y:S01]  /*00f0*/  IMAD.MOV.U32 R17, RZ, RZ, RZ ;  /* 0x000000ffff117224 */ /* 0x000fe200078e00ff */
[----:B------:R-:W-:Y:S01]  /*0100*/  PLOP3.LUT P0, PT, PT, PT, PT, 0x80, 0x8 ;  /* 0x000000000008781c */ /* 0x000fe20003f0f070 */
[----:B------:R-:W-:-:S08]  /*0110*/  IMAD.MOV.U32 R4, RZ, RZ, R3 ;  /* 0x000000ffff047224 */ /* 0x000fd000078e0003 */
        /* <DEDUP_REMOVED lines=10> */
[C---:B------:R-:W-:Y:S01]  /*01c0*/  @P0 LEA R10, P1, R4.reuse, R10, 0x2 ;  /* 0x0000000a040a0211 */ /* 0x040fe200078210ff */
[----:B------:R-:W1:Y:S03]  /*01d0*/  @!P0 LDC.64 R8, c[0x0][0x4d0] ;  /* 0x00013400ff088b82 */ /* 0x000e660000000a00 */
[----:B------:R-:W-:-:S05]  /*01e0*/  @P0 LEA.HI.X R11, R4, R11, R0, 0x2, P1 ;  /* 0x0000000b040b0211 */ /* 0x000fca00008f1400 */
[----:B------:R2:W5:Y:S01]  /*01f0*/  @P0 LDG.E R4, desc[UR10][R10.64] ;  /* 0x0000000a0a040981 */ /* 0x000562000c1e1900 */
[----:B------:R-:W3:Y:S08]  /*0200*/  LDC R17, c[0x0][0x4d0] ;  /* 0x00013400ff117b82 */ /* 0x000ef00000000800 */
[----:B------:R-:W4:Y:S01]  /*0210*/  LDC R14, c[0x0][0x4d4] ;  /* 0x00013500ff0e7b82 */ /* 0x000f220000000800 */
[----:B------:R-:W-:Y:S01]  /*0220*/  PLOP3.LUT P1, PT, PT, PT, PT, 0x80, 0x8 ;  /* 0x000000000008781c */ /* 0x000fe20003f2f070 */
[----:B-1----:R-:W-:-:S05]  /*0230*/  @!P0 IMAD.WIDE.U32 R8, R3, 0x4, R8 ;  /* 0x0000000403088825 */ /* 0x002fca00078e0008 */
[----:B------:R2:W5:Y:S01]  /*0240*/  @!P0 LDG.E R4, desc[UR10][R8.64] ;  /* 0x0000000a08048981 */ /* 0x000562000c1e1900 */
[----:B---34-:R-:W-:-:S13]  /*0250*/  PLOP3.LUT P0, PT, PT, PT, PT, 0x8, 0x80 ;  /* 0x000000000080781c */ /* 0x018fda0003f0e170 */
.L_x_768:
[----:B0----5:R-:W-:Y:S02]  /*0260*/  ISETP.EQ.U32.AND P3, PT, R4, UR4, PT ;  /* 0x0000000404007c0c */ /* 0x021fe4000bf62070 */
[----:B------:R-:W-:-:S04]  /*0270*/  SHF.R.S32.HI R23, RZ, 0x1f, R4 ;  /* 0x0000001fff177819 */ /* 0x000fc80000011404 */
[----:B------:R-:W-:-:S13]  /*0280*/  ISETP.EQ.AND.EX P3, PT, R23, UR5, PT, P3 ;  /* 0x0000000517007c0c */ /* 0x000fda000bf62330 */
[----:B------:R-:W-:Y:S05]  /*0290*/  @P1 EXIT P3 ;  /* 0x000000000000194d */ /* 0x000fea0001800000 */
[----:B------:R-:W2:Y:S01]  /*02a0*/  LDC R15, c[0x0][0x394] ;  /* 0x0000e500ff0f7b82 */ /* 0x000ea20000000800 */
[----:B------:R-:W0:Y:S01]  /*02b0*/  S2R R0, SR_CTAID.Y ;  /* 0x0000000000007919 */ /* 0x000e220000002600 */
[----:B------:R-:W-:-:S04]  /*02c0*/  ISETP.NE.AND P2, PT, R2, RZ, P2 ;  /* 0x000000ff0200720c */ /* 0x000fc80001745270 */
[----:B------:R-:W-:Y:S02]  /*02d0*/  P2R R125, PR, RZ, 0x4 ;  /* 0x00000004ff7d7803 */ /* 0x000fe40000000000 */
[----:B------:R-:W1:Y:S08]  /*02e0*/  LDC.64 R12, c[0x0][0x410] ;  /* 0x00010400ff0c7b82 */ /* 0x000e700000000a00 */
[----:B------:R-:W3:Y:S01]  /*02f0*/  LDC.64 R74, c[0x0][0x408] ;  /* 0x00010200ff4a7b82 */ /* 0x000ee20000000a00 */
[----:B--2---:R-:W-:-:S07]  /*0300*/  IABS R9, R15 ;  /* 0x0000000f00097213 */ /* 0x004fce0000000000 */
[----:B------:R-:W2:Y:S01]  /*0310*/  LDC.64 R18, c[0x0][0x3c0] ;  /* 0x0000f000ff127b82 */ /* 0x000ea20000000a00 */
[----:B------:R-:W4:Y:S07]  /*0320*/  I2F.RP R5, R9 ;  /* 0x0000000900057306 */ /* 0x000f2e0000209400 */
[----:B------:R-:W5:Y:S08]  /*0330*/  LDC.64 R20, c[0x0][0x3e0] ;  /* 0x0000f800ff147b82 */ /* 0x000f700000000a00 */
[----:B------:R-:W1:Y:S01]  /*0340*/  LDC.64 R96, c[0x0][0x490] ;  /* 0x00012400ff607b82 */ /* 0x000e620000000a00 */
[----:B----4-:R-:W4:Y:S07]  /*0350*/  MUFU.RCP R5, R5 ;  /* 0x0000000500057308 */ /* 0x010f2e0000001000 */
[----:B------:R-:W5:Y:S08]  /*0360*/  LDC.U8 R22, c[0x0][0x3a9] ;  /* 0x0000ea40ff167b82 */ /* 0x000f700000000000 */
[----:B------:R-:W5:Y:S01]  /*0370*/  LDC.64 R70, c[0x0][0x3d8] ;  /* 0x0000f600ff467b82 */ /* 0x000f620000000a00 */
[----:B----4-:R-:W-:-:S04]  /*0380*/  VIADD R6, R5, 0xffffffe ;  /* 0x0ffffffe05067836 */ /* 0x010fc80000000000 */
[----:B------:R4:W0:Y:S03]  /*0390*/  F2I.FTZ.U32.TRUNC.NTZ R7, R6 ;  /* 0x0000000600077305 */ /* 0x000826000021f000 */
[----:B------:R-:W5:Y:S01]  /*03a0*/  LDC.64 R68, c[0x0][0x3f8] ;  /* 0x0000fe00ff447b82 */ /* 0x000f620000000a00 */
[----:B----4-:R-:W-:-:S07]  /*03b0*/  IMAD.MOV.U32 R6, RZ, RZ, RZ ;  /* 0x000000ffff067224 */ /* 0x010fce00078e00ff */
[----:B------:R-:W4:Y:S01]  /*03c0*/  LDC.64 R72, c[0x0][0x418] ;  /* 0x00010600ff487b82 */ /* 0x000f220000000a00 */
[----:B0-----:R-:W-:-:S07]  /*03d0*/  IADD3 R8, PT, PT, RZ, -R7, RZ ;  /* 0x80000007ff087210 */ /* 0x001fce0007ffe0ff */
[----:B------:R-:W0:Y:S01]  /*03e0*/  LDC.64 R94, c[0x0][0x498] ;  /* 0x00012600ff5e7b82 */ /* 0x000e220000000a00 */
[----:B------:R-:W-:Y:S01]  /*03f0*/  IMAD R11, R8, R9, RZ ;  /* 0x00000009080b7224 */ /* 0x000fe200078e02ff */
[----:B------:R-:W-:-:S03]  /*0400*/  IABS R8, R0 ;  /* 0x0000000000087213 */ /* 0x000fc60000000000 */
[----:B------:R-:W-:-:S03]  /*0410*/  IMAD.HI.U32 R7, R7, R11, R6 ;  /* 0x0000000b07077227 */ /* 0x000fc600078e0006 */
[----:B------:R-:W3:Y:S03]  /*0420*/  LDC.64 R10, c[0x0][0x400] ;  /* 0x00010000ff0a7b82 */ /* 0x000ee60000000a00 */
[----:B------:R-:W-:-:S04]  /*0430*/  IMAD.HI.U32 R5, R7, R8, RZ ;  /* 0x0000000807057227 */ /* 0x000fc800078e00ff */
[----:B------:R-:W-:Y:S01]  /*0440*/  IMAD.MOV R7, RZ, RZ, -R5 ;  /* 0x000000ffff077224 */ /* 0x000fe200078e0a05 */
[----:B------:R-:W0:Y:S03]  /*0450*/  LDC.64 R92, c[0x0][0x478] ;  /* 0x00011e00ff5c7b82 */ /* 0x000e260000000a00 */
[----:B------:R-:W-:-:S05]  /*0460*/  IMAD R8, R9, R7, R8 ;  /* 0x0000000709087224 */ /* 0x000fca00078e0208 */
[----:B------:R-:W-:Y:S01]  /*0470*/  ISETP.GT.U32.AND P4, PT, R9, R8, PT ;  /* 0x000000080900720c */ /* 0x000fe20003f84070 */
[----:B------:R-:W0:Y:S01]  /*0480*/  LDC.64 R90, c[0x0][0x480] ;  /* 0x00012000ff5a7b82 */ /* 0x000e220000000a00 */
[----:B---3--:R-:W-:-:S04]  /*0490*/  IMAD.WIDE.U32 R6, R3, R10, RZ ;  /* 0x0000000a03067225 */ /* 0x008fc800078e00ff */
[----:B------:R-:W-:-:S07]  /*04a0*/  IMAD R7, R3, R11, R7 ;  /* 0x0000000b03077224 */ /* 0x000fce00078e0207 */
[-C--:B------:R-:W-:Y:S01]  /*04b0*/  @!P4 IADD3 R8, PT, PT, R8, -R9.reuse, RZ ;  /* 0x800000090808c210 */ /* 0x080fe20007ffe0ff */
[----:B------:R-:W-:Y:S01]  /*04c0*/  @!P4 VIADD R5, R5, 0x1 ;  /* 0x000000010505c836 */ /* 0x000fe20000000000 */
[----:B------:R-:W-:Y:S01]  /*04d0*/  ISETP.NE.AND P4, PT, R15, RZ, PT ;  /* 0x000000ff0f00720c */ /* 0x000fe20003f85270 */
[----:B------:R-:W-:Y:S01]  /*04e0*/  IMAD.WIDE.U32 R6, R0, R74, R6 ;  /* 0x0000004a00067225 */ /* 0x000fe200078e0006 */
[----:B------:R-:W-:Y:S02]  /*04f0*/  ISETP.GE.U32.AND P5, PT, R8, R9, PT ;  /* 0x000000090800720c */ /* 0x000fe40003fa6070 */
[----:B------:R-:W-:Y:S01]  /*0500*/  LOP3.LUT R8, R0, R15, RZ, 0x3c, !PT ;  /* 0x0000000f00087212 */ /* 0x000fe200078e3cff */
[C---:B--2---:R-:W-:Y:S01]  /*0510*/  IMAD.WIDE.U32 R10, R3.reuse, R18, RZ ;  /* 0x00000012030a7225 */ /* 0x044fe200078e00ff */
[----:B-1----:R-:W-:Y:S02]  /*0520*/  LEA R96, P2, R6, R96, 0x2 ;  /* 0x0000006006607211 */ /* 0x002fe400078410ff */
[----:B------:R-:W-:Y:S01]  /*0530*/  ISETP.GE.AND P3, PT, R8, RZ, PT ;  /* 0x000000ff0800720c */ /* 0x000fe20003f66270 */
[----:B------:R-:W-:-:S04]  /*0540*/  IMAD.WIDE.U32 R8, R3, R12, RZ ;  /* 0x0000000c03087225 */ /* 0x000fc800078e00ff */
[----:B------:R-:W-:Y:S02]  /*0550*/  IMAD R9, R3, R13, R9 ;  /* 0x0000000d03097224 */ /* 0x000fe400078e0209 */
[----:B------:R-:W-:Y:S02]  /*0560*/  @P5 VIADD R5, R5, 0x1 ;  /* 0x0000000105055836 */ /* 0x000fe40000000000 */
[----:B------:R-:W-:Y:S02]  /*0570*/  IMAD R75, R0, R75, R7 ;  /* 0x0000004b004b7224 */ /* 0x000fe400078e0207 */
[----:B-----5:R-:W-:Y:S02]  /*0580*/  IMAD.WIDE.U32 R12, R3, R20, RZ ;  /* 0x00000014030c7225 */ /* 0x020fe400078e00ff */
[----:B------:R-:W-:Y:S02]  /*0590*/  @!P3 IADD3 R5, PT, PT, -R5, RZ, RZ ;  /* 0x000000ff0505b210 */ /* 0x000fe40007ffe1ff */
[----:B------:R-:W-:Y:S01]  /*05a0*/  @!P4 LOP3.LUT R5, RZ, R15, RZ, 0x33, !PT ;  /* 0x0000000fff05c212 */ /* 0x000fe200078e33ff */
[C---:B------:R-:W-:Y:S01]  /*05b0*/  IMAD R11, R3.reuse, R19, R11 ;  /* 0x00000013030b7224 */ /* 0x040fe200078e020b */
[----:B------:R-:W-:Y:S01]  /*05c0*/  ISETP.NE.AND P3, PT, R22, RZ, PT ;  /* 0x000000ff1600720c */ /* 0x000fe20003f65270 */
[----:B------:R-:W-:Y:S01]  /*05d0*/  IMAD R13, R3, R21, R13 ;  /* 0x00000015030d7224 */ /* 0x000fe200078e020d */
[----:B------:R-:W-:-:S02]  /*05e0*/  SHF.R.S32.HI R15, RZ, 0x1f, R5 ;  /* 0x0000001fff0f7819 */ /* 0x000fc40000011405 */
[----:B------:R-:W-:Y:S01]  /*05f0*/  LEA.HI.X R75, R6, R97, R75, 0x2, P2 ;  /* 0x00000061064b7211 */ /* 0x000fe200010f144b */
[----:B----4-:R-:W-:-:S04]  /*0600*/  IMAD.WIDE.U32 R6, R0, R72, R8 ;  /* 0x0000004800067225 */ /* 0x010fc800078e0008 */
[C---:B------:R-:W-:Y:S01]  /*0610*/  IMAD R2, R15.reuse, R70, RZ ;  /* 0x000000460f027224 */ /* 0x040fe200078e02ff */
[----:B0-----:R-:W-:Y:S01]  /*0620*/  LEA R94, P2, R6, R94, 0x2 ;  /* 0x0000005e065e7211 */ /* 0x001fe200078410ff */
[----:B------:R-:W-:Y:S02]  /*0630*/  IMAD R16, R15, R68, RZ ;  /* 0x000000440f107224 */ /* 0x000fe400078e02ff */
[----:B------:R-:W-:-:S04]  /*0640*/  IMAD.WIDE.U32 R8, R5, R70, R10 ;  /* 0x0000004605087225 */ /* 0x000fc800078e000a */
[C---:B------:R-:W-:Y:S01]  /*0650*/  IMAD R71, R5.reuse, R71, R2 ;  /* 0x0000004705477224 */ /* 0x040fe200078e0202 */
[----:B------:R-:W-:Y:S01]  /*0660*/  LEA R92, P4, R8, R92, 0x2 ;  /* 0x0000005c085c7211 */ /* 0x000fe200078810ff */
        /* <DEDUP_REMOVED lines=17> */
.L_x_769:
        /* <DEDUP_REMOVED lines=11> */
.L_x_770:
[----:B------:R-:W-:Y:S01]  /*0830*/  PLOP3.LUT P1, PT, P1, P0, PT, 0x20, 0x2 ;  /* 0x000000000002781c */ /* 0x000fe20000f20470 */
[----:B------:R-:W0:Y:S03]  /*0840*/  LDC.64 R10, c[0x0][0x468] ;  /* 0x00011a00ff0a7b82 */ /* 0x000e260000000a00 */
[----:B------:R-:W-:Y:S02]  /*0850*/  ISETP.EQ.OR P4, PT, R22, RZ, !P1 ;  /* 0x000000ff1600720c */ /* 0x000fe40004f82670 */
[----:B------:R-:W-:-:S03]  /*0860*/  P2R R123, PR, RZ, 0x2 ;  /* 0x00000002ff7b7803 */ /* 0x000fc60000000000 */
[----:B------:R-:W1:Y:S08]  /*0870*/  LDC.64 R20, c[0x0][0x4e0] ;  /* 0x00013800ff147b82 */ /* 0x000e700000000a00 */
        /* <DEDUP_REMOVED lines=42> */
[----:B------:R-:W-:Y:S01]  /*0b20*/  ISETP.NE.AND P0, PT, R3, RZ, PT ;  /* 0x000000ff0300720c */ /* 0x000fe20003f05270 */
[----:B------:R-:W0:-:S12]  /*0b30*/  LDC.64 R8, c[0x0][0x4f8] ;  /* 0x00013e00ff087b82 */ /* 0x000e180000000a00 */
[----:B------:R-:W1:Y:S01]  /*0b40*/  @P0 LDC.64 R6, c[0x0][0x500] ;  /* 0x00014000ff060b82 */ /* 0x000e620000000a00 */
[----:B------:R-:W-:-:S04]  /*0b50*/  @P0 VIADD R5, R3, 0xffffffff ;  /* 0xffffffff03050836 */ /* 0x000fc80000000000 */
[----:B-1----:R-:W-:-:S06]  /*0b60*/  @P0 IMAD.WIDE.U32 R6, R5, 0x4, R6 ;  /* 0x0000000405060825 */ /* 0x002fcc00078e0006 */
        /* <DEDUP_REMOVED lines=9> */
[----:B--2---:R-:W-:Y:S02]  /*0c00*/  IMAD.IADD R2, R2, 0x1, -R5 ;  /* 0x0000000102027824 */ /* 0x004fe400078e0a05 */
[----:B---3--:R-:W-:-:S03]  /*0c10*/  IMAD.IADD R86, R13, 0x1, -R88 ;  /* 0x000000010d567824 */ /* 0x008fc600078e0a58 */
[----:B------:R-:W-:Y:S02]  /*0c20*/  ISETP.GT.AND P1, PT, R59, R2, PT ;  /* 0x000000023b00720c */ /* 0x000fe40003f24270 */
[----:B------:R-:W-:Y:S02]  /*0c30*/  IADD3 R2, PT, PT, -R2, R59, RZ ;  /* 0x0000003b02027210 */ /* 0x000fe40007ffe1ff */
[C---:B------:R-:W-:Y:S01]  /*0c40*/  ISETP.GT.AND P0, PT, R86.reuse, RZ, PT ;  /* 0x000000ff5600720c */ /* 0x040fe20003f04270 */
[----:B------:R-:W-:Y:S01]  /*0c50*/  VIADD R86, R86, 0x1 ;  /* 0x0000000156567836 */ /* 0x000fe20000000000 */
[----:B------:R-:W-:-:S04]  /*0c60*/  SEL R2, R2, RZ, P1 ;  /* 0x000000ff02027207 */ /* 0x000fc80000800000 */
[----:B------:R-:W-:-:S05]  /*0c70*/  SEL R2, R2, RZ, P0 ;  /* 0x000000ff02027207 */ /* 0x000fca0000000000 */
[----:B-----5:R-:W-:Y:S01]  /*0c80*/  IMAD R84, R84, R59, R2 ;  /* 0x0000003b54547224 */ /* 0x020fe200078e0202 */
[----:B------:R-:W-:Y:S06]  /*0c90*/  BRA `(.L_x_772) ;  /* 0x0000000000747947 */ /* 0x000fec0003800000 */
.L_x_771:
[-C--:B------:R-:W-:Y:S01]  /*0ca0*/  IABS R8, R59.reuse ;  /* 0x0000003b00087213 */ /* 0x080fe20000000000 */
[----:B------:R-:W0:Y:S01]  /*0cb0*/  LDC R2, c[0x0][0x388] ;  /* 0x0000e200ff027b82 */ /* 0x000e220000000800 */
[----:B------:R-:W-:Y:S01]  /*0cc0*/  IABS R13, R59 ;  /* 0x0000003b000d7213 */ /* 0x000fe20000000000 */
[----:B------:R-:W-:Y:S01]  /*0cd0*/  IMAD.MOV.U32 R88, RZ, RZ, RZ ;  /* 0x000000ffff587224 */ /* 0x000fe200078e00ff */
[----:B------:R-:W1:Y:S01]  /*0ce0*/  I2F.RP R5, R8 ;  /* 0x0000000800057306 */ /* 0x000e620000209400 */
[----:B-----5:R-:W-:-:S07]  /*0cf0*/  IMAD.MOV.U32 R84, RZ, RZ, RZ ;  /* 0x000000ffff547224 */ /* 0x020fce00078e00ff */
[----:B-1----:R-:W1:Y:S01]  /*0d00*/  MUFU.RCP R5, R5 ;  /* 0x0000000500057308 */ /* 0x002e620000001000 */
[----:B0-----:R-:W-:-:S04]  /*0d10*/  IADD3 R2, PT, PT, R59, -0x1, R2 ;  /* 0xffffffff3b027810 */ /* 0x001fc80007ffe002 */
[----:B------:R-:W-:Y:S02]  /*0d20*/  IABS R12, R2 ;  /* 0x00000002000c7213 */ /* 0x000fe40000000000 */
[----:B------:R-:W-:-:S04]  /*0d30*/  LOP3.LUT R2, R2, R59, RZ, 0x3c, !PT ;  /* 0x0000003b02027212 */ /* 0x000fc800078e3cff */
[----:B------:R-:W-:Y:S01]  /*0d40*/  ISETP.GE.AND P2, PT, R2, RZ, PT ;  /* 0x000000ff0200720c */ /* 0x000fe20003f46270 */
[----:B-1----:R-:W-:Y:S02]  /*0d50*/  VIADD R6, R5, 0xffffffe ;  /* 0x0ffffffe05067836 */ /* 0x002fe40000000000 */
[----:B------:R-:W-:Y:S02]  /*0d60*/  IMAD.MOV R5, RZ, RZ, -R13 ;  /* 0x000000ffff057224 */ /* 0x000fe400078e0a0d */
[----:B------:R0:W1:Y:S02]  /*0d70*/  F2I.FTZ.U32.TRUNC.NTZ R7, R6 ;  /* 0x0000000600077305 */ /* 0x000064000021f000 */
[----:B0-----:R-:W-:Y:S01]  /*0d80*/  IMAD.MOV.U32 R6, RZ, RZ, RZ ;  /* 0x000000ffff067224 */ /* 0x001fe200078e00ff */
[----:B-1----:R-:W-:-:S05]  /*0d90*/  IADD3 R9, PT, PT, RZ, -R7, RZ ;  /* 0x80000007ff097210 */ /* 0x002fca0007ffe0ff */
[----:B------:R-:W-:-:S04]  /*0da0*/  IMAD R9, R9, R8, RZ ;  /* 0x0000000809097224 */ /* 0x000fc800078e02ff */
[----:B------:R-:W-:-:S06]  /*0db0*/  IMAD.HI.U32 R7, R7, R9, R6 ;  /* 0x0000000907077227 */ /* 0x000fcc00078e0006 */
[----:B------:R-:W-:-:S04]  /*0dc0*/  IMAD.HI.U32 R7, R7, R12, RZ ;  /* 0x0000000c07077227 */ /* 0x000fc800078e00ff */
[----:B------:R-:W-:-:S05]  /*0dd0*/  IMAD R5, R7, R5, R12 ;  /* 0x0000000507057224 */ /* 0x000fca00078e020c */
[----:B------:R-:W-:-:S13]  /*0de0*/  ISETP.GT.U32.AND P1, PT, R8, R5, PT ;  /* 0x000000050800720c */ /* 0x000fda0003f24070 */
[-C--:B------:R-:W-:Y:S01]  /*0df0*/  @!P1 IADD3 R5, PT, PT, R5, -R8.reuse, RZ ;  /* 0x8000000805059210 */ /* 0x080fe20007ffe0ff */
[----:B------:R-:W-:Y:S01]  /*0e00*/  @!P1 VIADD R7, R7, 0x1 ;  /* 0x0000000107079836 */ /* 0x000fe20000000000 */
[----:B------:R-:W-:Y:S02]  /*0e10*/  ISETP.NE.AND P1, PT, R59, RZ, PT ;  /* 0x000000ff3b00720c */ /* 0x000fe40003f25270 */
[----:B------:R-:W-:-:S13]  /*0e20*/  ISETP.GE.U32.AND P0, PT, R5, R8, PT ;  /* 0x000000080500720c */ /* 0x000fda0003f06070 */
[----:B------:R-:W-:-:S05]  /*0e30*/  @P0 VIADD R7, R7, 0x1 ;  /* 0x0000000107070836 */ /* 0x000fca0000000000 */
[----:B------:R-:W-:Y:S02]  /*0e40*/  @!P2 IADD3 R7, PT, PT, -R7, RZ, RZ ;  /* 0x000000ff0707a210 */ /* 0x000fe40007ffe1ff */
[----:B------:R-:W-:-:S04]  /*0e50*/  @!P1 LOP3.LUT R7, RZ, R59, RZ, 0x33, !PT ;  /* 0x0000003bff079212 */ /* 0x000fc800078e33ff */
[----:B------:R-:W-:-:S07]  /*0e60*/  MOV R86, R7 ;  /* 0x0000000700567202 */ /* 0x000fce0000000f00 */
.L_x_772:
        /* <DEDUP_REMOVED lines=8> */
[----:B------:R-:W-:Y:S01]  /*0ef0*/  IMAD.WIDE R4, R4, 0x4, RZ ;  /* 0x0000000404047825 */ /* 0x000fe200078e02ff */
[----:B------:R-:W4:Y:S03]  /*0f00*/  LDCU.U8 UR12, c[0x0][0x3a8] ;  /* 0x00007500ff0c77ac */ /* 0x000f260008000000 */
[----:B------:R-:W5:Y:S01]  /*0f10*/  LDC.64 R16, c[0x0][0x470] ;  /* 0x00011c00ff107b82 */ /* 0x000f620000000a00 */
[----:B------:R-:W-:-:S02]  /*0f20*/  IMAD.MOV.U32 R49, RZ, RZ, RZ ;  /* 0x000000ffff317224 */ /* 0x000fc400078e00ff */
[----:B-1----:R-:W-:-:S04]  /*0f30*/  IMAD.WIDE.U32 R6, R0, UR6, RZ ;  /* 0x0000000600067c25 */ /* 0x002fc8000f8e00ff */
[C---:B------:R-:W-:Y:S02]  /*0f40*/  IMAD R7, R0.reuse, UR7, R7 ;  /* 0x0000000700077c24 */ /* 0x040fe4000f8e0207 */
[----:B---3--:R-:W-:-:S04]  /*0f50*/  IMAD.WIDE.U32 R12, R0, UR8, RZ ;  /* 0x00000008000c7c25 */ /* 0x008fc8000f8e00ff */
[C---:B------:R-:W-:Y:S01]  /*0f60*/  IMAD.WIDE.U32 R8, R3.reuse, UR4, R6 ;  /* 0x0000000403087c25 */ /* 0x040fe2000f8e0006 */
[----:B--2---:R-:W-:-:S03]  /*0f70*/  LEA R6, P0, R3, R14, 0x2 ;  /* 0x0000000e03067211 */ /* 0x004fc600078010ff */
[----:B0-----:R-:W-:Y:S01]  /*0f80*/  IMAD.SHL.U32 R80, R57, 0x8, RZ ;  /* 0x0000000839507824 */ /* 0x001fe200078e00ff */
[C---:B------:R-:W-:Y:S01]  /*0f90*/  LEA.HI.X R7, R3.reuse, R15, RZ, 0x2, P0 ;  /* 0x0000000f03077211 */ /* 0x040fe200000f14ff */
[----:B------:R-:W-:Y:S01]  /*0fa0*/  IMAD R121, R3, UR5, R9 ;  /* 0x0000000503797c24 */ /* 0x000fe2000f8e0209 */
[----:B-----5:R-:W-:Y:S01]  /*0fb0*/  LEA R55, P1, R12, R16, 0x2 ;  /* 0x000000100c377211 */ /* 0x020fe200078210ff */
[----:B------:R-:W-:Y:S01]  /*0fc0*/  IMAD R53, R0, UR9, R13 ;  /* 0x0000000900357c24 */ /* 0x000fe2000f8e020d */
[C---:B------:R-:W-:Y:S01]  /*0fd0*/  LOP3.LUT R70, R80.reuse, 0x1f00, RZ, 0xc0, !PT ;  /* 0x00001f0050467812 */ /* 0x040fe200078ec0ff */
[C---:B------:R-:W-:Y:S01]  /*0fe0*/  VIADD R78, R80.reuse, 0x1 ;  /* 0x00000001504e7836 */ /* 0x040fe20000000000 */
[C---:B------:R-:W-:Y:S01]  /*0ff0*/  IADD3 R76, PT, PT, R80.reuse, 0x2, RZ ;  /* 0x00000002504c7810 */ /* 0x040fe20007ffe0ff */
[----:B------:R-:W-:Y:S01]  /*1000*/  VIADD R74, R80, 0x3 ;  /* 0x00000003504a7836 */ /* 0x000fe20000000000 */
[----:B------:R-:W-:Y:S01]  /*1010*/  LOP3.LUT R70, R70, 0x1f, R57, 0xf8, !PT ;  /* 0x0000001f46467812 */ /* 0x000fe200078ef839 */
[----:B------:R-:W-:Y:S01]  /*1020*/  VIADD R72, R80, 0x4 ;  /* 0x0000000450487836 */ /* 0x000fe20000000000 */
[----:B------:R-:W-:Y:S01]  /*1030*/  LEA.HI.X R53, R12, R17, R53, 0x2, P1 ;  /* 0x000000110c357211 */ /* 0x000fe200008f1435 */
[C---:B------:R-:W-:Y:S01]  /*1040*/  VIADD R66, R80.reuse, 0x6 ;  /* 0x0000000650427836 */ /* 0x040fe20000000000 */
[----:B------:R-:W-:Y:S01]  /*1050*/  IADD3 R68, PT, PT, R80, 0x5, RZ ;  /* 0x0000000550447810 */ /* 0x000fe20007ffe0ff */
[C---:B------:R-:W-:Y:S01]  /*1060*/  IMAD.WIDE.U32 R2, R70.reuse, 0x4, RZ ;  /* 0x0000000446027825 */ /* 0x040fe200078e00ff */
[----:B------:R-:W-:-:S02]  /*1070*/  LOP3.LUT R62, R70, 0x20, RZ, 0xfc, !PT ;  /* 0x00000020463e7812 */ /* 0x000fc400078efcff */
[----:B------:R-:W-:Y:S01]  /*1080*/  LOP3.LUT R60, R70, 0x40, RZ, 0xfc, !PT ;  /* 0x00000040463c7812 */ /* 0x000fe200078efcff */
[----:B------:R-:W-:Y:S01]  /*1090*/  VIADD R64, R80, 0x7 ;  /* 0x0000000750407836 */ /* 0x000fe20000000000 */
[C---:B------:R-:W-:Y:S02]  /*10a0*/  LOP3.LUT R58, R70.reuse, 0x60, RZ, 0xfc, !PT ;  /* 0x00000060463a7812 */ /* 0x040fe400078efcff */
[C---:B------:R-:W-:Y:S02]  /*10b0*/  LOP3.LUT R56, R70.reuse, 0x80, RZ, 0xfc, !PT ;  /* 0x0000008046387812 */ /* 0x040fe400078efcff */
[C---:B------:R-:W-:Y:S02]  /*10c0*/  LOP3.LUT R54, R70.reuse, 0xa0, RZ, 0xfc, !PT ;  /* 0x000000a046367812 */ /* 0x040fe400078efcff */
[C---:B------:R-:W-:Y:S02]  /*10d0*/  LOP3.LUT R52, R70.reuse, 0xc0, RZ, 0xfc, !PT ;  /* 0x000000c046347812 */ /* 0x040fe400078efcff */
[----:B------:R-:W-:-:S02]  /*10e0*/  LOP3.LUT R50, R70, 0xe0, RZ, 0xfc, !PT ;  /* 0x000000e046327812 */ /* 0x000fc400078efcff */
[----:B----4-:R-:W-:-:S07]  /*10f0*/  LOP3.LUT R48, R2, 0x200, RZ, 0xfc, !PT ;  /* 0x0000020002307812 */ /* 0x010fce00078efcff */
.L_x_796:
[----:B0-----:R-:W0:Y:S02]  /*1100*/  LDC.64 R12, c[0x0][0x4f8] ;  /* 0x00013e00ff0c7b82 */ /* 0x001e240000000a00 */
        /* <DEDUP_REMOVED lines=8> */
[----:B------:R-:W-:-:S02]  /*1190*/  @!P0 IMAD.MOV R14, RZ, RZ, -R49 ;  /* 0x000000ffff0e8224 */ /* 0x000fc400078e0a31 */
[----:B--2---:R-:W-:-:S03]  /*11a0*/  @P0 IMAD.IADD R47, R47, 0x1, -R0 ;  /* 0x000000012f2f0824 */ /* 0x004fc600078e0a00 */
[----:B0-----:R-:W-:-:S04]  /*11b0*/  @!P0 VIADDMNMX R47, R14, R15, R59, PT ;  /* 0x0000000f0e2f8246 */ /* 0x001fc8000380013b */
[----:B------:R-:W-:-:S13]  /*11c0*/  ISETP.GE.AND P0, PT, R47, 0x1, PT ;  /* 0x000000012f00780c */ /* 0x000fda0003f06270 */
[----:B-1----:R-:W-:Y:S05]  /*11d0*/  @!P0 EXIT ;  /* 0x000000000000894d */ /* 0x002fea0003800000 */
[----:B------:R-:W-:Y:S01]  /*11e0*/  BAR.SYNC.DEFER_BLOCKING 0x0 ;  /* 0x0000000000007b1d */ /* 0x000fe20000010000 */
[C---:B------:R-:W-:Y:S01]  /*11f0*/  SHF.L.U32 R13, R70.reuse, 0x2, RZ ;  /* 0x00000002460d7819 */ /* 0x040fe200000006ff */
[----:B------:R-:W-:Y:S01]  /*1200*/  HFMA2 R0, -RZ, RZ, 0, 0 ;  /* 0x00000000ff007431 */ /* 0x000fe200000001ff */
[----:B------:R-:W-:Y:S02]  /*1210*/  ISETP.GE.AND P2, PT, R70, R47, PT ;  /* 0x0000002f4600720c */ /* 0x000fe40003f46270 */
[----:B------:R-:W-:Y:S02]  /*1220*/  CS2R R16, SRZ ;  /* 0x0000000000107805 */ /* 0x000fe4000001ff00 */
[C---:B------:R-:W-:Y:S02]  /*1230*/  IADD3 R14, P1, PT, R13.reuse, R96, RZ ;  /* 0x000000600d0e7210 */ /* 0x040fe40007f3e0ff */
[----:B------:R-:W-:Y:S02]  /*1240*/  CS2R R18, SRZ ;  /* 0x0000000000127805 */ /* 0x000fe4000001ff00 */
[----:B------:R-:W-:-:S02]  /*1250*/  IADD3 R12, P0, PT, R13, R94, RZ ;  /* 0x0000005e0d0c7210 */ /* 0x000fc40007f1e0ff */
[----:B------:R-:W-:Y:S02]  /*1260*/  CS2R R20, SRZ ;  /* 0x0000000000147805 */ /* 0x000fe4000001ff00 */
[-C--:B------:R-:W-:Y:S01]  /*1270*/  ISETP.GE.AND P6, PT, R62, R47.reuse, PT ;  /* 0x0000002f3e00720c */ /* 0x080fe20003fc6270 */
[----:B------:R-:W-:Y:S01]  /*1280*/  IMAD.X R15, RZ, RZ, R75, P1 ;  /* 0x000000ffff0f7224 */ /* 0x000fe200008e064b */
[-C--:B------:R-:W-:Y:S01]  /*1290*/  ISETP.GE.AND P5, PT, R60, R47.reuse, PT ;  /* 0x0000002f3c00720c */ /* 0x080fe20003fa6270 */
[----:B------:R-:W-:Y:S01]  /*12a0*/  IMAD.X R13, RZ, RZ, R73, P0 ;  /* 0x000000ffff0d7224 */ /* 0x000fe200000e0649 */
[-C--:B------:R-:W-:Y:S01]  /*12b0*/  ISETP.GE.AND P4, PT, R58, R47.reuse, PT ;  /* 0x0000002f3a00720c */ /* 0x080fe20003f86270 */
[----:B------:R-:W-:Y:S01]  /*12c0*/  IMAD.MOV.U32 R23, RZ, RZ, RZ ;  /* 0x000000ffff177224 */ /* 0x000fe200078e00ff */
[----:B------:R-:W-:Y:S02]  /*12d0*/  ISETP.GE.AND P0, PT, R56, R47, PT ;  /* 0x0000002f3800720c */ /* 0x000fe40003f06270 */
[----:B------:R-:W-:-:S02]  /*12e0*/  P2R R119, PR, RZ, 0x4 ;  /* 0x00000004ff777803 */ /* 0x000fc40000000000 */
[-C--:B------:R-:W-:Y:S02]  /*12f0*/  ISETP.GE.AND P1, PT, R54, R47.reuse, PT ;  /* 0x0000002f3600720c */ /* 0x080fe40003f26270 */
[-C--:B------:R-:W-:Y:S01]  /*1300*/  ISETP.GE.AND P3, PT, R50, R47.reuse, PT ;  /* 0x0000002f3200720c */ /* 0x080fe20003f66270 */
[----:B------:R-:W2:Y:S01]  /*1310*/  @!P2 LDG.E R0, desc[UR10][R14.64] ;  /* 0x0000000a0e00a981 */ /* 0x000ea2000c1e1900 */
[----:B------:R-:W-:-:S03]  /*1320*/  ISETP.GE.AND P2, PT, R52, R47, PT ;  /* 0x0000002f3400720c */ /* 0x000fc60003f46270 */
[----:B------:R-:W3:Y:S04]  /*1330*/  @!P6 LDG.E R17, desc[UR10][R14.64+0x80] ;  /* 0x0000800a0e11e981 */ /* 0x000ee8000c1e1900 */
[----:B------:R-:W4:Y:S04]  /*1340*/  @!P5 LDG.E R16, desc[UR10][R14.64+0x100] ;  /* 0x0001000a0e10d981 */ /* 0x000f28000c1e1900 */
[----:B------:R-:W5:Y:S04]  /*1350*/  @!P4 LDG.E R19, desc[UR10][R14.64+0x180] ;  /* 0x0001800a0e13c981 */ /* 0x000f68000c1e1900 */
[----:B------:R-:W5:Y:S04]  /*1360*/  @!P0 LDG.E R18, desc[UR10][R14.64+0x200] ;  /* 0x0002000a0e128981 */ /* 0x000f68000c1e1900 */
[----:B------:R-:W5:Y:S04]  /*1370*/  @!P1 LDG.E R21, desc[UR10][R14.64+0x280] ;  /* 0x0002800a0e159981 */ /* 0x000f68000c1e1900 */
[----:B------:R-:W5:Y:S04]  /*1380*/  @!P2 LDG.E R20, desc[UR10][R14.64+0x300] ;  /* 0x0003000a0e14a981 */ /* 0x000f68000c1e1900 */
[----:B------:R0:W5:Y:S01]  /*1390*/  @!P3 LDG.E R23, desc[UR10][R14.64+0x380] ;  /* 0x0003800a0e17b981 */ /* 0x000162000c1e1900 */
[----:B------:R-:W1:Y:S01]  /*13a0*/  S2UR UR6, SR_CgaCtaId ;  /* 0x00000000000679c3 */ /* 0x000e620000008800 */
[----:B------:R-:W-:Y:S01]  /*13b0*/  UMOV UR4, 0x400 ;  /* 0x0000040000047882 */ /* 0x000fe20000000000 */
[----:B------:R-:W0:Y:S01]  /*13c0*/  S2R R46, SR_LANEID ;  /* 0x00000000002e7919 */ /* 0x000e220000000000 */
[----:B-1----:R-:W-:Y:S01]  /*13d0*/  ULEA UR6, UR6, UR4, 0x18 ;  /* 0x0000000406067291 */ /* 0x002fe2000f8ec0ff */
[C---:B0-----:R-:W-:Y:S01]  /*13e0*/  VIADD R25, R46.reuse, 0x20 ;  /* 0x000000202e197836 */ /* 0x041fe20000000000 */
[C---:B------:R-:W-:Y:S01]  /*13f0*/  IADD3 R27, PT, PT, R46.reuse, 0x40, RZ ;  /* 0x000000402e1b7810 */ /* 0x040fe20007ffe0ff */
[C---:B------:R-:W-:Y:S01]  /*1400*/  VIADD R29, R46.reuse, 0x60 ;  /* 0x000000602e1d7836 */ /* 0x040fe20000000000 */
[CC--:B------:R-:W-:Y:S01]  /*1410*/  LEA.HI.SX32 R45, R46.reuse, R46.reuse, 0x1b ;  /* 0x0000002e2e2d7211 */ /* 0x0c0fe200078fdaff */
[----:B------:R-:W-:Y:S01]  /*1420*/  VIADD R15, R46, 0x80 ;  /* 0x000000802e0f7836 */ /* 0x000fe20000000000 */
[----:B------:R-:W-:-:S02]  /*1430*/  LEA.HI.SX32 R25, R25, R46, 0x1b ;  /* 0x0000002e19197211 */ /* 0x000fc400078fdaff */
[-C--:B------:R-:W-:Y:S02]  /*1440*/  LEA.HI.SX32 R27, R27, R46.reuse, 0x1b ;  /* 0x0000002e1b1b7211 */ /* 0x080fe400078fdaff */
[----:B------:R-:W-:Y:S02]  /*1450*/  LEA.HI.SX32 R29, R29, R46, 0x1b ;  /* 0x0000002e1d1d7211 */ /* 0x000fe400078fdaff */
[----:B------:R-:W-:Y:S02]  /*1460*/  LEA R45, R45, UR6, 0x2 ;  /* 0x000000062d2d7c11 */ /* 0x000fe4000f8e10ff */
[----:B------:R-:W-:Y:S02]  /*1470*/  LEA R44, R25, UR6, 0x2 ;  /* 0x00000006192c7c11 */ /* 0x000fe4000f8e10ff */
[----:B------:R-:W-:Y:S01]  /*1480*/  LEA R43, R27, UR6, 0x2 ;  /* 0x000000061b2b7c11 */ /* 0x000fe2000f8e10ff */
[C---:B------:R-:W-:Y:S01]  /*1490*/  VIADD R27, R46.reuse, 0xc0 ;  /* 0x000000c02e1b7836 */ /* 0x040fe20000000000 */
[----:B------:R-:W-:Y:S01]  /*14a0*/  LEA R42, R29, UR6, 0x2 ;  /* 0x000000061d2a7c11 */ /* 0x000fe2000f8e10ff */
[C---:B------:R-:W-:Y:S01]  /*14b0*/  VIADD R29, R46.reuse, 0xe0 ;  /* 0x000000e02e1d7836 */ /* 0x040fe20000000000 */
[----:B------:R-:W-:-:S02]  /*14c0*/  IADD3 R25, PT, PT, R46, 0xa0, RZ ;  /* 0x000000a02e197810 */ /* 0x000fc40007ffe0ff */
[-C--:B------:R-:W-:Y:S02]  /*14d0*/  LEA.HI.SX32 R15, R15, R46.reuse, 0x1b ;  /* 0x0000002e0f0f7211 */ /* 0x080fe400078fdaff */
[-C--:B------:R-:W-:Y:S02]  /*14e0*/  LEA.HI.SX32 R25, R25, R46.reuse, 0x1b ;  /* 0x0000002e19197211 */ /* 0x080fe400078fdaff */
[-C--:B------:R-:W-:Y:S02]  /*14f0*/  LEA.HI.SX32 R27, R27, R46.reuse, 0x1b ;  /* 0x0000002e1b1b7211 */ /* 0x080fe400078fdaff */
[----:B------:R-:W-:Y:S02]  /*1500*/  LEA.HI.SX32 R29, R29, R46, 0x1b ;  /* 0x0000002e1d1d7211 */ /* 0x000fe400078fdaff */
[----:B------:R-:W-:Y:S01]  /*1510*/  LEA R41, R15, UR6, 0x2 ;  /* 0x000000060f297c11 */ /* 0x000fe2000f8e10ff */
[----:B------:R-:W-:Y:S01]  /*1520*/  IMAD.MOV.U32 R15, RZ, RZ, RZ ;  /* 0x000000ffff0f7224 */ /* 0x000fe200078e00ff */
[----:B------:R-:W-:-:S02]  /*1530*/  LEA R40, R25, UR6, 0x2 ;  /* 0x0000000619287c11 */ /* 0x000fc4000f8e10ff */
[----:B------:R-:W-:Y:S02]  /*1540*/  LEA R39, R27, UR6, 0x2 ;  /* 0x000000061b277c11 */ /* 0x000fe4000f8e10ff */
[----:B------:R-:W-:Y:S02]  /*1550*/  LEA R38, R29, UR6, 0x2 ;  /* 0x000000061d267c11 */ /* 0x000fe4000f8e10ff */
[----:B------:R-:W-:Y:S01]  /*1560*/  MOV R24, RZ ;  /* 0x000000ff00187202 */ /* 0x000fe20000000f00 */
[----:B------:R-:W-:Y:S01]  /*1570*/  IMAD.MOV.U32 R26, RZ, RZ, RZ ;  /* 0x000000ffff1a7224 */ /* 0x000fe200078e00ff */
[----:B--2---:R0:W-:Y:S04]  /*1580*/  STS [R45], R0 ;  /* 0x000000002d007388 */ /* 0x0041e80000000800 */
[----:B---3--:R-:W-:Y:S04]  /*1590*/  STS [R44+0x80], R17 ;  /* 0x000080112c007388 */ /* 0x008fe80000000800 */
[----:B----4-:R-:W-:Y:S01]  /*15a0*/  STS [R43+0x100], R16 ;  /* 0x000100102b007388 */ /* 0x010fe20000000800 */
[----:B0-----:R-:W-:-:S03]  /*15b0*/  SHF.L.U32 R0, R46, 0x3, RZ ;  /* 0x000000032e007819 */ /* 0x001fc600000006ff */
[----:B-----5:R-:W-:Y:S01]  /*15c0*/  STS [R42+0x180], R19 ;  /* 0x000180132a007388 */ /* 0x020fe20000000800 */
[----:B------:R-:W-:-:S03]  /*15d0*/  LEA.HI.SX32 R0, R0, R0, 0x1b ;  /* 0x0000000000007211 */ /* 0x000fc600078fdaff */
[----:B------:R0:W-:Y:S01]  /*15e0*/  STS [R41+0x200], R18 ;  /* 0x0002001229007388 */ /* 0x0001e20000000800 */
[----:B------:R-:W-:-:S03]  /*15f0*/  LEA R0, R0, UR6, 0x2 ;  /* 0x0000000600007c11 */ /* 0x000fc6000f8e10ff */
[----:B------:R-:W-:Y:S04]  /*1600*/  STS [R40+0x280], R21 ;  /* 0x0002801528007388 */ /* 0x000fe80000000800 */
[----:B------:R1:W-:Y:S04]  /*1610*/  STS [R39+0x300], R20 ;  /* 0x0003001427007388 */ /* 0x0003e80000000800 */
        /* <DEDUP_REMOVED lines=9> */
[----:B------:R-:W-:Y:S01]  /*16b0*/  LDS R14, [R0+0x1c] ;  /* 0x00001c00000e7984 */ /* 0x000fe20000000800 */
[----:B------:R-:W-:Y:S01]  /*16c0*/  BAR.SYNC.DEFER_BLOCKING 0x0 ;  /* 0x0000000000007b1d */ /* 0x000fe20000010000 */
[----:B0-----:R-:W-:-:S02]  /*16d0*/  CS2R R18, SRZ ;  /* 0x0000000000127805 */ /* 0x001fc4000001ff00 */
[----:B-1----:R-:W-:Y:S01]  /*16e0*/  CS2R R20, SRZ ;  /* 0x0000000000147805 */ /* 0x002fe2000001ff00 */
[----:B------:R-:W-:Y:S02]  /*16f0*/  IMAD.MOV.U32 R17, RZ, RZ, RZ ;  /* 0x000000ffff117224 */ /* 0x000fe400078e00ff */
[----:B------:R-:W2:Y:S01]  /*1700*/  @!P6 LDG.E R15, desc[UR10][R12.64+0x80] ;  /* 0x0000800a0c0fe981 */ /* 0x000ea2000c1e1900 */
[----:B------:R-:W-:-:S03]  /*1710*/  ISETP.NE.AND P6, PT, R119, RZ, PT ;  /* 0x000000ff7700720c */ /* 0x000fc60003fc5270 */
[----:B------:R-:W3:Y:S04]  /*1720*/  @!P5 LDG.E R20, desc[UR10][R12.64+0x100] ;  /* 0x0001000a0c14d981 */ /* 0x000ee8000c1e1900 */
[----:B------:R-:W4:Y:S04]  /*1730*/  @!P4 LDG.E R17, desc[UR10][R12.64+0x180] ;  /* 0x0001800a0c11c981 */ /* 0x000f28000c1e1900 */
[----:B------:R-:W5:Y:S04]  /*1740*/  @!P0 LDG.E R24, desc[UR10][R12.64+0x200] ;  /* 0x0002000a0c188981 */ /* 0x000f68000c1e1900 */
[----:B------:R-:W2:Y:S04]  /*1750*/  @!P6 LDG.E R18, desc[UR10][R12.64] ;  /* 0x0000000a0c12e981 */ /* 0x000ea8000c1e1900 */
[----:B------:R-:W5:Y:S04]  /*1760*/  @!P1 LDG.E R19, desc[UR10][R12.64+0x280] ;  /* 0x0002800a0c139981 */ /* 0x000f68000c1e1900 */
[----:B------:R-:W5:Y:S04]  /*1770*/  @!P2 LDG.E R26, desc[UR10][R12.64+0x300] ;  /* 0x0003000a0c1aa981 */ /* 0x000f68000c1e1900 */
        /* <DEDUP_REMOVED lines=15> */
[----:B------:R4:W4:Y:S04]  /*1870*/  LDS R20, [R0+0x10] ;  /* 0x0000100000147984 */ /* 0x0009280000000800 */
[----:B------:R0:W4:Y:S04]  /*1880*/  LDS R32, [R0+0x14] ;  /* 0x0000140000207984 */ /* 0x0001280000000800 */
[----:B------:R0:W4:Y:S04]  /*1890*/  LDS R24, [R0+0x18] ;  /* 0x0000180000187984 */ /* 0x0001280000000800 */
[----:B------:R0:W4:Y:S02]  /*18a0*/  LDS R98, [R0+0x1c] ;  /* 0x00001c0000627984 */ /* 0x0001240000000800 */
        /* <DEDUP_REMOVED lines=10> */
[----:B------:R-:W-:Y:S02]  /*1950*/  MOV R18, 0x3e800000 ;  /* 0x3e80000000127802 */ /* 0x000fe40000000f00 */
[----:B------:R-:W-:Y:S01]  /*1960*/  MOV R26, 0x3d39bf78 ;  /* 0x3d39bf78001a7802 */ /* 0x000fe20000000f00 */
        /* <DEDUP_REMOVED lines=27> */
.L_x_774:
[----:B------:R-:W-:Y:S05]  /*1b20*/  BSYNC.RECONVERGENT B0 ;  /* 0x0000000000007941 */ /* 0x000fea0003800200 */
.L_x_773:
[----:B------:R-:W-:Y:S01]  /*1b30*/  ISETP.EQ.OR P3, PT, RZ, UR12, P1 ;  /* 0x0000000cff007c0c */ /* 0x000fe20008f62670 */
[----:B------:R-:W-:Y:S01]  /*1b40*/  BSSY.RECONVERGENT B0, `(.L_x_775) ;  /* 0x0000023000007945 */ /* 0x000fe20003800200 */
[----:B------:R-:W-:Y:S01]  /*1b50*/  FSETP.GTU.FTZ.AND P0, PT, R83, 20, PT ;  /* 0x41a000005300780b */ /* 0x000fe20003f1c000 */
[----:B----4-:R-:W-:Y:S01]  /*1b60*/  FADD.FTZ R81, R20, R61 ;  /* 0x0000003d14517221 */ /* 0x010fe20000010000 */
[----:B------:R-:W-:-:S09]  /*1b70*/  ISETP.EQ.OR P1, PT, RZ, UR12, P2 ;  /* 0x0000000cff007c0c */ /* 0x000fd20009722670 */
        /* <DEDUP_REMOVED lines=31> */
.L_x_776:
[----:B------:R-:W-:Y:S05]  /*1d70*/  BSYNC.RECONVERGENT B0 ;  /* 0x0000000000007941 */ /* 0x000fea0003800200 */
.L_x_775:
        /* <DEDUP_REMOVED lines=34> */
.L_x_778:
[----:B------:R-:W-:Y:S05]  /*1fa0*/  BSYNC.RECONVERGENT B0 ;  /* 0x0000000000007941 */ /* 0x000fea0003800200 */
.L_x_777:
[----:B------:R-:W-:Y:S01]  /*1fb0*/  ISETP.EQ.OR P0, PT, RZ, UR12, P0 ;  /* 0x0000000cff007c0c */ /* 0x000fe20008702670 */
[----:B------:R-:W-:Y:S01]  /*1fc0*/  BSSY.RECONVERGENT B0, `(.L_x_779) ;  /* 0x0000023000007945 */ /* 0x000fe20003800200 */
[----:B------:R-:W-:Y:S01]  /*1fd0*/  FSETP.GTU.FTZ.AND P1, PT, R79, 20, PT ;  /* 0x41a000004f00780b */ /* 0x000fe20003f3c000 */
[----:B------:R-:W-:Y:S01]  /*1fe0*/  FADD.FTZ R77, R24, R61 ;  /* 0x0000003d184d7221 */ /* 0x000fe20000010000 */
        /* <DEDUP_REMOVED lines=32> */
.L_x_780:
[----:B------:R-:W-:Y:S05]  /*21f0*/  BSYNC.RECONVERGENT B0 ;  /* 0x0000000000007941 */ /* 0x000fea0003800200 */
.L_x_779:
        /* <DEDUP_REMOVED lines=34> */
.L_x_782:
[----:B------:R-:W-:Y:S05]  /*2420*/  BSYNC.RECONVERGENT B0 ;  /* 0x0000000000007941 */ /* 0x000fea0003800200 */
.L_x_781:
[----:B------:R-:W-:Y:S01]  /*2430*/  ISETP.EQ.OR P1, PT, RZ, UR12, P1 ;  /* 0x0000000cff007c0c */ /* 0x000fe20008f22670 */
[----:B------:R-:W-:Y:S01]  /*2440*/  BSSY.RECONVERGENT B0, `(.L_x_783) ;  /* 0x0000023000007945 */ /* 0x000fe20003800200 */
[----:B------:R-:W-:Y:S02]  /*2450*/  FSETP.GTU.FTZ.AND P2, PT, R98, 20, PT ;  /* 0x41a000006200780b */ /* 0x000fe40003f5c000 */
[----:B------:R-:W-:Y:S02]  /*2460*/  ISETP.EQ.OR P0, PT, RZ, UR12, P0 ;  /* 0x0000000cff007c0c */ /* 0x000fe40008702670 */
[----:B------:R-:W-:-:S07]  /*2470*/  ISETP.EQ.OR P2, PT, RZ, UR12, P2 ;  /* 0x0000000cff007c0c */ /* 0x000fce0009742670 */
[----:B------:R-:W-:Y:S06]  /*2480*/  @P1 BRA `(.L_x_784) ;  /* 0x0000000000781947 */ /* 0x000fec0003800000 */
        /* <DEDUP_REMOVED lines=30> */
.L_x_784:
[----:B------:R-:W-:Y:S05]  /*2670*/  BSYNC.RECONVERGENT B0 ;  /* 0x0000000000007941 */ /* 0x000fea0003800200 */
.L_x_783:
        /* <DEDUP_REMOVED lines=32> */
.L_x_786:
[----:B------:R-:W-:Y:S05]  /*2880*/  BSYNC.RECONVERGENT B0 ;  /* 0x0000000000007941 */ /* 0x000fea0003800200 */
.L_x_785:
        /* <DEDUP_REMOVED lines=32> */
.L_x_788:
[----:B------:R-:W-:Y:S05]  /*2a90*/  BSYNC.RECONVERGENT B0 ;  /* 0x0000000000007941 */ /* 0x000fea0003800200 */
.L_x_787:
[----:B------:R-:W0:Y:S01]  /*2aa0*/  LDCU UR7, c[0x0][0x38c] ;  /* 0x00007180ff0777ac */ /* 0x000e220008000800 */
[----:B------:R-:W-:Y:S01]  /*2ab0*/  MOV R95, R73 ;  /* 0x00000049005f7202 */ /* 0x000fe20000000f00 */
[----:B------:R-:W-:Y:S02]  /*2ac0*/  IMAD.MOV.U32 R97, RZ, RZ, R75 ;  /* 0x000000ffff617224 */ /* 0x000fe400078e004b */
[-C--:B------:R-:W-:Y:S01]  /*2ad0*/  FMUL.FTZ R105, R100, R63.reuse ;  /* 0x0000003f64697220 */ /* 0x080fe20000410000 */
[-C--:B------:R-:W-:Y:S01]  /*2ae0*/  FMUL.FTZ R103, R102, R63.reuse ;  /* 0x0000003f66677220 */ /* 0x080fe20000410000 */
[----:B------:R-:W-:Y:S01]  /*2af0*/  FMUL.FTZ R101, R104, R63 ;  /* 0x0000003f68657220 */ /* 0x000fe20000410000 */
[----:B------:R-:W-:-:S04]  /*2b00*/  IMAD.WIDE.U32 R94, R47, 0x4, R94 ;  /* 0x000000042f5e7825 */ /* 0x000fc800078e005e */
[-C--:B------:R-:W-:Y:S01]  /*2b10*/  FMUL.FTZ R99, R106, R63.reuse ;  /* 0x0000003f6a637220 */ /* 0x080fe20000410000 */
[-C--:B------:R-:W-:Y:S01]  /*2b20*/  FMUL.FTZ R93, R16, R63.reuse ;  /* 0x0000003f105d7220 */ /* 0x080fe20000410000 */
[----:B------:R-:W-:Y:S01]  /*2b30*/  FMUL.FTZ R91, R14, R63 ;  /* 0x0000003f0e5b7220 */ /* 0x000fe20000410000 */
[----:B------:R-:W-:Y:S01]  /*2b40*/  IMAD.WIDE.U32 R96, R47, 0x4, R96 ;  /* 0x000000042f607825 */ /* 0x000fe200078e0060 */
[----:B------:R-:W-:-:S03]  /*2b50*/  MOV R73, R95 ;  /* 0x0000005f00497202 */ /* 0x000fc60000000f00 */
[-C--:B------:R-:W-:Y:S01]  /*2b60*/  FMUL.FTZ R95, R108, R63.reuse ;  /* 0x0000003f6c5f7220 */ /* 0x080fe20000410000 */
[----:B------:R-:W-:Y:S02]  /*2b70*/  IMAD.MOV.U32 R75, RZ, RZ, R97 ;  /* 0x000000ffff4b7224 */ /* 0x000fe400078e0061 */
        /* <DEDUP_REMOVED lines=9> */
[-C--:B------:R-:W-:Y:S01]  /*2c10*/  IABS R21, R59.reuse ;  /* 0x0000003b00157213 */ /* 0x080fe20000000000 */
[----:B------:R-:W2:Y:S01]  /*2c20*/  LDC.64 R22, c[0x0][0x3f0] ;  /* 0x0000fc00ff167b82 */ /* 0x000ea20000000a00 */
[----:B------:R-:W-:Y:S01]  /*2c30*/  IABS R20, R18 ;  /* 0x0000001200147213 */ /* 0x000fe20000000000 */
[----:B------:R-:W-:Y:S01]  /*2c40*/  FMUL.FTZ R110, R14, R98 ;  /* 0x000000620e6e7220 */ /* 0x000fe20000410000 */
[----:B------:R-:W-:Y:S01]  /*2c50*/  LOP3.LUT R18, R18, R59, RZ, 0x3c, !PT ;  /* 0x0000003b12127212 */ /* 0x000fe200078e3cff */
[----:B------:R-:W-:-:S02]  /*2c60*/  IMAD.MOV R21, RZ, RZ, -R21 ;  /* 0x000000ffff157224 */ /* 0x000fc400078e0a15 */
[----:B------:R-:W-:Y:S01]  /*2c70*/  FMUL.FTZ R109, R16, R77 ;  /* 0x0000004d106d7220 */ /* 0x000fe20000410000 */
[----:B------:R-:W-:Y:S01]  /*2c80*/  IADD3 R36, P3, PT, R90, R48, RZ ;  /* 0x000000305a247210 */ /* 0x000fe20007f7e0ff */
[----:B------:R-:W-:Y:S01]  /*2c90*/  HFMA2 R111, -RZ, RZ, 0, 0 ;  /* 0x00000000ff6f7431 */ /* 0x000fe200000001ff */
[----:B------:R-:W-:Y:S01]  /*2ca0*/  ISETP.GE.AND P0, PT, R18, RZ, PT ;  /* 0x000000ff1200720c */ /* 0x000fe20003f06270 */
[----:B------:R-:W3:Y:S01]  /*2cb0*/  LDC.64 R24, c[0x0][0x3d0] ;  /* 0x0000f400ff187b82 */ /* 0x000ee20000000a00 */
[----:B------:R-:W-:Y:S01]  /*2cc0*/  FMUL.FTZ R100, R100, R89 ;  /* 0x0000005964647220 */ /* 0x000fe20000410000 */
[----:B------:R-:W-:Y:S01]  /*2cd0*/  FMUL.FTZ R102, R102, R87 ;  /* 0x0000005766667220 */ /* 0x000fe20000410000 */
[----:B------:R-:W-:Y:S01]  /*2ce0*/  FMUL.FTZ R104, R104, R85 ;  /* 0x0000005568687220 */ /* 0x000fe20000410000 */
[----:B-1----:R-:W1:Y:S01]  /*2cf0*/  MUFU.RCP R15, R15 ;  /* 0x0000000f000f7308 */ /* 0x002e620000001000 */
[----:B------:R-:W-:Y:S01]  /*2d00*/  FMUL.FTZ R106, R106, R83 ;  /* 0x000000536a6a7220 */ /* 0x000fe20000410000 */
[----:B------:R-:W-:Y:S01]  /*2d10*/  FMUL.FTZ R108, R108, R79 ;  /* 0x0000004f6c6c7220 */ /* 0x000fe20000410000 */
[----:B------:R-:W-:Y:S01]  /*2d20*/  IMAD.MOV.U32 R112, RZ, RZ, RZ ;  /* 0x000000ffff707224 */ /* 0x000fe200078e00ff */
[----:B------:R-:W-:Y:S01]  /*2d30*/  MOV R113, R55 ;  /* 0x0000003700717202 */ /* 0x000fe20000000f00 */
[----:B------:R-:W-:Y:S01]  /*2d40*/  IMAD.MOV.U32 R114, RZ, RZ, R53 ;  /* 0x000000ffff727224 */ /* 0x000fe200078e0035 */
[----:B------:R-:W-:Y:S01]  /*2d50*/  IADD3.X R37, PT, PT, R3, R69, RZ, P3, !PT ;  /* 0x0000004503257210 */ /* 0x000fe20001ffe4ff */
[----:B------:R-:W-:-:S02]  /*2d60*/  UIADD3 UR8, UPT, UPT, UR6, 0x860, URZ ;  /* 0x0000086006087890 */ /* 0x000fc4000fffe0ff */
[----:B------:R-:W-:Y:S01]  /*2d70*/  UIADD3 UR7, UPT, UPT, -UR7, URZ, URZ ;  /* 0x000000ff07077290 */ /* 0x000fe2000fffe1ff */
[----:B--2---:R-:W-:Y:S01]  /*2d80*/  SHF.L.U64.HI R23, R22, 0x2, R23 ;  /* 0x0000000216177819 */ /* 0x004fe20000010217 */
[----:B------:R-:W2:Y:S01]  /*2d90*/  LDCU.64 UR14, c[0x0][0x460] ;  /* 0x00008c00ff0e77ac */ /* 0x000ea20008000a00 */
[----:B-1----:R-:W-:Y:S02]  /*2da0*/  VIADD R13, R15, 0xffffffe ;  /* 0x0ffffffe0f0d7836 */ /* 0x002fe40000000000 */
[----:B0-----:R-:W-:Y:S01]  /*2db0*/  IMAD R15, R5, UR4, RZ ;  /* 0x00000004050f7c24 */ /* 0x001fe2000f8e02ff */
[----:B---3--:R-:W-:-:S03]  /*2dc0*/  SHF.L.U64.HI R25, R24, 0x2, R25 ;  /* 0x0000000218197819 */ /* 0x008fc60000010219 */
[----:B------:R-:W0:Y:S01]  /*2dd0*/  F2I.FTZ.U32.TRUNC.NTZ R13, R13 ;  /* 0x0000000d000d7305 */ /* 0x000e22000021f000 */
[----:B------:R-:W-:Y:S01]  /*2de0*/  IMAD R117, R4, UR5, R15 ;  /* 0x0000000504757c24 */ /* 0x000fe2000f8e020f */
[----:B------:R-:W-:Y:S01]  /*2df0*/  UMOV UR5, URZ ;  /* 0x000000ff00057c82 */ /* 0x000fe20008000000 */
[----:B------:R-:W1:Y:S01]  /*2e00*/  LDC.64 R14, c[0x0][0x450] ;  /* 0x00011400ff0e7b82 */ /* 0x000e620000000a00 */
[----:B0-----:R-:W-:-:S05]  /*2e10*/  IADD3 R12, PT, PT, RZ, -R13, RZ ;  /* 0x8000000dff0c7210 */ /* 0x001fca0007ffe0ff */
[----:B------:R-:W-:Y:S02]  /*2e20*/  IMAD R19, R12, R17, RZ ;  /* 0x000000110c137224 */ /* 0x000fe400078e02ff */
[----:B------:R-:W-:-:S05]  /*2e30*/  HFMA2 R12, -RZ, RZ, 0, 0 ;  /* 0x00000000ff0c7431 */ /* 0x000fca00000001ff */
[----:B------:R-:W-:Y:S01]  /*2e40*/  IMAD.HI.U32 R19, R13, R19, R12 ;  /* 0x000000130d137227 */ /* 0x000fe200078e000c */
[----:B------:R-:W-:-:S03]  /*2e50*/  MOV R13, R21 ;  /* 0x00000015000d7202 */ /* 0x000fc60000000f00 */
[----:B------:R-:W-:Y:S02]  /*2e60*/  IMAD.MOV.U32 R12, RZ, RZ, R20 ;  /* 0x000000ffff0c7224 */ /* 0x000fe400078e0014 */
[----:B------:R-:W0:Y:S02]  /*2e70*/  LDC.64 R20, c[0x0][0x460] ;  /* 0x00011800ff147b82 */ /* 0x000e240000000a00 */
[----:B------:R-:W-:-:S04]  /*2e80*/  IMAD.HI.U32 R115, R19, R12, RZ ;  /* 0x0000000c13737227 */ /* 0x000fc800078e00ff */
[----:B------:R-:W-:Y:S02]  /*2e90*/  IMAD R12, R115, R13, R12 ;  /* 0x0000000d730c7224 */ /* 0x000fe400078e020c */
[----:B------:R-:W3:Y:S01]  /*2ea0*/  LDC.64 R18, c[0x0][0x3b8] ;  /* 0x0000ee00ff127b82 */ /* 0x000ee20000000a00 */
[----:B------:R-:W-:Y:S02]  /*2eb0*/  IMAD.MOV.U32 R13, RZ, RZ, R65 ;  /* 0x000000ffff0d7224 */ /* 0x000fe400078e0041 */
[----:B------:R-:W-:-:S13]  /*2ec0*/  ISETP.GT.U32.AND P2, PT, R17, R12, PT ;  /* 0x0000000c1100720c */ /* 0x000fda0003f44070 */
[----:B------:R-:W-:Y:S01]  /*2ed0*/  @!P2 IMAD.IADD R12, R12, 0x1, -R17 ;  /* 0x000000010c0ca824 */ /* 0x000fe200078e0a11 */
[----:B------:R-:W-:Y:S02]  /*2ee0*/  @!P2 IADD3 R115, PT, PT, R115, 0x1, RZ ;  /* 0x000000017373a810 */ /* 0x000fe40007ffe0ff */
[----:B------:R-:W-:Y:S02]  /*2ef0*/  ISETP.NE.AND P2, PT, R59, RZ, PT ;  /* 0x000000ff3b00720c */ /* 0x000fe40003f45270 */
[----:B------:R-:W-:Y:S02]  /*2f00*/  ISETP.GE.U32.AND P1, PT, R12, R17, PT ;  /* 0x000000110c00720c */ /* 0x000fe40003f26070 */
[----:B------:R-:W-:Y:S02]  /*2f10*/  MOV R12, R67 ;  /* 0x00000043000c7202 */ /* 0x000fe40000000f00 */
[----:B---3--:R-:W-:Y:S02]  /*2f20*/  SHF.L.U64.HI R19, R18, 0x2, R19 ;  /* 0x0000000212137819 */ /* 0x008fe40000010213 */
[----:B0-----:R-:W-:Y:S01]  /*2f30*/  SHF.L.U64.HI R21, R20, 0x2, R21 ;  /* 0x0000000214157819 */ /* 0x001fe20000010215 */
[----:B------:R-:W-:Y:S01]  /*2f40*/  IMAD.WIDE.U32 R12, R4, UR4, R12 ;  /* 0x00000004040c7c25 */ /* 0x000fe2000f8e000c */
[----:B------:R-:W-:-:S03]  /*2f50*/  UMOV UR4, URZ ;  /* 0x000000ff00047c82 */ /* 0x000fc60008000000 */
[----:B------:R-:W-:Y:S02]  /*2f60*/  IMAD.IADD R117, R13, 0x1, R117 ;  /* 0x000000010d757824 */ /* 0x000fe400078e0275 */
[----:B------:R-:W-:Y:S01]  /*2f70*/  @P1 VIADD R115, R115, 0x1 ;  /* 0x0000000173731836 */ /* 0x000fe20000000000 */
[----:B------:R-:W-:-:S04]  /*2f80*/  IADD3 R16, P1, PT, R92, R48, RZ ;  /* 0x000000305c107210 */ /* 0x000fc80007f3e0ff */
[----:B------:R-:W-:Y:S01]  /*2f90*/  @!P0 IADD3 R115, PT, PT, -R115, RZ, RZ ;  /* 0x000000ff73738210 */ /* 0x000fe20007ffe1ff */
[----:B------:R-:W-:Y:S01]  /*2fa0*/  IMAD.X R17, R3, 0x1, R71, P1 ;  /* 0x0000000103117824 */ /* 0x000fe200008e0647 */
[----:B-12---:R-:W-:-:S07]  /*2fb0*/  @!P2 LOP3.LUT R115, RZ, R59, RZ, 0x33, !PT ;  /* 0x0000003bff73a212 */ /* 0x006fce00078e33ff */
.L_x_795:
[----:B------:R-:W-:Y:S02]  /*2fc0*/  ISETP.NE.AND P4, PT, R119, RZ, PT ;  /* 0x000000ff7700720c */ /* 0x000fe40003f85270 */
[----:B01----:R-:W-:Y:S02]  /*2fd0*/  CS2R R28, SRZ ;  /* 0x00000000001c7805 */ /* 0x003fe4000001ff00 */
[-C--:B------:R-:W-:Y:S02]  /*2fe0*/  ISETP.GE.AND P0, PT, R62, R47.reuse, PT ;  /* 0x0000002f3e00720c */ /* 0x080fe40003f06270 */
[----:B------:R-:W-:Y:S02]  /*2ff0*/  CS2R R30, SRZ ;  /* 0x00000000001e7805 */ /* 0x000fe4000001ff00 */
[----:B------:R-:W-:Y:S02]  /*3000*/  ISETP.GE.AND P1, PT, R60, R47, PT ;  /* 0x0000002f3c00720c */ /* 0x000fe40003f26270 */
[----:B------:R-:W-:-:S02]  /*3010*/  CS2R R32, SRZ ;  /* 0x0000000000207805 */ /* 0x000fc4000001ff00 */
[-C--:B------:R-:W-:Y:S02]  /*3020*/  ISETP.GE.AND P2, PT, R58, R47.reuse, PT ;  /* 0x0000002f3a00720c */ /* 0x080fe40003f46270 */
[----:B------:R-:W-:Y:S02]  /*3030*/  CS2R R34, SRZ ;  /* 0x0000000000227805 */ /* 0x000fe4000001ff00 */
[-C--:B------:R-:W-:Y:S02]  /*3040*/  ISETP.GE.AND P3, PT, R56, R47.reuse, PT ;  /* 0x0000002f3800720c */ /* 0x080fe40003f66270 */
[-C--:B------:R-:W-:Y:S01]  /*3050*/  ISETP.GE.AND P5, PT, R52, R47.reuse, PT ;  /* 0x0000002f3400720c */ /* 0x080fe20003fa6270 */
[----:B------:R-:W2:Y:S01]  /*3060*/  @!P4 LDG.E R28, desc[UR10][R16.64+-0x200] ;  /* 0xfffe000a101cc981 */ /* 0x000ea2000c1e1900 */
[-C--:B------:R-:W-:Y:S02]  /*3070*/  ISETP.GE.AND P4, PT, R54, R47.reuse, PT ;  /* 0x0000002f3600720c */ /* 0x080fe40003f86270 */
[----:B------:R-:W-:Y:S01]  /*3080*/  ISETP.GE.AND P6, PT, R50, R47, PT ;  /* 0x0000002f3200720c */ /* 0x000fe20003fc6270 */
[----:B------:R-:W3:Y:S01]  /*3090*/  @!P0 LDG.E R29, desc[UR10][R16.64+-0x180] ;  /* 0xfffe800a101d8981 */ /* 0x000ee2000c1e1900 */
[----:B------:R-:W-:-:S03]  /*30a0*/  P2R R116, PR, RZ, 0x1 ;  /* 0x00000001ff747803 */ /* 0x000fc60000000000 */
[----:B------:R-:W4:Y:S04]  /*30b0*/  @!P1 LDG.E R30, desc[UR10][R16.64+-0x100] ;  /* 0xffff000a101e9981 */ /* 0x000f28000c1e1900 */
[----:B------:R-:W5:Y:S04]  /*30c0*/  @!P2 LDG.E R31, desc[UR10][R16.64+-0x80] ;  /* 0xffff800a101fa981 */ /* 0x000f68000c1e1900 */
[----:B------:R-:W5:Y:S04]  /*30d0*/  @!P3 LDG.E R32, desc[UR10][R16.64] ;  /* 0x0000000a1020b981 */ /* 0x000f68000c1e1900 */
[----:B------:R-:W5:Y:S04]  /*30e0*/  @!P4 LDG.E R33, desc[UR10][R16.64+0x80] ;  /* 0x0000800a1021c981 */ /* 0x000f68000c1e1900 */
[----:B------:R-:W5:Y:S04]  /*30f0*/  @!P5 LDG.E R34, desc[UR10][R16.64+0x100] ;  /* 0x0001000a1022d981 */ /* 0x000f68000c1e1900 */
[----:B------:R-:W5:Y:S01]  /*3100*/  @!P6 LDG.E R35, desc[UR10][R16.64+0x180] ;  /* 0x0001800a1023e981 */ /* 0x000f62000c1e1900 */
[----:B------:R-:W-:Y:S01]  /*3110*/  MOV R26, R113 ;  /* 0x00000071001a7202 */ /* 0x000fe20000000f00 */
[----:B------:R-:W-:Y:S01]  /*3120*/  IMAD.MOV.U32 R27, RZ, RZ, R114 ;  /* 0x000000ffff1b7224 */ /* 0x000fe200078e0072 */
[----:B------:R-:W-:-:S04]  /*3130*/  ISETP.GE.AND P0, PT, R70, R47, PT ;  /* 0x0000002f4600720c */ /* 0x000fc80003f06270 */
[----:B------:R0:W5:Y:S02]  /*3140*/  LDG.E R132, desc[UR10][R26.64] ;  /* 0x0000000a1a847981 */ /* 0x000164000c1e1900 */
[----:B0-----:R-:W-:Y:S01]  /*3150*/  MOV R26, R36 ;  /* 0x00000024001a7202 */ /* 0x001fe20000000f00 */
[----:B------:R-:W-:Y:S01]  /*3160*/  IMAD.MOV.U32 R27, RZ, RZ, R37 ;  /* 0x000000ffff1b7224 */ /* 0x000fe200078e0025 */
[----:B------:R-:W-:Y:S01]  /*3170*/  MOV R36, RZ ;  /* 0x000000ff00247202 */ /* 0x000fe20000000f00 */
[----:B------:R-:W-:Y:S02]  /*3180*/  IMAD.MOV.U32 R127, RZ, RZ, RZ ;  /* 0x000000ffff7f7224 */ /* 0x000fe400078e00ff */
[----:B------:R-:W-:Y:S01]  /*3190*/  IMAD.MOV.U32 R131, RZ, RZ, RZ ;  /* 0x000000ffff837224 */ /* 0x000fe200078e00ff */
[----:B------:R-:W-:Y:S01]  /*31a0*/  MOV R120, RZ ;  /* 0x000000ff00787202 */ /* 0x000fe20000000f00 */
[----:B------:R-:W-:Y:S02]  /*31b0*/  IMAD.MOV.U32 R133, RZ, RZ, RZ ;  /* 0x000000ffff857224 */ /* 0x000fe400078e00ff */
[----:B------:R-:W-:Y:S01]  /*31c0*/  IMAD.MOV.U32 R135, RZ, RZ, RZ ;  /* 0x000000ffff877224 */ /* 0x000fe200078e00ff */
[----:B--2---:R0:W-:Y:S04]  /*31d0*/  STS [R45], R28 ;  /* 0x0000001c2d007388 */ /* 0x0041e80000000800 */
[----:B---3--:R-:W-:Y:S04]  /*31e0*/  STS [R44+0x80], R29 ;  /* 0x0000801d2c007388 */ /* 0x008fe80000000800 */
[----:B----4-:R-:W-:Y:S04]  /*31f0*/  STS [R43+0x100], R30 ;  /* 0x0001001e2b007388 */ /* 0x010fe80000000800 */
[----:B-----5:R-:W-:Y:S04]  /*3200*/  STS [R42+0x180], R31 ;  /* 0x0001801f2a007388 */ /* 0x020fe80000000800 */
[----:B------:R-:W-:Y:S04]  /*3210*/  STS [R41+0x200], R32 ;  /* 0x0002002029007388 */ /* 0x000fe80000000800 */
[----:B------:R-:W-:Y:S04]  /*3220*/  STS [R40+0x280], R33 ;  /* 0x0002802128007388 */ /* 0x000fe80000000800 */
[----:B------:R1:W-:Y:S04]  /*3230*/  STS [R39+0x300], R34 ;  /* 0x0003002227007388 */ /* 0x0003e80000000800 */
[----:B------:R-:W-:Y:S01]  /*3240*/  STS [R38+0x380], R35 ;  /* 0x0003802326007388 */ /* 0x000fe20000000800 */
[----:B------:R-:W-:-:S03]  /*3250*/  NOP ;  /* 0x0000000000007918 */ /* 0x000fc60000000000 */
[----:B------:R-:W2:Y:S01]  /*3260*/  @!P0 LDG.E R36, desc[UR10][R26.64+-0x200] ;  /* 0xfffe000a1a248981 */ /* 0x000ea2000c1e1900 */
[----:B------:R-:W-:Y:S02]  /*3270*/  ISETP.NE.AND P0, PT, R116, RZ, PT ;  /* 0x000000ff7400720c */ /* 0x000fe40003f05270 */
[----:B0-----:R-:W-:Y:S01]  /*3280*/  MOV R28, RZ ;  /* 0x000000ff001c7202 */ /* 0x001fe20000000f00 */
[----:B------:R-:W3:Y:S01]  /*3290*/  @!P2 LDG.E R131, desc[UR10][R26.64+-0x80] ;  /* 0xffff800a1a83a981 */ /* 0x000ee2000c1e1900 */
[----:B-1----:R-:W-:-:S03]  /*32a0*/  MOV R34, RZ ;  /* 0x000000ff00227202 */ /* 0x002fc60000000f00 */
[----:B------:R-:W4:Y:S04]  /*32b0*/  @!P4 LDG.E R133, desc[UR10][R26.64+0x80] ;  /* 0x0000800a1a85c981 */ /* 0x000f28000c1e1900 */
[----:B------:R-:W5:Y:S04]  /*32c0*/  @!P1 LDG.E R28, desc[UR10][R26.64+-0x100] ;  /* 0xffff000a1a1c9981 */ /* 0x000f68000c1e1900 */
[----:B------:R-:W3:Y:S04]  /*32d0*/  @!P0 LDG.E R127, desc[UR10][R26.64+-0x180] ;  /* 0xfffe800a1a7f8981 */ /* 0x000ee8000c1e1900 */
[----:B------:R-:W4:Y:S04]  /*32e0*/  @!P3 LDG.E R34, desc[UR10][R26.64] ;  /* 0x0000000a1a22b981 */ /* 0x000f28000c1e1900 */
[----:B------:R-:W4:Y:S04]  /*32f0*/  @!P5 LDG.E R120, desc[UR10][R26.64+0x100] ;  /* 0x0001000a1a78d981 */ /* 0x000f28000c1e1900 */
[----:B------:R-:W4:Y:S04]  /*3300*/  @!P6 LDG.E R135, desc[UR10][R26.64+0x180] ;  /* 0x0001800a1a87e981 */ /* 0x000f28000c1e1900 */
[----:B------:R-:W-:Y:S01]  /*3310*/  LDS R29, [R0+0x4] ;  /* 0x00000400001d7984 */ /* 0x000fe20000000800 */
[----:B------:R-:W-:-:S03]  /*3320*/  FMUL.FTZ R132, R132, 1.4426950216293334961 ;  /* 0x3fb8aa3b84847820 */ /* 0x000fc60000410000 */
[----:B------:R-:W-:Y:S04]  /*3330*/  LDS R35, [R0+0x8] ;  /* 0x0000080000237984 */ /* 0x000fe80000000800 */
[----:B------:R-:W-:Y:S01]  /*3340*/  LDS R37, [R0+0xc] ;  /* 0x00000c0000257984 */ /* 0x000fe20000000800 */
[C---:B------:R-:W-:Y:S01]  /*3350*/  FMUL.FTZ R30, R132.reuse, R87 ;  /* 0x00000057841e7220 */ /* 0x040fe20000410000 */
[C---:B------:R-:W-:Y:S01]  /*3360*/  FMUL.FTZ R31, R132.reuse, R85 ;  /* 0x00000055841f7220 */ /* 0x040fe20000410000 */
[----:B------:R-:W-:Y:S01]  /*3370*/  ISETP.NE.AND P0, PT, R51, RZ, PT ;  /* 0x000000ff3300720c */ /* 0x000fe20003f05270 */
[----:B------:R-:W0:Y:S01]  /*3380*/  LDS R32, [R0+0x10] ;  /* 0x0000100000207984 */ /* 0x000e220000000800 */
[----:B------:R1:W4:Y:S03]  /*3390*/  MUFU.EX2 R134, R30 ;  /* 0x0000001e00867308 */ /* 0x0003260000000800 */
[----:B------:R-:W-:Y:S01]  /*33a0*/  LDS R129, [R0+0x14] ;  /* 0x0000140000817984 */ /* 0x000fe20000000800 */
[----:B------:R-:W-:-:S03]  /*33b0*/  FMUL.FTZ R116, R132, R83 ;  /* 0x0000005384747220 */ /* 0x000fc60000410000 */
[----:B------:R-:W0:Y:S01]  /*33c0*/  LDS R33, [R0] ;  /* 0x0000000000217984 */ /* 0x000e220000000800 */
[----:B------:R1:W4:Y:S03]  /*33d0*/  MUFU.EX2 R136, R31 ;  /* 0x0000001f00887308 */ /* 0x0003260000000800 */
[----:B-1----:R-:W1:Y:S01]  /*33e0*/  LDS R30, [R0+0x18] ;  /* 0x00001800001e7984 */ /* 0x002e620000000800 */
[----:B------:R-:W-:-:S03]  /*33f0*/  FMUL.FTZ R118, R132, R81 ;  /* 0x0000005184767220 */ /* 0x000fc60000410000 */
[----:B------:R-:W1:Y:S01]  /*3400*/  LDS R31, [R0+0x1c] ;  /* 0x00001c00001f7984 */ /* 0x000e620000000800 */
[----:B------:R0:W4:Y:S02]  /*3410*/  MUFU.EX2 R137, R116 ;  /* 0x0000007400897308 */ /* 0x0001240000000800 */
[----:B0-----:R-:W-:-:S06]  /*3420*/  FMUL.FTZ R116, R132, R79 ;  /* 0x0000004f84747220 */ /* 0x001fcc0000410000 */
[----:B------:R-:W0:Y:S08]  /*3430*/  MUFU.EX2 R139, R118 ;  /* 0x00000076008b7308 */ /* 0x000e300000000800 */
[----:B------:R0:W0:Y:S01]  /*3440*/  MUFU.EX2 R140, R116 ;  /* 0x00000074008c7308 */ /* 0x0000220000000800 */
[C---:B------:R-:W-:Y:S01]  /*3450*/  FMUL.FTZ R138, R132.reuse, R77 ;  /* 0x0000004d848a7220 */ /* 0x040fe20000410000 */
[----:B------:R-:W-:Y:S01]  /*3460*/  FMUL.FTZ R142, R132, R98 ;  /* 0x00000062848e7220 */ /* 0x000fe20000410000 */
[----:B------:R-:W-:-:S02]  /*3470*/  ISETP.GE.U32.AND P2, PT, R78, R47, PT ;  /* 0x0000002f4e00720c */ /* 0x000fc40003f46070 */
[----:B------:R-:W-:-:S03]  /*3480*/  ISETP.GE.U32.AND P1, PT, R76, R47, PT ;  /* 0x0000002f4c00720c */ /* 0x000fc60003f26070 */
[----:B------:R-:W0:Y:S01]  /*3490*/  MUFU.EX2 R141, R138 ;  /* 0x0000008a008d7308 */ /* 0x000e220000000800 */
[----:B------:R-:W-:Y:S01]  /*34a0*/  ISETP.GE.U32.AND P3, PT, R74, R47, PT ;  /* 0x0000002f4a00720c */ /* 0x000fe20003f66070 */
[----:B------:R-:W-:Y:S01]  /*34b0*/  FMUL.FTZ R32, R107, R32 ;  /* 0x000000206b207220 */ /* 0x000fe20000410000 */
[----:B------:R-:W-:Y:S01]  /*34c0*/  FMUL.FTZ R33, R100, R33 ;  /* 0x0000002164217220 */ /* 0x000fe20000410000 */
[----:B-1----:R-:W-:Y:S01]  /*34d0*/  FMUL.FTZ R30, R109, R30 ;  /* 0x0000001e6d1e7220 */ /* 0x002fe20000410000 */
[----:B------:R-:W-:Y:S01]  /*34e0*/  FMUL.FTZ R31, R110, R31 ;  /* 0x0000001f6e1f7220 */ /* 0x000fe20000410000 */
[----:B--2---:R1:W-:Y:S04]  /*34f0*/  STS [R45+0x420], R36 ;  /* 0x000420242d007388 */ /* 0x0043e80000000800 */
[----:B---3--:R-:W-:Y:S04]  /*3500*/  STS [R44+0x4a0], R127 ;  /* 0x0004a07f2c007388 */ /* 0x008fe80000000800 */
[----:B-----5:R-:W-:Y:S04]  /*3510*/  STS [R43+0x520], R28 ;  /* 0x0005201c2b007388 */ /* 0x020fe80000000800 */
[----:B------:R-:W-:Y:S04]  /*3520*/  STS [R42+0x5a0], R131 ;  /* 0x0005a0832a007388 */ /* 0x000fe80000000800 */
[----:B----4-:R-:W-:Y:S01]  /*3530*/  STS [R41+0x620], R34 ;  /* 0x0006202229007388 */ /* 0x010fe20000000800 */
[----:B-1----:R-:W-:-:S03]  /*3540*/  FMUL.FTZ R36, R102, R29 ;  /* 0x0000001d66247220 */ /* 0x002fc60000410000 */
[----:B------:R1:W-:Y:S04]  /*3550*/  STS [R40+0x6a0], R133 ;  /* 0x0006a08528007388 */ /* 0x0003e80000000800 */
[----:B------:R-:W-:Y:S04]  /*3560*/  STS [R39+0x720], R120 ;  /* 0x0007207827007388 */ /* 0x000fe80000000800 */
[----:B------:R2:W-:Y:S01]  /*3570*/  STS [R38+0x7a0], R135 ;  /* 0x0007a08726007388 */ /* 0x0005e20000000800 */
[----:B------:R-:W-:-:S03]  /*3580*/  NOP ;  /* 0x0000000000007918 */ /* 0x000fc60000000000 */
[----:B0-----:R0:W3:Y:S04]  /*3590*/  LDS R116, [R0+0x420] ;  /* 0x0004200000747984 */ /* 0x0010e80000000800 */
[----:B------:R0:W4:Y:S04]  /*35a0*/  LDS R118, [R0+0x424] ;  /* 0x0004240000767984 */ /* 0x0001280000000800 */
[----:B------:R0:W0:Y:S04]  /*35b0*/  LDS R120, [R0+0x428] ;  /* 0x0004280000787984 */ /* 0x0000280000000800 */
[----:B------:R0:W0:Y:S04]  /*35c0*/  LDS R122, [R0+0x42c] ;  /* 0x00042c00007a7984 */ /* 0x0000280000000800 */
[----:B------:R0:W0:Y:S04]  /*35d0*/  LDS R124, [R0+0x430] ;  /* 0x00043000007c7984 */ /* 0x0000280000000800 */
[----:B------:R0:W0:Y:S04]  /*35e0*/  LDS R126, [R0+0x434] ;  /* 0x00043400007e7984 */ /* 0x0000280000000800 */
[----:B------:R0:W0:Y:S04]  /*35f0*/  LDS R128, [R0+0x438] ;  /* 0x0004380000807984 */ /* 0x0000280000000800 */
[----:B------:R0:W0:Y:S04]  /*3600*/  LDS R130, [R0+0x43c] ;  /* 0x00043c0000827984 */ /* 0x0000280000000800 */
[----:B------:R-:W0:Y:S01]  /*3610*/  @P0 LDS.64 R28, [UR8] ;  /* 0x00000008ff1c0984 */ /* 0x000e220008000a00 */
[----:B-1----:R-:W-:Y:S01]  /*3620*/  FMUL.FTZ R133, R132, R89 ;  /* 0x0000005984857220 */ /* 0x002fe20000410000 */
[----:B--2---:R-:W1:Y:S01]  /*3630*/  MUFU.EX2 R135, R142 ;  /* 0x0000008e00877308 */ /* 0x004e620000000800 */
[----:B------:R-:W-:Y:S01]  /*3640*/  FMUL.FTZ R127, R104, R35 ;  /* 0x00000023687f7220 */ /* 0x000fe20000410000 */
[----:B------:R-:W-:Y:S01]  /*3650*/  FMUL.FTZ R131, R106, R37 ;  /* 0x000000256a837220 */ /* 0x000fe20000410000 */
[----:B------:R-:W-:-:S05]  /*3660*/  FSEL R34, R36, RZ, !P2 ;  /* 0x000000ff24227208 */ /* 0x000fca0005000000 */
[----:B------:R2:W5:Y:S01]  /*3670*/  MUFU.EX2 R138, R133 ;  /* 0x00000085008a7308 */ /* 0x0005620000000800 */
[----:B------:R-:W-:Y:S02]  /*3680*/  FSEL R36, R127, RZ, !P1 ;  /* 0x000000ff7f247208 */ /* 0x000fe40004800000 */
[----:B------:R-:W-:Y:S01]  /*3690*/  FSEL R127, R131, RZ, !P3 ;  /* 0x000000ff837f7208 */ /* 0x000fe20005800000 */
[----:B------:R-:W-:Y:S01]  /*36a0*/  FMUL.FTZ R131, R108, R129 ;  /* 0x000000816c837220 */ /* 0x000fe20000410000 */
[----:B------:R-:W-:Y:S02]  /*36b0*/  FSEL R35, R134, 1, !P2 ;  /* 0x3f80000086237808 */ /* 0x000fe40005000000 */
[----:B------:R-:W-:Y:S02]  /*36c0*/  FSEL R37, R136, 1, !P1 ;  /* 0x3f80000088257808 */ /* 0x000fe40004800000 */
[-C--:B------:R-:W-:Y:S02]  /*36d0*/  ISETP.GE.U32.AND P2, PT, R72, R47.reuse, PT ;  /* 0x0000002f4800720c */ /* 0x080fe40003f46070 */
[----:B------:R-:W-:-:S02]  /*36e0*/  ISETP.GE.U32.AND P1, PT, R68, R47, PT ;  /* 0x0000002f4400720c */ /* 0x000fc40003f26070 */
[----:B------:R-:W-:Y:S02]  /*36f0*/  FSEL R132, R137, 1, !P3 ;  /* 0x3f80000089847808 */ /* 0x000fe40005800000 */
[----:B------:R-:W-:Y:S02]  /*3700*/  FSEL R129, R32, RZ, !P2 ;  /* 0x000000ff20817208 */ /* 0x000fe40005000000 */
[----:B------:R-:W-:Y:S02]  /*3710*/  FSEL R134, R139, 1, !P2 ;  /* 0x3f8000008b867808 */ /* 0x000fe40005000000 */
[----:B------:R-:W-:Y:S02]  /*3720*/  FSEL R131, R131, RZ, !P1 ;  /* 0x000000ff83837208 */ /* 0x000fe40004800000 */
[----:B------:R-:W-:Y:S02]  /*3730*/  FSEL R136, R140, 1, !P1 ;  /* 0x3f8000008c887808 */ /* 0x000fe40004800000 */
[----:B------:R-:W-:-:S02]  /*3740*/  ISETP.GE.U32.AND P3, PT, R66, R47, PT ;  /* 0x0000002f4200720c */ /* 0x000fc40003f66070 */
[-C--:B------:R-:W-:Y:S02]  /*3750*/  ISETP.GE.U32.AND P2, PT, R64, R47.reuse, PT ;  /* 0x0000002f4000720c */ /* 0x080fe40003f46070 */
[----:B------:R-:W-:Y:S02]  /*3760*/  ISETP.GE.U32.AND P1, PT, R80, R47, PT ;  /* 0x0000002f5000720c */ /* 0x000fe40003f26070 */
[----:B--2---:R-:W-:Y:S02]  /*3770*/  FSEL R133, R141, 1, !P3 ;  /* 0x3f8000008d857808 */ /* 0x004fe40005800000 */
[----:B-1----:R-:W-:Y:S02]  /*3780*/  FSEL R135, R135, 1, !P2 ;  /* 0x3f80000087877808 */ /* 0x002fe40005000000 */
[----:B------:R-:W-:Y:S02]  /*3790*/  FSEL R137, R33, RZ, !P1 ;  /* 0x000000ff21897208 */ /* 0x000fe40004800000 */
[----:B-----5:R-:W-:-:S02]  /*37a0*/  FSEL R138, R138, 1, !P1 ;  /* 0x3f8000008a8a7808 */ /* 0x020fc40004800000 */
[----:B------:R-:W-:Y:S02]  /*37b0*/  FSEL R140, R30, RZ, !P3 ;  /* 0x000000ff1e8c7208 */ /* 0x000fe40005800000 */
[----:B------:R-:W-:Y:S01]  /*37c0*/  FSEL R142, R31, RZ, !P2 ;  /* 0x000000ff1f8e7208 */ /* 0x000fe20005000000 */
[----:B0--34-:R-:W-:Y:S06]  /*37d0*/  @P0 BRA `(.L_x_790) ;  /* 0x0000000000400947 */ /* 0x019fec0003800000 */
[----:B------:R-:W0:Y:S01]  /*37e0*/  LDC.U8 R28, c[0x0][0x3a9] ;  /* 0x0000ea40ff1c7b82 */ /* 0x000e220000000000 */
[----:B------:R-:W-:Y:S02]  /*37f0*/  ISETP.NE.AND P4, PT, R125, RZ, PT ;  /* 0x000000ff7d00720c */ /* 0x000fe40003f85270 */
[----:B------:R-:W-:Y:S02]  /*3800*/  ISETP.NE.AND P5, PT, R123, RZ, PT ;  /* 0x000000ff7b00720c */ /* 0x000fe40003fa5270 */
        /* <DEDUP_REMOVED lines=8> */
.L_x_791:
[----:B------:R-:W-:Y:S01]  /*3890*/  MOV R29, RZ ;  /* 0x000000ff001d7202 */ /* 0x000fe20000000f00 */
[----:B------:R-:W-:Y:S06]  /*38a0*/  @!P4 BRA `(.L_x_790) ;  /* 0x00000000000cc947 */ /* 0x000fec0003800000 */
[----:B------:R-:W-:-:S05]  /*38b0*/  IADD3 R30, P0, PT, R67, R111, RZ ;  /* 0x0000006f431e7210 */ /* 0x000fca0007f1e0ff */
[----:B------:R-:W-:-:S05]  /*38c0*/  IMAD.X R31, R65, 0x1, R112, P0 ;  /* 0x00000001411f7824 */ /* 0x000fca00000e0670 */
[----:B------:R1:W5:Y:S03]  /*38d0*/  LDG.E R29, desc[UR10][R30.64] ;  /* 0x0000000a1e1d7981 */ /* 0x000366000c1e1900 */
.L_x_790:
        /* <DEDUP_REMOVED lines=16> */
[----:B0-----:R-:W-:-:S03]  /*39e0*/  ULEA UR6, UR9, UR6, 0x18 ;  /* 0x0000000609067291 */ /* 0x001fc6000f8ec0ff */
        /* <DEDUP_REMOVED lines=59> */
[----:B------:R-:W-:-:S04]  /*3da0*/  ISETP.NE.AND P3, PT, R123, RZ, PT ;  /* 0x000000ff7b00720c */ /* 0x000fc80003f65270 */
        /* <DEDUP_REMOVED lines=18> */
.L_x_794:
[----:B------:R-:W-:-:S04]  /*3ed0*/  ISETP.NE.AND P0, PT, R51, R82, PT ;  /* 0x000000523300720c */ /* 0x000fc80003f05270 */
[----:B------:R-:W-:-:S13]  /*3ee0*/  ISETP.NE.OR P0, PT, R30, RZ, P0 ;  /* 0x000000ff1e00720c */ /* 0x000fda0000705670 */
[----:B------:R-:W-:-:S05]  /*3ef0*/  @!P0 IADD3 R30, P1, PT, R67, R111, RZ ;  /* 0x0000006f431e8210 */ /* 0x000fca0007f3e0ff */
[----:B------:R-:W-:-:S05]  /*3f00*/  @!P0 IMAD.X R31, R65, 0x1, R112, P1 ;  /* 0x00000001411f8824 */ /* 0x000fca00008e0670 */
[----:B------:R0:W-:Y:S03]  /*3f10*/  @!P0 STG.E desc[UR10][R30.64], R29 ;  /* 0x0000001d1e008986 */ /* 0x0001e6000c10190a */
.L_x_793:
[----:B------:R-:W-:Y:S05]  /*3f20*/  BSYNC.RECONVERGENT B0 ;  /* 0x0000000000007941 */ /* 0x000fea0003800200 */
.L_x_792:
        /* <DEDUP_REMOVED lines=19> */
[----:B------:R-:W-:Y:S01]  /*4060*/  IMAD.X R112, R112, 0x1, R21, P1 ;  /* 0x0000000170707824 */ /* 0x000fe200008e0615 */
[----:B------:R-:W-:Y:S01]  /*4070*/  UIADD3 UR8, UPT, UPT, UR8, 0x8, URZ ;  /* 0x0000000808087890 */ /* 0x000fe2000fffe0ff */
[----:B------:R-:W-:Y:S11]  /*4080*/  BRA.U UP0, `(.L_x_795) ;  /* 0xffffffed00cc7547 */ /* 0x000ff6000b83ffff */
.L_x_789:
[----:B------:R-:W-:Y:S01]  /*4090*/  BAR.SYNC.DEFER_BLOCKING 0x0 ;  /* 0x0000000000007b1d */ /* 0x000fe20000010000 */
[----:B------:R-:W-:Y:S01]  /*40a0*/  ISETP.NE.AND P0, PT, R57, RZ, PT ;  /* 0x000000ff3900720c */ /* 0x000fe20003f05270 */
[----:B------:R-:W-:Y:S02]  /*40b0*/  VIADD R51, R51, 0x1 ;  /* 0x0000000133337836 */ /* 0x000fe40000000000 */
[----:B------:R-:W-:Y:S02]  /*40c0*/  IMAD.IADD R84, R47, 0x1, R84 ;  /* 0x000000012f547824 */ /* 0x000fe400078e0254 */
[----:B------:R-:W2:Y:S01]  /*40d0*/  LDCU.64 UR4, c[0x0][0x4a8] ;  /* 0x00009500ff0477ac */ /* 0x000ea20008000a00 */
[----:B------:R-:W-:Y:S04]  /*40e0*/  STS [R0], R105 ;  /* 0x0000006900007388 */ /* 0x000fe80000000800 */
[----:B------:R-:W-:Y:S04]  /*40f0*/  STS [R0+0x4], R103 ;  /* 0x0000046700007388 */ /* 0x000fe80000000800 */
[----:B------:R-:W-:Y:S04]  /*4100*/  STS [R0+0x8], R101 ;  /* 0x0000086500007388 */ /* 0x000fe80000000800 */
[----:B------:R-:W-:Y:S04]  /*4110*/  STS [R0+0xc], R99 ;  /* 0x00000c6300007388 */ /* 0x000fe80000000800 */
[----:B------:R-:W-:Y:S04]  /*4120*/  STS [R0+0x10], R97 ;  /* 0x0000106100007388 */ /* 0x000fe80000000800 */
[----:B------:R-:W-:Y:S04]  /*4130*/  STS [R0+0x14], R95 ;  /* 0x0000145f00007388 */ /* 0x000fe80000000800 */
[----:B------:R3:W-:Y:S04]  /*4140*/  STS [R0+0x18], R93 ;  /* 0x0000185d00007388 */ /* 0x0007e80000000800 */
[----:B------:R4:W-:Y:S01]  /*4150*/  STS [R0+0x1c], R91 ;  /* 0x00001c5b00007388 */ /* 0x0009e20000000800 */
[----:B------:R-:W-:-:S03]  /*4160*/  NOP ;  /* 0x0000000000007918 */ /* 0x000fc60000000000 */
[----:B------:R-:W-:Y:S01]  /*4170*/  LDS R45, [R45] ;  /* 0x000000002d2d7984 */ /* 0x000fe20000000800 */
[----:B---3--:R-:W-:Y:S02]  /*4180*/  MOV R93, R71 ;  /* 0x00000047005d7202 */ /* 0x008fe40000000f00 */
[----:B----4-:R-:W-:Y:S01]  /*4190*/  MOV R91, R69 ;  /* 0x00000045005b7202 */ /* 0x010fe20000000f00 */
[----:B------:R-:W-:Y:S01]  /*41a0*/  LDS R15, [R44+0x80] ;  /* 0x000080002c0f7984 */ /* 0x000fe20000000800 */
[----:B------:R-:W-:-:S03]  /*41b0*/  IMAD.WIDE.U32 R92, R47, 0x4, R92 ;  /* 0x000000042f5c7825 */ /* 0x000fc600078e005c */
[----:B------:R-:W-:Y:S01]  /*41c0*/  LDS R43, [R43+0x100] ;  /* 0x000100002b2b7984 */ /* 0x000fe20000000800 */
[----:B------:R-:W-:-:S03]  /*41d0*/  IMAD.WIDE.U32 R90, R47, 0x4, R90 ;  /* 0x000000042f5a7825 */ /* 0x000fc600078e005a */
[----:B------:R-:W-:Y:S01]  /*41e0*/  LDS R17, [R42+0x180] ;  /* 0x000180002a117984 */ /* 0x000fe20000000800 */
[----:B------:R-:W-:Y:S01]  /*41f0*/  IMAD.MOV.U32 R71, RZ, RZ, R93 ;  /* 0x000000ffff477224 */ /* 0x000fe200078e005d */
[----:B------:R-:W-:Y:S02]  /*4200*/  MOV R69, R91 ;  /* 0x0000005b00457202 */ /* 0x000fe40000000f00 */
[----:B------:R-:W-:Y:S04]  /*4210*/  LDS R41, [R41+0x200] ;  /* 0x0002000029297984 */ /* 0x000fe80000000800 */
[----:B------:R-:W-:Y:S04]  /*4220*/  LDS R19, [R40+0x280] ;  /* 0x0002800028137984 */ /* 0x000fe80000000800 */
[----:B------:R-:W-:Y:S04]  /*4230*/  LDS R39, [R39+0x300] ;  /* 0x0003000027277984 */ /* 0x000fe80000000800 */
[----:B------:R-:W-:Y:S04]  /*4240*/  LDS R21, [R38+0x380] ;  /* 0x0003800026157984 */ /* 0x000fe80000000800 */
[----:B------:R-:W-:Y:S01]  /*4250*/  @!P0 STS [UR6+0x420], R47 ;  /* 0x0004202fff008988 */ /* 0x000fe20008000806 */
[----:B------:R-:W-:Y:S01]  /*4260*/  BAR.SYNC.DEFER_BLOCKING 0x0 ;  /* 0x0000000000007b1d */ /* 0x000fe20000010000 */
[----:B------:R-:W-:-:S02]  /*4270*/  IADD3 R0, P0, P1, R70, R8, R49 ;  /* 0x0000000846007210 */ /* 0x000fc4000791e031 */
[----:B------:R-:W-:Y:S02]  /*4280*/  IADD3 R49, PT, PT, R47, R49, RZ ;  /* 0x000000312f317210 */ /* 0x000fe40007ffe0ff */
[----:B------:R-:W-:Y:S02]  /*4290*/  IADD3.X R13, PT, PT, RZ, R121, RZ, P0, P1 ;  /* 0x00000079ff0d7210 */ /* 0x000fe400007e24ff */
[----:B--2---:R-:W-:-:S04]  /*42a0*/  LEA R12, P3, R0, UR4, 0x2 ;  /* 0x00000004000c7c11 */ /* 0x004fc8000f8610ff */
[----:B------:R-:W-:Y:S01]  /*42b0*/  LEA.HI.X R13, R0, UR5, R13, 0x2, P3 ;  /* 0x00000005000d7c11 */ /* 0x000fe200098f140d */
[----:B------:R-:W2:Y:S02]  /*42c0*/  LDS R23, [UR6+0x420] ;  /* 0x00042006ff177984 */ /* 0x000ea40008000800 */
[-C--:B--2---:R-:W-:Y:S02]  /*42d0*/  ISETP.GE.AND P1, PT, R62, R23.reuse, PT ;  /* 0x000000173e00720c */ /* 0x084fe40003f26270 */
        /* <DEDUP_REMOVED lines=16> */
[----:B--2---:R-:W-:Y:S05]  /*43e0*/  @P0 BRA `(.L_x_796) ;  /* 0xffffffcc00440947 */ /* 0x004fea000383ffff */
[----:B------:R-:W-:Y:S05]  /*43f0*/  EXIT ;  /* 0x000000000000794d */ /* 0x000fea0003800000 */
.L_x_797:
        /* <DEDUP_REMOVED lines=16> */
.L_x_7948:


//--------------------- .text._Z25selective_scan_fwd_kernelI32Selective_Scan_fwd_kernel_traitsILi32ELi8ELi1ELb0ELb1ELb1ELb0ELb1EfffEEv13SSMParamsBase --------------------------
	.section	.text._Z25selective_scan_fwd_kernelI32Selective_Scan_fwd_kernel_traitsILi32ELi8ELi1ELb0ELb1ELb1ELb0ELb1EfffEEv13SSMParamsBase,"ax",@progbits
	.align	128
        .global         _Z25selective_scan_fwd_kernelI32Selective_Scan_fwd_kernel_traitsILi32ELi8ELi1ELb0ELb1ELb1ELb0ELb1EfffEEv13SSMParamsBase
        .type           _Z25selective_scan_fwd_kernelI32Selective_Scan_fwd_kernel_traitsILi32ELi8ELi1ELb0ELb1ELb1ELb0ELb1EfffEEv13SSMParamsBase,@function
        .size           _Z25selective_scan_fwd_kernelI32Selective_Scan_fwd_kernel_traitsILi32ELi8ELi1ELb0ELb1ELb1ELb0ELb1EfffEEv13SSMParamsBase,(.L_x_7949 - _Z25selective_scan_fwd_kernelI32Selective_Scan_fwd_kernel_traitsILi32ELi8ELi1ELb0ELb1ELb1ELb0ELb1EfffEEv13SSMParamsBase)
        .other          _Z25selective_scan_fwd_kernelI32Selective_Scan_fwd_kernel_traitsILi32ELi8ELi1ELb0ELb1ELb1ELb0ELb1EfffEEv13SSMParamsBase,@"STO_CUDA_ENTRY STV_DEFAULT"
_Z25selective_scan_fwd_kernelI32Selective_Scan_fwd_kernel_traitsILi32ELi8ELi1ELb0ELb1ELb1ELb0ELb1EfffEEv13SSMParamsBase:
.text._Z25selective_scan_fwd_kernelI32Selective_Scan_fwd_kernel_traitsILi32ELi8ELi1ELb0ELb1ELb1ELb0ELb1EfffEEv13SSMParamsBase:
        /* <DEDUP_REMOVED lines=16> */
[----:B------:R-:W-:-:S02]  /*0100*/  ISETP.NE.AND.EX P3, PT, R11, RZ, PT, P3 ;  /* 0x000000ff0b00720c */ /* 0x000fc40003f65330 */
[----:B------:R-:W-:Y:S02]  /*0110*/  CS2R R16, SRZ ;  /* 0x0000000000107805 */ /* 0x000fe4000001ff00 */
[----:B------:R-:W-:Y:S01]  /*0120*/  PLOP3.LUT P1, PT, PT, PT, PT, 0x8, 0x80 ;  /* 0x000000000080781c */ /* 0x000fe20003f2e170 */
[----:B------:R-:W-:Y:S01]  /*0130*/  IMAD.MOV.U32 R4, RZ, RZ, R0 ;  /* 0x000000ffff047224 */ /* 0x000fe200078e0000 */
[----:B------:R-:W-:-:S07]  /*0140*/  PLOP3.LUT P0, PT, PT, PT, PT, 0x80, 0x8 ;  /* 0x000000000008781c */ /* 0x000fce0003f0f070 */
[----:B0-----:R-:W-:Y:S06]  /*0150*/  @!P3 BRA `(.L_x_798) ;  /* 0x000000000050b947 */ /* 0x001fec0003800000 */
        /* <DEDUP_REMOVED lines=20> */
.L_x_798:
[----:B-1---5:R-:W-:Y:S02]  /*02a0*/  ISETP.EQ.U32.AND P3, PT, R4, UR4, PT ;  /* 0x0000000404007c0c */ /* 0x022fe4000bf62070 */
[----:B------:R-:W-:-:S04]  /*02b0*/  SHF.R.S32.HI R23, RZ, 0x1f, R4 ;  /* 0x0000001fff177819 */ /* 0x000fc80000011404 */
[----:B------:R-:W-:-:S13]  /*02c0*/  ISETP.EQ.AND.EX P3, PT, R23, UR5, PT, P3 ;  /* 0x0000000517007c0c */ /* 0x000fda000bf62330 */
[----:B------:R-:W-:Y:S05]  /*02d0*/  @P1 EXIT P3 ;  /* 0x000000000000194d */ /* 0x000fea0001800000 */
[----:B------:R-:W1:Y:S01]  /*02e0*/  LDC R21, c[0x0][0x394] ;  /* 0x0000e500ff157b82 */ /* 0x000e620000000800 */
[----:B------:R-:W2:Y:S01]  /*02f0*/  S2R R2, SR_CTAID.Y ;  /* 0x0000000000027919 */ /* 0x000ea20000002600 */
[----:B------:R-:W-:Y:S01]  /*0300*/  ISETP.NE.AND P2, PT, R7, RZ, P2 ;  /* 0x000000ff0700720c */ /* 0x000fe20001745270 */
[----:B------:R-:W-:-:S03]  /*0310*/  IMAD.IADD R69, R69, 0x1, -R6 ;  /* 0x0000000145457824 */ /* 0x000fc600078e0a06 */
[----:B------:R-:W-:Y:S02]  /*0320*/  P2R R125, PR, RZ, 0x4 ;  /* 0x00000004ff7d7803 */ /* 0x000fe40000000000 */
[----:B------:R-:W3:Y:S08]  /*0330*/  LDC.64 R18, c[0x0][0x3c0] ;  /* 0x0000f000ff127b82 */ /* 0x000ef00000000a00 */
[----:B------:R-:W4:Y:S01]  /*0340*/  LDC.64 R76, c[0x0][0x408] ;  /* 0x00010200ff4c7b82 */ /* 0x000f220000000a00 */
[----:B-1----:R-:W-:-:S07]  /*0350*/  IABS R15, R21 ;  /* 0x00000015000f7213 */ /* 0x002fce0000000000 */
[----:B------:R-:W1:Y:S01]  /*0360*/  LDC.64 R98, c[0x0][0x490] ;  /* 0x00012400ff627b82 */ /* 0x000e620000000a00 */
[----:B------:R-:W5:Y:S01]  /*0370*/  I2F.RP R3, R15 ;  /* 0x0000000f00037306 */ /* 0x000f620000209400 */
[----:B--2---:R-:W-:-:S06]  /*0380*/  IABS R12, R2 ;  /* 0x00000002000c7213 */ /* 0x004fcc0000000000 */
[----:B------:R-:W2:Y:S01]  /*0390*/  LDC.U8 R22, c[0x0][0x3a9] ;  /* 0x0000ea40ff167b82 */ /* 0x000ea20000000000 */
[----:B------:R-:W-:-:S04]  /*03a0*/  LOP3.LUT R14, R2, R21, RZ, 0x3c, !PT ;  /* 0x00000015020e7212 */ /* 0x000fc800078e3cff */
[----:B------:R-:W-:-:S03]  /*03b0*/  ISETP.GE.AND P3, PT, R14, RZ, PT ;  /* 0x000000ff0e00720c */ /* 0x000fc60003f66270 */
[----:B------:R-:W2:Y:S01]  /*03c0*/  LDC.64 R72, c[0x0][0x3d8] ;  /* 0x0000f600ff487b82 */ /* 0x000ea20000000a00 */
[----:B-----5:R-:W0:Y:S07]  /*03d0*/  MUFU.RCP R3, R3 ;  /* 0x0000000300037308 */ /* 0x020e2e0000001000 */
[----:B------:R-:W5:Y:S08]  /*03e0*/  LDC.64 R70, c[0x0][0x3f8] ;  /* 0x0000fe00ff467b82 */ /* 0x000f700000000a00 */
[----:B------:R-:W5:Y:S01]  /*03f0*/  LDC.64 R74, c[0x0][0x418] ;  /* 0x00010600ff4a7b82 */ /* 0x000f620000000a00 */
[----:B0-----:R-:W-:-:S04]  /*0400*/  IADD3 R8, PT, PT, R3, 0xffffffe, RZ ;  /* 0x0ffffffe03087810 */ /* 0x001fc80007ffe0ff */
[----:B------:R0:W3:Y:S03]  /*0410*/  F2I.FTZ.U32.TRUNC.NTZ R9, R8 ;  /* 0x0000000800097305 */ /* 0x0000e6000021f000 */
[----:B------:R-:W5:Y:S01]  /*0420*/  LDC.64 R96, c[0x0][0x498] ;  /* 0x00012600ff607b82 */ /* 0x000f620000000a00 */
[----:B0-----:R-:W-:-:S07]  /*0430*/  IMAD.MOV.U32 R8, RZ, RZ, RZ ;  /* 0x000000ffff087224 */ /* 0x001fce00078e00ff */
[----:B------:R-:W0:Y:S01]  /*0440*/  LDC.64 R94, c[0x0][0x478] ;  /* 0x00011e00ff5e7b82 */ /* 0x000e220000000a00 */
[----:B---3--:R-:W-:-:S07]  /*0450*/  IMAD.MOV R10, RZ, RZ, -R9 ;  /* 0x000000ffff0a7224 */ /* 0x008fce00078e0a09 */
[----:B------:R-:W3:Y:S01]  /*0460*/  LDC.64 R92, c[0x0][0x480] ;  /* 0x00012000ff5c7b82 */ /* 0x000ee20000000a00 */
[----:B------:R-:W-:-:S04]  /*0470*/  IMAD R5, R10, R15, RZ ;  /* 0x0000000f0a057224 */ /* 0x000fc800078e02ff */
[----:B------:R-:W-:-:S03]  /*0480*/  IMAD.HI.U32 R9, R9, R5, R8 ;  /* 0x0000000509097227 */ /* 0x000fc600078e0008 */
[----:B------:R-:W4:Y:S03]  /*0490*/  LDC.64 R10, c[0x0][0x400] ;  /* 0x00010000ff0a7b82 */ /* 0x000f260000000a00 */
[----:B------:R-:W-:-:S05]  /*04a0*/  IMAD.HI.U32 R5, R9, R12, RZ ;  /* 0x0000000c09057227 */ /* 0x000fca00078e00ff */
[----:B------:R-:W-:-:S05]  /*04b0*/  IADD3 R3, PT, PT, -R5, RZ, RZ ;  /* 0x000000ff05037210 */ /* 0x000fca0007ffe1ff */
[C---:B------:R-:W-:Y:S01]  /*04c0*/  IMAD R8, R15.reuse, R3, R12 ;  /* 0x000000030f087224 */ /* 0x040fe200078e020c */
[----:B------:R-:W-:Y:S01]  /*04d0*/  SHF.R.S32.HI R3, RZ, 0x1f, R6 ;  /* 0x0000001fff037819 */ /* 0x000fe20000011406 */
[----:B------:R-:W1:Y:S03]  /*04e0*/  LDC.64 R12, c[0x0][0x410] ;  /* 0x00010400ff0c7b82 */ /* 0x000e660000000a00 */
[----:B------:R-:W-:-:S13]  /*04f0*/  ISETP.GT.U32.AND P5, PT, R15, R8, PT ;  /* 0x000000080f00720c */ /* 0x000fda0003fa4070 */
[----:B------:R-:W-:Y:S02]  /*0500*/  @!P5 IMAD.IADD R8, R8, 0x1, -R15 ;  /* 0x000000010808d824 */ /* 0x000fe400078e0a0f */
[----:B------:R-:W-:Y:S01]  /*0510*/  @!P5 VIADD R5, R5, 0x1 ;  /* 0x000000010505d836 */ /* 0x000fe20000000000 */
[----:B------:R-:W-:Y:S02]  /*0520*/  ISETP.NE.AND P5, PT, R21, RZ, PT ;  /* 0x000000ff1500720c */ /* 0x000fe40003fa5270 */
[----:B------:R-:W-:Y:S01]  /*0530*/  ISETP.GE.U32.AND P4, PT, R8, R15, PT ;  /* 0x0000000f0800720c */ /* 0x000fe20003f86070 */
[C---:B----4-:R-:W-:Y:S01]  /*0540*/  IMAD R8, R3.reuse, R10, RZ ;  /* 0x0000000a03087224 */ /* 0x050fe200078e02ff */
[----:B------:R-:W4:Y:S01]  /*0550*/  LDC.64 R14, c[0x0][0x3e0] ;  /* 0x0000f800ff0e7b82 */ /* 0x000f220000000a00 */
[----:B-1----:R-:W-:Y:S02]  /*0560*/  IMAD R7, R3, R12, RZ ;  /* 0x0000000c03077224 */ /* 0x002fe400078e02ff */
[----:B------:R-:W-:-:S02]  /*0570*/  IMAD R11, R6, R11, R8 ;  /* 0x0000000b060b7224 */ /* 0x000fc400078e0208 */
[----:B------:R-:W-:-:S04]  /*0580*/  IMAD.WIDE.U32 R8, R6, R10, RZ ;  /* 0x0000000a06087225 */ /* 0x000fc800078e00ff */
[----:B------:R-:W-:Y:S01]  /*0590*/  IMAD R10, R3, R18, RZ ;  /* 0x00000012030a7224 */ /* 0x000fe200078e02ff */
[----:B------:R-:W-:Y:S01]  /*05a0*/  IADD3 R9, PT, PT, R9, R11, RZ ;  /* 0x0000000b09097210 */ /* 0x000fe20007ffe0ff */
[----:B------:R-:W-:Y:S02]  /*05b0*/  @P4 VIADD R5, R5, 0x1 ;  /* 0x0000000105054836 */ /* 0x000fe40000000000 */
[----:B------:R-:W-:Y:S02]  /*05c0*/  IMAD R19, R6, R19, R10 ;  /* 0x0000001306137224 */ /* 0x000fe400078e020a */
[----:B------:R-:W-:-:S04]  /*05d0*/  IMAD.WIDE.U32 R8, R2, R76, R8 ;  /* 0x0000004c02087225 */ /* 0x000fc800078e0008 */
[----:B------:R-:W-:Y:S01]  /*05e0*/  IMAD R7, R6, R13, R7 ;  /* 0x0000000d06077224 */ /* 0x000fe200078e0207 */
[----:B------:R-:W-:Y:S01]  /*05f0*/  LEA R98, P2, R8, R98, 0x2 ;  /* 0x0000006208627211 */ /* 0x000fe200078410ff */
[----:B------:R-:W-:-:S04]  /*0600*/  IMAD.WIDE.U32 R10, R6, R12, RZ ;  /* 0x0000000c060a7225 */ /* 0x000fc800078e00ff */
[----:B------:R-:W-:Y:S01]  /*0610*/  @!P3 IMAD.MOV R5, RZ, RZ, -R5 ;  /* 0x000000ffff05b224 */ /* 0x000fe200078e0a05 */
[----:B------:R-:W-:Y:S01]  /*0620*/  @!P5 LOP3.LUT R5, RZ, R21, RZ, 0x33, !PT ;  /* 0x00000015ff05d212 */ /* 0x000fe200078e33ff */
[----:B------:R-:W-:Y:S01]  /*0630*/  IMAD R77, R2, R77, R9 ;  /* 0x0000004d024d7224 */ /* 0x000fe200078e0209 */
[----:B------:R-:W-:Y:S01]  /*0640*/  IADD3 R11, PT, PT, R11, R7, RZ ;  /* 0x000000070b0b7210 */ /* 0x000fe20007ffe0ff */
[----:B----4-:R-:W-:Y:S01]  /*0650*/  IMAD R9, R3, R14, RZ ;  /* 0x0000000e03097224 */ /* 0x010fe200078e02ff */
[----:B------:R-:W-:Y:S01]  /*0660*/  SHF.R.S32.HI R7, RZ, 0x1f, R5 ;  /* 0x0000001fff077819 */ /* 0x000fe20000011405 */
[----:B------:R-:W-:Y:S01]  /*0670*/  IMAD.WIDE.U32 R12, R6, R18, RZ ;  /* 0x00000012060c7225 */ /* 0x000fe200078e00ff */
[----:B--2---:R-:W-:Y:S02]  /*0680*/  ISETP.NE.AND P3, PT, R22, RZ, PT ;  /* 0x000000ff1600720c */ /* 0x004fe40003f65270 */
[----:B------:R-:W-:Y:S01]  /*0690*/  LEA.HI.X R77, R8, R99, R77, 0x2, P2 ;  /* 0x00000063084d7211 */ /* 0x000fe200010f144d */
[----:B------:R-:W-:-:S02]  /*06a0*/  IMAD R9, R6, R15, R9 ;  /* 0x0000000f06097224 */ /* 0x000fc400078e0209 */
[----:B------:R-:W-:-:S04]  /*06b0*/  IMAD.WIDE.U32 R14, R6, R14, RZ ;  /* 0x0000000e060e7225 */ /* 0x000fc800078e00ff */
[----:B------:R-:W-:Y:S02]  /*06c0*/  IMAD.IADD R13, R13, 0x1, R19 ;  /* 0x000000010d0d7824 */ /* 0x000fe400078e0213 */
[----:B------:R-:W-:Y:S02]  /*06d0*/  IMAD.IADD R15, R15, 0x1, R9 ;  /* 0x000000010f0f7824 */ /* 0x000fe400078e0209 */
[C---:B------:R-:W-:Y:S02]  /*06e0*/  IMAD R18, R7.reuse, R72, RZ ;  /* 0x0000004807127224 */ /* 0x040fe400078e02ff */
[----:B-----5:R-:W-:Y:S02]  /*06f0*/  IMAD R20, R7, R70, RZ ;  /* 0x0000004607147224 */ /* 0x020fe400078e02ff */
[----:B------:R-:W-:-:S04]  /*0700*/  IMAD.WIDE.U32 R8, R2, R74, R10 ;  /* 0x0000004a02087225 */ /* 0x000fc800078e000a */
[----:B------:R-:W-:Y:S01]  /*0710*/  IMAD.WIDE.U32 R10, R5, R72, R12 ;  /* 0x00000048050a7225 */ /* 0x000fe200078e000c */
[----:B------:R-:W-:-:S03]  /*0720*/  LEA R96, P2, R8, R96, 0x2 ;  /* 0x0000006008607211 */ /* 0x000fc600078410ff */
[C---:B------:R-:W-:Y:S01]  /*0730*/  IMAD R73, R5.reuse, R73, R18 ;  /* 0x0000004905497224 */ /* 0x040fe200078e0212 */
[----:B0-----:R-:W-:Y:S01]  /*0740*/  LEA R94, P4, R10, R94, 0x2 ;  /* 0x0000005e0a5e7211 */ /* 0x001fe200078810ff */
[----:B------:R-:W-:-:S03]  /*0750*/  IMAD.WIDE.U32 R12, R5, R70, R14 ;  /* 0x00000046050c7225 */ /* 0x000fc600078e000e */
[----:B------:R-:W-:Y:S01]  /*0760*/  IADD3 R73, PT, PT, R11, R73, RZ ;  /* 0x000000490b497210 */ /* 0x000fe20007ffe0ff */
[----:B------:R-:W-:Y:S01]  /*0770*/  IMAD R71, R5, R71, R20 ;  /* 0x0000004705477224 */ /* 0x000fe200078e0214 */
[----:B---3--:R-:W-:Y:S01]  /*0780*/  LEA R92, P5, R12, R92, 0x2 ;  /* 0x0000005c0c5c7211 */ /* 0x008fe200078a10ff */
        /* <DEDUP_REMOVED lines=13> */
.L_x_799:
        /* <DEDUP_REMOVED lines=11> */
.L_x_800:
        /* <DEDUP_REMOVED lines=10> */
[----:B------:R-:W-:-:S06]  /*09b0*/  HFMA2 R61, -RZ, RZ, 0, 0 ;  /* 0x00000000ff3d7431 */ /* 0x000fcc00000001ff */
[----:B------:R-:W2:Y:S01]  /*09c0*/  LDC R90, c[0x0][0x3ac] ;  /* 0x0000eb00ff5a7b82 */ /* 0x000ea20000000800 */
[----:B------:R-:W-:-:S05]  /*09d0*/  @!P4 LEA.HI.X R11, R0, R11, RZ, 0x2, P1 ;  /* 0x0000000b000bc211 */ /* 0x000fca00008f14ff */
[----:B------:R4:W2:Y:S01]  /*09e0*/  @!P4 LDG.E R23, desc[UR10][R10.64] ;  /* 0x0000000a0a17c981 */ /* 0x0008a2000c1e1900 */
        /* <DEDUP_REMOVED lines=8> */
[----:B----4-:R-:W-:-:S02]  /*0a70*/  SEL R10, R5, RZ, !P0 ;  /* 0x000000ff050a7207 */ /* 0x010fc40004000000 */
[----:B------:R-:W-:Y:S02]  /*0a80*/  SEL R11, R8, RZ, !P0 ;  /* 0x000000ff080b7207 */ /* 0x000fe40004000000 */
[----:B------:R-:W-:Y:S02]  /*0a90*/  ISETP.NE.AND.EX P2, PT, R13, RZ, PT, P2 ;  /* 0x000000ff0d00720c */ /* 0x000fe40003f45320 */
[----:B------:R-:W-:-:S04]  /*0aa0*/  ISETP.NE.U32.AND P0, PT, R14, RZ, PT ;  /* 0x000000ff0e00720c */ /* 0x000fc80003f05070 */
[----:B------:R-:W-:Y:S01]  /*0ab0*/  ISETP.NE.AND.EX P0, PT, R15, RZ, PT, P0 ;  /* 0x000000ff0f00720c */ /* 0x000fe20003f05300 */
[----:B--2---:R-:W-:-:S05]  /*0ac0*/  @!P4 IMAD.WIDE R8, R23, 0x4, R10 ;  /* 0x000000041708c825 */ /* 0x004fca00078e020a */
[----:B------:R0:W5:Y:S01]  /*0ad0*/  @!P4 LDG.E R4, desc[UR10][R8.64] ;  /* 0x0000000a0804c981 */ /* 0x000162000c1e1900 */
[----:B------:R-:W-:Y:S01]  /*0ae0*/  @!P1 LEA R16, P4, R0, R18, 0x2 ;  /* 0x0000001200109211 */ /* 0x000fe200078810ff */
[----:B------:R-:W-:-:S03]  /*0af0*/  IMAD.MOV.U32 R5, RZ, RZ, RZ ;  /* 0x000000ffff057224 */ /* 0x000fc600078e00ff */
[----:B------:R-:W-:Y:S02]  /*0b00*/  @!P1 LEA.HI.X R17, R0, R19, RZ, 0x2, P4 ;  /* 0x0000001300119211 */ /* 0x000fe400020f14ff */
[C---:B------:R-:W-:Y:S01]  /*0b10*/  @P2 LEA R12, P4, R2.reuse, R12, 0x2 ;  /* 0x0000000c020c2211 */ /* 0x040fe200078810ff */
[----:B------:R-:W1:Y:S02]  /*0b20*/  LDC.64 R18, c[0x0][0x500] ;  /* 0x00014000ff127b82 */ /* 0x000e640000000a00 */
[----:B------:R2:W5:Y:S01]  /*0b30*/  @!P1 LDG.E R5, desc[UR10][R16.64] ;  /* 0x0000000a10059981 */ /* 0x000562000c1e1900 */
[C---:B------:R-:W-:Y:S02]  /*0b40*/  @P2 LEA.HI.X R13, R2.reuse, R13, RZ, 0x2, P4 ;  /* 0x0000000d020d2211 */ /* 0x040fe400020f14ff */
[----:B------:R-:W-:-:S03]  /*0b50*/  @P0 LEA R14, P4, R2, R14, 0x2 ;  /* 0x0000000e020e0211 */ /* 0x000fc600078810ff */
[----:B------:R2:W5:Y:S01]  /*0b60*/  @P2 LDG.E R63, desc[UR10][R12.64] ;  /* 0x0000000a0c3f2981 */ /* 0x000562000c1e1900 */
[----:B0-----:R-:W0:Y:S01]  /*0b70*/  LDC.64 R8, c[0x0][0x4f8] ;  /* 0x00013e00ff087b82 */ /* 0x001e220000000a00 */
[----:B------:R-:W-:-:S05]  /*0b80*/  @P0 LEA.HI.X R15, R2, R15, RZ, 0x2, P4 ;  /* 0x0000000f020f0211 */ /* 0x000fca00020f14ff */
[----:B------:R2:W5:Y:S01]  /*0b90*/  @P0 LDG.E R61, desc[UR10][R14.64] ;  /* 0x0000000a0e3d0981 */ /* 0x000562000c1e1900 */
[----:B-1----:R-:W-:-:S04]  /*0ba0*/  ISETP.NE.U32.AND P0, PT, R18, RZ, PT ;  /* 0x000000ff1200720c */ /* 0x002fc80003f05070 */
[----:B------:R-:W-:Y:S02]  /*0bb0*/  ISETP.NE.AND.EX P0, PT, R19, RZ, PT, P0 ;  /* 0x000000ff1300720c */ /* 0x000fe40003f05300 */
[----:B0-----:R-:W-:-:S04]  /*0bc0*/  ISETP.EQ.U32.AND P1, PT, R8, RZ, PT ;  /* 0x000000ff0800720c */ /* 0x001fc80003f22070 */
        /* <DEDUP_REMOVED lines=27> */
.L_x_801:
[-C--:B------:R-:W-:Y:S01]  /*0d80*/  IABS R12, R90.reuse ;  /* 0x0000005a000c7213 */ /* 0x080fe20000000000 */
[----:B------:R-:W-:Y:S01]  /*0d90*/  IMAD.MOV.U32 R88, RZ, RZ, RZ ;  /* 0x000000ffff587224 */ /* 0x000fe200078e00ff */
[----:B-----5:R-:W-:Y:S01]  /*0da0*/  IADD3 R5, PT, PT, R69, -0x1, R90 ;  /* 0xffffffff45057810 */ /* 0x020fe20007ffe05a */
[----:B------:R-:W-:Y:S01]  /*0db0*/  IMAD.MOV.U32 R84, RZ, RZ, RZ ;  /* 0x000000ffff547224 */ /* 0x000fe200078e00ff */
[----:B------:R-:W0:Y:S01]  /*0dc0*/  I2F.RP R7, R12 ;  /* 0x0000000c00077306 */ /* 0x000e220000209400 */
[-C--:B------:R-:W-:Y:S02]  /*0dd0*/  IABS R15, R90.reuse ;  /* 0x0000005a000f7213 */ /* 0x080fe40000000000 */
[----:B------:R-:W-:Y:S02]  /*0de0*/  IABS R14, R5 ;  /* 0x00000005000e7213 */ /* 0x000fe40000000000 */
[----:B------:R-:W-:-:S04]  /*0df0*/  LOP3.LUT R5, R5, R90, RZ, 0x3c, !PT ;  /* 0x0000005a05057212 */ /* 0x000fc800078e3cff */
[----:B------:R-:W-:Y:S01]  /*0e00*/  ISETP.GE.AND P2, PT, R5, RZ, PT ;  /* 0x000000ff0500720c */ /* 0x000fe20003f46270 */
[----:B0-----:R-:W0:Y:S02]  /*0e10*/  MUFU.RCP R7, R7 ;  /* 0x0000000700077308 */ /* 0x001e240000001000 */
[----:B0-----:R-:W-:Y:S02]  /*0e20*/  VIADD R8, R7, 0xffffffe ;  /* 0x0ffffffe07087836 */ /* 0x001fe40000000000 */
[----:B------:R-:W-:-:S04]  /*0e30*/  IMAD.MOV R7, RZ, RZ, -R15 ;  /* 0x000000ffff077224 */ /* 0x000fc800078e0a0f */
        /* <DEDUP_REMOVED lines=16> */
.L_x_802:
[----:B------:R-:W-:-:S13]  /*0f40*/  ISETP.GE.AND P0, PT, R86, 0x1, PT ;  /* 0x000000015600780c */ /* 0x000fda0003f06270 */
[----:B------:R-:W-:Y:S05]  /*0f50*/  @!P0 EXIT ;  /* 0x000000000000894d */ /* 0x000fea0003800000 */
[----:B------:R-:W0:Y:S01]  /*0f60*/  S2R R59, SR_TID.X ;  /* 0x00000000003b7919 */ /* 0x000e220000002100 */
[----:B------:R-:W1:Y:S01]  /*0f70*/  LDCU.128 UR4, c[0x0][0x430] ;  /* 0x00008600ff0477ac */ /* 0x000e620008000c00 */
[----:B------:R-:W2:Y:S01]  /*0f80*/  LDC.64 R18, c[0x0][0x470] ;  /* 0x00011c00ff127b82 */ /* 0x000ea20000000a00 */
[----:B------:R-:W-:Y:S01]  /*0f90*/  VIADD R82, R86, 0xffffffff ;  /* 0xffffffff56527836 */ /* 0x000fe20000000000 */
[----:B------:R-:W3:Y:S01]  /*0fa0*/  LDCU.64 UR8, c[0x0][0x3b0] ;  /* 0x00007600ff0877ac */ /* 0x000ee20008000a00 */
[----:B------:R-:W-:Y:S01]  /*0fb0*/  IMAD.WIDE R4, R4, 0x4, RZ ;  /* 0x0000000404047825 */ /* 0x000fe200078e02ff */
[----:B------:R-:W4:Y:S04]  /*0fc0*/  LDCU.U8 UR12, c[0x0][0x3a8] ;  /* 0x00007500ff0c77ac */ /* 0x000f280008000000 */
[----:B------:R-:W5:Y:S01]  /*0fd0*/  LDC.64 R16, c[0x0][0x4e8] ;  /* 0x00013a00ff107b82 */ /* 0x000f620000000a00 */
[----:B------:R-:W-:-:S02]  /*0fe0*/  IMAD.MOV.U32 R53, RZ, RZ, RZ ;  /* 0x000000ffff357224 */ /* 0x000fc400078e00ff */
[----:B------:R-:W-:Y:S02]  /*0ff0*/  IMAD.MOV.U32 R51, RZ, RZ, RZ ;  /* 0x000000ffff337224 */ /* 0x000fe400078e00ff */
[----:B-1----:R-:W-:-:S04]  /*1000*/  IMAD.WIDE.U32 R8, R2, UR6, RZ ;  /* 0x0000000602087c25 */ /* 0x002fc8000f8e00ff */
[----:B---3--:R-:W-:-:S04]  /*1010*/  IMAD.WIDE.U32 R14, R2, UR8, RZ ;  /* 0x00000008020e7c25 */ /* 0x008fc8000f8e00ff */
[----:B------:R-:W-:Y:S01]  /*1020*/  IMAD R3, R3, UR4, RZ ;  /* 0x0000000403037c24 */ /* 0x000fe2000f8e02ff */
[----:B--2---:R-:W-:Y:S01]  /*1030*/  LEA R57, P1, R14, R18, 0x2 ;  /* 0x000000120e397211 */ /* 0x004fe200078210ff */
[C---:B------:R-:W-:Y:S02]  /*1040*/  IMAD R13, R2.reuse, UR7, R9 ;  /* 0x00000007020d7c24 */ /* 0x040fe4000f8e0209 */
[----:B------:R-:W-:Y:S01]  /*1050*/  IMAD.MOV.U32 R12, RZ, RZ, R8 ;  /* 0x000000ffff0c7224 */ /* 0x000fe200078e0008 */
[----:B0-----:R-:W-:Y:S01]  /*1060*/  SHF.L.U32 R80, R59, 0x3, RZ ;  /* 0x000000033b507819 */ /* 0x001fe200000006ff */
[----:B------:R-:W-:Y:S01]  /*1070*/  IMAD R55, R2, UR9, R15 ;  /* 0x0000000902377c24 */ /* 0x000fe2000f8e020f */
[----:B-----5:R-:W-:Y:S01]  /*1080*/  LEA R8, P0, R0, R16, 0x2 ;  /* 0x0000001000087211 */ /* 0x020fe200078010ff */
[----:B------:R-:W-:Y:S01]  /*1090*/  IMAD R49, R6, UR5, R3 ;  /* 0x0000000506317c24 */ /* 0x000fe2000f8e0203 */
[----:B------:R-:W-:Y:S01]  /*10a0*/  LOP3.LUT R70, R80, 0x1f00, RZ, 0xc0, !PT ;  /* 0x00001f0050467812 */ /* 0x000fe200078ec0ff */
[----:B------:R-:W-:Y:S01]  /*10b0*/  IMAD.WIDE.U32 R6, R6, UR4, R12 ;  /* 0x0000000406067c25 */ /* 0x000fe2000f8e000c */
[----:B------:R-:W-:-:S02]  /*10c0*/  LEA.HI.X R55, R14, R19, R55, 0x2, P1 ;  /* 0x000000130e377211 */ /* 0x000fc400008f1437 */
[----:B------:R-:W-:Y:S01]  /*10d0*/  LOP3.LUT R70, R70, 0x1f, R59, 0xf8, !PT ;  /* 0x0000001f46467812 */ /* 0x000fe200078ef83b */
[----:B------:R-:W-:Y:S01]  /*10e0*/  VIADD R76, R80, 0x2 ;  /* 0x00000002504c7836 */ /* 0x000fe20000000000 */
[----:B------:R-:W-:Y:S01]  /*10f0*/  LEA.HI.X R9, R0, R17, RZ, 0x2, P0 ;  /* 0x0000001100097211 */ /* 0x000fe200000f14ff */
[C---:B------:R-:W-:Y:S01]  /*1100*/  VIADD R74, R80.reuse, 0x3 ;  /* 0x00000003504a7836 */ /* 0x040fe20000000000 */
[----:B------:R-:W-:Y:S01]  /*1110*/  IADD3 R78, PT, PT, R80, 0x1, RZ ;  /* 0x00000001504e7810 */ /* 0x000fe20007ffe0ff */
[----:B------:R-:W-:Y:S01]  /*1120*/  IMAD.WIDE.U32 R2, R70, 0x4, RZ ;  /* 0x0000000446027825 */ /* 0x000fe200078e00ff */
[C---:B------:R-:W-:Y:S02]  /*1130*/  IADD3 R72, PT, PT, R80.reuse, 0x4, RZ ;  /* 0x0000000450487810 */ /* 0x040fe40007ffe0ff */
[C---:B------:R-:W-:Y:S01]  /*1140*/  IADD3 R64, PT, PT, R80.reuse, 0x7, RZ ;  /* 0x0000000750407810 */ /* 0x040fe20007ffe0ff */
[----:B------:R-:W-:Y:S01]  /*1150*/  VIADD R68, R80, 0x5 ;  /* 0x0000000550447836 */ /* 0x000fe20000000000 */
[----:B------:R-:W-:Y:S01]  /*1160*/  LOP3.LUT R62, R70, 0x20, RZ, 0xfc, !PT ;  /* 0x00000020463e7812 */ /* 0x000fe200078efcff */
[----:B------:R-:W-:Y:S01]  /*1170*/  VIADD R66, R80, 0x6 ;  /* 0x0000000650427836 */ /* 0x000fe20000000000 */
[C---:B------:R-:W-:Y:S01]  /*1180*/  LOP3.LUT R60, R70.reuse, 0x40, RZ, 0xfc, !PT ;  /* 0x00000040463c7812 */ /* 0x040fe200078efcff */
[----:B------:R-:W-:Y:S01]  /*1190*/  IMAD.IADD R49, R7, 0x1, R49 ;  /* 0x0000000107317824 */ /* 0x000fe200078e0231 */
[----:B------:R-:W-:-:S02]  /*11a0*/  LOP3.LUT R58, R70, 0x60, RZ, 0xfc, !PT ;  /* 0x00000060463a7812 */ /* 0x000fc400078efcff */
[C---:B------:R-:W-:Y:S02]  /*11b0*/  LOP3.LUT R56, R70.reuse, 0x80, RZ, 0xfc, !PT ;  /* 0x0000008046387812 */ /* 0x040fe400078efcff */
[C---:B------:R-:W-:Y:S02]  /*11c0*/  LOP3.LUT R54, R70.reuse, 0xa0, RZ, 0xfc, !PT ;  /* 0x000000a046367812 */ /* 0x040fe400078efcff */
[C---:B------:R-:W-:Y:S02]  /*11d0*/  LOP3.LUT R52, R70.reuse, 0xc0, RZ, 0xfc, !PT ;  /* 0x000000c046347812 */ /* 0x040fe400078efcff */
[----:B------:R-:W-:Y:S02]  /*11e0*/  LOP3.LUT R50, R70, 0xe0, RZ, 0xfc, !PT ;  /* 0x000000e046327812 */ /* 0x000fe400078efcff */
[----:B----4-:R-:W-:-:S07]  /*11f0*/  LOP3.LUT R48, R2, 0x200, RZ, 0xfc, !PT ;  /* 0x0000020002307812 */ /* 0x010fce00078efcff */
.L_x_826:
[----:B0-----:R-:W0:Y:S02]  /*1200*/  LDC.64 R12, c[0x0][0x4f8] ;  /* 0x00013e00ff0c7b82 */ /* 0x001e240000000a00 */
        /* <DEDUP_REMOVED lines=10> */
[----:B-1----:R-:W-:Y:S05]  /*12b0*/  @!P0 EXIT ;  /* 0x000000000000894d */ /* 0x002fea0003800000 */
[----:B------:R-:W-:Y:S01]  /*12c0*/  BAR.SYNC.DEFER_BLOCKING 0x0 ;  /* 0x0000000000007b1d */ /* 0x000fe20000010000 */
[C---:B------:R-:W-:Y:S01]  /*12d0*/  IMAD.SHL.U32 R13, R70.reuse, 0x4, RZ ;  /* 0x00000004460d7824 */ /* 0x040fe200078e00ff */
[-C--:B------:R-:W-:Y:S01]  /*12e0*/  ISETP.GE.AND P2, PT, R70, R47.reuse, PT ;  /* 0x0000002f4600720c */ /* 0x080fe20003f46270 */
[----:B------:R-:W-:Y:S01]  /*12f0*/  IMAD.MOV.U32 R0, RZ, RZ, RZ ;  /* 0x000000ffff007224 */ /* 0x000fe200078e00ff */
[----:B------:R-:W-:Y:S02]  /*1300*/  ISETP.GE.AND P6, PT, R62, R47, PT ;  /* 0x0000002f3e00720c */ /* 0x000fe40003fc6270 */
[----:B------:R-:W-:Y:S02]  /*1310*/  CS2R R16, SRZ ;  /* 0x0000000000107805 */ /* 0x000fe4000001ff00 */
[----:B------:R-:W-:Y:S02]  /*1320*/  IADD3 R14, P1, PT, R13, R98, RZ ;  /* 0x000000620d0e7210 */ /* 0x000fe40007f3e0ff */
[----:B------:R-:W-:-:S02]  /*1330*/  CS2R R18, SRZ ;  /* 0x0000000000127805 */ /* 0x000fc4000001ff00 */
[----:B------:R-:W-:Y:S02]  /*1340*/  IADD3 R12, P0, PT, R13, R96, RZ ;  /* 0x000000600d0c7210 */ /* 0x000fe40007f1e0ff */
[----:B------:R-:W-:Y:S02]  /*1350*/  CS2R R20, SRZ ;  /* 0x0000000000147805 */ /* 0x000fe4000001ff00 */
[-C--:B------:R-:W-:Y:S01]  /*1360*/  ISETP.GE.AND P5, PT, R60, R47.reuse, PT ;  /* 0x0000002f3c00720c */ /* 0x080fe20003fa6270 */
[----:B------:R-:W-:Y:S01]  /*1370*/  IMAD.X R15, RZ, RZ, R77, P1 ;  /* 0x000000ffff0f7224 */ /* 0x000fe200008e064d */
[----:B------:R-:W-:Y:S01]  /*1380*/  ISETP.GE.AND P4, PT, R58, R47, PT ;  /* 0x0000002f3a00720c */ /* 0x000fe20003f86270 */
[----:B------:R-:W-:Y:S01]  /*1390*/  IMAD.MOV.U32 R23, RZ, RZ, RZ ;  /* 0x000000ffff177224 */ /* 0x000fe200078e00ff */
[----:B------:R-:W-:Y:S02]  /*13a0*/  IADD3.X R13, PT, PT, RZ, R75, RZ, P0, !PT ;  /* 0x0000004bff0d7210 */ /* 0x000fe400007fe4ff */
[----:B------:R-:W-:-:S02]  /*13b0*/  ISETP.GE.AND P0, PT, R56, R47, PT ;  /* 0x0000002f3800720c */ /* 0x000fc40003f06270 */
[----:B------:R-:W-:Y:S02]  /*13c0*/  P2R R121, PR, RZ, 0x4 ;  /* 0x00000004ff797803 */ /* 0x000fe40000000000 */
        /* <DEDUP_REMOVED lines=15> */
[C---:B0-----:R-:W-:Y:S01]  /*14c0*/  IADD3 R25, PT, PT, R46.reuse, 0x20, RZ ;  /* 0x000000202e197810 */ /* 0x041fe20007ffe0ff */
[C---:B------:R-:W-:Y:S01]  /*14d0*/  VIADD R27, R46.reuse, 0x40 ;  /* 0x000000402e1b7836 */ /* 0x040fe20000000000 */
[CC--:B------:R-:W-:Y:S01]  /*14e0*/  LEA.HI.SX32 R45, R46.reuse, R46.reuse, 0x1b ;  /* 0x0000002e2e2d7211 */ /* 0x0c0fe200078fdaff */
[----:B------:R-:W-:Y:S01]  /*14f0*/  VIADD R29, R46, 0x60 ;  /* 0x000000602e1d7836 */ /* 0x000fe20000000000 */
[----:B------:R-:W-:-:S02]  /*1500*/  LEA.HI.SX32 R25, R25, R46, 0x1b ;  /* 0x0000002e19197211 */ /* 0x000fc400078fdaff */
[-C--:B------:R-:W-:Y:S02]  /*1510*/  LEA.HI.SX32 R27, R27, R46.reuse, 0x1b ;  /* 0x0000002e1b1b7211 */ /* 0x080fe400078fdaff */
[----:B------:R-:W-:Y:S02]  /*1520*/  LEA.HI.SX32 R29, R29, R46, 0x1b ;  /* 0x0000002e1d1d7211 */ /* 0x000fe400078fdaff */
[----:B------:R-:W-:Y:S02]  /*1530*/  LEA R45, R45, UR6, 0x2 ;  /* 0x000000062d2d7c11 */ /* 0x000fe4000f8e10ff */
[----:B------:R-:W-:Y:S01]  /*1540*/  LEA R44, R25, UR6, 0x2 ;  /* 0x00000006192c7c11 */ /* 0x000fe2000f8e10ff */
[C---:B------:R-:W-:Y:S01]  /*1550*/  VIADD R25, R46.reuse, 0xa0 ;  /* 0x000000a02e197836 */ /* 0x040fe20000000000 */
[----:B------:R-:W-:Y:S01]  /*1560*/  LEA R43, R27, UR6, 0x2 ;  /* 0x000000061b2b7c11 */ /* 0x000fe2000f8e10ff */
[C---:B------:R-:W-:Y:S01]  /*1570*/  VIADD R27, R46.reuse, 0xc0 ;  /* 0x000000c02e1b7836 */ /* 0x040fe20000000000 */
[----:B------:R-:W-:-:S02]  /*1580*/  IADD3 R15, PT, PT, R46, 0x80, RZ ;  /* 0x000000802e0f7810 */ /* 0x000fc40007ffe0ff */
[----:B------:R-:W-:Y:S02]  /*1590*/  LEA R42, R29, UR6, 0x2 ;  /* 0x000000061d2a7c11 */ /* 0x000fe4000f8e10ff */
[----:B------:R-:W-:Y:S02]  /*15a0*/  IADD3 R29, PT, PT, R46, 0xe0, RZ ;  /* 0x000000e02e1d7810 */ /* 0x000fe40007ffe0ff */
[-C--:B------:R-:W-:Y:S02]  /*15b0*/  LEA.HI.SX32 R15, R15, R46.reuse, 0x1b ;  /* 0x0000002e0f0f7211 */ /* 0x080fe400078fdaff */
[-C--:B------:R-:W-:Y:S02]  /*15c0*/  LEA.HI.SX32 R25, R25, R46.reuse, 0x1b ;  /* 0x0000002e19197211 */ /* 0x080fe400078fdaff */
[-C--:B------:R-:W-:Y:S02]  /*15d0*/  LEA.HI.SX32 R27, R27, R46.reuse, 0x1b ;  /* 0x0000002e1b1b7211 */ /* 0x080fe400078fdaff */
[----:B------:R-:W-:-:S02]  /*15e0*/  LEA.HI.SX32 R29, R29, R46, 0x1b ;  /* 0x0000002e1d1d7211 */ /* 0x000fc400078fdaff */
[----:B------:R-:W-:Y:S01]  /*15f0*/  LEA R41, R15, UR6, 0x2 ;  /* 0x000000060f297c11 */ /* 0x000fe2000f8e10ff */
[----:B------:R-:W-:Y:S01]  /*1600*/  IMAD.MOV.U32 R15, RZ, RZ, RZ ;  /* 0x000000ffff0f7224 */ /* 0x000fe200078e00ff */
[----:B------:R-:W-:Y:S02]  /*1610*/  LEA R40, R25, UR6, 0x2 ;  /* 0x0000000619287c11 */ /* 0x000fe4000f8e10ff */
[----:B------:R-:W-:Y:S02]  /*1620*/  LEA R39, R27, UR6, 0x2 ;  /* 0x000000061b277c11 */ /* 0x000fe4000f8e10ff */
[----:B------:R-:W-:Y:S01]  /*1630*/  LEA R38, R29, UR6, 0x2 ;  /* 0x000000061d267c11 */ /* 0x000fe2000f8e10ff */
[----:B------:R-:W-:Y:S02]  /*1640*/  IMAD.MOV.U32 R24, RZ, RZ, RZ ;  /* 0x000000ffff187224 */ /* 0x000fe400078e00ff */
[----:B------:R-:W-:Y:S01]  /*1650*/  IMAD.MOV.U32 R26, RZ, RZ, RZ ;  /* 0x000000ffff1a7224 */ /* 0x000fe200078e00ff */
[----:B--2---:R0:W-:Y:S04]  /*1660*/  STS [R45], R0 ;  /* 0x000000002d007388 */ /* 0x0041e80000000800 */
[----:B---3--:R-:W-:Y:S04]  /*1670*/  STS [R44+0x80], R17 ;  /* 0x000080112c007388 */ /* 0x008fe80000000800 */
[----:B----4-:R-:W-:Y:S01]  /*1680*/  STS [R43+0x100], R16 ;  /* 0x000100102b007388 */ /* 0x010fe20000000800 */
[----:B0-----:R-:W-:-:S03]  /*1690*/  IMAD.SHL.U32 R0, R46, 0x8, RZ ;  /* 0x000000082e007824 */ /* 0x001fc600078e00ff */
[----:B-----5:R-:W-:Y:S02]  /*16a0*/  STS [R42+0x180], R19 ;  /* 0x000180132a007388 */ /* 0x020fe40000000800 */
[----:B------:R-:W-:Y:S02]  /*16b0*/  LEA.HI.SX32 R0, R0, R0, 0x1b ;  /* 0x0000000000007211 */ /* 0x000fe400078fdaff */
[----:B------:R0:W-:Y:S02]  /*16c0*/  STS [R41+0x200], R18 ;  /* 0x0002001229007388 */ /* 0x0001e40000000800 */
[----:B------:R-:W-:Y:S02]  /*16d0*/  LEA R0, R0, UR6, 0x2 ;  /* 0x0000000600007c11 */ /* 0x000fe4000f8e10ff */
        /* <DEDUP_REMOVED lines=14> */
[----:B-1----:R-:W-:Y:S02]  /*17c0*/  CS2R R20, SRZ ;  /* 0x0000000000147805 */ /* 0x002fe4000001ff00 */
[----:B------:R-:W-:Y:S01]  /*17d0*/  MOV R17, RZ ;  /* 0x000000ff00117202 */ /* 0x000fe20000000f00 */
        /* <DEDUP_REMOVED lines=66> */
.L_x_804:
[----:B------:R-:W-:Y:S05]  /*1c00*/  BSYNC.RECONVERGENT B0 ;  /* 0x0000000000007941 */ /* 0x000fea0003800200 */
.L_x_803:
        /* <DEDUP_REMOVED lines=36> */
.L_x_806:
[----:B------:R-:W-:Y:S05]  /*1e50*/  BSYNC.RECONVERGENT B0 ;  /* 0x0000000000007941 */ /* 0x000fea0003800200 */
.L_x_805:
        /* <DEDUP_REMOVED lines=34> */
.L_x_808:
[----:B------:R-:W-:Y:S05]  /*2080*/  BSYNC.RECONVERGENT B0 ;  /* 0x0000000000007941 */ /* 0x000fea0003800200 */
.L_x_807:
        /* <DEDUP_REMOVED lines=36> */
.L_x_810:
[----:B------:R-:W-:Y:S05]  /*22d0*/  BSYNC.RECONVERGENT B0 ;  /* 0x0000000000007941 */ /* 0x000fea0003800200 */
.L_x_809:
        /* <DEDUP_REMOVED lines=34> */
.L_x_812:
[----:B------:R-:W-:Y:S05]  /*2500*/  BSYNC.RECONVERGENT B0 ;  /* 0x0000000000007941 */ /* 0x000fea0003800200 */
.L_x_811:
        /* <DEDUP_REMOVED lines=36> */
.L_x_814:
[----:B------:R-:W-:Y:S05]  /*2750*/  BSYNC.RECONVERGENT B0 ;  /* 0x0000000000007941 */ /* 0x000fea0003800200 */
.L_x_813:
        /* <DEDUP_REMOVED lines=32> */
.L_x_816:
[----:B------:R-:W-:Y:S05]  /*2960*/  BSYNC.RECONVERGENT B0 ;  /* 0x0000000000007941 */ /* 0x000fea0003800200 */
.L_x_815:
        /* <DEDUP_REMOVED lines=32> */
.L_x_818:
[----:B------:R-:W-:Y:S05]  /*2b70*/  BSYNC.RECONVERGENT B0 ;  /* 0x0000000000007941 */ /* 0x000fea0003800200 */
.L_x_817:
        /* <DEDUP_REMOVED lines=23> */
[----:B------:R-:W-:Y:S01]  /*2cf0*/  IABS R20, R90 ;  /* 0x0000005a00147213 */ /* 0x000fe20000000000 */
        /* <DEDUP_REMOVED lines=8> */
[----:B------:R-:W3:Y:S01]  /*2d80*/  LDC.64 R24, c[0x0][0x3d0] ;  /* 0x0000f400ff187b82 */ /* 0x000ee20000000a00 */
[----:B------:R-:W-:Y:S01]  /*2d90*/  ISETP.GE.AND P0, PT, R15, RZ, PT ;  /* 0x000000ff0f00720c */ /* 0x000fe20003f06270 */
[----:B------:R-:W-:Y:S01]  /*2da0*/  FMUL.FTZ R102, R102, R91 ;  /* 0x0000005b66667220 */ /* 0x000fe20000410000 */
[----:B------:R-:W-:Y:S01]  /*2db0*/  FMUL.FTZ R104, R104, R89 ;  /* 0x0000005968687220 */ /* 0x000fe20000410000 */
[----:B------:R-:W-:Y:S01]  /*2dc0*/  FMUL.FTZ R106, R106, R87 ;  /* 0x000000576a6a7220 */ /* 0x000fe20000410000 */
[----:B-1----:R-:W1:Y:S01]  /*2dd0*/  MUFU.RCP R17, R17 ;  /* 0x0000001100117308 */ /* 0x002e620000001000 */
[----:B------:R-:W-:Y:S01]  /*2de0*/  FMUL.FTZ R108, R108, R85 ;  /* 0x000000556c6c7220 */ /* 0x000fe20000410000 */
[----:B------:R-:W-:Y:S01]  /*2df0*/  FMUL.FTZ R110, R110, R81 ;  /* 0x000000516e6e7220 */ /* 0x000fe20000410000 */
[----:B------:R-:W4:Y:S01]  /*2e00*/  LDC.64 R14, c[0x0][0x450] ;  /* 0x00011400ff0e7b82 */ /* 0x000f220000000a00 */
        /* <DEDUP_REMOVED lines=14> */
[----:B0-----:R-:W-:-:S05]  /*2ef0*/  IADD3 R12, PT, PT, RZ, -R13, RZ ;  /* 0x8000000dff0c7210 */ /* 0x001fca0007ffe0ff */
[----:B------:R-:W-:Y:S02]  /*2f00*/  IMAD R21, R12, R19, RZ ;  /* 0x000000130c157224 */ /* 0x000fe400078e02ff */
[----:B------:R-:W-:-:S05]  /*2f10*/  HFMA2 R12, -RZ, RZ, 0, 0 ;  /* 0x00000000ff0c7431 */ /* 0x000fca00000001ff */
[----:B------:R-:W-:Y:S01]  /*2f20*/  IMAD.HI.U32 R21, R13, R21, R12 ;  /* 0x000000150d157227 */ /* 0x000fe200078e000c */
[----:B------:R-:W-:-:S03]  /*2f30*/  MOV R13, R20 ;  /* 0x00000014000d7202 */ /* 0x000fc60000000f00 */
[----:B------:R-:W-:-:S04]  /*2f40*/  IMAD.MOV.U32 R12, RZ, RZ, R18 ;  /* 0x000000ffff0c7224 */ /* 0x000fc800078e0012 */
[----:B------:R-:W-:Y:S02]  /*2f50*/  IMAD.HI.U32 R117, R21, R12, RZ ;  /* 0x0000000c15757227 */ /* 0x000fe400078e00ff */
[----:B------:R-:W0:Y:S02]  /*2f60*/  LDC.64 R20, c[0x0][0x460] ;  /* 0x00011800ff147b82 */ /* 0x000e240000000a00 */
[----:B------:R-:W-:Y:S02]  /*2f70*/  IMAD R12, R117, R13, R12 ;  /* 0x0000000d750c7224 */ /* 0x000fe400078e020c */
[----:B------:R-:W-:-:S03]  /*2f80*/  IMAD.MOV.U32 R13, RZ, RZ, R65 ;  /* 0x000000ffff0d7224 */ /* 0x000fc600078e0041 */
[----:B------:R-:W-:-:S13]  /*2f90*/  ISETP.GT.U32.AND P2, PT, R19, R12, PT ;  /* 0x0000000c1300720c */ /* 0x000fda0003f44070 */
[----:B------:R-:W-:Y:S01]  /*2fa0*/  @!P2 IMAD.IADD R12, R12, 0x1, -R19 ;  /* 0x000000010c0ca824 */ /* 0x000fe200078e0a13 */
[----:B------:R-:W-:Y:S02]  /*2fb0*/  @!P2 IADD3 R117, PT, PT, R117, 0x1, RZ ;  /* 0x000000017575a810 */ /* 0x000fe40007ffe0ff */
[----:B------:R-:W-:Y:S02]  /*2fc0*/  ISETP.NE.AND P2, PT, R90, RZ, PT ;  /* 0x000000ff5a00720c */ /* 0x000fe40003f45270 */
[----:B------:R-:W-:Y:S02]  /*2fd0*/  ISETP.GE.U32.AND P1, PT, R12, R19, PT ;  /* 0x000000130c00720c */ /* 0x000fe40003f26070 */
[----:B------:R-:W1:Y:S01]  /*2fe0*/  LDC.64 R18, c[0x0][0x3b8] ;  /* 0x0000ee00ff127b82 */ /* 0x000e620000000a00 */
[----:B------:R-:W-:Y:S02]  /*2ff0*/  MOV R12, R67 ;  /* 0x00000043000c7202 */ /* 0x000fe40000000f00 */
[----:B0-----:R-:W-:-:S03]  /*3000*/  SHF.L.U64.HI R21, R20, 0x2, R21 ;  /* 0x0000000214157819 */ /* 0x001fc60000010215 */
[----:B------:R-:W-:Y:S01]  /*3010*/  IMAD.WIDE.U32 R12, R4, UR4, R12 ;  /* 0x00000004040c7c25 */ /* 0x000fe2000f8e000c */
[----:B------:R-:W-:-:S03]  /*3020*/  UMOV UR4, URZ ;  /* 0x000000ff00047c82 */ /* 0x000fc60008000000 */
[----:B------:R-:W-:Y:S02]  /*3030*/  IMAD.IADD R119, R13, 0x1, R119 ;  /* 0x000000010d777824 */ /* 0x000fe400078e0277 */
[----:B------:R-:W-:Y:S01]  /*3040*/  @P1 VIADD R117, R117, 0x1 ;  /* 0x0000000175751836 */ /* 0x000fe20000000000 */
[----:B------:R-:W-:-:S04]  /*3050*/  IADD3 R16, P1, PT, R94, R48, RZ ;  /* 0x000000305e107210 */ /* 0x000fc80007f3e0ff */
[----:B------:R-:W-:Y:S01]  /*3060*/  @!P0 IADD3 R117, PT, PT, -R117, RZ, RZ ;  /* 0x000000ff75758210 */ /* 0x000fe20007ffe1ff */
[----:B------:R-:W-:Y:S01]  /*3070*/  IMAD.X R17, R3, 0x1, R73, P1 ;  /* 0x0000000103117824 */ /* 0x000fe200008e0649 */
[----:B------:R-:W-:Y:S02]  /*3080*/  @!P2 LOP3.LUT R117, RZ, R90, RZ, 0x33, !PT ;  /* 0x0000005aff75a212 */ /* 0x000fe400078e33ff */
[----:B-12-4-:R-:W-:-:S07]  /*3090*/  SHF.L.U64.HI R19, R18, 0x2, R19 ;  /* 0x0000000212137819 */ /* 0x016fce0000010213 */
.L_x_825:
        /* <DEDUP_REMOVED lines=116> */
[----:B------:R-:W-:Y:S02]  /*37e0*/  ISETP.GE.U32.AND P3, PT, R66, R47, PT ;  /* 0x0000002f4200720c */ /* 0x000fe40003f66070 */
[----:B------:R-:W-:Y:S02]  /*37f0*/  FSEL R129, R32, RZ, !P2 ;  /* 0x000000ff20817208 */ /* 0x000fe40005000000 */
[----:B------:R-:W-:Y:S02]  /*3800*/  FSEL R136, R139, 1, !P2 ;  /* 0x3f8000008b887808 */ /* 0x000fe40005000000 */
[----:B------:R-:W-:Y:S02]  /*3810*/  FSEL R131, R131, RZ, !P1 ;  /* 0x000000ff83837208 */ /* 0x000fe40004800000 */
[----:B------:R-:W-:-:S02]  /*3820*/  FSEL R138, R141, 1, !P1 ;  /* 0x3f8000008d8a7808 */ /* 0x000fc40004800000 */
        /* <DEDUP_REMOVED lines=20> */
.L_x_821:
[----:B------:R-:W-:Y:S01]  /*3970*/  MOV R29, RZ ;  /* 0x000000ff001d7202 */ /* 0x000fe20000000f00 */
[----:B------:R-:W-:Y:S06]  /*3980*/  @!P4 BRA `(.L_x_820) ;  /* 0x00000000000cc947 */ /* 0x000fec0003800000 */
[----:B------:R-:W-:-:S05]  /*3990*/  IADD3 R30, P0, PT, R67, R113, RZ ;  /* 0x00000071431e7210 */ /* 0x000fca0007f1e0ff */
[----:B------:R-:W-:-:S05]  /*39a0*/  IMAD.X R31, R65, 0x1, R114, P0 ;  /* 0x00000001411f7824 */ /* 0x000fca00000e0672 */
[----:B------:R1:W5:Y:S03]  /*39b0*/  LDG.E R29, desc[UR10][R30.64] ;  /* 0x0000000a1e1d7981 */ /* 0x000366000c1e1900 */
.L_x_820:
        /* <DEDUP_REMOVED lines=95> */
.L_x_824:
[----:B------:R-:W-:-:S04]  /*3fb0*/  ISETP.NE.AND P0, PT, R53, R82, PT ;  /* 0x000000523500720c */ /* 0x000fc80003f05270 */
[----:B------:R-:W-:-:S13]  /*3fc0*/  ISETP.NE.OR P0, PT, R30, RZ, P0 ;  /* 0x000000ff1e00720c */ /* 0x000fda0000705670 */
[----:B------:R-:W-:-:S05]  /*3fd0*/  @!P0 IADD3 R30, P1, PT, R67, R113, RZ ;  /* 0x00000071431e8210 */ /* 0x000fca0007f3e0ff */
[----:B------:R-:W-:-:S05]  /*3fe0*/  @!P0 IMAD.X R31, R65, 0x1, R114, P1 ;  /* 0x00000001411f8824 */ /* 0x000fca00008e0672 */
[----:B------:R0:W-:Y:S03]  /*3ff0*/  @!P0 STG.E desc[UR10][R30.64], R29 ;  /* 0x0000001d1e008986 */ /* 0x0001e6000c10190a */
.L_x_823:
[----:B------:R-:W-:Y:S05]  /*4000*/  BSYNC.RECONVERGENT B0 ;  /* 0x0000000000007941 */ /* 0x000fea0003800200 */
.L_x_822:
        /* <DEDUP_REMOVED lines=22> */
.L_x_819:
        /* <DEDUP_REMOVED lines=55> */
.L_x_827:
        /* <DEDUP_REMOVED lines=10> */
.L_x_7949:


//--------------------- .text._Z25selective_scan_fwd_kernelI32Selective_Scan_fwd_kernel_traitsILi32ELi8ELi1ELb0ELb1ELb1ELb1ELb0EfffEEv13SSMParamsBase --------------------------
	.section	.text._Z25selective_scan_fwd_kernelI32Selective_Scan_fwd_kernel_traitsILi32ELi8ELi1ELb0ELb1ELb1ELb1ELb0EfffEEv13SSMParamsBase,"ax",@progbits
	.align	128
        .global         _Z25selective_scan_fwd_kernelI32Selective_Scan_fwd_kernel_traitsILi32ELi8ELi1ELb0ELb1ELb1ELb1ELb0EfffEEv13SSMParamsBase
        .type           _Z25selective_scan_fwd_kernelI32Selective_Scan_fwd_kernel_traitsILi32ELi8ELi1ELb0ELb1ELb1ELb1ELb0EfffEEv13SSMParamsBase,@function
        .size           _Z25selective_scan_fwd_kernelI32Selective_Scan_fwd_kernel_traitsILi32ELi8ELi1ELb0ELb1ELb1ELb1ELb0EfffEEv13SSMParamsBase,(.L_x_7950 - _Z25selective_scan_fwd_kernelI32Selective_Scan_fwd_kernel_traitsILi32ELi8ELi1ELb0ELb1ELb1ELb1ELb0EfffEEv13SSMParamsBase)
        .other          _Z25selective_scan_fwd_kernelI32Selective_Scan_fwd_kernel_traitsILi32ELi8ELi1ELb0ELb1ELb1ELb1ELb0EfffEEv13SSMParamsBase,@"STO_CUDA_ENTRY STV_DEFAULT"
_Z25selective_scan_fwd_kernelI32Selective_Scan_fwd_kernel_traitsILi32ELi8ELi1ELb0ELb1ELb1ELb1ELb0EfffEEv13SSMParamsBase:
.text._Z25selective_scan_fwd_kernelI32Selective_Scan_fwd_kernel_traitsILi32ELi8ELi1ELb0ELb1ELb1ELb1ELb0EfffEEv13SSMParamsBase:
        /* <DEDUP_REMOVED lines=38> */
.L_x_828:
        /* <DEDUP_REMOVED lines=16> */
[----:B------:R-:W5:Y:S01]  /*0360*/  LDC.64 R98, c[0x0][0x490] ;  /* 0x00012400ff627b82 */ /* 0x000f620000000a00 */
[----:B--2---:R-:W2:Y:S07]  /*0370*/  MUFU.RCP R4, R4 ;  /* 0x0000000400047308 */ /* 0x004eae0000001000 */
[----:B------:R-:W3:Y:S08]  /*0380*/  LDC.U8 R22, c[0x0][0x3a9] ;  /* 0x0000ea40ff167b82 */ /* 0x000ef00000000000 */
[----:B------:R-:W3:Y:S01]  /*0390*/  LDC.64 R64, c[0x0][0x3d8] ;  /* 0x0000f600ff407b82 */ /* 0x000ee20000000a00 */
[----:B-1----:R-:W-:-:S04]  /*03a0*/  IMAD.WIDE.U32 R8, R73, R20, RZ ;  /* 0x0000001449087225 */ /* 0x002fc800078e00ff */
[----:B--2---:R-:W-:Y:S02]  /*03b0*/  VIADD R2, R4, 0xffffffe ;  /* 0x0ffffffe04027836 */ /* 0x004fe40000000000 */
[----:B------:R-:W-:Y:S01]  /*03c0*/  IMAD R9, R73, R21, R9 ;  /* 0x0000001549097224 */ /* 0x000fe200078e0209 */
[----:B------:R-:W1:Y:S01]  /*03d0*/  LDC.64 R62, c[0x0][0x3f8] ;  /* 0x0000fe00ff3e7b82 */ /* 0x000e620000000a00 */
[----:B------:R2:W4:Y:S07]  /*03e0*/  F2I.FTZ.U32.TRUNC.NTZ R3, R2 ;  /* 0x0000000200037305 */ /* 0x00052e000021f000 */
[----:B------:R-:W1:Y:S01]  /*03f0*/  LDC.64 R66, c[0x0][0x418] ;  /* 0x00010600ff427b82 */ /* 0x000e620000000a00 */
[----:B--2---:R-:W-:Y:S01]  /*0400*/  IMAD.MOV.U32 R2, RZ, RZ, RZ ;  /* 0x000000ffff027224 */ /* 0x004fe200078e00ff */
[----:B----4-:R-:W-:-:S06]  /*0410*/  IADD3 R5, PT, PT, RZ, -R3, RZ ;  /* 0x80000003ff057210 */ /* 0x010fcc0007ffe0ff */
[----:B------:R-:W2:Y:S01]  /*0420*/  LDC.64 R96, c[0x0][0x498] ;  /* 0x00012600ff607b82 */ /* 0x000ea20000000a00 */
[----:B------:R-:W-:-:S04]  /*0430*/  IMAD R5, R5, R14, RZ ;  /* 0x0000000e05057224 */ /* 0x000fc800078e02ff */
[----:B------:R-:W-:-:S03]  /*0440*/  IMAD.HI.U32 R3, R3, R5, R2 ;  /* 0x0000000503037227 */ /* 0x000fc600078e0002 */
[----:B------:R-:W4:Y:S01]  /*0450*/  LDC.64 R94, c[0x0][0x478] ;  /* 0x00011e00ff5e7b82 */ /* 0x000f220000000a00 */
[----:B------:R-:W-:-:S04]  /*0460*/  IMAD.MOV.U32 R5, RZ, RZ, R6 ;  /* 0x000000ffff057224 */ /* 0x000fc800078e0006 */
[----:B------:R-:W-:-:S03]  /*0470*/  IMAD.HI.U32 R4, R3, R5, RZ ;  /* 0x0000000503047227 */ /* 0x000fc600078e00ff */
[----:B------:R-:W0:Y:S02]  /*0480*/  LDC.64 R6, c[0x0][0x400] ;  /* 0x00010000ff067b82 */ /* 0x000e240000000a00 */
[----:B------:R-:W-:-:S06]  /*0490*/  IADD3 R3, PT, PT, -R4, RZ, RZ ;  /* 0x000000ff04037210 */ /* 0x000fcc0007ffe1ff */
[----:B------:R-:W4:Y:S01]  /*04a0*/  LDC.64 R92, c[0x0][0x480] ;  /* 0x00012000ff5c7b82 */ /* 0x000f220000000a00 */
[----:B------:R-:W-:-:S05]  /*04b0*/  IMAD R5, R14, R3, R5 ;  /* 0x000000030e057224 */ /* 0x000fca00078e0205 */
[----:B------:R-:W-:Y:S01]  /*04c0*/  ISETP.GT.U32.AND P4, PT, R14, R5, PT ;  /* 0x000000050e00720c */ /* 0x000fe20003f84070 */
[----:B0-----:R-:W-:-:S12]  /*04d0*/  IMAD.WIDE.U32 R2, R73, R6, RZ ;  /* 0x0000000649027225 */ /* 0x001fd800078e00ff */
[----:B------:R-:W-:Y:S02]  /*04e0*/  @!P4 IMAD.IADD R5, R5, 0x1, -R14 ;  /* 0x000000010505c824 */ /* 0x000fe400078e0a0e */
[----:B------:R-:W-:Y:S01]  /*04f0*/  @!P4 VIADD R4, R4, 0x1 ;  /* 0x000000010404c836 */ /* 0x000fe20000000000 */
[----:B------:R-:W-:Y:S01]  /*0500*/  ISETP.NE.AND P4, PT, R18, RZ, PT ;  /* 0x000000ff1200720c */ /* 0x000fe20003f85270 */
[----:B------:R-:W-:Y:S01]  /*0510*/  IMAD R3, R73, R7, R3 ;  /* 0x0000000749037224 */ /* 0x000fe200078e0203 */
[----:B------:R-:W-:Y:S01]  /*0520*/  ISETP.GE.U32.AND P5, PT, R5, R14, PT ;  /* 0x0000000e0500720c */ /* 0x000fe20003fa6070 */
[----:B------:R-:W-:Y:S01]  /*0530*/  IMAD.WIDE.U32 R6, R73, R16, RZ ;  /* 0x0000001049067225 */ /* 0x000fe200078e00ff */
[----:B------:R-:W-:-:S03]  /*0540*/  LOP3.LUT R5, R71, R18, RZ, 0x3c, !PT ;  /* 0x0000001247057212 */ /* 0x000fc600078e3cff */
[----:B------:R-:W-:Y:S01]  /*0550*/  IMAD.WIDE.U32 R2, R71, R68, R2 ;  /* 0x0000004447027225 */ /* 0x000fe200078e0002 */
[----:B------:R-:W-:-:S03]  /*0560*/  ISETP.GE.AND P3, PT, R5, RZ, PT ;  /* 0x000000ff0500720c */ /* 0x000fc60003f66270 */
[----:B------:R-:W-:Y:S01]  /*0570*/  IMAD R69, R71, R69, R3 ;  /* 0x0000004547457224 */ /* 0x000fe200078e0203 */
[----:B-----5:R-:W-:Y:S01]  /*0580*/  LEA R98, P2, R2, R98, 0x2 ;  /* 0x0000006202627211 */ /* 0x020fe200078410ff */
[----:B------:R-:W-:Y:S02]  /*0590*/  IMAD R7, R73, R17, R7 ;  /* 0x0000001149077224 */ /* 0x000fe400078e0207 */
[----:B------:R-:W-:Y:S02]  /*05a0*/  @P5 IADD3 R4, PT, PT, R4, 0x1, RZ ;  /* 0x0000000104045810 */ /* 0x000fe40007ffe0ff */
[----:B------:R-:W-:-:S03]  /*05b0*/  LEA.HI.X R69, R2, R99, R69, 0x2, P2 ;  /* 0x0000006302457211 */ /* 0x000fc600010f1445 */
[----:B------:R-:W-:Y:S02]  /*05c0*/  IMAD.MOV.U32 R11, RZ, RZ, R4 ;  /* 0x000000ffff0b7224 */ /* 0x000fe400078e0004 */
[----:B---3--:R-:W-:-:S04]  /*05d0*/  IMAD.WIDE.U32 R4, R73, R12, RZ ;  /* 0x0000000c49047225 */ /* 0x008fc800078e00ff */
[----:B------:R-:W-:Y:S01]  /*05e0*/  @!P3 IMAD.MOV R11, RZ, RZ, -R11 ;  /* 0x000000ffff0bb224 */ /* 0x000fe200078e0a0b */
[----:B------:R-:W-:Y:S01]  /*05f0*/  @!P4 LOP3.LUT R11, RZ, R18, RZ, 0x33, !PT ;  /* 0x00000012ff0bc212 */ /* 0x000fe200078e33ff */
[----:B------:R-:W-:Y:S01]  /*0600*/  IMAD R5, R73, R13, R5 ;  /* 0x0000000d49057224 */ /* 0x000fe200078e0205 */
[----:B------:R-:W-:Y:S02]  /*0610*/  ISETP.NE.AND P3, PT, R22, RZ, PT ;  /* 0x000000ff1600720c */ /* 0x000fe40003f65270 */
[----:B------:R-:W-:Y:S01]  /*0620*/  SHF.R.S32.HI R13, RZ, 0x1f, R11 ;  /* 0x0000001fff0d7819 */ /* 0x000fe2000001140b */
[----:B-1----:R-:W-:-:S04]  /*0630*/  IMAD.WIDE.U32 R2, R71, R66, R4 ;  /* 0x0000004247027225 */ /* 0x002fc800078e0004 */
[C---:B------:R-:W-:Y:S01]  /*0640*/  IMAD R12, R13.reuse, R64, RZ ;  /* 0x000000400d0c7224 */ /* 0x040fe200078e02ff */
[----:B--2---:R-:W-:Y:S01]  /*0650*/  LEA R96, P2, R2, R96, 0x2 ;  /* 0x0000006002607211 */ /* 0x004fe200078410ff */
[----:B------:R-:W-:Y:S02]  /*0660*/  IMAD R14, R13, R62, RZ ;  /* 0x0000003e0d0e7224 */ /* 0x000fe400078e02ff */
[----:B------:R-:W-:-:S04]  /*0670*/  IMAD.WIDE.U32 R4, R11, R64, R6 ;  /* 0x000000400b047225 */ /* 0x000fc800078e0006 */
[C---:B------:R-:W-:Y:S01]  /*0680*/  IMAD R65, R11.reuse, R65, R12 ;  /* 0x000000410b417224 */ /* 0x040fe200078e020c */
[----:B----4-:R-:W-:Y:S01]  /*0690*/  LEA R94, P4, R4, R94, 0x2 ;  /* 0x0000005e045e7211 */ /* 0x010fe200078810ff */
        /* <DEDUP_REMOVED lines=17> */
.L_x_829:
[----:B------:R-:W0:Y:S08]  /*07b0*/  LDC.64 R4, c[0x0][0x450] ;  /* 0x00011400ff047b82 */ /* 0x000e300000000a00 */
[----:B------:R-:W1:Y:S08]  /*07c0*/  LDC.64 R60, c[0x0][0x458] ;  /* 0x00011600ff3c7b82 */ /* 0x000e700000000a00 */
[----:B------:R-:W2:Y:S01]  /*07d0*/  LDC.64 R90, c[0x0][0x4b0] ;  /* 0x00012c00ff5a7b82 */ /* 0x000ea20000000a00 */
[----:B0-----:R-:W-:-:S04]  /*07e0*/  IMAD R2, R19, R4, RZ ;  /* 0x0000000413027224 */ /* 0x001fc800078e02ff */
[C---:B------:R-:W-:Y:S02]  /*07f0*/  IMAD R5, R0.reuse, R5, R2 ;  /* 0x0000000500057224 */ /* 0x040fe400078e0202 */
[----:B------:R-:W-:-:S04]  /*0800*/  IMAD.WIDE.U32 R2, R0, R4, RZ ;  /* 0x0000000400027225 */ /* 0x000fc800078e00ff */
[----:B------:R-:W-:Y:S02]  /*0810*/  IMAD.IADD R3, R3, 0x1, R5 ;  /* 0x0000000103037824 */ /* 0x000fe400078e0205 */
[----:B-1----:R-:W-:-:S04]  /*0820*/  IMAD.WIDE.U32 R2, R71, R60, R2 ;  /* 0x0000003c47027225 */ /* 0x002fc800078e0002 */
[----:B------:R-:W-:Y:S01]  /*0830*/  IMAD R61, R71, R61, R3 ;  /* 0x0000003d473d7224 */ /* 0x000fe200078e0203 */
[----:B--2---:R-:W-:-:S04]  /*0840*/  LEA R90, P2, R2, R90, 0x2 ;  /* 0x0000005a025a7211 */ /* 0x004fc800078410ff */
[----:B------:R-:W-:-:S09]  /*0850*/  LEA.HI.X R61, R2, R91, R61, 0x2, P2 ;  /* 0x0000005b023d7211 */ /* 0x000fd200010f143d */
.L_x_830:
        /* <DEDUP_REMOVED lines=66> */
[----:B------:R-:W-:Y:S02]  /*0c80*/  ISETP.GT.AND P0, PT, R86, RZ, PT ;  /* 0x000000ff5600720c */ /* 0x000fe40003f04270 */
[----:B------:R-:W-:Y:S02]  /*0c90*/  SEL R10, R10, RZ, P1 ;  /* 0x000000ff0a0a7207 */ /* 0x000fe40000800000 */
[----:B------:R-:W-:Y:S02]  /*0ca0*/  IADD3 R86, PT, PT, R86, 0x1, RZ ;  /* 0x0000000156567810 */ /* 0x000fe40007ffe0ff */
[----:B------:R-:W-:-:S05]  /*0cb0*/  SEL R10, R10, RZ, P0 ;  /* 0x000000ff0a0a7207 */ /* 0x000fca0000000000 */
[----:B-----5:R-:W-:Y:S01]  /*0cc0*/  IMAD R84, R84, R55, R10 ;  /* 0x0000003754547224 */ /* 0x020fe200078e020a */
[----:B------:R-:W-:Y:S06]  /*0cd0*/  BRA `(.L_x_832) ;  /* 0x0000000000787947 */ /* 0x000fec0003800000 */
.L_x_831:
[-C--:B------:R-:W-:Y:S01]  /*0ce0*/  IABS R7, R55.reuse ;  /* 0x0000003700077213 */ /* 0x080fe20000000000 */
[----:B------:R-:W0:Y:S01]  /*0cf0*/  LDC R4, c[0x0][0x388] ;  /* 0x0000e200ff047b82 */ /* 0x000e220000000800 */
[----:B------:R-:W-:Y:S01]  /*0d00*/  IABS R10, R55 ;  /* 0x00000037000a7213 */ /* 0x000fe20000000000 */
[----:B------:R-:W-:Y:S01]  /*0d10*/  IMAD.MOV.U32 R88, RZ, RZ, RZ ;  /* 0x000000ffff587224 */ /* 0x000fe200078e00ff */
[----:B------:R-:W1:Y:S01]  /*0d20*/  I2F.RP R5, R7 ;  /* 0x0000000700057306 */ /* 0x000e620000209400 */
[----:B-----5:R-:W-:Y:S01]  /*0d30*/  IMAD.MOV.U32 R84, RZ, RZ, RZ ;  /* 0x000000ffff547224 */ /* 0x020fe200078e00ff */
[----:B------:R-:W-:-:S06]  /*0d40*/  IADD3 R10, PT, PT, RZ, -R10, RZ ;  /* 0x8000000aff0a7210 */ /* 0x000fcc0007ffe0ff */
[----:B-1----:R-:W1:Y:S01]  /*0d50*/  MUFU.RCP R5, R5 ;  /* 0x0000000500057308 */ /* 0x002e620000001000 */
[----:B0-----:R-:W-:Y:S01]  /*0d60*/  IADD3 R4, PT, PT, R55, -0x1, R4 ;  /* 0xffffffff37047810 */ /* 0x001fe20007ffe004 */
[----:B-1----:R-:W-:-:S06]  /*0d70*/  VIADD R2, R5, 0xffffffe ;  /* 0x0ffffffe05027836 */ /* 0x002fcc0000000000 */
[----:B------:R0:W1:Y:S02]  /*0d80*/  F2I.FTZ.U32.TRUNC.NTZ R3, R2 ;  /* 0x0000000200037305 */ /* 0x000064000021f000 */
[----:B0-----:R-:W-:Y:S02]  /*0d90*/  IMAD.MOV.U32 R2, RZ, RZ, RZ ;  /* 0x000000ffff027224 */ /* 0x001fe400078e00ff */
[----:B-1----:R-:W-:-:S04]  /*0da0*/  IMAD.MOV R6, RZ, RZ, -R3 ;  /* 0x000000ffff067224 */ /* 0x002fc800078e0a03 */
[----:B------:R-:W-:Y:S01]  /*0db0*/  IMAD R11, R6, R7, RZ ;  /* 0x00000007060b7224 */ /* 0x000fe200078e02ff */
[----:B------:R-:W-:Y:S02]  /*0dc0*/  IABS R6, R4 ;  /* 0x0000000400067213 */ /* 0x000fe40000000000 */
[----:B------:R-:W-:Y:S01]  /*0dd0*/  LOP3.LUT R4, R4, R55, RZ, 0x3c, !PT ;  /* 0x0000003704047212 */ /* 0x000fe200078e3cff */
[----:B------:R-:W-:-:S03]  /*0de0*/  IMAD.HI.U32 R3, R3, R11, R2 ;  /* 0x0000000b03037227 */ /* 0x000fc600078e0002 */
[----:B------:R-:W-:Y:S01]  /*0df0*/  ISETP.GE.AND P2, PT, R4, RZ, PT ;  /* 0x000000ff0400720c */ /* 0x000fe20003f46270 */
        /* <DEDUP_REMOVED lines=12> */
.L_x_832:
[----:B------:R-:W-:-:S13]  /*0ec0*/  ISETP.GE.AND P0, PT, R86, 0x1, PT ;  /* 0x000000015600780c */ /* 0x000fda0003f06270 */
[----:B------:R-:W-:Y:S05]  /*0ed0*/  @!P0 EXIT ;  /* 0x000000000000894d */ /* 0x000fea0003800000 */
[----:B------:R-:W0:Y:S01]  /*0ee0*/  S2R R53, SR_TID.X ;  /* 0x0000000000357919 */ /* 0x000e220000002100 */
[----:B------:R-:W1:Y:S01]  /*0ef0*/  LDC.64 R4, c[0x0][0x470] ;  /* 0x00011c00ff047b82 */ /* 0x000e620000000a00 */
[----:B------:R-:W2:Y:S01]  /*0f00*/  LDCU.64 UR4, c[0x0][0x3b0] ;  /* 0x00007600ff0477ac */ /* 0x000ea20008000a00 */
[----:B------:R-:W-:Y:S01]  /*0f10*/  VIADD R82, R86, 0xffffffff ;  /* 0xffffffff56527836 */ /* 0x000fe20000000000 */
[----:B------:R-:W-:Y:S01]  /*0f20*/  MOV R47, RZ ;  /* 0x000000ff002f7202 */ /* 0x000fe20000000f00 */
[----:B------:R-:W-:-:S04]  /*0f30*/  IMAD.MOV.U32 R78, RZ, RZ, RZ ;  /* 0x000000ffff4e7224 */ /* 0x000fc800078e00ff */
        /* <DEDUP_REMOVED lines=17> */
[----:B------:R-:W-:Y:S01]  /*1050*/  VIADD R62, R80, 0x7 ;  /* 0x00000007503e7836 */ /* 0x000fe20000000000 */
[C---:B------:R-:W-:Y:S01]  /*1060*/  LOP3.LUT R60, R68.reuse, 0x20, RZ, 0xfc, !PT ;  /* 0x00000020443c7812 */ /* 0x040fe200078efcff */
[C---:B------:R-:W-:Y:S01]  /*1070*/  IMAD.WIDE.U32 R2, R68.reuse, 0x4, RZ ;  /* 0x0000000444027825 */ /* 0x040fe200078e00ff */
[----:B------:R-:W-:-:S02]  /*1080*/  LOP3.LUT R58, R68, 0x40, RZ, 0xfc, !PT ;  /* 0x00000040443a7812 */ /* 0x000fc400078efcff */
[C---:B------:R-:W-:Y:S02]  /*1090*/  LOP3.LUT R56, R68.reuse, 0x60, RZ, 0xfc, !PT ;  /* 0x0000006044387812 */ /* 0x040fe400078efcff */
[C---:B------:R-:W-:Y:S02]  /*10a0*/  LOP3.LUT R54, R68.reuse, 0x80, RZ, 0xfc, !PT ;  /* 0x0000008044367812 */ /* 0x040fe400078efcff */
[C---:B------:R-:W-:Y:S02]  /*10b0*/  LOP3.LUT R52, R68.reuse, 0xa0, RZ, 0xfc, !PT ;  /* 0x000000a044347812 */ /* 0x040fe400078efcff */
[C---:B------:R-:W-:Y:S02]  /*10c0*/  LOP3.LUT R50, R68.reuse, 0xc0, RZ, 0xfc, !PT ;  /* 0x000000c044327812 */ /* 0x040fe400078efcff */
[----:B------:R-:W-:Y:S02]  /*10d0*/  LOP3.LUT R48, R68, 0xe0, RZ, 0xfc, !PT ;  /* 0x000000e044307812 */ /* 0x000fe400078efcff */
[----:B------:R-:W-:-:S07]  /*10e0*/  LOP3.LUT R46, R2, 0x200, RZ, 0xfc, !PT ;  /* 0x00000200022e7812 */ /* 0x000fce00078efcff */
.L_x_856:
        /* <DEDUP_REMOVED lines=13> */
[----:B------:R-:W-:Y:S05]  /*11c0*/  @!P0 EXIT ;  /* 0x000000000000894d */ /* 0x000fea0003800000 */
        /* <DEDUP_REMOVED lines=9> */
[----:B------:R-:W-:Y:S01]  /*1260*/  LOP3.LUT R124, R124, 0xfffffffb, RZ, 0xc0, !PT ;  /* 0xfffffffb7c7c7812 */ /* 0x000fe200078ec0ff */
[----:B------:R-:W-:Y:S01]  /*1270*/  IMAD.X R13, RZ, RZ, R69, P1 ;  /* 0x000000ffff0d7224 */ /* 0x000fe200008e0645 */
[-C--:B------:R-:W-:Y:S01]  /*1280*/  ISETP.GE.AND P6, PT, R60, R45.reuse, PT ;  /* 0x0000002d3c00720c */ /* 0x080fe20003fc6270 */
[----:B------:R-:W-:Y:S01]  /*1290*/  IMAD.X R11, RZ, RZ, R67, P2 ;  /* 0x000000ffff0b7224 */ /* 0x000fe200010e0643 */
[-C--:B------:R-:W-:Y:S01]  /*12a0*/  ISETP.GE.AND P0, PT, R58, R45.reuse, PT ;  /* 0x0000002d3a00720c */ /* 0x080fe20003f06270 */
[----:B------:R-:W-:Y:S01]  /*12b0*/  IMAD.MOV.U32 R21, RZ, RZ, RZ ;  /* 0x000000ffff157224 */ /* 0x000fe200078e00ff */
[----:B------:R-:W-:Y:S02]  /*12c0*/  ISETP.GE.AND P1, PT, R56, R45, PT ;  /* 0x0000002d3800720c */ /* 0x000fe40003f26270 */
[----:B------:R-:W-:-:S02]  /*12d0*/  @P3 LOP3.LUT R124, R124, 0x4, RZ, 0xfc, !PT ;  /* 0x000000047c7c3812 */ /* 0x000fc400078efcff */
[-C--:B------:R-:W-:Y:S02]  /*12e0*/  ISETP.GE.AND P2, PT, R54, R45.reuse, PT ;  /* 0x0000002d3600720c */ /* 0x080fe40003f46270 */
[-C--:B------:R-:W-:Y:S02]  /*12f0*/  ISETP.GE.AND P4, PT, R50, R45.reuse, PT ;  /* 0x0000002d3200720c */ /* 0x080fe40003f86270 */
[-C--:B------:R-:W-:Y:S01]  /*1300*/  ISETP.GE.AND P5, PT, R48, R45.reuse, PT ;  /* 0x0000002d3000720c */ /* 0x080fe20003fa6270 */
[----:B------:R-:W2:Y:S01]  /*1310*/  @!P3 LDG.E R0, desc[UR10][R12.64] ;  /* 0x0000000a0c00b981 */ /* 0x000ea2000c1e1900 */
[----:B------:R-:W-:Y:S01]  /*1320*/  ISETP.GE.AND P3, PT, R52, R45, PT ;  /* 0x0000002d3400720c */ /* 0x000fe20003f66270 */
[----:B------:R-:W0:Y:S01]  /*1330*/  S2R R44, SR_LANEID ;  /* 0x00000000002c7919 */ /* 0x000e220000000000 */
[----:B------:R-:W1:Y:S01]  /*1340*/  S2UR UR6, SR_CgaCtaId ;  /* 0x00000000000679c3 */ /* 0x000e620000008800 */
[----:B------:R-:W-:Y:S01]  /*1350*/  UMOV UR4, 0x400 ;  /* 0x0000040000047882 */ /* 0x000fe20000000000 */
[----:B------:R-:W-:Y:S01]  /*1360*/  LOP3.LUT R124, R124, 0xfffffffd, RZ, 0xc0, !PT ;  /* 0xfffffffd7c7c7812 */ /* 0x000fe200078ec0ff */
[----:B------:R-:W3:Y:S03]  /*1370*/  @!P6 LDG.E R15, desc[UR10][R12.64+0x80] ;  /* 0x0000800a0c0fe981 */ /* 0x000ee6000c1e1900 */
[----:B------:R-:W-:Y:S01]  /*1380*/  @P6 LOP3.LUT R124, R124, 0x2, RZ, 0xfc, !PT ;  /* 0x000000027c7c6812 */ /* 0x000fe200078efcff */
[----:B------:R-:W4:Y:S04]  /*1390*/  @!P0 LDG.E R14, desc[UR10][R12.64+0x100] ;  /* 0x0001000a0c0e8981 */ /* 0x000f28000c1e1900 */
[----:B------:R-:W5:Y:S04]  /*13a0*/  @!P1 LDG.E R17, desc[UR10][R12.64+0x180] ;  /* 0x0001800a0c119981 */ /* 0x000f68000c1e1900 */
[----:B------:R-:W5:Y:S04]  /*13b0*/  @!P2 LDG.E R16, desc[UR10][R12.64+0x200] ;  /* 0x0002000a0c10a981 */ /* 0x000f68000c1e1900 */
[----:B------:R-:W5:Y:S04]  /*13c0*/  @!P3 LDG.E R19, desc[UR10][R12.64+0x280] ;  /* 0x0002800a0c13b981 */ /* 0x000f68000c1e1900 */
[----:B------:R-:W5:Y:S04]  /*13d0*/  @!P4 LDG.E R18, desc[UR10][R12.64+0x300] ;  /* 0x0003000a0c12c981 */ /* 0x000f68000c1e1900 */
[----:B------:R0:W5:Y:S01]  /*13e0*/  @!P5 LDG.E R21, desc[UR10][R12.64+0x380] ;  /* 0x0003800a0c15d981 */ /* 0x000162000c1e1900 */
[----:B-1----:R-:W-:Y:S01]  /*13f0*/  ULEA UR6, UR6, UR4, 0x18 ;  /* 0x0000000406067291 */ /* 0x002fe2000f8ec0ff */
[----:B------:R-:W-:-:S02]  /*1400*/  P2R R31, PR, RZ, 0x40 ;  /* 0x00000040ff1f7803 */ /* 0x000fc40000000000 */
[----:B------:R-:W-:Y:S01]  /*1410*/  MOV R24, RZ ;  /* 0x000000ff00187202 */ /* 0x000fe20000000f00 */
[C---:B0-----:R-:W-:Y:S01]  /*1420*/  VIADD R23, R44.reuse, 0x20 ;  /* 0x000000202c177836 */ /* 0x041fe20000000000 */
[C---:B------:R-:W-:Y:S01]  /*1430*/  IADD3 R25, PT, PT, R44.reuse, 0x40, RZ ;  /* 0x000000402c197810 */ /* 0x040fe20007ffe0ff */
[C---:B------:R-:W-:Y:S01]  /*1440*/  VIADD R27, R44.reuse, 0xc0 ;  /* 0x000000c02c1b7836 */ /* 0x040fe20000000000 */
[CC--:B------:R-:W-:Y:S01]  /*1450*/  LEA.HI.SX32 R43, R44.reuse, R44.reuse, 0x1b ;  /* 0x0000002c2c2b7211 */ /* 0x0c0fe200078fdaff */
[C---:B------:R-:W-:Y:S01]  /*1460*/  VIADD R29, R44.reuse, 0xe0 ;  /* 0x000000e02c1d7836 */ /* 0x040fe20000000000 */
[-C--:B------:R-:W-:Y:S01]  /*1470*/  LEA.HI.SX32 R23, R23, R44.reuse, 0x1b ;  /* 0x0000002c17177211 */ /* 0x080fe200078fdaff */
[C---:B------:R-:W-:Y:S01]  /*1480*/  VIADD R13, R44.reuse, 0x60 ;  /* 0x000000602c0d7836 */ /* 0x040fe20000000000 */
[-C--:B------:R-:W-:Y:S01]  /*1490*/  LEA.HI.SX32 R25, R25, R44.reuse, 0x1b ;  /* 0x0000002c19197211 */ /* 0x080fe200078fdaff */
[----:B------:R-:W-:Y:S01]  /*14a0*/  HFMA2 R26, -RZ, RZ, 0, 0 ;  /* 0x00000000ff1a7431 */ /* 0x000fe200000001ff */
[----:B------:R-:W-:Y:S01]  /*14b0*/  LEA R43, R43, UR6, 0x2 ;  /* 0x000000062b2b7c11 */ /* 0x000fe2000f8e10ff */
[----:B------:R-:W-:Y:S01]  /*14c0*/  IMAD.MOV.U32 R28, RZ, RZ, RZ ;  /* 0x000000ffff1c7224 */ /* 0x000fe200078e00ff */
[----:B------:R-:W-:Y:S01]  /*14d0*/  LEA R42, R23, UR6, 0x2 ;  /* 0x00000006172a7c11 */ /* 0x000fe2000f8e10ff */
[C---:B------:R-:W-:Y:S01]  /*14e0*/  VIADD R23, R44.reuse, 0x80 ;  /* 0x000000802c177836 */ /* 0x040fe20000000000 */
[----:B------:R-:W-:Y:S01]  /*14f0*/  LEA R41, R25, UR6, 0x2 ;  /* 0x0000000619297c11 */ /* 0x000fe2000f8e10ff */
[----:B------:R-:W-:Y:S01]  /*1500*/  IMAD.MOV.U32 R30, RZ, RZ, RZ ;  /* 0x000000ffff1e7224 */ /* 0x000fe200078e00ff */
[----:B------:R-:W-:Y:S01]  /*1510*/  IADD3 R25, PT, PT, R44, 0xa0, RZ ;  /* 0x000000a02c197810 */ /* 0x000fe20007ffe0ff */
[----:B------:R-:W0:Y:S01]  /*1520*/  LDCU.U8 UR4, c[0x0][0x3a8] ;  /* 0x00007500ff0477ac */ /* 0x000e220008000000 */
[----:B------:R-:W-:-:S02]  /*1530*/  LEA.HI.SX32 R13, R13, R44, 0x1b ;  /* 0x0000002c0d0d7211 */ /* 0x000fc400078fdaff */
[-C--:B------:R-:W-:Y:S02]  /*1540*/  LEA.HI.SX32 R23, R23, R44.reuse, 0x1b ;  /* 0x0000002c17177211 */ /* 0x080fe400078fdaff */
[-C--:B------:R-:W-:Y:S02]  /*1550*/  LEA.HI.SX32 R25, R25, R44.reuse, 0x1b ;  /* 0x0000002c19197211 */ /* 0x080fe400078fdaff */
[-C--:B------:R-:W-:Y:S02]  /*1560*/  LEA.HI.SX32 R27, R27, R44.reuse, 0x1b ;  /* 0x0000002c1b1b7211 */ /* 0x080fe400078fdaff */
[----:B------:R-:W-:Y:S02]  /*1570*/  LEA R40, R13, UR6, 0x2 ;  /* 0x000000060d287c11 */ /* 0x000fe4000f8e10ff */
[----:B------:R-:W-:Y:S02]  /*1580*/  LEA.HI.SX32 R29, R29, R44, 0x1b ;  /* 0x0000002c1d1d7211 */ /* 0x000fe400078fdaff */
[----:B------:R-:W-:-:S02]  /*1590*/  LEA R39, R23, UR6, 0x2 ;  /* 0x0000000617277c11 */ /* 0x000fc4000f8e10ff */
[----:B------:R-:W-:Y:S02]  /*15a0*/  LEA R38, R25, UR6, 0x2 ;  /* 0x0000000619267c11 */ /* 0x000fe4000f8e10ff */
[----:B------:R-:W-:Y:S02]  /*15b0*/  LEA R37, R27, UR6, 0x2 ;  /* 0x000000061b257c11 */ /* 0x000fe4000f8e10ff */
[----:B------:R-:W-:Y:S02]  /*15c0*/  LEA R36, R29, UR6, 0x2 ;  /* 0x000000061d247c11 */ /* 0x000fe4000f8e10ff */
[----:B------:R-:W-:Y:S01]  /*15d0*/  LOP3.LUT P6, RZ, R124, 0x4, RZ, 0xc0, !PT ;  /* 0x000000047cff7812 */ /* 0x000fe200078cc0ff */
[----:B------:R-:W-:Y:S01]  /*15e0*/  IMAD.MOV.U32 R13, RZ, RZ, RZ ;  /* 0x000000ffff0d7224 */ /* 0x000fe200078e00ff */
[----:B--2---:R1:W-:Y:S02]  /*15f0*/  STS [R43], R0 ;  /* 0x000000002b007388 */ /* 0x0043e40000000800 */
[----:B-1----:R-:W-:-:S02]  /*1600*/  IMAD.SHL.U32 R0, R44, 0x8, RZ ;  /* 0x000000082c007824 */ /* 0x002fc400078e00ff */
[----:B---3--:R1:W-:Y:S03]  /*1610*/  STS [R42+0x80], R15 ;  /* 0x0000800f2a007388 */ /* 0x0083e60000000800 */
[----:B------:R-:W-:Y:S01]  /*1620*/  LEA.HI.SX32 R0, R0, R0, 0x1b ;  /* 0x0000000000007211 */ /* 0x000fe200078fdaff */
[----:B----4-:R-:W-:Y:S03]  /*1630*/  STS [R41+0x100], R14 ;  /* 0x0001000e29007388 */ /* 0x010fe60000000800 */
[----:B------:R-:W-:Y:S01]  /*1640*/  LEA R0, R0, UR6, 0x2 ;  /* 0x0000000600007c11 */ /* 0x000fe2000f8e10ff */
[----:B-----5:R2:W-:Y:S04]  /*1650*/  STS [R40+0x180], R17 ;  /* 0x0001801128007388 */ /* 0x0205e80000000800 */
        /* <DEDUP_REMOVED lines=14> */
[----:B-1----:R-:W-:Y:S01]  /*1740*/  IMAD.MOV.U32 R15, RZ, RZ, RZ ;  /* 0x000000ffff0f7224 */ /* 0x002fe200078e00ff */
[----:B--2---:R-:W-:Y:S01]  /*1750*/  MOV R17, RZ ;  /* 0x000000ff00117202 */ /* 0x004fe20000000f00 */
[----:B---3--:R-:W-:-:S03]  /*1760*/  IMAD.MOV.U32 R19, RZ, RZ, RZ ;  /* 0x000000ffff137224 */ /* 0x008fc600078e00ff */
[----:B------:R-:W2:Y:S01]  /*1770*/  @!P6 LDG.E R24, desc[UR10][R10.64] ;  /* 0x0000000a0a18e981 */ /* 0x000ea2000c1e1900 */
[----:B------:R-:W-:-:S03]  /*1780*/  ISETP.NE.AND P6, PT, R31, RZ, PT ;  /* 0x000000ff1f00720c */ /* 0x000fc60003fc5270 */
[----:B------:R-:W3:Y:S04]  /*1790*/  @!P0 LDG.E R26, desc[UR10][R10.64+0x100] ;  /* 0x0001000a0a1a8981 */ /* 0x000ee8000c1e1900 */
[----:B------:R-:W4:Y:S04]  /*17a0*/  @!P1 LDG.E R15, desc[UR10][R10.64+0x180] ;  /* 0x0001800a0a0f9981 */ /* 0x000f28000c1e1900 */
[----:B------:R-:W5:Y:S04]  /*17b0*/  @!P2 LDG.E R28, desc[UR10][R10.64+0x200] ;  /* 0x0002000a0a1ca981 */ /* 0x000f68000c1e1900 */
[----:B------:R-:W3:Y:S04]  /*17c0*/  @!P6 LDG.E R13, desc[UR10][R10.64+0x80] ;  /* 0x0000800a0a0de981 */ /* 0x000ee8000c1e1900 */
[----:B------:R-:W5:Y:S04]  /*17d0*/  @!P3 LDG.E R17, desc[UR10][R10.64+0x280] ;  /* 0x0002800a0a11b981 */ /* 0x000f68000c1e1900 */
[----:B------:R-:W5:Y:S04]  /*17e0*/  @!P4 LDG.E R30, desc[UR10][R10.64+0x300] ;  /* 0x0003000a0a1ec981 */ /* 0x000f68000c1e1900 */
[----:B------:R-:W5:Y:S01]  /*17f0*/  @!P5 LDG.E R19, desc[UR10][R10.64+0x380] ;  /* 0x0003800a0a13d981 */ /* 0x000f62000c1e1900 */
[----:B------:R-:W-:Y:S03]  /*1800*/  BSSY.RECONVERGENT B0, `(.L_x_833) ;  /* 0x0000037000007945 */ /* 0x000fe60003800200 */
[----:B--2---:R-:W-:Y:S04]  /*1810*/  STS [R43], R24 ;  /* 0x000000182b007388 */ /* 0x004fe80000000800 */
[----:B---3--:R-:W-:Y:S04]  /*1820*/  STS [R42+0x80], R13 ;  /* 0x0000800d2a007388 */ /* 0x008fe80000000800 */
[----:B------:R-:W-:Y:S04]  /*1830*/  STS [R41+0x100], R26 ;  /* 0x0001001a29007388 */ /* 0x000fe80000000800 */
[----:B----4-:R-:W-:Y:S04]  /*1840*/  STS [R40+0x180], R15 ;  /* 0x0001800f28007388 */ /* 0x010fe80000000800 */
[----:B-----5:R-:W-:Y:S04]  /*1850*/  STS [R39+0x200], R28 ;  /* 0x0002001c27007388 */ /* 0x020fe80000000800 */
[----:B------:R-:W-:Y:S04]  /*1860*/  STS [R38+0x280], R17 ;  /* 0x0002801126007388 */ /* 0x000fe80000000800 */
[----:B------:R-:W-:Y:S04]  /*1870*/  STS [R37+0x300], R30 ;  /* 0x0003001e25007388 */ /* 0x000fe80000000800 */
[----:B------:R-:W-:Y:S01]  /*1880*/  STS [R36+0x380], R19 ;  /* 0x0003801324007388 */ /* 0x000fe20000000800 */
[----:B------:R-:W-:-:S03]  /*1890*/  NOP ;  /* 0x0000000000007918 */ /* 0x000fc60000000000 */
[----:B------:R-:W1:Y:S04]  /*18a0*/  LDS R32, [R0] ;  /* 0x0000000000207984 */ /* 0x000e680000000800 */
[----:B------:R-:W2:Y:S04]  /*18b0*/  LDS R34, [R0+0x4] ;  /* 0x0000040000227984 */ /* 0x000ea80000000800 */
[----:B------:R3:W4:Y:S04]  /*18c0*/  LDS R106, [R0+0x8] ;  /* 0x00000800006a7984 */ /* 0x0007280000000800 */
        /* <DEDUP_REMOVED lines=12> */
[----:B------:R-:W-:Y:S02]  /*1990*/  MOV R30, 0x3d39bf78 ;  /* 0x3d39bf78001e7802 */ /* 0x000fe40000000f00 */
[----:B------:R-:W0:Y:S01]  /*19a0*/  MUFU.EX2 R32, R85 ;  /* 0x0000005500207308 */ /* 0x000e220000000800 */
[----:B------:R-:W-:Y:S01]  /*19b0*/  P2R R17, PR, RZ, 0x1 ;  /* 0x00000001ff117803 */ /* 0x000fe20000000000 */
        /* <DEDUP_REMOVED lines=27> */
.L_x_834:
[----:B------:R-:W-:Y:S05]  /*1b70*/  BSYNC.RECONVERGENT B0 ;  /* 0x0000000000007941 */ /* 0x000fea0003800200 */
.L_x_833:
[----:B------:R-:W-:Y:S01]  /*1b80*/  FSETP.GTU.FTZ.AND P6, PT, R83, 20, PT ;  /* 0x41a000005300780b */ /* 0x000fe20003fdc000 */
[----:B------:R-:W-:Y:S01]  /*1b90*/  BSSY.RECONVERGENT B0, `(.L_x_835) ;  /* 0x0000024000007945 */ /* 0x000fe20003800200 */
[----:B------:R-:W-:Y:S02]  /*1ba0*/  FADD.FTZ R81, R106, R57 ;  /* 0x000000396a517221 */ /* 0x000fe40000010000 */
        /* <DEDUP_REMOVED lines=34> */
.L_x_836:
[----:B------:R-:W-:Y:S05]  /*1dd0*/  BSYNC.RECONVERGENT B0 ;  /* 0x0000000000007941 */ /* 0x000fea0003800200 */
.L_x_835:
[----:B------:R-:W-:Y:S01]  /*1de0*/  FSETP.GTU.FTZ.AND P6, PT, R81, 20, PT ;  /* 0x41a000005100780b */ /* 0x000fe20003fdc000 */
[----:B------:R-:W-:Y:S01]  /*1df0*/  BSSY.RECONVERGENT B0, `(.L_x_837) ;  /* 0x0000024000007945 */ /* 0x000fe20003800200 */
[----:B---3--:R-:W-:Y:S02]  /*1e00*/  FADD.FTZ R79, R108, R57 ;  /* 0x000000396c4f7221 */ /* 0x008fe40000010000 */
        /* <DEDUP_REMOVED lines=34> */
.L_x_838:
[----:B------:R-:W-:Y:S05]  /*2030*/  BSYNC.RECONVERGENT B0 ;  /* 0x0000000000007941 */ /* 0x000fea0003800200 */
.L_x_837:
        /* <DEDUP_REMOVED lines=37> */
.L_x_840:
[----:B------:R-:W-:Y:S05]  /*2290*/  BSYNC.RECONVERGENT B0 ;  /* 0x0000000000007941 */ /* 0x000fea0003800200 */
.L_x_839:
        /* <DEDUP_REMOVED lines=37> */
.L_x_842:
[----:B------:R-:W-:Y:S05]  /*24f0*/  BSYNC.RECONVERGENT B0 ;  /* 0x0000000000007941 */ /* 0x000fea0003800200 */
.L_x_841:
        /* <DEDUP_REMOVED lines=37> */
.L_x_844:
[----:B------:R-:W-:Y:S05]  /*2750*/  BSYNC.RECONVERGENT B0 ;  /* 0x0000000000007941 */ /* 0x000fea0003800200 */
.L_x_843:
        /* <DEDUP_REMOVED lines=37> */
.L_x_846:
[----:B------:R-:W-:Y:S05]  /*29b0*/  BSYNC.RECONVERGENT B0 ;  /* 0x0000000000007941 */ /* 0x000fea0003800200 */
.L_x_845:
[----:B------:R-:W-:Y:S01]  /*29c0*/  FSETP.GTU.FTZ.AND P6, PT, R100, 20, PT ;  /* 0x41a000006400780b */ /* 0x000fe20003fdc000 */
[----:B------:R-:W-:Y:S03]  /*29d0*/  BSSY.RECONVERGENT B0, `(.L_x_847) ;  /* 0x0000023000007945 */ /* 0x000fe60003800200 */
        /* <DEDUP_REMOVED lines=34> */
.L_x_848:
[----:B------:R-:W-:Y:S05]  /*2c00*/  BSYNC.RECONVERGENT B0 ;  /* 0x0000000000007941 */ /* 0x000fea0003800200 */
.L_x_847:
[----:B------:R-:W0:Y:S01]  /*2c10*/  LDCU UR7, c[0x0][0x38c] ;  /* 0x00007180ff0777ac */ /* 0x000e220008000800 */
[----:B------:R-:W-:Y:S02]  /*2c20*/  IMAD.MOV.U32 R99, RZ, RZ, R69 ;  /* 0x000000ffff637224 */ /* 0x000fe400078e0045 */
[-C--:B------:R-:W-:Y:S01]  /*2c30*/  FMUL.FTZ R103, R102, R59.reuse ;  /* 0x0000003b66677220 */ /* 0x080fe20000410000 */
[----:B------:R-:W-:Y:S02]  /*2c40*/  IMAD.MOV.U32 R97, RZ, RZ, R67 ;  /* 0x000000ffff617224 */ /* 0x000fe400078e0043 */
        /* <DEDUP_REMOVED lines=30> */
[----:B------:R-:W-:Y:S01]  /*2e30*/  HFMA2 R111, -RZ, RZ, 0, 0 ;  /* 0x00000000ff6f7431 */ /* 0x000fe200000001ff */
[----:B------:R-:W-:Y:S01]  /*2e40*/  ISETP.GE.AND P1, PT, R24, RZ, PT ;  /* 0x000000ff1800720c */ /* 0x000fe20003f26270 */
[----:B------:R-:W-:Y:S01]  /*2e50*/  FMUL.FTZ R102, R102, R85 ;  /* 0x0000005566667220 */ /* 0x000fe20000410000 */
[----:B-1----:R-:W1:Y:S01]  /*2e60*/  MUFU.RCP R13, R13 ;  /* 0x0000000d000d7308 */ /* 0x002e620000001000 */
[----:B------:R-:W-:Y:S01]  /*2e70*/  LOP3.LUT P4, RZ, R124, 0x4, RZ, 0xc0, !PT ;  /* 0x000000047cff7812 */ /* 0x000fe2000788c0ff */
[----:B------:R-:W-:Y:S01]  /*2e80*/  FMUL.FTZ R104, R104, R83 ;  /* 0x0000005368687220 */ /* 0x000fe20000410000 */
[----:B------:R-:W-:Y:S01]  /*2e90*/  LOP3.LUT R124, R124, 0xffffffdf, RZ, 0xc0, !PT ;  /* 0xffffffdf7c7c7812 */ /* 0x000fe200078ec0ff */
[----:B------:R-:W-:Y:S01]  /*2ea0*/  IMAD.MOV.U32 R112, RZ, RZ, RZ ;  /* 0x000000ffff707224 */ /* 0x000fe200078e00ff */
[----:B------:R-:W-:Y:S01]  /*2eb0*/  MOV R113, R51 ;  /* 0x0000003300717202 */ /* 0x000fe20000000f00 */
[----:B------:R-:W-:Y:S01]  /*2ec0*/  IMAD.MOV.U32 R114, RZ, RZ, R49 ;  /* 0x000000ffff727224 */ /* 0x000fe200078e0031 */
[----:B------:R-:W-:-:S02]  /*2ed0*/  UIADD3 UR8, UPT, UPT, UR6, 0x860, URZ ;  /* 0x0000086006087890 */ /* 0x000fc4000fffe0ff */
[----:B------:R-:W-:Y:S01]  /*2ee0*/  UIADD3 UR7, UPT, UPT, -UR7, URZ, URZ ;  /* 0x000000ff07077290 */ /* 0x000fe2000fffe1ff */
[----:B------:R-:W3:Y:S04]  /*2ef0*/  LDCU.64 UR12, c[0x0][0x460] ;  /* 0x00008c00ff0c77ac */ /* 0x000ee80008000a00 */
[----:B------:R-:W-:Y:S02]  /*2f00*/  @P4 LOP3.LUT R124, R124, 0x20, RZ, 0xfc, !PT ;  /* 0x000000207c7c4812 */ /* 0x000fe400078efcff */
[----:B--2---:R-:W-:Y:S01]  /*2f10*/  SHF.L.U64.HI R23, R22, 0x2, R23 ;  /* 0x0000000216177819 */ /* 0x004fe20000010217 */
[----:B-1----:R-:W-:Y:S02]  /*2f20*/  VIADD R11, R13, 0xffffffe ;  /* 0x0ffffffe0d0b7836 */ /* 0x002fe40000000000 */
[----:B0-----:R-:W-:-:S04]  /*2f30*/  IMAD R13, R5, UR4, RZ ;  /* 0x00000004050d7c24 */ /* 0x001fc8000f8e02ff */
[----:B------:R-:W0:Y:S01]  /*2f40*/  F2I.FTZ.U32.TRUNC.NTZ R11, R11 ;  /* 0x0000000b000b7305 */ /* 0x000e22000021f000 */
[----:B------:R-:W-:Y:S01]  /*2f50*/  IMAD R117, R4, UR5, R13 ;  /* 0x0000000504757c24 */ /* 0x000fe2000f8e020d */
[----:B------:R-:W-:Y:S01]  /*2f60*/  UMOV UR5, URZ ;  /* 0x000000ff00057c82 */ /* 0x000fe20008000000 */
[----:B------:R-:W1:Y:S01]  /*2f70*/  LDC.64 R12, c[0x0][0x450] ;  /* 0x00011400ff0c7b82 */ /* 0x000e620000000a00 */
[----:B0-----:R-:W-:-:S05]  /*2f80*/  IADD3 R10, PT, PT, RZ, -R11, RZ ;  /* 0x8000000bff0a7210 */ /* 0x001fca0007ffe0ff */
        /* <DEDUP_REMOVED lines=8> */
[----:B------:R-:W2:Y:S01]  /*3010*/  LDC.64 R16, c[0x0][0x3b8] ;  /* 0x0000ee00ff107b82 */ /* 0x000ea20000000a00 */
[----:B------:R-:W-:-:S03]  /*3020*/  IMAD.MOV.U32 R11, RZ, RZ, R61 ;  /* 0x000000ffff0b7224 */ /* 0x000fc600078e003d */
[----:B------:R-:W-:-:S04]  /*3030*/  ISETP.GT.U32.AND P3, PT, R15, R10, PT ;  /* 0x0000000a0f00720c */ /* 0x000fc80003f64070 */
[----:B------:R-:W4:Y:S01]  /*3040*/  LDC.64 R20, c[0x0][0x3f0] ;  /* 0x0000fc00ff147b82 */ /* 0x000f220000000a00 */
[----:B0-----:R-:W-:-:S08]  /*3050*/  SHF.L.U64.HI R19, R18, 0x2, R19 ;  /* 0x0000000212137819 */ /* 0x001fd00000010213 */
[----:B------:R-:W-:Y:S01]  /*3060*/  @!P3 IMAD.IADD R10, R10, 0x1, -R15 ;  /* 0x000000010a0ab824 */ /* 0x000fe200078e0a0f */
[----:B------:R-:W-:Y:S02]  /*3070*/  @!P3 IADD3 R115, PT, PT, R115, 0x1, RZ ;  /* 0x000000017373b810 */ /* 0x000fe40007ffe0ff */
[----:B------:R-:W-:Y:S02]  /*3080*/  IADD3 R26, P3, PT, R92, R46, RZ ;  /* 0x0000002e5c1a7210 */ /* 0x000fe40007f7e0ff */
[----:B------:R-:W-:Y:S02]  /*3090*/  ISETP.GE.U32.AND P2, PT, R10, R15, PT ;  /* 0x0000000f0a00720c */ /* 0x000fe40003f46070 */
[----:B------:R-:W-:Y:S02]  /*30a0*/  MOV R10, R90 ;  /* 0x0000005a000a7202 */ /* 0x000fe40000000f00 */
[----:B------:R-:W-:Y:S02]  /*30b0*/  IADD3.X R27, PT, PT, R3, R63, RZ, P3, !PT ;  /* 0x0000003f031b7210 */ /* 0x000fe40001ffe4ff */
[----:B--2---:R-:W-:Y:S01]  /*30c0*/  SHF.L.U64.HI R17, R16, 0x2, R17 ;  /* 0x0000000210117819 */ /* 0x004fe20000010211 */
[----:B------:R-:W-:Y:S01]  /*30d0*/  IMAD.WIDE.U32 R10, R4, UR4, R10 ;  /* 0x00000004040a7c25 */ /* 0x000fe2000f8e000a */
[----:B------:R-:W-:Y:S01]  /*30e0*/  UMOV UR4, URZ ;  /* 0x000000ff00047c82 */ /* 0x000fe20008000000 */
[----:B----4-:R-:W-:-:S02]  /*30f0*/  SHF.L.U64.HI R21, R20, 0x2, R21 ;  /* 0x0000000214157819 */ /* 0x010fc40000010215 */
[----:B------:R-:W-:Y:S02]  /*3100*/  IMAD.IADD R117, R11, 0x1, R117 ;  /* 0x000000010b757824 */ /* 0x000fe400078e0275 */
[----:B------:R-:W-:Y:S01]  /*3110*/  @P2 VIADD R115, R115, 0x1 ;  /* 0x0000000173732836 */ /* 0x000fe20000000000 */
[----:B------:R-:W-:-:S04]  /*3120*/  IADD3 R14, P2, PT, R94, R46, RZ ;  /* 0x0000002e5e0e7210 */ /* 0x000fc80007f5e0ff */
[----:B------:R-:W-:Y:S01]  /*3130*/  @!P1 IADD3 R115, PT, PT, -R115, RZ, RZ ;  /* 0x000000ff73739210 */ /* 0x000fe20007ffe1ff */
[----:B------:R-:W-:Y:S01]  /*3140*/  IMAD.X R15, R3, 0x1, R65, P2 ;  /* 0x00000001030f7824 */ /* 0x000fe200010e0641 */
[----:B-1-3--:R-:W-:-:S07]  /*3150*/  @!P0 LOP3.LUT R115, RZ, R55, RZ, 0x33, !PT ;  /* 0x00000037ff738212 */ /* 0x00afce00078e33ff */
.L_x_855:
[----:B------:R-:W-:Y:S02]  /*3160*/  ISETP.GE.AND P3, PT, R60, R45, PT ;  /* 0x0000002d3c00720c */ /* 0x000fe40003f66270 */
[----:B------:R-:W-:Y:S02]  /*3170*/  CS2R R28, SRZ ;  /* 0x00000000001c7805 */ /* 0x000fe4000001ff00 */
[C---:B------:R-:W-:Y:S02]  /*3180*/  LOP3.LUT P4, RZ, R124.reuse, 0x20, RZ, 0xc0, !PT ;  /* 0x000000207cff7812 */ /* 0x040fe4000788c0ff */
[----:B------:R-:W-:Y:S02]  /*3190*/  CS2R R30, SRZ ;  /* 0x00000000001e7805 */ /* 0x000fe4000001ff00 */
[----:B------:R-:W-:Y:S02]  /*31a0*/  LOP3.LUT R124, R124, 0xfffffffd, RZ, 0xc0, !PT ;  /* 0xfffffffd7c7c7812 */ /* 0x000fe400078ec0ff */
[----:B------:R-:W-:-:S02]  /*31b0*/  CS2R R32, SRZ ;  /* 0x0000000000207805 */ /* 0x000fc4000001ff00 */
[-C--:B------:R-:W-:Y:S02]  /*31c0*/  ISETP.GE.AND P0, PT, R58, R45.reuse, PT ;  /* 0x0000002d3a00720c */ /* 0x080fe40003f06270 */
[----:B------:R-:W-:Y:S02]  /*31d0*/  CS2R R34, SRZ ;  /* 0x0000000000227805 */ /* 0x000fe4000001ff00 */
[-C--:B------:R-:W-:Y:S02]  /*31e0*/  ISETP.GE.AND P1, PT, R56, R45.reuse, PT ;  /* 0x0000002d3800720c */ /* 0x080fe40003f26270 */
[-C--:B------:R-:W-:Y:S02]  /*31f0*/  ISETP.GE.AND P2, PT, R54, R45.reuse, PT ;  /* 0x0000002d3600720c */ /* 0x080fe40003f46270 */
[----:B------:R-:W-:Y:S01]  /*3200*/  @P3 LOP3.LUT R124, R124, 0x2, RZ, 0xfc, !PT ;  /* 0x000000027c7c3812 */ /* 0x000fe200078efcff */
[----:B------:R-:W2:Y:S01]  /*3210*/  @!P3 LDG.E R29, desc[UR10][R14.64+-0x180] ;  /* 0xfffe800a0e1db981 */ /* 0x000ea2000c1e1900 */
[----:B------:R-:W-:-:S03]  /*3220*/  ISETP.GE.AND P3, PT, R52, R45, PT ;  /* 0x0000002d3400720c */ /* 0x000fc60003f66270 */
[----:B------:R-:W3:Y:S01]  /*3230*/  @!P4 LDG.E R28, desc[UR10][R14.64+-0x200] ;  /* 0xfffe000a0e1cc981 */ /* 0x000ee2000c1e1900 */
[-C--:B------:R-:W-:Y:S02]  /*3240*/  ISETP.GE.AND P4, PT, R50, R45.reuse, PT ;  /* 0x0000002d3200720c */ /* 0x080fe40003f86270 */
[----:B------:R-:W-:Y:S01]  /*3250*/  ISETP.GE.AND P5, PT, R48, R45, PT ;  /* 0x0000002d3000720c */ /* 0x000fe20003fa6270 */
[----:B------:R-:W4:Y:S04]  /*3260*/  @!P0 LDG.E R30, desc[UR10][R14.64+-0x100] ;  /* 0xffff000a0e1e8981 */ /* 0x000f28000c1e1900 */
[----:B------:R-:W5:Y:S04]  /*3270*/  @!P1 LDG.E R31, desc[UR10][R14.64+-0x80] ;  /* 0xffff800a0e1f9981 */ /* 0x000f68000c1e1900 */
[----:B------:R-:W5:Y:S04]  /*3280*/  @!P2 LDG.E R32, desc[UR10][R14.64] ;  /* 0x0000000a0e20a981 */ /* 0x000f68000c1e1900 */
[----:B------:R-:W5:Y:S04]  /*3290*/  @!P3 LDG.E R33, desc[UR10][R14.64+0x80] ;  /* 0x0000800a0e21b981 */ /* 0x000f68000c1e1900 */
[----:B------:R-:W5:Y:S04]  /*32a0*/  @!P4 LDG.E R34, desc[UR10][R14.64+0x100] ;  /* 0x0001000a0e22c981 */ /* 0x000f68000c1e1900 */
[----:B------:R-:W5:Y:S01]  /*32b0*/  @!P5 LDG.E R35, desc[UR10][R14.64+0x180] ;  /* 0x0001800a0e23d981 */ /* 0x000f62000c1e1900 */
[----:B------:R-:W-:Y:S01]  /*32c0*/  MOV R24, R113 ;  /* 0x0000007100187202 */ /* 0x000fe20000000f00 */
[----:B------:R-:W-:-:S05]  /*32d0*/  IMAD.MOV.U32 R25, RZ, RZ, R114 ;  /* 0x000000ffff197224 */ /* 0x000fca00078e0072 */
[----:B------:R0:W5:Y:S01]  /*32e0*/  LDG.E R128, desc[UR10][R24.64] ;  /* 0x0000000a18807981 */ /* 0x000162000c1e1900 */
[-C--:B------:R-:W-:Y:S02]  /*32f0*/  ISETP.GE.U32.AND P6, PT, R80, R45.reuse, PT ;  /* 0x0000002d5000720c */ /* 0x080fe40003fc6070 */
[----:B------:R-:W-:Y:S02]  /*3300*/  P2R R130, PR, RZ, 0x1 ;  /* 0x00000001ff827803 */ /* 0x000fe40000000000 */
[----:B------:R-:W-:Y:S01]  /*3310*/  ISETP.GE.AND P0, PT, R68, R45, PT ;  /* 0x0000002d4400720c */ /* 0x000fe20003f06270 */
[----:B------:R-:W-:Y:S01]  /*3320*/  IMAD.MOV.U32 R131, RZ, RZ, RZ ;  /* 0x000000ffff837224 */ /* 0x000fe200078e00ff */
[----:B------:R-:W-:Y:S01]  /*3330*/  MOV R146, RZ ;  /* 0x000000ff00927202 */ /* 0x000fe20000000f00 */
[----:B---3--:R-:W-:Y:S04]  /*3340*/  STS [R43], R28 ;  /* 0x0000001c2b007388 */ /* 0x008fe80000000800 */
[----:B--2---:R-:W-:Y:S04]  /*3350*/  STS [R42+0x80], R29 ;  /* 0x0000801d2a007388 */ /* 0x004fe80000000800 */
[----:B----4-:R-:W-:Y:S04]  /*3360*/  STS [R41+0x100], R30 ;  /* 0x0001001e29007388 */ /* 0x010fe80000000800 */
[----:B-----5:R-:W-:Y:S04]  /*3370*/  STS [R40+0x180], R31 ;  /* 0x0001801f28007388 */ /* 0x020fe80000000800 */
[----:B------:R1:W-:Y:S04]  /*3380*/  STS [R39+0x200], R32 ;  /* 0x0002002027007388 */ /* 0x0003e80000000800 */
[----:B------:R-:W-:Y:S04]  /*3390*/  STS [R38+0x280], R33 ;  /* 0x0002802126007388 */ /* 0x000fe80000000800 */
[----:B------:R-:W-:Y:S04]  /*33a0*/  STS [R37+0x300], R34 ;  /* 0x0003002225007388 */ /* 0x000fe80000000800 */
[----:B------:R-:W-:Y:S01]  /*33b0*/  STS [R36+0x380], R35 ;  /* 0x0003802324007388 */ /* 0x000fe20000000800 */
[----:B------:R-:W-:-:S03]  /*33c0*/  NOP ;  /* 0x0000000000007918 */ /* 0x000fc60000000000 */
[----:B------:R-:W2:Y:S04]  /*33d0*/  LDS R119, [R0] ;  /* 0x0000000000777984 */ /* 0x000ea80000000800 */
[----:B0-----:R-:W0:Y:S01]  /*33e0*/  LDS R25, [R0+0x4] ;  /* 0x0000040000197984 */ /* 0x001e220000000800 */
[----:B------:R-:W-:-:S04]  /*33f0*/  FMUL.FTZ R128, R128, 1.4426950216293334961 ;  /* 0x3fb8aa3b80807820 */ /* 0x000fc80000410000 */
[----:B------:R-:W-:-:S06]  /*3400*/  FMUL.FTZ R24, R128, R85 ;  /* 0x0000005580187220 */ /* 0x000fcc0000410000 */
[----:B------:R-:W1:Y:S02]  /*3410*/  MUFU.EX2 R24, R24 ;  /* 0x0000001800187308 */ /* 0x000e640000000800 */
[----:B-1----:R-:W-:Y:S02]  /*3420*/  FSEL R32, R24, 1, !P6 ;  /* 0x3f80000018207808 */ /* 0x002fe40007000000 */
[----:B------:R-:W1:Y:S01]  /*3430*/  LDS R24, [R0+0x8] ;  /* 0x0000080000187984 */ /* 0x000e620000000800 */
[----:B--2---:R-:W-:Y:S01]  /*3440*/  FMUL.FTZ R119, R102, R119 ;  /* 0x0000007766777220 */ /* 0x004fe20000410000 */
[----:B0-----:R-:W-:-:S04]  /*3450*/  FMUL.FTZ R25, R104, R25 ;  /* 0x0000001968197220 */ /* 0x001fc80000410000 */
[----:B------:R-:W-:Y:S02]  /*3460*/  FSEL R33, R119, RZ, !P6 ;  /* 0x000000ff77217208 */ /* 0x000fe40007000000 */
[----:B------:R-:W-:-:S04]  /*3470*/  ISETP.GE.U32.AND P6, PT, R76, R45, PT ;  /* 0x0000002d4c00720c */ /* 0x000fc80003fc6070 */
        /* <DEDUP_REMOVED lines=32> */
[----:B------:R-:W2:Y:S01]  /*3680*/  MUFU.EX2 R28, R28 ;  /* 0x0000001c001c7308 */ /* 0x000ea20000000800 */
[----:B------:R-:W-:-:S07]  /*3690*/  FMUL.FTZ R128, R128, R100 ;  /* 0x0000006480807220 */ /* 0x000fce0000410000 */
[----:B------:R-:W3:Y:S08]  /*36a0*/  MUFU.EX2 R29, R29 ;  /* 0x0000001d001d7308 */ /* 0x000ef00000000800 */
[----:B------:R-:W4:Y:S01]  /*36b0*/  MUFU.EX2 R128, R128 ;  /* 0x0000008000807308 */ /* 0x000f220000000800 */
[----:B--2---:R-:W-:Y:S02]  /*36c0*/  FSEL R122, R28, 1, !P6 ;  /* 0x3f8000001c7a7808 */ /* 0x004fe40007000000 */
[----:B------:R-:W-:Y:S01]  /*36d0*/  ISETP.GE.U32.AND P6, PT, R64, R45, PT ;  /* 0x0000002d4000720c */ /* 0x000fe20003fc6070 */
[----:B-1----:R-:W-:-:S03]  /*36e0*/  FMUL.FTZ R24, R109, R24 ;  /* 0x000000186d187220 */ /* 0x002fc60000410000 */
[----:B---3--:R-:W-:Y:S02]  /*36f0*/  FSEL R126, R29, 1, !P6 ;  /* 0x3f8000001d7e7808 */ /* 0x008fe40007000000 */
[----:B------:R-:W-:Y:S02]  /*3700*/  FSEL R127, R24, RZ, !P6 ;  /* 0x000000ff187f7208 */ /* 0x000fe40007000000 */
[----:B------:R-:W-:Y:S01]  /*3710*/  ISETP.GE.U32.AND P6, PT, R62, R45, PT ;  /* 0x0000002d3e00720c */ /* 0x000fe20003fc6070 */
[----:B0-----:R-:W-:Y:S01]  /*3720*/  FMUL.FTZ R25, R110, R25 ;  /* 0x000000196e197220 */ /* 0x001fe20000410000 */
[----:B------:R-:W-:Y:S02]  /*3730*/  MOV R24, R26 ;  /* 0x0000001a00187202 */ /* 0x000fe40000000f00 */
[----:B----4-:R-:W-:Y:S02]  /*3740*/  FSEL R129, R128, 1, !P6 ;  /* 0x3f80000080817808 */ /* 0x010fe40007000000 */
[----:B------:R-:W-:Y:S01]  /*3750*/  FSEL R144, R25, RZ, !P6 ;  /* 0x000000ff19907208 */ /* 0x000fe20007000000 */
[----:B------:R-:W-:Y:S01]  /*3760*/  IMAD.MOV.U32 R25, RZ, RZ, R27 ;  /* 0x000000ffff197224 */ /* 0x000fe200078e001b */
[----:B------:R-:W-:-:S02]  /*3770*/  CS2R R26, SRZ ;  /* 0x00000000001a7805 */ /* 0x000fc4000001ff00 */
[C---:B------:R-:W-:Y:S02]  /*3780*/  LOP3.LUT P6, RZ, R124.reuse, 0x2, RZ, 0xc0, !PT ;  /* 0x000000027cff7812 */ /* 0x040fe400078cc0ff */
[----:B------:R-:W-:Y:S02]  /*3790*/  LOP3.LUT R124, R124, 0xfffffffb, RZ, 0xc0, !PT ;  /* 0xfffffffb7c7c7812 */ /* 0x000fe400078ec0ff */
[----:B------:R-:W-:Y:S02]  /*37a0*/  CS2R R28, SRZ ;  /* 0x00000000001c7805 */ /* 0x000fe4000001ff00 */
[----:B------:R-:W-:Y:S01]  /*37b0*/  CS2R R30, SRZ ;  /* 0x00000000001e7805 */ /* 0x000fe2000001ff00 */
[----:B------:R-:W2:Y:S01]  /*37c0*/  @!P0 LDG.E R26, desc[UR10][R24.64+-0x200] ;  /* 0xfffe000a181a8981 */ /* 0x000ea2000c1e1900 */
[----:B------:R-:W-:Y:S02]  /*37d0*/  @P0 LOP3.LUT R124, R124, 0x4, RZ, 0xfc, !PT ;  /* 0x000000047c7c0812 */ /* 0x000fe400078efcff */
[----:B------:R-:W-:Y:S01]  /*37e0*/  ISETP.NE.AND P0, PT, R130, RZ, PT ;  /* 0x000000ff8200720c */ /* 0x000fe20003f05270 */
[----:B------:R-:W3:Y:S04]  /*37f0*/  @!P1 LDG.E R29, desc[UR10][R24.64+-0x80] ;  /* 0xffff800a181d9981 */ /* 0x000ee8000c1e1900 */
[----:B------:R-:W4:Y:S04]  /*3800*/  @!P6 LDG.E R27, desc[UR10][R24.64+-0x180] ;  /* 0xfffe800a181be981 */ /* 0x000f28000c1e1900 */
[----:B------:R-:W5:Y:S04]  /*3810*/  @!P2 LDG.E R30, desc[UR10][R24.64] ;  /* 0x0000000a181ea981 */ /* 0x000f68000c1e1900 */
[----:B------:R-:W3:Y:S04]  /*3820*/  @!P0 LDG.E R28, desc[UR10][R24.64+-0x100] ;  /* 0xffff000a181c8981 */ /* 0x000ee8000c1e1900 */
[----:B------:R-:W5:Y:S04]  /*3830*/  @!P3 LDG.E R31, desc[UR10][R24.64+0x80] ;  /* 0x0000800a181fb981 */ /* 0x000f68000c1e1900 */
[----:B------:R-:W5:Y:S04]  /*3840*/  @!P4 LDG.E R146, desc[UR10][R24.64+0x100] ;  /* 0x0001000a1892c981 */ /* 0x000f68000c1e1900 */
[----:B------:R-:W5:Y:S01]  /*3850*/  @!P5 LDG.E R131, desc[UR10][R24.64+0x180] ;  /* 0x0001800a1883d981 */ /* 0x000f62000c1e1900 */
[----:B------:R-:W-:-:S03]  /*3860*/  ISETP.NE.AND P6, PT, R47, RZ, PT ;  /* 0x000000ff2f00720c */ /* 0x000fc60003fc5270 */
[----:B--2---:R0:W-:Y:S04]  /*3870*/  STS [R43+0x420], R26 ;  /* 0x0004201a2b007388 */ /* 0x0041e80000000800 */
[----:B----4-:R0:W-:Y:S04]  /*3880*/  STS [R42+0x4a0], R27 ;  /* 0x0004a01b2a007388 */ /* 0x0101e80000000800 */
[----:B---3--:R0:W-:Y:S04]  /*3890*/  STS [R41+0x520], R28 ;  /* 0x0005201c29007388 */ /* 0x0081e80000000800 */
[----:B------:R0:W-:Y:S04]  /*38a0*/  STS [R40+0x5a0], R29 ;  /* 0x0005a01d28007388 */ /* 0x0001e80000000800 */
[----:B-----5:R0:W-:Y:S04]  /*38b0*/  STS [R39+0x620], R30 ;  /* 0x0006201e27007388 */ /* 0x0201e80000000800 */
        /* <DEDUP_REMOVED lines=12> */
[----:B------:R-:W0:Y:S01]  /*3980*/  @P6 LDS.64 R26, [UR8] ;  /* 0x00000008ff1a6984 */ /* 0x000e220008000a00 */
[----:B------:R-:W-:Y:S05]  /*3990*/  @P6 BRA `(.L_x_850) ;  /* 0x00000000004c6947 */ /* 0x000fea0003800000 */
[----:B0-----:R-:W0:Y:S01]  /*39a0*/  LDC.U8 R27, c[0x0][0x3a9] ;  /* 0x0000ea40ff1b7b82 */ /* 0x001e220000000000 */
[C---:B------:R-:W-:Y:S02]  /*39b0*/  LOP3.LUT P6, RZ, R124.reuse, 0x10, RZ, 0xc0, !PT ;  /* 0x000000107cff7812 */ /* 0x040fe400078cc0ff */
[----:B------:R-:W-:Y:S02]  /*39c0*/  P2R R26, PR, RZ, 0x1 ;  /* 0x00000001ff1a7803 */ /* 0x000fe40000000000 */
[----:B------:R-:W-:Y:S02]  /*39d0*/  LOP3.LUT P0, RZ, R124, 0x8, RZ, 0xc0, !PT ;  /* 0x000000087cff7812 */ /* 0x000fe4000780c0ff */
[----:B0-----:R-:W-:-:S04]  /*39e0*/  ISETP.NE.AND P6, PT, R27, RZ, P6 ;  /* 0x000000ff1b00720c */ /* 0x001fc800037c5270 */
[----:B------:R-:W-:Y:S02]  /*39f0*/  PLOP3.LUT P6, PT, P6, P0, PT, 0x80, 0x8 ;  /* 0x000000000008781c */ /* 0x000fe400037c1070 */
[----:B------:R-:W-:Y:S01]  /*3a00*/  ISETP.NE.AND P0, PT, R26, RZ, PT ;  /* 0x000000ff1a00720c */ /* 0x000fe20003f05270 */
[----:B------:R-:W-:-:S10]  /*3a10*/  HFMA2 R26, -RZ, RZ, 1.875, 0 ;  /* 0x3f800000ff1a7431 */ /* 0x000fd400000001ff */
[----:B------:R-:W-:Y:S05]  /*3a20*/  @!P6 BRA `(.L_x_851) ;  /* 0x000000000010e947 */ /* 0x000fea0003800000 */
[----:B------:R-:W-:-:S05]  /*3a30*/  IADD3 R28, P6, PT, R111, R10, RZ ;  /* 0x0000000a6f1c7210 */ /* 0x000fca0007fde0ff */
[----:B------:R-:W-:-:S05]  /*3a40*/  IMAD.X R29, R112, 0x1, R117, P6 ;  /* 0x00000001701d7824 */ /* 0x000fca00030e0675 */
[----:B------:R0:W5:Y:S01]  /*3a50*/  LDG.E R27, desc[UR10][R28.64] ;  /* 0x0000000a1c1b7981 */ /* 0x000162000c1e1900 */
[----:B------:R-:W-:Y:S05]  /*3a60*/  BRA `(.L_x_850) ;  /* 0x0000000000187947 */ /* 0x000fea0003800000 */
.L_x_851:
[----:B------:R-:W-:Y:S02]  /*3a70*/  LOP3.LUT P6, RZ, R124, 0x10, RZ, 0xc0, !PT ;  /* 0x000000107cff7812 */ /* 0x000fe400078cc0ff */
[----:B------:R-:W-:-:S11]  /*3a80*/  MOV R27, RZ ;  /* 0x000000ff001b7202 */ /* 0x000fd60000000f00 */
[----:B------:R-:W-:Y:S05]  /*3a90*/  @!P6 BRA `(.L_x_850) ;  /* 0x00000000000ce947 */ /* 0x000fea0003800000 */
[----:B------:R-:W-:-:S05]  /*3aa0*/  IADD3 R28, P6, PT, R90, R111, RZ ;  /* 0x0000006f5a1c7210 */ /* 0x000fca0007fde0ff */
[----:B------:R-:W-:-:S05]  /*3ab0*/  IMAD.X R29, R61, 0x1, R112, P6 ;  /* 0x000000013d1d7824 */ /* 0x000fca00030e0670 */
[----:B------:R0:W5:Y:S03]  /*3ac0*/  LDG.E R27, desc[UR10][R28.64] ;  /* 0x0000000a1c1b7981 */ /* 0x000166000c1e1900 */
.L_x_850:
[-C--:B0-----:R-:W-:Y:S01]  /*3ad0*/  FFMA.FTZ R28, R33, R34.reuse, R35 ;  /* 0x00000022211c7223 */ /* 0x081fe20000010023 */
[----:B------:R-:W-:Y:S01]  /*3ae0*/  FMUL.FTZ R29, R32, R34 ;  /* 0x00000022201d7220 */ /* 0x000fe20000410000 */
[----:B------:R-:W-:Y:S01]  /*3af0*/  ISETP.GE.AND P6, PT, R44, 0x1, PT ;  /* 0x000000012c00780c */ /* 0x000fe20003fc6270 */
[----:B------:R-:W0:Y:S01]  /*3b00*/  S2UR UR9, SR_CgaCtaId ;  /* 0x00000000000979c3 */ /* 0x000e220000008800 */
[C---:B------:R-:W-:Y:S01]  /*3b10*/  FFMA.FTZ R28, R116.reuse, R28, R119 ;  /* 0x0000001c741c7223 */ /* 0x040fe20000010077 */
[----:B------:R-:W-:Y:S01]  /*3b20*/  FMUL.FTZ R29, R116, R29 ;  /* 0x0000001d741d7220 */ /* 0x000fe20000410000 */
[----:B------:R-:W-:Y:S01]  /*3b30*/  UMOV UR6, 0x400 ;  /* 0x0000040000067882 */ /* 0x000fe20000000000 */
[----:B------:R-:W-:Y:S01]  /*3b40*/  BSSY.RECONVERGENT B0, `(.L_x_852) ;  /* 0x000005f000007945 */ /* 0x000fe20003800200 */
[C---:B------:R-:W-:Y:S01]  /*3b50*/  FFMA.FTZ R28, R118.reuse, R28, R121 ;  /* 0x0000001c761c7223 */ /* 0x040fe20000010079 */
[----:B------:R-:W-:-:S03]  /*3b60*/  FMUL.FTZ R29, R118, R29 ;  /* 0x0000001d761d7220 */ /* 0x000fc60000410000 */
[C---:B------:R-:W-:Y:S01]  /*3b70*/  FFMA.FTZ R28, R120.reuse, R28, R123 ;  /* 0x0000001c781c7223 */ /* 0x040fe2000001007b */
[----:B------:R-:W-:-:S03]  /*3b80*/  FMUL.FTZ R29, R120, R29 ;  /* 0x0000001d781d7220 */ /* 0x000fc60000410000 */
[C---:B------:R-:W-:Y:S01]  /*3b90*/  FFMA.FTZ R28, R122.reuse, R28, R125 ;  /* 0x0000001c7a1c7223 */ /* 0x040fe2000001007d */
[----:B------:R-:W-:-:S03]  /*3ba0*/  FMUL.FTZ R29, R122, R29 ;  /* 0x0000001d7a1d7220 */ /* 0x000fc60000410000 */
[----:B------:R-:W-:-:S04]  /*3bb0*/  FFMA.FTZ R28, R126, R28, R127 ;  /* 0x0000001c7e1c7223 */ /* 0x000fc8000001007f */
[----:B------:R-:W-:Y:S01]  /*3bc0*/  FFMA.FTZ R30, R129, R28, R144 ;  /* 0x0000001c811e7223 */ /* 0x000fe20000010090 */
[----:B------:R-:W-:Y:S01]  /*3bd0*/  FMUL.FTZ R28, R126, R29 ;  /* 0x0000001d7e1c7220 */ /* 0x000fe20000410000 */
[----:B0-----:R-:W-:-:S03]  /*3be0*/  ULEA UR6, UR9, UR6, 0x18 ;  /* 0x0000000609067291 */ /* 0x001fc6000f8ec0ff */
[----:B------:R-:W0:Y:S01]  /*3bf0*/  SHFL.UP PT, R131, R30, 0x1, RZ ;  /* 0x042000001e837989 */ /* 0x000e2200000e00ff */
[----:B------:R-:W-:-:S05]  /*3c00*/  FMUL.FTZ R31, R129, R28 ;  /* 0x0000001c811f7220 */ /* 0x000fca0000410000 */
[----:B------:R-:W1:Y:S01]  /*3c10*/  SHFL.UP PT, R28, R31, 0x1, RZ ;  /* 0x042000001f1c7989 */ /* 0x000e6200000e00ff */
[----:B0-----:R-:W-:-:S05]  /*3c20*/  FFMA.FTZ R131, R31, R131, R30 ;  /* 0x000000831f837223 */ /* 0x001fca000001001e */
[----:B------:R-:W-:Y:S01]  /*3c30*/  FSEL R146, R30, R131, !P6 ;  /* 0x000000831e927208 */ /* 0x000fe20007000000 */
[----:B-1----:R-:W-:Y:S01]  /*3c40*/  @P6 FMUL.FTZ R31, R31, R28 ;  /* 0x0000001c1f1f6220 */ /* 0x002fe20000410000 */
[----:B------:R-:W-:-:S03]  /*3c50*/  ISETP.GE.AND P6, PT, R44, 0x2, PT ;  /* 0x000000022c00780c */ /* 0x000fc60003fc6270 */
[----:B------:R-:W0:Y:S04]  /*3c60*/  SHFL.UP PT, R29, R146, 0x2, RZ ;  /* 0x04400000921d7989 */ /* 0x000e2800000e00ff */
[----:B------:R-:W1:Y:S01]  /*3c70*/  SHFL.UP PT, R28, R31, 0x2, RZ ;  /* 0x044000001f1c7989 */ /* 0x000e6200000e00ff */
[----:B0-----:R-:W-:-:S05]  /*3c80*/  FFMA.FTZ R29, R31, R29, R146 ;  /* 0x0000001d1f1d7223 */ /* 0x001fca0000010092 */
        /* <DEDUP_REMOVED lines=53> */
[----:B------:R-:W5:Y:S02]  /*3fe0*/  @!P6 LDG.E R33, desc[UR10][R6.64] ;  /* 0x0000000a0621e981 */ /* 0x000f64000c1e1900 */
[----:B-----5:R-:W-:-:S05]  /*3ff0*/  @!P6 IMAD.WIDE R32, R33, 0x4, R8 ;  /* 0x000000042120e825 */ /* 0x020fca00078e0208 */
[----:B------:R-:W5:Y:S01]  /*4000*/  @!P6 LDG.E R26, desc[UR10][R32.64] ;  /* 0x0000000a201ae981 */ /* 0x000f62000c1e1900 */
[----:B------:R-:W-:-:S05]  /*4010*/  @P6 IMAD.WIDE R34, R115, 0x4, R8 ;  /* 0x0000000473226825 */ /* 0x000fca00078e0208 */
[----:B------:R-:W5:Y:S02]  /*4020*/  @P6 LDG.E R26, desc[UR10][R34.64] ;  /* 0x0000000a221a6981 */ /* 0x000f64000c1e1900 */
[----:B-----5:R-:W-:-:S05]  /*4030*/  SHF.R.S32.HI R29, RZ, 0x1f, R26 ;  /* 0x0000001fff1d7819 */ /* 0x020fca000001141a */
        /* <DEDUP_REMOVED lines=8> */
.L_x_854:
[----:B------:R-:W-:Y:S02]  /*40c0*/  ISETP.NE.AND P6, PT, R47, R82, PT ;  /* 0x000000522f00720c */ /* 0x000fe40003fc5270 */
[----:B------:R-:W-:Y:S02]  /*40d0*/  P2R R26, PR, RZ, 0x1 ;  /* 0x00000001ff1a7803 */ /* 0x000fe40000000000 */
[----:B------:R-:W-:-:S13]  /*40e0*/  ISETP.NE.OR P6, PT, R28, RZ, P6 ;  /* 0x000000ff1c00720c */ /* 0x000fda00037c5670 */
[----:B------:R-:W-:-:S05]  /*40f0*/  @!P6 IADD3 R28, P0, PT, R90, R111, RZ ;  /* 0x0000006f5a1ce210 */ /* 0x000fca0007f1e0ff */
[----:B------:R-:W-:Y:S01]  /*4100*/  @!P6 IMAD.X R29, R61, 0x1, R112, P0 ;  /* 0x000000013d1de824 */ /* 0x000fe200000e0670 */
[----:B------:R-:W-:-:S04]  /*4110*/  ISETP.NE.AND P0, PT, R26, RZ, PT ;  /* 0x000000ff1a00720c */ /* 0x000fc80003f05270 */
[----:B------:R0:W-:Y:S09]  /*4120*/  @!P6 STG.E desc[UR10][R28.64], R27 ;  /* 0x0000001b1c00e986 */ /* 0x0001f2000c10190a */
.L_x_853:
[----:B------:R-:W-:Y:S05]  /*4130*/  BSYNC.RECONVERGENT B0 ;  /* 0x0000000000007941 */ /* 0x000fea0003800200 */
.L_x_852:
[----:B------:R-:W-:Y:S01]  /*4140*/  LEA R26, P6, R20, R24, 0x2 ;  /* 0x00000018141a7211 */ /* 0x000fe200078c10ff */
[----:B------:R-:W-:Y:S01]  /*4150*/  UIADD3 UR4, UP0, UPT, UR4, UR12, URZ ;  /* 0x0000000c04047290 */ /* 0x000fe2000ff1e0ff */
[----:B------:R-:W-:Y:S01]  /*4160*/  FFMA.FTZ R103, R128, R135, R103 ;  /* 0x0000008780677223 */ /* 0x000fe20000010067 */
[----:B------:R-:W-:Y:S01]  /*4170*/  UIADD3 UR7, UPT, UPT, UR7, 0x1, URZ ;  /* 0x0000000107077890 */ /* 0x000fe2000fffe0ff */
[----:B01----:R-:W-:Y:S01]  /*4180*/  IADD3.X R27, PT, PT, R25, R21, RZ, P6, !PT ;  /* 0x00000015191b7210 */ /* 0x003fe200037fe4ff */
[----:B------:R-:W-:Y:S01]  /*4190*/  UIADD3.X UR5, UPT, UPT, UR5, UR13, URZ, UP0, !UPT ;  /* 0x0000000d05057290 */ /* 0x000fe200087fe4ff */
[----:B------:R-:W-:Y:S01]  /*41a0*/  LEA R14, P6, R22, R14, 0x2 ;  /* 0x0000000e160e7211 */ /* 0x000fe200078c10ff */
[----:B------:R-:W-:Y:S01]  /*41b0*/  UISETP.NE.AND UP0, UPT, UR7, URZ, UPT ;  /* 0x000000ff0700728c */ /* 0x000fe2000bf05270 */
[----:B--2---:R-:W-:Y:S01]  /*41c0*/  FFMA.FTZ R101, R130, R131, R101 ;  /* 0x0000008382657223 */ /* 0x004fe20000010065 */
[----:B---3--:R-:W-:Y:S01]  /*41d0*/  FFMA.FTZ R99, R132, R116, R99 ;  /* 0x0000007484637223 */ /* 0x008fe20000010063 */
[----:B----4-:R-:W-:Y:S01]  /*41e0*/  FFMA.FTZ R97, R134, R118, R97 ;  /* 0x0000007686617223 */ /* 0x010fe20000010061 */
        /* <DEDUP_REMOVED lines=8> */
[----:B------:R-:W-:-:S04]  /*4270*/  UIADD3 UR8, UPT, UPT, UR8, 0x8, URZ ;  /* 0x0000000808087890 */ /* 0x000fc8000fffe0ff */
[----:B------:R-:W-:Y:S01]  /*4280*/  IMAD.X R112, R112, 0x1, R19, P6 ;  /* 0x0000000170707824 */ /* 0x000fe200030e0613 */
[----:B------:R-:W-:Y:S07]  /*4290*/  BRA.U UP0, `(.L_x_855) ;  /* 0xffffffed00b07547 */ /* 0x000fee000b83ffff */
.L_x_849:
[----:B------:R-:W0:Y:S01]  /*42a0*/  LDCU.128 UR12, c[0x0][0x430] ;  /* 0x00008600ff0c77ac */ /* 0x000e220008000c00 */
[----:B------:R-:W-:Y:S01]  /*42b0*/  HFMA2 R79, -RZ, RZ, 0, 0 ;  /* 0x00000000ff4f7431 */ /* 0x000fe200000001ff */
[----:B------:R-:W-:Y:S01]  /*42c0*/  BAR.SYNC.DEFER_BLOCKING 0x0 ;  /* 0x0000000000007b1d */ /* 0x000fe20000010000 */
[----:B------:R-:W-:Y:S02]  /*42d0*/  P2R R18, PR, RZ, 0x20 ;  /* 0x00000020ff127803 */ /* 0x000fe40000000000 */
[----:B------:R-:W-:-:S03]  /*42e0*/  LOP3.LUT P5, RZ, R124, 0x4, RZ, 0xc0, !PT ;  /* 0x000000047cff7812 */ /* 0x000fc600078ac0ff */
[----:B------:R-:W1:Y:S01]  /*42f0*/  LDCU.64 UR4, c[0x0][0x4a8] ;  /* 0x00009500ff0477ac */ /* 0x000e620008000a00 */
[----:B0-----:R-:W-:-:S04]  /*4300*/  IMAD.WIDE.U32 R10, R73, UR12, R78 ;  /* 0x0000000c490a7c25 */ /* 0x001fc8000f8e004e */
[----:B------:R-:W-:Y:S02]  /*4310*/  IMAD R11, R73, UR13, R11 ;  /* 0x0000000d490b7c24 */ /* 0x000fe4000f8e020b */
[C---:B------:R-:W-:Y:S01]  /*4320*/  IMAD.WIDE.U32 R10, R71.reuse, UR14, R10 ;  /* 0x0000000e470a7c25 */ /* 0x040fe2000f8e000a */
[----:B------:R-:W-:Y:S03]  /*4330*/  STS [R0], R103 ;  /* 0x0000006700007388 */ /* 0x000fe60000000800 */
[----:B------:R-:W-:Y:S01]  /*4340*/  IMAD R16, R71, UR15, R11 ;  /* 0x0000000f47107c24 */ /* 0x000fe2000f8e020b */
[----:B------:R-:W0:Y:S01]  /*4350*/  LDCU.128 UR12, c[0x0][0x420] ;  /* 0x00008400ff0c77ac */ /* 0x000e220008000c00 */
[----:B------:R-:W-:Y:S01]  /*4360*/  IADD3 R13, P6, PT, R68, R10, RZ ;  /* 0x0000000a440d7210 */ /* 0x000fe20007fde0ff */
[----:B------:R-:W-:Y:S04]  /*4370*/  STS [R0+0x4], R101 ;  /* 0x0000046500007388 */ /* 0x000fe80000000800 */
[----:B------:R-:W-:Y:S01]  /*4380*/  IMAD.X R16, RZ, RZ, R16, P6 ;  /* 0x000000ffff107224 */ /* 0x000fe200030e0610 */
        /* <DEDUP_REMOVED lines=9> */
[----:B------:R-:W-:Y:S01]  /*4420*/  NOP ;  /* 0x0000000000007918 */ /* 0x000fe20000000000 */
[----:B------:R-:W-:Y:S01]  /*4430*/  IMAD R14, R71, UR15, R11 ;  /* 0x0000000f470e7c24 */ /* 0x000fe2000f8e020b */
[----:B------:R-:W-:Y:S01]  /*4440*/  IADD3 R11, P6, PT, R68, R10, RZ ;  /* 0x0000000a440b7210 */ /* 0x000fe20007fde0ff */
[----:B------:R-:W-:Y:S03]  /*4450*/  LDS R15, [R43] ;  /* 0x000000002b0f7984 */ /* 0x000fe60000000800 */
[----:B------:R-:W-:Y:S01]  /*4460*/  IADD3.X R14, PT, PT, RZ, R14, RZ, P6, !PT ;  /* 0x0000000eff0e7210 */ /* 0x000fe200037fe4ff */
[----:B------:R-:W-:Y:S01]  /*4470*/  LDS R17, [R42+0x80] ;  /* 0x000080002a117984 */ /* 0x000fe20000000800 */
[----:B-1----:R-:W-:-:S03]  /*4480*/  LEA R12, P6, R13, UR4, 0x2 ;  /* 0x000000040d0c7c11 */ /* 0x002fc6000f8c10ff */
[----:B------:R-:W-:Y:S01]  /*4490*/  LDS R19, [R41+0x100] ;  /* 0x0001000029137984 */ /* 0x000fe20000000800 */
[----:B------:R-:W-:Y:S01]  /*44a0*/  LEA.HI.X R13, R13, UR5, R16, 0x2, P6 ;  /* 0x000000050d0d7c11 */ /* 0x000fe2000b0f1410 */
[----:B------:R-:W0:Y:S02]  /*44b0*/  LDCU.64 UR4, c[0x0][0x4b8] ;  /* 0x00009700ff0477ac */ /* 0x000e240008000a00 */
[----:B------:R-:W-:Y:S04]  /*44c0*/  LDS R21, [R40+0x180] ;  /* 0x0001800028157984 */ /* 0x000fe80000000800 */
[----:B------:R-:W-:Y:S04]  /*44d0*/  LDS R23, [R39+0x200] ;  /* 0x0002000027177984 */ /* 0x000fe80000000800 */
[----:B------:R-:W-:Y:S04]  /*44e0*/  LDS R25, [R38+0x280] ;  /* 0x0002800026197984 */ /* 0x000fe80000000800 */
[----:B------:R-:W-:Y:S01]  /*44f0*/  LDS R27, [R37+0x300] ;  /* 0x00030000251b7984 */ /* 0x000fe20000000800 */
[----:B0-----:R-:W-:-:S03]  /*4500*/  LEA R10, P6, R11, UR4, 0x2 ;  /* 0x000000040b0a7c11 */ /* 0x001fc6000f8c10ff */
[----:B------:R-:W-:Y:S01]  /*4510*/  LDS R29, [R36+0x380] ;  /* 0x00038000241d7984 */ /* 0x000fe20000000800 */
[----:B------:R-:W-:Y:S02]  /*4520*/  LEA.HI.X R11, R11, UR5, R14, 0x2, P6 ;  /* 0x000000050b0b7c11 */ /* 0x000fe4000b0f140e */
[----:B------:R-:W-:-:S13]  /*4530*/  ISETP.NE.AND P6, PT, R53, RZ, PT ;  /* 0x000000ff3500720c */ /* 0x000fda0003fc5270 */
[----:B------:R-:W-:Y:S01]  /*4540*/  @!P6 STS [UR6+0x420], R45 ;  /* 0x0004202dff00e988 */ /* 0x000fe20008000806 */
[----:B------:R-:W-:Y:S06]  /*4550*/  BAR.SYNC.DEFER_BLOCKING 0x0 ;  /* 0x0000000000007b1d */ /* 0x000fec0000010000 */
[----:B------:R-:W0:Y:S02]  /*4560*/  LDS R31, [UR6+0x420] ;  /* 0x00042006ff1f7984 */ /* 0x000e240008000800 */
[----:B0-----:R-:W-:-:S13]  /*4570*/  ISETP.GE.AND P6, PT, R68, R31, PT ;  /* 0x0000001f4400720c */ /* 0x001fda0003fc6270 */
[----:B------:R0:W-:Y:S01]  /*4580*/  @!P6 STG.E desc[UR10][R12.64], R15 ;  /* 0x0000000f0c00e986 */ /* 0x0001e2000c10190a */
[----:B------:R-:W-:Y:S02]  /*4590*/  ISETP.GE.AND P6, PT, R60, R31, PT ;  /* 0x0000001f3c00720c */ /* 0x000fe40003fc6270 */
[----:B0-----:R-:W-:-:S11]  /*45a0*/  CS2R R14, SRZ ;  /* 0x00000000000e7805 */ /* 0x001fd6000001ff00 */
        /* <DEDUP_REMOVED lines=14> */
[----:B------:R-:W-:Y:S02]  /*4690*/  LOP3.LUT P6, RZ, R124, 0x2, RZ, 0xc0, !PT ;  /* 0x000000027cff7812 */ /* 0x000fe400078cc0ff */
[----:B0-----:R-:W-:Y:S02]  /*46a0*/  CS2R R16, SRZ ;  /* 0x0000000000107805 */ /* 0x001fe4000001ff00 */
[----:B-1----:R-:W-:Y:S01]  /*46b0*/  CS2R R12, SRZ ;  /* 0x00000000000c7805 */ /* 0x002fe2000001ff00 */
[----:B------:R-:W2:Y:S01]  /*46c0*/  @!P5 LDG.E R14, desc[UR10][R10.64] ;  /* 0x0000000a0a0ed981 */ /* 0x000ea2000c1e1900 */
[----:B------:R-:W-:Y:S02]  /*46d0*/  ISETP.NE.AND P5, PT, R18, RZ, PT ;  /* 0x000000ff1200720c */ /* 0x000fe40003fa5270 */
[----:B------:R-:W-:-:S05]  /*46e0*/  CS2R R18, SRZ ;  /* 0x0000000000127805 */ /* 0x000fca000001ff00 */
[----:B------:R-:W3:Y:S04]  /*46f0*/  @!P6 LDG.E R15, desc[UR10][R10.64+0x80] ;  /* 0x0000800a0a0fe981 */ /* 0x000ee8000c1e1900 */
[----:B------:R-:W4:Y:S04]  /*4700*/  @!P0 LDG.E R16, desc[UR10][R10.64+0x100] ;  /* 0x0001000a0a108981 */ /* 0x000f28000c1e1900 */
[----:B------:R-:W5:Y:S04]  /*4710*/  @!P1 LDG.E R17, desc[UR10][R10.64+0x180] ;  /* 0x0001800a0a119981 */ /* 0x000f68000c1e1900 */
[----:B------:R-:W5:Y:S04]  /*4720*/  @!P2 LDG.E R18, desc[UR10][R10.64+0x200] ;  /* 0x0002000a0a12a981 */ /* 0x000f68000c1e1900 */
[----:B------:R-:W5:Y:S04]  /*4730*/  @!P3 LDG.E R13, desc[UR10][R10.64+0x280] ;  /* 0x0002800a0a0db981 */ /* 0x000f68000c1e1900 */
[----:B------:R-:W5:Y:S04]  /*4740*/  @!P4 LDG.E R12, desc[UR10][R10.64+0x300] ;  /* 0x0003000a0a0cc981 */ /* 0x000f68000c1e1900 */
[----:B------:R-:W5:Y:S01]  /*4750*/  @!P5 LDG.E R19, desc[UR10][R10.64+0x380] ;  /* 0x0003800a0a13d981 */ /* 0x000f62000c1e1900 */
[----:B------:R-:W-:Y:S01]  /*4760*/  ISETP.NE.AND P6, PT, R53, RZ, PT ;  /* 0x000000ff3500720c */ /* 0x000fe20003fc5270 */
[----:B------:R-:W-:-:S02]  /*4770*/  VIADD R47, R47, 0x1 ;  /* 0x000000012f2f7836 */ /* 0x000fc40000000000 */
[----:B------:R-:W-:Y:S01]  /*4780*/  IMAD.IADD R84, R45, 0x1, R84 ;  /* 0x000000012d547824 */ /* 0x000fe200078e0254 */
[----:B--2---:R-:W-:Y:S04]  /*4790*/  STS [R43], R14 ;  /* 0x0000000e2b007388 */ /* 0x004fe80000000800 */
[----:B---3--:R-:W-:Y:S04]  /*47a0*/  STS [R42+0x80], R15 ;  /* 0x0000800f2a007388 */ /* 0x008fe80000000800 */
[----:B----4-:R-:W-:Y:S04]  /*47b0*/  STS [R41+0x100], R16 ;  /* 0x0001001029007388 */ /* 0x010fe80000000800 */
[----:B-----5:R-:W-:Y:S04]  /*47c0*/  STS [R40+0x180], R17 ;  /* 0x0001801128007388 */ /* 0x020fe80000000800 */
[----:B------:R-:W-:Y:S04]  /*47d0*/  STS [R39+0x200], R18 ;  /* 0x0002001227007388 */ /* 0x000fe80000000800 */
[----:B------:R-:W-:Y:S04]  /*47e0*/  STS [R38+0x280], R13 ;  /* 0x0002800d26007388 */ /* 0x000fe80000000800 */
[----:B------:R-:W-:Y:S04]  /*47f0*/  STS [R37+0x300], R12 ;  /* 0x0003000c25007388 */ /* 0x000fe80000000800 */
[----:B------:R-:W-:Y:S01]  /*4800*/  STS [R36+0x380], R19 ;  /* 0x0003801324007388 */ /* 0x000fe20000000800 */
[----:B------:R-:W-:-:S03]  /*4810*/  NOP ;  /* 0x0000000000007918 */ /* 0x000fc60000000000 */
[----:B------:R-:W0:Y:S04]  /*4820*/  LDS R14, [R0+0xc] ;  /* 0x00000c00000e7984 */ /* 0x000e280000000800 */
[----:B------:R-:W1:Y:S04]  /*4830*/  LDS R10, [R0+0x4] ;  /* 0x00000400000a7984 */ /* 0x000e680000000800 */
[----:B------:R-:W2:Y:S04]  /*4840*/  LDS R11, [R0+0x8] ;  /* 0x00000800000b7984 */ /* 0x000ea80000000800 */
[----:B------:R-:W3:Y:S04]  /*4850*/  LDS R15, [R0+0x10] ;  /* 0x00001000000f7984 */ /* 0x000ee80000000800 */
[----:B------:R-:W4:Y:S04]  /*4860*/  LDS R16, [R0+0x14] ;  /* 0x0000140000107984 */ /* 0x000f280000000800 */
[----:B------:R-:W5:Y:S04]  /*4870*/  LDS R17, [R0+0x18] ;  /* 0x0000180000117984 */ /* 0x000f680000000800 */
[----:B------:R-:W5:Y:S04]  /*4880*/  LDS R20, [R0] ;  /* 0x0000000000147984 */ /* 0x000f680000000800 */
[----:B------:R-:W5:Y:S01]  /*4890*/  LDS R13, [R0+0x1c] ;  /* 0x00001c00000d7984 */ /* 0x000f620000000800 */
[----:B0-----:R-:W-:Y:S01]  /*48a0*/  FMUL.FTZ R21, R14, -1.4426950216293334961 ;  /* 0xbfb8aa3b0e157820 */ /* 0x001fe20000410000 */
[----:B-1----:R-:W-:-:S05]  /*48b0*/  FMUL.FTZ R18, R10, -1.4426950216293334961 ;  /* 0xbfb8aa3b0a127820 */ /* 0x002fca0000410000 */
[----:B------:R-:W0:Y:S01]  /*48c0*/  MUFU.EX2 R21, R21 ;  /* 0x0000001500157308 */ /* 0x000e220000000800 */
[----:B--2---:R-:W-:Y:S01]  /*48d0*/  FMUL.FTZ R19, R11, -1.4426950216293334961 ;  /* 0xbfb8aa3b0b137820 */ /* 0x004fe20000410000 */
[----:B---3--:R-:W-:-:S06]  /*48e0*/  FMUL.FTZ R22, R15, -1.4426950216293334961 ;  /* 0xbfb8aa3b0f167820 */ /* 0x008fcc0000410000 */
[----:B------:R-:W1:Y:S01]  /*48f0*/  MUFU.EX2 R18, R18 ;  /* 0x0000001200127308 */ /* 0x000e620000000800 */
[----:B----4-:R-:W-:Y:S01]  /*4900*/  FMUL.FTZ R23, R16, -1.4426950216293334961 ;  /* 0xbfb8aa3b10177820 */ /* 0x010fe20000410000 */
[----:B-----5:R-:W-:-:S06]  /*4910*/  FMUL.FTZ R24, R17, -1.4426950216293334961 ;  /* 0xbfb8aa3b11187820 */ /* 0x020fcc0000410000 */
[----:B------:R-:W2:Y:S01]  /*4920*/  MUFU.EX2 R19, R19 ;  /* 0x0000001300137308 */ /* 0x000ea20000000800 */
[----:B0-----:R-:W-:Y:S01]  /*4930*/  FADD.FTZ R21, R21, 1 ;  /* 0x3f80000015157421 */ /* 0x001fe20000010000 */
[----:B------:R-:W-:Y:S01]  /*4940*/  FMUL.FTZ R12, R20, -1.4426950216293334961 ;  /* 0xbfb8aa3b140c7820 */ /* 0x000fe20000410000 */
[----:B------:R-:W-:-:S05]  /*4950*/  FMUL.FTZ R25, R13, -1.4426950216293334961 ;  /* 0xbfb8aa3b0d197820 */ /* 0x000fca0000410000 */
        /* <DEDUP_REMOVED lines=12> */
[----:B------:R-:W0:Y:S01]  /*4a20*/  MUFU.RCP R26, R19 ;  /* 0x00000013001a7308 */ /* 0x000e220000001000 */
[----:B-1----:R-:W-:Y:S01]  /*4a30*/  FADD.FTZ R25, R25, 1 ;  /* 0x3f80000019197421 */ /* 0x002fe20000010000 */
[----:B------:R-:W-:Y:S06]  /*4a40*/  BAR.SYNC.DEFER_BLOCKING 0x0 ;  /* 0x0000000000007b1d */ /* 0x000fec0000010000 */
[----:B------:R-:W1:Y:S01]  /*4a50*/  MUFU.RCP R21, R21 ;  /* 0x0000001500157308 */ /* 0x000e620000001000 */
[----:B--2---:R-:W-:-:S04]  /*4a60*/  FMUL.FTZ R10, R10, R29 ;  /* 0x0000001d0a0a7220 */ /* 0x004fc80000410000 */
[----:B------:R-:W-:-:S03]  /*4a70*/  FMUL.FTZ R101, R10, R101 ;  /* 0x000000650a657220 */ /* 0x000fc60000410000 */
[----:B------:R0:W2:Y:S08]  /*4a80*/  MUFU.RCP R27, R12 ;  /* 0x0000000c001b7308 */ /* 0x0000b00000001000 */
[----:B------:R-:W3:Y:S01]  /*4a90*/  MUFU.RCP R22, R22 ;  /* 0x0000001600167308 */ /* 0x000ee20000001000 */
[----:B0-----:R-:W-:Y:S01]  /*4aa0*/  FMUL.FTZ R12, R11, R26 ;  /* 0x0000001a0b0c7220 */ /* 0x001fe20000410000 */
[----:B-1----:R-:W-:Y:S01]  /*4ab0*/  FMUL.FTZ R14, R14, R21 ;  /* 0x000000150e0e7220 */ /* 0x002fe20000410000 */
[----:B------:R-:W-:Y:S02]  /*4ac0*/  STS [R0+0x4], R101 ;  /* 0x0000046500007388 */ /* 0x000fe40000000800 */
[----:B------:R-:W-:Y:S01]  /*4ad0*/  FMUL.FTZ R99, R12, R99 ;  /* 0x000000630c637220 */ /* 0x000fe20000410000 */
[----:B------:R-:W-:-:S02]  /*4ae0*/  FMUL.FTZ R97, R14, R97 ;  /* 0x000000610e617220 */ /* 0x000fc40000410000 */
[----:B------:R-:W0:Y:S01]  /*4af0*/  MUFU.RCP R23, R23 ;  /* 0x0000001700177308 */ /* 0x000e220000001000 */
[----:B--2---:R-:W-:Y:S01]  /*4b00*/  FMUL.FTZ R20, R20, R27 ;  /* 0x0000001b14147220 */ /* 0x004fe20000410000 */
[----:B------:R-:W-:Y:S03]  /*4b10*/  STS [R0+0x8], R99 ;  /* 0x0000086300007388 */ /* 0x000fe60000000800 */
[----:B------:R-:W-:Y:S01]  /*4b20*/  FMUL.FTZ R103, R20, R103 ;  /* 0x0000006714677220 */ /* 0x000fe20000410000 */
[----:B------:R-:W-:Y:S02]  /*4b30*/  STS [R0+0xc], R97 ;  /* 0x00000c6100007388 */ /* 0x000fe40000000800 */
[----:B------:R-:W1:Y:S01]  /*4b40*/  MUFU.RCP R24, R24 ;  /* 0x0000001800187308 */ /* 0x000e620000001000 */
[----:B---3--:R-:W-:Y:S01]  /*4b50*/  FMUL.FTZ R10, R15, R22 ;  /* 0x000000160f0a7220 */ /* 0x008fe20000410000 */
[----:B------:R-:W-:Y:S03]  /*4b60*/  STS [R0], R103 ;  /* 0x0000006700007388 */ /* 0x000fe60000000800 */
[----:B------:R-:W-:-:S03]  /*4b70*/  FMUL.FTZ R95, R10, R95 ;  /* 0x0000005f0a5f7220 */ /* 0x000fc60000410000 */
[----:B------:R-:W2:Y:S01]  /*4b80*/  MUFU.RCP R18, R25 ;  /* 0x0000001900127308 */ /* 0x000ea20000001000 */
[----:B0-----:R-:W-:Y:S01]  /*4b90*/  FMUL.FTZ R16, R16, R23 ;  /* 0x0000001710107220 */ /* 0x001fe20000410000 */
[----:B------:R0:W-:Y:S03]  /*4ba0*/  STS [R0+0x10], R95 ;  /* 0x0000105f00007388 */ /* 0x0001e60000000800 */
[----:B------:R-:W-:Y:S01]  /*4bb0*/  FMUL.FTZ R93, R16, R93 ;  /* 0x0000005d105d7220 */ /* 0x000fe20000410000 */
[----:B-1----:R-:W-:-:S04]  /*4bc0*/  FMUL.FTZ R12, R17, R24 ;  /* 0x00000018110c7220 */ /* 0x002fc80000410000 */
[----:B------:R1:W-:Y:S01]  /*4bd0*/  STS [R0+0x14], R93 ;  /* 0x0000145d00007388 */ /* 0x0003e20000000800 */
[----:B0-----:R-:W-:Y:S01]  /*4be0*/  MOV R95, R65 ;  /* 0x00000041005f7202 */ /* 0x001fe20000000f00 */
[----:B------:R-:W-:Y:S01]  /*4bf0*/  FMUL.FTZ R91, R12, R91 ;  /* 0x0000005b0c5b7220 */ /* 0x000fe20000410000 */
[----:B--2---:R-:W-:-:S04]  /*4c00*/  FMUL.FTZ R14, R13, R18 ;  /* 0x000000120d0e7220 */ /* 0x004fc80000410000 */
[----:B------:R-:W-:Y:S01]  /*4c10*/  STS [R0+0x18], R91 ;  /* 0x0000185b00007388 */ /* 0x000fe20000000800 */
[----:B------:R-:W-:Y:S01]  /*4c20*/  IMAD.WIDE.U32 R94, R45, 0x4, R94 ;  /* 0x000000042d5e7825 */ /* 0x000fe200078e005e */
[----:B-1----:R-:W-:-:S03]  /*4c30*/  MOV R93, R63 ;  /* 0x0000003f005d7202 */ /* 0x002fc60000000f00 */
[----:B------:R-:W-:Y:S01]  /*4c40*/  FMUL.FTZ R89, R14, R89 ;  /* 0x000000590e597220 */ /* 0x000fe20000410000 */
[----:B------:R-:W-:Y:S02]  /*4c50*/  IMAD.MOV.U32 R65, RZ, RZ, R95 ;  /* 0x000000ffff417224 */ /* 0x000fe400078e005f */
[----:B------:R-:W-:Y:S02]  /*4c60*/  IMAD.WIDE.U32 R92, R45, 0x4, R92 ;  /* 0x000000042d5c7825 */ /* 0x000fe400078e005c */
[----:B------:R0:W-:Y:S01]  /*4c70*/  STS [R0+0x1c], R89 ;  /* 0x00001c5900007388 */ /* 0x0001e20000000800 */
[----:B------:R-:W-:-:S03]  /*4c80*/  NOP ;  /* 0x0000000000007918 */ /* 0x000fc60000000000 */
[----:B------:R-:W-:Y:S01]  /*4c90*/  LDS R43, [R43] ;  /* 0x000000002b2b7984 */ /* 0x000fe20000000800 */
[----:B------:R-:W-:-:S03]  /*4ca0*/  MOV R63, R93 ;  /* 0x0000005d003f7202 */ /* 0x000fc60000000f00 */
        /* <DEDUP_REMOVED lines=11> */
[----:B--2---:R-:W-:Y:S01]  /*4d60*/  IMAD.WIDE.U32 R10, R73, UR4, R78 ;  /* 0x00000004490a7c25 */ /* 0x004fe2000f8e004e */
[----:B------:R-:W-:-:S03]  /*4d70*/  IADD3 R78, PT, PT, R45, R78, RZ ;  /* 0x0000004e2d4e7210 */ /* 0x000fc60007ffe0ff */
[----:B------:R-:W-:Y:S01]  /*4d80*/  IMAD R11, R73, UR5, R11 ;  /* 0x00000005490b7c24 */ /* 0x000fe2000f8e020b */
[----:B------:R-:W2:Y:S01]  /*4d90*/  LDCU.64 UR4, c[0x0][0x4c0] ;  /* 0x00009800ff0477ac */ /* 0x000ea20008000a00 */
[----:B------:R-:W-:-:S04]  /*4da0*/  IMAD.WIDE.U32 R10, R71, UR6, R10 ;  /* 0x00000006470a7c25 */ /* 0x000fc8000f8e000a */
[----:B0-----:R-:W-:Y:S01]  /*4db0*/  IMAD R0, R71, UR7, R11 ;  /* 0x0000000747007c24 */ /* 0x001fe2000f8e020b */
[----:B------:R-:W-:-:S05]  /*4dc0*/  IADD3 R11, P0, PT, R68, R10, RZ ;  /* 0x0000000a440b7210 */ /* 0x000fca0007f1e0ff */
[----:B------:R-:W-:Y:S01]  /*4dd0*/  IMAD.X R0, RZ, RZ, R0, P0 ;  /* 0x000000ffff007224 */ /* 0x000fe200000e0600 */
[-C--:B-1----:R-:W-:Y:S02]  /*4de0*/  ISETP.GE.AND P1, PT, R60, R21.reuse, PT ;  /* 0x000000153c00720c */ /* 0x082fe40003f26270 */
[-C--:B------:R-:W-:Y:S02]  /*4df0*/  ISETP.GE.AND P2, PT, R58, R21.reuse, PT ;  /* 0x000000153a00720c */ /* 0x080fe40003f46270 */
[-C--:B------:R-:W-:Y:S02]  /*4e00*/  ISETP.GE.AND P0, PT, R68, R21.reuse, PT ;  /* 0x000000154400720c */ /* 0x080fe40003f06270 */
[C---:B--2---:R-:W-:Y:S02]  /*4e10*/  LEA R10, P3, R11.reuse, UR4, 0x2 ;  /* 0x000000040b0a7c11 */ /* 0x044fe4000f8610ff */
[----:B------:R-:W-:Y:S02]  /*4e20*/  ISETP.GE.AND P4, PT, R48, R21, PT ;  /* 0x000000153000720c */ /* 0x000fe40003f86270 */
[----:B------:R-:W-:-:S02]  /*4e30*/  LEA.HI.X R11, R11, UR5, R0, 0x2, P3 ;  /* 0x000000050b0b7c11 */ /* 0x000fc400098f1400 */
        /* <DEDUP_REMOVED lines=15> */
.L_x_857:
        /* <DEDUP_REMOVED lines=13> */
.L_x_7950:


//--------------------- .text._Z25selective_scan_fwd_kernelI32Selective_Scan_fwd_kernel_traitsILi32ELi8ELi1ELb0ELb1ELb1ELb1ELb1EfffEEv13SSMParamsBase --------------------------
	.section	.text._Z25selective_scan_fwd_kernelI32Selective_Scan_fwd_kernel_traitsILi32ELi8ELi1ELb0ELb1ELb1ELb1ELb1EfffEEv13SSMParamsBase,"ax",@progbits
	.align	128
        .global         _Z25selective_scan_fwd_kernelI32Selective_Scan_fwd_kernel_traitsILi32ELi8ELi1ELb0ELb1ELb1ELb1ELb1EfffEEv13SSMParamsBase
        .type           _Z25selective_scan_fwd_kernelI32Selective_Scan_fwd_kernel_traitsILi32ELi8ELi1ELb0ELb1ELb1ELb1ELb1EfffEEv13SSMParamsBase,@function
        .size           _Z25selective_scan_fwd_kernelI32Selective_Scan_fwd_kernel_traitsILi32ELi8ELi1ELb0ELb1ELb1ELb1ELb1EfffEEv13SSMParamsBase,(.L_x_7951 - _Z25selective_scan_fwd_kernelI32Selective_Scan_fwd_kernel_traitsILi32ELi8ELi1ELb0ELb1ELb1ELb1ELb1EfffEEv13SSMParamsBase)
        .other          _Z25selective_scan_fwd_kernelI32Selective_Scan_fwd_kernel_traitsILi32ELi8ELi1ELb0ELb1ELb1ELb1ELb1EfffEEv13SSMParamsBase,@"STO_CUDA_ENTRY STV_DEFAULT"
_Z25selective_scan_fwd_kernelI32Selective_Scan_fwd_kernel_traitsILi32ELi8ELi1ELb0ELb1ELb1ELb1ELb1EfffEEv13SSMParamsBase:
.text._Z25selective_scan_fwd_kernelI32Selective_Scan_fwd_kernel_traitsILi32ELi8ELi1ELb0ELb1ELb1ELb1ELb1EfffEEv13SSMParamsBase:
        /* <DEDUP_REMOVED lines=17> */
[----:B------:R-:W-:Y:S01]  /*0110*/  HFMA2 R12, -RZ, RZ, 0, 0 ;  /* 0x00000000ff0c7431 */ /* 0x000fe200000001ff */
[----:B------:R-:W-:Y:S01]  /*0120*/  PLOP3.LUT P1, PT, PT, PT, PT, 0x8, 0x80 ;  /* 0x000000000080781c */ /* 0x000fe20003f2e170 */
[----:B------:R-:W-:Y:S01]  /*0130*/  IMAD.MOV.U32 R15, RZ, RZ, RZ ;  /* 0x000000ffff0f7224 */ /* 0x000fe200078e00ff */
[----:B------:R-:W-:Y:S01]  /*0140*/  PLOP3.LUT P0, PT, PT, PT, PT, 0x80, 0x8 ;  /* 0x000000000008781c */ /* 0x000fe20003f0f070 */
[----:B------:R-:W-:-:S08]  /*0150*/  IMAD.MOV.U32 R4, RZ, RZ, R0 ;  /* 0x000000ffff047224 */ /* 0x000fd000078e0000 */
        /* <DEDUP_REMOVED lines=21> */
.L_x_858:
[----:B-1---5:R-:W-:Y:S02]  /*02b0*/  ISETP.EQ.U32.AND P3, PT, R4, UR4, PT ;  /* 0x0000000404007c0c */ /* 0x022fe4000bf62070 */
        /* <DEDUP_REMOVED lines=16> */
[----:B------:R-:W1:Y:S08]  /*03c0*/  LDC.64 R20, c[0x0][0x3e0] ;  /* 0x0000f800ff147b82 */ /* 0x000e700000000a00 */
[----:B------:R-:W5:Y:S01]  /*03d0*/  LDC.64 R98, c[0x0][0x490] ;  /* 0x00012400ff627b82 */ /* 0x000f620000000a00 */
[----:B----4-:R-:W4:Y:S07]  /*03e0*/  MUFU.RCP R5, R5 ;  /* 0x0000000500057308 */ /* 0x010f2e0000001000 */
[----:B------:R-:W5:Y:S08]  /*03f0*/  LDC.U8 R22, c[0x0][0x3a9] ;  /* 0x0000ea40ff167b82 */ /* 0x000f700000000000 */
[----:B------:R-:W5:Y:S01]  /*0400*/  LDC.64 R66, c[0x0][0x3d8] ;  /* 0x0000f600ff427b82 */ /* 0x000f620000000a00 */
[----:B-1----:R-:W-:-:S02]  /*0410*/  IMAD R10, R73, R20, RZ ;  /* 0x00000014490a7224 */ /* 0x002fc400078e02ff */
[----:B----4-:R-:W-:-:S04]  /*0420*/  VIADD R2, R5, 0xffffffe ;  /* 0x0ffffffe05027836 */ /* 0x010fc80000000000 */
[----:B------:R1:W4:Y:S01]  /*0430*/  F2I.FTZ.U32.TRUNC.NTZ R3, R2 ;  /* 0x0000000200037305 */ /* 0x000322000021f000 */
[----:B------:R-:W5:Y:S01]  /*0440*/  LDC.64 R64, c[0x0][0x3f8] ;  /* 0x0000fe00ff407b82 */ /* 0x000f620000000a00 */
[----:B-1----:R-:W-:-:S07]  /*0450*/  IMAD.MOV.U32 R2, RZ, RZ, RZ ;  /* 0x000000ffff027224 */ /* 0x002fce00078e00ff */
[----:B------:R-:W1:Y:S01]  /*0460*/  LDC.64 R68, c[0x0][0x418] ;  /* 0x00010600ff447b82 */ /* 0x000e620000000a00 */
[----:B----4-:R-:W-:-:S07]  /*0470*/  IADD3 R6, PT, PT, RZ, -R3, RZ ;  /* 0x80000003ff067210 */ /* 0x010fce0007ffe0ff */
[----:B------:R-:W4:Y:S01]  /*0480*/  LDC.64 R96, c[0x0][0x498] ;  /* 0x00012600ff607b82 */ /* 0x000f220000000a00 */
[----:B------:R-:W-:-:S04]  /*0490*/  IMAD R7, R6, R9, RZ ;  /* 0x0000000906077224 */ /* 0x000fc800078e02ff */
[----:B------:R-:W-:-:S03]  /*04a0*/  IMAD.HI.U32 R3, R3, R7, R2 ;  /* 0x0000000703037227 */ /* 0x000fc600078e0002 */
[----:B------:R-:W2:Y:S03]  /*04b0*/  LDC.64 R6, c[0x0][0x400] ;  /* 0x00010000ff067b82 */ /* 0x000ea60000000a00 */
[----:B------:R-:W-:-:S04]  /*04c0*/  IMAD.HI.U32 R5, R3, R8, RZ ;  /* 0x0000000803057227 */ /* 0x000fc800078e00ff */
[----:B------:R-:W-:Y:S01]  /*04d0*/  IMAD.MOV R3, RZ, RZ, -R5 ;  /* 0x000000ffff037224 */ /* 0x000fe200078e0a05 */
[----:B------:R-:W4:Y:S03]  /*04e0*/  LDC.64 R94, c[0x0][0x478] ;  /* 0x00011e00ff5e7b82 */ /* 0x000f260000000a00 */
[----:B------:R-:W-:Y:S01]  /*04f0*/  IMAD R2, R9, R3, R8 ;  /* 0x0000000309027224 */ /* 0x000fe200078e0208 */
[----:B------:R-:W-:-:S04]  /*0500*/  LOP3.LUT R8, R75, R14, RZ, 0x3c, !PT ;  /* 0x0000000e4b087212 */ /* 0x000fc800078e3cff */
[----:B------:R-:W-:Y:S01]  /*0510*/  ISETP.GT.U32.AND P5, PT, R9, R2, PT ;  /* 0x000000020900720c */ /* 0x000fe20003fa4070 */
[----:B------:R-:W4:Y:S01]  /*0520*/  LDC.64 R92, c[0x0][0x480] ;  /* 0x00012000ff5c7b82 */ /* 0x000f220000000a00 */
[----:B------:R-:W-:Y:S01]  /*0530*/  ISETP.GE.AND P3, PT, R8, RZ, PT ;  /* 0x000000ff0800720c */ /* 0x000fe20003f66270 */
[----:B---3--:R-:W-:-:S10]  /*0540*/  IMAD R8, R73, R18, RZ ;  /* 0x0000001249087224 */ /* 0x008fd400078e02ff */
[-C--:B------:R-:W-:Y:S01]  /*0550*/  @!P5 IADD3 R2, PT, PT, R2, -R9.reuse, RZ ;  /* 0x800000090202d210 */ /* 0x080fe20007ffe0ff */
[----:B------:R-:W-:Y:S01]  /*0560*/  @!P5 VIADD R5, R5, 0x1 ;  /* 0x000000010505d836 */ /* 0x000fe20000000000 */
[----:B------:R-:W-:Y:S02]  /*0570*/  ISETP.NE.AND P5, PT, R14, RZ, PT ;  /* 0x000000ff0e00720c */ /* 0x000fe40003fa5270 */
[----:B------:R-:W-:Y:S01]  /*0580*/  ISETP.GE.U32.AND P4, PT, R2, R9, PT ;  /* 0x000000090200720c */ /* 0x000fe20003f86070 */
[----:B--2---:R-:W-:-:S04]  /*0590*/  IMAD R2, R73, R6, RZ ;  /* 0x0000000649027224 */ /* 0x004fc800078e02ff */
[C---:B------:R-:W-:Y:S02]  /*05a0*/  IMAD R7, R77.reuse, R7, R2 ;  /* 0x000000074d077224 */ /* 0x040fe400078e0202 */
[----:B------:R-:W-:-:S04]  /*05b0*/  IMAD.WIDE.U32 R2, R77, R6, RZ ;  /* 0x000000064d027225 */ /* 0x000fc800078e00ff */
[----:B------:R-:W-:Y:S02]  /*05c0*/  IMAD R6, R73, R16, RZ ;  /* 0x0000001049067224 */ /* 0x000fe400078e02ff */
[----:B------:R-:W-:Y:S01]  /*05d0*/  @P4 IADD3 R5, PT, PT, R5, 0x1, RZ ;  /* 0x0000000105054810 */ /* 0x000fe20007ffe0ff */
[----:B------:R-:W-:Y:S02]  /*05e0*/  IMAD.IADD R3, R3, 0x1, R7 ;  /* 0x0000000103037824 */ /* 0x000fe400078e0207 */
[----:B------:R-:W-:Y:S02]  /*05f0*/  IMAD R13, R77, R17, R6 ;  /* 0x000000114d0d7224 */ /* 0x000fe400078e0206 */
[----:B0-----:R-:W-:-:S04]  /*0600*/  IMAD.WIDE.U32 R2, R75, R70, R2 ;  /* 0x000000464b027225 */ /* 0x001fc800078e0002 */
[----:B------:R-:W-:Y:S01]  /*0610*/  @!P3 IMAD.MOV R5, RZ, RZ, -R5 ;  /* 0x000000ffff05b224 */ /* 0x000fe200078e0a05 */
[----:B------:R-:W-:Y:S01]  /*0620*/  @!P5 LOP3.LUT R5, RZ, R14, RZ, 0x33, !PT ;  /* 0x0000000eff05d212 */ /* 0x000fe200078e33ff */
[C---:B------:R-:W-:Y:S01]  /*0630*/  IMAD.WIDE.U32 R6, R77.reuse, R16, RZ ;  /* 0x000000104d067225 */ /* 0x040fe200078e00ff */
[----:B-----5:R-:W-:Y:S02]  /*0640*/  LEA R98, P2, R2, R98, 0x2 ;  /* 0x0000006202627211 */ /* 0x020fe400078410ff */
[----:B------:R-:W-:Y:S01]  /*0650*/  ISETP.NE.AND P3, PT, R22, RZ, PT ;  /* 0x000000ff1600720c */ /* 0x000fe20003f65270 */
[C---:B------:R-:W-:Y:S02]  /*0660*/  IMAD R17, R77.reuse, R19, R8 ;  /* 0x000000134d117224 */ /* 0x040fe400078e0208 */
[----:B------:R-:W-:-:S04]  /*0670*/  IMAD.WIDE.U32 R8, R77, R18, RZ ;  /* 0x000000124d087225 */ /* 0x000fc800078e00ff */
[----:B------:R-:W-:Y:S01]  /*0680*/  IMAD R71, R75, R71, R3 ;  /* 0x000000474b477224 */ /* 0x000fe200078e0203 */
[----:B------:R-:W-:Y:S01]  /*0690*/  IADD3 R9, PT, PT, R9, R17, RZ ;  /* 0x0000001109097210 */ /* 0x000fe20007ffe0ff */
[----:B------:R-:W-:Y:S01]  /*06a0*/  IMAD.IADD R7, R7, 0x1, R13 ;  /* 0x0000000107077824 */ /* 0x000fe200078e020d */
[----:B------:R-:W-:Y:S01]  /*06b0*/  SHF.R.S32.HI R13, RZ, 0x1f, R5 ;  /* 0x0000001fff0d7819 */ /* 0x000fe20000011405 */
[C---:B------:R-:W-:Y:S01]  /*06c0*/  IMAD R3, R77.reuse, R21, R10 ;  /* 0x000000154d037224 */ /* 0x040fe200078e020a */
[----:B------:R-:W-:Y:S01]  /*06d0*/  LEA.HI.X R71, R2, R99, R71, 0x2, P2 ;  /* 0x0000006302477211 */ /* 0x000fe200010f1447 */
[----:B------:R-:W-:-:S04]  /*06e0*/  IMAD.WIDE.U32 R10, R77, R20, RZ ;  /* 0x000000144d0a7225 */ /* 0x000fc800078e00ff */
[----:B------:R-:W-:Y:S02]  /*06f0*/  IMAD.IADD R11, R11, 0x1, R3 ;  /* 0x000000010b0b7824 */ /* 0x000fe400078e0203 */
[C---:B------:R-:W-:Y:S02]  /*0700*/  IMAD R14, R13.reuse, R66, RZ ;  /* 0x000000420d0e7224 */ /* 0x040fe400078e02ff */
[----:B------:R-:W-:Y:S02]  /*0710*/  IMAD R16, R13, R64, RZ ;  /* 0x000000400d107224 */ /* 0x000fe400078e02ff */
[----:B-1----:R-:W-:-:S04]  /*0720*/  IMAD.WIDE.U32 R2, R75, R68, R6 ;  /* 0x000000444b027225 */ /* 0x002fc800078e0006 */
[----:B------:R-:W-:Y:S01]  /*0730*/  IMAD.WIDE.U32 R6, R5, R66, R8 ;  /* 0x0000004205067225 */ /* 0x000fe200078e0008 */
[----:B----4-:R-:W-:-:S03]  /*0740*/  LEA R96, P2, R2, R96, 0x2 ;  /* 0x0000006002607211 */ /* 0x010fc600078410ff */
        /* <DEDUP_REMOVED lines=19> */
.L_x_859:
        /* <DEDUP_REMOVED lines=11> */
.L_x_860:
        /* <DEDUP_REMOVED lines=51> */
[----:B------:R-:W-:-:S05]  /*0c60*/  @P0 IADD3 R5, PT, PT, R0, -0x1, RZ ;  /* 0xffffffff00050810 */ /* 0x000fca0007ffe0ff */
[----:B-1----:R-:W-:-:S06]  /*0c70*/  @P0 IMAD.WIDE.U32 R2, R5, 0x4, R2 ;  /* 0x0000000405020825 */ /* 0x002fcc00078e0002 */
        /* <DEDUP_REMOVED lines=19> */
.L_x_861:
[-C--:B------:R-:W-:Y:S01]  /*0db0*/  IABS R7, R55.reuse ;  /* 0x0000003700077213 */ /* 0x080fe20000000000 */
[----:B------:R-:W-:Y:S01]  /*0dc0*/  IMAD.MOV.U32 R88, RZ, RZ, RZ ;  /* 0x000000ffff587224 */ /* 0x000fe200078e00ff */
[----:B------:R-:W-:Y:S01]  /*0dd0*/  IADD3 R6, PT, PT, R90, -0x1, R55 ;  /* 0xffffffff5a067810 */ /* 0x000fe20007ffe037 */
[----:B-----5:R-:W-:Y:S01]  /*0de0*/  IMAD.MOV.U32 R84, RZ, RZ, RZ ;  /* 0x000000ffff547224 */ /* 0x020fe200078e00ff */
[----:B------:R-:W0:Y:S01]  /*0df0*/  I2F.RP R5, R7 ;  /* 0x0000000700057306 */ /* 0x000e220000209400 */
[----:B------:R-:W-:-:S04]  /*0e00*/  IABS R12, R55 ;  /* 0x00000037000c7213 */ /* 0x000fc80000000000 */
[----:B------:R-:W-:-:S03]  /*0e10*/  IADD3 R12, PT, PT, RZ, -R12, RZ ;  /* 0x8000000cff0c7210 */ /* 0x000fc60007ffe0ff */
[----:B0-----:R-:W0:Y:S02]  /*0e20*/  MUFU.RCP R5, R5 ;  /* 0x0000000500057308 */ /* 0x001e240000001000 */
[----:B0-----:R-:W-:-:S06]  /*0e30*/  VIADD R2, R5, 0xffffffe ;  /* 0x0ffffffe05027836 */ /* 0x001fcc0000000000 */
        /* <DEDUP_REMOVED lines=20> */
.L_x_862:
[----:B------:R-:W-:-:S13]  /*0f80*/  ISETP.GE.AND P0, PT, R86, 0x1, PT ;  /* 0x000000015600780c */ /* 0x000fda0003f06270 */
[----:B------:R-:W-:Y:S05]  /*0f90*/  @!P0 EXIT ;  /* 0x000000000000894d */ /* 0x000fea0003800000 */
[----:B------:R-:W0:Y:S01]  /*0fa0*/  S2R R53, SR_TID.X ;  /* 0x0000000000357919 */ /* 0x000e220000002100 */
[----:B------:R-:W1:Y:S01]  /*0fb0*/  LDC.64 R10, c[0x0][0x470] ;  /* 0x00011c00ff0a7b82 */ /* 0x000e620000000a00 */
[----:B------:R-:W2:Y:S01]  /*0fc0*/  LDCU.64 UR4, c[0x0][0x3b0] ;  /* 0x00007600ff0477ac */ /* 0x000ea20008000a00 */
[----:B------:R-:W-:Y:S01]  /*0fd0*/  VIADD R82, R86, 0xffffffff ;  /* 0xffffffff56527836 */ /* 0x000fe20000000000 */
[----:B------:R-:W-:Y:S01]  /*0fe0*/  MOV R47, RZ ;  /* 0x000000ff002f7202 */ /* 0x000fe20000000f00 */
[----:B------:R-:W-:-:S04]  /*0ff0*/  IMAD.WIDE R4, R4, 0x4, RZ ;  /* 0x0000000404047825 */ /* 0x000fc800078e02ff */
[----:B------:R-:W3:Y:S01]  /*1000*/  LDC.64 R6, c[0x0][0x4e8] ;  /* 0x00013a00ff067b82 */ /* 0x000ee20000000a00 */
[----:B------:R-:W-:Y:S02]  /*1010*/  IMAD.MOV.U32 R78, RZ, RZ, RZ ;  /* 0x000000ffff4e7224 */ /* 0x000fe400078e00ff */
[----:B--2---:R-:W-:-:S04]  /*1020*/  IMAD.WIDE.U32 R2, R75, UR4, RZ ;  /* 0x000000044b027c25 */ /* 0x004fc8000f8e00ff */
[----:B------:R-:W-:Y:S01]  /*1030*/  IMAD R49, R75, UR5, R3 ;  /* 0x000000054b317c24 */ /* 0x000fe2000f8e0203 */
[----:B-1----:R-:W-:-:S04]  /*1040*/  LEA R51, P1, R2, R10, 0x2 ;  /* 0x0000000a02337211 */ /* 0x002fc800078210ff */
[----:B------:R-:W-:Y:S01]  /*1050*/  LEA.HI.X R49, R2, R11, R49, 0x2, P1 ;  /* 0x0000000b02317211 */ /* 0x000fe200008f1431 */
[----:B0-----:R-:W-:Y:S01]  /*1060*/  IMAD.SHL.U32 R80, R53, 0x8, RZ ;  /* 0x0000000835507824 */ /* 0x001fe200078e00ff */
[----:B---3--:R-:W-:-:S03]  /*1070*/  LEA R6, P0, R0, R6, 0x2 ;  /* 0x0000000600067211 */ /* 0x008fc600078010ff */
[C---:B------:R-:W-:Y:S01]  /*1080*/  VIADD R76, R80.reuse, 0x1 ;  /* 0x00000001504c7836 */ /* 0x040fe20000000000 */
[C---:B------:R-:W-:Y:S01]  /*1090*/  LOP3.LUT R68, R80.reuse, 0x1f00, RZ, 0xc0, !PT ;  /* 0x00001f0050447812 */ /* 0x040fe200078ec0ff */
[----:B------:R-:W-:Y:S01]  /*10a0*/  VIADD R72, R80, 0x3 ;  /* 0x0000000350487836 */ /* 0x000fe20000000000 */
[----:B------:R-:W-:Y:S01]  /*10b0*/  LEA.HI.X R7, R0, R7, RZ, 0x2, P0 ;  /* 0x0000000700077211 */ /* 0x000fe200000f14ff */
[----:B------:R-:W-:Y:S01]  /*10c0*/  VIADD R70, R80, 0x4 ;  /* 0x0000000450467836 */ /* 0x000fe20000000000 */
[----:B------:R-:W-:Y:S01]  /*10d0*/  LOP3.LUT R68, R68, 0x1f, R53, 0xf8, !PT ;  /* 0x0000001f44447812 */ /* 0x000fe200078ef835 */
[C---:B------:R-:W-:Y:S01]  /*10e0*/  VIADD R64, R80.reuse, 0x6 ;  /* 0x0000000650407836 */ /* 0x040fe20000000000 */
[C---:B------:R-:W-:Y:S01]  /*10f0*/  IADD3 R74, PT, PT, R80.reuse, 0x2, RZ ;  /* 0x00000002504a7810 */ /* 0x040fe20007ffe0ff */
[C---:B------:R-:W-:Y:S01]  /*1100*/  VIADD R62, R80.reuse, 0x7 ;  /* 0x00000007503e7836 */ /* 0x040fe20000000000 */
[----:B------:R-:W-:Y:S01]  /*1110*/  IADD3 R66, PT, PT, R80, 0x5, RZ ;  /* 0x0000000550427810 */ /* 0x000fe20007ffe0ff */
[C---:B------:R-:W-:Y:S01]  /*1120*/  IMAD.WIDE.U32 R2, R68.reuse, 0x4, RZ ;  /* 0x0000000444027825 */ /* 0x040fe200078e00ff */
[----:B------:R-:W-:-:S02]  /*1130*/  LOP3.LUT R60, R68, 0x20, RZ, 0xfc, !PT ;  /* 0x00000020443c7812 */ /* 0x000fc400078efcff */
[C---:B------:R-:W-:Y:S02]  /*1140*/  LOP3.LUT R58, R68.reuse, 0x40, RZ, 0xfc, !PT ;  /* 0x00000040443a7812 */ /* 0x040fe400078efcff */
[C---:B------:R-:W-:Y:S02]  /*1150*/  LOP3.LUT R56, R68.reuse, 0x60, RZ, 0xfc, !PT ;  /* 0x0000006044387812 */ /* 0x040fe400078efcff */
[C---:B------:R-:W-:Y:S02]  /*1160*/  LOP3.LUT R54, R68.reuse, 0x80, RZ, 0xfc, !PT ;  /* 0x0000008044367812 */ /* 0x040fe400078efcff */
[C---:B------:R-:W-:Y:S02]  /*1170*/  LOP3.LUT R52, R68.reuse, 0xa0, RZ, 0xfc, !PT ;  /* 0x000000a044347812 */ /* 0x040fe400078efcff */
[C---:B------:R-:W-:Y:S02]  /*1180*/  LOP3.LUT R50, R68.reuse, 0xc0, RZ, 0xfc, !PT ;  /* 0x000000c044327812 */ /* 0x040fe400078efcff */
[----:B------:R-:W-:-:S02]  /*1190*/  LOP3.LUT R48, R68, 0xe0, RZ, 0xfc, !PT ;  /* 0x000000e044307812 */ /* 0x000fc400078efcff */
[----:B------:R-:W-:-:S07]  /*11a0*/  LOP3.LUT R46, R2, 0x200, RZ, 0xfc, !PT ;  /* 0x00000200022e7812 */ /* 0x000fce00078efcff */
.L_x_886:
[----:B------:R-:W0:Y:S02]  /*11b0*/  LDC.64 R10, c[0x0][0x4f8] ;  /* 0x00013e00ff0a7b82 */ /* 0x000e240000000a00 */
[----:B0-----:R-:W-:-:S04]  /*11c0*/  ISETP.NE.U32.AND P0, PT, R10, RZ, PT ;  /* 0x000000ff0a00720c */ /* 0x001fc80003f05070 */
[----:B------:R-:W-:-:S13]  /*11d0*/  ISETP.NE.AND.EX P0, PT, R11, RZ, PT, P0 ;  /* 0x000000ff0b00720c */ /* 0x000fda0003f05300 */
[----:B------:R-:W0:Y:S01]  /*11e0*/  @P0 LDC.64 R10, c[0x0][0x4f8] ;  /* 0x00013e00ff0a0b82 */ /* 0x000e220000000a00 */
[----:B------:R-:W-:-:S05]  /*11f0*/  @P0 IADD3 R13, PT, PT, R47, R88, RZ ;  /* 0x000000582f0d0210 */ /* 0x000fca0007ffe0ff */
[----:B0-----:R-:W-:-:S05]  /*1200*/  @P0 IMAD.WIDE R10, R13, 0x4, R10 ;  /* 0x000000040d0a0825 */ /* 0x001fca00078e020a */
[----:B------:R-:W2:Y:S04]  /*1210*/  @P0 LDG.E R45, desc[UR10][R10.64+0x4] ;  /* 0x0000040a0a2d0981 */ /* 0x000ea8000c1e1900 */
[----:B------:R-:W2:Y:S02]  /*1220*/  @P0 LDG.E R0, desc[UR10][R10.64] ;  /* 0x0000000a0a000981 */ /* 0x000ea4000c1e1900 */
[----:B--2---:R-:W-:Y:S01]  /*1230*/  @P0 IMAD.IADD R45, R45, 0x1, -R0 ;  /* 0x000000012d2d0824 */ /* 0x004fe200078e0a00 */
[----:B------:R-:W-:-:S04]  /*1240*/  @!P0 VIADDMNMX R45, R90, -R78, R55, PT ;  /* 0x8000004e5a2d8246 */ /* 0x000fc80003800137 */
[----:B------:R-:W-:-:S13]  /*1250*/  ISETP.GE.AND P0, PT, R45, 0x1, PT ;  /* 0x000000012d00780c */ /* 0x000fda0003f06270 */
[----:B------:R-:W-:Y:S05]  /*1260*/  @!P0 EXIT ;  /* 0x000000000000894d */ /* 0x000fea0003800000 */
[----:B------:R-:W-:Y:S01]  /*1270*/  BAR.SYNC.DEFER_BLOCKING 0x0 ;  /* 0x0000000000007b1d */ /* 0x000fe20000010000 */
[C---:B------:R-:W-:Y:S01]  /*1280*/  IMAD.SHL.U32 R11, R68.reuse, 0x4, RZ ;  /* 0x00000004440b7824 */ /* 0x040fe200078e00ff */
[----:B------:R-:W-:Y:S01]  /*1290*/  ISETP.GE.AND P3, PT, R68, R45, PT ;  /* 0x0000002d4400720c */ /* 0x000fe20003f66270 */
[----:B------:R-:W-:Y:S01]  /*12a0*/  IMAD.MOV.U32 R0, RZ, RZ, RZ ;  /* 0x000000ffff007224 */ /* 0x000fe200078e00ff */
[----:B------:R-:W-:Y:S02]  /*12b0*/  LOP3.LUT R124, R124, 0xfffffffb, RZ, 0xc0, !PT ;  /* 0xfffffffb7c7c7812 */ /* 0x000fe400078ec0ff */
[----:B------:R-:W-:Y:S02]  /*12c0*/  CS2R R14, SRZ ;  /* 0x00000000000e7805 */ /* 0x000fe4000001ff00 */
[----:B------:R-:W-:Y:S02]  /*12d0*/  IADD3 R12, P1, PT, R11, R98, RZ ;  /* 0x000000620b0c7210 */ /* 0x000fe40007f3e0ff */
[----:B------:R-:W-:-:S02]  /*12e0*/  CS2R R16, SRZ ;  /* 0x0000000000107805 */ /* 0x000fc4000001ff00 */
[----:B------:R-:W-:Y:S02]  /*12f0*/  IADD3 R10, P2, PT, R11, R96, RZ ;  /* 0x000000600b0a7210 */ /* 0x000fe40007f5e0ff */
[----:B------:R-:W-:Y:S02]  /*1300*/  CS2R R18, SRZ ;  /* 0x0000000000127805 */ /* 0x000fe4000001ff00 */
[----:B------:R-:W-:Y:S02]  /*1310*/  IADD3.X R13, PT, PT, RZ, R71, RZ, P1, !PT ;  /* 0x00000047ff0d7210 */ /* 0x000fe40000ffe4ff */
[----:B------:R-:W-:Y:S02]  /*1320*/  CS2R R20, SRZ ;  /* 0x0000000000147805 */ /* 0x000fe4000001ff00 */
[-C--:B------:R-:W-:Y:S01]  /*1330*/  ISETP.GE.AND P6, PT, R60, R45.reuse, PT ;  /* 0x0000002d3c00720c */ /* 0x080fe20003fc6270 */
[----:B------:R-:W-:Y:S01]  /*1340*/  IMAD.X R11, RZ, RZ, R69, P2 ;  /* 0x000000ffff0b7224 */ /* 0x000fe200010e0645 */
[----:B------:R-:W-:-:S02]  /*1350*/  ISETP.GE.AND P0, PT, R58, R45, PT ;  /* 0x0000002d3a00720c */ /* 0x000fc40003f06270 */
[-C--:B------:R-:W-:Y:S02]  /*1360*/  ISETP.GE.AND P1, PT, R56, R45.reuse, PT ;  /* 0x0000002d3800720c */ /* 0x080fe40003f26270 */
[----:B------:R-:W-:Y:S02]  /*1370*/  @P3 LOP3.LUT R124, R124, 0x4, RZ, 0xfc, !PT ;  /* 0x000000047c7c3812 */ /* 0x000fe400078efcff */
[-C--:B------:R-:W-:Y:S02]  /*1380*/  ISETP.GE.AND P2, PT, R54, R45.reuse, PT ;  /* 0x0000002d3600720c */ /* 0x080fe40003f46270 */
[-C--:B------:R-:W-:Y:S01]  /*1390*/  ISETP.GE.AND P4, PT, R50, R45.reuse, PT ;  /* 0x0000002d3200720c */ /* 0x080fe20003f86270 */
[----:B------:R-:W2:Y:S01]  /*13a0*/  @!P3 LDG.E R0, desc[UR10][R12.64] ;  /* 0x0000000a0c00b981 */ /* 0x000ea2000c1e1900 */
[-C--:B------:R-:W-:Y:S02]  /*13b0*/  ISETP.GE.AND P3, PT, R52, R45.reuse, PT ;  /* 0x0000002d3400720c */ /* 0x080fe40003f66270 */
[----:B------:R-:W-:Y:S01]  /*13c0*/  ISETP.GE.AND P5, PT, R48, R45, PT ;  /* 0x0000002d3000720c */ /* 0x000fe20003fa6270 */
[----:B------:R-:W3:Y:S01]  /*13d0*/  @!P6 LDG.E R15, desc[UR10][R12.64+0x80] ;  /* 0x0000800a0c0fe981 */ /* 0x000ee2000c1e1900 */
[----:B------:R-:W0:Y:S01]  /*13e0*/  S2R R44, SR_LANEID ;  /* 0x00000000002c7919 */ /* 0x000e220000000000 */
[----:B------:R-:W1:Y:S01]  /*13f0*/  S2UR UR6, SR_CgaCtaId ;  /* 0x00000000000679c3 */ /* 0x000e620000008800 */
[----:B------:R-:W-:Y:S01]  /*1400*/  UMOV UR4, 0x400 ;  /* 0x0000040000047882 */ /* 0x000fe20000000000 */
[----:B------:R-:W-:Y:S01]  /*1410*/  LOP3.LUT R124, R124, 0xfffffffd, RZ, 0xc0, !PT ;  /* 0xfffffffd7c7c7812 */ /* 0x000fe200078ec0ff */
[----:B------:R-:W4:Y:S03]  /*1420*/  @!P0 LDG.E R14, desc[UR10][R12.64+0x100] ;  /* 0x0001000a0c0e8981 */ /* 0x000f26000c1e1900 */
[----:B------:R-:W-:Y:S01]  /*1430*/  @P6 LOP3.LUT R124, R124, 0x2, RZ, 0xfc, !PT ;  /* 0x000000027c7c6812 */ /* 0x000fe200078efcff */
[----:B------:R-:W5:Y:S04]  /*1440*/  @!P1 LDG.E R17, desc[UR10][R12.64+0x180] ;  /* 0x0001800a0c119981 */ /* 0x000f68000c1e1900 */
[----:B------:R-:W5:Y:S04]  /*1450*/  @!P2 LDG.E R16, desc[UR10][R12.64+0x200] ;  /* 0x0002000a0c10a981 */ /* 0x000f68000c1e1900 */
[----:B------:R-:W5:Y:S04]  /*1460*/  @!P3 LDG.E R19, desc[UR10][R12.64+0x280] ;  /* 0x0002800a0c13b981 */ /* 0x000f68000c1e1900 */
[----:B------:R-:W5:Y:S04]  /*1470*/  @!P4 LDG.E R18, desc[UR10][R12.64+0x300] ;  /* 0x0003000a0c12c981 */ /* 0x000f68000c1e1900 */
[----:B------:R0:W5:Y:S01]  /*1480*/  @!P5 LDG.E R21, desc[UR10][R12.64+0x380] ;  /* 0x0003800a0c15d981 */ /* 0x000162000c1e1900 */
[----:B-1----:R-:W-:Y:S01]  /*1490*/  ULEA UR6, UR6, UR4, 0x18 ;  /* 0x0000000406067291 */ /* 0x002fe2000f8ec0ff */
[----:B------:R-:W-:Y:S01]  /*14a0*/  P2R R28, PR, RZ, 0x40 ;  /* 0x00000040ff1c7803 */ /* 0x000fe20000000000 */
[----:B------:R-:W-:-:S02]  /*14b0*/  HFMA2 R22, -RZ, RZ, 0, 0 ;  /* 0x00000000ff167431 */ /* 0x000fc400000001ff */
[C---:B0-----:R-:W-:Y:S01]  /*14c0*/  VIADD R25, R44.reuse, 0x40 ;  /* 0x000000402c197836 */ /* 0x041fe20000000000 */
[C---:B------:R-:W-:Y:S02]  /*14d0*/  IADD3 R23, PT, PT, R44.reuse, 0x20, RZ ;  /* 0x000000202c177810 */ /* 0x040fe40007ffe0ff */
[CC--:B------:R-:W-:Y:S01]  /*14e0*/  LEA.HI.SX32 R43, R44.reuse, R44.reuse, 0x1b ;  /* 0x0000002c2c2b7211 */ /* 0x0c0fe200078fdaff */
[C---:B------:R-:W-:Y:S01]  /*14f0*/  VIADD R13, R44.reuse, 0x60 ;  /* 0x000000602c0d7836 */ /* 0x040fe20000000000 */
[-C--:B------:R-:W-:Y:S01]  /*1500*/  LEA.HI.SX32 R23, R23, R44.reuse, 0x1b ;  /* 0x0000002c17177211 */ /* 0x080fe200078fdaff */
[C---:B------:R-:W-:Y:S01]  /*1510*/  VIADD R27, R44.reuse, 0xc0 ;  /* 0x000000c02c1b7836 */ /* 0x040fe20000000000 */
[----:B------:R-:W-:Y:S01]  /*1520*/  LEA.HI.SX32 R25, R25, R44, 0x1b ;  /* 0x0000002c19197211 */ /* 0x000fe200078fdaff */
[----:B------:R-:W-:Y:S01]  /*1530*/  IMAD.MOV.U32 R24, RZ, RZ, RZ ;  /* 0x000000ffff187224 */ /* 0x000fe200078e00ff */
[----:B------:R-:W-:Y:S01]  /*1540*/  LEA R43, R43, UR6, 0x2 ;  /* 0x000000062b2b7c11 */ /* 0x000fe2000f8e10ff */
[----:B------:R-:W-:Y:S01]  /*1550*/  IMAD.MOV.U32 R26, RZ, RZ, RZ ;  /* 0x000000ffff1a7224 */ /* 0x000fe200078e00ff */
[----:B------:R-:W-:Y:S01]  /*1560*/  LEA R42, R23, UR6, 0x2 ;  /* 0x00000006172a7c11 */ /* 0x000fe2000f8e10ff */
[----:B------:R-:W0:Y:S01]  /*1570*/  LDCU.U8 UR4, c[0x0][0x3a8] ;  /* 0x00007500ff0477ac */ /* 0x000e220008000000 */
[----:B------:R-:W-:Y:S01]  /*1580*/  LEA R41, R25, UR6, 0x2 ;  /* 0x0000000619297c11 */ /* 0x000fe2000f8e10ff */
[C---:B------:R-:W-:Y:S01]  /*1590*/  VIADD R25, R44.reuse, 0xa0 ;  /* 0x000000a02c197836 */ /* 0x040fe20000000000 */
[----:B------:R-:W-:-:S02]  /*15a0*/  IADD3 R23, PT, PT, R44, 0x80, RZ ;  /* 0x000000802c177810 */ /* 0x000fc40007ffe0ff */
[----:B------:R-:W-:Y:S02]  /*15b0*/  IADD3 R29, PT, PT, R44, 0xe0, RZ ;  /* 0x000000e02c1d7810 */ /* 0x000fe40007ffe0ff */
[-C--:B------:R-:W-:Y:S02]  /*15c0*/  LEA.HI.SX32 R13, R13, R44.reuse, 0x1b ;  /* 0x0000002c0d0d7211 */ /* 0x080fe400078fdaff */
[-C--:B------:R-:W-:Y:S02]  /*15d0*/  LEA.HI.SX32 R23, R23, R44.reuse, 0x1b ;  /* 0x0000002c17177211 */ /* 0x080fe400078fdaff */
[-C--:B------:R-:W-:Y:S02]  /*15e0*/  LEA.HI.SX32 R25, R25, R44.reuse, 0x1b ;  /* 0x0000002c19197211 */ /* 0x080fe400078fdaff */
[----:B------:R-:W-:Y:S02]  /*15f0*/  LEA.HI.SX32 R27, R27, R44, 0x1b ;  /* 0x0000002c1b1b7211 */ /* 0x000fe400078fdaff */
[----:B------:R-:W-:-:S02]  /*1600*/  LEA R40, R13, UR6, 0x2 ;  /* 0x000000060d287c11 */ /* 0x000fc4000f8e10ff */
[----:B------:R-:W-:Y:S02]  /*1610*/  LEA.HI.SX32 R29, R29, R44, 0x1b ;  /* 0x0000002c1d1d7211 */ /* 0x000fe400078fdaff */
[----:B------:R-:W-:Y:S02]  /*1620*/  LEA R39, R23, UR6, 0x2 ;  /* 0x0000000617277c11 */ /* 0x000fe4000f8e10ff */
[----:B------:R-:W-:Y:S02]  /*1630*/  LEA R38, R25, UR6, 0x2 ;  /* 0x0000000619267c11 */ /* 0x000fe4000f8e10ff */
[----:B------:R-:W-:Y:S02]  /*1640*/  LEA R37, R27, UR6, 0x2 ;  /* 0x000000061b257c11 */ /* 0x000fe4000f8e10ff */
[----:B------:R-:W-:Y:S02]  /*1650*/  LEA R36, R29, UR6, 0x2 ;  /* 0x000000061d247c11 */ /* 0x000fe4000f8e10ff */
[----:B------:R-:W-:Y:S01]  /*1660*/  LOP3.LUT P6, RZ, R124, 0x4, RZ, 0xc0, !PT ;  /* 0x000000047cff7812 */ /* 0x000fe200078cc0ff */
[----:B------:R-:W-:Y:S01]  /*1670*/  IMAD.MOV.U32 R13, RZ, RZ, RZ ;  /* 0x000000ffff0d7224 */ /* 0x000fe200078e00ff */
[----:B--2---:R1:W-:Y:S04]  /*1680*/  STS [R43], R0 ;  /* 0x000000002b007388 */ /* 0x0043e80000000800 */
[----:B---3--:R2:W-:Y:S01]  /*1690*/  STS [R42+0x80], R15 ;  /* 0x0000800f2a007388 */ /* 0x0085e20000000800 */
[----:B-1----:R-:W-:-:S03]  /*16a0*/  IMAD.SHL.U32 R0, R44, 0x8, RZ ;  /* 0x000000082c007824 */ /* 0x002fc600078e00ff */
[----:B----4-:R-:W-:Y:S02]  /*16b0*/  STS [R41+0x100], R14 ;  /* 0x0001000e29007388 */ /* 0x010fe40000000800 */
[----:B------:R-:W-:Y:S02]  /*16c0*/  LEA.HI.SX32 R0, R0, R0, 0x1b ;  /* 0x0000000000007211 */ /* 0x000fe400078fdaff */
[----:B-----5:R1:W-:Y:S02]  /*16d0*/  STS [R40+0x180], R17 ;  /* 0x0001801128007388 */ /* 0x0203e40000000800 */
[----:B------:R-:W-:Y:S02]  /*16e0*/  LEA R0, R0, UR6, 0x2 ;  /* 0x0000000600007c11 */ /* 0x000fe4000f8e10ff */
        /* <DEDUP_REMOVED lines=14> */
[----:B--2---:R-:W-:Y:S01]  /*17d0*/  IMAD.MOV.U32 R15, RZ, RZ, RZ ;  /* 0x000000ffff0f7224 */ /* 0x004fe200078e00ff */
[----:B-1----:R-:W-:Y:S01]  /*17e0*/  MOV R17, RZ ;  /* 0x000000ff00117202 */ /* 0x002fe20000000f00 */
        /* <DEDUP_REMOVED lines=65> */
.L_x_864:
[----:B------:R-:W-:Y:S05]  /*1c00*/  BSYNC.RECONVERGENT B0 ;  /* 0x0000000000007941 */ /* 0x000fea0003800200 */
.L_x_863:
        /* <DEDUP_REMOVED lines=37> */
.L_x_866:
[----:B------:R-:W-:Y:S05]  /*1e60*/  BSYNC.RECONVERGENT B0 ;  /* 0x0000000000007941 */ /* 0x000fea0003800200 */
.L_x_865:
        /* <DEDUP_REMOVED lines=37> */
.L_x_868:
[----:B------:R-:W-:Y:S05]  /*20c0*/  BSYNC.RECONVERGENT B0 ;  /* 0x0000000000007941 */ /* 0x000fea0003800200 */
.L_x_867:
        /* <DEDUP_REMOVED lines=37> */
.L_x_870:
[----:B------:R-:W-:Y:S05]  /*2320*/  BSYNC.RECONVERGENT B0 ;  /* 0x0000000000007941 */ /* 0x000fea0003800200 */
.L_x_869:
        /* <DEDUP_REMOVED lines=37> */
.L_x_872:
[----:B------:R-:W-:Y:S05]  /*2580*/  BSYNC.RECONVERGENT B0 ;  /* 0x0000000000007941 */ /* 0x000fea0003800200 */
.L_x_871:
        /* <DEDUP_REMOVED lines=37> */
.L_x_874:
[----:B------:R-:W-:Y:S05]  /*27e0*/  BSYNC.RECONVERGENT B0 ;  /* 0x0000000000007941 */ /* 0x000fea0003800200 */
.L_x_873:
        /* <DEDUP_REMOVED lines=37> */
.L_x_876:
[----:B------:R-:W-:Y:S05]  /*2a40*/  BSYNC.RECONVERGENT B0 ;  /* 0x0000000000007941 */ /* 0x000fea0003800200 */
.L_x_875:
        /* <DEDUP_REMOVED lines=36> */
.L_x_878:
[----:B------:R-:W-:Y:S05]  /*2c90*/  BSYNC.RECONVERGENT B0 ;  /* 0x0000000000007941 */ /* 0x000fea0003800200 */
.L_x_877:
        /* <DEDUP_REMOVED lines=28> */
[----:B------:R-:W-:Y:S01]  /*2e60*/  IMAD.MOV R20, RZ, RZ, -R20 ;  /* 0x000000ffff147224 */ /* 0x000fe200078e0a14 */
[----:B------:R-:W-:Y:S01]  /*2e70*/  ISETP.NE.AND P0, PT, R55, RZ, PT ;  /* 0x000000ff3700720c */ /* 0x000fe20003f05270 */
[----:B------:R-:W-:Y:S01]  /*2e80*/  FMUL.FTZ R111, R14, R91 ;  /* 0x0000005b0e6f7220 */ /* 0x000fe20000410000 */
[----:B------:R-:W-:Y:S01]  /*2e90*/  ISETP.GE.AND P1, PT, R18, RZ, PT ;  /* 0x000000ff1200720c */ /* 0x000fe20003f26270 */
[----:B------:R-:W-:Y:S01]  /*2ea0*/  HFMA2 R114, -RZ, RZ, 0, 0 ;  /* 0x00000000ff727431 */ /* 0x000fe200000001ff */
[----:B------:R-:W-:Y:S01]  /*2eb0*/  LOP3.LUT P4, RZ, R124, 0x4, RZ, 0xc0, !PT ;  /* 0x000000047cff7812 */ /* 0x000fe2000788c0ff */
[----:B------:R-:W-:Y:S01]  /*2ec0*/  FMUL.FTZ R102, R102, R89 ;  /* 0x0000005966667220 */ /* 0x000fe20000410000 */
[----:B------:R-:W-:Y:S01]  /*2ed0*/  LOP3.LUT R124, R124, 0xffffffdf, RZ, 0xc0, !PT ;  /* 0xffffffdf7c7c7812 */ /* 0x000fe200078ec0ff */
[----:B------:R-:W-:Y:S01]  /*2ee0*/  FMUL.FTZ R104, R104, R87 ;  /* 0x0000005768687220 */ /* 0x000fe20000410000 */
[----:B-1----:R-:W1:Y:S01]  /*2ef0*/  MUFU.RCP R13, R13 ;  /* 0x0000000d000d7308 */ /* 0x002e620000001000 */
[----:B------:R-:W-:Y:S01]  /*2f00*/  FMUL.FTZ R106, R106, R85 ;  /* 0x000000556a6a7220 */ /* 0x000fe20000410000 */
[----:B------:R-:W-:Y:S01]  /*2f10*/  FMUL.FTZ R108, R108, R83 ;  /* 0x000000536c6c7220 */ /* 0x000fe20000410000 */
[----:B------:R-:W-:Y:S01]  /*2f20*/  FMUL.FTZ R110, R110, R79 ;  /* 0x0000004f6e6e7220 */ /* 0x000fe20000410000 */
[----:B------:R-:W-:Y:S01]  /*2f30*/  IMAD.MOV.U32 R113, RZ, RZ, RZ ;  /* 0x000000ffff717224 */ /* 0x000fe200078e00ff */
[----:B------:R-:W-:Y:S01]  /*2f40*/  MOV R116, R49 ;  /* 0x0000003100747202 */ /* 0x000fe20000000f00 */
[----:B------:R-:W-:Y:S01]  /*2f50*/  IMAD.MOV.U32 R115, RZ, RZ, R51 ;  /* 0x000000ffff737224 */ /* 0x000fe200078e0033 */
[----:B------:R-:W-:-:S02]  /*2f60*/  UIADD3 UR8, UPT, UPT, UR6, 0x860, URZ ;  /* 0x0000086006087890 */ /* 0x000fc4000fffe0ff */
[----:B------:R-:W-:Y:S01]  /*2f70*/  @P4 LOP3.LUT R124, R124, 0x20, RZ, 0xfc, !PT ;  /* 0x000000207c7c4812 */ /* 0x000fe200078efcff */
[----:B------:R-:W-:Y:S01]  /*2f80*/  UIADD3 UR7, UPT, UPT, -UR7, URZ, URZ ;  /* 0x000000ff07077290 */ /* 0x000fe2000fffe1ff */
[----:B--2---:R-:W-:Y:S01]  /*2f90*/  SHF.L.U64.HI R23, R22, 0x2, R23 ;  /* 0x0000000216177819 */ /* 0x004fe20000010217 */
[----:B------:R-:W2:Y:S01]  /*2fa0*/  LDCU.64 UR12, c[0x0][0x460] ;  /* 0x00008c00ff0c77ac */ /* 0x000ea20008000a00 */
        /* <DEDUP_REMOVED lines=16> */
[----:B------:R-:W-:-:S03]  /*30b0*/  IMAD.MOV.U32 R11, RZ, RZ, R61 ;  /* 0x000000ffff0b7224 */ /* 0x000fc600078e003d */
[----:B------:R-:W-:-:S04]  /*30c0*/  ISETP.GT.U32.AND P3, PT, R15, R10, PT ;  /* 0x0000000a0f00720c */ /* 0x000fc80003f64070 */
[----:B------:R-:W4:Y:S01]  /*30d0*/  LDC.64 R20, c[0x0][0x3f0] ;  /* 0x0000fc00ff147b82 */ /* 0x000f220000000a00 */
[----:B0-----:R-:W-:-:S08]  /*30e0*/  SHF.L.U64.HI R19, R18, 0x2, R19 ;  /* 0x0000000212137819 */ /* 0x001fd00000010213 */
[----:B------:R-:W-:Y:S02]  /*30f0*/  @!P3 IMAD.IADD R10, R10, 0x1, -R15 ;  /* 0x000000010a0ab824 */ /* 0x000fe400078e0a0f */
[----:B------:R-:W-:Y:S01]  /*3100*/  @!P3 VIADD R117, R117, 0x1 ;  /* 0x000000017575b836 */ /* 0x000fe20000000000 */
[----:B------:R-:W-:Y:S02]  /*3110*/  IADD3 R26, P3, PT, R92, R46, RZ ;  /* 0x0000002e5c1a7210 */ /* 0x000fe40007f7e0ff */
[----:B------:R-:W-:Y:S02]  /*3120*/  ISETP.GE.U32.AND P2, PT, R10, R15, PT ;  /* 0x0000000f0a00720c */ /* 0x000fe40003f46070 */
[----:B------:R-:W-:Y:S01]  /*3130*/  MOV R10, R63 ;  /* 0x0000003f000a7202 */ /* 0x000fe20000000f00 */
[----:B------:R-:W-:Y:S01]  /*3140*/  IMAD.X R27, R3, 0x1, R65, P3 ;  /* 0x00000001031b7824 */ /* 0x000fe200018e0641 */
[----:B---3--:R-:W-:-:S03]  /*3150*/  SHF.L.U64.HI R17, R16, 0x2, R17 ;  /* 0x0000000210117819 */ /* 0x008fc60000010211 */
[----:B------:R-:W-:Y:S01]  /*3160*/  IMAD.WIDE.U32 R10, R4, UR4, R10 ;  /* 0x00000004040a7c25 */ /* 0x000fe2000f8e000a */
[----:B------:R-:W-:Y:S01]  /*3170*/  UMOV UR4, URZ ;  /* 0x000000ff00047c82 */ /* 0x000fe20008000000 */
[----:B----4-:R-:W-:-:S03]  /*3180*/  SHF.L.U64.HI R21, R20, 0x2, R21 ;  /* 0x0000000214157819 */ /* 0x010fc60000010215 */
[----:B------:R-:W-:Y:S02]  /*3190*/  IADD3 R119, PT, PT, R11, R119, RZ ;  /* 0x000000770b777210 */ /* 0x000fe40007ffe0ff */
[----:B------:R-:W-:Y:S02]  /*31a0*/  @P2 IADD3 R117, PT, PT, R117, 0x1, RZ ;  /* 0x0000000175752810 */ /* 0x000fe40007ffe0ff */
[----:B------:R-:W-:-:S03]  /*31b0*/  IADD3 R14, P2, PT, R94, R46, RZ ;  /* 0x0000002e5e0e7210 */ /* 0x000fc60007f5e0ff */
[----:B------:R-:W-:Y:S01]  /*31c0*/  @!P1 IMAD.MOV R117, RZ, RZ, -R117 ;  /* 0x000000ffff759224 */ /* 0x000fe200078e0a75 */
[----:B------:R-:W-:Y:S02]  /*31d0*/  IADD3.X R15, PT, PT, R3, R67, RZ, P2, !PT ;  /* 0x00000043030f7210 */ /* 0x000fe400017fe4ff */
[----:B-12---:R-:W-:-:S07]  /*31e0*/  @!P0 LOP3.LUT R117, RZ, R55, RZ, 0x33, !PT ;  /* 0x00000037ff758212 */ /* 0x006fce00078e33ff */
.L_x_885:
        /* <DEDUP_REMOVED lines=22> */
[----:B------:R-:W-:Y:S01]  /*3350*/  IMAD.MOV.U32 R24, RZ, RZ, R115 ;  /* 0x000000ffff187224 */ /* 0x000fe200078e0073 */
[----:B------:R-:W-:-:S05]  /*3360*/  MOV R25, R116 ;  /* 0x0000007400197202 */ /* 0x000fca0000000f00 */
[----:B------:R0:W5:Y:S01]  /*3370*/  LDG.E R130, desc[UR10][R24.64] ;  /* 0x0000000a18827981 */ /* 0x000162000c1e1900 */
[-C--:B------:R-:W-:Y:S02]  /*3380*/  ISETP.GE.U32.AND P6, PT, R80, R45.reuse, PT ;  /* 0x0000002d5000720c */ /* 0x080fe40003fc6070 */
[----:B------:R-:W-:Y:S02]  /*3390*/  P2R R132, PR, RZ, 0x1 ;  /* 0x00000001ff847803 */ /* 0x000fe40000000000 */
[----:B------:R-:W-:Y:S01]  /*33a0*/  ISETP.GE.AND P0, PT, R68, R45, PT ;  /* 0x0000002d4400720c */ /* 0x000fe20003f06270 */
[----:B------:R-:W-:Y:S01]  /*33b0*/  IMAD.MOV.U32 R148, RZ, RZ, RZ ;  /* 0x000000ffff947224 */ /* 0x000fe200078e00ff */
        /* <DEDUP_REMOVED lines=14> */
[----:B-1----:R-:W-:Y:S01]  /*34a0*/  FSEL R32, R24, 1, !P6 ;  /* 0x3f80000018207808 */ /* 0x002fe20007000000 */
[----:B--2---:R-:W-:Y:S01]  /*34b0*/  FMUL.FTZ R121, R102, R121 ;  /* 0x0000007966797220 */ /* 0x004fe20000410000 */
[----:B0-----:R-:W-:-:S04]  /*34c0*/  FMUL.FTZ R25, R104, R25 ;  /* 0x0000001968197220 */ /* 0x001fc80000410000 */
[----:B------:R-:W-:Y:S02]  /*34d0*/  FSEL R33, R121, RZ, !P6 ;  /* 0x000000ff79217208 */ /* 0x000fe40007000000 */
[----:B------:R-:W-:-:S04]  /*34e0*/  ISETP.GE.U32.AND P6, PT, R76, R45, PT ;  /* 0x0000002d4c00720c */ /* 0x000fc80003fc6070 */
[----:B------:R-:W-:Y:S02]  /*34f0*/  FSEL R35, R25, RZ, !P6 ;  /* 0x000000ff19237208 */ /* 0x000fe40007000000 */
[----:B------:R-:W0:Y:S01]  /*3500*/  LDS R25, [R0+0x8] ;  /* 0x0000080000197984 */ /* 0x000e220000000800 */
[----:B------:R-:W-:-:S06]  /*3510*/  FMUL.FTZ R28, R130, R87 ;  /* 0x00000057821c7220 */ /* 0x000fcc0000410000 */
[----:B------:R-:W1:Y:S02]  /*3520*/  MUFU.EX2 R28, R28 ;  /* 0x0000001c001c7308 */ /* 0x000e640000000800 */
[----:B-1----:R-:W-:Y:S02]  /*3530*/  FSEL R34, R28, 1, !P6 ;  /* 0x3f8000001c227808 */ /* 0x002fe40007000000 */
[----:B------:R-:W-:Y:S01]  /*3540*/  ISETP.GE.U32.AND P6, PT, R74, R45, PT ;  /* 0x0000002d4a00720c */ /* 0x000fe20003fc6070 */
[----:B0-----:R-:W-:-:S05]  /*3550*/  FMUL.FTZ R25, R106, R25 ;  /* 0x000000196a197220 */ /* 0x001fca0000410000 */
[----:B------:R-:W-:Y:S02]  /*3560*/  FSEL R121, R25, RZ, !P6 ;  /* 0x000000ff19797208 */ /* 0x000fe40007000000 */
[----:B------:R-:W0:Y:S01]  /*3570*/  LDS R25, [R0+0xc] ;  /* 0x00000c0000197984 */ /* 0x000e220000000800 */
[----:B------:R-:W-:-:S06]  /*3580*/  FMUL.FTZ R24, R130, R85 ;  /* 0x0000005582187220 */ /* 0x000fcc0000410000 */
[----:B------:R-:W1:Y:S02]  /*3590*/  MUFU.EX2 R24, R24 ;  /* 0x0000001800187308 */ /* 0x000e640000000800 */
[----:B-1----:R-:W-:Y:S02]  /*35a0*/  FSEL R118, R24, 1, !P6 ;  /* 0x3f80000018767808 */ /* 0x002fe40007000000 */
[----:B------:R-:W-:Y:S01]  /*35b0*/  ISETP.GE.U32.AND P6, PT, R72, R45, PT ;  /* 0x0000002d4800720c */ /* 0x000fe20003fc6070 */
[----:B------:R-:W1:Y:S01]  /*35c0*/  LDS R24, [R0+0x10] ;  /* 0x0000100000187984 */ /* 0x000e620000000800 */
        /* <DEDUP_REMOVED lines=23> */
[----:B--2---:R-:W-:Y:S01]  /*3740*/  FSEL R126, R28, 1, !P6 ;  /* 0x3f8000001c7e7808 */ /* 0x004fe20007000000 */
[----:B-1----:R-:W-:Y:S01]  /*3750*/  FMUL.FTZ R24, R111, R24 ;  /* 0x000000186f187220 */ /* 0x002fe20000410000 */
[----:B------:R-:W-:-:S04]  /*3760*/  ISETP.GE.U32.AND P6, PT, R64, R45, PT ;  /* 0x0000002d4000720c */ /* 0x000fc80003fc6070 */
[----:B------:R-:W-:Y:S02]  /*3770*/  FSEL R129, R24, RZ, !P6 ;  /* 0x000000ff18817208 */ /* 0x000fe40007000000 */
[----:B---3--:R-:W-:Y:S02]  /*3780*/  FSEL R128, R29, 1, !P6 ;  /* 0x3f8000001d807808 */ /* 0x008fe40007000000 */
[----:B------:R-:W-:Y:S01]  /*3790*/  ISETP.GE.U32.AND P6, PT, R62, R45, PT ;  /* 0x0000002d3e00720c */ /* 0x000fe20003fc6070 */
[----:B0-----:R-:W-:Y:S01]  /*37a0*/  FMUL.FTZ R25, R112, R25 ;  /* 0x0000001970197220 */ /* 0x001fe20000410000 */
[----:B------:R-:W-:Y:S02]  /*37b0*/  IMAD.MOV.U32 R24, RZ, RZ, R26 ;  /* 0x000000ffff187224 */ /* 0x000fe400078e001a */
[----:B----4-:R-:W-:Y:S02]  /*37c0*/  FSEL R131, R130, 1, !P6 ;  /* 0x3f80000082837808 */ /* 0x010fe40007000000 */
[----:B------:R-:W-:-:S02]  /*37d0*/  FSEL R146, R25, RZ, !P6 ;  /* 0x000000ff19927208 */ /* 0x000fc40007000000 */
[----:B------:R-:W-:Y:S02]  /*37e0*/  MOV R25, R27 ;  /* 0x0000001b00197202 */ /* 0x000fe40000000f00 */
[----:B------:R-:W-:Y:S02]  /*37f0*/  CS2R R26, SRZ ;  /* 0x00000000001a7805 */ /* 0x000fe4000001ff00 */
[C---:B------:R-:W-:Y:S02]  /*3800*/  LOP3.LUT P6, RZ, R124.reuse, 0x2, RZ, 0xc0, !PT ;  /* 0x000000027cff7812 */ /* 0x040fe400078cc0ff */
[----:B------:R-:W-:Y:S02]  /*3810*/  LOP3.LUT R124, R124, 0xfffffffb, RZ, 0xc0, !PT ;  /* 0xfffffffb7c7c7812 */ /* 0x000fe400078ec0ff */
[----:B------:R-:W-:Y:S02]  /*3820*/  CS2R R28, SRZ ;  /* 0x00000000001c7805 */ /* 0x000fe4000001ff00 */
[----:B------:R-:W-:Y:S01]  /*3830*/  CS2R R30, SRZ ;  /* 0x00000000001e7805 */ /* 0x000fe2000001ff00 */
[----:B------:R-:W2:Y:S01]  /*3840*/  @!P0 LDG.E R26, desc[UR10][R24.64+-0x200] ;  /* 0xfffe000a181a8981 */ /* 0x000ea2000c1e1900 */
[----:B------:R-:W-:-:S02]  /*3850*/  @P0 LOP3.LUT R124, R124, 0x4, RZ, 0xfc, !PT ;  /* 0x000000047c7c0812 */ /* 0x000fc400078efcff */
[----:B------:R-:W-:Y:S01]  /*3860*/  ISETP.NE.AND P0, PT, R132, RZ, PT ;  /* 0x000000ff8400720c */ /* 0x000fe20003f05270 */
[----:B------:R-:W3:Y:S01]  /*3870*/  @!P1 LDG.E R29, desc[UR10][R24.64+-0x80] ;  /* 0xffff800a181d9981 */ /* 0x000ee2000c1e1900 */
[----:B------:R-:W-:-:S03]  /*3880*/  MOV R133, RZ ;  /* 0x000000ff00857202 */ /* 0x000fc60000000f00 */
        /* <DEDUP_REMOVED lines=39> */
.L_x_881:
[----:B------:R-:W-:Y:S01]  /*3b00*/  LOP3.LUT P6, RZ, R124, 0x10, RZ, 0xc0, !PT ;  /* 0x000000107cff7812 */ /* 0x000fe200078cc0ff */
[----:B------:R-:W-:-:S12]  /*3b10*/  IMAD.MOV.U32 R27, RZ, RZ, RZ ;  /* 0x000000ffff1b7224 */ /* 0x000fd800078e00ff */
[----:B------:R-:W-:Y:S05]  /*3b20*/  @!P6 BRA `(.L_x_880) ;  /* 0x00000000000ce947 */ /* 0x000fea0003800000 */
[----:B------:R-:W-:-:S04]  /*3b30*/  IADD3 R28, P6, PT, R63, R113, RZ ;  /* 0x000000713f1c7210 */ /* 0x000fc80007fde0ff */
[----:B------:R-:W-:-:S05]  /*3b40*/  IADD3.X R29, PT, PT, R61, R114, RZ, P6, !PT ;  /* 0x000000723d1d7210 */ /* 0x000fca00037fe4ff */
[----:B------:R0:W5:Y:S04]  /*3b50*/  LDG.E R27, desc[UR10][R28.64] ;  /* 0x0000000a1c1b7981 */ /* 0x000168000c1e1900 */
.L_x_880:
        /* <DEDUP_REMOVED lines=55> */
[----:B0-----:R-:W-:Y:S01]  /*3ed0*/  @!P6 IMAD.MOV.U32 R148, RZ, RZ, R26 ;  /* 0x000000ffff94e224 */ /* 0x001fe200078e001a */
[----:B-1---5:R-:W-:Y:S01]  /*3ee0*/  @!P6 MOV R137, R27 ;  /* 0x0000001b0089e202 */ /* 0x022fe20000000f00 */
        /* <DEDUP_REMOVED lines=38> */
.L_x_884:
[----:B------:R-:W-:Y:S02]  /*4150*/  ISETP.NE.AND P6, PT, R47, R82, PT ;  /* 0x000000522f00720c */ /* 0x000fe40003fc5270 */
[----:B------:R-:W-:Y:S02]  /*4160*/  P2R R26, PR, RZ, 0x1 ;  /* 0x00000001ff1a7803 */ /* 0x000fe40000000000 */
[----:B------:R-:W-:-:S13]  /*4170*/  ISETP.NE.OR P6, PT, R28, RZ, P6 ;  /* 0x000000ff1c00720c */ /* 0x000fda00037c5670 */
[----:B------:R-:W-:-:S04]  /*4180*/  @!P6 IADD3 R28, P0, PT, R63, R113, RZ ;  /* 0x000000713f1ce210 */ /* 0x000fc80007f1e0ff */
[----:B------:R-:W-:Y:S02]  /*4190*/  @!P6 IADD3.X R29, PT, PT, R61, R114, RZ, P0, !PT ;  /* 0x000000723d1de210 */ /* 0x000fe400007fe4ff */
[----:B------:R-:W-:-:S03]  /*41a0*/  ISETP.NE.AND P0, PT, R26, RZ, PT ;  /* 0x000000ff1a00720c */ /* 0x000fc60003f05270 */
[----:B------:R0:W-:Y:S10]  /*41b0*/  @!P6 STG.E desc[UR10][R28.64], R27 ;  /* 0x0000001b1c00e986 */ /* 0x0001f4000c10190a */
.L_x_883:
[----:B------:R-:W-:Y:S05]  /*41c0*/  BSYNC.RECONVERGENT B0 ;  /* 0x0000000000007941 */ /* 0x000fea0003800200 */
.L_x_882:
[----:B------:R-:W-:Y:S01]  /*41d0*/  LEA R26, P6, R20, R24, 0x2 ;  /* 0x00000018141a7211 */ /* 0x000fe200078c10ff */
[----:B------:R-:W-:Y:S01]  /*41e0*/  UIADD3 UR4, UP0, UPT, UR4, UR12, URZ ;  /* 0x0000000c04047290 */ /* 0x000fe2000ff1e0ff */
[----:B------:R-:W-:Y:S01]  /*41f0*/  FFMA.FTZ R107, R130, R133, R107 ;  /* 0x00000085826b7223 */ /* 0x000fe2000001006b */
[----:B------:R-:W-:Y:S01]  /*4200*/  UIADD3 UR7, UPT, UPT, UR7, 0x1, URZ ;  /* 0x0000000107077890 */ /* 0x000fe2000fffe0ff */
[----:B--2---:R-:W-:Y:S01]  /*4210*/  FFMA.FTZ R105, R132, R135, R105 ;  /* 0x0000008784697223 */ /* 0x004fe20000010069 */
[----:B01----:R-:W-:Y:S01]  /*4220*/  IMAD.X R27, R25, 0x1, R21, P6 ;  /* 0x00000001191b7824 */ /* 0x003fe200030e0615 */
[----:B------:R-:W-:Y:S01]  /*4230*/  LEA R14, P6, R22, R14, 0x2 ;  /* 0x0000000e160e7211 */ /* 0x000fe200078c10ff */
[----:B------:R-:W-:Y:S01]  /*4240*/  UIADD3.X UR5, UPT, UPT, UR5, UR13, URZ, UP0, !UPT ;  /* 0x0000000d05057290 */ /* 0x000fe200087fe4ff */
[----:B---3--:R-:W-:Y:S01]  /*4250*/  FFMA.FTZ R103, R134, R118, R103 ;  /* 0x0000007686677223 */ /* 0x008fe20000010067 */
[----:B------:R-:W-:Y:S01]  /*4260*/  UISETP.NE.AND UP0, UPT, UR7, URZ, UPT ;  /* 0x000000ff0700728c */ /* 0x000fe2000bf05270 */
[----:B------:R-:W-:Y:S01]  /*4270*/  IADD3.X R15, PT, PT, R15, R23, RZ, P6, !PT ;  /* 0x000000170f0f7210 */ /* 0x000fe200037fe4ff */
[----:B----4-:R-:W-:Y:S01]  /*4280*/  FFMA.FTZ R101, R136, R120, R101 ;  /* 0x0000007888657223 */ /* 0x010fe20000010065 */
[----:B------:R-:W-:Y:S01]  /*4290*/  LEA R115, P6, R16, R115, 0x2 ;  /* 0x0000007310737211 */ /* 0x000fe200078c10ff */
[----:B------:R-:W-:Y:S01]  /*42a0*/  FFMA.FTZ R99, R138, R122, R99 ;  /* 0x0000007a8a637223 */ /* 0x000fe20000010063 */
[----:B------:R-:W-:Y:S01]  /*42b0*/  FFMA.FTZ R97, R140, R126, R97 ;  /* 0x0000007e8c617223 */ /* 0x000fe20000010061 */
[----:B------:R-:W-:Y:S01]  /*42c0*/  FFMA.FTZ R95, R142, R128, R95 ;  /* 0x000000808e5f7223 */ /* 0x000fe2000001005f */
[----:B------:R-:W-:Y:S01]  /*42d0*/  FFMA.FTZ R93, R144, R131, R93 ;  /* 0x00000083905d7223 */ /* 0x000fe2000001005d */
[----:B------:R-:W-:Y:S01]  /*42e0*/  IMAD.X R116, R116, 0x1, R17, P6 ;  /* 0x0000000174747824 */ /* 0x000fe200030e0611 */
[----:B------:R-:W-:Y:S01]  /*42f0*/  LEA R113, P6, R18, R113, 0x2 ;  /* 0x0000007112717211 */ /* 0x000fe200078c10ff */
[----:B------:R-:W-:-:S03]  /*4300*/  UIADD3 UR8, UPT, UPT, UR8, 0x8, URZ ;  /* 0x0000000808087890 */ /* 0x000fc6000fffe0ff */
[----:B------:R-:W-:Y:S01]  /*4310*/  IADD3.X R114, PT, PT, R114, R19, RZ, P6, !PT ;  /* 0x0000001372727210 */ /* 0x000fe200037fe4ff */
[----:B------:R-:W-:Y:S08]  /*4320*/  BRA.U UP0, `(.L_x_885) ;  /* 0xffffffed00b07547 */ /* 0x000ff0000b83ffff */
.L_x_879:
[----:B------:R-:W0:Y:S01]  /*4330*/  LDCU.128 UR12, c[0x0][0x430] ;  /* 0x00008600ff0c77ac */ /* 0x000e220008000c00 */
[----:B------:R-:W-:Y:S01]  /*4340*/  IMAD.MOV.U32 R79, RZ, RZ, RZ ;  /* 0x000000ffff4f7224 */ /* 0x000fe200078e00ff */
[----:B------:R-:W-:Y:S01]  /*4350*/  BAR.SYNC.DEFER_BLOCKING 0x0 ;  /* 0x0000000000007b1d */ /* 0x000fe20000010000 */
[----:B------:R-:W-:Y:S02]  /*4360*/  P2R R18, PR, RZ, 0x20 ;  /* 0x00000020ff127803 */ /* 0x000fe40000000000 */
[----:B------:R-:W-:-:S03]  /*4370*/  LOP3.LUT P5, RZ, R124, 0x4, RZ, 0xc0, !PT ;  /* 0x000000047cff7812 */ /* 0x000fc600078ac0ff */
[----:B------:R-:W1:Y:S01]  /*4380*/  LDCU.64 UR4, c[0x0][0x4a8] ;  /* 0x00009500ff0477ac */ /* 0x000e620008000a00 */
[----:B0-----:R-:W-:Y:S02]  /*4390*/  IMAD R12, R73, UR12, RZ ;  /* 0x0000000c490c7c24 */ /* 0x001fe4000f8e02ff */
[----:B------:R-:W-:-:S04]  /*43a0*/  IMAD.WIDE.U32 R10, R77, UR12, R78 ;  /* 0x0000000c4d0a7c25 */ /* 0x000fc8000f8e004e */
[----:B------:R-:W-:Y:S01]  /*43b0*/  IMAD R13, R77, UR13, R12 ;  /* 0x0000000d4d0d7c24 */ /* 0x000fe2000f8e020c */
[----:B------:R-:W-:Y:S04]  /*43c0*/  STS [R0], R107 ;  /* 0x0000006b00007388 */ /* 0x000fe80000000800 */
[----:B------:R-:W-:Y:S01]  /*43d0*/  IADD3 R11, PT, PT, R11, R13, RZ ;  /* 0x0000000d0b0b7210 */ /* 0x000fe20007ffe0ff */
[----:B------:R-:W-:Y:S02]  /*43e0*/  STS [R0+0x4], R105 ;  /* 0x0000046900007388 */ /* 0x000fe40000000800 */
[C---:B------:R-:W-:Y:S02]  /*43f0*/  IMAD.WIDE.U32 R10, R75.reuse, UR14, R10 ;  /* 0x0000000e4b0a7c25 */ /* 0x040fe4000f8e000a */
[----:B------:R-:W-:Y:S02]  /*4400*/  STS [R0+0x8], R103 ;  /* 0x0000086700007388 */ /* 0x000fe40000000800 */
        /* <DEDUP_REMOVED lines=8> */
[----:B0-----:R-:W-:-:S03]  /*4490*/  IMAD R12, R73, UR12, RZ ;  /* 0x0000000c490c7c24 */ /* 0x001fc6000f8e02ff */
[----:B------:R-:W-:Y:S01]  /*44a0*/  STS [R0+0x1c], R93 ;  /* 0x00001c5d00007388 */ /* 0x000fe20000000800 */
[----:B------:R-:W-:Y:S01]  /*44b0*/  IMAD.WIDE.U32 R10, R77, UR12, R78 ;  /* 0x0000000c4d0a7c25 */ /* 0x000fe2000f8e004e */
[----:B------:R-:W-:-:S03]  /*44c0*/  NOP ;  /* 0x0000000000007918 */ /* 0x000fc60000000000 */
[----:B------:R-:W-:Y:S01]  /*44d0*/  IMAD R15, R77, UR13, R12 ;  /* 0x0000000d4d0f7c24 */ /* 0x000fe2000f8e020c */
[----:B------:R-:W-:Y:S04]  /*44e0*/  LDS R17, [R42+0x80] ;  /* 0x000080002a117984 */ /* 0x000fe80000000800 */
[----:B------:R-:W-:Y:S01]  /*44f0*/  IADD3 R11, PT, PT, R11, R15, RZ ;  /* 0x0000000f0b0b7210 */ /* 0x000fe20007ffe0ff */
[----:B------:R-:W-:Y:S02]  /*4500*/  LDS R19, [R41+0x100] ;  /* 0x0001000029137984 */ /* 0x000fe40000000800 */
[C---:B------:R-:W-:Y:S02]  /*4510*/  IMAD.WIDE.U32 R10, R75.reuse, UR14, R10 ;  /* 0x0000000e4b0a7c25 */ /* 0x040fe4000f8e000a */
[----:B------:R-:W-:Y:S02]  /*4520*/  LDS R15, [R43] ;  /* 0x000000002b0f7984 */ /* 0x000fe40000000800 */
[----:B------:R-:W-:Y:S01]  /*4530*/  IMAD R14, R75, UR15, R11 ;  /* 0x0000000f4b0e7c24 */ /* 0x000fe2000f8e020b */
[----:B------:R-:W-:Y:S01]  /*4540*/  IADD3 R11, P6, PT, R68, R10, RZ ;  /* 0x0000000a440b7210 */ /* 0x000fe20007fde0ff */
[----:B------:R-:W-:Y:S01]  /*4550*/  LDS R21, [R40+0x180] ;  /* 0x0001800028157984 */ /* 0x000fe20000000800 */
[----:B------:R-:W0:Y:S03]  /*4560*/  LDCU.128 UR12, c[0x0][0x440] ;  /* 0x00008800ff0c77ac */ /* 0x000e260008000c00 */
[----:B------:R-:W-:Y:S01]  /*4570*/  IMAD.X R14, RZ, RZ, R14, P6 ;  /* 0x000000ffff0e7224 */ /* 0x000fe200030e060e */
[C---:B-1----:R-:W-:Y:S01]  /*4580*/  LEA R12, P6, R13.reuse, UR4, 0x2 ;  /* 0x000000040d0c7c11 */ /* 0x042fe2000f8c10ff */
[----:B------:R-:W-:Y:S03]  /*4590*/  LDS R23, [R39+0x200] ;  /* 0x0002000027177984 */ /* 0x000fe60000000800 */
[----:B------:R-:W-:Y:S01]  /*45a0*/  LEA.HI.X R13, R13, UR5, R16, 0x2, P6 ;  /* 0x000000050d0d7c11 */ /* 0x000fe2000b0f1410 */
[----:B------:R-:W1:Y:S01]  /*45b0*/  LDCU.64 UR4, c[0x0][0x4b8] ;  /* 0x00009700ff0477ac */ /* 0x000e620008000a00 */
[----:B------:R-:W-:Y:S04]  /*45c0*/  LDS R25, [R38+0x280] ;  /* 0x0002800026197984 */ /* 0x000fe80000000800 */
[----:B------:R-:W-:Y:S04]  /*45d0*/  LDS R27, [R37+0x300] ;  /* 0x00030000251b7984 */ /* 0x000fe80000000800 */
[----:B------:R-:W-:Y:S01]  /*45e0*/  LDS R29, [R36+0x380] ;  /* 0x00038000241d7984 */ /* 0x000fe20000000800 */
[----:B-1----:R-:W-:-:S04]  /*45f0*/  LEA R10, P6, R11, UR4, 0x2 ;  /* 0x000000040b0a7c11 */ /* 0x002fc8000f8c10ff */
[----:B------:R-:W-:Y:S01]  /*4600*/  LEA.HI.X R11, R11, UR5, R14, 0x2, P6 ;  /* 0x000000050b0b7c11 */ /* 0x000fe2000b0f140e */
[----:B------:R-:W1:Y:S01]  /*4610*/  LDCU.64 UR4, c[0x0][0x4c0] ;  /* 0x00009800ff0477ac */ /* 0x000e620008000a00 */
[----:B------:R-:W-:-:S13]  /*4620*/  ISETP.NE.AND P6, PT, R53, RZ, PT ;  /* 0x000000ff3500720c */ /* 0x000fda0003fc5270 */
[----:B------:R-:W-:Y:S01]  /*4630*/  @!P6 STS [UR6+0x420], R45 ;  /* 0x0004202dff00e988 */ /* 0x000fe20008000806 */
[----:B------:R-:W-:Y:S06]  /*4640*/  BAR.SYNC.DEFER_BLOCKING 0x0 ;  /* 0x0000000000007b1d */ /* 0x000fec0000010000 */
[----:B------:R-:W2:Y:S02]  /*4650*/  LDS R31, [UR6+0x420] ;  /* 0x00042006ff1f7984 */ /* 0x000ea40008000800 */
[----:B--2---:R-:W-:-:S13]  /*4660*/  ISETP.GE.AND P6, PT, R68, R31, PT ;  /* 0x0000001f4400720c */ /* 0x004fda0003fc6270 */
[----:B------:R2:W-:Y:S01]  /*4670*/  @!P6 STG.E desc[UR10][R12.64], R15 ;  /* 0x0000000f0c00e986 */ /* 0x0005e2000c10190a */
[----:B------:R-:W-:Y:S02]  /*4680*/  ISETP.GE.AND P6, PT, R60, R31, PT ;  /* 0x0000001f3c00720c */ /* 0x000fe40003fc6270 */
[----:B--2---:R-:W-:-:S11]  /*4690*/  CS2R R14, SRZ ;  /* 0x00000000000e7805 */ /* 0x004fd6000001ff00 */
        /* <DEDUP_REMOVED lines=15> */
[----:B--2---:R-:W-:Y:S02]  /*4790*/  CS2R R16, SRZ ;  /* 0x0000000000107805 */ /* 0x004fe4000001ff00 */
[----:B---3--:R-:W-:Y:S01]  /*47a0*/  CS2R R12, SRZ ;  /* 0x00000000000c7805 */ /* 0x008fe2000001ff00 */
        /* <DEDUP_REMOVED lines=22> */
[----:B------:R-:W2:Y:S04]  /*4910*/  LDS R14, [R0+0xc] ;  /* 0x00000c00000e7984 */ /* 0x000ea80000000800 */
[----:B------:R-:W3:Y:S04]  /*4920*/  LDS R10, [R0+0x4] ;  /* 0x00000400000a7984 */ /* 0x000ee80000000800 */
[----:B------:R-:W4:Y:S04]  /*4930*/  LDS R11, [R0+0x8] ;  /* 0x00000800000b7984 */ /* 0x000f280000000800 */
[----:B------:R-:W5:Y:S04]  /*4940*/  LDS R15, [R0+0x10] ;  /* 0x00001000000f7984 */ /* 0x000f680000000800 */
[----:B------:R-:W0:Y:S04]  /*4950*/  LDS R16, [R0+0x14] ;  /* 0x0000140000107984 */ /* 0x000e280000000800 */
[----:B------:R-:W1:Y:S04]  /*4960*/  LDS R17, [R0+0x18] ;  /* 0x0000180000117984 */ /* 0x000e680000000800 */
[----:B------:R-:W1:Y:S04]  /*4970*/  LDS R20, [R0] ;  /* 0x0000000000147984 */ /* 0x000e680000000800 */
[----:B------:R-:W1:Y:S01]  /*4980*/  LDS R13, [R0+0x1c] ;  /* 0x00001c00000d7984 */ /* 0x000e620000000800 */
[----:B--2---:R-:W-:Y:S01]  /*4990*/  FMUL.FTZ R21, R14, -1.4426950216293334961 ;  /* 0xbfb8aa3b0e157820 */ /* 0x004fe20000410000 */
[----:B---3--:R-:W-:-:S05]  /*49a0*/  FMUL.FTZ R18, R10, -1.4426950216293334961 ;  /* 0xbfb8aa3b0a127820 */ /* 0x008fca0000410000 */
[----:B------:R-:W2:Y:S01]  /*49b0*/  MUFU.EX2 R21, R21 ;  /* 0x0000001500157308 */ /* 0x000ea20000000800 */
[----:B----4-:R-:W-:Y:S01]  /*49c0*/  FMUL.FTZ R19, R11, -1.4426950216293334961 ;  /* 0xbfb8aa3b0b137820 */ /* 0x010fe20000410000 */
[----:B-----5:R-:W-:-:S06]  /*49d0*/  FMUL.FTZ R22, R15, -1.4426950216293334961 ;  /* 0xbfb8aa3b0f167820 */ /* 0x020fcc0000410000 */
[----:B------:R-:W3:Y:S01]  /*49e0*/  MUFU.EX2 R18, R18 ;  /* 0x0000001200127308 */ /* 0x000ee20000000800 */
[----:B0-----:R-:W-:Y:S01]  /*49f0*/  FMUL.FTZ R23, R16, -1.4426950216293334961 ;  /* 0xbfb8aa3b10177820 */ /* 0x001fe20000410000 */
[----:B-1----:R-:W-:-:S06]  /*4a00*/  FMUL.FTZ R24, R17, -1.4426950216293334961 ;  /* 0xbfb8aa3b11187820 */ /* 0x002fcc0000410000 */
[----:B------:R-:W0:Y:S01]  /*4a10*/  MUFU.EX2 R19, R19 ;  /* 0x0000001300137308 */ /* 0x000e220000000800 */
[----:B--2---:R-:W-:Y:S01]  /*4a20*/  FADD.FTZ R21, R21, 1 ;  /* 0x3f80000015157421 */ /* 0x004fe20000010000 */
[----:B------:R-:W-:Y:S01]  /*4a30*/  FMUL.FTZ R12, R20, -1.4426950216293334961 ;  /* 0xbfb8aa3b140c7820 */ /* 0x000fe20000410000 */
[----:B------:R-:W-:-:S05]  /*4a40*/  FMUL.FTZ R25, R13, -1.4426950216293334961 ;  /* 0xbfb8aa3b0d197820 */ /* 0x000fca0000410000 */
[----:B------:R-:W1:Y:S01]  /*4a50*/  MUFU.EX2 R22, R22 ;  /* 0x0000001600167308 */ /* 0x000e620000000800 */
[----:B---3--:R-:W-:-:S07]  /*4a60*/  FADD.FTZ R18, R18, 1 ;  /* 0x3f80000012127421 */ /* 0x008fce0000010000 */
        /* <DEDUP_REMOVED lines=8> */
[----:B------:R-:W0:Y:S01]  /*4af0*/  MUFU.RCP R29, R18 ;  /* 0x00000012001d7308 */ /* 0x000e220000001000 */
[----:B-1----:R-:W-:-:S07]  /*4b00*/  FADD.FTZ R12, R12, 1 ;  /* 0x3f8000000c0c7421 */ /* 0x002fce0000010000 */
[----:B------:R-:W1:Y:S01]  /*4b10*/  MUFU.RCP R26, R19 ;  /* 0x00000013001a7308 */ /* 0x000e620000001000 */
[----:B--2---:R-:W-:Y:S01]  /*4b20*/  FADD.FTZ R25, R25, 1 ;  /* 0x3f80000019197421 */ /* 0x004fe20000010000 */
[----:B------:R-:W-:Y:S06]  /*4b30*/  BAR.SYNC.DEFER_BLOCKING 0x0 ;  /* 0x0000000000007b1d */ /* 0x000fec0000010000 */
[----:B------:R-:W2:Y:S01]  /*4b40*/  MUFU.RCP R21, R21 ;  /* 0x0000001500157308 */ /* 0x000ea20000001000 */
[----:B0-----:R-:W-:-:S04]  /*4b50*/  FMUL.FTZ R10, R10, R29 ;  /* 0x0000001d0a0a7220 */ /* 0x001fc80000410000 */
[----:B------:R-:W-:-:S03]  /*4b60*/  FMUL.FTZ R105, R10, R105 ;  /* 0x000000690a697220 */ /* 0x000fc60000410000 */
[----:B------:R1:W0:Y:S08]  /*4b70*/  MUFU.RCP R27, R12 ;  /* 0x0000000c001b7308 */ /* 0x0002300000001000 */
[----:B------:R-:W3:Y:S01]  /*4b80*/  MUFU.RCP R22, R22 ;  /* 0x0000001600167308 */ /* 0x000ee20000001000 */
[----:B-1----:R-:W-:Y:S01]  /*4b90*/  FMUL.FTZ R12, R11, R26 ;  /* 0x0000001a0b0c7220 */ /* 0x002fe20000410000 */
[----:B--2---:R-:W-:Y:S01]  /*4ba0*/  FMUL.FTZ R14, R14, R21 ;  /* 0x000000150e0e7220 */ /* 0x004fe20000410000 */
[----:B------:R-:W-:Y:S02]  /*4bb0*/  STS [R0+0x4], R105 ;  /* 0x0000046900007388 */ /* 0x000fe40000000800 */
[----:B------:R-:W-:Y:S01]  /*4bc0*/  FMUL.FTZ R103, R12, R103 ;  /* 0x000000670c677220 */ /* 0x000fe20000410000 */
[----:B------:R-:W-:-:S02]  /*4bd0*/  FMUL.FTZ R101, R14, R101 ;  /* 0x000000650e657220 */ /* 0x000fc40000410000 */
[----:B------:R-:W1:Y:S01]  /*4be0*/  MUFU.RCP R23, R23 ;  /* 0x0000001700177308 */ /* 0x000e620000001000 */
[----:B0-----:R-:W-:Y:S01]  /*4bf0*/  FMUL.FTZ R20, R20, R27 ;  /* 0x0000001b14147220 */ /* 0x001fe20000410000 */
[----:B------:R-:W-:Y:S03]  /*4c00*/  STS [R0+0x8], R103 ;  /* 0x0000086700007388 */ /* 0x000fe60000000800 */
[----:B------:R-:W-:Y:S01]  /*4c10*/  FMUL.FTZ R107, R20, R107 ;  /* 0x0000006b146b7220 */ /* 0x000fe20000410000 */
[----:B------:R-:W-:Y:S02]  /*4c20*/  STS [R0+0xc], R101 ;  /* 0x00000c6500007388 */ /* 0x000fe40000000800 */
[----:B------:R-:W0:Y:S01]  /*4c30*/  MUFU.RCP R24, R24 ;  /* 0x0000001800187308 */ /* 0x000e220000001000 */
[----:B---3--:R-:W-:Y:S01]  /*4c40*/  FMUL.FTZ R10, R15, R22 ;  /* 0x000000160f0a7220 */ /* 0x008fe20000410000 */
[----:B------:R-:W-:Y:S03]  /*4c50*/  STS [R0], R107 ;  /* 0x0000006b00007388 */ /* 0x000fe60000000800 */
[----:B------:R-:W-:Y:S01]  /*4c60*/  FMUL.FTZ R99, R10, R99 ;  /* 0x000000630a637220 */ /* 0x000fe20000410000 */
[----:B------:R-:W-:Y:S01]  /*4c70*/  IMAD.WIDE.U32 R10, R77, UR12, R78 ;  /* 0x0000000c4d0a7c25 */ /* 0x000fe2000f8e004e */
[----:B------:R-:W-:Y:S01]  /*4c80*/  IADD3 R78, PT, PT, R45, R78, RZ ;  /* 0x0000004e2d4e7210 */ /* 0x000fe20007ffe0ff */
[----:B------:R-:W2:Y:S02]  /*4c90*/  MUFU.RCP R18, R25 ;  /* 0x0000001900127308 */ /* 0x000ea40000001000 */
[----:B-1----:R-:W-:Y:S01]  /*4ca0*/  FMUL.FTZ R16, R16, R23 ;  /* 0x0000001710107220 */ /* 0x002fe20000410000 */
[----:B------:R-:W-:Y:S03]  /*4cb0*/  STS [R0+0x10], R99 ;  /* 0x0000106300007388 */ /* 0x000fe60000000800 */
[----:B------:R-:W-:Y:S01]  /*4cc0*/  FMUL.FTZ R97, R16, R97 ;  /* 0x0000006110617220 */ /* 0x000fe20000410000 */
[----:B0-----:R-:W-:-:S04]  /*4cd0*/  FMUL.FTZ R12, R17, R24 ;  /* 0x00000018110c7220 */ /* 0x001fc80000410000 */
[----:B------:R-:W-:Y:S01]  /*4ce0*/  STS [R0+0x14], R97 ;  /* 0x0000146100007388 */ /* 0x000fe20000000800 */
[----:B------:R-:W-:Y:S01]  /*4cf0*/  FMUL.FTZ R95, R12, R95 ;  /* 0x0000005f0c5f7220 */ /* 0x000fe20000410000 */
[----:B--2---:R-:W-:-:S04]  /*4d00*/  FMUL.FTZ R14, R13, R18 ;  /* 0x000000120d0e7220 */ /* 0x004fc80000410000 */
[----:B------:R0:W-:Y:S01]  /*4d10*/  STS [R0+0x18], R95 ;  /* 0x0000185f00007388 */ /* 0x0001e20000000800 */
[----:B------:R-:W-:-:S05]  /*4d20*/  FMUL.FTZ R93, R14, R93 ;  /* 0x0000005d0e5d7220 */ /* 0x000fca0000410000 */
[----:B------:R1:W-:Y:S01]  /*4d30*/  STS [R0+0x1c], R93 ;  /* 0x00001c5d00007388 */ /* 0x0003e20000000800 */
[----:B------:R-:W-:-:S03]  /*4d40*/  NOP ;  /* 0x0000000000007918 */ /* 0x000fc60000000000 */
[----:B------:R-:W-:Y:S01]  /*4d50*/  LDS R43, [R43] ;  /* 0x000000002b2b7984 */ /* 0x000fe20000000800 */
[----:B0-----:R-:W-:Y:S01]  /*4d60*/  MOV R95, R67 ;  /* 0x00000043005f7202 */ /* 0x001fe20000000f00 */
[----:B-1----:R-:W-:Y:S02]  /*4d70*/  IMAD R0, R73, UR12, RZ ;  /* 0x0000000c49007c24 */ /* 0x002fe4000f8e02ff */
[----:B------:R-:W-:Y:S01]  /*4d80*/  LDS R13, [R42+0x80] ;  /* 0x000080002a0d7984 */ /* 0x000fe20000000800 */
[----:B------:R-:W-:Y:S01]  /*4d90*/  MOV R93, R65 ;  /* 0x00000041005d7202 */ /* 0x000fe20000000f00 */
[----:B------:R-:W-:Y:S02]  /*4da0*/  IMAD.WIDE.U32 R94, R45, 0x4, R94 ;  /* 0x000000042d5e7825 */ /* 0x000fe400078e005e */
[----:B------:R-:W-:Y:S02]  /*4db0*/  LDS R41, [R41+0x100] ;  /* 0x0001000029297984 */ /* 0x000fe40000000800 */
[----:B------:R-:W-:-:S02]  /*4dc0*/  IMAD R23, R77, UR13, R0 ;  /* 0x0000000d4d177c24 */ /* 0x000fc4000f8e0200 */
[----:B------:R-:W-:Y:S01]  /*4dd0*/  LDS R15, [R40+0x180] ;  /* 0x00018000280f7984 */ /* 0x000fe20000000800 */
[----:B------:R-:W-:Y:S02]  /*4de0*/  IMAD.WIDE.U32 R92, R45, 0x4, R92 ;  /* 0x000000042d5c7825 */ /* 0x000fe400078e005c */
[----:B------:R-:W-:Y:S01]  /*4df0*/  IADD3 R11, PT, PT, R11, R23, RZ ;  /* 0x000000170b0b7210 */ /* 0x000fe20007ffe0ff */
[----:B------:R-:W-:Y:S01]  /*4e00*/  LDS R39, [R39+0x200] ;  /* 0x0002000027277984 */ /* 0x000fe20000000800 */
[----:B------:R-:W-:Y:S01]  /*4e10*/  IMAD.MOV.U32 R67, RZ, RZ, R95 ;  /* 0x000000ffff437224 */ /* 0x000fe200078e005f */
[----:B------:R-:W-:Y:S02]  /*4e20*/  MOV R65, R93 ;  /* 0x0000005d00417202 */ /* 0x000fe40000000f00 */
[----:B------:R-:W-:Y:S01]  /*4e30*/  LDS R17, [R38+0x280] ;  /* 0x0002800026117984 */ /* 0x000fe20000000800 */
[----:B------:R-:W-:-:S03]  /*4e40*/  IMAD.WIDE.U32 R10, R75, UR14, R10 ;  /* 0x0000000e4b0a7c25 */ /* 0x000fc6000f8e000a */
[----:B------:R-:W-:Y:S01]  /*4e50*/  LDS R37, [R37+0x300] ;  /* 0x0003000025257984 */ /* 0x000fe20000000800 */
[----:B------:R-:W-:Y:S01]  /*4e60*/  IMAD R0, R75, UR15, R11 ;  /* 0x0000000f4b007c24 */ /* 0x000fe2000f8e020b */
[----:B------:R-:W-:Y:S02]  /*4e70*/  IADD3 R11, P0, PT, R68, R10, RZ ;  /* 0x0000000a440b7210 */ /* 0x000fe40007f1e0ff */
[----:B------:R-:W-:Y:S02]  /*4e80*/  LDS R19, [R36+0x380] ;  /* 0x0003800024137984 */ /* 0x000fe40000000800 */
[C---:B------:R-:W-:Y:S01]  /*4e90*/  LEA R10, P3, R11.reuse, UR4, 0x2 ;  /* 0x000000040b0a7c11 */ /* 0x040fe2000f8610ff */
[----:B------:R-:W-:Y:S01]  /*4ea0*/  IMAD.X R0, RZ, RZ, R0, P0 ;  /* 0x000000ffff007224 */ /* 0x000fe200000e0600 */
[----:B------:R-:W-:Y:S01]  /*4eb0*/  @!P6 STS [UR6+0x420], R45 ;  /* 0x0004202dff00e988 */ /* 0x000fe20008000806 */
[----:B------:R-:W-:Y:S03]  /*4ec0*/  BAR.SYNC.DEFER_BLOCKING 0x0 ;  /* 0x0000000000007b1d */ /* 0x000fe60000010000 */
[----:B------:R-:W-:-:S03]  /*4ed0*/  LEA.HI.X R11, R11, UR5, R0, 0x2, P3 ;  /* 0x000000050b0b7c11 */ /* 0x000fc600098f1400 */
        /* <DEDUP_REMOVED lines=20> */
.L_x_887:
        /* <DEDUP_REMOVED lines=14> */
.L_x_7951:


//--------------------- .text._Z25selective_scan_fwd_kernelI32Selective_Scan_fwd_kernel_traitsILi32ELi8ELi1ELb1ELb1ELb1ELb0ELb0EfffEEv13SSMParamsBase --------------------------
	.section	.text._Z25selective_scan_fwd_kernelI32Selective_Scan_fwd_kernel_traitsILi32ELi8ELi1ELb1ELb1ELb1ELb0ELb0EfffEEv13SSMParamsBase,"ax",@progbits
	.align	128
        .global         _Z25selective_scan_fwd_kernelI32Selective_Scan_fwd_kernel_traitsILi32ELi8ELi1ELb1ELb1ELb1ELb0ELb0EfffEEv13SSMParamsBase
        .type           _Z25selective_scan_fwd_kernelI32Selective_Scan_fwd_kernel_traitsILi32ELi8ELi1ELb1ELb1ELb1ELb0ELb0EfffEEv13SSMParamsBase,@function
        .size           _Z25selective_scan_fwd_kernelI32Selective_Scan_fwd_kernel_traitsILi32ELi8ELi1ELb1ELb1ELb1ELb0ELb0EfffEEv13SSMParamsBase,(.L_x_7952 - _Z25selective_scan_fwd_kernelI32Selective_Scan_fwd_kernel_traitsILi32ELi8ELi1ELb1ELb1ELb1ELb0ELb0EfffEEv13SSMParamsBase)
        .other          _Z25selective_scan_fwd_kernelI32Selective_Scan_fwd_kernel_traitsILi32ELi8ELi1ELb1ELb1ELb1ELb0ELb0EfffEEv13SSMParamsBase,@"STO_CUDA_ENTRY STV_DEFAULT"
_Z25selective_scan_fwd_kernelI32Selective_Scan_fwd_kernel_traitsILi32ELi8ELi1ELb1ELb1ELb1ELb0ELb0EfffEEv13SSMParamsBase:
.text._Z25selective_scan_fwd_kernelI32Selective_Scan_fwd_kernel_traitsILi32ELi8ELi1ELb1ELb1ELb1ELb0ELb0EfffEEv13SSMParamsBase:
        /* <DEDUP_REMOVED lines=15> */
[----:B------:R-:W-:-:S02]  /*00f0*/  ISETP.NE.AND.EX P3, PT, R7, RZ, PT, P3 ;  /* 0x000000ff0700720c */ /* 0x000fc40003f65330 */
[----:B------:R-:W-:Y:S02]  /*0100*/  PLOP3.LUT P0, PT, PT, PT, PT, 0x80, 0x8 ;  /* 0x000000000008781c */ /* 0x000fe40003f0f070 */
[----:B------:R-:W-:-:S09]  /*0110*/  MOV R19, R0 ;  /* 0x0000000000137202 */ /* 0x000fd20000000f00 */
        /* <DEDUP_REMOVED lines=20> */
.L_x_888:
[----:B-----5:R-:W-:Y:S02]  /*0260*/  ISETP.EQ.U32.AND P3, PT, R19, UR4, PT ;  /* 0x0000000413007c0c */ /* 0x020fe4000bf62070 */
[----:B------:R-:W-:-:S04]  /*0270*/  SHF.R.S32.HI R31, RZ, 0x1f, R19 ;  /* 0x0000001fff1f7819 */ /* 0x000fc80000011413 */
[----:B------:R-:W-:-:S13]  /*0280*/  ISETP.EQ.AND.EX P3, PT, R31, UR5, PT, P3 ;  /* 0x000000051f007c0c */ /* 0x000fda000bf62330 */
[----:B------:R-:W-:Y:S05]  /*0290*/  @P1 EXIT P3 ;  /* 0x000000000000194d */ /* 0x000fea0001800000 */
[----:B------:R-:W1:Y:S01]  /*02a0*/  LDC R11, c[0x0][0x394] ;  /* 0x0000e500ff0b7b82 */ /* 0x000e620000000800 */
[----:B------:R-:W0:Y:S01]  /*02b0*/  S2R R2, SR_CTAID.Y ;  /* 0x0000000000027919 */ /* 0x000e220000002600 */
[----:B------:R-:W-:-:S06]  /*02c0*/  ISETP.NE.AND P2, PT, R8, RZ, P2 ;  /* 0x000000ff0800720c */ /* 0x000fcc0001745270 */
[----:B------:R-:W2:Y:S08]  /*02d0*/  LDC.64 R88, c[0x0][0x408] ;  /* 0x00010200ff587b82 */ /* 0x000eb00000000a00 */
[----:B------:R-:W3:Y:S01]  /*02e0*/  LDC.64 R14, c[0x0][0x410] ;  /* 0x00010400ff0e7b82 */ /* 0x000ee20000000a00 */
[----:B-1----:R-:W-:-:S07]  /*02f0*/  IABS R7, R11 ;  /* 0x0000000b00077213 */ /* 0x002fce0000000000 */
[----:B------:R-:W1:Y:S01]  /*0300*/  LDC.64 R74, c[0x0][0x490] ;  /* 0x00012400ff4a7b82 */ /* 0x000e620000000a00 */
[----:B------:R-:W4:Y:S07]  /*0310*/  I2F.RP R3, R7 ;  /* 0x0000000700037306 */ /* 0x000f2e0000209400 */
[----:B------:R-:W5:Y:S08]  /*0320*/  LDC.64 R24, c[0x0][0x3e0] ;  /* 0x0000f800ff187b82 */ /* 0x000f700000000a00 */
[----:B------:R-:W5:Y:S01]  /*0330*/  LDC.64 R86, c[0x0][0x418] ;  /* 0x00010600ff567b82 */ /* 0x000f620000000a00 */
[----:B----4-:R-:W4:Y:S07]  /*0340*/  MUFU.RCP R3, R3 ;  /* 0x0000000300037308 */ /* 0x010f2e0000001000 */
[----:B------:R-:W5:Y:S08]  /*0350*/  LDC.64 R16, c[0x0][0x3d8] ;  /* 0x0000f600ff107b82 */ /* 0x000f700000000a00 */
[----:B------:R-:W1:Y:S01]  /*0360*/  LDC.U8 R18, c[0x0][0x3a9] ;  /* 0x0000ea40ff127b82 */ /* 0x000e620000000000 */
[----:B----4-:R-:W-:-:S04]  /*0370*/  IADD3 R4, PT, PT, R3, 0xffffffe, RZ ;  /* 0x0ffffffe03047810 */ /* 0x010fc80007ffe0ff */
[----:B------:R4:W0:Y:S03]  /*0380*/  F2I.FTZ.U32.TRUNC.NTZ R5, R4 ;  /* 0x0000000400057305 */ /* 0x000826000021f000 */
[----:B------:R-:W5:Y:S01]  /*0390*/  LDC.64 R26, c[0x0][0x3f8] ;  /* 0x0000fe00ff1a7b82 */ /* 0x000f620000000a00 */
[----:B----4-:R-:W-:-:S07]  /*03a0*/  HFMA2 R4, -RZ, RZ, 0, 0 ;  /* 0x00000000ff047431 */ /* 0x010fce00000001ff */
[----:B------:R-:W4:Y:S01]  /*03b0*/  LDC.64 R20, c[0x0][0x498] ;  /* 0x00012600ff147b82 */ /* 0x000f220000000a00 */
[----:B0-----:R-:W-:-:S07]  /*03c0*/  IMAD.MOV R6, RZ, RZ, -R5 ;  /* 0x000000ffff067224 */ /* 0x001fce00078e0a05 */
[----:B------:R-:W0:Y:S01]  /*03d0*/  LDC.64 R22, c[0x0][0x478] ;  /* 0x00011e00ff167b82 */ /* 0x000e220000000a00 */
[----:B------:R-:W-:Y:S01]  /*03e0*/  IMAD R13, R6, R7, RZ ;  /* 0x00000007060d7224 */ /* 0x000fe200078e02ff */
[----:B------:R-:W-:-:S03]  /*03f0*/  IABS R6, R2 ;  /* 0x0000000200067213 */ /* 0x000fc60000000000 */
[----:B------:R-:W-:-:S03]  /*0400*/  IMAD.HI.U32 R5, R5, R13, R4 ;  /* 0x0000000d05057227 */ /* 0x000fc600078e0004 */
[----:B------:R-:W2:Y:S03]  /*0410*/  LDC.64 R12, c[0x0][0x400] ;  /* 0x00010000ff0c7b82 */ /* 0x000ea60000000a00 */
[----:B------:R-:W-:-:S05]  /*0420*/  IMAD.HI.U32 R3, R5, R6, RZ ;  /* 0x0000000605037227 */ /* 0x000fca00078e00ff */
[----:B------:R-:W-:Y:S01]  /*0430*/  IADD3 R5, PT, PT, -R3, RZ, RZ ;  /* 0x000000ff03057210 */ /* 0x000fe20007ffe1ff */
[----:B------:R-:W0:Y:S04]  /*0440*/  LDC.64 R28, c[0x0][0x480] ;  /* 0x00012000ff1c7b82 */ /* 0x000e280000000a00 */
[----:B------:R-:W-:-:S05]  /*0450*/  IMAD R6, R7, R5, R6 ;  /* 0x0000000507067224 */ /* 0x000fca00078e0206 */
[----:B------:R-:W-:Y:S01]  /*0460*/  ISETP.GT.U32.AND P4, PT, R7, R6, PT ;  /* 0x000000060700720c */ /* 0x000fe20003f84070 */
[----:B--2---:R-:W-:-:S04]  /*0470*/  IMAD.WIDE.U32 R4, R0, R12, RZ ;  /* 0x0000000c00047225 */ /* 0x004fc800078e00ff */
[----:B------:R-:W-:Y:S02]  /*0480*/  IMAD R5, R0, R13, R5 ;  /* 0x0000000d00057224 */ /* 0x000fe400078e0205 */
[----:B------:R-:W2:Y:S06]  /*0490*/  LDC.64 R12, c[0x0][0x3c0] ;  /* 0x0000f000ff0c7b82 */ /* 0x000eac0000000a00 */
[----:B------:R-:W-:Y:S01]  /*04a0*/  @!P4 IMAD.IADD R6, R6, 0x1, -R7 ;  /* 0x000000010606c824 */ /* 0x000fe200078e0a07 */
[----:B------:R-:W-:Y:S01]  /*04b0*/  @!P4 IADD3 R3, PT, PT, R3, 0x1, RZ ;  /* 0x000000010303c810 */ /* 0x000fe20007ffe0ff */
[----:B------:R-:W-:Y:S01]  /*04c0*/  IMAD.WIDE.U32 R4, R2, R88, R4 ;  /* 0x0000005802047225 */ /* 0x000fe200078e0004 */
[----:B------:R-:W-:-:S02]  /*04d0*/  ISETP.NE.AND P4, PT, R11, RZ, PT ;  /* 0x000000ff0b00720c */ /* 0x000fc40003f85270 */
[----:B------:R-:W-:Y:S01]  /*04e0*/  ISETP.GE.U32.AND P5, PT, R6, R7, PT ;  /* 0x000000070600720c */ /* 0x000fe20003fa6070 */
[C---:B------:R-:W-:Y:S01]  /*04f0*/  IMAD R89, R2.reuse, R89, R5 ;  /* 0x0000005902597224 */ /* 0x040fe200078e0205 */
[----:B------:R-:W-:-:S04]  /*0500*/  LOP3.LUT R6, R2, R11, RZ, 0x3c, !PT ;  /* 0x0000000b02067212 */ /* 0x000fc800078e3cff */
[----:B------:R-:W-:Y:S01]  /*0510*/  ISETP.GE.AND P3, PT, R6, RZ, PT ;  /* 0x000000ff0600720c */ /* 0x000fe20003f66270 */
[----:B---3--:R-:W-:-:S04]  /*0520*/  IMAD.WIDE.U32 R6, R0, R14, RZ ;  /* 0x0000000e00067225 */ /* 0x008fc800078e00ff */
[----:B------:R-:W-:Y:S02]  /*0530*/  IMAD R7, R0, R15, R7 ;  /* 0x0000000f00077224 */ /* 0x000fe400078e0207 */
[----:B------:R-:W-:Y:S02]  /*0540*/  @P5 IADD3 R3, PT, PT, R3, 0x1, RZ ;  /* 0x0000000103035810 */ /* 0x000fe40007ffe0ff */
[----:B-1----:R-:W-:Y:S01]  /*0550*/  ISETP.NE.AND P5, PT, R18, RZ, PT ;  /* 0x000000ff1200720c */ /* 0x002fe20003fa5270 */
[----:B--2---:R-:W-:-:S04]  /*0560*/  IMAD.WIDE.U32 R14, R0, R12, RZ ;  /* 0x0000000c000e7225 */ /* 0x004fc800078e00ff */
[----:B------:R-:W-:Y:S01]  /*0570*/  @!P3 IMAD.MOV R3, RZ, RZ, -R3 ;  /* 0x000000ffff03b224 */ /* 0x000fe200078e0a03 */
[----:B------:R-:W-:Y:S01]  /*0580*/  @!P4 LOP3.LUT R3, RZ, R11, RZ, 0x33, !PT ;  /* 0x0000000bff03c212 */ /* 0x000fe200078e33ff */
[----:B------:R-:W-:Y:S01]  /*0590*/  IMAD R15, R0, R13, R15 ;  /* 0x0000000d000f7224 */ /* 0x000fe200078e020f */
[----:B------:R-:W-:Y:S01]  /*05a0*/  LEA R74, P3, R4, R74, 0x2 ;  /* 0x0000004a044a7211 */ /* 0x000fe200078610ff */
[----:B-----5:R-:W-:Y:S01]  /*05b0*/  IMAD.WIDE.U32 R12, R2, R86, R6 ;  /* 0x00000056020c7225 */ /* 0x020fe200078e0006 */
[----:B------:R-:W-:Y:S02]  /*05c0*/  SHF.R.S32.HI R11, RZ, 0x1f, R3 ;  /* 0x0000001fff0b7819 */ /* 0x000fe40000011403 */
[----:B------:R-:W-:Y:S01]  /*05d0*/  LEA.HI.X R89, R4, R75, R89, 0x2, P3 ;  /* 0x0000004b04597211 */ /* 0x000fe200018f1459 */
[----:B------:R-:W-:Y:S01]  /*05e0*/  IMAD.WIDE.U32 R4, R0, R24, RZ ;  /* 0x0000001800047225 */ /* 0x000fe200078e00ff */
[----:B----4-:R-:W-:-:S03]  /*05f0*/  LEA R86, P3, R12, R20, 0x2 ;  /* 0x000000140c567211 */ /* 0x010fc600078610ff */
[C---:B------:R-:W-:Y:S02]  /*0600*/  IMAD R6, R11.reuse, R16, RZ ;  /* 0x000000100b067224 */ /* 0x040fe400078e02ff */
[----:B------:R-:W-:Y:S02]  /*0610*/  IMAD R5, R0, R25, R5 ;  /* 0x0000001900057224 */ /* 0x000fe400078e0205 */
[----:B------:R-:W-:Y:S02]  /*0620*/  IMAD R8, R11, R26, RZ ;  /* 0x0000001a0b087224 */ /* 0x000fe400078e02ff */
[----:B------:R-:W-:-:S04]  /*0630*/  IMAD.WIDE.U32 R14, R3, R16, R14 ;  /* 0x00000010030e7225 */ /* 0x000fc800078e000e */
[C---:B------:R-:W-:Y:S02]  /*0640*/  IMAD R7, R3.reuse, R17, R6 ;  /* 0x0000001103077224 */ /* 0x040fe400078e0206 */
[----:B------:R-:W-:Y:S01]  /*0650*/  IMAD.WIDE.U32 R16, R3, R26, R4 ;  /* 0x0000001a03107225 */ /* 0x000fe200078e0004 */
[----:B0-----:R-:W-:Y:S02]  /*0660*/  LEA R4, P4, R14, R22, 0x2 ;  /* 0x000000160e047211 */ /* 0x001fe400078810ff */
[----:B------:R-:W-:Y:S01]  /*0670*/  IADD3 R5, PT, PT, R15, R7, RZ ;  /* 0x000000070f057210 */ /* 0x000fe20007ffe0ff */
[----:B------:R-:W-:Y:S01]  /*0680*/  IMAD R3, R3, R27, R8 ;  /* 0x0000001b03037224 */ /* 0x000fe200078e0208 */
[----:B------:R-:W-:Y:S01]  /*0690*/  LEA R6, P6, R16, R28, 0x2 ;  /* 0x0000001c10067211 */ /* 0x000fe200078c10ff */
[----:B------:R-:W-:Y:S01]  /*06a0*/  IMAD R87, R2, R87, R13 ;  /* 0x0000005702577224 */ /* 0x000fe200078e020d */
[----:B------:R-:W-:Y:S02]  /*06b0*/  LEA.HI.X R5, R14, R23, R5, 0x2, P4 ;  /* 0x000000170e057211 */ /* 0x000fe400020f1405 */
[----:B------:R-:W-:-:S02]  /*06c0*/  IADD3 R7, PT, PT, R17, R3, RZ ;  /* 0x0000000311077210 */ /* 0x000fc40007ffe0ff */
        /* <DEDUP_REMOVED lines=10> */
.L_x_889:
        /* <DEDUP_REMOVED lines=11> */
.L_x_890:
        /* <DEDUP_REMOVED lines=17> */
[----:B------:R-:W0:Y:S01]  /*0930*/  LDC R11, c[0x0][0x3ac] ;  /* 0x0000eb00ff0b7b82 */ /* 0x000e220000000800 */
[----:B---3--:R-:W-:Y:S02]  /*0940*/  ISETP.NE.U32.AND P4, PT, R16, RZ, PT ;  /* 0x000000ff1000720c */ /* 0x008fe40003f85070 */
[----:B------:R-:W-:-:S02]  /*0950*/  SEL R26, R10, RZ, !P0 ;  /* 0x000000ff0a1a7207 */ /* 0x000fc40004000000 */
[----:B------:R-:W-:Y:S02]  /*0960*/  SEL R27, R9, RZ, !P0 ;  /* 0x000000ff091b7207 */ /* 0x000fe40004000000 */
[----:B------:R-:W-:Y:S02]  /*0970*/  ISETP.NE.AND.EX P4, PT, R17, RZ, PT, P4 ;  /* 0x000000ff1100720c */ /* 0x000fe40003f85340 */
[----:B------:R-:W-:Y:S02]  /*0980*/  MOV R9, RZ ;  /* 0x000000ff00097202 */ /* 0x000fe40000000f00 */
[----:B----4-:R-:W-:-:S04]  /*0990*/  ISETP.NE.U32.AND P0, PT, R22, RZ, PT ;  /* 0x000000ff1600720c */ /* 0x010fc80003f05070 */
[----:B------:R-:W-:Y:S01]  /*09a0*/  ISETP.NE.AND.EX P0, PT, R23, RZ, PT, P0 ;  /* 0x000000ff1700720c */ /* 0x000fe20003f05300 */
[----:B--2---:R-:W-:-:S05]  /*09b0*/  @!P6 IMAD.WIDE R12, R15, 0x4, R26 ;  /* 0x000000040f0ce825 */ /* 0x004fca00078e021a */
[----:B------:R1:W5:Y:S01]  /*09c0*/  @!P6 LDG.E R19, desc[UR10][R12.64] ;  /* 0x0000000a0c13e981 */ /* 0x000362000c1e1900 */
[C---:B------:R-:W-:Y:S01]  /*09d0*/  @!P3 LEA R20, P6, R0.reuse, R20, 0x2 ;  /* 0x000000140014b211 */ /* 0x040fe200078c10ff */
[----:B------:R-:W-:Y:S02]  /*09e0*/  HFMA2 R18, -RZ, RZ, 0, 0 ;  /* 0x00000000ff127431 */ /* 0x000fe400000001ff */
[----:B------:R-:W-:Y:S01]  /*09f0*/  IMAD.MOV.U32 R10, RZ, RZ, RZ ;  /* 0x000000ffff0a7224 */ /* 0x000fe200078e00ff */
[----:B------:R-:W-:Y:S02]  /*0a00*/  @!P3 LEA.HI.X R21, R0, R21, RZ, 0x2, P6 ;  /* 0x000000150015b211 */ /* 0x000fe400030f14ff */
[C---:B------:R-:W-:Y:S01]  /*0a10*/  @P4 LEA R14, P6, R2.reuse, R16, 0x2 ;  /* 0x00000010020e4211 */ /* 0x040fe200078c10ff */
[----:B-1----:R-:W1:Y:S03]  /*0a20*/  LDC.64 R12, c[0x0][0x4f8] ;  /* 0x00013e00ff0c7b82 */ /* 0x002e660000000a00 */
[C---:B------:R-:W-:Y:S01]  /*0a30*/  @P4 LEA.HI.X R15, R2.reuse, R17, RZ, 0x2, P6 ;  /* 0x00000011020f4211 */ /* 0x040fe200030f14ff */
[----:B------:R2:W5:Y:S01]  /*0a40*/  @!P3 LDG.E R18, desc[UR10][R20.64] ;  /* 0x0000000a1412b981 */ /* 0x000562000c1e1900 */
[----:B------:R-:W-:-:S03]  /*0a50*/  @P0 LEA R16, P6, R2, R22, 0x2 ;  /* 0x0000001602100211 */ /* 0x000fc600078c10ff */
[----:B------:R2:W5:Y:S01]  /*0a60*/  @P4 LDG.E R9, desc[UR10][R14.64] ;  /* 0x0000000a0e094981 */ /* 0x000562000c1e1900 */
[----:B------:R-:W-:Y:S02]  /*0a70*/  @P0 LEA.HI.X R17, R2, R23, RZ, 0x2, P6 ;  /* 0x0000001702110211 */ /* 0x000fe400030f14ff */
[----:B------:R-:W3:Y:S03]  /*0a80*/  LDC.64 R22, c[0x0][0x500] ;  /* 0x00014000ff167b82 */ /* 0x000ee60000000a00 */
[----:B------:R2:W5:Y:S01]  /*0a90*/  @P0 LDG.E R10, desc[UR10][R16.64] ;  /* 0x0000000a100a0981 */ /* 0x000562000c1e1900 */
[----:B-1----:R-:W-:Y:S02]  /*0aa0*/  ISETP.EQ.U32.AND P3, PT, R12, RZ, PT ;  /* 0x000000ff0c00720c */ /* 0x002fe40003f62070 */
[----:B---3--:R-:W-:-:S04]  /*0ab0*/  ISETP.NE.U32.AND P0, PT, R22, RZ, PT ;  /* 0x000000ff1600720c */ /* 0x008fc80003f05070 */
[----:B------:R-:W-:-:S04]  /*0ac0*/  ISETP.NE.AND.EX P0, PT, R23, RZ, PT, P0 ;  /* 0x000000ff1700720c */ /* 0x000fc80003f05300 */
[----:B------:R-:W-:Y:S02]  /*0ad0*/  ISETP.EQ.OR.EX P0, PT, R13, RZ, !P0, P3 ;  /* 0x000000ff0d00720c */ /* 0x000fe40004702730 */
[----:B0-----:R-:W-:-:S11]  /*0ae0*/  SEL R11, R11, 0x800, P5 ;  /* 0x000008000b0b7807 */ /* 0x001fd60002800000 */
[----:B--2---:R-:W-:Y:S05]  /*0af0*/  @P0 BRA `(.L_x_891) ;  /* 0x0000000000600947 */ /* 0x004fea0003800000 */
[----:B------:R-:W-:Y:S01]  /*0b00*/  ISETP.NE.AND P0, PT, R0, RZ, PT ;  /* 0x000000ff0000720c */ /* 0x000fe20003f05270 */
[----:B------:R-:W0:-:S12]  /*0b10*/  LDC.64 R16, c[0x0][0x4f8] ;  /* 0x00013e00ff107b82 */ /* 0x000e180000000a00 */
[----:B------:R-:W1:Y:S01]  /*0b20*/  @P0 LDC.64 R14, c[0x0][0x500] ;  /* 0x00014000ff0e0b82 */ /* 0x000e620000000a00 */
[----:B------:R-:W-:-:S05]  /*0b30*/  @P0 IADD3 R13, PT, PT, R0, -0x1, RZ ;  /* 0xffffffff000d0810 */ /* 0x000fca0007ffe0ff */
[----:B-1----:R-:W-:-:S06]  /*0b40*/  @P0 IMAD.WIDE.U32 R14, R13, 0x4, R14 ;  /* 0x000000040d0e0825 */ /* 0x002fcc00078e000e */
[----:B------:R-:W2:Y:S01]  /*0b50*/  @P0 LDG.E R14, desc[UR10][R14.64] ;  /* 0x0000000a0e0e0981 */ /* 0x000ea2000c1e1900 */
[----:B------:R-:W-:Y:S01]  /*0b60*/  MOV R12, RZ ;  /* 0x000000ff000c7202 */ /* 0x000fe20000000f00 */
        /* <DEDUP_REMOVED lines=8> */
[C---:B------:R-:W-:Y:S01]  /*0bf0*/  ISETP.GT.AND P3, PT, R11.reuse, R22, PT ;  /* 0x000000160b00720c */ /* 0x040fe20003f64270 */
[----:B------:R-:W-:Y:S01]  /*0c00*/  IMAD.IADD R22, R11, 0x1, -R22 ;  /* 0x000000010b167824 */ /* 0x000fe200078e0a16 */
[----:B---3--:R-:W-:-:S04]  /*0c10*/  IADD3 R13, PT, PT, R21, -R12, RZ ;  /* 0x8000000c150d7210 */ /* 0x008fc80007ffe0ff */
[C---:B------:R-:W-:Y:S02]  /*0c20*/  ISETP.GT.AND P0, PT, R13.reuse, RZ, PT ;  /* 0x000000ff0d00720c */ /* 0x040fe40003f04270 */
[----:B------:R-:W-:Y:S02]  /*0c30*/  SEL R22, R22, RZ, P3 ;  /* 0x000000ff16167207 */ /* 0x000fe40001800000 */
[----:B------:R-:W-:Y:S02]  /*0c40*/  IADD3 R13, PT, PT, R13, 0x1, RZ ;  /* 0x000000010d0d7810 */ /* 0x000fe40007ffe0ff */
[----:B------:R-:W-:-:S05]  /*0c50*/  SEL R22, R22, RZ, P0 ;  /* 0x000000ff16167207 */ /* 0x000fca0000000000 */
[----:B-----5:R-:W-:Y:S01]  /*0c60*/  IMAD R14, R18, R11, R22 ;  /* 0x0000000b120e7224 */ /* 0x020fe200078e0216 */
[----:B------:R-:W-:Y:S06]  /*0c70*/  BRA `(.L_x_892) ;  /* 0x0000000000747947 */ /* 0x000fec0003800000 */
.L_x_891:
[-C--:B------:R-:W-:Y:S01]  /*0c80*/  IABS R17, R11.reuse ;  /* 0x0000000b00117213 */ /* 0x080fe20000000000 */
[----:B------:R-:W0:Y:S01]  /*0c90*/  LDC R14, c[0x0][0x388] ;  /* 0x0000e200ff0e7b82 */ /* 0x000e220000000800 */
[----:B-----5:R-:W-:Y:S02]  /*0ca0*/  IABS R18, R11 ;  /* 0x0000000b00127213 */ /* 0x020fe40000000000 */
[----:B------:R-:W1:Y:S02]  /*0cb0*/  I2F.RP R15, R17 ;  /* 0x00000011000f7306 */ /* 0x000e640000209400 */
[----:B------:R-:W-:-:S06]  /*0cc0*/  IADD3 R18, PT, PT, RZ, -R18, RZ ;  /* 0x80000012ff127210 */ /* 0x000fcc0007ffe0ff */
[----:B-1----:R-:W1:Y:S01]  /*0cd0*/  MUFU.RCP R15, R15 ;  /* 0x0000000f000f7308 */ /* 0x002e620000001000 */
[----:B0-----:R-:W-:Y:S02]  /*0ce0*/  IADD3 R14, PT, PT, R11, -0x1, R14 ;  /* 0xffffffff0b0e7810 */ /* 0x001fe40007ffe00e */
[----:B-1----:R-:W-:-:S05]  /*0cf0*/  IADD3 R12, PT, PT, R15, 0xffffffe, RZ ;  /* 0x0ffffffe0f0c7810 */ /* 0x002fca0007ffe0ff */
[----:B------:R0:W1:Y:S02]  /*0d00*/  F2I.FTZ.U32.TRUNC.NTZ R13, R12 ;  /* 0x0000000c000d7305 */ /* 0x000064000021f000 */
[----:B0-----:R-:W-:Y:S01]  /*0d10*/  MOV R12, RZ ;  /* 0x000000ff000c7202 */ /* 0x001fe20000000f00 */
        /* <DEDUP_REMOVED lines=8> */
[----:B------:R-:W-:Y:S02]  /*0da0*/  IMAD R12, R13, R12, R16 ;  /* 0x0000000c0d0c7224 */ /* 0x000fe400078e0210 */
[----:B------:R-:W-:-:S03]  /*0db0*/  IMAD.MOV.U32 R14, RZ, RZ, RZ ;  /* 0x000000ffff0e7224 */ /* 0x000fc600078e00ff */
[----:B------:R-:W-:-:S13]  /*0dc0*/  ISETP.GT.U32.AND P3, PT, R17, R12, PT ;  /* 0x0000000c1100720c */ /* 0x000fda0003f64070 */
[-C--:B------:R-:W-:Y:S02]  /*0dd0*/  @!P3 IADD3 R12, PT, PT, R12, -R17.reuse, RZ ;  /* 0x800000110c0cb210 */ /* 0x080fe40007ffe0ff */
[----:B------:R-:W-:Y:S02]  /*0de0*/  @!P3 IADD3 R13, PT, PT, R13, 0x1, RZ ;  /* 0x000000010d0db810 */ /* 0x000fe40007ffe0ff */
[----:B------:R-:W-:Y:S02]  /*0df0*/  ISETP.GE.U32.AND P0, PT, R12, R17, PT ;  /* 0x000000110c00720c */ /* 0x000fe40003f06070 */
[----:B------:R-:W-:Y:S02]  /*0e00*/  ISETP.NE.AND P3, PT, R11, RZ, PT ;  /* 0x000000ff0b00720c */ /* 0x000fe40003f65270 */
[----:B------:R-:W-:-:S09]  /*0e10*/  MOV R12, RZ ;  /* 0x000000ff000c7202 */ /* 0x000fd20000000f00 */
[----:B------:R-:W-:-:S05]  /*0e20*/  @P0 VIADD R13, R13, 0x1 ;  /* 0x000000010d0d0836 */ /* 0x000fca0000000000 */
[----:B------:R-:W-:Y:S02]  /*0e30*/  @!P4 IADD3 R13, PT, PT, -R13, RZ, RZ ;  /* 0x000000ff0d0dc210 */ /* 0x000fe40007ffe1ff */
[----:B------:R-:W-:-:S07]  /*0e40*/  @!P3 LOP3.LUT R13, RZ, R11, RZ, 0x33, !PT ;  /* 0x0000000bff0db212 */ /* 0x000fce00078e33ff */
.L_x_892:
[----:B------:R-:W-:-:S13]  /*0e50*/  ISETP.GE.AND P0, PT, R13, 0x1, PT ;  /* 0x000000010d00780c */ /* 0x000fda0003f06270 */
[----:B------:R-:W-:Y:S05]  /*0e60*/  @!P0 EXIT ;  /* 0x000000000000894d */ /* 0x000fea0003800000 */
[----:B------:R-:W0:Y:S01]  /*0e70*/  S2R R15, SR_TID.X ;  /* 0x00000000000f7919 */ /* 0x000e220000002100 */
[----:B------:R-:W1:Y:S01]  /*0e80*/  LDC.64 R22, c[0x0][0x470] ;  /* 0x00011c00ff167b82 */ /* 0x000e620000000a00 */
[----:B------:R-:W2:Y:S01]  /*0e90*/  LDCU.64 UR4, c[0x0][0x3b0] ;  /* 0x00007600ff0477ac */ /* 0x000ea20008000a00 */
[----:B------:R-:W-:Y:S01]  /*0ea0*/  IMAD.WIDE R62, R19, 0x4, RZ ;  /* 0x00000004133e7825 */ /* 0x000fe200078e02ff */
[----:B------:R-:W-:-:S05]  /*0eb0*/  IADD3 R18, PT, PT, R13, -0x1, RZ ;  /* 0xffffffff0d127810 */ /* 0x000fca0007ffe0ff */
[----:B------:R-:W3:Y:S01]  /*0ec0*/  LDC.64 R60, c[0x0][0x4e8] ;  /* 0x00013a00ff3c7b82 */ /* 0x000ee20000000a00 */
[----:B--2---:R-:W-:-:S04]  /*0ed0*/  IMAD.WIDE.U32 R20, R2, UR4, RZ ;  /* 0x0000000402147c25 */ /* 0x004fc8000f8e00ff */
[----:B------:R-:W-:Y:S01]  /*0ee0*/  IMAD R17, R2, UR5, R21 ;  /* 0x0000000502117c24 */ /* 0x000fe2000f8e0215 */
[C---:B-1----:R-:W-:Y:S02]  /*0ef0*/  LEA R16, P3, R20.reuse, R22, 0x2 ;  /* 0x0000001614107211 */ /* 0x042fe400078610ff */
[----:B------:R-:W-:Y:S02]  /*0f00*/  MOV R22, RZ ;  /* 0x000000ff00167202 */ /* 0x000fe40000000f00 */
[----:B------:R-:W-:Y:S02]  /*0f10*/  LEA.HI.X R17, R20, R23, R17, 0x2, P3 ;  /* 0x0000001714117211 */ /* 0x000fe400018f1411 */
[C---:B0-----:R-:W-:Y:S01]  /*0f20*/  SHF.L.U32 R21, R15.reuse, 0x1, RZ ;  /* 0x000000010f157819 */ /* 0x041fe200000006ff */
[----:B------:R-:W-:Y:S01]  /*0f30*/  IMAD.SHL.U32 R19, R15, 0x8, RZ ;  /* 0x000000080f137824 */ /* 0x000fe200078e00ff */
[C---:B---3--:R-:W-:Y:S02]  /*0f40*/  LEA R60, P0, R0.reuse, R60, 0x2 ;  /* 0x0000003c003c7211 */ /* 0x048fe400078010ff */
[----:B------:R-:W-:Y:S01]  /*0f50*/  LOP3.LUT R20, R21, 0x7c0, RZ, 0xc0, !PT ;  /* 0x000007c015147812 */ /* 0x000fe200078ec0ff */
[----:B------:R-:W-:Y:S01]  /*0f60*/  HFMA2 R21, -RZ, RZ, 0, 0 ;  /* 0x00000000ff157431 */ /* 0x000fe200000001ff */
[----:B------:R-:W-:Y:S01]  /*0f70*/  LEA.HI.X R61, R0, R61, RZ, 0x2, P0 ;  /* 0x0000003d003d7211 */ /* 0x000fe200000f14ff */
[C---:B------:R-:W-:Y:S01]  /*0f80*/  VIADD R23, R19.reuse, 0x1 ;  /* 0x0000000113177836 */ /* 0x040fe20000000000 */
[----:B------:R-:W-:Y:S01]  /*0f90*/  LOP3.LUT R20, R20, 0x1f, R15, 0xf8, !PT ;  /* 0x0000001f14147812 */ /* 0x000fe200078ef80f */
[C---:B------:R-:W-:Y:S01]  /*0fa0*/  VIADD R66, R19.reuse, 0x4 ;  /* 0x0000000413427836 */ /* 0x040fe20000000000 */
[C---:B------:R-:W-:Y:S01]  /*0fb0*/  IADD3 R24, PT, PT, R19.reuse, 0x2, RZ ;  /* 0x0000000213187810 */ /* 0x040fe20007ffe0ff */
[C---:B------:R-:W-:Y:S01]  /*0fc0*/  VIADD R69, R19.reuse, 0x7 ;  /* 0x0000000713457836 */ /* 0x040fe20000000000 */
[C---:B------:R-:W-:Y:S01]  /*0fd0*/  IADD3 R25, PT, PT, R19.reuse, 0x3, RZ ;  /* 0x0000000313197810 */ /* 0x040fe20007ffe0ff */
[----:B------:R-:W-:Y:S01]  /*0fe0*/  IMAD.WIDE.U32 R64, R20, 0x10, RZ ;  /* 0x0000001014407825 */ /* 0x000fe200078e00ff */
[----:B------:R-:W-:-:S02]  /*0ff0*/  IADD3 R67, PT, PT, R19, 0x5, RZ ;  /* 0x0000000513437810 */ /* 0x000fc40007ffe0ff */
[----:B------:R-:W-:Y:S02]  /*1000*/  IADD3 R68, PT, PT, R19, 0x6, RZ ;  /* 0x0000000613447810 */ /* 0x000fe40007ffe0ff */
[----:B------:R-:W-:-:S07]  /*1010*/  LOP3.LUT R71, R64, 0x200, RZ, 0xfc, !PT ;  /* 0x0000020040477812 */ /* 0x000fce00078efcff */
.L_x_916:
        /* <DEDUP_REMOVED lines=10> */
[----:B------:R-:W-:Y:S02]  /*10c0*/  MOV R52, R74 ;  /* 0x0000004a00347202 */ /* 0x000fe40000000f00 */
[----:B------:R-:W-:Y:S01]  /*10d0*/  MOV R53, R89 ;  /* 0x0000005900357202 */ /* 0x000fe20000000f00 */
[----:B--2---:R-:W-:Y:S01]  /*10e0*/  @P0 IMAD.IADD R73, R73, 0x1, -R30 ;  /* 0x0000000149490824 */ /* 0x004fe200078e0a1e */
[----:B0-----:R-:W-:-:S04]  /*10f0*/  @!P0 VIADDMNMX R73, R32, R31, R11, PT ;  /* 0x0000001f20498246 */ /* 0x001fc8000380010b */
[----:B------:R-:W-:-:S13]  /*1100*/  ISETP.GE.AND P0, PT, R73, 0x1, PT ;  /* 0x000000014900780c */ /* 0x000fda0003f06270 */
[----:B------:R-:W-:Y:S05]  /*1110*/  @!P0 EXIT ;  /* 0x000000000000894d */ /* 0x000fea0003800000 */
[----:B------:R-:W-:Y:S01]  /*1120*/  BAR.SYNC.DEFER_BLOCKING 0x0 ;  /* 0x0000000000007b1d */ /* 0x000fe20000010000 */
[----:B------:R-:W-:-:S05]  /*1130*/  IMAD.WIDE.U32 R28, R20, 0x10, R52 ;  /* 0x00000010141c7825 */ /* 0x000fca00078e0034 */
[----:B------:R-:W2:Y:S04]  /*1140*/  LDG.E.128 R44, desc[UR10][R28.64] ;  /* 0x0000000a1c2c7981 */ /* 0x000ea8000c1e1d00 */
[----:B------:R-:W3:Y:S01]  /*1150*/  LDG.E.128 R48, desc[UR10][R28.64+0x200] ;  /* 0x0002000a1c307981 */ /* 0x000ee2000c1e1d00 */
[----:B------:R-:W0:Y:S01]  /*1160*/  S2UR UR5, SR_CgaCtaId ;  /* 0x00000000000579c3 */ /* 0x000e220000008800 */
[----:B------:R-:W-:Y:S01]  /*1170*/  UMOV UR4, 0x400 ;  /* 0x0000040000047882 */ /* 0x000fe20000000000 */
[----:B------:R-:W-:Y:S01]  /*1180*/  IMAD.WIDE.U32 R54, R20, 0x10, R86 ;  /* 0x0000001014367825 */ /* 0x000fe200078e0056 */
[----:B------:R-:W1:Y:S01]  /*1190*/  S2R R75, SR_LANEID ;  /* 0x00000000004b7919 */ /* 0x000e620000000000 */
[----:B0-----:R-:W-:Y:S01]  /*11a0*/  ULEA UR4, UR5, UR4, 0x18 ;  /* 0x0000000405047291 */ /* 0x001fe2000f8ec0ff */
[----:B------:R-:W0:Y:S05]  /*11b0*/  LDCU.U8 UR5, c[0x0][0x3a8] ;  /* 0x00007500ff0577ac */ /* 0x000e2a0008000000 */
[----:B-1----:R-:W-:-:S05]  /*11c0*/  LEA R70, R75, UR4, 0x4 ;  /* 0x000000044b467c11 */ /* 0x002fca000f8e20ff */
[----:B------:R-:W-:Y:S01]  /*11d0*/  IMAD R72, R75, 0x10, R70 ;  /* 0x000000104b487824 */ /* 0x000fe200078e0246 */
[----:B--2---:R-:W-:Y:S04]  /*11e0*/  STS.128 [R70], R44 ;  /* 0x0000002c46007388 */ /* 0x004fe80000000c00 */
[----:B---3--:R-:W-:Y:S01]  /*11f0*/  STS.128 [R70+0x200], R48 ;  /* 0x0002003046007388 */ /* 0x008fe20000000c00 */
[----:B------:R-:W-:-:S03]  /*1200*/  NOP ;  /* 0x0000000000007918 */ /* 0x000fc60000000000 */
[----:B------:R-:W-:Y:S04]  /*1210*/  LDS.128 R36, [R72] ;  /* 0x0000000048247984 */ /* 0x000fe80000000c00 */
[----:B------:R-:W-:Y:S01]  /*1220*/  LDS.128 R40, [R72+0x10] ;  /* 0x0000100048287984 */ /* 0x000fe20000000c00 */
[----:B------:R-:W-:Y:S06]  /*1230*/  BAR.SYNC.DEFER_BLOCKING 0x0 ;  /* 0x0000000000007b1d */ /* 0x000fec0000010000 */
[----:B------:R-:W2:Y:S04]  /*1240*/  LDG.E.128 R28, desc[UR10][R54.64] ;  /* 0x0000000a361c7981 */ /* 0x000ea8000c1e1d00 */
[----:B------:R-:W3:Y:S01]  /*1250*/  LDG.E.128 R32, desc[UR10][R54.64+0x200] ;  /* 0x0002000a36207981 */ /* 0x000ee2000c1e1d00 */
[----:B------:R-:W-:Y:S03]  /*1260*/  BSSY.RECONVERGENT B0, `(.L_x_893) ;  /* 0x0000030000007945 */ /* 0x000fe60003800200 */
[----:B--2---:R-:W-:Y:S04]  /*1270*/  STS.128 [R70], R28 ;  /* 0x0000001c46007388 */ /* 0x004fe80000000c00 */
[----:B---3--:R-:W-:Y:S01]  /*1280*/  STS.128 [R70+0x200], R32 ;  /* 0x0002002046007388 */ /* 0x008fe20000000c00 */
[----:B------:R-:W-:-:S03]  /*1290*/  NOP ;  /* 0x0000000000007918 */ /* 0x000fc60000000000 */
[----:B------:R-:W1:Y:S04]  /*12a0*/  LDS.128 R44, [R72] ;  /* 0x00000000482c7984 */ /* 0x000e680000000c00 */
[----:B------:R-:W2:Y:S01]  /*12b0*/  LDS.128 R48, [R72+0x10] ;  /* 0x0000100048307984 */ /* 0x000ea20000000c00 */
        /* <DEDUP_REMOVED lines=11> */
[----:B------:R-:W-:Y:S06]  /*1370*/  @P5 BRA `(.L_x_894) ;  /* 0x0000000000785947 */ /* 0x000fec0003800000 */
        /* <DEDUP_REMOVED lines=30> */
.L_x_894:
[----:B------:R-:W-:Y:S05]  /*1560*/  BSYNC.RECONVERGENT B0 ;  /* 0x0000000000007941 */ /* 0x000fea0003800200 */
.L_x_893:
[----:B------:R-:W-:Y:S01]  /*1570*/  BSSY.RECONVERGENT B0, `(.L_x_895) ;  /* 0x0000022000007945 */ /* 0x000fe20003800200 */
[----:B------:R-:W-:Y:S01]  /*1580*/  FSETP.GTU.FTZ.AND P5, PT, R95, 20, PT ;  /* 0x41a000005f00780b */ /* 0x000fe20003fbc000 */
[----:B------:R-:W-:Y:S02]  /*1590*/  FADD.FTZ R92, R49, R10 ;  /* 0x0000000a315c7221 */ /* 0x000fe40000010000 */
[----:B------:R-:W-:Y:S10]  /*15a0*/  @P4 BRA `(.L_x_896) ;  /* 0x0000000000784947 */ /* 0x000ff40003800000 */
        /* <DEDUP_REMOVED lines=30> */
.L_x_896:
[----:B------:R-:W-:Y:S05]  /*1790*/  BSYNC.RECONVERGENT B0 ;  /* 0x0000000000007941 */ /* 0x000fea0003800200 */
.L_x_895:
        /* <DEDUP_REMOVED lines=36> */
.L_x_898:
[----:B------:R-:W-:Y:S05]  /*19e0*/  BSYNC.RECONVERGENT B0 ;  /* 0x0000000000007941 */ /* 0x000fea0003800200 */
.L_x_897:
[----:B------:R-:W-:Y:S01]  /*19f0*/  BSSY.RECONVERGENT B0, `(.L_x_899) ;  /* 0x0000022000007945 */ /* 0x000fe20003800200 */
[----:B------:R-:W-:Y:S01]  /*1a00*/  FSETP.GTU.FTZ.AND P0, PT, R97, 20, PT ;  /* 0x41a000006100780b */ /* 0x000fe20003f1c000 */
[----:B------:R-:W-:Y:S02]  /*1a10*/  FADD.FTZ R94, R51, R10 ;  /* 0x0000000a335e7221 */ /* 0x000fe40000010000 */
[----:B------:R-:W-:Y:S10]  /*1a20*/  @P3 BRA `(.L_x_900) ;  /* 0x0000000000783947 */ /* 0x000ff40003800000 */
        /* <DEDUP_REMOVED lines=30> */
.L_x_900:
[----:B------:R-:W-:Y:S05]  /*1c10*/  BSYNC.RECONVERGENT B0 ;  /* 0x0000000000007941 */ /* 0x000fea0003800200 */
.L_x_899:
        /* <DEDUP_REMOVED lines=37> */
.L_x_902:
[----:B------:R-:W-:Y:S05]  /*1e70*/  BSYNC.RECONVERGENT B0 ;  /* 0x0000000000007941 */ /* 0x000fea0003800200 */
.L_x_901:
        /* <DEDUP_REMOVED lines=32> */
.L_x_904:
[----:B------:R-:W-:Y:S05]  /*2080*/  BSYNC.RECONVERGENT B0 ;  /* 0x0000000000007941 */ /* 0x000fea0003800200 */
.L_x_903:
[----:B------:R-:W-:Y:S04]  /*2090*/  BSSY.RECONVERGENT B0, `(.L_x_905) ;  /* 0x0000020000007945 */ /* 0x000fe80003800200 */
        /* <DEDUP_REMOVED lines=31> */
.L_x_906:
[----:B------:R-:W-:Y:S05]  /*2290*/  BSYNC.RECONVERGENT B0 ;  /* 0x0000000000007941 */ /* 0x000fea0003800200 */
.L_x_905:
        /* <DEDUP_REMOVED lines=32> */
.L_x_908:
[----:B------:R-:W-:Y:S05]  /*24a0*/  BSYNC.RECONVERGENT B0 ;  /* 0x0000000000007941 */ /* 0x000fea0003800200 */
.L_x_907:
[----:B------:R-:W0:Y:S01]  /*24b0*/  LDCU UR6, c[0x0][0x38c] ;  /* 0x00007180ff0677ac */ /* 0x000e220008000800 */
        /* <DEDUP_REMOVED lines=9> */
[-C--:B------:R-:W-:Y:S01]  /*2550*/  FMUL.FTZ R33, R41, R9.reuse ;  /* 0x0000000929217220 */ /* 0x080fe20000410000 */
[-C--:B------:R-:W-:Y:S01]  /*2560*/  FMUL.FTZ R34, R42, R9.reuse ;  /* 0x000000092a227220 */ /* 0x080fe20000410000 */
[----:B------:R-:W-:Y:S01]  /*2570*/  FMUL.FTZ R35, R43, R9 ;  /* 0x000000092b237220 */ /* 0x000fe20000410000 */
[----:B0-----:R-:W-:Y:S01]  /*2580*/  UISETP.GE.AND UP0, UPT, UR6, 0x1, UPT ;  /* 0x000000010600788c */ /* 0x001fe2000bf06270 */
[----:B------:R-:W-:Y:S08]  /*2590*/  BAR.SYNC.DEFER_BLOCKING 0x0 ;  /* 0x0000000000007b1d */ /* 0x000ff00000010000 */
[----:B------:R-:W-:Y:S05]  /*25a0*/  BRA.U !UP0, `(.L_x_909) ;  /* 0x00000011080c7547 */ /* 0x000fea000b800000 */
[----:B------:R-:W-:Y:S01]  /*25b0*/  IABS R47, R11 ;  /* 0x0000000b002f7213 */ /* 0x000fe20000000000 */
[----:B------:R-:W0:Y:S01]  /*25c0*/  LDC.64 R82, c[0x0][0x3d0] ;  /* 0x0000f400ff527b82 */ /* 0x000e220000000a00 */
        /* <DEDUP_REMOVED lines=8> */
[----:B------:R-:W2:Y:S01]  /*2650*/  LDC.64 R80, c[0x0][0x3b8] ;  /* 0x0000ee00ff507b82 */ /* 0x000ea20000000a00 */
[----:B------:R-:W-:Y:S01]  /*2660*/  LOP3.LUT R46, R46, R11, RZ, 0x3c, !PT ;  /* 0x0000000b2e2e7212 */ /* 0x000fe200078e3cff */
[----:B------:R-:W-:Y:S01]  /*2670*/  FMUL.FTZ R98, R39, R90 ;  /* 0x0000005a27627220 */ /* 0x000fe20000410000 */
[----:B------:R-:W-:Y:S01]  /*2680*/  ISETP.NE.AND P0, PT, R11, RZ, PT ;  /* 0x000000ff0b00720c */ /* 0x000fe20003f05270 */
[----:B------:R-:W-:Y:S01]  /*2690*/  FMUL.FTZ R103, R40, R95 ;  /* 0x0000005f28677220 */ /* 0x000fe20000410000 */
[----:B------:R-:W-:Y:S01]  /*26a0*/  ISETP.GE.AND P3, PT, R46, RZ, PT ;  /* 0x000000ff2e00720c */ /* 0x000fe20003f66270 */
[----:B------:R-:W-:Y:S01]  /*26b0*/  FMUL.FTZ R100, R41, R92 ;  /* 0x0000005c29647220 */ /* 0x000fe20000410000 */
[----:B------:R-:W-:Y:S01]  /*26c0*/  IADD3 R112, P4, PT, R4, R71, RZ ;  /* 0x0000004704707210 */ /* 0x000fe20007f9e0ff */
[----:B------:R-:W3:Y:S01]  /*26d0*/  LDC.64 R78, c[0x0][0x3f0] ;  /* 0x0000fc00ff4e7b82 */ /* 0x000ee20000000a00 */
[----:B-1----:R-:W1:Y:S01]  /*26e0*/  MUFU.RCP R48, R48 ;  /* 0x0000003000307308 */ /* 0x002e620000001000 */
[----:B------:R-:W-:Y:S01]  /*26f0*/  FMUL.FTZ R105, R42, R97 ;  /* 0x000000612a697220 */ /* 0x000fe20000410000 */
[----:B------:R-:W-:Y:S01]  /*2700*/  FMUL.FTZ R102, R43, R94 ;  /* 0x0000005e2b667220 */ /* 0x000fe20000410000 */
[----:B------:R-:W-:Y:S01]  /*2710*/  MOV R110, R3 ;  /* 0x00000003006e7202 */ /* 0x000fe20000000f00 */
[----:B------:R-:W-:Y:S01]  /*2720*/  IMAD.MOV.U32 R108, RZ, RZ, R16 ;  /* 0x000000ffff6c7224 */ /* 0x000fe200078e0010 */
[----:B------:R-:W-:Y:S01]  /*2730*/  MOV R111, R8 ;  /* 0x00000008006f7202 */ /* 0x000fe20000000f00 */
[----:B------:R-:W-:Y:S01]  /*2740*/  UIADD3 UR7, UPT, UPT, UR4, 0x860, URZ ;  /* 0x0000086004077890 */ /* 0x000fe2000fffe0ff */
[----:B------:R-:W4:Y:S01]  /*2750*/  LDC.64 R76, c[0x0][0x460] ;  /* 0x00011800ff4c7b82 */ /* 0x000f220000000a00 */
[----:B------:R-:W-:Y:S01]  /*2760*/  MOV R109, R17 ;  /* 0x00000011006d7202 */ /* 0x000fe20000000f00 */
[----:B------:R-:W-:Y:S01]  /*2770*/  UIADD3 UR6, UPT, UPT, -UR6, URZ, URZ ;  /* 0x000000ff06067290 */ /* 0x000fe2000fffe1ff */
[----:B------:R-:W-:Y:S01]  /*2780*/  IADD3.X R113, PT, PT, R65, R5, RZ, P4, !PT ;  /* 0x0000000541717210 */ /* 0x000fe200027fe4ff */
[----:B------:R-:W0:Y:S02]  /*2790*/  LDCU.64 UR12, c[0x0][0x450] ;  /* 0x00008a00ff0c77ac */ /* 0x000e240008000a00 */
[----:B0-----:R-:W-:-:S02]  /*27a0*/  SHF.L.U64.HI R83, R82, 0x2, R83 ;  /* 0x0000000252537819 */ /* 0x001fc40000010253 */
[----:B------:R-:W0:Y:S01]  /*27b0*/  LDC.64 R84, c[0x0][0x450] ;  /* 0x00011400ff547b82 */ /* 0x000e220000000a00 */
[----:B--2---:R-:W-:Y:S01]  /*27c0*/  SHF.L.U64.HI R104, R80, 0x2, R81 ;  /* 0x0000000250687819 */ /* 0x004fe20000010251 */
[----:B------:R-:W2:Y:S01]  /*27d0*/  LDCU.64 UR14, c[0x0][0x460] ;  /* 0x00008c00ff0e77ac */ /* 0x000ea20008000a00 */
[----:B-1----:R-:W-:Y:S01]  /*27e0*/  IADD3 R45, PT, PT, R48, 0xffffffe, RZ ;  /* 0x0ffffffe302d7810 */ /* 0x002fe20007ffe0ff */
[----:B------:R-:W-:Y:S01]  /*27f0*/  UMOV UR4, URZ ;  /* 0x000000ff00047c82 */ /* 0x000fe20008000000 */
[----:B------:R-:W-:Y:S01]  /*2800*/  UMOV UR5, URZ ;  /* 0x000000ff00057c82 */ /* 0x000fe20008000000 */
[----:B---3--:R-:W-:-:S03]  /*2810*/  SHF.L.U64.HI R79, R78, 0x2, R79 ;  /* 0x000000024e4f7819 */ /* 0x008fc6000001024f */
[----:B------:R-:W1:Y:S01]  /*2820*/  F2I.FTZ.U32.TRUNC.NTZ R45, R45 ;  /* 0x0000002d002d7305 */ /* 0x000e62000021f000 */
[----:B----4-:R-:W-:Y:S02]  /*2830*/  SHF.L.U64.HI R106, R76, 0x2, R77 ;  /* 0x000000024c6a7819 */ /* 0x010fe4000001024d */
[----:B-1----:R-:W-:-:S05]  /*2840*/  IADD3 R44, PT, PT, RZ, -R45, RZ ;  /* 0x8000002dff2c7210 */ /* 0x002fca0007ffe0ff */
[----:B------:R-:W-:Y:S02]  /*2850*/  IMAD R49, R44, R47, RZ ;  /* 0x0000002f2c317224 */ /* 0x000fe400078e02ff */
[----:B------:R-:W-:-:S04]  /*2860*/  IMAD.MOV.U32 R44, RZ, RZ, RZ ;  /* 0x000000ffff2c7224 */ /* 0x000fc800078e00ff */
[----:B------:R-:W-:Y:S01]  /*2870*/  IMAD.HI.U32 R49, R45, R49, R44 ;  /* 0x000000312d317227 */ /* 0x000fe200078e002c */
[----:B------:R-:W-:Y:S02]  /*2880*/  MOV R44, R50 ;  /* 0x00000032002c7202 */ /* 0x000fe40000000f00 */
[----:B------:R-:W-:-:S03]  /*2890*/  MOV R45, R51 ;  /* 0x00000033002d7202 */ /* 0x000fc60000000f00 */
[----:B------:R-:W-:-:S04]  /*28a0*/  IMAD.HI.U32 R107, R49, R44, RZ ;  /* 0x0000002c316b7227 */ /* 0x000fc800078e00ff */
[----:B------:R-:W-:-:S05]  /*28b0*/  IMAD R44, R107, R45, R44 ;  /* 0x0000002d6b2c7224 */ /* 0x000fca00078e022c */
[----:B------:R-:W-:-:S13]  /*28c0*/  ISETP.GT.U32.AND P6, PT, R47, R44, PT ;  /* 0x0000002c2f00720c */ /* 0x000fda0003fc4070 */
[----:B------:R-:W-:Y:S01]  /*28d0*/  @!P6 IADD3 R44, PT, PT, R44, -R47, RZ ;  /* 0x8000002f2c2ce210 */ /* 0x000fe20007ffe0ff */
[----:B------:R-:W-:Y:S01]  /*28e0*/  @!P6 VIADD R107, R107, 0x1 ;  /* 0x000000016b6be836 */ /* 0x000fe20000000000 */
[----:B------:R-:W-:Y:S02]  /*28f0*/  IADD3 R114, P6, PT, R6, R71, RZ ;  /* 0x0000004706727210 */ /* 0x000fe40007fde0ff */
[----:B------:R-:W-:Y:S02]  /*2900*/  ISETP.GE.U32.AND P5, PT, R44, R47, PT ;  /* 0x0000002f2c00720c */ /* 0x000fe40003fa6070 */
[----:B------:R-:W-:-:S11]  /*2910*/  IADD3.X R115, PT, PT, R65, R7, RZ, P6, !PT ;  /* 0x0000000741737210 */ /* 0x000fd600037fe4ff */
[----:B------:R-:W-:-:S05]  /*2920*/  @P5 IADD3 R107, PT, PT, R107, 0x1, RZ ;  /* 0x000000016b6b5810 */ /* 0x000fca0007ffe0ff */
[----:B------:R-:W-:Y:S01]  /*2930*/  @!P3 IMAD.MOV R107, RZ, RZ, -R107 ;  /* 0x000000ffff6bb224 */ /* 0x000fe200078e0a6b */
[----:B0-2---:R-:W-:-:S07]  /*2940*/  @!P0 LOP3.LUT R107, RZ, R11, RZ, 0x33, !PT ;  /* 0x0000000bff6b8212 */ /* 0x005fce00078e33ff */
.L_x_915:
[----:B--2---:R-:W2:Y:S04]  /*2950*/  LDG.E.128 R40, desc[UR10][R112.64+-0x200] ;  /* 0xfffe000a70287981 */ /* 0x004ea8000c1e1d00 */
[----:B------:R-:W3:Y:S04]  /*2960*/  LDG.E.128 R44, desc[UR10][R112.64] ;  /* 0x0000000a702c7981 */ /* 0x000ee8000c1e1d00 */
[----:B------:R-:W4:Y:S01]  /*2970*/  LDG.E R121, desc[UR10][R108.64] ;  /* 0x0000000a6c797981 */ /* 0x000f22000c1e1900 */
[----:B------:R-:W-:-:S03]  /*2980*/  ISETP.NE.AND P0, PT, R21, RZ, PT ;  /* 0x000000ff1500720c */ /* 0x000fc60003f05270 */
[----:B--2---:R-:W-:Y:S04]  /*2990*/  STS.128 [R70], R40 ;  /* 0x0000002846007388 */ /* 0x004fe80000000c00 */
[----:B---3--:R-:W-:Y:S01]  /*29a0*/  STS.128 [R70+0x200], R44 ;  /* 0x0002002c46007388 */ /* 0x008fe20000000c00 */
[----:B------:R-:W-:-:S03]  /*29b0*/  NOP ;  /* 0x0000000000007918 */ /* 0x000fc60000000000 */
[----:B------:R-:W2:Y:S04]  /*29c0*/  LDG.E.128 R52, desc[UR10][R114.64+-0x200] ;  /* 0xfffe000a72347981 */ /* 0x000ea8000c1e1d00 */
[----:B------:R-:W3:Y:S01]  /*29d0*/  LDG.E.128 R56, desc[UR10][R114.64] ;  /* 0x0000000a72387981 */ /* 0x000ee2000c1e1d00 */
[----:B----4-:R-:W-:Y:S01]  /*29e0*/  FMUL.FTZ R121, R121, 1.4426950216293334961 ;  /* 0x3fb8aa3b79797820 */ /* 0x010fe20000410000 */
[----:B------:R-:W-:Y:S02]  /*29f0*/  ISETP.GE.U32.AND P6, PT, R24, R73, PT ;  /* 0x000000491800720c */ /* 0x000fe40003fc6070 */
[----:B------:R-:W0:Y:S01]  /*2a00*/  LDS.128 R36, [R72] ;  /* 0x0000000048247984 */ /* 0x000e220000000c00 */
[C---:B------:R-:W-:Y:S01]  /*2a10*/  FMUL.FTZ R117, R121.reuse, R93 ;  /* 0x0000005d79757220 */ /* 0x040fe20000410000 */
[C---:B------:R-:W-:Y:S01]  /*2a20*/  FMUL.FTZ R81, R121.reuse, R95 ;  /* 0x0000005f79517220 */ /* 0x040fe20000410000 */
[C---:B------:R-:W-:Y:S01]  /*2a30*/  FMUL.FTZ R119, R121.reuse, R88 ;  /* 0x0000005879777220 */ /* 0x040fe20000410000 */
[----:B------:R-:W1:Y:S01]  /*2a40*/  LDS.128 R40, [R72+0x10] ;  /* 0x0000100048287984 */ /* 0x000e620000000c00 */
[C---:B------:R-:W-:Y:S01]  /*2a50*/  FMUL.FTZ R116, R121.reuse, R90 ;  /* 0x0000005a79747220 */ /* 0x040fe20000410000 */
[C---:B------:R-:W-:Y:S01]  /*2a60*/  FMUL.FTZ R120, R121.reuse, R97 ;  /* 0x0000006179787220 */ /* 0x040fe20000410000 */
[----:B------:R-:W4:Y:S01]  /*2a70*/  MUFU.EX2 R117, R117 ;  /* 0x0000007500757308 */ /* 0x000f220000000800 */
[C---:B------:R-:W-:Y:S01]  /*2a80*/  FMUL.FTZ R77, R121.reuse, R92 ;  /* 0x0000005c794d7220 */ /* 0x040fe20000410000 */
[----:B------:R-:W-:Y:S01]  /*2a90*/  FMUL.FTZ R125, R121, R94 ;  /* 0x0000005e797d7220 */ /* 0x000fe20000410000 */
[----:B------:R-:W-:-:S02]  /*2aa0*/  ISETP.GE.U32.AND P4, PT, R66, R73, PT ;  /* 0x000000494200720c */ /* 0x000fc40003f86070 */
[-C--:B------:R-:W-:Y:S02]  /*2ab0*/  ISETP.GE.U32.AND P5, PT, R23, R73.reuse, PT ;  /* 0x000000491700720c */ /* 0x080fe40003fa6070 */
[----:B------:R-:W-:Y:S01]  /*2ac0*/  ISETP.GE.U32.AND P3, PT, R25, R73, PT ;  /* 0x000000491900720c */ /* 0x000fe20003f66070 */
[----:B------:R-:W5:Y:S08]  /*2ad0*/  MUFU.EX2 R81, R81 ;  /* 0x0000005100517308 */ /* 0x000f700000000800 */
[----:B------:R-:W5:Y:S08]  /*2ae0*/  MUFU.EX2 R119, R119 ;  /* 0x0000007700777308 */ /* 0x000f700000000800 */
[----:B------:R-:W5:Y:S08]  /*2af0*/  MUFU.EX2 R116, R116 ;  /* 0x0000007400747308 */ /* 0x000f700000000800 */
[----:B------:R-:W5:Y:S01]  /*2b00*/  MUFU.EX2 R120, R120 ;  /* 0x0000007800787308 */ /* 0x000f620000000800 */
[----:B0-----:R-:W-:Y:S01]  /*2b10*/  FMUL.FTZ R118, R99, R36 ;  /* 0x0000002463767220 */ /* 0x001fe20000410000 */
[----:B------:R-:W-:Y:S01]  /*2b20*/  FMUL.FTZ R123, R96, R37 ;  /* 0x00000025607b7220 */ /* 0x000fe20000410000 */
[----:B------:R-:W-:Y:S01]  /*2b30*/  FMUL.FTZ R122, R98, R39 ;  /* 0x00000027627a7220 */ /* 0x000fe20000410000 */
[----:B------:R-:W-:Y:S01]  /*2b40*/  FMUL.FTZ R124, R101, R38 ;  /* 0x00000026657c7220 */ /* 0x000fe20000410000 */
[----:B-1----:R-:W-:Y:S01]  /*2b50*/  FMUL.FTZ R41, R100, R41 ;  /* 0x0000002964297220 */ /* 0x002fe20000410000 */
[----:B------:R-:W-:Y:S01]  /*2b60*/  FMUL.FTZ R38, R105, R42 ;  /* 0x0000002a69267220 */ /* 0x000fe20000410000 */
[----:B------:R-:W-:Y:S01]  /*2b70*/  FMUL.FTZ R43, R102, R43 ;  /* 0x0000002b662b7220 */ /* 0x000fe20000410000 */
[----:B------:R-:W0:Y:S08]  /*2b80*/  MUFU.EX2 R77, R77 ;  /* 0x0000004d004d7308 */ /* 0x000e300000000800 */
[----:B------:R-:W1:Y:S01]  /*2b90*/  MUFU.EX2 R39, R125 ;  /* 0x0000007d00277308 */ /* 0x000e620000000800 */
[----:B--2---:R2:W-:Y:S04]  /*2ba0*/  STS.128 [R70+0x420], R52 ;  /* 0x0004203446007388 */ /* 0x0045e80000000c00 */
[----:B---3--:R3:W-:Y:S01]  /*2bb0*/  STS.128 [R70+0x620], R56 ;  /* 0x0006203846007388 */ /* 0x0087e20000000c00 */
[----:B------:R-:W-:-:S03]  /*2bc0*/  NOP ;  /* 0x0000000000007918 */ /* 0x000fc60000000000 */
[----:B------:R-:W1:Y:S04]  /*2bd0*/  @P0 LDS.64 R36, [UR7] ;  /* 0x00000007ff240984 */ /* 0x000e680008000a00 */
[----:B------:R0:W1:Y:S01]  /*2be0*/  LDS.128 R44, [R72+0x420] ;  /* 0x00042000482c7984 */ /* 0x0000620000000c00 */
[----:B--2---:R-:W-:Y:S02]  /*2bf0*/  FSEL R54, R124, RZ, !P6 ;  /* 0x000000ff7c367208 */ /* 0x004fe40007000000 */
[----:B----4-:R-:W-:Y:S01]  /*2c00*/  FSEL R55, R117, 1, !P6 ;  /* 0x3f80000075377808 */ /* 0x010fe20007000000 */
[----:B------:R2:W4:Y:S01]  /*2c10*/  LDS.128 R48, [R72+0x430] ;  /* 0x0004300048307984 */ /* 0x0005220000000c00 */
[----:B---3--:R-:W-:Y:S01]  /*2c20*/  FMUL.FTZ R58, R103, R40 ;  /* 0x00000028673a7220 */ /* 0x008fe20000410000 */
[----:B------:R-:W-:Y:S01]  /*2c30*/  FMUL.FTZ R40, R121, R91 ;  /* 0x0000005b79287220 */ /* 0x000fe20000410000 */
[----:B-----5:R-:W-:-:S02]  /*2c40*/  FSEL R59, R81, 1, !P4 ;  /* 0x3f800000513b7808 */ /* 0x020fc40006000000 */
[----:B------:R-:W-:Y:S02]  /*2c50*/  FSEL R52, R123, RZ, !P5 ;  /* 0x000000ff7b347208 */ /* 0x000fe40006800000 */
[----:B------:R-:W-:Y:S01]  /*2c60*/  FSEL R58, R58, RZ, !P4 ;  /* 0x000000ff3a3a7208 */ /* 0x000fe20006000000 */
[----:B------:R-:W3:Y:S01]  /*2c70*/  MUFU.EX2 R40, R40 ;  /* 0x0000002800287308 */ /* 0x000ee20000000800 */
[----:B------:R-:W-:Y:S02]  /*2c80*/  FSEL R53, R119, 1, !P5 ;  /* 0x3f80000077357808 */ /* 0x000fe40006800000 */
[----:B------:R-:W-:Y:S02]  /*2c90*/  ISETP.GE.U32.AND P6, PT, R68, R73, PT ;  /* 0x000000494400720c */ /* 0x000fe40003fc6070 */
[----:B------:R-:W-:Y:S02]  /*2ca0*/  FSEL R56, R122, RZ, !P3 ;  /* 0x000000ff7a387208 */ /* 0x000fe40005800000 */
[----:B------:R-:W-:-:S02]  /*2cb0*/  FSEL R57, R116, 1, !P3 ;  /* 0x3f80000074397808 */ /* 0x000fc40005800000 */
[-C--:B------:R-:W-:Y:S02]  /*2cc0*/  ISETP.GE.U32.AND P4, PT, R19, R73.reuse, PT ;  /* 0x000000491300720c */ /* 0x080fe40003f86070 */
[-C--:B------:R-:W-:Y:S02]  /*2cd0*/  ISETP.GE.U32.AND P5, PT, R67, R73.reuse, PT ;  /* 0x000000494300720c */ /* 0x080fe40003fa6070 */
[----:B------:R-:W-:Y:S02]  /*2ce0*/  ISETP.GE.U32.AND P3, PT, R69, R73, PT ;  /* 0x000000494500720c */ /* 0x000fe40003f66070 */
[----:B------:R-:W-:Y:S02]  /*2cf0*/  FSEL R81, R120, 1, !P6 ;  /* 0x3f80000078517808 */ /* 0x000fe40007000000 */
[----:B------:R-:W-:Y:S02]  /*2d00*/  FSEL R117, R118, RZ, !P4 ;  /* 0x000000ff76757208 */ /* 0x000fe40006000000 */
[----:B0-----:R-:W-:-:S02]  /*2d10*/  FSEL R77, R77, 1, !P5 ;  /* 0x3f8000004d4d7808 */ /* 0x001fc40006800000 */
[----:B-1----:R-:W-:Y:S02]  /*2d20*/  FSEL R42, R39, 1, !P3 ;  /* 0x3f800000272a7808 */ /* 0x002fe40005800000 */
[----:B---3--:R-:W-:Y:S02]  /*2d30*/  FSEL R116, R40, 1, !P4 ;  /* 0x3f80000028747808 */ /* 0x008fe40006000000 */
[----:B------:R-:W-:Y:S02]  /*2d40*/  FSEL R118, R41, RZ, !P5 ;  /* 0x000000ff29767208 */ /* 0x000fe40006800000 */
[----:B------:R-:W-:Y:S02]  /*2d50*/  FSEL R120, R38, RZ, !P6 ;  /* 0x000000ff26787208 */ /* 0x000fe40007000000 */
[----:B------:R-:W-:Y:S01]  /*2d60*/  FSEL R43, R43, RZ, !P3 ;  /* 0x000000ff2b2b7208 */ /* 0x000fe20005800000 */
[----:B--2---:R-:W-:Y:S06]  /*2d70*/  @P0 BRA `(.L_x_910) ;  /* 0x0000000000380947 */ /* 0x004fec0003800000 */
[----:B------:R-:W0:Y:S02]  /*2d80*/  LDC.U8 R36, c[0x0][0x3a9] ;  /* 0x0000ea40ff247b82 */ /* 0x000e240000000000 */
[----:B0-----:R-:W-:Y:S01]  /*2d90*/  ISETP.NE.AND P0, PT, R36, RZ, P2 ;  /* 0x000000ff2400720c */ /* 0x001fe20001705270 */
[----:B------:R-:W-:-:S03]  /*2da0*/  HFMA2 R36, -RZ, RZ, 1.875, 0 ;  /* 0x3f800000ff247431 */ /* 0x000fc600000001ff */
[----:B------:R-:W-:-:S13]  /*2db0*/  PLOP3.LUT P0, PT, P0, P1, PT, 0x80, 0x8 ;  /* 0x000000000008781c */ /* 0x000fda0000703070 */
[----:B------:R-:W-:Y:S05]  /*2dc0*/  @!P0 BRA `(.L_x_911) ;  /* 0x0000000000188947 */ /* 0x000fea0003800000 */
[----:B------:R-:W-:Y:S02]  /*2dd0*/  IMAD R37, R63, UR12, RZ ;  /* 0x0000000c3f257c24 */ /* 0x000fe4000f8e02ff */
[----:B------:R-:W-:-:S04]  /*2de0*/  IMAD.WIDE.U32 R38, R62, UR12, R110 ;  /* 0x0000000c3e267c25 */ /* 0x000fc8000f8e006e */
[----:B------:R-:W-:-:S05]  /*2df0*/  IMAD R37, R62, UR13, R37 ;  /* 0x0000000d3e257c24 */ /* 0x000fca000f8e0225 */
[----:B------:R-:W-:-:S05]  /*2e00*/  IADD3 R39, PT, PT, R39, R37, RZ ;  /* 0x0000002527277210 */ /* 0x000fca0007ffe0ff */
[----:B------:R0:W5:Y:S01]  /*2e10*/  LDG.E R37, desc[UR10][R38.64] ;  /* 0x0000000a26257981 */ /* 0x000162000c1e1900 */
[----:B------:R-:W-:Y:S05]  /*2e20*/  BRA `(.L_x_910) ;  /* 0x00000000000c7947 */ /* 0x000fea0003800000 */
.L_x_911:
[----:B------:R-:W-:Y:S01]  /*2e30*/  MOV R37, RZ ;  /* 0x000000ff00257202 */ /* 0x000fe20000000f00 */
[----:B------:R-:W-:Y:S06]  /*2e40*/  @!P2 BRA `(.L_x_910) ;  /* 0x000000000004a947 */ /* 0x000fec0003800000 */
[----:B------:R1:W5:Y:S02]  /*2e50*/  LDG.E R37, desc[UR10][R110.64] ;  /* 0x0000000a6e257981 */ /* 0x000364000c1e1900 */
.L_x_910:
[----:B0-----:R-:W-:Y:S01]  /*2e60*/  FFMA.FTZ R38, R117, R53, R52 ;  /* 0x0000003575267223 */ /* 0x001fe20000010034 */
[----:B------:R-:W-:Y:S01]  /*2e70*/  ISETP.GE.AND P0, PT, R75, 0x1, PT ;  /* 0x000000014b00780c */ /* 0x000fe20003f06270 */
        /* <DEDUP_REMOVED lines=44> */
[----:B------:R-:W2:Y:S01]  /*3140*/  SHFL.UP PT, R39, R124, 0x10, RZ ;  /* 0x060000007c277989 */ /* 0x000ea200000e00ff */
[C---:B0-----:R-:W-:Y:S01]  /*3150*/  FMUL.FTZ R38, R119.reuse, R38 ;  /* 0x0000002677267220 */ /* 0x041fe20000410000 */
[----:B--2---:R-:W-:-:S05]  /*3160*/  FFMA.FTZ R39, R119, R39, R124 ;  /* 0x0000002777277223 */ /* 0x004fca000001007c */
[----:B------:R-:W-:Y:S01]  /*3170*/  @!P0 STS.64 [UR8+0x840], R38 ;  /* 0x00084026ff008988 */ /* 0x000fe20008000a08 */
[----:B------:R-:W-:Y:S01]  /*3180*/  BAR.SYNC.DEFER_BLOCKING 0x0 ;  /* 0x0000000000007b1d */ /* 0x000fe20000010000 */
[----:B------:R-:W-:-:S04]  /*3190*/  ISETP.GE.AND P0, PT, R75, 0x10, PT ;  /* 0x000000104b00780c */ /* 0x000fc80003f06270 */
[----:B------:R-:W-:Y:S02]  /*31a0*/  FSEL R124, R124, R39, !P0 ;  /* 0x000000277c7c7208 */ /* 0x000fe40004000000 */
[----:B------:R-:W-:Y:S02]  /*31b0*/  FSEL R119, R119, R38, !P0 ;  /* 0x0000002677777208 */ /* 0x000fe40004000000 */
[----:B------:R-:W-:Y:S01]  /*31c0*/  ISETP.NE.AND P0, PT, R15, RZ, PT ;  /* 0x000000ff0f00720c */ /* 0x000fe20003f05270 */
[----:B------:R-:W0:Y:S04]  /*31d0*/  SHFL.UP PT, R122, R124, 0x1, RZ ;  /* 0x042000007c7a7989 */ /* 0x000e2800000e00ff */
[----:B------:R-:W2:Y:S04]  /*31e0*/  SHFL.UP PT, R123, R119, 0x1, RZ ;  /* 0x04200000777b7989 */ /* 0x000ea800000e00ff */
[----:B-----5:R-:W-:Y:S04]  /*31f0*/  @!P3 STS.64 [UR8+0x850], R36 ;  /* 0x00085024ff00b988 */ /* 0x020fe80008000a08 */
[----:B------:R-:W3:Y:S01]  /*3200*/  LDS.64 R40, [UR8+0x840] ;  /* 0x00084008ff287984 */ /* 0x000ee20008000a00 */
[----:B------:R-:W-:Y:S01]  /*3210*/  BAR.SYNC.DEFER_BLOCKING 0x0 ;  /* 0x0000000000007b1d */ /* 0x000fe20000010000 */
[----:B0-----:R-:W-:Y:S01]  /*3220*/  @!P3 MOV R122, R37 ;  /* 0x00000025007ab202 */ /* 0x001fe20000000f00 */
[----:B--2---:R-:W-:-:S04]  /*3230*/  @!P3 IMAD.MOV.U32 R123, RZ, RZ, R36 ;  /* 0x000000ffff7bb224 */ /* 0x004fc800078e0024 */
[----:B------:R-:W0:Y:S01]  /*3240*/  @P4 LDS R121, [UR8+0x854] ;  /* 0x00085408ff794984 */ /* 0x000e220008000800 */
[----:B---3--:R-:W-:Y:S01]  /*3250*/  FFMA.FTZ R41, R40, R37, R41 ;  /* 0x0000002528297223 */ /* 0x008fe20000010029 */
        /* <DEDUP_REMOVED lines=14> */
[----:B--2---:R-:W-:Y:S05]  /*3340*/  @P0 BRA `(.L_x_914) ;  /* 0x00000000003c0947 */ /* 0x004fea0003800000 */
[----:B------:R-:W-:-:S13]  /*3350*/  ISETP.NE.AND P0, PT, R21, R18, PT ;  /* 0x000000121500720c */ /* 0x000fda0003f05270 */
[----:B------:R-:W2:Y:S02]  /*3360*/  @!P0 LDG.E R57, desc[UR10][R60.64] ;  /* 0x0000000a3c398981 */ /* 0x000ea4000c1e1900 */
[----:B--2---:R-:W-:-:S05]  /*3370*/  @!P0 IMAD.WIDE R56, R57, 0x4, R26 ;  /* 0x0000000439388825 */ /* 0x004fca00078e021a */
[----:B------:R-:W2:Y:S01]  /*3380*/  @!P0 LDG.E R36, desc[UR10][R56.64] ;  /* 0x0000000a38248981 */ /* 0x000ea2000c1e1900 */
[----:B------:R-:W-:-:S05]  /*3390*/  @P0 IMAD.WIDE R42, R107, 0x4, R26 ;  /* 0x000000046b2a0825 */ /* 0x000fca00078e021a */
[----:B------:R-:W2:Y:S02]  /*33a0*/  @P0 LDG.E R36, desc[UR10][R42.64] ;  /* 0x0000000a2a240981 */ /* 0x000ea4000c1e1900 */
[----:B--2---:R-:W-:Y:S01]  /*33b0*/  SHF.R.S32.HI R37, RZ, 0x1f, R36 ;  /* 0x0000001fff257819 */ /* 0x004fe20000011424 */
[----:B------:R-:W-:-:S04]  /*33c0*/  IMAD.WIDE.U32 R38, R36, R84, UR4 ;  /* 0x0000000424267e25 */ /* 0x000fc8000f8e0054 */
[----:B------:R-:W-:-:S04]  /*33d0*/  IMAD R37, R37, R84, RZ ;  /* 0x0000005425257224 */ /* 0x000fc800078e02ff */
[----:B------:R-:W-:Y:S01]  /*33e0*/  IMAD R37, R36, R85, R37 ;  /* 0x0000005524257224 */ /* 0x000fe200078e0225 */
[----:B------:R-:W-:-:S04]  /*33f0*/  LEA R36, P0, R38, R3, 0x2 ;  /* 0x0000000326247211 */ /* 0x000fc800078010ff */
[----:B------:R-:W-:-:S04]  /*3400*/  IADD3 R37, PT, PT, R39, R37, RZ ;  /* 0x0000002527257210 */ /* 0x000fc80007ffe0ff */
[----:B------:R-:W-:-:S05]  /*3410*/  LEA.HI.X R37, R38, R8, R37, 0x2, P0 ;  /* 0x0000000826257211 */ /* 0x000fca00000f1425 */
[----:B------:R2:W-:Y:S01]  /*3420*/  STG.E desc[UR10][R36.64], R41 ;  /* 0x0000002924007986 */ /* 0x0005e2000c10190a */
[----:B------:R-:W-:Y:S05]  /*3430*/  BRA `(.L_x_913) ;  /* 0x00000000000c7947 */ /* 0x000fea0003800000 */
.L_x_914:
[----:B------:R-:W-:-:S04]  /*3440*/  ISETP.NE.AND P0, PT, R21, R18, PT ;  /* 0x000000121500720c */ /* 0x000fc80003f05270 */
[----:B------:R-:W-:-:S13]  /*3450*/  ISETP.NE.OR P0, PT, R37, RZ, P0 ;  /* 0x000000ff2500720c */ /* 0x000fda0000705670 */
[----:B------:R0:W-:Y:S02]  /*3460*/  @!P0 STG.E desc[UR10][R110.64], R41 ;  /* 0x000000296e008986 */ /* 0x0001e4000c10190a */
.L_x_913:
[----:B------:R-:W-:Y:S05]  /*3470*/  BSYNC.RECONVERGENT B0 ;  /* 0x0000000000007941 */ /* 0x000fea0003800200 */
.L_x_912:
[----:B------:R-:W-:Y:S01]  /*3480*/  UIADD3 UR4, UP0, UPT, UR4, UR14, URZ ;  /* 0x0000000e04047290 */ /* 0x000fe2000ff1e0ff */
[----:B------:R-:W-:Y:S01]  /*3490*/  LEA R114, P4, R78, R114, 0x2 ;  /* 0x000000724e727211 */ /* 0x000fe200078810ff */
[----:B------:R-:W-:Y:S01]  /*34a0*/  UIADD3 UR6, UPT, UPT, UR6, 0x1, URZ ;  /* 0x0000000106067890 */ /* 0x000fe2000fffe0ff */
[----:B------:R-:W-:Y:S01]  /*34b0*/  LEA R108, P3, R80, R108, 0x2 ;  /* 0x0000006c506c7211 */ /* 0x000fe200078610ff */
[----:B------:R-:W-:Y:S01]  /*34c0*/  UIADD3.X UR5, UPT, UPT, UR5, UR15, URZ, UP0, !UPT ;  /* 0x0000000f05057290 */ /* 0x000fe200087fe4ff */
[----:B01----:R-:W-:Y:S01]  /*34d0*/  LEA R110, P5, R76, R110, 0x2 ;  /* 0x0000006e4c6e7211 */ /* 0x003fe200078a10ff */
[----:B------:R-:W-:Y:S01]  /*34e0*/  UISETP.NE.AND UP0, UPT, UR6, URZ, UPT ;  /* 0x000000ff0600728c */ /* 0x000fe2000bf05270 */
[----:B------:R-:W-:Y:S01]  /*34f0*/  LEA R112, P0, R82, R112, 0x2 ;  /* 0x0000007052707211 */ /* 0x000fe200078010ff */
[----:B------:R-:W-:Y:S01]  /*3500*/  FFMA.FTZ R28, R44, R117, R28 ;  /* 0x000000752c1c7223 */ /* 0x000fe2000001001c */
[----:B------:R-:W-:Y:S01]  /*3510*/  FFMA.FTZ R29, R45, R52, R29 ;  /* 0x000000342d1d7223 */ /* 0x000fe2000001001d */
[----:B------:R-:W-:Y:S01]  /*3520*/  FFMA.FTZ R30, R46, R55, R30 ;  /* 0x000000372e1e7223 */ /* 0x000fe2000001001e */
[----:B------:R-:W-:Y:S01]  /*3530*/  FFMA.FTZ R31, R47, R54, R31 ;  /* 0x000000362f1f7223 */ /* 0x000fe2000001001f */
[----:B----4-:R-:W-:Y:S01]  /*3540*/  FFMA.FTZ R32, R48, R59, R32 ;  /* 0x0000003b30207223 */ /* 0x010fe20000010020 */
        /* <DEDUP_REMOVED lines=9> */
.L_x_909:
[----:B------:R-:W-:Y:S01]  /*35e0*/  BAR.SYNC.DEFER_BLOCKING 0x0 ;  /* 0x0000000000007b1d */ /* 0x000fe20000010000 */
[----:B------:R-:W-:Y:S01]  /*35f0*/  IADD3 R21, PT, PT, R21, 0x1, RZ ;  /* 0x0000000115157810 */ /* 0x000fe20007ffe0ff */
[C---:B------:R-:W-:Y:S01]  /*3600*/  IMAD.WIDE.U32 R4, R73.reuse, 0x4, R4 ;  /* 0x0000000449047825 */ /* 0x040fe200078e0004 */
[----:B------:R-:W-:-:S03]  /*3610*/  IADD3 R14, PT, PT, R73, R14, RZ ;  /* 0x0000000e490e7210 */ /* 0x000fc60007ffe0ff */
[----:B------:R-:W0:Y:S02]  /*3620*/  LDCU.128 UR4, c[0x0][0x430] ;  /* 0x00008600ff0477ac */ /* 0x000e240008000c00 */
[----:B------:R-:W1:Y:S01]  /*3630*/  LDC.64 R46, c[0x0][0x4a8] ;  /* 0x00012a00ff2e7b82 */ /* 0x000e620000000a00 */
[----:B------:R-:W-:Y:S01]  /*3640*/  IMAD.WIDE.U32 R6, R73, 0x4, R6 ;  /* 0x0000000449067825 */ /* 0x000fe200078e0006 */
[----:B------:R3:W-:Y:S04]  /*3650*/  STS.128 [R72], R28 ;  /* 0x0000001c48007388 */ /* 0x0007e80000000c00 */
[----:B------:R-:W-:Y:S01]  /*3660*/  STS.128 [R72+0x10], R32 ;  /* 0x0000102048007388 */ /* 0x000fe20000000c00 */
[----:B------:R-:W-:-:S03]  /*3670*/  NOP ;  /* 0x0000000000007918 */ /* 0x000fc60000000000 */
[----:B--2---:R-:W2:Y:S04]  /*3680*/  LDS.128 R36, [R70] ;  /* 0x0000000046247984 */ /* 0x004ea80000000c00 */
[----:B------:R-:W4:Y:S01]  /*3690*/  LDS.128 R40, [R70+0x200] ;  /* 0x0002000046287984 */ /* 0x000f220000000c00 */
[-C--:B---3--:R-:W-:Y:S01]  /*36a0*/  MOV R28, R22.reuse ;  /* 0x00000016001c7202 */ /* 0x088fe20000000f00 */
[----:B------:R-:W-:Y:S01]  /*36b0*/  IMAD.MOV.U32 R29, RZ, RZ, RZ ;  /* 0x000000ffff1d7224 */ /* 0x000fe200078e00ff */
[----:B------:R-:W-:-:S03]  /*36c0*/  IADD3 R22, PT, PT, R73, R22, RZ ;  /* 0x0000001649167210 */ /* 0x000fc60007ffe0ff */
[----:B0-----:R-:W-:-:S04]  /*36d0*/  IMAD.WIDE.U32 R44, R0, UR4, R28 ;  /* 0x00000004002c7c25 */ /* 0x001fc8000f8e001c */
[----:B------:R-:W-:Y:S02]  /*36e0*/  IMAD R45, R0, UR5, R45 ;  /* 0x00000005002d7c24 */ /* 0x000fe4000f8e022d */
[----:B------:R-:W-:-:S04]  /*36f0*/  IMAD.WIDE.U32 R44, R2, UR6, R44 ;  /* 0x00000006022c7c25 */ /* 0x000fc8000f8e002c */
[----:B------:R-:W-:Y:S01]  /*3700*/  IMAD R29, R2, UR7, R45 ;  /* 0x00000007021d7c24 */ /* 0x000fe2000f8e022d */
[----:B-1----:R-:W-:-:S04]  /*3710*/  LEA R28, P0, R44, R46, 0x2 ;  /* 0x0000002e2c1c7211 */ /* 0x002fc800078010ff */
[----:B------:R-:W-:Y:S02]  /*3720*/  LEA.HI.X R29, R44, R47, R29, 0x2, P0 ;  /* 0x0000002f2c1d7211 */ /* 0x000fe400000f141d */
[----:B------:R-:W-:Y:S01]  /*3730*/  ISETP.NE.AND P0, PT, R21, R13, PT ;  /* 0x0000000d1500720c */ /* 0x000fe20003f05270 */
[----:B------:R-:W-:-:S05]  /*3740*/  IMAD.WIDE.U32 R28, R20, 0x10, R28 ;  /* 0x00000010141c7825 */ /* 0x000fca00078e001c */
[----:B--2---:R0:W-:Y:S04]  /*3750*/  STG.E.128 desc[UR10][R28.64], R36 ;  /* 0x000000241c007986 */ /* 0x0041e8000c101d0a */
[----:B----4-:R0:W-:Y:S03]  /*3760*/  STG.E.128 desc[UR10][R28.64+0x200], R40 ;  /* 0x000200281c007986 */ /* 0x0101e6000c101d0a */
[----:B------:R-:W-:Y:S05]  /*3770*/  @P0 BRA `(.L_x_916) ;  /* 0xffffffd800280947 */ /* 0x000fea000383ffff */
[----:B------:R-:W-:Y:S05]  /*3780*/  EXIT ;  /* 0x000000000000794d */ /* 0x000fea0003800000 */
.L_x_917:
        /* <DEDUP_REMOVED lines=15> */
.L_x_7952:


//--------------------- .text._Z25selective_scan_fwd_kernelI32Selective_Scan_fwd_kernel_traitsILi32ELi8ELi1ELb1ELb1ELb1ELb0ELb1EfffEEv13SSMParamsBase --------------------------
	.section	.text._Z25selective_scan_fwd_kernelI32Selective_Scan_fwd_kernel_traitsILi32ELi8ELi1ELb1ELb1ELb1ELb0ELb1EfffEEv13SSMParamsBase,"ax",@progbits
	.align	128
        .global         _Z25selective_scan_fwd_kernelI32Selective_Scan_fwd_kernel_traitsILi32ELi8ELi1ELb1ELb1ELb1ELb0ELb1EfffEEv13SSMParamsBase
        .type           _Z25selective_scan_fwd_kernelI32Selective_Scan_fwd_kernel_traitsILi32ELi8ELi1ELb1ELb1ELb1ELb0ELb1EfffEEv13SSMParamsBase,@function
        .size           _Z25selective_scan_fwd_kernelI32Selective_Scan_fwd_kernel_traitsILi32ELi8ELi1ELb1ELb1ELb1ELb0ELb1EfffEEv13SSMParamsBase,(.L_x_7953 - _Z25selective_scan_fwd_kernelI32Selective_Scan_fwd_kernel_traitsILi32ELi8ELi1ELb1ELb1ELb1ELb0ELb1EfffEEv13SSMParamsBase)
        .other          _Z25selective_scan_fwd_kernelI32Selective_Scan_fwd_kernel_traitsILi32ELi8ELi1ELb1ELb1ELb1ELb0ELb1EfffEEv13SSMParamsBase,@"STO_CUDA_ENTRY STV_DEFAULT"
_Z25selective_scan_fwd_kernelI32Selective_Scan_fwd_kernel_traitsILi32ELi8ELi1ELb1ELb1ELb1ELb0ELb1EfffEEv13SSMParamsBase:
.text._Z25selective_scan_fwd_kernelI32Selective_Scan_fwd_kernel_traitsILi32ELi8ELi1ELb1ELb1ELb1ELb0ELb1EfffEEv13SSMParamsBase:
        /* <DEDUP_REMOVED lines=42> */
.L_x_918:
        /* <DEDUP_REMOVED lines=92> */
.L_x_919:
        /* <DEDUP_REMOVED lines=11> */
.L_x_920:
        /* <DEDUP_REMOVED lines=71> */
.L_x_921:
        /* <DEDUP_REMOVED lines=28> */
.L_x_922:
        /* <DEDUP_REMOVED lines=44> */
.L_x_946:
        /* <DEDUP_REMOVED lines=160> */
.L_x_924:
[----:B------:R-:W-:Y:S05]  /*1c00*/  BSYNC.RECONVERGENT B0 ;  /* 0x0000000000007941 */ /* 0x000fea0003800200 */
.L_x_923:
        /* <DEDUP_REMOVED lines=36> */
.L_x_926:
[----:B------:R-:W-:Y:S05]  /*1e50*/  BSYNC.RECONVERGENT B0 ;  /* 0x0000000000007941 */ /* 0x000fea0003800200 */
.L_x_925:
        /* <DEDUP_REMOVED lines=34> */
.L_x_928:
[----:B------:R-:W-:Y:S05]  /*2080*/  BSYNC.RECONVERGENT B0 ;  /* 0x0000000000007941 */ /* 0x000fea0003800200 */
.L_x_927:
        /* <DEDUP_REMOVED lines=36> */
.L_x_930:
[----:B------:R-:W-:Y:S05]  /*22d0*/  BSYNC.RECONVERGENT B0 ;  /* 0x0000000000007941 */ /* 0x000fea0003800200 */
.L_x_929:
        /* <DEDUP_REMOVED lines=34> */
.L_x_932:
[----:B------:R-:W-:Y:S05]  /*2500*/  BSYNC.RECONVERGENT B0 ;  /* 0x0000000000007941 */ /* 0x000fea0003800200 */
.L_x_931:
        /* <DEDUP_REMOVED lines=36> */
.L_x_934:
[----:B------:R-:W-:Y:S05]  /*2750*/  BSYNC.RECONVERGENT B0 ;  /* 0x0000000000007941 */ /* 0x000fea0003800200 */
.L_x_933:
        /* <DEDUP_REMOVED lines=32> */
.L_x_936:
[----:B------:R-:W-:Y:S05]  /*2960*/  BSYNC.RECONVERGENT B0 ;  /* 0x0000000000007941 */ /* 0x000fea0003800200 */
.L_x_935:
        /* <DEDUP_REMOVED lines=32> */
.L_x_938:
[----:B------:R-:W-:Y:S05]  /*2b70*/  BSYNC.RECONVERGENT B0 ;  /* 0x0000000000007941 */ /* 0x000fea0003800200 */
.L_x_937:
        /* <DEDUP_REMOVED lines=82> */
.L_x_945:
        /* <DEDUP_REMOVED lines=141> */
.L_x_941:
[----:B------:R-:W-:Y:S01]  /*3970*/  MOV R29, RZ ;  /* 0x000000ff001d7202 */ /* 0x000fe20000000f00 */
[----:B------:R-:W-:Y:S06]  /*3980*/  @!P4 BRA `(.L_x_940) ;  /* 0x00000000000cc947 */ /* 0x000fec0003800000 */
[----:B------:R-:W-:-:S05]  /*3990*/  IADD3 R30, P0, PT, R67, R113, RZ ;  /* 0x00000071431e7210 */ /* 0x000fca0007f1e0ff */
[----:B------:R-:W-:-:S05]  /*39a0*/  IMAD.X R31, R65, 0x1, R114, P0 ;  /* 0x00000001411f7824 */ /* 0x000fca00000e0672 */
[----:B------:R1:W5:Y:S03]  /*39b0*/  LDG.E R29, desc[UR10][R30.64] ;  /* 0x0000000a1e1d7981 */ /* 0x000366000c1e1900 */
.L_x_940:
        /* <DEDUP_REMOVED lines=95> */
.L_x_944:
[----:B------:R-:W-:-:S04]  /*3fb0*/  ISETP.NE.AND P0, PT, R53, R82, PT ;  /* 0x000000523500720c */ /* 0x000fc80003f05270 */
[----:B------:R-:W-:-:S13]  /*3fc0*/  ISETP.NE.OR P0, PT, R30, RZ, P0 ;  /* 0x000000ff1e00720c */ /* 0x000fda0000705670 */
[----:B------:R-:W-:-:S05]  /*3fd0*/  @!P0 IADD3 R30, P1, PT, R67, R113, RZ ;  /* 0x00000071431e8210 */ /* 0x000fca0007f3e0ff */
[----:B------:R-:W-:-:S05]  /*3fe0*/  @!P0 IMAD.X R31, R65, 0x1, R114, P1 ;  /* 0x00000001411f8824 */ /* 0x000fca00008e0672 */
[----:B------:R0:W-:Y:S03]  /*3ff0*/  @!P0 STG.E desc[UR10][R30.64], R29 ;  /* 0x0000001d1e008986 */ /* 0x0001e6000c10190a */
.L_x_943:
[----:B------:R-:W-:Y:S05]  /*4000*/  BSYNC.RECONVERGENT B0 ;  /* 0x0000000000007941 */ /* 0x000fea0003800200 */
.L_x_942:
        /* <DEDUP_REMOVED lines=22> */
.L_x_939:
        /* <DEDUP_REMOVED lines=55> */
.L_x_947:
        /* <DEDUP_REMOVED lines=10> */
.L_x_7953:


//--------------------- .text._Z25selective_scan_fwd_kernelI32Selective_Scan_fwd_kernel_traitsILi32ELi8ELi1ELb1ELb1ELb1ELb1ELb0EfffEEv13SSMParamsBase --------------------------
	.section	.text._Z25selective_scan_fwd_kernelI32Selective_Scan_fwd_kernel_traitsILi32ELi8ELi1ELb1ELb1ELb1ELb1ELb0EfffEEv13SSMParamsBase,"ax",@progbits
	.align	128
        .global         _Z25selective_scan_fwd_kernelI32Selective_Scan_fwd_kernel_traitsILi32ELi8ELi1ELb1ELb1ELb1ELb1ELb0EfffEEv13SSMParamsBase
        .type           _Z25selective_scan_fwd_kernelI32Selective_Scan_fwd_kernel_traitsILi32ELi8ELi1ELb1ELb1ELb1ELb1ELb0EfffEEv13SSMParamsBase,@function
        .size           _Z25selective_scan_fwd_kernelI32Selective_Scan_fwd_kernel_traitsILi32ELi8ELi1ELb1ELb1ELb1ELb1ELb0EfffEEv13SSMParamsBase,(.L_x_7954 - _Z25selective_scan_fwd_kernelI32Selective_Scan_fwd_kernel_traitsILi32ELi8ELi1ELb1ELb1ELb1ELb1ELb0EfffEEv13SSMParamsBase)
        .other          _Z25selective_scan_fwd_kernelI32Selective_Scan_fwd_kernel_traitsILi32ELi8ELi1ELb1ELb1ELb1ELb1ELb0EfffEEv13SSMParamsBase,@"STO_CUDA_ENTRY STV_DEFAULT"
_Z25selective_scan_fwd_kernelI32Selective_Scan_fwd_kernel_traitsILi32ELi8ELi1ELb1ELb1ELb1ELb1ELb0EfffEEv13SSMParamsBase:
.text._Z25selective_scan_fwd_kernelI32Selective_Scan_fwd_kernel_traitsILi32ELi8ELi1ELb1ELb1ELb1ELb1ELb0EfffEEv13SSMParamsBase:
        /* <DEDUP_REMOVED lines=38> */
.L_x_948:
        /* <DEDUP_REMOVED lines=15> */
[----:B------:R-:W1:Y:S08]  /*0350*/  LDC.U8 R30, c[0x0][0x3a9] ;  /* 0x0000ea40ff1e7b82 */ /* 0x000e700000000000 */
[----:B------:R-:W5:Y:S01]  /*0360*/  LDC.64 R20, c[0x0][0x3d8] ;  /* 0x0000f600ff147b82 */ /* 0x000f620000000a00 */
[----:B----4-:R-:W-:-:S04]  /*0370*/  IADD3 R4, PT, PT, R3, 0xffffffe, RZ ;  /* 0x0ffffffe03047810 */ /* 0x010fc80007ffe0ff */
        /* <DEDUP_REMOVED lines=9> */
[----:B------:R-:W2:Y:S03]  /*0410*/  LDC.64 R12, c[0x0][0x400] ;  /* 0x00010000ff0c7b82 */ /* 0x000ea60000000a00 */
[----:B------:R-:W-:-:S05]  /*0420*/  IMAD.HI.U32 R3, R5, R6, RZ ;  /* 0x0000000605037227 */ /* 0x000fca00078e00ff */
[----:B------:R-:W0:Y:S01]  /*0430*/  LDC.64 R28, c[0x0][0x480] ;  /* 0x00012000ff1c7b82 */ /* 0x000e220000000a00 */
[----:B------:R-:W-:-:S05]  /*0440*/  IADD3 R5, PT, PT, -R3, RZ, RZ ;  /* 0x000000ff03057210 */ /* 0x000fca0007ffe1ff */
[----:B------:R-:W-:-:S05]  /*0450*/  IMAD R6, R7, R5, R6 ;  /* 0x0000000507067224 */ /* 0x000fca00078e0206 */
[----:B------:R-:W-:Y:S01]  /*0460*/  ISETP.GT.U32.AND P4, PT, R7, R6, PT ;  /* 0x000000060700720c */ /* 0x000fe20003f84070 */
[----:B--2---:R-:W-:-:S04]  /*0470*/  IMAD.WIDE.U32 R4, R0, R12, RZ ;  /* 0x0000000c00047225 */ /* 0x004fc800078e00ff */
[----:B------:R-:W-:Y:S02]  /*0480*/  IMAD R5, R0, R13, R5 ;  /* 0x0000000d00057224 */ /* 0x000fe400078e0205 */
[----:B------:R-:W2:Y:S06]  /*0490*/  LDC.64 R12, c[0x0][0x3c0] ;  /* 0x0000f000ff0c7b82 */ /* 0x000eac0000000a00 */
[----:B------:R-:W-:Y:S01]  /*04a0*/  @!P4 IADD3 R6, PT, PT, R6, -R7, RZ ;  /* 0x800000070606c210 */ /* 0x000fe20007ffe0ff */
[----:B------:R-:W-:Y:S01]  /*04b0*/  IMAD.WIDE.U32 R4, R2, R68, R4 ;  /* 0x0000004402047225 */ /* 0x000fe200078e0004 */
[----:B------:R-:W-:-:S02]  /*04c0*/  @!P4 IADD3 R3, PT, PT, R3, 0x1, RZ ;  /* 0x000000010303c810 */ /* 0x000fc40007ffe0ff */
[----:B------:R-:W-:Y:S01]  /*04d0*/  ISETP.GE.U32.AND P5, PT, R6, R7, PT ;  /* 0x000000070600720c */ /* 0x000fe20003fa6070 */
[C---:B------:R-:W-:Y:S01]  /*04e0*/  IMAD R69, R2.reuse, R69, R5 ;  /* 0x0000004502457224 */ /* 0x040fe200078e0205 */
[----:B------:R-:W-:Y:S02]  /*04f0*/  LOP3.LUT R6, R2, R11, RZ, 0x3c, !PT ;  /* 0x0000000b02067212 */ /* 0x000fe400078e3cff */
[----:B------:R-:W-:Y:S02]  /*0500*/  ISETP.NE.AND P4, PT, R11, RZ, PT ;  /* 0x000000ff0b00720c */ /* 0x000fe40003f85270 */
[----:B------:R-:W-:Y:S01]  /*0510*/  ISETP.GE.AND P3, PT, R6, RZ, PT ;  /* 0x000000ff0600720c */ /* 0x000fe20003f66270 */
[----:B---3--:R-:W-:-:S04]  /*0520*/  IMAD.WIDE.U32 R6, R0, R14, RZ ;  /* 0x0000000e00067225 */ /* 0x008fc800078e00ff */
[----:B------:R-:W-:Y:S02]  /*0530*/  IMAD R7, R0, R15, R7 ;  /* 0x0000000f00077224 */ /* 0x000fe400078e0207 */
[----:B------:R-:W-:Y:S02]  /*0540*/  @P5 IADD3 R3, PT, PT, R3, 0x1, RZ ;  /* 0x0000000103035810 */ /* 0x000fe40007ffe0ff */
[----:B-1----:R-:W-:Y:S01]  /*0550*/  ISETP.NE.AND P5, PT, R30, RZ, PT ;  /* 0x000000ff1e00720c */ /* 0x002fe20003fa5270 */
[----:B--2---:R-:W-:-:S03]  /*0560*/  IMAD.WIDE.U32 R14, R0, R12, RZ ;  /* 0x0000000c000e7225 */ /* 0x004fc600078e00ff */
[----:B------:R-:W-:Y:S02]  /*0570*/  @!P3 IADD3 R3, PT, PT, -R3, RZ, RZ ;  /* 0x000000ff0303b210 */ /* 0x000fe40007ffe1ff */
[----:B------:R-:W-:Y:S01]  /*0580*/  LEA R68, P3, R4, R18, 0x2 ;  /* 0x0000001204447211 */ /* 0x000fe200078610ff */
[----:B------:R-:W-:Y:S01]  /*0590*/  IMAD R15, R0, R13, R15 ;  /* 0x0000000d000f7224 */ /* 0x000fe200078e020f */
[----:B------:R-:W-:Y:S01]  /*05a0*/  @!P4 LOP3.LUT R3, RZ, R11, RZ, 0x33, !PT ;  /* 0x0000000bff03c212 */ /* 0x000fe200078e33ff */
[----:B-----5:R-:W-:Y:S01]  /*05b0*/  IMAD.WIDE.U32 R12, R2, R64, R6 ;  /* 0x00000040020c7225 */ /* 0x020fe200078e0006 */
[----:B------:R-:W-:Y:S02]  /*05c0*/  LEA.HI.X R69, R4, R19, R69, 0x2, P3 ;  /* 0x0000001304457211 */ /* 0x000fe400018f1445 */
[----:B------:R-:W-:Y:S01]  /*05d0*/  SHF.R.S32.HI R11, RZ, 0x1f, R3 ;  /* 0x0000001fff0b7819 */ /* 0x000fe20000011403 */
[----:B------:R-:W-:Y:S01]  /*05e0*/  IMAD.WIDE.U32 R4, R0, R24, RZ ;  /* 0x0000001800047225 */ /* 0x000fe200078e00ff */
[----:B----4-:R-:W-:-:S03]  /*05f0*/  LEA R66, P3, R12, R66, 0x2 ;  /* 0x000000420c427211 */ /* 0x010fc600078610ff */
[----:B------:R-:W-:Y:S02]  /*0600*/  IMAD R5, R0, R25, R5 ;  /* 0x0000001900057224 */ /* 0x000fe400078e0205 */
[C---:B------:R-:W-:Y:S02]  /*0610*/  IMAD R6, R11.reuse, R20, RZ ;  /* 0x000000140b067224 */ /* 0x040fe400078e02ff */
[----:B------:R-:W-:Y:S02]  /*0620*/  IMAD R8, R11, R26, RZ ;  /* 0x0000001a0b087224 */ /* 0x000fe400078e02ff */
[----:B------:R-:W-:-:S04]  /*0630*/  IMAD.WIDE.U32 R14, R3, R20, R14 ;  /* 0x00000014030e7225 */ /* 0x000fc800078e000e */
[C---:B------:R-:W-:Y:S02]  /*0640*/  IMAD R7, R3.reuse, R21, R6 ;  /* 0x0000001503077224 */ /* 0x040fe400078e0206 */
[----:B------:R-:W-:Y:S01]  /*0650*/  IMAD.WIDE.U32 R18, R3, R26, R4 ;  /* 0x0000001a03127225 */ /* 0x000fe200078e0004 */
[----:B0-----:R-:W-:-:S03]  /*0660*/  LEA R4, P4, R14, R22, 0x2 ;  /* 0x000000160e047211 */ /* 0x001fc600078810ff */
        /* <DEDUP_REMOVED lines=16> */
.L_x_949:
        /* <DEDUP_REMOVED lines=11> */
.L_x_950:
        /* <DEDUP_REMOVED lines=8> */
[----:B------:R-:W-:-:S05]  /*08a0*/  @!P6 LEA.HI.X R15, R0, R15, RZ, 0x2, P3 ;  /* 0x0000000f000fe211 */ /* 0x000fca00018f14ff */
        /* <DEDUP_REMOVED lines=13> */
[----:B----4-:R-:W-:Y:S01]  /*0980*/  ISETP.NE.U32.AND P0, PT, R22, RZ, PT ;  /* 0x000000ff1600720c */ /* 0x010fe20003f05070 */
[----:B------:R-:W0:Y:S03]  /*0990*/  LDC R9, c[0x0][0x3ac] ;  /* 0x0000eb00ff097b82 */ /* 0x000e260000000800 */
[----:B------:R-:W-:Y:S01]  /*09a0*/  ISETP.NE.AND.EX P0, PT, R23, RZ, PT, P0 ;  /* 0x000000ff1700720c */ /* 0x000fe20003f05300 */
[----:B--2---:R-:W-:-:S05]  /*09b0*/  @!P6 IMAD.WIDE R10, R11, 0x4, R82 ;  /* 0x000000040b0ae825 */ /* 0x004fca00078e0252 */
[----:B------:R1:W5:Y:S01]  /*09c0*/  @!P6 LDG.E R16, desc[UR10][R10.64] ;  /* 0x0000000a0a10e981 */ /* 0x000362000c1e1900 */
[----:B------:R-:W-:-:S04]  /*09d0*/  @!P3 LEA R18, P6, R0, R18, 0x2 ;  /* 0x000000120012b211 */ /* 0x000fc800078c10ff */
[----:B------:R-:W-:Y:S02]  /*09e0*/  @!P3 LEA.HI.X R19, R0, R19, RZ, 0x2, P6 ;  /* 0x000000130013b211 */ /* 0x000fe400030f14ff */
[C---:B------:R-:W-:Y:S01]  /*09f0*/  @P4 LEA R12, P6, R2.reuse, R20, 0x2 ;  /* 0x00000014020c4211 */ /* 0x040fe200078c10ff */
[----:B------:R-:W-:Y:S01]  /*0a00*/  HFMA2 R20, -RZ, RZ, 0, 0 ;  /* 0x00000000ff147431 */ /* 0x000fe200000001ff */
[----:B-1----:R-:W1:Y:S02]  /*0a10*/  LDC.64 R10, c[0x0][0x4f8] ;  /* 0x00013e00ff0a7b82 */ /* 0x002e640000000a00 */
[C---:B------:R-:W-:Y:S02]  /*0a20*/  @P4 LEA.HI.X R13, R2.reuse, R21, RZ, 0x2, P6 ;  /* 0x00000015020d4211 */ /* 0x040fe400030f14ff */
[----:B------:R-:W-:-:S03]  /*0a30*/  @P0 LEA R14, P6, R2, R22, 0x2 ;  /* 0x00000016020e0211 */ /* 0x000fc600078c10ff */
[----:B------:R2:W5:Y:S01]  /*0a40*/  @P4 LDG.E R63, desc[UR10][R12.64] ;  /* 0x0000000a0c3f4981 */ /* 0x000562000c1e1900 */
[----:B------:R-:W-:Y:S02]  /*0a50*/  @P0 LEA.HI.X R15, R2, R23, RZ, 0x2, P6 ;  /* 0x00000017020f0211 */ /* 0x000fe400030f14ff */
[----:B------:R-:W3:Y:S01]  /*0a60*/  LDC.64 R22, c[0x0][0x500] ;  /* 0x00014000ff167b82 */ /* 0x000ee20000000a00 */
[----:B------:R2:W5:Y:S04]  /*0a70*/  @!P3 LDG.E R20, desc[UR10][R18.64] ;  /* 0x0000000a1214b981 */ /* 0x000568000c1e1900 */
[----:B------:R2:W5:Y:S01]  /*0a80*/  @P0 LDG.E R62, desc[UR10][R14.64] ;  /* 0x0000000a0e3e0981 */ /* 0x000562000c1e1900 */
[----:B-1----:R-:W-:Y:S02]  /*0a90*/  ISETP.EQ.U32.AND P3, PT, R10, RZ, PT ;  /* 0x000000ff0a00720c */ /* 0x002fe40003f62070 */
[----:B---3--:R-:W-:-:S04]  /*0aa0*/  ISETP.NE.U32.AND P0, PT, R22, RZ, PT ;  /* 0x000000ff1600720c */ /* 0x008fc80003f05070 */
[----:B------:R-:W-:-:S04]  /*0ab0*/  ISETP.NE.AND.EX P0, PT, R23, RZ, PT, P0 ;  /* 0x000000ff1700720c */ /* 0x000fc80003f05300 */
[----:B------:R-:W-:Y:S02]  /*0ac0*/  ISETP.EQ.OR.EX P0, PT, R11, RZ, !P0, P3 ;  /* 0x000000ff0b00720c */ /* 0x000fe40004702730 */
[----:B0-----:R-:W-:-:S11]  /*0ad0*/  SEL R9, R9, 0x800, P5 ;  /* 0x0000080009097807 */ /* 0x001fd60002800000 */
[----:B--2---:R-:W-:Y:S05]  /*0ae0*/  @P0 BRA `(.L_x_951) ;  /* 0x0000000000600947 */ /* 0x004fea0003800000 */
[----:B------:R-:W-:-:S13]  /*0af0*/  ISETP.NE.AND P0, PT, R0, RZ, PT ;  /* 0x000000ff0000720c */ /* 0x000fda0003f05270 */
[----:B------:R-:W0:Y:S01]  /*0b00*/  @P0 LDC.64 R10, c[0x0][0x500] ;  /* 0x00014000ff0a0b82 */ /* 0x000e220000000a00 */
[----:B------:R-:W-:-:S05]  /*0b10*/  @P0 IADD3 R13, PT, PT, R0, -0x1, RZ ;  /* 0xffffffff000d0810 */ /* 0x000fca0007ffe0ff */
[----:B0-----:R-:W-:Y:S02]  /*0b20*/  @P0 IMAD.WIDE.U32 R10, R13, 0x4, R10 ;  /* 0x000000040d0a0825 */ /* 0x001fe400078e000a */
[----:B------:R-:W0:Y:S04]  /*0b30*/  LDC.64 R12, c[0x0][0x4f8] ;  /* 0x00013e00ff0c7b82 */ /* 0x000e280000000a00 */
        /* <DEDUP_REMOVED lines=19> */
.L_x_951:
[-C--:B------:R-:W-:Y:S01]  /*0c70*/  IABS R15, R9.reuse ;  /* 0x00000009000f7213 */ /* 0x080fe20000000000 */
[----:B------:R-:W0:Y:S01]  /*0c80*/  LDC R12, c[0x0][0x388] ;  /* 0x0000e200ff0c7b82 */ /* 0x000e220000000800 */
[----:B------:R-:W-:Y:S02]  /*0c90*/  IABS R18, R9 ;  /* 0x0000000900127213 */ /* 0x000fe40000000000 */
[----:B------:R-:W1:Y:S01]  /*0ca0*/  I2F.RP R13, R15 ;  /* 0x0000000f000d7306 */ /* 0x000e620000209400 */
[----:B------:R-:W-:Y:S02]  /*0cb0*/  MOV R61, RZ ;  /* 0x000000ff003d7202 */ /* 0x000fe40000000f00 */
[----:B------:R-:W-:-:S05]  /*0cc0*/  IADD3 R18, PT, PT, RZ, -R18, RZ ;  /* 0x80000012ff127210 */ /* 0x000fca0007ffe0ff */
        /* <DEDUP_REMOVED lines=9> */
[----:B------:R-:W-:Y:S01]  /*0d60*/  IMAD.HI.U32 R11, R11, R17, R10 ;  /* 0x000000110b0b7227 */ /* 0x000fe200078e000a */
[----:B------:R-:W-:Y:S02]  /*0d70*/  MOV R10, R18 ;  /* 0x00000012000a7202 */ /* 0x000fe40000000f00 */
[----:B------:R-:W-:-:S03]  /*0d80*/  ISETP.GE.AND P4, PT, R12, RZ, PT ;  /* 0x000000ff0c00720c */ /* 0x000fc60003f86270 */
[----:B------:R-:W-:-:S04]  /*0d90*/  IMAD.HI.U32 R11, R11, R14, RZ ;  /* 0x0000000e0b0b7227 */ /* 0x000fc800078e00ff */
[----:B------:R-:W-:-:S05]  /*0da0*/  IMAD R10, R11, R10, R14 ;  /* 0x0000000a0b0a7224 */ /* 0x000fca00078e020e */
[----:B------:R-:W-:-:S13]  /*0db0*/  ISETP.GT.U32.AND P3, PT, R15, R10, PT ;  /* 0x0000000a0f00720c */ /* 0x000fda0003f64070 */
[-C--:B------:R-:W-:Y:S02]  /*0dc0*/  @!P3 IADD3 R10, PT, PT, R10, -R15.reuse, RZ ;  /* 0x8000000f0a0ab210 */ /* 0x080fe40007ffe0ff */
[----:B------:R-:W-:Y:S02]  /*0dd0*/  @!P3 IADD3 R11, PT, PT, R11, 0x1, RZ ;  /* 0x000000010b0bb810 */ /* 0x000fe40007ffe0ff */
[----:B------:R-:W-:Y:S02]  /*0de0*/  ISETP.GE.U32.AND P0, PT, R10, R15, PT ;  /* 0x0000000f0a00720c */ /* 0x000fe40003f06070 */
[----:B------:R-:W-:-:S11]  /*0df0*/  ISETP.NE.AND P3, PT, R9, RZ, PT ;  /* 0x000000ff0900720c */ /* 0x000fd60003f65270 */
[----:B------:R-:W-:-:S05]  /*0e00*/  @P0 VIADD R11, R11, 0x1 ;  /* 0x000000010b0b0836 */ /* 0x000fca0000000000 */
[----:B------:R-:W-:Y:S02]  /*0e10*/  MOV R10, R11 ;  /* 0x0000000b000a7202 */ /* 0x000fe40000000f00 */
[----:B------:R-:W-:Y:S02]  /*0e20*/  MOV R11, RZ ;  /* 0x000000ff000b7202 */ /* 0x000fe40000000f00 */
[----:B------:R-:W-:Y:S02]  /*0e30*/  @!P4 IADD3 R10, PT, PT, -R10, RZ, RZ ;  /* 0x000000ff0a0ac210 */ /* 0x000fe40007ffe1ff */
[----:B------:R-:W-:-:S07]  /*0e40*/  @!P3 LOP3.LUT R10, RZ, R9, RZ, 0x33, !PT ;  /* 0x00000009ff0ab212 */ /* 0x000fce00078e33ff */
.L_x_952:
[----:B------:R-:W-:-:S13]  /*0e50*/  ISETP.GE.AND P0, PT, R10, 0x1, PT ;  /* 0x000000010a00780c */ /* 0x000fda0003f06270 */
[----:B------:R-:W-:Y:S05]  /*0e60*/  @!P0 EXIT ;  /* 0x000000000000894d */ /* 0x000fea0003800000 */
[----:B------:R-:W0:Y:S01]  /*0e70*/  S2R R12, SR_TID.X ;  /* 0x00000000000c7919 */ /* 0x000e220000002100 */
[----:B------:R-:W1:Y:S01]  /*0e80*/  LDC.64 R18, c[0x0][0x470] ;  /* 0x00011c00ff127b82 */ /* 0x000e620000000a00 */
[----:B------:R-:W2:Y:S01]  /*0e90*/  LDCU.64 UR4, c[0x0][0x3b0] ;  /* 0x00007600ff0477ac */ /* 0x000ea20008000a00 */
[----:B-----5:R-:W-:-:S04]  /*0ea0*/  IMAD.WIDE R80, R16, 0x4, RZ ;  /* 0x0000000410507825 */ /* 0x020fc800078e02ff */
[----:B------:R-:W-:Y:S02]  /*0eb0*/  HFMA2 R20, -RZ, RZ, 0, 0 ;  /* 0x00000000ff147431 */ /* 0x000fe400000001ff */
[----:B------:R-:W3:Y:S01]  /*0ec0*/  LDC.64 R86, c[0x0][0x4e8] ;  /* 0x00013a00ff567b82 */ /* 0x000ee20000000a00 */
[----:B--2---:R-:W-:-:S04]  /*0ed0*/  IMAD.WIDE.U32 R14, R2, UR4, RZ ;  /* 0x00000004020e7c25 */ /* 0x004fc8000f8e00ff */
[----:B------:R-:W-:Y:S01]  /*0ee0*/  IMAD R15, R2, UR5, R15 ;  /* 0x00000005020f7c24 */ /* 0x000fe2000f8e020f */
[C---:B-1----:R-:W-:Y:S02]  /*0ef0*/  LEA R13, P3, R14.reuse, R18, 0x2 ;  /* 0x000000120e0d7211 */ /* 0x042fe400078610ff */
[----:B------:R-:W-:Y:S02]  /*0f00*/  MOV R18, RZ ;  /* 0x000000ff00127202 */ /* 0x000fe40000000f00 */
[----:B------:R-:W-:Y:S01]  /*0f10*/  LEA.HI.X R14, R14, R19, R15, 0x2, P3 ;  /* 0x000000130e0e7211 */ /* 0x000fe200018f140f */
[----:B------:R-:W-:Y:S01]  /*0f20*/  VIADD R15, R10, 0xffffffff ;  /* 0xffffffff0a0f7836 */ /* 0x000fe20000000000 */
[C---:B0-----:R-:W-:Y:S02]  /*0f30*/  SHF.L.U32 R17, R12.reuse, 0x1, RZ ;  /* 0x000000010c117819 */ /* 0x041fe400000006ff */
[----:B------:R-:W-:Y:S02]  /*0f40*/  SHF.L.U32 R16, R12, 0x3, RZ ;  /* 0x000000030c107819 */ /* 0x000fe400000006ff */
[----:B------:R-:W-:-:S02]  /*0f50*/  LOP3.LUT R17, R17, 0x7c0, RZ, 0xc0, !PT ;  /* 0x000007c011117812 */ /* 0x000fc400078ec0ff */
[----:B---3--:R-:W-:Y:S01]  /*0f60*/  LEA R86, P0, R0, R86, 0x2 ;  /* 0x0000005600567211 */ /* 0x008fe200078010ff */
[----:B------:R-:W-:Y:S01]  /*0f70*/  VIADD R22, R16, 0x3 ;  /* 0x0000000310167836 */ /* 0x000fe20000000000 */
[----:B------:R-:W-:Y:S02]  /*0f80*/  LOP3.LUT R17, R17, 0x1f, R12, 0xf8, !PT ;  /* 0x0000001f11117812 */ /* 0x000fe400078ef80c */
[----:B------:R-:W-:Y:S02]  /*0f90*/  LEA.HI.X R87, R0, R87, RZ, 0x2, P0 ;  /* 0x0000005700577211 */ /* 0x000fe400000f14ff */
[C---:B------:R-:W-:Y:S01]  /*0fa0*/  IADD3 R19, PT, PT, R16.reuse, 0x1, RZ ;  /* 0x0000000110137810 */ /* 0x040fe20007ffe0ff */
[----:B------:R-:W-:Y:S01]  /*0fb0*/  IMAD.WIDE.U32 R88, R17, 0x10, RZ ;  /* 0x0000001011587825 */ /* 0x000fe200078e00ff */
[C---:B------:R-:W-:Y:S02]  /*0fc0*/  IADD3 R21, PT, PT, R16.reuse, 0x2, RZ ;  /* 0x0000000210157810 */ /* 0x040fe40007ffe0ff */
[----:B------:R-:W-:-:S02]  /*0fd0*/  IADD3 R23, PT, PT, R16, 0x4, RZ ;  /* 0x0000000410177810 */ /* 0x000fc40007ffe0ff */
[C---:B------:R-:W-:Y:S02]  /*0fe0*/  IADD3 R24, PT, PT, R16.reuse, 0x5, RZ ;  /* 0x0000000510187810 */ /* 0x040fe40007ffe0ff */
[C---:B------:R-:W-:Y:S02]  /*0ff0*/  IADD3 R25, PT, PT, R16.reuse, 0x6, RZ ;  /* 0x0000000610197810 */ /* 0x040fe40007ffe0ff */
[----:B------:R-:W-:Y:S02]  /*1000*/  IADD3 R26, PT, PT, R16, 0x7, RZ ;  /* 0x00000007101a7810 */ /* 0x000fe40007ffe0ff */
[----:B------:R-:W-:-:S07]  /*1010*/  LOP3.LUT R27, R88, 0x200, RZ, 0xfc, !PT ;  /* 0x00000200581b7812 */ /* 0x000fce00078efcff */
.L_x_976:
[----:B-1----:R-:W0:Y:S02]  /*1020*/  LDC.64 R28, c[0x0][0x4f8] ;  /* 0x00013e00ff1c7b82 */ /* 0x002e240000000a00 */
[----:B0-----:R-:W-:-:S04]  /*1030*/  ISETP.NE.U32.AND P0, PT, R28, RZ, PT ;  /* 0x000000ff1c00720c */ /* 0x001fc80003f05070 */
[----:B------:R-:W-:-:S13]  /*1040*/  ISETP.NE.AND.EX P0, PT, R29, RZ, PT, P0 ;  /* 0x000000ff1d00720c */ /* 0x000fda0003f05300 */
[----:B------:R-:W0:Y:S01]  /*1050*/  @P0 LDC.64 R28, c[0x0][0x4f8] ;  /* 0x00013e00ff1c0b82 */ /* 0x000e220000000a00 */
[----:B------:R-:W-:-:S07]  /*1060*/  @P0 IADD3 R31, PT, PT, R18, R61, RZ ;  /* 0x0000003d121f0210 */ /* 0x000fce0007ffe0ff */
[----:B------:R-:W1:Y:S01]  /*1070*/  @!P0 LDC R32, c[0x0][0x388] ;  /* 0x0000e200ff208b82 */ /* 0x000e620000000800 */
[----:B0-----:R-:W-:-:S05]  /*1080*/  @P0 IMAD.WIDE R28, R31, 0x4, R28 ;  /* 0x000000041f1c0825 */ /* 0x001fca00078e021c */
[----:B------:R-:W2:Y:S04]  /*1090*/  @P0 LDG.E R60, desc[UR10][R28.64+0x4] ;  /* 0x0000040a1c3c0981 */ /* 0x000ea8000c1e1900 */
[----:B------:R-:W2:Y:S01]  /*10a0*/  @P0 LDG.E R31, desc[UR10][R28.64] ;  /* 0x0000000a1c1f0981 */ /* 0x000ea2000c1e1900 */
[----:B------:R-:W-:Y:S01]  /*10b0*/  @!P0 IADD3 R30, PT, PT, -R20, RZ, RZ ;  /* 0x000000ff141e8210 */ /* 0x000fe20007ffe1ff */
[----:B--2---:R-:W-:-:S03]  /*10c0*/  @P0 IMAD.IADD R60, R60, 0x1, -R31 ;  /* 0x000000013c3c0824 */ /* 0x004fc600078e0a1f */
[----:B-1----:R-:W-:-:S04]  /*10d0*/  @!P0 VIADDMNMX R60, R30, R32, R9, PT ;  /* 0x000000201e3c8246 */ /* 0x002fc80003800109 */
        /* <DEDUP_REMOVED lines=8> */
[----:B------:R-:W-:Y:S01]  /*1160*/  MOV R52, R66 ;  /* 0x0000004200347202 */ /* 0x000fe20000000f00 */
[----:B------:R-:W1:Y:S01]  /*1170*/  S2R R85, SR_LANEID ;  /* 0x0000000000557919 */ /* 0x000e620000000000 */
[----:B------:R-:W-:-:S03]  /*1180*/  MOV R53, R65 ;  /* 0x0000004100357202 */ /* 0x000fc60000000f00 */
[----:B------:R-:W-:Y:S01]  /*1190*/  IMAD.WIDE.U32 R54, R17, 0x10, R52 ;  /* 0x0000001011367825 */ /* 0x000fe200078e0034 */
[----:B0-----:R-:W-:Y:S01]  /*11a0*/  ULEA UR4, UR5, UR4, 0x18 ;  /* 0x0000000405047291 */ /* 0x001fe2000f8ec0ff */
[----:B------:R-:W0:Y:S05]  /*11b0*/  LDCU.U8 UR5, c[0x0][0x3a8] ;  /* 0x00007500ff0577ac */ /* 0x000e2a0008000000 */
[----:B-1----:R-:W-:-:S04]  /*11c0*/  LEA R64, R85, UR4, 0x4 ;  /* 0x0000000455407c11 */ /* 0x002fc8000f8e20ff */
[----:B------:R-:W-:Y:S01]  /*11d0*/  LEA R67, R85, R64, 0x4 ;  /* 0x0000004055437211 */ /* 0x000fe200078e20ff */
        /* <DEDUP_REMOVED lines=56> */
.L_x_954:
[----:B------:R-:W-:Y:S05]  /*1560*/  BSYNC.RECONVERGENT B0 ;  /* 0x0000000000007941 */ /* 0x000fea0003800200 */
.L_x_953:
        /* <DEDUP_REMOVED lines=34> */
.L_x_956:
[----:B------:R-:W-:Y:S05]  /*1790*/  BSYNC.RECONVERGENT B0 ;  /* 0x0000000000007941 */ /* 0x000fea0003800200 */
.L_x_955:
        /* <DEDUP_REMOVED lines=36> */
.L_x_958:
[----:B------:R-:W-:Y:S05]  /*19e0*/  BSYNC.RECONVERGENT B0 ;  /* 0x0000000000007941 */ /* 0x000fea0003800200 */
.L_x_957:
        /* <DEDUP_REMOVED lines=34> */
.L_x_960:
[----:B------:R-:W-:Y:S05]  /*1c10*/  BSYNC.RECONVERGENT B0 ;  /* 0x0000000000007941 */ /* 0x000fea0003800200 */
.L_x_959:
        /* <DEDUP_REMOVED lines=37> */
.L_x_962:
[----:B------:R-:W-:Y:S05]  /*1e70*/  BSYNC.RECONVERGENT B0 ;  /* 0x0000000000007941 */ /* 0x000fea0003800200 */
.L_x_961:
        /* <DEDUP_REMOVED lines=32> */
.L_x_964:
[----:B------:R-:W-:Y:S05]  /*2080*/  BSYNC.RECONVERGENT B0 ;  /* 0x0000000000007941 */ /* 0x000fea0003800200 */
.L_x_963:
        /* <DEDUP_REMOVED lines=32> */
.L_x_966:
[----:B------:R-:W-:Y:S05]  /*2290*/  BSYNC.RECONVERGENT B0 ;  /* 0x0000000000007941 */ /* 0x000fea0003800200 */
.L_x_965:
        /* <DEDUP_REMOVED lines=32> */
.L_x_968:
[----:B------:R-:W-:Y:S05]  /*24a0*/  BSYNC.RECONVERGENT B0 ;  /* 0x0000000000007941 */ /* 0x000fea0003800200 */
.L_x_967:
[----:B------:R-:W0:Y:S01]  /*24b0*/  LDCU UR6, c[0x0][0x38c] ;  /* 0x00007180ff0677ac */ /* 0x000e220008000800 */
[----:B------:R-:W-:-:S04]  /*24c0*/  IMAD.WIDE.U32 R52, R60, 0x4, R52 ;  /* 0x000000043c347825 */ /* 0x000fc800078e0034 */
[-C--:B------:R-:W-:Y:S01]  /*24d0*/  FMUL.FTZ R28, R36, R63.reuse ;  /* 0x0000003f241c7220 */ /* 0x080fe20000410000 */
[-C--:B------:R-:W-:Y:S01]  /*24e0*/  FMUL.FTZ R29, R37, R63.reuse ;  /* 0x0000003f251d7220 */ /* 0x080fe20000410000 */
[----:B------:R-:W-:Y:S01]  /*24f0*/  FMUL.FTZ R30, R38, R63 ;  /* 0x0000003f261e7220 */ /* 0x000fe20000410000 */
[----:B------:R-:W-:Y:S01]  /*2500*/  IMAD.WIDE.U32 R68, R60, 0x4, R68 ;  /* 0x000000043c447825 */ /* 0x000fe200078e0044 */
[----:B------:R-:W-:-:S03]  /*2510*/  MOV R66, R52 ;  /* 0x0000003400427202 */ /* 0x000fc60000000f00 */
[----:B------:R-:W-:Y:S01]  /*2520*/  FMUL.FTZ R31, R39, R63 ;  /* 0x0000003f271f7220 */ /* 0x000fe20000410000 */
[----:B------:R-:W-:Y:S01]  /*2530*/  MOV R65, R53 ;  /* 0x0000003500417202 */ /* 0x000fe20000000f00 */
        /* <DEDUP_REMOVED lines=30> */
[----:B------:R-:W-:Y:S01]  /*2720*/  UIADD3 UR7, UPT, UPT, UR4, 0x860, URZ ;  /* 0x0000086004077890 */ /* 0x000fe2000fffe0ff */
[----:B------:R-:W-:Y:S01]  /*2730*/  MOV R111, R8 ;  /* 0x00000008006f7202 */ /* 0x000fe20000000f00 */
[----:B------:R-:W-:Y:S01]  /*2740*/  UIADD3 UR6, UPT, UPT, -UR6, URZ, URZ ;  /* 0x000000ff06067290 */ /* 0x000fe2000fffe1ff */
[----:B------:R-:W4:Y:S01]  /*2750*/  LDC.64 R70, c[0x0][0x460] ;  /* 0x00011800ff467b82 */ /* 0x000f220000000a00 */
[----:B------:R-:W-:Y:S01]  /*2760*/  MOV R108, R13 ;  /* 0x0000000d006c7202 */ /* 0x000fe20000000f00 */
[----:B------:R-:W0:Y:S01]  /*2770*/  LDCU.64 UR12, c[0x0][0x450] ;  /* 0x00008a00ff0c77ac */ /* 0x000e220008000a00 */
[----:B------:R-:W-:-:S02]  /*2780*/  MOV R109, R14 ;  /* 0x0000000e006d7202 */ /* 0x000fc40000000f00 */
[----:B------:R-:W-:Y:S01]  /*2790*/  IADD3.X R113, PT, PT, R89, R5, RZ, P4, !PT ;  /* 0x0000000559717210 */ /* 0x000fe200027fe4ff */
[----:B------:R-:W1:Y:S01]  /*27a0*/  LDCU.64 UR14, c[0x0][0x460] ;  /* 0x00008c00ff0e77ac */ /* 0x000e620008000a00 */
[----:B0-----:R-:W-:Y:S01]  /*27b0*/  SHF.L.U64.HI R77, R76, 0x2, R77 ;  /* 0x000000024c4d7819 */ /* 0x001fe2000001024d */
[----:B------:R-:W0:Y:S01]  /*27c0*/  LDC.64 R78, c[0x0][0x450] ;  /* 0x00011400ff4e7b82 */ /* 0x000e220000000a00 */
[----:B--2---:R-:W-:Y:S01]  /*27d0*/  SHF.L.U64.HI R104, R74, 0x2, R75 ;  /* 0x000000024a687819 */ /* 0x004fe2000001024b */
[----:B------:R-:W-:Y:S01]  /*27e0*/  UMOV UR4, URZ ;  /* 0x000000ff00047c82 */ /* 0x000fe20008000000 */
[----:B-1----:R-:W-:Y:S01]  /*27f0*/  IADD3 R45, PT, PT, R48, 0xffffffe, RZ ;  /* 0x0ffffffe302d7810 */ /* 0x002fe20007ffe0ff */
[----:B------:R-:W-:Y:S01]  /*2800*/  UMOV UR5, URZ ;  /* 0x000000ff00057c82 */ /* 0x000fe20008000000 */
[----:B---3--:R-:W-:-:S04]  /*2810*/  SHF.L.U64.HI R73, R72, 0x2, R73 ;  /* 0x0000000248497819 */ /* 0x008fc80000010249 */
        /* <DEDUP_REMOVED lines=16> */
[----:B------:R-:W-:-:S05]  /*2920*/  @P5 VIADD R107, R107, 0x1 ;  /* 0x000000016b6b5836 */ /* 0x000fca0000000000 */
[----:B------:R-:W-:Y:S02]  /*2930*/  @!P3 IADD3 R107, PT, PT, -R107, RZ, RZ ;  /* 0x000000ff6b6bb210 */ /* 0x000fe40007ffe1ff */
[----:B0-----:R-:W-:-:S07]  /*2940*/  @!P0 LOP3.LUT R107, RZ, R9, RZ, 0x33, !PT ;  /* 0x00000009ff6b8212 */ /* 0x001fce00078e33ff */
.L_x_975:
        /* <DEDUP_REMOVED lines=74> */
[----:B------:R-:W-:-:S04]  /*2df0*/  IMAD R37, R80, UR13, R37 ;  /* 0x0000000d50257c24 */ /* 0x000fc8000f8e0225 */
[----:B------:R-:W-:-:S05]  /*2e00*/  IMAD.IADD R39, R39, 0x1, R37 ;  /* 0x0000000127277824 */ /* 0x000fca00078e0225 */
[----:B------:R0:W5:Y:S01]  /*2e10*/  LDG.E R37, desc[UR10][R38.64] ;  /* 0x0000000a26257981 */ /* 0x000162000c1e1900 */
[----:B------:R-:W-:Y:S05]  /*2e20*/  BRA `(.L_x_970) ;  /* 0x00000000000c7947 */ /* 0x000fea0003800000 */
.L_x_971:
[----:B------:R-:W-:Y:S01]  /*2e30*/  MOV R37, RZ ;  /* 0x000000ff00257202 */ /* 0x000fe20000000f00 */
[----:B------:R-:W-:Y:S06]  /*2e40*/  @!P2 BRA `(.L_x_970) ;  /* 0x000000000004a947 */ /* 0x000fec0003800000 */
[----:B------:R1:W5:Y:S02]  /*2e50*/  LDG.E R37, desc[UR10][R110.64] ;  /* 0x0000000a6e257981 */ /* 0x000364000c1e1900 */
.L_x_970:
        /* <DEDUP_REMOVED lines=60> */
[----:B0-----:R-:W-:-:S02]  /*3220*/  @!P3 MOV R123, R36 ;  /* 0x00000024007bb202 */ /* 0x001fc40000000f00 */
[----:B--2---:R-:W-:-:S03]  /*3230*/  @!P3 MOV R122, R37 ;  /* 0x00000025007ab202 */ /* 0x004fc60000000f00 */
        /* <DEDUP_REMOVED lines=32> */
.L_x_974:
[----:B------:R-:W-:-:S04]  /*3440*/  ISETP.NE.AND P0, PT, R18, R15, PT ;  /* 0x0000000f1200720c */ /* 0x000fc80003f05270 */
[----:B------:R-:W-:-:S13]  /*3450*/  ISETP.NE.OR P0, PT, R37, RZ, P0 ;  /* 0x000000ff2500720c */ /* 0x000fda0000705670 */
[----:B------:R0:W-:Y:S02]  /*3460*/  @!P0 STG.E desc[UR10][R110.64], R41 ;  /* 0x000000296e008986 */ /* 0x0001e4000c10190a */
.L_x_973:
[----:B------:R-:W-:Y:S05]  /*3470*/  BSYNC.RECONVERGENT B0 ;  /* 0x0000000000007941 */ /* 0x000fea0003800200 */
.L_x_972:
[----:B------:R-:W-:Y:S01]  /*3480*/  UIADD3 UR4, UP0, UPT, UR4, UR14, URZ ;  /* 0x0000000e04047290 */ /* 0x000fe2000ff1e0ff */
[----:B------:R-:W-:Y:S01]  /*3490*/  LEA R108, P3, R74, R108, 0x2 ;  /* 0x0000006c4a6c7211 */ /* 0x000fe200078610ff */
[----:B------:R-:W-:Y:S01]  /*34a0*/  UIADD3 UR6, UPT, UPT, UR6, 0x1, URZ ;  /* 0x0000000106067890 */ /* 0x000fe2000fffe0ff */
[----:B01----:R-:W-:Y:S01]  /*34b0*/  LEA R110, P5, R70, R110, 0x2 ;  /* 0x0000006e466e7211 */ /* 0x003fe200078a10ff */
        /* <DEDUP_REMOVED lines=18> */
.L_x_969:
[----:B------:R-:W-:Y:S01]  /*35e0*/  BAR.SYNC.DEFER_BLOCKING 0x0 ;  /* 0x0000000000007b1d */ /* 0x000fe20000010000 */
[----:B------:R-:W-:Y:S01]  /*35f0*/  HFMA2 R71, -RZ, RZ, 0, 0 ;  /* 0x00000000ff477431 */ /* 0x000fe200000001ff */
[----:B------:R-:W-:-:S04]  /*3600*/  MOV R70, R20 ;  /* 0x0000001400467202 */ /* 0x000fc80000000f00 */
[----:B------:R-:W0:Y:S02]  /*3610*/  LDCU.128 UR4, c[0x0][0x430] ;  /* 0x00008600ff0477ac */ /* 0x000e240008000c00 */
[----:B------:R-:W1:Y:S01]  /*3620*/  LDC.64 R72, c[0x0][0x4a8] ;  /* 0x00012a00ff487b82 */ /* 0x000e620000000a00 */
[----:B------:R-:W3:Y:S07]  /*3630*/  LDCU.128 UR12, c[0x0][0x420] ;  /* 0x00008400ff0c77ac */ /* 0x000eee0008000c00 */
[----:B------:R-:W4:Y:S01]  /*3640*/  LDC.64 R74, c[0x0][0x4b8] ;  /* 0x00012e00ff4a7b82 */ /* 0x000f220000000a00 */
[----:B------:R-:W-:Y:S01]  /*3650*/  STS.128 [R67], R28 ;  /* 0x0000001c43007388 */ /* 0x000fe20000000c00 */
[----:B0-----:R-:W-:-:S03]  /*3660*/  IMAD.WIDE.U32 R44, R0, UR4, R70 ;  /* 0x00000004002c7c25 */ /* 0x001fc6000f8e0046 */
[----:B------:R-:W-:Y:S01]  /*3670*/  STS.128 [R67+0x10], R32 ;  /* 0x0000102043007388 */ /* 0x000fe20000000c00 */
[----:B------:R-:W-:-:S03]  /*3680*/  NOP ;  /* 0x0000000000007918 */ /* 0x000fc60000000000 */
[----:B--2---:R-:W0:Y:S01]  /*3690*/  LDS.128 R36, [R64] ;  /* 0x0000000040247984 */ /* 0x004e220000000c00 */
[C---:B------:R-:W-:Y:S02]  /*36a0*/  IMAD R45, R0.reuse, UR5, R45 ;  /* 0x00000005002d7c24 */ /* 0x040fe4000f8e022d */
[----:B---3--:R-:W-:Y:S01]  /*36b0*/  IMAD.WIDE.U32 R46, R0, UR12, R70 ;  /* 0x0000000c002e7c25 */ /* 0x008fe2000f8e0046 */
[----:B------:R-:W2:Y:S03]  /*36c0*/  LDS.128 R40, [R64+0x200] ;  /* 0x0002000040287984 */ /* 0x000ea60000000c00 */
[----:B------:R-:W-:-:S04]  /*36d0*/  IMAD.WIDE.U32 R44, R2, UR6, R44 ;  /* 0x00000006022c7c25 */ /* 0x000fc8000f8e002c */
[----:B------:R-:W-:Y:S01]  /*36e0*/  IMAD R48, R2, UR7, R45 ;  /* 0x0000000702307c24 */ /* 0x000fe2000f8e022d */
[----:B-1----:R-:W-:Y:S01]  /*36f0*/  LEA R72, P0, R44, R72, 0x2 ;  /* 0x000000482c487211 */ /* 0x002fe200078010ff */
[----:B------:R-:W-:Y:S01]  /*3700*/  IMAD R47, R0, UR13, R47 ;  /* 0x0000000d002f7c24 */ /* 0x000fe2000f8e022f */
[----:B------:R-:W1:Y:S02]  /*3710*/  LDCU.128 UR4, c[0x0][0x440] ;  /* 0x00008800ff0477ac */ /* 0x000e640008000c00 */
[----:B------:R-:W-:Y:S01]  /*3720*/  LEA.HI.X R73, R44, R73, R48, 0x2, P0 ;  /* 0x000000492c497211 */ /* 0x000fe200000f1430 */
[----:B------:R-:W-:-:S04]  /*3730*/  IMAD.WIDE.U32 R46, R2, UR14, R46 ;  /* 0x0000000e022e7c25 */ /* 0x000fc8000f8e002e */
[----:B------:R-:W-:Y:S01]  /*3740*/  IMAD.WIDE.U32 R72, R17, 0x10, R72 ;  /* 0x0000001011487825 */ /* 0x000fe200078e0048 */
[----:B----4-:R-:W-:-:S03]  /*3750*/  LEA R74, P3, R46, R74, 0x2 ;  /* 0x0000004a2e4a7211 */ /* 0x010fc600078610ff */
[----:B------:R-:W-:-:S05]  /*3760*/  IMAD R45, R2, UR15, R47 ;  /* 0x0000000f022d7c24 */ /* 0x000fca000f8e022f */
[----:B------:R-:W-:-:S03]  /*3770*/  LEA.HI.X R75, R46, R75, R45, 0x2, P3 ;  /* 0x0000004b2e4b7211 */ /* 0x000fc600018f142d */
[----:B------:R-:W-:Y:S01]  /*3780*/  IMAD.WIDE.U32 R74, R17, 0x10, R74 ;  /* 0x00000010114a7825 */ /* 0x000fe200078e004a */
[----:B0-----:R-:W-:Y:S04]  /*3790*/  STG.E.128 desc[UR10][R72.64], R36 ;  /* 0x0000002448007986 */ /* 0x001fe8000c101d0a */
[----:B--2---:R-:W-:Y:S01]  /*37a0*/  STG.E.128 desc[UR10][R72.64+0x200], R40 ;  /* 0x0002002848007986 */ /* 0x004fe2000c101d0a */
[----:B------:R-:W-:Y:S06]  /*37b0*/  BAR.SYNC.DEFER_BLOCKING 0x0 ;  /* 0x0000000000007b1d */ /* 0x000fec0000010000 */
[----:B------:R-:W2:Y:S04]  /*37c0*/  LDG.E.128 R44, desc[UR10][R74.64] ;  /* 0x0000000a4a2c7981 */ /* 0x000ea8000c1e1d00 */
[----:B------:R-:W3:Y:S01]  /*37d0*/  LDG.E.128 R48, desc[UR10][R74.64+0x200] ;  /* 0x0002000a4a307981 */ /* 0x000ee2000c1e1d00 */
[----:B------:R-:W-:Y:S01]  /*37e0*/  IADD3 R18, PT, PT, R18, 0x1, RZ ;  /* 0x0000000112127810 */ /* 0x000fe20007ffe0ff */
[C---:B------:R-:W-:Y:S01]  /*37f0*/  IMAD.WIDE.U32 R4, R60.reuse, 0x4, R4 ;  /* 0x000000043c047825 */ /* 0x040fe200078e0004 */
[----:B------:R-:W-:-:S02]  /*3800*/  IADD3 R11, PT, PT, R60, R11, RZ ;  /* 0x0000000b3c0b7210 */ /* 0x000fc40007ffe0ff */
[C---:B------:R-:W-:Y:S01]  /*3810*/  IADD3 R20, PT, PT, R60.reuse, R20, RZ ;  /* 0x000000143c147210 */ /* 0x040fe20007ffe0ff */
[----:B------:R-:W-:Y:S01]  /*3820*/  IMAD.WIDE.U32 R6, R60, 0x4, R6 ;  /* 0x000000043c067825 */ /* 0x000fe200078e0006 */
[----:B--2---:R-:W-:Y:S04]  /*3830*/  STS.128 [R64], R44 ;  /* 0x0000002c40007388 */ /* 0x004fe80000000c00 */
[----:B---3--:R-:W-:Y:S01]  /*3840*/  STS.128 [R64+0x200], R48 ;  /* 0x0002003040007388 */ /* 0x008fe20000000c00 */
[----:B------:R-:W-:-:S03]  /*3850*/  NOP ;  /* 0x0000000000007918 */ /* 0x000fc60000000000 */
[----:B------:R-:W0:Y:S04]  /*3860*/  LDS.128 R52, [R67] ;  /* 0x0000000043347984 */ /* 0x000e280000000c00 */
[----:B------:R-:W2:Y:S01]  /*3870*/  LDS.128 R56, [R67+0x10] ;  /* 0x0000100043387984 */ /* 0x000ea20000000c00 */
[----:B0-----:R-:W-:Y:S01]  /*3880*/  FMUL.FTZ R36, R53, -1.4426950216293334961 ;  /* 0xbfb8aa3b35247820 */ /* 0x001fe20000410000 */
[----:B------:R-:W-:Y:S01]  /*3890*/  FMUL.FTZ R38, R55, -1.4426950216293334961 ;  /* 0xbfb8aa3b37267820 */ /* 0x000fe20000410000 */
[----:B------:R-:W-:Y:S01]  /*38a0*/  FMUL.FTZ R76, R52, -1.4426950216293334961 ;  /* 0xbfb8aa3b344c7820 */ /* 0x000fe20000410000 */
[----:B------:R-:W-:Y:S01]  /*38b0*/  FMUL.FTZ R37, R54, -1.4426950216293334961 ;  /* 0xbfb8aa3b36257820 */ /* 0x000fe20000410000 */
[----:B--2---:R-:W-:Y:S01]  /*38c0*/  FMUL.FTZ R39, R56, -1.4426950216293334961 ;  /* 0xbfb8aa3b38277820 */ /* 0x004fe20000410000 */
[----:B------:R-:W-:Y:S01]  /*38d0*/  FMUL.FTZ R42, R58, -1.4426950216293334961 ;  /* 0xbfb8aa3b3a2a7820 */ /* 0x000fe20000410000 */
[----:B------:R-:W0:Y:S01]  /*38e0*/  MUFU.EX2 R36, R36 ;  /* 0x0000002400247308 */ /* 0x000e220000000800 */
[----:B------:R-:W-:Y:S01]  /*38f0*/  FMUL.FTZ R43, R59, -1.4426950216293334961 ;  /* 0xbfb8aa3b3b2b7820 */ /* 0x000fe20000410000 */
[----:B------:R-:W-:-:S06]  /*3900*/  FMUL.FTZ R40, R57, -1.4426950216293334961 ;  /* 0xbfb8aa3b39287820 */ /* 0x000fcc0000410000 */
[----:B------:R-:W2:Y:S08]  /*3910*/  MUFU.EX2 R38, R38 ;  /* 0x0000002600267308 */ /* 0x000eb00000000800 */
[----:B------:R-:W3:Y:S01]  /*3920*/  MUFU.EX2 R76, R76 ;  /* 0x0000004c004c7308 */ /* 0x000ee20000000800 */
[----:B0-----:R-:W-:-:S07]  /*3930*/  FADD.FTZ R36, R36, 1 ;  /* 0x3f80000024247421 */ /* 0x001fce0000010000 */
[----:B------:R-:W0:Y:S01]  /*3940*/  MUFU.EX2 R37, R37 ;  /* 0x0000002500257308 */ /* 0x000e220000000800 */
[----:B--2---:R-:W-:-:S07]  /*3950*/  FADD.FTZ R38, R38, 1 ;  /* 0x3f80000026267421 */ /* 0x004fce0000010000 */
[----:B------:R-:W2:Y:S01]  /*3960*/  MUFU.EX2 R39, R39 ;  /* 0x0000002700277308 */ /* 0x000ea20000000800 */
[----:B---3--:R-:W-:-:S07]  /*3970*/  FADD.FTZ R76, R76, 1 ;  /* 0x3f8000004c4c7421 */ /* 0x008fce0000010000 */
[----:B------:R2:W3:Y:S01]  /*3980*/  MUFU.EX2 R41, R40 ;  /* 0x0000002800297308 */ /* 0x0004e20000000800 */
[----:B0-----:R-:W-:-:S07]  /*3990*/  FADD.FTZ R37, R37, 1 ;  /* 0x3f80000025257421 */ /* 0x001fce0000010000 */
[----:B------:R-:W0:Y:S01]  /*39a0*/  MUFU.EX2 R42, R42 ;  /* 0x0000002a002a7308 */ /* 0x000e220000000800 */
[----:B--2---:R-:W-:-:S07]  /*39b0*/  FADD.FTZ R40, R39, 1 ;  /* 0x3f80000027287421 */ /* 0x004fce0000010000 */
[----:B------:R-:W2:Y:S01]  /*39c0*/  MUFU.EX2 R43, R43 ;  /* 0x0000002b002b7308 */ /* 0x000ea20000000800 */
[----:B---3--:R-:W-:-:S07]  /*39d0*/  FADD.FTZ R41, R41, 1 ;  /* 0x3f80000029297421 */ /* 0x008fce0000010000 */
[----:B------:R-:W3:Y:S01]  /*39e0*/  MUFU.RCP R45, R76 ;  /* 0x0000004c002d7308 */ /* 0x000ee20000001000 */
[----:B0-----:R-:W-:-:S07]  /*39f0*/  FADD.FTZ R42, R42, 1 ;  /* 0x3f8000002a2a7421 */ /* 0x001fce0000010000 */
[----:B------:R-:W0:Y:S01]  /*3a00*/  MUFU.RCP R36, R36 ;  /* 0x0000002400247308 */ /* 0x000e220000001000 */
[----:B--2---:R-:W-:-:S07]  /*3a10*/  FADD.FTZ R43, R43, 1 ;  /* 0x3f8000002b2b7421 */ /* 0x004fce0000010000 */
[----:B------:R3:W2:Y:S08]  /*3a20*/  MUFU.RCP R47, R37 ;  /* 0x00000025002f7308 */ /* 0x0006b00000001000 */
[----:B------:R-:W4:Y:S01]  /*3a30*/  MUFU.RCP R38, R38 ;  /* 0x0000002600267308 */ /* 0x000f220000001000 */
[----:B---3--:R-:W-:Y:S01]  /*3a40*/  FMUL.FTZ R37, R52, R45 ;  /* 0x0000002d34257220 */ /* 0x008fe20000410000 */
[----:B0-----:R-:W-:-:S03]  /*3a50*/  FMUL.FTZ R36, R53, R36 ;  /* 0x0000002435247220 */ /* 0x001fc60000410000 */
[----:B------:R-:W-:Y:S01]  /*3a60*/  FMUL.FTZ R28, R37, R28 ;  /* 0x0000001c251c7220 */ /* 0x000fe20000410000 */
[----:B------:R-:W-:Y:S02]  /*3a70*/  FMUL.FTZ R29, R36, R29 ;  /* 0x0000001d241d7220 */ /* 0x000fe40000410000 */
[----:B------:R-:W0:Y:S01]  /*3a80*/  MUFU.RCP R49, R40 ;  /* 0x0000002800317308 */ /* 0x000e220000001000 */
[----:B--2---:R-:W-:-:S04]  /*3a90*/  FMUL.FTZ R39, R54, R47 ;  /* 0x0000002f36277220 */ /* 0x004fc80000410000 */
[----:B------:R-:W-:-:S03]  /*3aa0*/  FMUL.FTZ R30, R39, R30 ;  /* 0x0000001e271e7220 */ /* 0x000fc60000410000 */
[----:B------:R-:W2:Y:S01]  /*3ab0*/  MUFU.RCP R44, R41 ;  /* 0x00000029002c7308 */ /* 0x000ea20000001000 */
[----:B----4-:R-:W-:-:S04]  /*3ac0*/  FMUL.FTZ R38, R55, R38 ;  /* 0x0000002637267220 */ /* 0x010fc80000410000 */
[----:B------:R-:W-:Y:S01]  /*3ad0*/  FMUL.FTZ R31, R38, R31 ;  /* 0x0000001f261f7220 */ /* 0x000fe20000410000 */
[----:B------:R-:W-:Y:S01]  /*3ae0*/  BAR.SYNC.DEFER_BLOCKING 0x0 ;  /* 0x0000000000007b1d */ /* 0x000fe20000010000 */
[----:B0-----:R-:W-:-:S05]  /*3af0*/  FMUL.FTZ R37, R56, R49 ;  /* 0x0000003138257220 */ /* 0x001fca0000410000 */
[----:B------:R-:W0:Y:S01]  /*3b00*/  MUFU.RCP R51, R42 ;  /* 0x0000002a00337308 */ /* 0x000e220000001000 */
[----:B------:R-:W-:Y:S01]  /*3b10*/  FMUL.FTZ R32, R37, R32 ;  /* 0x0000002025207220 */ /* 0x000fe20000410000 */
[----:B--2---:R-:W-:Y:S01]  /*3b20*/  FMUL.FTZ R36, R57, R44 ;  /* 0x0000002c39247220 */ /* 0x004fe20000410000 */
[----:B-1----:R-:W-:-:S05]  /*3b30*/  IMAD.WIDE.U32 R44, R0, UR4, R70 ;  /* 0x00000004002c7c25 */ /* 0x002fca000f8e0046 */
[----:B------:R-:W1:Y:S01]  /*3b40*/  MUFU.RCP R46, R43 ;  /* 0x0000002b002e7308 */ /* 0x000e620000001000 */
[----:B------:R-:W-:Y:S01]  /*3b50*/  FMUL.FTZ R33, R36, R33 ;  /* 0x0000002124217220 */ /* 0x000fe20000410000 */
[----:B------:R-:W-:Y:S02]  /*3b60*/  IMAD R45, R0, UR5, R45 ;  /* 0x00000005002d7c24 */ /* 0x000fe4000f8e022d */
[----:B------:R-:W-:-:S04]  /*3b70*/  IMAD.WIDE.U32 R44, R2, UR6, R44 ;  /* 0x00000006022c7c25 */ /* 0x000fc8000f8e002c */
[----:B0-----:R-:W-:Y:S01]  /*3b80*/  FMUL.FTZ R39, R58, R51 ;  /* 0x000000333a277220 */ /* 0x001fe20000410000 */
[----:B------:R0:W-:Y:S03]  /*3b90*/  STS.128 [R67], R28 ;  /* 0x0000001c43007388 */ /* 0x0001e60000000c00 */
[----:B------:R-:W-:Y:S01]  /*3ba0*/  FMUL.FTZ R34, R39, R34 ;  /* 0x0000002227227220 */ /* 0x000fe20000410000 */
[----:B-1----:R-:W-:Y:S02]  /*3bb0*/  FMUL.FTZ R38, R59, R46 ;  /* 0x0000002e3b267220 */ /* 0x002fe40000410000 */
[----:B------:R-:W1:Y:S02]  /*3bc0*/  LDC.64 R46, c[0x0][0x4c0] ;  /* 0x00013000ff2e7b82 */ /* 0x000e640000000a00 */
[----:B------:R-:W-:-:S05]  /*3bd0*/  FMUL.FTZ R35, R38, R35 ;  /* 0x0000002326237220 */ /* 0x000fca0000410000 */
[----:B------:R-:W-:Y:S01]  /*3be0*/  STS.128 [R67+0x10], R32 ;  /* 0x0000102043007388 */ /* 0x000fe20000000c00 */
[----:B------:R-:W-:-:S03]  /*3bf0*/  NOP ;  /* 0x0000000000007918 */ /* 0x000fc60000000000 */
[----:B------:R-:W2:Y:S01]  /*3c00*/  LDS.128 R36, [R64] ;  /* 0x0000000040247984 */ /* 0x000ea20000000c00 */
[----:B0-----:R-:W-:-:S03]  /*3c10*/  IMAD R29, R2, UR7, R45 ;  /* 0x00000007021d7c24 */ /* 0x001fc6000f8e022d */
[----:B------:R-:W0:Y:S01]  /*3c20*/  LDS.128 R40, [R64+0x200] ;  /* 0x0002000040287984 */ /* 0x000e220000000c00 */
[----:B-1----:R-:W-:-:S04]  /*3c30*/  LEA R28, P0, R44, R46, 0x2 ;  /* 0x0000002e2c1c7211 */ /* 0x002fc800078010ff */
[----:B------:R-:W-:Y:S02]  /*3c40*/  LEA.HI.X R29, R44, R47, R29, 0x2, P0 ;  /* 0x0000002f2c1d7211 */ /* 0x000fe400000f141d */
[----:B------:R-:W-:Y:S01]  /*3c50*/  ISETP.NE.AND P0, PT, R18, R10, PT ;  /* 0x0000000a1200720c */ /* 0x000fe20003f05270 */
[----:B------:R-:W-:-:S05]  /*3c60*/  IMAD.WIDE.U32 R28, R17, 0x10, R28 ;  /* 0x00000010111c7825 */ /* 0x000fca00078e001c */
[----:B--2---:R1:W-:Y:S04]  /*3c70*/  STG.E.128 desc[UR10][R28.64], R36 ;  /* 0x000000241c007986 */ /* 0x0043e8000c101d0a */
[----:B0-----:R1:W-:Y:S03]  /*3c80*/  STG.E.128 desc[UR10][R28.64+0x200], R40 ;  /* 0x000200281c007986 */ /* 0x0013e6000c101d0a */
[----:B------:R-:W-:Y:S05]  /*3c90*/  @P0 BRA `(.L_x_976) ;  /* 0xffffffd000e00947 */ /* 0x000fea000383ffff */
[----:B------:R-:W-:Y:S05]  /*3ca0*/  EXIT ;  /* 0x000000000000794d */ /* 0x000fea0003800000 */
.L_x_977:
        /* <DEDUP_REMOVED lines=13> */
.L_x_7954:


//--------------------- .text._Z25selective_scan_fwd_kernelI32Selective_Scan_fwd_kernel_traitsILi32ELi8ELi1ELb1ELb1ELb1ELb1ELb1EfffEEv13SSMParamsBase --------------------------
	.section	.text._Z25selective_scan_fwd_kernelI32Selective_Scan_fwd_kernel_traitsILi32ELi8ELi1ELb1ELb1ELb1ELb1ELb1EfffEEv13SSMParamsBase,"ax",@progbits
	.align	128
        .global         _Z25selective_scan_fwd_kernelI32Selective_Scan_fwd_kernel_traitsILi32ELi8ELi1ELb1ELb1ELb1ELb1ELb1EfffEEv13SSMParamsBase
        .type           _Z25selective_scan_fwd_kernelI32Selective_Scan_fwd_kernel_traitsILi32ELi8ELi1ELb1ELb1ELb1ELb1ELb1EfffEEv13SSMParamsBase,@function
        .size           _Z25selective_scan_fwd_kernelI32Selective_Scan_fwd_kernel_traitsILi32ELi8ELi1ELb1ELb1ELb1ELb1ELb1EfffEEv13SSMParamsBase,(.L_x_7955 - _Z25selective_scan_fwd_kernelI32Selective_Scan_fwd_kernel_traitsILi32ELi8ELi1ELb1ELb1ELb1ELb1ELb1EfffEEv13SSMParamsBase)
        .other          _Z25selective_scan_fwd_kernelI32Selective_Scan_fwd_kernel_traitsILi32ELi8ELi1ELb1ELb1ELb1ELb1ELb1EfffEEv13SSMParamsBase,@"STO_CUDA_ENTRY STV_DEFAULT"
_Z25selective_scan_fwd_kernelI32Selective_Scan_fwd_kernel_traitsILi32ELi8ELi1ELb1ELb1ELb1ELb1ELb1EfffEEv13SSMParamsBase:
.text._Z25selective_scan_fwd_kernelI32Selective_Scan_fwd_kernel_traitsILi32ELi8ELi1ELb1ELb1ELb1ELb1ELb1EfffEEv13SSMParamsBase:
        /* <DEDUP_REMOVED lines=43> */
.L_x_978:
        /* <DEDUP_REMOVED lines=93> */
.L_x_979:
        /* <DEDUP_REMOVED lines=11> */
.L_x_980:
        /* <DEDUP_REMOVED lines=72> */
.L_x_981:
        /* <DEDUP_REMOVED lines=29> */
.L_x_982:
        /* <DEDUP_REMOVED lines=35> */
.L_x_1006:
        /* <DEDUP_REMOVED lines=165> */
.L_x_984:
[----:B------:R-:W-:Y:S05]  /*1c00*/  BSYNC.RECONVERGENT B0 ;  /* 0x0000000000007941 */ /* 0x000fea0003800200 */
.L_x_983:
        /* <DEDUP_REMOVED lines=37> */
.L_x_986:
[----:B------:R-:W-:Y:S05]  /*1e60*/  BSYNC.RECONVERGENT B0 ;  /* 0x0000000000007941 */ /* 0x000fea0003800200 */
.L_x_985:
        /* <DEDUP_REMOVED lines=37> */
.L_x_988:
[----:B------:R-:W-:Y:S05]  /*20c0*/  BSYNC.RECONVERGENT B0 ;  /* 0x0000000000007941 */ /* 0x000fea0003800200 */
.L_x_987:
        /* <DEDUP_REMOVED lines=37> */
.L_x_990:
[----:B------:R-:W-:Y:S05]  /*2320*/  BSYNC.RECONVERGENT B0 ;  /* 0x0000000000007941 */ /* 0x000fea0003800200 */
.L_x_989:
        /* <DEDUP_REMOVED lines=37> */
.L_x_992:
[----:B------:R-:W-:Y:S05]  /*2580*/  BSYNC.RECONVERGENT B0 ;  /* 0x0000000000007941 */ /* 0x000fea0003800200 */
.L_x_991:
        /* <DEDUP_REMOVED lines=37> */
.L_x_994:
[----:B------:R-:W-:Y:S05]  /*27e0*/  BSYNC.RECONVERGENT B0 ;  /* 0x0000000000007941 */ /* 0x000fea0003800200 */
.L_x_993:
        /* <DEDUP_REMOVED lines=37> */
.L_x_996:
[----:B------:R-:W-:Y:S05]  /*2a40*/  BSYNC.RECONVERGENT B0 ;  /* 0x0000000000007941 */ /* 0x000fea0003800200 */
.L_x_995:
        /* <DEDUP_REMOVED lines=36> */
.L_x_998:
[----:B------:R-:W-:Y:S05]  /*2c90*/  BSYNC.RECONVERGENT B0 ;  /* 0x0000000000007941 */ /* 0x000fea0003800200 */
.L_x_997:
        /* <DEDUP_REMOVED lines=85> */
.L_x_1005:
        /* <DEDUP_REMOVED lines=145> */
.L_x_1001:
[----:B------:R-:W-:Y:S01]  /*3b00*/  LOP3.LUT P6, RZ, R124, 0x10, RZ, 0xc0, !PT ;  /* 0x000000107cff7812 */ /* 0x000fe200078cc0ff */
[----:B------:R-:W-:-:S12]  /*3b10*/  IMAD.MOV.U32 R27, RZ, RZ, RZ ;  /* 0x000000ffff1b7224 */ /* 0x000fd800078e00ff */
[----:B------:R-:W-:Y:S05]  /*3b20*/  @!P6 BRA `(.L_x_1000) ;  /* 0x00000000000ce947 */ /* 0x000fea0003800000 */
[----:B------:R-:W-:-:S04]  /*3b30*/  IADD3 R28, P6, PT, R63, R113, RZ ;  /* 0x000000713f1c7210 */ /* 0x000fc80007fde0ff */
[----:B------:R-:W-:-:S05]  /*3b40*/  IADD3.X R29, PT, PT, R61, R114, RZ, P6, !PT ;  /* 0x000000723d1d7210 */ /* 0x000fca00037fe4ff */
[----:B------:R0:W5:Y:S04]  /*3b50*/  LDG.E R27, desc[UR10][R28.64] ;  /* 0x0000000a1c1b7981 */ /* 0x000168000c1e1900 */
.L_x_1000:
        /* <DEDUP_REMOVED lines=95> */
.L_x_1004:
[----:B------:R-:W-:Y:S02]  /*4150*/  ISETP.NE.AND P6, PT, R47, R82, PT ;  /* 0x000000522f00720c */ /* 0x000fe40003fc5270 */
[----:B------:R-:W-:Y:S02]  /*4160*/  P2R R26, PR, RZ, 0x1 ;  /* 0x00000001ff1a7803 */ /* 0x000fe40000000000 */
[----:B------:R-:W-:-:S13]  /*4170*/  ISETP.NE.OR P6, PT, R28, RZ, P6 ;  /* 0x000000ff1c00720c */ /* 0x000fda00037c5670 */
[----:B------:R-:W-:-:S04]  /*4180*/  @!P6 IADD3 R28, P0, PT, R63, R113, RZ ;  /* 0x000000713f1ce210 */ /* 0x000fc80007f1e0ff */
[----:B------:R-:W-:Y:S02]  /*4190*/  @!P6 IADD3.X R29, PT, PT, R61, R114, RZ, P0, !PT ;  /* 0x000000723d1de210 */ /* 0x000fe400007fe4ff */
[----:B------:R-:W-:-:S03]  /*41a0*/  ISETP.NE.AND P0, PT, R26, RZ, PT ;  /* 0x000000ff1a00720c */ /* 0x000fc60003f05270 */
[----:B------:R0:W-:Y:S10]  /*41b0*/  @!P6 STG.E desc[UR10][R28.64], R27 ;  /* 0x0000001b1c00e986 */ /* 0x0001f4000c10190a */
.L_x_1003:
[----:B------:R-:W-:Y:S05]  /*41c0*/  BSYNC.RECONVERGENT B0 ;  /* 0x0000000000007941 */ /* 0x000fea0003800200 */
.L_x_1002:
        /* <DEDUP_REMOVED lines=22> */
.L_x_999:
        /* <DEDUP_REMOVED lines=207> */
.L_x_1007:
        /* <DEDUP_REMOVED lines=14> */
.L_x_7955:


//--------------------- .text._Z25selective_scan_fwd_kernelI32Selective_Scan_fwd_kernel_traitsILi32ELi4ELi1ELb0ELb1ELb1ELb0ELb0EfffEEv13SSMParamsBase --------------------------
	.section	.text._Z25selective_scan_fwd_kernelI32Selective_Scan_fwd_kernel_traitsILi32ELi4ELi1ELb0ELb1ELb1ELb0ELb0EfffEEv13SSMParamsBase,"ax",@progbits
	.align	128
        .global         _Z25selective_scan_fwd_kernelI32Selective_Scan_fwd_kernel_traitsILi32ELi4ELi1ELb0ELb1ELb1ELb0ELb0EfffEEv13SSMParamsBase
        .type           _Z25selective_scan_fwd_kernelI32Selective_Scan_fwd_kernel_traitsILi32ELi4ELi1ELb0ELb1ELb1ELb0ELb0EfffEEv13SSMParamsBase,@function
        .size           _Z25selective_scan_fwd_kernelI32Selective_Scan_fwd_kernel_traitsILi32ELi4ELi1ELb0ELb1ELb1ELb0ELb0EfffEEv13SSMParamsBase,(.L_x_7956 - _Z25selective_scan_fwd_kernelI32Selective_Scan_fwd_kernel_traitsILi32ELi4ELi1ELb0ELb1ELb1ELb0ELb0EfffEEv13SSMParamsBase)
        .other          _Z25selective_scan_fwd_kernelI32Selective_Scan_fwd_kernel_traitsILi32ELi4ELi1ELb0ELb1ELb1ELb0ELb0EfffEEv13SSMParamsBase,@"STO_CUDA_ENTRY STV_DEFAULT"
_Z25selective_scan_fwd_kernelI32Selective_Scan_fwd_kernel_traitsILi32ELi4ELi1ELb0ELb1ELb1ELb0ELb0EfffEEv13SSMParamsBase:
.text._Z25selective_scan_fwd_kernelI32Selective_Scan_fwd_kernel_traitsILi32ELi4ELi1ELb0ELb1ELb1ELb0ELb0EfffEEv13SSMParamsBase:
        /* <DEDUP_REMOVED lines=38> */
.L_x_1008:
[----:B0----5:R-:W-:Y:S02]  /*0260*/  ISETP.EQ.U32.AND P3, PT, R16, UR4, PT ;  /* 0x0000000410007c0c */ /* 0x021fe4000bf62070 */
[----:B------:R-:W-:-:S04]  /*0270*/  SHF.R.S32.HI R17, RZ, 0x1f, R16 ;  /* 0x0000001fff117819 */ /* 0x000fc80000011410 */
[----:B------:R-:W-:-:S13]  /*0280*/  ISETP.EQ.AND.EX P3, PT, R17, UR5, PT, P3 ;  /* 0x0000000511007c0c */ /* 0x000fda000bf62330 */
[----:B------:R-:W-:Y:S05]  /*0290*/  @P1 EXIT P3 ;  /* 0x000000000000194d */ /* 0x000fea0001800000 */
[----:B------:R-:W2:Y:S01]  /*02a0*/  LDC R11, c[0x0][0x394] ;  /* 0x0000e500ff0b7b82 */ /* 0x000ea20000000800 */
[----:B------:R-:W0:Y:S01]  /*02b0*/  S2R R0, SR_CTAID.Y ;  /* 0x0000000000007919 */ /* 0x000e220000002600 */
[----:B------:R-:W-:-:S06]  /*02c0*/  ISETP.NE.AND P2, PT, R10, RZ, P2 ;  /* 0x000000ff0a00720c */ /* 0x000fcc0001745270 */
[----:B------:R-:W1:Y:S08]  /*02d0*/  LDC.64 R14, c[0x0][0x410] ;  /* 0x00010400ff0e7b82 */ /* 0x000e700000000a00 */
[----:B------:R-:W3:Y:S01]  /*02e0*/  LDC.64 R62, c[0x0][0x408] ;  /* 0x00010200ff3e7b82 */ /* 0x000ee20000000a00 */
[----:B--2---:R-:W-:-:S07]  /*02f0*/  IABS R9, R11 ;  /* 0x0000000b00097213 */ /* 0x004fce0000000000 */
[----:B------:R-:W2:Y:S01]  /*0300*/  LDC.64 R18, c[0x0][0x3c0] ;  /* 0x0000f000ff127b82 */ /* 0x000ea20000000a00 */
[----:B------:R-:W4:Y:S07]  /*0310*/  I2F.RP R5, R9 ;  /* 0x0000000900057306 */ /* 0x000f2e0000209400 */
[----:B------:R-:W5:Y:S08]  /*0320*/  LDC.64 R24, c[0x0][0x3e0] ;  /* 0x0000f800ff187b82 */ /* 0x000f700000000a00 */
[----:B------:R-:W2:Y:S01]  /*0330*/  LDC.64 R64, c[0x0][0x490] ;  /* 0x00012400ff407b82 */ /* 0x000ea20000000a00 */
[----:B----4-:R-:W4:Y:S07]  /*0340*/  MUFU.RCP R5, R5 ;  /* 0x0000000500057308 */ /* 0x010f2e0000001000 */
[----:B------:R-:W2:Y:S08]  /*0350*/  LDC.U8 R28, c[0x0][0x3a9] ;  /* 0x0000ea40ff1c7b82 */ /* 0x000eb00000000000 */
[----:B------:R-:W2:Y:S01]  /*0360*/  LDC.64 R58, c[0x0][0x3d8] ;  /* 0x0000f600ff3a7b82 */ /* 0x000ea20000000a00 */
[----:B----4-:R-:W-:-:S04]  /*0370*/  VIADD R6, R5, 0xffffffe ;  /* 0x0ffffffe05067836 */ /* 0x010fc80000000000 */
[----:B------:R4:W0:Y:S03]  /*0380*/  F2I.FTZ.U32.TRUNC.NTZ R7, R6 ;  /* 0x0000000600077305 */ /* 0x000826000021f000 */
[----:B------:R-:W2:Y:S01]  /*0390*/  LDC.64 R56, c[0x0][0x3f8] ;  /* 0x0000fe00ff387b82 */ /* 0x000ea20000000a00 */
[----:B----4-:R-:W-:-:S07]  /*03a0*/  IMAD.MOV.U32 R6, RZ, RZ, RZ ;  /* 0x000000ffff067224 */ /* 0x010fce00078e00ff */
[----:B------:R-:W4:Y:S01]  /*03b0*/  LDC.64 R60, c[0x0][0x418] ;  /* 0x00010600ff3c7b82 */ /* 0x000f220000000a00 */
[----:B0-----:R-:W-:-:S07]  /*03c0*/  IADD3 R8, PT, PT, RZ, -R7, RZ ;  /* 0x80000007ff087210 */ /* 0x001fce0007ffe0ff */
[----:B------:R-:W0:Y:S01]  /*03d0*/  LDC.64 R20, c[0x0][0x498] ;  /* 0x00012600ff147b82 */ /* 0x000e220000000a00 */
[----:B------:R-:W-:Y:S01]  /*03e0*/  IMAD R13, R8, R9, RZ ;  /* 0x00000009080d7224 */ /* 0x000fe200078e02ff */
[----:B------:R-:W-:-:S03]  /*03f0*/  IABS R8, R0 ;  /* 0x0000000000087213 */ /* 0x000fc60000000000 */
[----:B------:R-:W-:-:S03]  /*0400*/  IMAD.HI.U32 R7, R7, R13, R6 ;  /* 0x0000000d07077227 */ /* 0x000fc600078e0006 */
[----:B------:R-:W1:Y:S03]  /*0410*/  LDC.64 R12, c[0x0][0x400] ;  /* 0x00010000ff0c7b82 */ /* 0x000e660000000a00 */
[----:B------:R-:W-:-:S04]  /*0420*/  IMAD.HI.U32 R5, R7, R8, RZ ;  /* 0x0000000807057227 */ /* 0x000fc800078e00ff */
[----:B------:R-:W-:Y:S01]  /*0430*/  IMAD.MOV R7, RZ, RZ, -R5 ;  /* 0x000000ffff077224 */ /* 0x000fe200078e0a05 */
[----:B------:R-:W0:Y:S03]  /*0440*/  LDC.64 R22, c[0x0][0x478] ;  /* 0x00011e00ff167b82 */ /* 0x000e260000000a00 */
[----:B------:R-:W-:-:S05]  /*0450*/  IMAD R8, R9, R7, R8 ;  /* 0x0000000709087224 */ /* 0x000fca00078e0208 */
[----:B------:R-:W-:Y:S01]  /*0460*/  ISETP.GT.U32.AND P4, PT, R9, R8, PT ;  /* 0x000000080900720c */ /* 0x000fe20003f84070 */
[----:B------:R-:W0:Y:S01]  /*0470*/  LDC.64 R26, c[0x0][0x480] ;  /* 0x00012000ff1a7b82 */ /* 0x000e220000000a00 */
[----:B-1----:R-:W-:-:S04]  /*0480*/  IMAD.WIDE.U32 R6, R3, R12, RZ ;  /* 0x0000000c03067225 */ /* 0x002fc800078e00ff */
[----:B------:R-:W-:-:S07]  /*0490*/  IMAD R7, R3, R13, R7 ;  /* 0x0000000d03077224 */ /* 0x000fce00078e0207 */
[-C--:B------:R-:W-:Y:S01]  /*04a0*/  @!P4 IADD3 R8, PT, PT, R8, -R9.reuse, RZ ;  /* 0x800000090808c210 */ /* 0x080fe20007ffe0ff */
[----:B------:R-:W-:Y:S01]  /*04b0*/  @!P4 VIADD R5, R5, 0x1 ;  /* 0x000000010505c836 */ /* 0x000fe20000000000 */
[----:B------:R-:W-:Y:S01]  /*04c0*/  ISETP.NE.AND P4, PT, R11, RZ, PT ;  /* 0x000000ff0b00720c */ /* 0x000fe20003f85270 */
[----:B---3--:R-:W-:Y:S01]  /*04d0*/  IMAD.WIDE.U32 R6, R0, R62, R6 ;  /* 0x0000003e00067225 */ /* 0x008fe200078e0006 */
[----:B------:R-:W-:Y:S02]  /*04e0*/  ISETP.GE.U32.AND P5, PT, R8, R9, PT ;  /* 0x000000090800720c */ /* 0x000fe40003fa6070 */
[C---:B------:R-:W-:Y:S01]  /*04f0*/  LOP3.LUT R8, R0.reuse, R11, RZ, 0x3c, !PT ;  /* 0x0000000b00087212 */ /* 0x040fe200078e3cff */
[----:B------:R-:W-:Y:S02]  /*0500*/  IMAD R63, R0, R63, R7 ;  /* 0x0000003f003f7224 */ /* 0x000fe400078e0207 */
[----:B-----5:R-:W-:Y:S01]  /*0510*/  IMAD.WIDE.U32 R12, R3, R24, RZ ;  /* 0x00000018030c7225 */ /* 0x020fe200078e00ff */
[----:B------:R-:W-:-:S03]  /*0520*/  ISETP.GE.AND P3, PT, R8, RZ, PT ;  /* 0x000000ff0800720c */ /* 0x000fc60003f66270 */
[----:B------:R-:W-:-:S04]  /*0530*/  IMAD.WIDE.U32 R8, R3, R14, RZ ;  /* 0x0000000e03087225 */ /* 0x000fc800078e00ff */
[----:B------:R-:W-:Y:S01]  /*0540*/  @P5 VIADD R5, R5, 0x1 ;  /* 0x0000000105055836 */ /* 0x000fe20000000000 */
[----:B--2---:R-:W-:Y:S01]  /*0550*/  ISETP.NE.AND P5, PT, R28, RZ, PT ;  /* 0x000000ff1c00720c */ /* 0x004fe20003fa5270 */
[C---:B------:R-:W-:Y:S02]  /*0560*/  IMAD R9, R3.reuse, R15, R9 ;  /* 0x0000000f03097224 */ /* 0x040fe400078e0209 */
[----:B------:R-:W-:Y:S02]  /*0570*/  IMAD R13, R3, R25, R13 ;  /* 0x00000019030d7224 */ /* 0x000fe400078e020d */
[----:B------:R-:W-:Y:S02]  /*0580*/  @!P3 IADD3 R5, PT, PT, -R5, RZ, RZ ;  /* 0x000000ff0505b210 */ /* 0x000fe40007ffe1ff */
[----:B------:R-:W-:Y:S01]  /*0590*/  @!P4 LOP3.LUT R5, RZ, R11, RZ, 0x33, !PT ;  /* 0x0000000bff05c212 */ /* 0x000fe200078e33ff */
[----:B------:R-:W-:Y:S01]  /*05a0*/  IMAD.WIDE.U32 R10, R3, R18, RZ ;  /* 0x00000012030a7225 */ /* 0x000fe200078e00ff */
[----:B------:R-:W-:-:S02]  /*05b0*/  LEA R64, P3, R6, R64, 0x2 ;  /* 0x0000004006407211 */ /* 0x000fc400078610ff */
[----:B------:R-:W-:Y:S01]  /*05c0*/  SHF.R.S32.HI R15, RZ, 0x1f, R5 ;  /* 0x0000001fff0f7819 */ /* 0x000fe20000011405 */
[----:B------:R-:W-:Y:S01]  /*05d0*/  IMAD R11, R3, R19, R11 ;  /* 0x00000013030b7224 */ /* 0x000fe200078e020b */
        /* <DEDUP_REMOVED lines=25> */
.L_x_1009:
        /* <DEDUP_REMOVED lines=11> */
.L_x_1010:
[----:B------:R-:W-:Y:S01]  /*0820*/  PLOP3.LUT P1, PT, P1, P0, PT, 0x20, 0x2 ;  /* 0x000000000002781c */ /* 0x000fe20000f20470 */
[----:B------:R-:W0:Y:S03]  /*0830*/  LDC.64 R18, c[0x0][0x468] ;  /* 0x00011a00ff127b82 */ /* 0x000e260000000a00 */
[----:B------:R-:W-:-:S05]  /*0840*/  ISETP.EQ.OR P6, PT, R28, RZ, !P1 ;  /* 0x000000ff1c00720c */ /* 0x000fca0004fc2670 */
        /* <DEDUP_REMOVED lines=34> */
[----:B------:R-:W-:Y:S01]  /*0a70*/  @P0 LEA.HI.X R9, R0, R15, RZ, 0x2, P6 ;  /* 0x0000000f00090211 */ /* 0x000fe200030f14ff */
[----:B------:R-:W2:Y:S04]  /*0a80*/  LDC.64 R12, c[0x0][0x500] ;  /* 0x00014000ff0c7b82 */ /* 0x000ea80000000a00 */
        /* <DEDUP_REMOVED lines=31> */
.L_x_1011:
[-C--:B------:R-:W-:Y:S01]  /*0c80*/  IABS R9, R52.reuse ;  /* 0x0000003400097213 */ /* 0x080fe20000000000 */
[----:B------:R-:W0:Y:S01]  /*0c90*/  LDC R7, c[0x0][0x388] ;  /* 0x0000e200ff077b82 */ /* 0x000e220000000800 */
[----:B------:R-:W-:Y:S01]  /*0ca0*/  IABS R8, R52 ;  /* 0x0000003400087213 */ /* 0x000fe20000000000 */
[----:B------:R-:W-:Y:S01]  /*0cb0*/  IMAD.MOV.U32 R51, RZ, RZ, RZ ;  /* 0x000000ffff337224 */ /* 0x000fe200078e00ff */
[----:B------:R-:W1:Y:S01]  /*0cc0*/  I2F.RP R2, R9 ;  /* 0x0000000900027306 */ /* 0x000e620000209400 */
[----:B-----5:R-:W-:Y:S02]  /*0cd0*/  MOV R49, RZ ;  /* 0x000000ff00317202 */ /* 0x020fe40000000f00 */
[----:B------:R-:W-:-:S05]  /*0ce0*/  IMAD.MOV R8, RZ, RZ, -R8 ;  /* 0x000000ffff087224 */ /* 0x000fca00078e0a08 */
[----:B-1----:R-:W1:Y:S01]  /*0cf0*/  MUFU.RCP R2, R2 ;  /* 0x0000000200027308 */ /* 0x002e620000001000 */
[----:B0-----:R-:W-:Y:S01]  /*0d00*/  IADD3 R7, PT, PT, R52, -0x1, R7 ;  /* 0xffffffff34077810 */ /* 0x001fe20007ffe007 */
[----:B-1----:R-:W-:-:S03]  /*0d10*/  VIADD R4, R2, 0xffffffe ;  /* 0x0ffffffe02047836 */ /* 0x002fc60000000000 */
[----:B------:R-:W-:Y:S02]  /*0d20*/  IABS R2, R7 ;  /* 0x0000000700027213 */ /* 0x000fe40000000000 */
[----:B------:R-:W-:Y:S01]  /*0d30*/  LOP3.LUT R7, R7, R52, RZ, 0x3c, !PT ;  /* 0x0000003407077212 */ /* 0x000fe200078e3cff */
[----:B------:R0:W1:Y:S03]  /*0d40*/  F2I.FTZ.U32.TRUNC.NTZ R5, R4 ;  /* 0x0000000400057305 */ /* 0x000066000021f000 */
[----:B------:R-:W-:Y:S01]  /*0d50*/  ISETP.GE.AND P4, PT, R7, RZ, PT ;  /* 0x000000ff0700720c */ /* 0x000fe20003f86270 */
[----:B0-----:R-:W-:Y:S01]  /*0d60*/  IMAD.MOV.U32 R4, RZ, RZ, RZ ;  /* 0x000000ffff047224 */ /* 0x001fe200078e00ff */
[----:B-1----:R-:W-:-:S05]  /*0d70*/  IADD3 R6, PT, PT, RZ, -R5, RZ ;  /* 0x80000005ff067210 */ /* 0x002fca0007ffe0ff */
        /* <DEDUP_REMOVED lines=10> */
[----:B------:R-:W-:-:S05]  /*0e20*/  @P0 IADD3 R5, PT, PT, R5, 0x1, RZ ;  /* 0x0000000105050810 */ /* 0x000fca0007ffe0ff */
[----:B------:R-:W-:Y:S01]  /*0e30*/  @!P4 IMAD.MOV R5, RZ, RZ, -R5 ;  /* 0x000000ffff05c224 */ /* 0x000fe200078e0a05 */
[----:B------:R-:W-:-:S05]  /*0e40*/  @!P3 LOP3.LUT R5, RZ, R52, RZ, 0x33, !PT ;  /* 0x00000034ff05b212 */ /* 0x000fca00078e33ff */
[----:B------:R-:W-:-:S07]  /*0e50*/  IMAD.MOV.U32 R50, RZ, RZ, R5 ;  /* 0x000000ffff327224 */ /* 0x000fce00078e0005 */
.L_x_1012:
[----:B------:R-:W-:-:S13]  /*0e60*/  ISETP.GE.AND P0, PT, R50, 0x1, PT ;  /* 0x000000013200780c */ /* 0x000fda0003f06270 */
[----:B------:R-:W-:Y:S05]  /*0e70*/  @!P0 EXIT ;  /* 0x000000000000894d */ /* 0x000fea0003800000 */
[----:B------:R-:W0:Y:S01]  /*0e80*/  S2R R48, SR_TID.X ;  /* 0x0000000000307919 */ /* 0x000e220000002100 */
[----:B------:R-:W1:Y:S01]  /*0e90*/  LDCU.128 UR4, c[0x0][0x430] ;  /* 0x00008600ff0477ac */ /* 0x000e620008000c00 */
[----:B------:R-:W2:Y:S01]  /*0ea0*/  LDC.64 R18, c[0x0][0x4e8] ;  /* 0x00013a00ff127b82 */ /* 0x000ea20000000a00 */
[----:B------:R-:W-:Y:S01]  /*0eb0*/  IADD3 R65, PT, PT, R50, -0x1, RZ ;  /* 0xffffffff32417810 */ /* 0x000fe20007ffe0ff */
[----:B------:R-:W-:Y:S01]  /*0ec0*/  IMAD.WIDE R16, R16, 0x4, RZ ;  /* 0x0000000410107825 */ /* 0x000fe200078e02ff */
[----:B------:R-:W3:Y:S03]  /*0ed0*/  LDCU.64 UR8, c[0x0][0x3b0] ;  /* 0x00007600ff0877ac */ /* 0x000ee60008000a00 */
[----:B------:R-:W-:Y:S01]  /*0ee0*/  IMAD.MOV.U32 R72, RZ, RZ, RZ ;  /* 0x000000ffff487224 */ /* 0x000fe200078e00ff */
[----:B------:R-:W4:Y:S01]  /*0ef0*/  LDCU.U8 UR12, c[0x0][0x3a8] ;  /* 0x00007500ff0c77ac */ /* 0x000f220008000000 */
[----:B------:R-:W5:Y:S01]  /*0f00*/  LDC.64 R8, c[0x0][0x470] ;  /* 0x00011c00ff087b82 */ /* 0x000f620000000a00 */
[----:B------:R-:W-:-:S02]  /*0f10*/  IMAD.MOV.U32 R83, RZ, RZ, RZ ;  /* 0x000000ffff537224 */ /* 0x000fc400078e00ff */
[----:B-1----:R-:W-:-:S04]  /*0f20*/  IMAD.WIDE.U32 R4, R0, UR6, RZ ;  /* 0x0000000600047c25 */ /* 0x002fc8000f8e00ff */
[C---:B------:R-:W-:Y:S02]  /*0f30*/  IMAD R5, R0.reuse, UR7, R5 ;  /* 0x0000000700057c24 */ /* 0x040fe4000f8e0205 */
[----:B---3--:R-:W-:Y:S01]  /*0f40*/  IMAD.WIDE.U32 R6, R0, UR8, RZ ;  /* 0x0000000800067c25 */ /* 0x008fe2000f8e00ff */
[----:B--2---:R-:W-:-:S03]  /*0f50*/  LEA R18, P0, R3, R18, 0x2 ;  /* 0x0000001203127211 */ /* 0x004fc600078010ff */
[C---:B------:R-:W-:Y:S01]  /*0f60*/  IMAD.WIDE.U32 R20, R3.reuse, UR4, R4 ;  /* 0x0000000403147c25 */ /* 0x040fe2000f8e0004 */
[----:B------:R-:W-:-:S03]  /*0f70*/  LEA.HI.X R19, R3, R19, RZ, 0x2, P0 ;  /* 0x0000001303137211 */ /* 0x000fc600000f14ff */
[----:B0-----:R-:W-:Y:S01]  /*0f80*/  IMAD.SHL.U32 R46, R48, 0x4, RZ ;  /* 0x00000004302e7824 */ /* 0x001fe200078e00ff */
[----:B-----5:R-:W-:Y:S01]  /*0f90*/  LEA R47, P3, R6, R8, 0x2 ;  /* 0x00000008062f7211 */ /* 0x020fe200078610ff */
[----:B------:R-:W-:Y:S02]  /*0fa0*/  IMAD R86, R3, UR5, R21 ;  /* 0x0000000503567c24 */ /* 0x000fe4000f8e0215 */
[----:B------:R-:W-:Y:S01]  /*0fb0*/  IMAD R0, R0, UR9, R7 ;  /* 0x0000000900007c24 */ /* 0x000fe2000f8e0207 */
[C---:B------:R-:W-:Y:S01]  /*0fc0*/  LOP3.LUT R85, R46.reuse, 0xf80, RZ, 0xc0, !PT ;  /* 0x00000f802e557812 */ /* 0x040fe200078ec0ff */
[C---:B------:R-:W-:Y:S01]  /*0fd0*/  VIADD R79, R46.reuse, 0x2 ;  /* 0x000000022e4f7836 */ /* 0x040fe20000000000 */
[C---:B------:R-:W-:Y:S01]  /*0fe0*/  IADD3 R81, PT, PT, R46.reuse, 0x1, RZ ;  /* 0x000000012e517810 */ /* 0x040fe20007ffe0ff */
[----:B------:R-:W-:Y:S01]  /*0ff0*/  VIADD R77, R46, 0x3 ;  /* 0x000000032e4d7836 */ /* 0x000fe20000000000 */
[----:B------:R-:W-:Y:S02]  /*1000*/  LOP3.LUT R85, R85, 0x1f, R48, 0xf8, !PT ;  /* 0x0000001f55557812 */ /* 0x000fe400078ef830 */
[----:B------:R-:W-:-:S02]  /*1010*/  LEA.HI.X R0, R6, R9, R0, 0x2, P3 ;  /* 0x0000000906007211 */ /* 0x000fc400018f1400 */
[C---:B------:R-:W-:Y:S01]  /*1020*/  LOP3.LUT R75, R85.reuse, 0x20, RZ, 0xfc, !PT ;  /* 0x00000020554b7812 */ /* 0x040fe200078efcff */
[C---:B------:R-:W-:Y:S01]  /*1030*/  IMAD.WIDE.U32 R2, R85.reuse, 0x4, RZ ;  /* 0x0000000455027825 */ /* 0x040fe200078e00ff */
[C---:B------:R-:W-:Y:S02]  /*1040*/  LOP3.LUT R73, R85.reuse, 0x40, RZ, 0xfc, !PT ;  /* 0x0000004055497812 */ /* 0x040fe400078efcff */
[----:B------:R-:W-:Y:S02]  /*1050*/  LOP3.LUT R71, R85, 0x60, RZ, 0xfc, !PT ;  /* 0x0000006055477812 */ /* 0x000fe400078efcff */
[----:B----4-:R-:W-:-:S07]  /*1060*/  LOP3.LUT R69, R2, 0x100, RZ, 0xfc, !PT ;  /* 0x0000010002457812 */ /* 0x010fce00078efcff */
.L_x_1028:
[----:B------:R-:W0:Y:S02]  /*1070*/  LDC.64 R4, c[0x0][0x4f8] ;  /* 0x00013e00ff047b82 */ /* 0x000e240000000a00 */
        /* <DEDUP_REMOVED lines=8> */
[----:B------:R-:W-:Y:S02]  /*1100*/  @!P0 IMAD.MOV R9, RZ, RZ, -R83 ;  /* 0x000000ffff098224 */ /* 0x000fe400078e0a53 */
[----:B--2---:R-:W-:-:S03]  /*1110*/  @P0 IMAD.IADD R70, R70, 0x1, -R7 ;  /* 0x0000000146460824 */ /* 0x004fc600078e0a07 */
[----:B-1----:R-:W-:-:S04]  /*1120*/  @!P0 VIADDMNMX R70, R9, R6, R52, PT ;  /* 0x0000000609468246 */ /* 0x002fc80003800134 */
[----:B------:R-:W-:-:S13]  /*1130*/  ISETP.GE.AND P0, PT, R70, 0x1, PT ;  /* 0x000000014600780c */ /* 0x000fda0003f06270 */
[----:B------:R-:W-:Y:S05]  /*1140*/  @!P0 EXIT ;  /* 0x000000000000894d */ /* 0x000fea0003800000 */
[----:B------:R-:W-:Y:S01]  /*1150*/  BAR.SYNC.DEFER_BLOCKING 0x0 ;  /* 0x0000000000007b1d */ /* 0x000fe20000010000 */
[C---:B------:R-:W-:Y:S01]  /*1160*/  SHF.L.U32 R13, R85.reuse, 0x2, RZ ;  /* 0x00000002550d7819 */ /* 0x040fe200000006ff */
[----:B------:R-:W-:Y:S01]  /*1170*/  IMAD.MOV.U32 R6, RZ, RZ, RZ ;  /* 0x000000ffff067224 */ /* 0x000fe200078e00ff */
[-C--:B------:R-:W-:Y:S01]  /*1180*/  ISETP.GE.AND P5, PT, R85, R70.reuse, PT ;  /* 0x000000465500720c */ /* 0x080fe20003fa6270 */
[----:B------:R-:W-:Y:S01]  /*1190*/  IMAD.MOV.U32 R14, RZ, RZ, RZ ;  /* 0x000000ffff0e7224 */ /* 0x000fe200078e00ff */
[-C--:B------:R-:W-:Y:S01]  /*11a0*/  ISETP.GE.AND P4, PT, R75, R70.reuse, PT ;  /* 0x000000464b00720c */ /* 0x080fe20003f86270 */
[----:B------:R-:W-:Y:S01]  /*11b0*/  IMAD.MOV.U32 R24, RZ, RZ, RZ ;  /* 0x000000ffff187224 */ /* 0x000fe200078e00ff */
[-C--:B------:R-:W-:Y:S02]  /*11c0*/  ISETP.GE.AND P3, PT, R73, R70.reuse, PT ;  /* 0x000000464900720c */ /* 0x080fe40003f66270 */
[----:B------:R-:W-:Y:S02]  /*11d0*/  ISETP.GE.AND P0, PT, R71, R70, PT ;  /* 0x000000464700720c */ /* 0x000fe40003f06270 */
[----:B------:R-:W-:-:S02]  /*11e0*/  IADD3 R4, P6, PT, R13, R64, RZ ;  /* 0x000000400d047210 */ /* 0x000fc40007fde0ff */
[----:B------:R-:W-:-:S03]  /*11f0*/  MOV R8, RZ ;  /* 0x000000ff00087202 */ /* 0x000fc60000000f00 */
[----:B------:R-:W-:-:S05]  /*1200*/  IMAD.X R5, RZ, RZ, R63, P6 ;  /* 0x000000ffff057224 */ /* 0x000fca00030e063f */
[----:B------:R-:W2:Y:S04]  /*1210*/  @!P5 LDG.E R6, desc[UR10][R4.64] ;  /* 0x0000000a0406d981 */ /* 0x000ea8000c1e1900 */
[----:B------:R-:W3:Y:S04]  /*1220*/  @!P4 LDG.E R8, desc[UR10][R4.64+0x80] ;  /* 0x0000800a0408c981 */ /* 0x000ee8000c1e1900 */
[----:B------:R-:W4:Y:S04]  /*1230*/  @!P3 LDG.E R14, desc[UR10][R4.64+0x100] ;  /* 0x0001000a040eb981 */ /* 0x000f28000c1e1900 */
[----:B------:R-:W5:Y:S01]  /*1240*/  @!P0 LDG.E R24, desc[UR10][R4.64+0x180] ;  /* 0x0001800a04188981 */ /* 0x000f62000c1e1900 */
[----:B------:R-:W0:Y:S01]  /*1250*/  S2UR UR6, SR_CgaCtaId ;  /* 0x00000000000679c3 */ /* 0x000e220000008800 */
[----:B------:R-:W-:Y:S01]  /*1260*/  UMOV UR4, 0x400 ;  /* 0x0000040000047882 */ /* 0x000fe20000000000 */
[----:B------:R-:W-:Y:S01]  /*1270*/  IADD3 R12, P6, PT, R13, R62, RZ ;  /* 0x0000003e0d0c7210 */ /* 0x000fe20007fde0ff */
[----:B------:R-:W1:Y:S01]  /*1280*/  S2R R68, SR_LANEID ;  /* 0x0000000000447919 */ /* 0x000e620000000000 */
[----:B------:R-:W-:-:S02]  /*1290*/  HFMA2 R28, -RZ, RZ, 0, 0 ;  /* 0x00000000ff1c7431 */ /* 0x000fc400000001ff */
[----:B------:R-:W-:Y:S01]  /*12a0*/  IMAD.MOV.U32 R30, RZ, RZ, RZ ;  /* 0x000000ffff1e7224 */ /* 0x000fe200078e00ff */
[----:B------:R-:W-:Y:S01]  /*12b0*/  MOV R26, RZ ;  /* 0x000000ff001a7202 */ /* 0x000fe20000000f00 */
[----:B------:R-:W-:Y:S02]  /*12c0*/  IMAD.MOV.U32 R32, RZ, RZ, RZ ;  /* 0x000000ffff207224 */ /* 0x000fe400078e00ff */
[----:B------:R-:W-:Y:S01]  /*12d0*/  IMAD.X R13, RZ, RZ, R61, P6 ;  /* 0x000000ffff0d7224 */ /* 0x000fe200030e063d */
[----:B0-----:R-:W-:-:S06]  /*12e0*/  ULEA UR6, UR6, UR4, 0x18 ;  /* 0x0000000406067291 */ /* 0x001fcc000f8ec0ff */
[C---:B-1----:R-:W-:Y:S02]  /*12f0*/  LEA R67, R68.reuse, UR6, 0x2 ;  /* 0x0000000644437c11 */ /* 0x042fe4000f8e10ff */
[----:B------:R-:W-:-:S03]  /*1300*/  LEA R66, R68, UR6, 0x4 ;  /* 0x0000000644427c11 */ /* 0x000fc6000f8e20ff */
[----:B--2---:R-:W-:Y:S04]  /*1310*/  STS [R67], R6 ;  /* 0x0000000643007388 */ /* 0x004fe80000000800 */
[----:B---3--:R-:W-:Y:S04]  /*1320*/  STS [R67+0x80], R8 ;  /* 0x0000800843007388 */ /* 0x008fe80000000800 */
[----:B----4-:R-:W-:Y:S04]  /*1330*/  STS [R67+0x100], R14 ;  /* 0x0001000e43007388 */ /* 0x010fe80000000800 */
[----:B-----5:R-:W-:Y:S01]  /*1340*/  STS [R67+0x180], R24 ;  /* 0x0001801843007388 */ /* 0x020fe20000000800 */
[----:B------:R-:W-:-:S03]  /*1350*/  NOP ;  /* 0x0000000000007918 */ /* 0x000fc60000000000 */
[----:B------:R-:W-:Y:S01]  /*1360*/  LDS.128 R8, [R66] ;  /* 0x0000000042087984 */ /* 0x000fe20000000c00 */
[----:B------:R-:W-:Y:S06]  /*1370*/  BAR.SYNC.DEFER_BLOCKING 0x0 ;  /* 0x0000000000007b1d */ /* 0x000fec0000010000 */
[----:B------:R-:W2:Y:S04]  /*1380*/  @!P4 LDG.E R28, desc[UR10][R12.64+0x80] ;  /* 0x0000800a0c1cc981 */ /* 0x000ea8000c1e1900 */
[----:B------:R-:W3:Y:S04]  /*1390*/  @!P3 LDG.E R30, desc[UR10][R12.64+0x100] ;  /* 0x0001000a0c1eb981 */ /* 0x000ee8000c1e1900 */
[----:B------:R-:W4:Y:S04]  /*13a0*/  @!P5 LDG.E R26, desc[UR10][R12.64] ;  /* 0x0000000a0c1ad981 */ /* 0x000f28000c1e1900 */
[----:B------:R-:W5:Y:S01]  /*13b0*/  @!P0 LDG.E R32, desc[UR10][R12.64+0x180] ;  /* 0x0001800a0c208981 */ /* 0x000f62000c1e1900 */
[----:B------:R-:W-:Y:S03]  /*13c0*/  BSSY.RECONVERGENT B0, `(.L_x_1013) ;  /* 0x000002e000007945 */ /* 0x000fe60003800200 */
[----:B--2---:R-:W-:Y:S04]  /*13d0*/  STS [R67+0x80], R28 ;  /* 0x0000801c43007388 */ /* 0x004fe80000000800 */
[----:B---3--:R-:W-:Y:S04]  /*13e0*/  STS [R67+0x100], R30 ;  /* 0x0001001e43007388 */ /* 0x008fe80000000800 */
[----:B----4-:R-:W-:Y:S04]  /*13f0*/  STS [R67], R26 ;  /* 0x0000001a43007388 */ /* 0x010fe80000000800 */
[----:B-----5:R-:W-:Y:S01]  /*1400*/  STS [R67+0x180], R32 ;  /* 0x0001802043007388 */ /* 0x020fe20000000800 */
[----:B------:R-:W-:-:S03]  /*1410*/  NOP ;  /* 0x0000000000007918 */ /* 0x000fc60000000000 */
[----:B------:R-:W0:Y:S02]  /*1420*/  LDS.128 R4, [R66] ;  /* 0x0000000042047984 */ /* 0x000e240000000c00 */
[--C-:B0-----:R-:W-:Y:S01]  /*1430*/  FADD.FTZ R87, R4, R53.reuse ;  /* 0x0000003504577221 */ /* 0x101fe20000010000 */
[--C-:B------:R-:W-:Y:S01]  /*1440*/  FADD.FTZ R74, R5, R53.reuse ;  /* 0x00000035054a7221 */ /* 0x100fe20000010000 */
[--C-:B------:R-:W-:Y:S01]  /*1450*/  FADD.FTZ R89, R6, R53.reuse ;  /* 0x0000003506597221 */ /* 0x100fe20000010000 */
[----:B------:R-:W-:Y:S02]  /*1460*/  FADD.FTZ R76, R7, R53 ;  /* 0x00000035074c7221 */ /* 0x000fe40000010000 */
[----:B------:R-:W-:Y:S02]  /*1470*/  FSETP.GTU.FTZ.AND P0, PT, R87, 20, PT ;  /* 0x41a000005700780b */ /* 0x000fe40003f1c000 */
[----:B------:R-:W-:Y:S02]  /*1480*/  FSETP.GTU.FTZ.AND P3, PT, R74, 20, PT ;  /* 0x41a000004a00780b */ /* 0x000fe40003f7c000 */
[----:B------:R-:W-:-:S02]  /*1490*/  ISETP.EQ.OR P0, PT, RZ, UR12, P0 ;  /* 0x0000000cff007c0c */ /* 0x000fc40008702670 */
[----:B------:R-:W-:-:S11]  /*14a0*/  FSETP.GTU.FTZ.AND P4, PT, R89, 20, PT ;  /* 0x41a000005900780b */ /* 0x000fd60003f9c000 */
        /* <DEDUP_REMOVED lines=31> */
.L_x_1014:
[----:B------:R-:W-:Y:S05]  /*16a0*/  BSYNC.RECONVERGENT B0 ;  /* 0x0000000000007941 */ /* 0x000fea0003800200 */
.L_x_1013:
        /* <DEDUP_REMOVED lines=36> */
.L_x_1016:
[----:B------:R-:W-:Y:S05]  /*18f0*/  BSYNC.RECONVERGENT B0 ;  /* 0x0000000000007941 */ /* 0x000fea0003800200 */
.L_x_1015:
        /* <DEDUP_REMOVED lines=32> */
.L_x_1018:
[----:B------:R-:W-:Y:S05]  /*1b00*/  BSYNC.RECONVERGENT B0 ;  /* 0x0000000000007941 */ /* 0x000fea0003800200 */
.L_x_1017:
        /* <DEDUP_REMOVED lines=32> */
.L_x_1020:
[----:B------:R-:W-:Y:S05]  /*1d10*/  BSYNC.RECONVERGENT B0 ;  /* 0x0000000000007941 */ /* 0x000fea0003800200 */
.L_x_1019:
[----:B------:R-:W0:Y:S01]  /*1d20*/  LDCU UR7, c[0x0][0x38c] ;  /* 0x00007180ff0777ac */ /* 0x000e220008000800 */
[----:B------:R-:W-:Y:S01]  /*1d30*/  IMAD.MOV.U32 R5, RZ, RZ, R63 ;  /* 0x000000ffff057224 */ /* 0x000fe200078e003f */
[----:B------:R-:W-:Y:S01]  /*1d40*/  MOV R63, R61 ;  /* 0x0000003d003f7202 */ /* 0x000fe20000000f00 */
[----:B------:R-:W-:Y:S02]  /*1d50*/  IMAD.MOV.U32 R4, RZ, RZ, R64 ;  /* 0x000000ffff047224 */ /* 0x000fe400078e0040 */
[----:B------:R-:W-:-:S04]  /*1d60*/  IMAD.WIDE.U32 R6, R70, 0x4, R62 ;  /* 0x0000000446067825 */ /* 0x000fc800078e003e */
[----:B------:R-:W-:Y:S01]  /*1d70*/  IMAD.WIDE.U32 R4, R70, 0x4, R4 ;  /* 0x0000000446047825 */ /* 0x000fe200078e0004 */
[----:B------:R-:W-:-:S03]  /*1d80*/  MOV R62, R6 ;  /* 0x00000006003e7202 */ /* 0x000fc60000000f00 */
[-C--:B------:R-:W-:Y:S01]  /*1d90*/  FMUL.FTZ R6, R10, R54.reuse ;  /* 0x000000360a067220 */ /* 0x080fe20000410000 */
[----:B------:R-:W-:Y:S02]  /*1da0*/  IMAD.MOV.U32 R64, RZ, RZ, R4 ;  /* 0x000000ffff407224 */ /* 0x000fe400078e0004 */
[-C--:B------:R-:W-:Y:S01]  /*1db0*/  FMUL.FTZ R4, R8, R54.reuse ;  /* 0x0000003608047220 */ /* 0x080fe20000410000 */
[----:B------:R-:W-:Y:S01]  /*1dc0*/  IMAD.MOV.U32 R63, RZ, RZ, R5 ;  /* 0x000000ffff3f7224 */ /* 0x000fe200078e0005 */
[----:B0-----:R-:W-:Y:S01]  /*1dd0*/  UISETP.GE.AND UP0, UPT, UR7, 0x1, UPT ;  /* 0x000000010700788c */ /* 0x001fe2000bf06270 */
[----:B------:R-:W-:Y:S02]  /*1de0*/  IMAD.MOV.U32 R61, RZ, RZ, R7 ;  /* 0x000000ffff3d7224 */ /* 0x000fe400078e0007 */
[-C--:B------:R-:W-:Y:S01]  /*1df0*/  FMUL.FTZ R5, R9, R54.reuse ;  /* 0x0000003609057220 */ /* 0x080fe20000410000 */
[----:B------:R-:W-:Y:S01]  /*1e00*/  FMUL.FTZ R7, R11, R54 ;  /* 0x000000360b077220 */ /* 0x000fe20000410000 */
[----:B------:R-:W-:Y:S06]  /*1e10*/  BAR.SYNC.DEFER_BLOCKING 0x0 ;  /* 0x0000000000007b1d */ /* 0x000fec0000010000 */
        /* <DEDUP_REMOVED lines=10> */
[----:B------:R-:W-:Y:S01]  /*1ec0*/  LOP3.LUT R15, R15, R52, RZ, 0x3c, !PT ;  /* 0x000000340f0f7212 */ /* 0x000fe200078e3cff */
[----:B------:R-:W-:Y:S01]  /*1ed0*/  IMAD.MOV R26, RZ, RZ, -R26 ;  /* 0x000000ffff1a7224 */ /* 0x000fe200078e0a1a */
[----:B------:R-:W3:Y:S01]  /*1ee0*/  LDC.64 R32, c[0x0][0x3d0] ;  /* 0x0000f400ff207b82 */ /* 0x000ee20000000a00 */
[----:B------:R-:W-:Y:S01]  /*1ef0*/  FMUL.FTZ R80, R11, R76 ;  /* 0x0000004c0b507220 */ /* 0x000fe20000410000 */
[----:B------:R-:W-:Y:S01]  /*1f00*/  ISETP.GE.AND P0, PT, R15, RZ, PT ;  /* 0x000000ff0f00720c */ /* 0x000fe20003f06270 */
[----:B------:R-:W-:Y:S01]  /*1f10*/  IMAD.MOV.U32 R9, RZ, RZ, R55 ;  /* 0x000000ffff097224 */ /* 0x000fe200078e0037 */
[----:B------:R-:W-:Y:S01]  /*1f20*/  MOV R8, R56 ;  /* 0x0000003800087202 */ /* 0x000fe20000000f00 */
[----:B------:R-:W-:Y:S01]  /*1f30*/  HFMA2 R95, -RZ, RZ, 0, 0 ;  /* 0x00000000ff5f7431 */ /* 0x000fe200000001ff */
[----:B------:R-:W-:Y:S01]  /*1f40*/  IADD3 R28, P6, PT, R60, R69, RZ ;  /* 0x000000453c1c7210 */ /* 0x000fe20007fde0ff */
[----:B------:R-:W-:Y:S01]  /*1f50*/  FMUL.FTZ R93, R10, R89 ;  /* 0x000000590a5d7220 */ /* 0x000fe20000410000 */
[----:B--2---:R-:W2:Y:S01]  /*1f60*/  MUFU.RCP R14, R14 ;  /* 0x0000000e000e7308 */ /* 0x004ea20000001000 */
[----:B------:R-:W4:Y:S01]  /*1f70*/  LDC.64 R34, c[0x0][0x460] ;  /* 0x00011800ff227b82 */ /* 0x000f220000000a00 */
[----:B0-----:R-:W-:Y:S01]  /*1f80*/  IMAD R11, R17, UR4, RZ ;  /* 0x00000004110b7c24 */ /* 0x001fe2000f8e02ff */
[----:B------:R-:W-:Y:S01]  /*1f90*/  MOV R97, R47 ;  /* 0x0000002f00617202 */ /* 0x000fe20000000f00 */
[----:B------:R-:W-:Y:S01]  /*1fa0*/  IMAD.MOV.U32 R82, RZ, RZ, RZ ;  /* 0x000000ffff527224 */ /* 0x000fe200078e00ff */
[----:B------:R-:W-:Y:S01]  /*1fb0*/  IADD3.X R29, PT, PT, R3, R59, RZ, P6, !PT ;  /* 0x0000003b031d7210 */ /* 0x000fe200037fe4ff */
[----:B------:R-:W-:Y:S01]  /*1fc0*/  IMAD R11, R16, UR5, R11 ;  /* 0x00000005100b7c24 */ /* 0x000fe2000f8e020b */
[----:B------:R-:W-:Y:S01]  /*1fd0*/  UIADD3 UR8, UPT, UPT, UR6, 0x420, URZ ;  /* 0x0000042006087890 */ /* 0x000fe2000fffe0ff */
[----:B------:R-:W-:Y:S01]  /*1fe0*/  IMAD.MOV.U32 R84, RZ, RZ, R0 ;  /* 0x000000ffff547224 */ /* 0x000fe200078e0000 */
[----:B------:R-:W0:Y:S01]  /*1ff0*/  LDC.64 R36, c[0x0][0x3f0] ;  /* 0x0000fc00ff247b82 */ /* 0x000e220000000a00 */
[----:B-1----:R-:W-:Y:S01]  /*2000*/  SHF.L.U64.HI R31, R30, 0x2, R31 ;  /* 0x000000021e1f7819 */ /* 0x002fe2000001021f */
[----:B------:R-:W-:Y:S01]  /*2010*/  UIADD3 UR7, UPT, UPT, -UR7, URZ, URZ ;  /* 0x000000ff07077290 */ /* 0x000fe2000fffe1ff */
[----:B------:R-:W1:Y:S01]  /*2020*/  LDCU.64 UR14, c[0x0][0x460] ;  /* 0x00008c00ff0e77ac */ /* 0x000e620008000a00 */
[----:B---3--:R-:W-:Y:S01]  /*2030*/  SHF.L.U64.HI R33, R32, 0x2, R33 ;  /* 0x0000000220217819 */ /* 0x008fe20000010221 */
[----:B--2---:R-:W-:Y:S01]  /*2040*/  VIADD R13, R14, 0xffffffe ;  /* 0x0ffffffe0e0d7836 */ /* 0x004fe20000000000 */
[----:B------:R-:W-:-:S05]  /*2050*/  UMOV UR5, URZ ;  /* 0x000000ff00057c82 */ /* 0x000fca0008000000 */
[----:B------:R-:W2:Y:S01]  /*2060*/  F2I.FTZ.U32.TRUNC.NTZ R13, R13 ;  /* 0x0000000d000d7305 */ /* 0x000ea2000021f000 */
[----:B----4-:R-:W-:Y:S02]  /*2070*/  SHF.L.U64.HI R35, R34, 0x2, R35 ;  /* 0x0000000222237819 */ /* 0x010fe40000010223 */
[----:B0-----:R-:W-:Y:S02]  /*2080*/  SHF.L.U64.HI R37, R36, 0x2, R37 ;  /* 0x0000000224257819 */ /* 0x001fe40000010225 */
[----:B--2---:R-:W-:-:S05]  /*2090*/  IADD3 R12, PT, PT, RZ, -R13, RZ ;  /* 0x8000000dff0c7210 */ /* 0x004fca0007ffe0ff */
[----:B------:R-:W-:Y:S02]  /*20a0*/  IMAD R27, R12, R25, RZ ;  /* 0x000000190c1b7224 */ /* 0x000fe400078e02ff */
[----:B------:R-:W-:-:S05]  /*20b0*/  HFMA2 R12, -RZ, RZ, 0, 0 ;  /* 0x00000000ff0c7431 */ /* 0x000fca00000001ff */
[----:B------:R-:W-:Y:S01]  /*20c0*/  IMAD.HI.U32 R27, R13, R27, R12 ;  /* 0x0000001b0d1b7227 */ /* 0x000fe200078e000c */
[----:B------:R-:W-:-:S03]  /*20d0*/  MOV R13, R26 ;  /* 0x0000001a000d7202 */ /* 0x000fc60000000f00 */
[----:B------:R-:W-:-:S04]  /*20e0*/  IMAD.MOV.U32 R12, RZ, RZ, R24 ;  /* 0x000000ffff0c7224 */ /* 0x000fc800078e0018 */
[----:B------:R-:W-:Y:S02]  /*20f0*/  IMAD.HI.U32 R99, R27, R12, RZ ;  /* 0x0000000c1b637227 */ /* 0x000fe400078e00ff */
[----:B------:R-:W0:Y:S02]  /*2100*/  LDC.64 R26, c[0x0][0x450] ;  /* 0x00011400ff1a7b82 */ /* 0x000e240000000a00 */
[----:B------:R-:W-:-:S05]  /*2110*/  IMAD R12, R99, R13, R12 ;  /* 0x0000000d630c7224 */ /* 0x000fca00078e020c */
[----:B------:R-:W-:-:S13]  /*2120*/  ISETP.GT.U32.AND P4, PT, R25, R12, PT ;  /* 0x0000000c1900720c */ /* 0x000fda0003f84070 */
[----:B------:R-:W-:Y:S01]  /*2130*/  @!P4 IMAD.IADD R12, R12, 0x1, -R25 ;  /* 0x000000010c0cc824 */ /* 0x000fe200078e0a19 */
[----:B------:R-:W-:Y:S02]  /*2140*/  @!P4 IADD3 R99, PT, PT, R99, 0x1, RZ ;  /* 0x000000016363c810 */ /* 0x000fe40007ffe0ff */
[----:B------:R-:W-:Y:S02]  /*2150*/  ISETP.NE.AND P4, PT, R52, RZ, PT ;  /* 0x000000ff3400720c */ /* 0x000fe40003f85270 */
[----:B------:R-:W-:Y:S01]  /*2160*/  ISETP.GE.U32.AND P3, PT, R12, R25, PT ;  /* 0x000000190c00720c */ /* 0x000fe20003f66070 */
[----:B------:R-:W-:Y:S01]  /*2170*/  IMAD.WIDE.U32 R24, R16, UR4, R8 ;  /* 0x0000000410187c25 */ /* 0x000fe2000f8e0008 */
[----:B------:R-:W-:-:S03]  /*2180*/  UMOV UR4, URZ ;  /* 0x000000ff00047c82 */ /* 0x000fc60008000000 */
[----:B------:R-:W-:-:S08]  /*2190*/  IMAD.IADD R101, R25, 0x1, R11 ;  /* 0x0000000119657824 */ /* 0x000fd000078e020b */
[----:B------:R-:W-:Y:S01]  /*21a0*/  @P3 VIADD R99, R99, 0x1 ;  /* 0x0000000163633836 */ /* 0x000fe20000000000 */
[----:B------:R-:W-:-:S04]  /*21b0*/  IADD3 R13, P3, PT, R58, R69, RZ ;  /* 0x000000453a0d7210 */ /* 0x000fc80007f7e0ff */
[----:B------:R-:W-:Y:S01]  /*21c0*/  @!P0 IADD3 R99, PT, PT, -R99, RZ, RZ ;  /* 0x000000ff63638210 */ /* 0x000fe20007ffe1ff */
[----:B------:R-:W-:Y:S01]  /*21d0*/  IMAD.X R39, R3, 0x1, R57, P3 ;  /* 0x0000000103277824 */ /* 0x000fe200018e0639 */
[----:B-1----:R-:W-:-:S07]  /*21e0*/  @!P4 LOP3.LUT R99, RZ, R52, RZ, 0x33, !PT ;  /* 0x00000034ff63c212 */ /* 0x002fce00078e33ff */
.L_x_1027:
[-C--:B------:R-:W-:Y:S01]  /*21f0*/  ISETP.GE.AND P4, PT, R71, R70.reuse, PT ;  /* 0x000000464700720c */ /* 0x080fe20003f86270 */
[----:B------:R-:W-:Y:S01]  /*2200*/  IMAD.MOV.U32 R38, RZ, RZ, RZ ;  /* 0x000000ffff267224 */ /* 0x000fe200078e00ff */
[-C--:B------:R-:W-:Y:S01]  /*2210*/  ISETP.GE.AND P0, PT, R75, R70.reuse, PT ;  /* 0x000000464b00720c */ /* 0x080fe20003f06270 */
[----:B------:R-:W-:Y:S01]  /*2220*/  IMAD.MOV.U32 R12, RZ, RZ, RZ ;  /* 0x000000ffff0c7224 */ /* 0x000fe200078e00ff */
[----:B------:R-:W-:Y:S02]  /*2230*/  ISETP.GE.AND P3, PT, R73, R70, PT ;  /* 0x000000464900720c */ /* 0x000fe40003f66270 */
[----:B------:R-:W-:Y:S02]  /*2240*/  MOV R10, RZ ;  /* 0x000000ff000a7202 */ /* 0x000fe40000000f00 */
[----:B-1----:R-:W-:-:S04]  /*2250*/  MOV R14, RZ ;  /* 0x000000ff000e7202 */ /* 0x002fc80000000f00 */
[----:B------:R-:W2:Y:S04]  /*2260*/  @!P5 LDG.E R10, desc[UR10][R28.64+-0x100] ;  /* 0xffff000a1c0ad981 */ /* 0x000ea8000c1e1900 */
[----:B------:R-:W3:Y:S04]  /*2270*/  @!P4 LDG.E R38, desc[UR10][R28.64+0x80] ;  /* 0x0000800a1c26c981 */ /* 0x000ee8000c1e1900 */
[----:B------:R-:W4:Y:S04]  /*2280*/  @!P0 LDG.E R12, desc[UR10][R28.64+-0x80] ;  /* 0xffff800a1c0c8981 */ /* 0x000f28000c1e1900 */
[----:B------:R-:W5:Y:S01]  /*2290*/  @!P3 LDG.E R14, desc[UR10][R28.64] ;  /* 0x0000000a1c0eb981 */ /* 0x000f62000c1e1900 */
[----:B------:R-:W-:Y:S01]  /*22a0*/  ISETP.GE.AND P6, PT, R85, R70, PT ;  /* 0x000000465500720c */ /* 0x000fe20003fc6270 */
[----:B------:R-:W-:Y:S01]  /*22b0*/  IMAD.MOV.U32 R9, RZ, RZ, R84 ;  /* 0x000000ffff097224 */ /* 0x000fe200078e0054 */
[----:B------:R-:W-:Y:S01]  /*22c0*/  MOV R8, R97 ;  /* 0x0000006100087202 */ /* 0x000fe20000000f00 */
[----:B------:R-:W-:Y:S01]  /*22d0*/  IMAD.MOV.U32 R44, RZ, RZ, RZ ;  /* 0x000000ffff2c7224 */ /* 0x000fe200078e00ff */
[----:B------:R-:W-:Y:S01]  /*22e0*/  MOV R88, RZ ;  /* 0x000000ff00587202 */ /* 0x000fe20000000f00 */
[----:B------:R-:W-:Y:S01]  /*22f0*/  IMAD.MOV.U32 R90, RZ, RZ, RZ ;  /* 0x000000ffff5a7224 */ /* 0x000fe200078e00ff */
[----:B------:R-:W-:Y:S01]  /*2300*/  MOV R42, RZ ;  /* 0x000000ff002a7202 */ /* 0x000fe20000000f00 */
[----:B------:R-:W5:Y:S04]  /*2310*/  LDG.E R43, desc[UR10][R8.64] ;  /* 0x0000000a082b7981 */ /* 0x000f68000c1e1900 */
[----:B--2---:R-:W-:Y:S04]  /*2320*/  STS [R67], R10 ;  /* 0x0000000a43007388 */ /* 0x004fe80000000800 */
[----:B---3--:R1:W-:Y:S04]  /*2330*/  STS [R67+0x180], R38 ;  /* 0x0001802643007388 */ /* 0x0083e80000000800 */
[----:B----4-:R-:W-:Y:S01]  /*2340*/  STS [R67+0x80], R12 ;  /* 0x0000800c43007388 */ /* 0x010fe20000000800 */
[----:B-1----:R-:W-:-:S03]  /*2350*/  MOV R38, R13 ;  /* 0x0000000d00267202 */ /* 0x002fc60000000f00 */
[----:B-----5:R-:W-:Y:S01]  /*2360*/  STS [R67+0x100], R14 ;  /* 0x0001000e43007388 */ /* 0x020fe20000000800 */
[----:B------:R-:W-:-:S03]  /*2370*/  NOP ;  /* 0x0000000000007918 */ /* 0x000fc60000000000 */
[----:B------:R-:W2:Y:S04]  /*2380*/  @!P0 LDG.E R44, desc[UR10][R38.64+-0x80] ;  /* 0xffff800a262c8981 */ /* 0x000ea8000c1e1900 */
[----:B------:R-:W3:Y:S04]  /*2390*/  @!P3 LDG.E R88, desc[UR10][R38.64] ;  /* 0x0000000a2658b981 */ /* 0x000ee8000c1e1900 */
[----:B------:R-:W4:Y:S04]  /*23a0*/  @!P4 LDG.E R90, desc[UR10][R38.64+0x80] ;  /* 0x0000800a265ac981 */ /* 0x000f28000c1e1900 */
[----:B------:R-:W5:Y:S01]  /*23b0*/  @!P6 LDG.E R42, desc[UR10][R38.64+-0x100] ;  /* 0xffff000a262ae981 */ /* 0x000f62000c1e1900 */
[----:B------:R-:W-:-:S03]  /*23c0*/  ISETP.NE.AND P0, PT, R72, RZ, PT ;  /* 0x000000ff4800720c */ /* 0x000fc60003f05270 */
[----:B------:R-:W1:Y:S01]  /*23d0*/  LDS.128 R12, [R66] ;  /* 0x00000000420c7984 */ /* 0x000e620000000c00 */
[----:B------:R-:W-:-:S04]  /*23e0*/  FMUL.FTZ R43, R43, 1.4426950216293334961 ;  /* 0x3fb8aa3b2b2b7820 */ /* 0x000fc80000410000 */
[C---:B------:R-:W-:Y:S01]  /*23f0*/  FMUL.FTZ R45, R43.reuse, R74 ;  /* 0x0000004a2b2d7220 */ /* 0x040fe20000410000 */
[C---:B------:R-:W-:Y:S01]  /*2400*/  FMUL.FTZ R92, R43.reuse, R89 ;  /* 0x000000592b5c7220 */ /* 0x040fe20000410000 */
[----:B------:R-:W-:-:S04]  /*2410*/  FMUL.FTZ R94, R43, R76 ;  /* 0x0000004c2b5e7220 */ /* 0x000fc80000410000 */
[----:B------:R-:W-:Y:S08]  /*2420*/  MUFU.EX2 R45, R45 ;  /* 0x0000002d002d7308 */ /* 0x000ff00000000800 */
[----:B------:R-:W0:Y:S08]  /*2430*/  MUFU.EX2 R92, R92 ;  /* 0x0000005c005c7308 */ /* 0x000e300000000800 */
[----:B------:R-:W5:Y:S01]  /*2440*/  MUFU.EX2 R94, R94 ;  /* 0x0000005e005e7308 */ /* 0x000f620000000800 */
[----:B------:R-:W-:-:S02]  /*2450*/  ISETP.GE.U32.AND P6, PT, R81, R70, PT ;  /* 0x000000465100720c */ /* 0x000fc40003fc6070 */
[-C--:B------:R-:W-:Y:S02]  /*2460*/  ISETP.GE.U32.AND P4, PT, R79, R70.reuse, PT ;  /* 0x000000464f00720c */ /* 0x080fe40003f86070 */
[----:B------:R-:W-:Y:S01]  /*2470*/  ISETP.GE.U32.AND P3, PT, R77, R70, PT ;  /* 0x000000464d00720c */ /* 0x000fe20003f66070 */
[----:B-1----:R-:W-:Y:S01]  /*2480*/  FMUL.FTZ R13, R78, R13 ;  /* 0x0000000d4e0d7220 */ /* 0x002fe20000410000 */
[----:B------:R-:W-:Y:S01]  /*2490*/  FMUL.FTZ R12, R91, R12 ;  /* 0x0000000c5b0c7220 */ /* 0x000fe20000410000 */
[----:B------:R-:W-:Y:S01]  /*24a0*/  FMUL.FTZ R14, R93, R14 ;  /* 0x0000000e5d0e7220 */ /* 0x000fe20000410000 */
[----:B------:R-:W-:Y:S01]  /*24b0*/  FMUL.FTZ R15, R80, R15 ;  /* 0x0000000f500f7220 */ /* 0x000fe20000410000 */
[----:B0-----:R-:W-:Y:S01]  /*24c0*/  FSEL R103, R92, 1, !P4 ;  /* 0x3f8000005c677808 */ /* 0x001fe20006000000 */
[----:B--2---:R0:W-:Y:S04]  /*24d0*/  STS [R67+0x280], R44 ;  /* 0x0002802c43007388 */ /* 0x0041e80000000800 */
[----:B---3--:R-:W-:Y:S04]  /*24e0*/  STS [R67+0x300], R88 ;  /* 0x0003005843007388 */ /* 0x008fe80000000800 */
[----:B----4-:R1:W-:Y:S04]  /*24f0*/  STS [R67+0x380], R90 ;  /* 0x0003805a43007388 */ /* 0x0103e80000000800 */
[----:B-----5:R2:W-:Y:S01]  /*2500*/  STS [R67+0x200], R42 ;  /* 0x0002002a43007388 */ /* 0x0205e20000000800 */
[----:B------:R-:W-:-:S03]  /*2510*/  NOP ;  /* 0x0000000000007918 */ /* 0x000fc60000000000 */
[----:B------:R-:W3:Y:S04]  /*2520*/  @P0 LDS.64 R40, [UR8] ;  /* 0x00000008ff280984 */ /* 0x000ee80008000a00 */
[----:B------:R4:W3:Y:S01]  /*2530*/  LDS.128 R8, [R66+0x200] ;  /* 0x0002000042087984 */ /* 0x0008e20000000c00 */
[----:B0-----:R-:W-:-:S04]  /*2540*/  FMUL.FTZ R44, R43, R87 ;  /* 0x000000572b2c7220 */ /* 0x001fc80000410000 */
[----:B-1----:R0:W1:Y:S01]  /*2550*/  MUFU.EX2 R90, R44 ;  /* 0x0000002c005a7308 */ /* 0x0020620000000800 */
[----:B--2---:R-:W-:Y:S02]  /*2560*/  FSEL R42, R13, RZ, !P6 ;  /* 0x000000ff0d2a7208 */ /* 0x004fe40007000000 */
[----:B------:R-:W-:Y:S02]  /*2570*/  FSEL R43, R45, 1, !P6 ;  /* 0x3f8000002d2b7808 */ /* 0x000fe40007000000 */
[----:B------:R-:W-:Y:S02]  /*2580*/  ISETP.GE.U32.AND P6, PT, R46, R70, PT ;  /* 0x000000462e00720c */ /* 0x000fe40003fc6070 */
[----:B------:R-:W-:Y:S02]  /*2590*/  FSEL R45, R94, 1, !P3 ;  /* 0x3f8000005e2d7808 */ /* 0x000fe40005800000 */
[----:B0-----:R-:W-:Y:S02]  /*25a0*/  FSEL R44, R14, RZ, !P4 ;  /* 0x000000ff0e2c7208 */ /* 0x001fe40006000000 */
[----:B------:R-:W-:-:S02]  /*25b0*/  FSEL R88, R15, RZ, !P3 ;  /* 0x000000ff0f587208 */ /* 0x000fc40005800000 */
[----:B------:R-:W-:Y:S02]  /*25c0*/  FSEL R105, R12, RZ, !P6 ;  /* 0x000000ff0c697208 */ /* 0x000fe40007000000 */
[----:B-1----:R-:W-:Y:S01]  /*25d0*/  FSEL R90, R90, 1, !P6 ;  /* 0x3f8000005a5a7808 */ /* 0x002fe20007000000 */
[----:B----4-:R-:W-:Y:S06]  /*25e0*/  @P0 BRA `(.L_x_1022) ;  /* 0x0000000000380947 */ /* 0x010fec0003800000 */
[----:B------:R-:W0:Y:S01]  /*25f0*/  LDC.U8 R12, c[0x0][0x3a9] ;  /* 0x0000ea40ff0c7b82 */ /* 0x000e220000000000 */
[----:B---3--:R-:W-:Y:S01]  /*2600*/  IMAD.MOV.U32 R40, RZ, RZ, 0x3f800000 ;  /* 0x3f800000ff287424 */ /* 0x008fe200078e00ff */
[----:B0-----:R-:W-:-:S04]  /*2610*/  ISETP.NE.AND P0, PT, R12, RZ, P2 ;  /* 0x000000ff0c00720c */ /* 0x001fc80001705270 */
[----:B------:R-:W-:-:S13]  /*2620*/  PLOP3.LUT P0, PT, P0, P1, PT, 0x80, 0x8 ;  /* 0x000000000008781c */ /* 0x000fda0000703070 */
[----:B------:R-:W-:Y:S05]  /*2630*/  @!P0 BRA `(.L_x_1023) ;  /* 0x0000000000108947 */ /* 0x000fea0003800000 */
[----:B------:R-:W-:-:S04]  /*2640*/  IADD3 R12, P0, PT, R95, R24, RZ ;  /* 0x000000185f0c7210 */ /* 0x000fc80007f1e0ff */
[----:B------:R-:W-:-:S05]  /*2650*/  IADD3.X R13, PT, PT, R82, R101, RZ, P0, !PT ;  /* 0x00000065520d7210 */ /* 0x000fca00007fe4ff */
[----:B------:R0:W5:Y:S01]  /*2660*/  LDG.E R41, desc[UR10][R12.64] ;  /* 0x0000000a0c297981 */ /* 0x000162000c1e1900 */
[----:B------:R-:W-:Y:S05]  /*2670*/  BRA `(.L_x_1022) ;  /* 0x0000000000147947 */ /* 0x000fea0003800000 */
.L_x_1023:
[----:B------:R-:W-:Y:S01]  /*2680*/  IMAD.MOV.U32 R41, RZ, RZ, RZ ;  /* 0x000000ffff297224 */ /* 0x000fe200078e00ff */
[----:B------:R-:W-:Y:S06]  /*2690*/  @!P2 BRA `(.L_x_1022) ;  /* 0x00000000000ca947 */ /* 0x000fec0003800000 */
[----:B------:R-:W-:-:S04]  /*26a0*/  IADD3 R12, P0, PT, R56, R95, RZ ;  /* 0x0000005f380c7210 */ /* 0x000fc80007f1e0ff */
[----:B------:R-:W-:-:S05]  /*26b0*/  IADD3.X R13, PT, PT, R55, R82, RZ, P0, !PT ;  /* 0x00000052370d7210 */ /* 0x000fca00007fe4ff */
[----:B------:R1:W5:Y:S04]  /*26c0*/  LDG.E R41, desc[UR10][R12.64] ;  /* 0x0000000a0c297981 */ /* 0x000368000c1e1900 */
.L_x_1022:
[-C--:B01----:R-:W-:Y:S01]  /*26d0*/  FFMA.FTZ R12, R105, R43.reuse, R42 ;  /* 0x0000002b690c7223 */ /* 0x083fe2000001002a */
[C---:B------:R-:W-:Y:S01]  /*26e0*/  ISETP.GE.AND P0, PT, R68.reuse, 0x1, PT ;  /* 0x000000014400780c */ /* 0x040fe20003f06270 */
[----:B------:R-:W0:Y:S01]  /*26f0*/  S2UR UR9, SR_CgaCtaId ;  /* 0x00000000000979c3 */ /* 0x000e220000008800 */
[----:B------:R-:W-:Y:S01]  /*2700*/  UMOV UR6, 0x400 ;  /* 0x0000040000067882 */ /* 0x000fe20000000000 */
[----:B------:R-:W-:Y:S01]  /*2710*/  FFMA.FTZ R12, R103, R12, R44 ;  /* 0x0000000c670c7223 */ /* 0x000fe2000001002c */
[----:B------:R-:W-:Y:S01]  /*2720*/  ISETP.NE.AND P3, PT, R68, RZ, PT ;  /* 0x000000ff4400720c */ /* 0x000fe20003f65270 */
[----:B------:R-:W-:Y:S01]  /*2730*/  BSSY.RECONVERGENT B0, `(.L_x_1024) ;  /* 0x0000051000007945 */ /* 0x000fe20003800200 */
[----:B------:R-:W-:Y:S01]  /*2740*/  ISETP.NE.AND P4, PT, R48, RZ, PT ;  /* 0x000000ff3000720c */ /* 0x000fe20003f85270 */
[----:B------:R-:W-:Y:S01]  /*2750*/  FFMA.FTZ R14, R45, R12, R88 ;  /* 0x0000000c2d0e7223 */ /* 0x000fe20000010058 */
[----:B------:R-:W-:-:S04]  /*2760*/  FMUL.FTZ R12, R90, R43 ;  /* 0x0000002b5a0c7220 */ /* 0x000fc80000410000 */
[----:B------:R-:W1:Y:S01]  /*2770*/  SHFL.UP PT, R13, R14, 0x1, RZ ;  /* 0x042000000e0d7989 */ /* 0x000e6200000e00ff */
[----:B------:R-:W-:-:S04]  /*2780*/  FMUL.FTZ R12, R103, R12 ;  /* 0x0000000c670c7220 */ /* 0x000fc80000410000 */
[----:B------:R-:W-:-:S05]  /*2790*/  FMUL.FTZ R107, R45, R12 ;  /* 0x0000000c2d6b7220 */ /* 0x000fca0000410000 */
[----:B------:R-:W2:Y:S01]  /*27a0*/  SHFL.UP PT, R12, R107, 0x1, RZ ;  /* 0x042000006b0c7989 */ /* 0x000ea200000e00ff */
[----:B0-----:R-:W-:Y:S01]  /*27b0*/  ULEA UR6, UR9, UR6, 0x18 ;  /* 0x0000000609067291 */ /* 0x001fe2000f8ec0ff */
[----:B-1----:R-:W-:-:S05]  /*27c0*/  FFMA.FTZ R13, R107, R13, R14 ;  /* 0x0000000d6b0d7223 */ /* 0x002fca000001000e */
[----:B------:R-:W-:-:S05]  /*27d0*/  FSEL R92, R14, R13, !P0 ;  /* 0x0000000d0e5c7208 */ /* 0x000fca0004000000 */
[----:B------:R-:W0:Y:S01]  /*27e0*/  SHFL.UP PT, R13, R92, 0x2, RZ ;  /* 0x044000005c0d7989 */ /* 0x000e2200000e00ff */
[----:B--2---:R-:W-:Y:S01]  /*27f0*/  @P0 FMUL.FTZ R107, R107, R12 ;  /* 0x0000000c6b6b0220 */ /* 0x004fe20000410000 */
        /* <DEDUP_REMOVED lines=19> */
[----:B------:R-:W1:Y:S01]  /*2930*/  SHFL.UP PT, R13, R94, 0x10, RZ ;  /* 0x060000005e0d7989 */ /* 0x000e6200000e00ff */
[C---:B0-----:R-:W-:Y:S01]  /*2940*/  FMUL.FTZ R12, R107.reuse, R12 ;  /* 0x0000000c6b0c7220 */ /* 0x041fe20000410000 */
[----:B-1----:R-:W-:-:S08]  /*2950*/  FFMA.FTZ R13, R107, R13, R94 ;  /* 0x0000000d6b0d7223 */ /* 0x002fd0000001005e */
        /* <DEDUP_REMOVED lines=8> */
[----:B---3-5:R-:W-:Y:S04]  /*29e0*/  @!P3 STS.64 [UR6+0x410], R40 ;  /* 0x00041028ff00b988 */ /* 0x028fe80008000a06 */
        /* <DEDUP_REMOVED lines=32> */
.L_x_1026:
[----:B------:R-:W-:-:S04]  /*2bf0*/  ISETP.NE.AND P0, PT, R72, R65, PT ;  /* 0x000000414800720c */ /* 0x000fc80003f05270 */
[----:B------:R-:W-:-:S13]  /*2c00*/  ISETP.NE.OR P0, PT, R12, RZ, P0 ;  /* 0x000000ff0c00720c */ /* 0x000fda0000705670 */
[----:B------:R-:W-:-:S04]  /*2c10*/  @!P0 IADD3 R12, P3, PT, R56, R95, RZ ;  /* 0x0000005f380c8210 */ /* 0x000fc80007f7e0ff */
[----:B------:R-:W-:-:S05]  /*2c20*/  @!P0 IADD3.X R13, PT, PT, R55, R82, RZ, P3, !PT ;  /* 0x00000052370d8210 */ /* 0x000fca0001ffe4ff */
[----:B------:R0:W-:Y:S04]  /*2c30*/  @!P0 STG.E desc[UR10][R12.64], R41 ;  /* 0x000000290c008986 */ /* 0x0001e8000c10190a */
.L_x_1025:
[----:B------:R-:W-:Y:S05]  /*2c40*/  BSYNC.RECONVERGENT B0 ;  /* 0x0000000000007941 */ /* 0x000fea0003800200 */
.L_x_1024:
[----:B------:R-:W-:Y:S01]  /*2c50*/  UIADD3 UR4, UP0, UPT, UR4, UR14, URZ ;  /* 0x0000000e04047290 */ /* 0x000fe2000ff1e0ff */
[----:B------:R-:W-:Y:S01]  /*2c60*/  LEA R97, P0, R30, R97, 0x2 ;  /* 0x000000611e617211 */ /* 0x000fe200078010ff */
[----:B------:R-:W-:Y:S01]  /*2c70*/  UIADD3 UR7, UPT, UPT, UR7, 0x1, URZ ;  /* 0x0000000107077890 */ /* 0x000fe2000fffe0ff */
[----:B------:R-:W-:Y:S01]  /*2c80*/  LEA R28, P3, R32, R28, 0x2 ;  /* 0x0000001c201c7211 */ /* 0x000fe200078610ff */
[----:B------:R-:W-:Y:S01]  /*2c90*/  UIADD3.X UR5, UPT, UPT, UR5, UR15, URZ, UP0, !UPT ;  /* 0x0000000f05057290 */ /* 0x000fe200087fe4ff */
[----:B------:R-:W-:Y:S01]  /*2ca0*/  LEA R95, P4, R34, R95, 0x2 ;  /* 0x0000005f225f7211 */ /* 0x000fe200078810ff */
[----:B------:R-:W-:Y:S01]  /*2cb0*/  UISETP.NE.AND UP0, UPT, UR7, URZ, UPT ;  /* 0x000000ff0700728c */ /* 0x000fe2000bf05270 */
[----:B0-----:R-:W-:Y:S01]  /*2cc0*/  LEA R13, P6, R36, R38, 0x2 ;  /* 0x00000026240d7211 */ /* 0x001fe200078c10ff */
[----:B------:R-:W-:Y:S01]  /*2cd0*/  FFMA.FTZ R4, R8, R105, R4 ;  /* 0x0000006908047223 */ /* 0x000fe20000010004 */
[----:B------:R-:W-:Y:S01]  /*2ce0*/  FFMA.FTZ R5, R9, R90, R5 ;  /* 0x0000005a09057223 */ /* 0x000fe20000010005 */
[----:B------:R-:W-:Y:S01]  /*2cf0*/  FFMA.FTZ R6, R10, R103, R6 ;  /* 0x000000670a067223 */ /* 0x000fe20000010006 */
[----:B------:R-:W-:Y:S01]  /*2d00*/  FFMA.FTZ R7, R11, R88, R7 ;  /* 0x000000580b077223 */ /* 0x000fe20000010007 */
[----:B------:R-:W-:Y:S01]  /*2d10*/  IMAD.X R29, R29, 0x1, R33, P3 ;  /* 0x000000011d1d7824 */ /* 0x000fe200018e0621 */
[----:B------:R-:W-:Y:S01]  /*2d20*/  IADD3.X R39, PT, PT, R39, R37, RZ, P6, !PT ;  /* 0x0000002527277210 */ /* 0x000fe200037fe4ff */
[----:B------:R-:W-:Y:S01]  /*2d30*/  IMAD.X R84, R84, 0x1, R31, P0 ;  /* 0x0000000154547824 */ /* 0x000fe200000e061f */
[----:B------:R-:W-:Y:S01]  /*2d40*/  IADD3.X R82, PT, PT, R82, R35, RZ, P4, !PT ;  /* 0x0000002352527210 */ /* 0x000fe200027fe4ff */
[----:B------:R-:W-:Y:S01]  /*2d50*/  UIADD3 UR8, UPT, UPT, UR8, 0x8, URZ ;  /* 0x0000000808087890 */ /* 0x000fe2000fffe0ff */
[----:B------:R-:W-:Y:S11]  /*2d60*/  BRA.U UP0, `(.L_x_1027) ;  /* 0xfffffff500207547 */ /* 0x000ff6000b83ffff */
.L_x_1021:
[----:B------:R-:W-:Y:S01]  /*2d70*/  BAR.SYNC.DEFER_BLOCKING 0x0 ;  /* 0x0000000000007b1d */ /* 0x000fe20000010000 */
[----:B------:R-:W-:Y:S01]  /*2d80*/  ISETP.NE.AND P0, PT, R48, RZ, PT ;  /* 0x000000ff3000720c */ /* 0x000fe20003f05270 */
[----:B------:R-:W-:Y:S01]  /*2d90*/  VIADD R72, R72, 0x1 ;  /* 0x0000000148487836 */ /* 0x000fe20000000000 */
[----:B------:R-:W-:-:S03]  /*2da0*/  IADD3 R49, PT, PT, R70, R49, RZ ;  /* 0x0000003146317210 */ /* 0x000fc60007ffe0ff */
[----:B------:R-:W0:Y:S01]  /*2db0*/  LDCU.64 UR4, c[0x0][0x4a8] ;  /* 0x00009500ff0477ac */ /* 0x000e220008000a00 */
[----:B------:R2:W-:Y:S01]  /*2dc0*/  STS.128 [R66], R4 ;  /* 0x0000000442007388 */ /* 0x0005e20000000c00 */
[----:B------:R-:W-:-:S03]  /*2dd0*/  NOP ;  /* 0x0000000000007918 */ /* 0x000fc60000000000 */
[----:B------:R-:W-:Y:S04]  /*2de0*/  LDS R9, [R67] ;  /* 0x0000000043097984 */ /* 0x000fe80000000800 */
[----:B------:R-:W-:Y:S04]  /*2df0*/  LDS R11, [R67+0x80] ;  /* 0x00008000430b7984 */ /* 0x000fe80000000800 */
[----:B------:R-:W-:Y:S01]  /*2e00*/  LDS R13, [R67+0x100] ;  /* 0x00010000430d7984 */ /* 0x000fe20000000800 */
[----:B--2---:R-:W-:-:S03]  /*2e10*/  IMAD.MOV.U32 R4, RZ, RZ, R60 ;  /* 0x000000ffff047224 */ /* 0x004fc600078e003c */
[----:B-1----:R-:W-:Y:S04]  /*2e20*/  LDS R15, [R67+0x180] ;  /* 0x00018000430f7984 */ /* 0x002fe80000000800 */
[----:B------:R-:W-:Y:S01]  /*2e30*/  @!P0 STS [UR6+0x200], R70 ;  /* 0x00020046ff008988 */ /* 0x000fe20008000806 */
[----:B------:R-:W-:Y:S01]  /*2e40*/  BAR.SYNC.DEFER_BLOCKING 0x0 ;  /* 0x0000000000007b1d */ /* 0x000fe20000010000 */
[--C-:B------:R-:W-:Y:S01]  /*2e50*/  IADD3 R10, P0, P3, R85, R20, R83.reuse ;  /* 0x00000014550a7210 */ /* 0x100fe20007b1e053 */
[----:B------:R-:W-:-:S03]  /*2e60*/  IMAD.IADD R83, R70, 0x1, R83 ;  /* 0x0000000146537824 */ /* 0x000fc600078e0253 */
[----:B------:R-:W-:Y:S02]  /*2e70*/  IADD3.X R5, PT, PT, RZ, R86, RZ, P0, P3 ;  /* 0x00000056ff057210 */ /* 0x000fe400007e64ff */
[----:B0-----:R-:W-:-:S04]  /*2e80*/  LEA R6, P6, R10, UR4, 0x2 ;  /* 0x000000040a067c11 */ /* 0x001fc8000f8c10ff */
[----:B------:R-:W-:Y:S02]  /*2e90*/  LEA.HI.X R7, R10, UR5, R5, 0x2, P6 ;  /* 0x000000050a077c11 */ /* 0x000fe4000b0f1405 */
[----:B------:R-:W-:Y:S01]  /*2ea0*/  MOV R5, R59 ;  /* 0x0000003b00057202 */ /* 0x000fe20000000f00 */
[----:B------:R-:W0:Y:S02]  /*2eb0*/  LDS R8, [UR6+0x200] ;  /* 0x00020006ff087984 */ /* 0x000e240008000800 */
[-C--:B0-----:R-:W-:Y:S02]  /*2ec0*/  ISETP.GE.AND P0, PT, R85, R8.reuse, PT ;  /* 0x000000085500720c */ /* 0x081fe40003f06270 */
[-C--:B------:R-:W-:Y:S02]  /*2ed0*/  ISETP.GE.AND P3, PT, R75, R8.reuse, PT ;  /* 0x000000084b00720c */ /* 0x080fe40003f66270 */
[-C--:B------:R-:W-:Y:S02]  /*2ee0*/  ISETP.GE.AND P4, PT, R73, R8.reuse, PT ;  /* 0x000000084900720c */ /* 0x080fe40003f86270 */
[----:B------:R-:W-:-:S07]  /*2ef0*/  ISETP.GE.AND P5, PT, R71, R8, PT ;  /* 0x000000084700720c */ /* 0x000fce0003fa6270 */
[----:B------:R-:W-:Y:S01]  /*2f00*/  @!P0 STG.E desc[UR10][R6.64], R9 ;  /* 0x0000000906008986 */ /* 0x000fe2000c10190a */
[----:B------:R-:W-:-:S03]  /*2f10*/  ISETP.NE.AND P0, PT, R72, R50, PT ;  /* 0x000000324800720c */ /* 0x000fc60003f05270 */
[----:B------:R-:W-:Y:S04]  /*2f20*/  @!P3 STG.E desc[UR10][R6.64+0x80], R11 ;  /* 0x0000800b0600b986 */ /* 0x000fe8000c10190a */
[----:B------:R-:W-:Y:S04]  /*2f30*/  @!P4 STG.E desc[UR10][R6.64+0x100], R13 ;  /* 0x0001000d0600c986 */ /* 0x000fe8000c10190a */
[----:B------:R0:W-:Y:S02]  /*2f40*/  @!P5 STG.E desc[UR10][R6.64+0x180], R15 ;  /* 0x0001800f0600d986 */ /* 0x0001e4000c10190a */
[----:B0-----:R-:W-:Y:S01]  /*2f50*/  MOV R6, R58 ;  /* 0x0000003a00067202 */ /* 0x001fe20000000f00 */
[----:B------:R-:W-:-:S02]  /*2f60*/  IMAD.MOV.U32 R7, RZ, RZ, R57 ;  /* 0x000000ffff077224 */ /* 0x000fc400078e0039 */
[----:B------:R-:W-:-:S04]  /*2f70*/  IMAD.WIDE.U32 R58, R70, 0x4, R4 ;  /* 0x00000004463a7825 */ /* 0x000fc800078e0004 */
[----:B------:R-:W-:Y:S01]  /*2f80*/  IMAD.WIDE.U32 R4, R70, 0x4, R6 ;  /* 0x0000000446047825 */ /* 0x000fe200078e0006 */
[----:B------:R-:W-:-:S03]  /*2f90*/  MOV R60, R58 ;  /* 0x0000003a003c7202 */ /* 0x000fc60000000f00 */
[----:B------:R-:W-:Y:S01]  /*2fa0*/  IMAD.MOV.U32 R58, RZ, RZ, R4 ;  /* 0x000000ffff3a7224 */ /* 0x000fe200078e0004 */
[----:B------:R-:W-:Y:S01]  /*2fb0*/  MOV R57, R5 ;  /* 0x0000000500397202 */ /* 0x000fe20000000f00 */
[----:B------:R-:W-:Y:S06]  /*2fc0*/  @P0 BRA `(.L_x_1028) ;  /* 0xffffffe000280947 */ /* 0x000fec000383ffff */
[----:B------:R-:W-:Y:S05]  /*2fd0*/  EXIT ;  /* 0x000000000000794d */ /* 0x000fea0003800000 */
.L_x_1029:
        /* <DEDUP_REMOVED lines=10> */
.L_x_7956:


//--------------------- .text._Z25selective_scan_fwd_kernelI32Selective_Scan_fwd_kernel_traitsILi32ELi4ELi1ELb0ELb1ELb1ELb0ELb1EfffEEv13SSMParamsBase --------------------------
	.section	.text._Z25selective_scan_fwd_kernelI32Selective_Scan_fwd_kernel_traitsILi32ELi4ELi1ELb0ELb1ELb1ELb0ELb1EfffEEv13SSMParamsBase,"ax",@progbits
	.align	128
        .global         _Z25selective_scan_fwd_kernelI32Selective_Scan_fwd_kernel_traitsILi32ELi4ELi1ELb0ELb1ELb1ELb0ELb1EfffEEv13SSMParamsBase
        .type           _Z25selective_scan_fwd_kernelI32Selective_Scan_fwd_kernel_traitsILi32ELi4ELi1ELb0ELb1ELb1ELb0ELb1EfffEEv13SSMParamsBase,@function
        .size           _Z25selective_scan_fwd_kernelI32Selective_Scan_fwd_kernel_traitsILi32ELi4ELi1ELb0ELb1ELb1ELb0ELb1EfffEEv13SSMParamsBase,(.L_x_7957 - _Z25selective_scan_fwd_kernelI32Selective_Scan_fwd_kernel_traitsILi32ELi4ELi1ELb0ELb1ELb1ELb0ELb1EfffEEv13SSMParamsBase)
        .other          _Z25selective_scan_fwd_kernelI32Selective_Scan_fwd_kernel_traitsILi32ELi4ELi1ELb0ELb1ELb1ELb0ELb1EfffEEv13SSMParamsBase,@"STO_CUDA_ENTRY STV_DEFAULT"
_Z25selective_scan_fwd_kernelI32Selective_Scan_fwd_kernel_traitsILi32ELi4ELi1ELb0ELb1ELb1ELb0ELb1EfffEEv13SSMParamsBase:
.text._Z25selective_scan_fwd_kernelI32Selective_Scan_fwd_kernel_traitsILi32ELi4ELi1ELb0ELb1ELb1ELb0ELb1EfffEEv13SSMParamsBase:
        /* <DEDUP_REMOVED lines=42> */
.L_x_1030:
[----:B-1---5:R-:W-:Y:S02]  /*02a0*/  ISETP.EQ.U32.AND P3, PT, R16, UR4, PT ;  /* 0x0000000410007c0c */ /* 0x022fe4000bf62070 */
[----:B------:R-:W-:-:S04]  /*02b0*/  SHF.R.S32.HI R31, RZ, 0x1f, R16 ;  /* 0x0000001fff1f7819 */ /* 0x000fc80000011410 */
[----:B------:R-:W-:-:S13]  /*02c0*/  ISETP.EQ.AND.EX P3, PT, R31, UR5, PT, P3 ;  /* 0x000000051f007c0c */ /* 0x000fda000bf62330 */
[----:B------:R-:W-:Y:S05]  /*02d0*/  @P1 EXIT P3 ;  /* 0x000000000000194d */ /* 0x000fea0001800000 */
[----:B------:R-:W0:Y:S01]  /*02e0*/  LDC R11, c[0x0][0x394] ;  /* 0x0000e500ff0b7b82 */ /* 0x000e220000000800 */
[----:B------:R-:W1:Y:S01]  /*02f0*/  S2R R0, SR_CTAID.Y ;  /* 0x0000000000007919 */ /* 0x000e620000002600 */
[----:B------:R-:W-:Y:S02]  /*0300*/  ISETP.NE.AND P2, PT, R10, RZ, P2 ;  /* 0x000000ff0a00720c */ /* 0x000fe40001745270 */
[----:B------:R-:W-:-:S04]  /*0310*/  IADD3 R55, PT, PT, -R18, R55, RZ ;  /* 0x0000003712377210 */ /* 0x000fc80007ffe1ff */
[----:B------:R-:W2:Y:S08]  /*0320*/  LDC.64 R24, c[0x0][0x3c0] ;  /* 0x0000f000ff187b82 */ /* 0x000eb00000000a00 */
[----:B------:R-:W3:Y:S01]  /*0330*/  LDC.64 R22, c[0x0][0x410] ;  /* 0x00010400ff167b82 */ /* 0x000ee20000000a00 */
[----:B0-----:R-:W-:-:S07]  /*0340*/  IABS R9, R11 ;  /* 0x0000000b00097213 */ /* 0x001fce0000000000 */
[----:B------:R-:W0:Y:S01]  /*0350*/  LDC.64 R62, c[0x0][0x408] ;  /* 0x00010200ff3e7b82 */ /* 0x000e220000000a00 */
[----:B------:R-:W4:Y:S01]  /*0360*/  I2F.RP R3, R9 ;  /* 0x0000000900037306 */ /* 0x000f220000209400 */
[----:B-1----:R-:W-:-:S06]  /*0370*/  IABS R14, R0 ;  /* 0x00000000000e7213 */ /* 0x002fcc0000000000 */
[----:B------:R-:W1:Y:S08]  /*0380*/  LDC.64 R20, c[0x0][0x490] ;  /* 0x00012400ff147b82 */ /* 0x000e700000000a00 */
[----:B------:R-:W5:Y:S01]  /*0390*/  LDC.64 R58, c[0x0][0x3d8] ;  /* 0x0000f600ff3a7b82 */ /* 0x000f620000000a00 */
[----:B----4-:R-:W4:Y:S07]  /*03a0*/  MUFU.RCP R3, R3 ;  /* 0x0000000300037308 */ /* 0x010f2e0000001000 */
[----:B------:R-:W5:Y:S08]  /*03b0*/  LDC.64 R56, c[0x0][0x3f8] ;  /* 0x0000fe00ff387b82 */ /* 0x000f700000000a00 */
[----:B------:R-:W5:Y:S01]  /*03c0*/  LDC.64 R60, c[0x0][0x418] ;  /* 0x00010600ff3c7b82 */ /* 0x000f620000000a00 */
[----:B----4-:R-:W-:-:S04]  /*03d0*/  IADD3 R6, PT, PT, R3, 0xffffffe, RZ ;  /* 0x0ffffffe03067810 */ /* 0x010fc80007ffe0ff */
[----:B------:R4:W2:Y:S03]  /*03e0*/  F2I.FTZ.U32.TRUNC.NTZ R7, R6 ;  /* 0x0000000600077305 */ /* 0x0008a6000021f000 */
[----:B------:R-:W5:Y:S01]  /*03f0*/  LDC.64 R26, c[0x0][0x478] ;  /* 0x00011e00ff1a7b82 */ /* 0x000f620000000a00 */
[----:B----4-:R-:W-:-:S07]  /*0400*/  IMAD.MOV.U32 R6, RZ, RZ, RZ ;  /* 0x000000ffff067224 */ /* 0x010fce00078e00ff */
[----:B------:R-:W4:Y:S01]  /*0410*/  LDC.64 R28, c[0x0][0x480] ;  /* 0x00012000ff1c7b82 */ /* 0x000f220000000a00 */
[----:B--2---:R-:W-:-:S04]  /*0420*/  IMAD.MOV R8, RZ, RZ, -R7 ;  /* 0x000000ffff087224 */ /* 0x004fc800078e0a07 */
[----:B------:R-:W-:-:S04]  /*0430*/  IMAD R13, R8, R9, RZ ;  /* 0x00000009080d7224 */ /* 0x000fc800078e02ff */
[----:B------:R-:W-:Y:S02]  /*0440*/  IMAD.HI.U32 R7, R7, R13, R6 ;  /* 0x0000000d07077227 */ /* 0x000fe400078e0006 */
[----:B------:R-:W2:Y:S04]  /*0450*/  LDC.64 R12, c[0x0][0x400] ;  /* 0x00010000ff0c7b82 */ /* 0x000ea80000000a00 */
[----:B------:R-:W-:-:S05]  /*0460*/  IMAD.HI.U32 R8, R7, R14, RZ ;  /* 0x0000000e07087227 */ /* 0x000fca00078e00ff */
[----:B------:R-:W-:-:S05]  /*0470*/  IADD3 R3, PT, PT, -R8, RZ, RZ ;  /* 0x000000ff08037210 */ /* 0x000fca0007ffe1ff */
[C---:B------:R-:W-:Y:S01]  /*0480*/  IMAD R6, R9.reuse, R3, R14 ;  /* 0x0000000309067224 */ /* 0x040fe200078e020e */
[----:B------:R-:W-:Y:S02]  /*0490*/  SHF.R.S32.HI R3, RZ, 0x1f, R18 ;  /* 0x0000001fff037819 */ /* 0x000fe40000011412 */
[----:B------:R-:W-:Y:S02]  /*04a0*/  LOP3.LUT R14, R0, R11, RZ, 0x3c, !PT ;  /* 0x0000000b000e7212 */ /* 0x000fe400078e3cff */
[----:B------:R-:W-:Y:S02]  /*04b0*/  ISETP.GT.U32.AND P5, PT, R9, R6, PT ;  /* 0x000000060900720c */ /* 0x000fe40003fa4070 */
[----:B------:R-:W-:-:S11]  /*04c0*/  ISETP.GE.AND P3, PT, R14, RZ, PT ;  /* 0x000000ff0e00720c */ /* 0x000fd60003f66270 */
[----:B------:R-:W-:Y:S02]  /*04d0*/  @!P5 IMAD.IADD R6, R6, 0x1, -R9 ;  /* 0x000000010606d824 */ /* 0x000fe400078e0a09 */
[----:B------:R-:W-:Y:S01]  /*04e0*/  @!P5 VIADD R8, R8, 0x1 ;  /* 0x000000010808d836 */ /* 0x000fe20000000000 */
[----:B------:R-:W-:Y:S02]  /*04f0*/  ISETP.NE.AND P5, PT, R11, RZ, PT ;  /* 0x000000ff0b00720c */ /* 0x000fe40003fa5270 */
[----:B------:R-:W-:Y:S01]  /*0500*/  ISETP.GE.U32.AND P4, PT, R6, R9, PT ;  /* 0x000000090600720c */ /* 0x000fe20003f86070 */
[----:B--2---:R-:W-:-:S04]  /*0510*/  IMAD R6, R3, R12, RZ ;  /* 0x0000000c03067224 */ /* 0x004fc800078e02ff */
[C---:B------:R-:W-:Y:S02]  /*0520*/  IMAD R9, R18.reuse, R13, R6 ;  /* 0x0000000d12097224 */ /* 0x040fe400078e0206 */
[----:B------:R-:W-:Y:S02]  /*0530*/  IMAD.WIDE.U32 R6, R18, R12, RZ ;  /* 0x0000000c12067225 */ /* 0x000fe400078e00ff */
[----:B------:R-:W2:Y:S03]  /*0540*/  LDC.64 R12, c[0x0][0x3e0] ;  /* 0x0000f800ff0c7b82 */ /* 0x000ea60000000a00 */
[----:B------:R-:W-:Y:S01]  /*0550*/  IADD3 R7, PT, PT, R7, R9, RZ ;  /* 0x0000000907077210 */ /* 0x000fe20007ffe0ff */
[----:B------:R-:W-:Y:S02]  /*0560*/  IMAD R9, R3, R24, RZ ;  /* 0x0000001803097224 */ /* 0x000fe400078e02ff */
[----:B------:R-:W-:-:S02]  /*0570*/  @P4 VIADD R8, R8, 0x1 ;  /* 0x0000000108084836 */ /* 0x000fc40000000000 */
[----:B------:R-:W-:Y:S02]  /*0580*/  IMAD R19, R18, R25, R9 ;  /* 0x0000001912137224 */ /* 0x000fe400078e0209 */
[----:B------:R-:W5:Y:S01]  /*0590*/  LDC.U8 R25, c[0x0][0x3a9] ;  /* 0x0000ea40ff197b82 */ /* 0x000f620000000000 */
[----:B------:R-:W-:Y:S02]  /*05a0*/  IMAD.MOV.U32 R15, RZ, RZ, R8 ;  /* 0x000000ffff0f7224 */ /* 0x000fe400078e0008 */
[----:B---3--:R-:W-:Y:S02]  /*05b0*/  IMAD R8, R3, R22, RZ ;  /* 0x0000001603087224 */ /* 0x008fe400078e02ff */
[----:B0-----:R-:W-:Y:S01]  /*05c0*/  IMAD.WIDE.U32 R6, R0, R62, R6 ;  /* 0x0000003e00067225 */ /* 0x001fe200078e0006 */
[----:B------:R-:W-:Y:S02]  /*05d0*/  @!P3 IADD3 R15, PT, PT, -R15, RZ, RZ ;  /* 0x000000ff0f0fb210 */ /* 0x000fe40007ffe1ff */
[----:B------:R-:W-:Y:S01]  /*05e0*/  @!P5 LOP3.LUT R15, RZ, R11, RZ, 0x33, !PT ;  /* 0x0000000bff0fd212 */ /* 0x000fe200078e33ff */
[----:B------:R-:W-:Y:S01]  /*05f0*/  IMAD R17, R18, R23, R8 ;  /* 0x0000001712117224 */ /* 0x000fe200078e0208 */
[----:B-1----:R-:W-:Y:S01]  /*0600*/  LEA R62, P3, R6, R20, 0x2 ;  /* 0x00000014063e7211 */ /* 0x002fe200078610ff */
[----:B------:R-:W-:-:S02]  /*0610*/  IMAD.WIDE.U32 R8, R18, R22, RZ ;  /* 0x0000001612087225 */ /* 0x000fc400078e00ff */
[----:B------:R-:W0:Y:S02]  /*0620*/  LDC.64 R22, c[0x0][0x498] ;  /* 0x00012600ff167b82 */ /* 0x000e240000000a00 */
[----:B------:R-:W-:Y:S02]  /*0630*/  IMAD R63, R0, R63, R7 ;  /* 0x0000003f003f7224 */ /* 0x000fe400078e0207 */
[-C--:B--2---:R-:W-:Y:S02]  /*0640*/  IMAD R7, R3, R12.reuse, RZ ;  /* 0x0000000c03077224 */ /* 0x084fe400078e02ff */
[----:B------:R-:W-:Y:S01]  /*0650*/  IMAD.IADD R9, R9, 0x1, R17 ;  /* 0x0000000109097824 */ /* 0x000fe200078e0211 */
[----:B------:R-:W-:Y:S01]  /*0660*/  SHF.R.S32.HI R17, RZ, 0x1f, R15 ;  /* 0x0000001fff117819 */ /* 0x000fe2000001140f */
[----:B------:R-:W-:Y:S01]  /*0670*/  IMAD R7, R18, R13, R7 ;  /* 0x0000000d12077224 */ /* 0x000fe200078e0207 */
[----:B------:R-:W-:Y:S01]  /*0680*/  LEA.HI.X R63, R6, R21, R63, 0x2, P3 ;  /* 0x00000015063f7211 */ /* 0x000fe200018f143f */
[----:B------:R-:W-:Y:S01]  /*0690*/  IMAD.WIDE.U32 R12, R18, R12, RZ ;  /* 0x0000000c120c7225 */ /* 0x000fe200078e00ff */
[----:B-----5:R-:W-:-:S03]  /*06a0*/  ISETP.NE.AND P5, PT, R25, RZ, PT ;  /* 0x000000ff1900720c */ /* 0x020fc60003fa5270 */
[----:B------:R-:W-:Y:S01]  /*06b0*/  IMAD.WIDE.U32 R10, R18, R24, RZ ;  /* 0x00000018120a7225 */ /* 0x000fe200078e00ff */
[----:B------:R-:W-:-:S03]  /*06c0*/  IADD3 R13, PT, PT, R13, R7, RZ ;  /* 0x000000070d0d7210 */ /* 0x000fc60007ffe0ff */
[----:B------:R-:W-:Y:S02]  /*06d0*/  IMAD.IADD R11, R11, 0x1, R19 ;  /* 0x000000010b0b7824 */ /* 0x000fe400078e0213 */
[C---:B------:R-:W-:Y:S02]  /*06e0*/  IMAD R14, R17.reuse, R58, RZ ;  /* 0x0000003a110e7224 */ /* 0x040fe400078e02ff */
[----:B------:R-:W-:Y:S02]  /*06f0*/  IMAD R20, R17, R56, RZ ;  /* 0x0000003811147224 */ /* 0x000fe400078e02ff */
[----:B------:R-:W-:-:S04]  /*0700*/  IMAD.WIDE.U32 R6, R0, R60, R8 ;  /* 0x0000003c00067225 */ /* 0x000fc800078e0008 */
[----:B------:R-:W-:Y:S01]  /*0710*/  IMAD.WIDE.U32 R8, R15, R58, R10 ;  /* 0x0000003a0f087225 */ /* 0x000fe200078e000a */
[----:B0-----:R-:W-:-:S03]  /*0720*/  LEA R60, P3, R6, R22, 0x2 ;  /* 0x00000016063c7211 */ /* 0x001fc600078610ff */
[C---:B------:R-:W-:Y:S01]  /*0730*/  IMAD R59, R15.reuse, R59, R14 ;  /* 0x0000003b0f3b7224 */ /* 0x040fe200078e020e */
[----:B------:R-:W-:Y:S01]  /*0740*/  LEA R58, P4, R8, R26, 0x2 ;  /* 0x0000001a083a7211 */ /* 0x000fe200078810ff */
[----:B------:R-:W-:-:S04]  /*0750*/  IMAD.WIDE.U32 R10, R15, R56, R12 ;  /* 0x000000380f0a7225 */ /* 0x000fc800078e000c */
[----:B------:R-:W-:Y:S01]  /*0760*/  IMAD R57, R15, R57, R20 ;  /* 0x000000390f397224 */ /* 0x000fe200078e0214 */
[----:B----4-:R-:W-:Y:S01]  /*0770*/  LEA R56, P6, R10, R28, 0x2 ;  /* 0x0000001c0a387211 */ /* 0x010fe200078c10ff */
        /* <DEDUP_REMOVED lines=14> */
.L_x_1031:
        /* <DEDUP_REMOVED lines=11> */
.L_x_1032:
        /* <DEDUP_REMOVED lines=64> */
[C---:B------:R-:W-:Y:S01]  /*0d10*/  ISETP.GT.AND P0, PT, R48.reuse, RZ, PT ;  /* 0x000000ff3000720c */ /* 0x040fe20003f04270 */
[----:B------:R-:W-:-:S03]  /*0d20*/  VIADD R48, R48, 0x1 ;  /* 0x0000000130307836 */ /* 0x000fc60000000000 */
[----:B------:R-:W-:-:S04]  /*0d30*/  SEL R11, R11, RZ, P3 ;  /* 0x000000ff0b0b7207 */ /* 0x000fc80001800000 */
[----:B------:R-:W-:-:S05]  /*0d40*/  SEL R11, R11, RZ, P0 ;  /* 0x000000ff0b0b7207 */ /* 0x000fca0000000000 */
[----:B-----5:R-:W-:Y:S01]  /*0d50*/  IMAD R47, R47, R50, R11 ;  /* 0x000000322f2f7224 */ /* 0x020fe200078e020b */
[----:B------:R-:W-:Y:S06]  /*0d60*/  BRA `(.L_x_1034) ;  /* 0x0000000000747947 */ /* 0x000fec0003800000 */
.L_x_1033:
[-C--:B------:R-:W-:Y:S01]  /*0d70*/  IABS R9, R50.reuse ;  /* 0x0000003200097213 */ /* 0x080fe20000000000 */
[----:B-----5:R-:W-:Y:S01]  /*0d80*/  IMAD.MOV.U32 R47, RZ, RZ, RZ ;  /* 0x000000ffff2f7224 */ /* 0x020fe200078e00ff */
[----:B------:R-:W-:Y:S02]  /*0d90*/  IADD3 R7, PT, PT, R55, -0x1, R50 ;  /* 0xffffffff37077810 */ /* 0x000fe40007ffe032 */
[----:B------:R-:W0:Y:S01]  /*0da0*/  I2F.RP R6, R9 ;  /* 0x0000000900067306 */ /* 0x000e220000209400 */
[----:B------:R-:W-:Y:S02]  /*0db0*/  IABS R10, R50 ;  /* 0x00000032000a7213 */ /* 0x000fe40000000000 */
[----:B------:R-:W-:-:S03]  /*0dc0*/  MOV R49, RZ ;  /* 0x000000ff00317202 */ /* 0x000fc60000000f00 */
[----:B------:R-:W-:Y:S02]  /*0dd0*/  IMAD.MOV R10, RZ, RZ, -R10 ;  /* 0x000000ffff0a7224 */ /* 0x000fe400078e0a0a */
[----:B0-----:R-:W0:Y:S02]  /*0de0*/  MUFU.RCP R6, R6 ;  /* 0x0000000600067308 */ /* 0x001e240000001000 */
[----:B0-----:R-:W-:Y:S02]  /*0df0*/  IADD3 R4, PT, PT, R6, 0xffffffe, RZ ;  /* 0x0ffffffe06047810 */ /* 0x001fe40007ffe0ff */
[----:B------:R-:W-:-:S04]  /*0e00*/  IABS R6, R7 ;  /* 0x0000000700067213 */ /* 0x000fc80000000000 */
[----:B------:R0:W1:Y:S01]  /*0e10*/  F2I.FTZ.U32.TRUNC.NTZ R5, R4 ;  /* 0x0000000400057305 */ /* 0x000062000021f000 */
[----:B------:R-:W-:-:S04]  /*0e20*/  LOP3.LUT R7, R7, R50, RZ, 0x3c, !PT ;  /* 0x0000003207077212 */ /* 0x000fc800078e3cff */
[----:B------:R-:W-:Y:S02]  /*0e30*/  ISETP.GE.AND P4, PT, R7, RZ, PT ;  /* 0x000000ff0700720c */ /* 0x000fe40003f86270 */
[----:B0-----:R-:W-:Y:S01]  /*0e40*/  MOV R4, RZ ;  /* 0x000000ff00047202 */ /* 0x001fe20000000f00 */
[----:B-1----:R-:W-:-:S04]  /*0e50*/  IMAD.MOV R8, RZ, RZ, -R5 ;  /* 0x000000ffff087224 */ /* 0x002fc800078e0a05 */
[----:B------:R-:W-:-:S04]  /*0e60*/  IMAD R11, R8, R9, RZ ;  /* 0x00000009080b7224 */ /* 0x000fc800078e02ff */
[----:B------:R-:W-:-:S04]  /*0e70*/  IMAD.HI.U32 R5, R5, R11, R4 ;  /* 0x0000000b05057227 */ /* 0x000fc800078e0004 */
[----:B------:R-:W-:Y:S02]  /*0e80*/  IMAD.MOV.U32 R4, RZ, RZ, R10 ;  /* 0x000000ffff047224 */ /* 0x000fe400078e000a */
[----:B------:R-:W-:-:S04]  /*0e90*/  IMAD.HI.U32 R5, R5, R6, RZ ;  /* 0x0000000605057227 */ /* 0x000fc800078e00ff */
[----:B------:R-:W-:-:S05]  /*0ea0*/  IMAD R4, R5, R4, R6 ;  /* 0x0000000405047224 */ /* 0x000fca00078e0206 */
[----:B------:R-:W-:-:S13]  /*0eb0*/  ISETP.GT.U32.AND P3, PT, R9, R4, PT ;  /* 0x000000040900720c */ /* 0x000fda0003f64070 */
[----:B------:R-:W-:Y:S01]  /*0ec0*/  @!P3 IMAD.IADD R4, R4, 0x1, -R9 ;  /* 0x000000010404b824 */ /* 0x000fe200078e0a09 */
[----:B------:R-:W-:Y:S02]  /*0ed0*/  @!P3 IADD3 R5, PT, PT, R5, 0x1, RZ ;  /* 0x000000010505b810 */ /* 0x000fe40007ffe0ff */
[----:B------:R-:W-:Y:S02]  /*0ee0*/  ISETP.NE.AND P3, PT, R50, RZ, PT ;  /* 0x000000ff3200720c */ /* 0x000fe40003f65270 */
[----:B------:R-:W-:-:S13]  /*0ef0*/  ISETP.GE.U32.AND P0, PT, R4, R9, PT ;  /* 0x000000090400720c */ /* 0x000fda0003f06070 */
[----:B------:R-:W-:-:S04]  /*0f00*/  @P0 VIADD R5, R5, 0x1 ;  /* 0x0000000105050836 */ /* 0x000fc80000000000 */
[----:B------:R-:W-:Y:S01]  /*0f10*/  @!P4 IMAD.MOV R5, RZ, RZ, -R5 ;  /* 0x000000ffff05c224 */ /* 0x000fe200078e0a05 */
[----:B------:R-:W-:-:S05]  /*0f20*/  @!P3 LOP3.LUT R5, RZ, R50, RZ, 0x33, !PT ;  /* 0x00000032ff05b212 */ /* 0x000fca00078e33ff */
[----:B------:R-:W-:-:S07]  /*0f30*/  IMAD.MOV.U32 R48, RZ, RZ, R5 ;  /* 0x000000ffff307224 */ /* 0x000fce00078e0005 */
.L_x_1034:
[----:B------:R-:W-:-:S13]  /*0f40*/  ISETP.GE.AND P0, PT, R48, 0x1, PT ;  /* 0x000000013000780c */ /* 0x000fda0003f06270 */
[----:B------:R-:W-:Y:S05]  /*0f50*/  @!P0 EXIT ;  /* 0x000000000000894d */ /* 0x000fea0003800000 */
[----:B------:R-:W0:Y:S01]  /*0f60*/  S2R R46, SR_TID.X ;  /* 0x00000000002e7919 */ /* 0x000e220000002100 */
[----:B------:R-:W1:Y:S01]  /*0f70*/  LDCU.64 UR8, c[0x0][0x3b0] ;  /* 0x00007600ff0877ac */ /* 0x000e620008000a00 */
[----:B------:R-:W2:Y:S01]  /*0f80*/  LDC.64 R20, c[0x0][0x4e8] ;  /* 0x00013a00ff147b82 */ /* 0x000ea20000000a00 */
[----:B------:R-:W-:Y:S01]  /*0f90*/  VIADD R66, R48, 0xffffffff ;  /* 0xffffffff30427836 */ /* 0x000fe20000000000 */
[----:B------:R-:W-:Y:S01]  /*0fa0*/  MOV R85, RZ ;  /* 0x000000ff00557202 */ /* 0x000fe20000000f00 */
[----:B------:R-:W3:Y:S01]  /*0fb0*/  LDCU.128 UR4, c[0x0][0x430] ;  /* 0x00008600ff0477ac */ /* 0x000ee20008000c00 */
[----:B------:R-:W-:Y:S01]  /*0fc0*/  IMAD.WIDE R16, R16, 0x4, RZ ;  /* 0x0000000410107825 */ /* 0x000fe200078e02ff */
[----:B------:R-:W4:Y:S03]  /*0fd0*/  LDCU.U8 UR12, c[0x0][0x3a8] ;  /* 0x00007500ff0c77ac */ /* 0x000f260008000000 */
[----:B------:R-:W5:Y:S01]  /*0fe0*/  LDC.64 R8, c[0x0][0x470] ;  /* 0x00011c00ff087b82 */ /* 0x000f620000000a00 */
[----:B------:R-:W-:-:S02]  /*0ff0*/  IMAD.MOV.U32 R89, RZ, RZ, RZ ;  /* 0x000000ffff597224 */ /* 0x000fc400078e00ff */
[----:B-1----:R-:W-:-:S04]  /*1000*/  IMAD.WIDE.U32 R64, R0, UR8, RZ ;  /* 0x0000000800407c25 */ /* 0x002fc8000f8e00ff */
[----:B---3--:R-:W-:Y:S02]  /*1010*/  IMAD R7, R3, UR4, RZ ;  /* 0x0000000403077c24 */ /* 0x008fe4000f8e02ff */
[----:B------:R-:W-:Y:S01]  /*1020*/  IMAD R3, R0, UR9, R65 ;  /* 0x0000000900037c24 */ /* 0x000fe2000f8e0241 */
[----:B--2---:R-:W-:Y:S01]  /*1030*/  LEA R20, P0, R2, R20, 0x2 ;  /* 0x0000001402147211 */ /* 0x004fe200078010ff */
[----:B------:R-:W-:-:S03]  /*1040*/  IMAD.WIDE.U32 R4, R0, UR6, RZ ;  /* 0x0000000600047c25 */ /* 0x000fc6000f8e00ff */
[----:B------:R-:W-:Y:S01]  /*1050*/  LEA.HI.X R21, R2, R21, RZ, 0x2, P0 ;  /* 0x0000001502157211 */ /* 0x000fe200000f14ff */
[----:B------:R-:W-:Y:S01]  /*1060*/  IMAD R5, R0, UR7, R5 ;  /* 0x0000000700057c24 */ /* 0x000fe2000f8e0205 */
[----:B0-----:R-:W-:Y:S01]  /*1070*/  SHF.L.U32 R65, R46, 0x2, RZ ;  /* 0x000000022e417819 */ /* 0x001fe200000006ff */
[----:B------:R-:W-:Y:S01]  /*1080*/  IMAD R7, R18, UR5, R7 ;  /* 0x0000000512077c24 */ /* 0x000fe2000f8e0207 */
[----:B-----5:R-:W-:Y:S01]  /*1090*/  LEA R0, P3, R64, R8, 0x2 ;  /* 0x0000000840007211 */ /* 0x020fe200078610ff */
[----:B------:R-:W-:Y:S01]  /*10a0*/  IMAD.WIDE.U32 R18, R18, UR4, R4 ;  /* 0x0000000412127c25 */ /* 0x000fe2000f8e0004 */
[C---:B------:R-:W-:Y:S02]  /*10b0*/  LOP3.LUT R87, R65.reuse, 0xf80, RZ, 0xc0, !PT ;  /* 0x00000f8041577812 */ /* 0x040fe400078ec0ff */
[----:B------:R-:W-:Y:S01]  /*10c0*/  LEA.HI.X R64, R64, R9, R3, 0x2, P3 ;  /* 0x0000000940407211 */ /* 0x000fe200018f1403 */
[----:B------:R-:W-:Y:S01]  /*10d0*/  VIADD R83, R65, 0x1 ;  /* 0x0000000141537836 */ /* 0x000fe20000000000 */
[----:B------:R-:W-:Y:S01]  /*10e0*/  LOP3.LUT R87, R87, 0x1f, R46, 0xf8, !PT ;  /* 0x0000001f57577812 */ /* 0x000fe200078ef82e */
[C---:B------:R-:W-:Y:S01]  /*10f0*/  VIADD R81, R65.reuse, 0x2 ;  /* 0x0000000241517836 */ /* 0x040fe20000000000 */
[----:B------:R-:W-:Y:S01]  /*1100*/  IADD3 R79, PT, PT, R65, 0x3, RZ ;  /* 0x00000003414f7810 */ /* 0x000fe20007ffe0ff */
[----:B------:R-:W-:Y:S01]  /*1110*/  IMAD.IADD R72, R19, 0x1, R7 ;  /* 0x0000000113487824 */ /* 0x000fe200078e0207 */
[C---:B------:R-:W-:Y:S01]  /*1120*/  LOP3.LUT R77, R87.reuse, 0x20, RZ, 0xfc, !PT ;  /* 0x00000020574d7812 */ /* 0x040fe200078efcff */
[C---:B------:R-:W-:Y:S01]  /*1130*/  IMAD.WIDE.U32 R2, R87.reuse, 0x4, RZ ;  /* 0x0000000457027825 */ /* 0x040fe200078e00ff */
[----:B------:R-:W-:-:S02]  /*1140*/  LOP3.LUT R75, R87, 0x40, RZ, 0xfc, !PT ;  /* 0x00000040574b7812 */ /* 0x000fc400078efcff */
[----:B------:R-:W-:Y:S02]  /*1150*/  LOP3.LUT R73, R87, 0x60, RZ, 0xfc, !PT ;  /* 0x0000006057497812 */ /* 0x000fe400078efcff */
[----:B----4-:R-:W-:-:S07]  /*1160*/  LOP3.LUT R71, R2, 0x100, RZ, 0xfc, !PT ;  /* 0x0000010002477812 */ /* 0x010fce00078efcff */
.L_x_1050:
        /* <DEDUP_REMOVED lines=12> */
[----:B------:R-:W-:Y:S01]  /*1230*/  BAR.SYNC.DEFER_BLOCKING 0x0 ;  /* 0x0000000000007b1d */ /* 0x000fe20000010000 */
[C---:B------:R-:W-:Y:S01]  /*1240*/  IMAD.SHL.U32 R13, R87.reuse, 0x4, RZ ;  /* 0x00000004570d7824 */ /* 0x040fe200078e00ff */
[-C--:B------:R-:W-:Y:S01]  /*1250*/  ISETP.GE.AND P5, PT, R87, R70.reuse, PT ;  /* 0x000000465700720c */ /* 0x080fe20003fa6270 */
[----:B------:R-:W-:Y:S01]  /*1260*/  HFMA2 R7, -RZ, RZ, 0, 0 ;  /* 0x00000000ff077431 */ /* 0x000fe200000001ff */
[-C--:B------:R-:W-:Y:S01]  /*1270*/  ISETP.GE.AND P4, PT, R77, R70.reuse, PT ;  /* 0x000000464d00720c */ /* 0x080fe20003f86270 */
[----:B------:R-:W-:Y:S01]  /*1280*/  IMAD.MOV.U32 R9, RZ, RZ, RZ ;  /* 0x000000ffff097224 */ /* 0x000fe200078e00ff */
[-C--:B------:R-:W-:Y:S01]  /*1290*/  ISETP.GE.AND P3, PT, R75, R70.reuse, PT ;  /* 0x000000464b00720c */ /* 0x080fe20003f66270 */
[----:B------:R-:W-:Y:S01]  /*12a0*/  IMAD.MOV.U32 R15, RZ, RZ, RZ ;  /* 0x000000ffff0f7224 */ /* 0x000fe200078e00ff */
        /* <DEDUP_REMOVED lines=13> */
[----:B------:R-:W-:Y:S02]  /*1380*/  IMAD.MOV.U32 R29, RZ, RZ, RZ ;  /* 0x000000ffff1d7224 */ /* 0x000fe400078e00ff */
[----:B------:R-:W-:Y:S02]  /*1390*/  IMAD.MOV.U32 R27, RZ, RZ, RZ ;  /* 0x000000ffff1b7224 */ /* 0x000fe400078e00ff */
        /* <DEDUP_REMOVED lines=62> */
.L_x_1036:
[----:B------:R-:W-:Y:S05]  /*1780*/  BSYNC.RECONVERGENT B0 ;  /* 0x0000000000007941 */ /* 0x000fea0003800200 */
.L_x_1035:
[----:B------:R-:W-:Y:S01]  /*1790*/  ISETP.EQ.OR P3, PT, RZ, UR12, P3 ;  /* 0x0000000cff007c0c */ /* 0x000fe20009f62670 */
[----:B------:R-:W-:Y:S01]  /*17a0*/  BSSY.RECONVERGENT B0, `(.L_x_1037) ;  /* 0x0000023000007945 */ /* 0x000fe20003800200 */
[----:B------:R-:W-:Y:S02]  /*17b0*/  FSETP.GTU.FTZ.AND P0, PT, R76, 20, PT ;  /* 0x41a000004c00780b */ /* 0x000fe40003f1c000 */
[----:B------:R-:W-:Y:S02]  /*17c0*/  ISETP.EQ.OR P4, PT, RZ, UR12, P4 ;  /* 0x0000000cff007c0c */ /* 0x000fe4000a782670 */
[----:B------:R-:W-:-:S07]  /*17d0*/  ISETP.EQ.OR P0, PT, RZ, UR12, P0 ;  /* 0x0000000cff007c0c */ /* 0x000fce0008702670 */
[----:B------:R-:W-:Y:S06]  /*17e0*/  @P3 BRA `(.L_x_1038) ;  /* 0x0000000000783947 */ /* 0x000fec0003800000 */
        /* <DEDUP_REMOVED lines=30> */
.L_x_1038:
[----:B------:R-:W-:Y:S05]  /*19d0*/  BSYNC.RECONVERGENT B0 ;  /* 0x0000000000007941 */ /* 0x000fea0003800200 */
.L_x_1037:
        /* <DEDUP_REMOVED lines=32> */
.L_x_1040:
[----:B------:R-:W-:Y:S05]  /*1be0*/  BSYNC.RECONVERGENT B0 ;  /* 0x0000000000007941 */ /* 0x000fea0003800200 */
.L_x_1039:
        /* <DEDUP_REMOVED lines=32> */
.L_x_1042:
[----:B------:R-:W-:Y:S05]  /*1df0*/  BSYNC.RECONVERGENT B0 ;  /* 0x0000000000007941 */ /* 0x000fea0003800200 */
.L_x_1041:
[----:B------:R-:W0:Y:S01]  /*1e00*/  LDCU UR7, c[0x0][0x38c] ;  /* 0x00007180ff0777ac */ /* 0x000e220008000800 */
[----:B------:R-:W-:-:S04]  /*1e10*/  IMAD.WIDE.U32 R62, R70, 0x4, R62 ;  /* 0x00000004463e7825 */ /* 0x000fc800078e003e */
[-C--:B------:R-:W-:Y:S01]  /*1e20*/  FMUL.FTZ R4, R8, R52.reuse ;  /* 0x0000003408047220 */ /* 0x080fe20000410000 */
[-C--:B------:R-:W-:Y:S01]  /*1e30*/  FMUL.FTZ R5, R9, R52.reuse ;  /* 0x0000003409057220 */ /* 0x080fe20000410000 */
[----:B------:R-:W-:Y:S01]  /*1e40*/  FMUL.FTZ R6, R10, R52 ;  /* 0x000000340a067220 */ /* 0x000fe20000410000 */
[----:B------:R-:W-:-:S04]  /*1e50*/  IMAD.WIDE.U32 R60, R70, 0x4, R60 ;  /* 0x00000004463c7825 */ /* 0x000fc800078e003c */
        /* <DEDUP_REMOVED lines=28> */
[----:B------:R-:W-:Y:S01]  /*2020*/  UIADD3 UR8, UPT, UPT, UR6, 0x420, URZ ;  /* 0x0000042006087890 */ /* 0x000fe2000fffe0ff */
[----:B------:R-:W-:Y:S01]  /*2030*/  IMAD R11, R16, UR5, R11 ;  /* 0x00000005100b7c24 */ /* 0x000fe2000f8e020b */
[----:B------:R-:W-:Y:S01]  /*2040*/  UIADD3 UR7, UPT, UPT, -UR7, URZ, URZ ;  /* 0x000000ff07077290 */ /* 0x000fe2000fffe1ff */
[----:B------:R-:W-:Y:S01]  /*2050*/  IMAD.MOV.U32 R101, RZ, RZ, R0 ;  /* 0x000000ffff657224 */ /* 0x000fe200078e0000 */
[----:B------:R-:W0:Y:S01]  /*2060*/  LDC.64 R36, c[0x0][0x3f0] ;  /* 0x0000fc00ff247b82 */ /* 0x000e220000000a00 */
[----:B------:R-:W-:Y:S01]  /*2070*/  IMAD.X R29, R3, 0x1, R59, P6 ;  /* 0x00000001031d7824 */ /* 0x000fe200030e063b */
[----:B-1----:R-:W-:Y:S01]  /*2080*/  SHF.L.U64.HI R31, R30, 0x2, R31 ;  /* 0x000000021e1f7819 */ /* 0x002fe2000001021f */
        /* <DEDUP_REMOVED lines=9> */
[----:B------:R-:W-:-:S04]  /*2120*/  IMAD.MOV.U32 R12, RZ, RZ, RZ ;  /* 0x000000ffff0c7224 */ /* 0x000fc800078e00ff */
[----:B------:R-:W-:Y:S01]  /*2130*/  IMAD.HI.U32 R27, R13, R27, R12 ;  /* 0x0000001b0d1b7227 */ /* 0x000fe200078e000c */
[----:B------:R-:W-:-:S03]  /*2140*/  MOV R12, R24 ;  /* 0x00000018000c7202 */ /* 0x000fc60000000f00 */
[----:B------:R-:W-:Y:S02]  /*2150*/  IMAD.MOV.U32 R13, RZ, RZ, R26 ;  /* 0x000000ffff0d7224 */ /* 0x000fe400078e001a */
[----:B------:R-:W-:Y:S02]  /*2160*/  IMAD.HI.U32 R103, R27, R12, RZ ;  /* 0x0000000c1b677227 */ /* 0x000fe400078e00ff */
[----:B------:R-:W0:Y:S02]  /*2170*/  LDC.64 R26, c[0x0][0x450] ;  /* 0x00011400ff1a7b82 */ /* 0x000e240000000a00 */
[----:B------:R-:W-:-:S05]  /*2180*/  IMAD R12, R103, R13, R12 ;  /* 0x0000000d670c7224 */ /* 0x000fca00078e020c */
[----:B------:R-:W-:-:S13]  /*2190*/  ISETP.GT.U32.AND P4, PT, R25, R12, PT ;  /* 0x0000000c1900720c */ /* 0x000fda0003f84070 */
[----:B------:R-:W-:Y:S02]  /*21a0*/  @!P4 IMAD.IADD R12, R12, 0x1, -R25 ;  /* 0x000000010c0cc824 */ /* 0x000fe400078e0a19 */
[----:B------:R-:W-:Y:S01]  /*21b0*/  @!P4 VIADD R103, R103, 0x1 ;  /* 0x000000016767c836 */ /* 0x000fe20000000000 */
[----:B------:R-:W-:Y:S02]  /*21c0*/  ISETP.NE.AND P4, PT, R50, RZ, PT ;  /* 0x000000ff3200720c */ /* 0x000fe40003f85270 */
[----:B------:R-:W-:Y:S01]  /*21d0*/  ISETP.GE.U32.AND P3, PT, R12, R25, PT ;  /* 0x000000190c00720c */ /* 0x000fe20003f66070 */
[----:B------:R-:W-:Y:S01]  /*21e0*/  IMAD.WIDE.U32 R24, R16, UR4, R8 ;  /* 0x0000000410187c25 */ /* 0x000fe2000f8e0008 */
[----:B------:R-:W-:-:S04]  /*21f0*/  UMOV UR4, URZ ;  /* 0x000000ff00047c82 */ /* 0x000fc80008000000 */
[----:B------:R-:W-:-:S07]  /*2200*/  IADD3 R105, PT, PT, R25, R11, RZ ;  /* 0x0000000b19697210 */ /* 0x000fce0007ffe0ff */
[----:B------:R-:W-:Y:S02]  /*2210*/  @P3 IADD3 R103, PT, PT, R103, 0x1, RZ ;  /* 0x0000000167673810 */ /* 0x000fe40007ffe0ff */
[----:B------:R-:W-:-:S03]  /*2220*/  IADD3 R38, P3, PT, R56, R71, RZ ;  /* 0x0000004738267210 */ /* 0x000fc60007f7e0ff */
[----:B------:R-:W-:Y:S01]  /*2230*/  @!P0 IMAD.MOV R103, RZ, RZ, -R103 ;  /* 0x000000ffff678224 */ /* 0x000fe200078e0a67 */
[----:B------:R-:W-:Y:S02]  /*2240*/  IADD3.X R41, PT, PT, R3, R57, RZ, P3, !PT ;  /* 0x0000003903297210 */ /* 0x000fe40001ffe4ff */
[----:B-1----:R-:W-:-:S07]  /*2250*/  @!P4 LOP3.LUT R103, RZ, R50, RZ, 0x33, !PT ;  /* 0x00000032ff67c212 */ /* 0x002fce00078e33ff */
.L_x_1049:
[-C--:B------:R-:W-:Y:S01]  /*2260*/  ISETP.GE.AND P4, PT, R73, R70.reuse, PT ;  /* 0x000000464900720c */ /* 0x080fe20003f86270 */
[----:B------:R-:W-:Y:S01]  /*2270*/  IMAD.MOV.U32 R11, RZ, RZ, RZ ;  /* 0x000000ffff0b7224 */ /* 0x000fe200078e00ff */
[-C--:B------:R-:W-:Y:S01]  /*2280*/  ISETP.GE.AND P0, PT, R77, R70.reuse, PT ;  /* 0x000000464d00720c */ /* 0x080fe20003f06270 */
[----:B------:R-:W-:Y:S01]  /*2290*/  IMAD.MOV.U32 R15, RZ, RZ, RZ ;  /* 0x000000ffff0f7224 */ /* 0x000fe200078e00ff */
[----:B------:R-:W-:Y:S02]  /*22a0*/  ISETP.GE.AND P3, PT, R75, R70, PT ;  /* 0x000000464b00720c */ /* 0x000fe40003f66270 */
[----:B------:R-:W-:Y:S01]  /*22b0*/  MOV R39, RZ ;  /* 0x000000ff00277202 */ /* 0x000fe20000000f00 */
[----:B------:R-:W2:Y:S01]  /*22c0*/  @!P5 LDG.E R11, desc[UR10][R28.64+-0x100] ;  /* 0xffff000a1c0bd981 */ /* 0x000ea2000c1e1900 */
[----:B------:R-:W-:-:S05]  /*22d0*/  MOV R13, RZ ;  /* 0x000000ff000d7202 */ /* 0x000fca0000000f00 */
        /* <DEDUP_REMOVED lines=14> */
[----:B-1----:R-:W-:-:S03]  /*23c0*/  IMAD.MOV.U32 R39, RZ, RZ, R41 ;  /* 0x000000ffff277224 */ /* 0x002fc600078e0029 */
        /* <DEDUP_REMOVED lines=12> */
[----:B------:R-:W0:Y:S08]  /*2490*/  MUFU.EX2 R86, R86 ;  /* 0x0000005600567308 */ /* 0x000e300000000800 */
[----:B------:R-:W0:Y:S08]  /*24a0*/  MUFU.EX2 R90, R90 ;  /* 0x0000005a005a7308 */ /* 0x000e300000000800 */
[----:B------:R0:W5:Y:S01]  /*24b0*/  MUFU.EX2 R88, R44 ;  /* 0x0000002c00587308 */ /* 0x0001620000000800 */
[----:B------:R-:W-:-:S02]  /*24c0*/  ISETP.GE.U32.AND P6, PT, R83, R70, PT ;  /* 0x000000465300720c */ /* 0x000fc40003fc6070 */
[-C--:B------:R-:W-:Y:S02]  /*24d0*/  ISETP.GE.U32.AND P4, PT, R81, R70.reuse, PT ;  /* 0x000000465100720c */ /* 0x080fe40003f86070 */
[----:B------:R-:W-:Y:S01]  /*24e0*/  ISETP.GE.U32.AND P3, PT, R79, R70, PT ;  /* 0x000000464f00720c */ /* 0x000fe20003f66070 */
[----:B-1----:R-:W-:Y:S01]  /*24f0*/  FMUL.FTZ R13, R78, R13 ;  /* 0x0000000d4e0d7220 */ /* 0x002fe20000410000 */
[----:B------:R-:W-:Y:S01]  /*2500*/  FMUL.FTZ R12, R95, R12 ;  /* 0x0000000c5f0c7220 */ /* 0x000fe20000410000 */
[----:B------:R-:W-:Y:S01]  /*2510*/  FMUL.FTZ R14, R97, R14 ;  /* 0x0000000e610e7220 */ /* 0x000fe20000410000 */
[----:B------:R-:W-:-:S04]  /*2520*/  FMUL.FTZ R15, R80, R15 ;  /* 0x0000000f500f7220 */ /* 0x000fc80000410000 */
[----:B0-----:R-:W-:Y:S01]  /*2530*/  FSEL R44, R14, RZ, !P4 ;  /* 0x000000ff0e2c7208 */ /* 0x001fe20006000000 */
[----:B--2---:R0:W-:Y:S04]  /*2540*/  STS [R68+0x280], R45 ;  /* 0x0002802d44007388 */ /* 0x0041e80000000800 */
[----:B---3--:R-:W-:Y:S04]  /*2550*/  STS [R68+0x300], R107 ;  /* 0x0003006b44007388 */ /* 0x008fe80000000800 */
[----:B----4-:R-:W-:Y:S04]  /*2560*/  STS [R68+0x380], R109 ;  /* 0x0003806d44007388 */ /* 0x010fe80000000800 */
[----:B-----5:R1:W-:Y:S01]  /*2570*/  STS [R68+0x200], R43 ;  /* 0x0002002b44007388 */ /* 0x0203e20000000800 */
[----:B------:R-:W-:-:S03]  /*2580*/  NOP ;  /* 0x0000000000007918 */ /* 0x000fc60000000000 */
[----:B------:R-:W2:Y:S04]  /*2590*/  @P0 LDS.64 R40, [UR8] ;  /* 0x00000008ff280984 */ /* 0x000ea80008000a00 */
[----:B------:R3:W4:Y:S01]  /*25a0*/  LDS.128 R8, [R67+0x200] ;  /* 0x0002000043087984 */ /* 0x0007220000000c00 */
[----:B0-----:R-:W-:-:S06]  /*25b0*/  FMUL.FTZ R45, R42, R76 ;  /* 0x0000004c2a2d7220 */ /* 0x001fcc0000410000 */
[----:B------:R-:W0:Y:S01]  /*25c0*/  MUFU.EX2 R45, R45 ;  /* 0x0000002d002d7308 */ /* 0x000e220000000800 */
[----:B------:R-:W-:Y:S02]  /*25d0*/  FSEL R42, R13, RZ, !P6 ;  /* 0x000000ff0d2a7208 */ /* 0x000fe40007000000 */
[----:B-1----:R-:W-:Y:S02]  /*25e0*/  FSEL R43, R86, 1, !P6 ;  /* 0x3f800000562b7808 */ /* 0x002fe40007000000 */
[----:B------:R-:W-:Y:S02]  /*25f0*/  ISETP.GE.U32.AND P6, PT, R65, R70, PT ;  /* 0x000000464100720c */ /* 0x000fe40003fc6070 */
[----:B------:R-:W-:Y:S02]  /*2600*/  FSEL R107, R90, 1, !P4 ;  /* 0x3f8000005a6b7808 */ /* 0x000fe40006000000 */
[----:B------:R-:W-:Y:S02]  /*2610*/  FSEL R88, R88, 1, !P6 ;  /* 0x3f80000058587808 */ /* 0x000fe40007000000 */
[----:B------:R-:W-:-:S02]  /*2620*/  FSEL R86, R15, RZ, !P3 ;  /* 0x000000ff0f567208 */ /* 0x000fc40005800000 */
[----:B------:R-:W-:Y:S02]  /*2630*/  FSEL R109, R12, RZ, !P6 ;  /* 0x000000ff0c6d7208 */ /* 0x000fe40007000000 */
[----:B0-----:R-:W-:Y:S01]  /*2640*/  FSEL R45, R45, 1, !P3 ;  /* 0x3f8000002d2d7808 */ /* 0x001fe20005800000 */
[----:B---3--:R-:W-:Y:S06]  /*2650*/  @P0 BRA `(.L_x_1044) ;  /* 0x0000000000380947 */ /* 0x008fec0003800000 */
[----:B------:R-:W0:Y:S01]  /*2660*/  LDC.U8 R12, c[0x0][0x3a9] ;  /* 0x0000ea40ff0c7b82 */ /* 0x000e220000000000 */
[----:B--2---:R-:W-:Y:S01]  /*2670*/  HFMA2 R40, -RZ, RZ, 1.875, 0 ;  /* 0x3f800000ff287431 */ /* 0x004fe200000001ff */
[----:B0-----:R-:W-:-:S04]  /*2680*/  ISETP.NE.AND P0, PT, R12, RZ, P2 ;  /* 0x000000ff0c00720c */ /* 0x001fc80001705270 */
[----:B------:R-:W-:-:S13]  /*2690*/  PLOP3.LUT P0, PT, P0, P1, PT, 0x80, 0x8 ;  /* 0x000000000008781c */ /* 0x000fda0000703070 */
[----:B------:R-:W-:Y:S05]  /*26a0*/  @!P0 BRA `(.L_x_1045) ;  /* 0x0000000000108947 */ /* 0x000fea0003800000 */
[----:B------:R-:W-:-:S05]  /*26b0*/  IADD3 R12, P0, PT, R99, R24, RZ ;  /* 0x00000018630c7210 */ /* 0x000fca0007f1e0ff */
[----:B------:R-:W-:-:S05]  /*26c0*/  IMAD.X R13, R82, 0x1, R105, P0 ;  /* 0x00000001520d7824 */ /* 0x000fca00000e0669 */
[----:B------:R0:W5:Y:S01]  /*26d0*/  LDG.E R41, desc[UR10][R12.64] ;  /* 0x0000000a0c297981 */ /* 0x000162000c1e1900 */
[----:B------:R-:W-:Y:S05]  /*26e0*/  BRA `(.L_x_1044) ;  /* 0x0000000000147947 */ /* 0x000fea0003800000 */
.L_x_1045:
[----:B------:R-:W-:Y:S01]  /*26f0*/  MOV R41, RZ ;  /* 0x000000ff00297202 */ /* 0x000fe20000000f00 */
[----:B------:R-:W-:Y:S06]  /*2700*/  @!P2 BRA `(.L_x_1044) ;  /* 0x00000000000ca947 */ /* 0x000fec0003800000 */
[----:B------:R-:W-:-:S05]  /*2710*/  IADD3 R12, P0, PT, R54, R99, RZ ;  /* 0x00000063360c7210 */ /* 0x000fca0007f1e0ff */
[----:B------:R-:W-:-:S05]  /*2720*/  IMAD.X R13, R53, 0x1, R82, P0 ;  /* 0x00000001350d7824 */ /* 0x000fca00000e0652 */
[----:B------:R1:W5:Y:S03]  /*2730*/  LDG.E R41, desc[UR10][R12.64] ;  /* 0x0000000a0c297981 */ /* 0x000366000c1e1900 */
.L_x_1044:
[-C--:B01----:R-:W-:Y:S01]  /*2740*/  FFMA.FTZ R12, R109, R43.reuse, R42 ;  /* 0x0000002b6d0c7223 */ /* 0x083fe2000001002a */
[----:B------:R-:W-:Y:S01]  /*2750*/  ISETP.GE.AND P0, PT, R69, 0x1, PT ;  /* 0x000000014500780c */ /* 0x000fe20003f06270 */
        /* <DEDUP_REMOVED lines=11> */
[----:B------:R-:W3:Y:S01]  /*2810*/  SHFL.UP PT, R12, R111, 0x1, RZ ;  /* 0x042000006f0c7989 */ /* 0x000ee200000e00ff */
[----:B0-----:R-:W-:Y:S01]  /*2820*/  ULEA UR6, UR9, UR6, 0x18 ;  /* 0x0000000609067291 */ /* 0x001fe2000f8ec0ff */
[----:B-1----:R-:W-:-:S05]  /*2830*/  FFMA.FTZ R13, R111, R13, R14 ;  /* 0x0000000d6f0d7223 */ /* 0x002fca000001000e */
[----:B------:R-:W-:-:S05]  /*2840*/  FSEL R90, R14, R13, !P0 ;  /* 0x0000000d0e5a7208 */ /* 0x000fca0004000000 */
[----:B------:R-:W0:Y:S01]  /*2850*/  SHFL.UP PT, R13, R90, 0x2, RZ ;  /* 0x044000005a0d7989 */ /* 0x000e2200000e00ff */
[----:B---3--:R-:W-:Y:S01]  /*2860*/  @P0 FMUL.FTZ R111, R111, R12 ;  /* 0x0000000c6f6f0220 */ /* 0x008fe20000410000 */
        /* <DEDUP_REMOVED lines=30> */
[----:B--2--5:R-:W-:Y:S04]  /*2a50*/  @!P3 STS.64 [UR6+0x410], R40 ;  /* 0x00041028ff00b988 */ /* 0x024fe80008000a06 */
        /* <DEDUP_REMOVED lines=32> */
.L_x_1048:
[----:B------:R-:W-:-:S04]  /*2c60*/  ISETP.NE.AND P0, PT, R89, R66, PT ;  /* 0x000000425900720c */ /* 0x000fc80003f05270 */
[----:B------:R-:W-:-:S13]  /*2c70*/  ISETP.NE.OR P0, PT, R12, RZ, P0 ;  /* 0x000000ff0c00720c */ /* 0x000fda0000705670 */
[----:B------:R-:W-:-:S05]  /*2c80*/  @!P0 IADD3 R12, P3, PT, R54, R99, RZ ;  /* 0x00000063360c8210 */ /* 0x000fca0007f7e0ff */
[----:B------:R-:W-:-:S05]  /*2c90*/  @!P0 IMAD.X R13, R53, 0x1, R82, P3 ;  /* 0x00000001350d8824 */ /* 0x000fca00018e0652 */
[----:B------:R0:W-:Y:S03]  /*2ca0*/  @!P0 STG.E desc[UR10][R12.64], R41 ;  /* 0x000000290c008986 */ /* 0x0001e6000c10190a */
.L_x_1047:
[----:B------:R-:W-:Y:S05]  /*2cb0*/  BSYNC.RECONVERGENT B0 ;  /* 0x0000000000007941 */ /* 0x000fea0003800200 */
.L_x_1046:
        /* <DEDUP_REMOVED lines=8> */
[----:B----4-:R-:W-:Y:S01]  /*2d40*/  FFMA.FTZ R4, R8, R109, R4 ;  /* 0x0000006d08047223 */ /* 0x010fe20000010004 */
[----:B------:R-:W-:Y:S01]  /*2d50*/  FFMA.FTZ R5, R9, R88, R5 ;  /* 0x0000005809057223 */ /* 0x000fe20000010005 */
[----:B------:R-:W-:Y:S01]  /*2d60*/  FFMA.FTZ R6, R10, R107, R6 ;  /* 0x0000006b0a067223 */ /* 0x000fe20000010006 */
[----:B------:R-:W-:Y:S01]  /*2d70*/  FFMA.FTZ R7, R11, R86, R7 ;  /* 0x000000560b077223 */ /* 0x000fe20000010007 */
[----:B------:R-:W-:Y:S01]  /*2d80*/  IADD3.X R29, PT, PT, R29, R33, RZ, P3, !PT ;  /* 0x000000211d1d7210 */ /* 0x000fe20001ffe4ff */
[----:B01----:R-:W-:Y:S01]  /*2d90*/  IMAD.X R41, R39, 0x1, R37, P6 ;  /* 0x0000000127297824 */ /* 0x003fe200030e0625 */
[----:B------:R-:W-:Y:S01]  /*2da0*/  IADD3.X R84, PT, PT, R84, R31, RZ, P0, !PT ;  /* 0x0000001f54547210 */ /* 0x000fe200007fe4ff */
[----:B------:R-:W-:Y:S01]  /*2db0*/  IMAD.X R82, R82, 0x1, R35, P4 ;  /* 0x0000000152527824 */ /* 0x000fe200020e0623 */
[----:B------:R-:W-:Y:S01]  /*2dc0*/  UIADD3 UR8, UPT, UPT, UR8, 0x8, URZ ;  /* 0x0000000808087890 */ /* 0x000fe2000fffe0ff */
[----:B------:R-:W-:Y:S11]  /*2dd0*/  BRA.U UP0, `(.L_x_1049) ;  /* 0xfffffff500207547 */ /* 0x000ff6000b83ffff */
.L_x_1043:
[----:B------:R-:W-:Y:S01]  /*2de0*/  BAR.SYNC.DEFER_BLOCKING 0x0 ;  /* 0x0000000000007b1d */ /* 0x000fe20000010000 */
[----:B------:R-:W-:Y:S01]  /*2df0*/  ISETP.NE.AND P0, PT, R46, RZ, PT ;  /* 0x000000ff2e00720c */ /* 0x000fe20003f05270 */
[----:B------:R-:W-:Y:S01]  /*2e00*/  IMAD.WIDE.U32 R58, R70, 0x4, R58 ;  /* 0x00000004463a7825 */ /* 0x000fe200078e003a */
[----:B------:R-:W-:-:S03]  /*2e10*/  IADD3 R89, PT, PT, R89, 0x1, RZ ;  /* 0x0000000159597810 */ /* 0x000fc60007ffe0ff */
[----:B------:R-:W0:Y:S01]  /*2e20*/  LDCU.64 UR4, c[0x0][0x4a8] ;  /* 0x00009500ff0477ac */ /* 0x000e220008000a00 */
[----:B------:R-:W-:-:S04]  /*2e30*/  IMAD.WIDE.U32 R56, R70, 0x4, R56 ;  /* 0x0000000446387825 */ /* 0x000fc800078e0038 */
[----:B------:R-:W-:Y:S01]  /*2e40*/  IMAD.IADD R47, R70, 0x1, R47 ;  /* 0x00000001462f7824 */ /* 0x000fe200078e022f */
[----:B------:R1:W-:Y:S01]  /*2e50*/  STS.128 [R67], R4 ;  /* 0x0000000443007388 */ /* 0x0003e20000000c00 */
[----:B------:R-:W-:-:S03]  /*2e60*/  NOP ;  /* 0x0000000000007918 */ /* 0x000fc60000000000 */
[----:B------:R-:W-:Y:S04]  /*2e70*/  LDS R9, [R68] ;  /* 0x0000000044097984 */ /* 0x000fe80000000800 */
[----:B------:R-:W-:Y:S04]  /*2e80*/  LDS R11, [R68+0x80] ;  /* 0x00008000440b7984 */ /* 0x000fe80000000800 */
[----:B------:R-:W-:Y:S04]  /*2e90*/  LDS R13, [R68+0x100] ;  /* 0x00010000440d7984 */ /* 0x000fe80000000800 */
[----:B------:R-:W-:Y:S04]  /*2ea0*/  LDS R15, [R68+0x180] ;  /* 0x00018000440f7984 */ /* 0x000fe80000000800 */
[----:B------:R-:W-:Y:S01]  /*2eb0*/  @!P0 STS [UR6+0x200], R70 ;  /* 0x00020046ff008988 */ /* 0x000fe20008000806 */
[----:B------:R-:W-:Y:S01]  /*2ec0*/  BAR.SYNC.DEFER_BLOCKING 0x0 ;  /* 0x0000000000007b1d */ /* 0x000fe20000010000 */
[----:B------:R-:W-:-:S02]  /*2ed0*/  IADD3 R10, P0, P3, R87, R18, R85 ;  /* 0x00000012570a7210 */ /* 0x000fc40007b1e055 */
[----:B------:R-:W-:Y:S02]  /*2ee0*/  IADD3 R85, PT, PT, R70, R85, RZ ;  /* 0x0000005546557210 */ /* 0x000fe40007ffe0ff */
[----:B-1----:R-:W-:Y:S02]  /*2ef0*/  IADD3.X R5, PT, PT, RZ, R72, RZ, P0, P3 ;  /* 0x00000048ff057210 */ /* 0x002fe400007e64ff */
[----:B0-----:R-:W-:-:S04]  /*2f00*/  LEA R4, P6, R10, UR4, 0x2 ;  /* 0x000000040a047c11 */ /* 0x001fc8000f8c10ff */
[----:B------:R-:W-:Y:S01]  /*2f10*/  LEA.HI.X R5, R10, UR5, R5, 0x2, P6 ;  /* 0x000000050a057c11 */ /* 0x000fe2000b0f1405 */
[----:B------:R-:W0:Y:S02]  /*2f20*/  LDS R8, [UR6+0x200] ;  /* 0x00020006ff087984 */ /* 0x000e240008000800 */
[-C--:B0-----:R-:W-:Y:S02]  /*2f30*/  ISETP.GE.AND P3, PT, R77, R8.reuse, PT ;  /* 0x000000084d00720c */ /* 0x081fe40003f66270 */
[-C--:B------:R-:W-:Y:S02]  /*2f40*/  ISETP.GE.AND P4, PT, R75, R8.reuse, PT ;  /* 0x000000084b00720c */ /* 0x080fe40003f86270 */
[-C--:B------:R-:W-:Y:S02]  /*2f50*/  ISETP.GE.AND P5, PT, R73, R8.reuse, PT ;  /* 0x000000084900720c */ /* 0x080fe40003fa6270 */
[----:B------:R-:W-:-:S07]  /*2f60*/  ISETP.GE.AND P0, PT, R87, R8, PT ;  /* 0x000000085700720c */ /* 0x000fce0003f06270 */
[----:B------:R0:W-:Y:S04]  /*2f70*/  @!P3 STG.E desc[UR10][R4.64+0x80], R11 ;  /* 0x0000800b0400b986 */ /* 0x0001e8000c10190a */
[----:B------:R0:W-:Y:S04]  /*2f80*/  @!P4 STG.E desc[UR10][R4.64+0x100], R13 ;  /* 0x0001000d0400c986 */ /* 0x0001e8000c10190a */
[----:B------:R0:W-:Y:S04]  /*2f90*/  @!P5 STG.E desc[UR10][R4.64+0x180], R15 ;  /* 0x0001800f0400d986 */ /* 0x0001e8000c10190a */
[----:B------:R0:W-:Y:S01]  /*2fa0*/  @!P0 STG.E desc[UR10][R4.64], R9 ;  /* 0x0000000904008986 */ /* 0x0001e2000c10190a */
[----:B------:R-:W-:-:S13]  /*2fb0*/  ISETP.NE.AND P0, PT, R89, R48, PT ;  /* 0x000000305900720c */ /* 0x000fda0003f05270 */
[----:B0-----:R-:W-:Y:S05]  /*2fc0*/  @P0 BRA `(.L_x_1050) ;  /* 0xffffffe000680947 */ /* 0x001fea000383ffff */
[----:B------:R-:W-:Y:S05]  /*2fd0*/  EXIT ;  /* 0x000000000000794d */ /* 0x000fea0003800000 */
.L_x_1051:
        /* <DEDUP_REMOVED lines=10> */
.L_x_7957:


//--------------------- .text._Z25selective_scan_fwd_kernelI32Selective_Scan_fwd_kernel_traitsILi32ELi4ELi1ELb0ELb1ELb1ELb1ELb0EfffEEv13SSMParamsBase --------------------------
	.section	.text._Z25selective_scan_fwd_kernelI32Selective_Scan_fwd_kernel_traitsILi32ELi4ELi1ELb0ELb1ELb1ELb1ELb0EfffEEv13SSMParamsBase,"ax",@progbits
	.align	128
        .global         _Z25selective_scan_fwd_kernelI32Selective_Scan_fwd_kernel_traitsILi32ELi4ELi1ELb0ELb1ELb1ELb1ELb0EfffEEv13SSMParamsBase
        .type           _Z25selective_scan_fwd_kernelI32Selective_Scan_fwd_kernel_traitsILi32ELi4ELi1ELb0ELb1ELb1ELb1ELb0EfffEEv13SSMParamsBase,@function
        .size           _Z25selective_scan_fwd_kernelI32Selective_Scan_fwd_kernel_traitsILi32ELi4ELi1ELb0ELb1ELb1ELb1ELb0EfffEEv13SSMParamsBase,(.L_x_7958 - _Z25selective_scan_fwd_kernelI32Selective_Scan_fwd_kernel_traitsILi32ELi4ELi1ELb0ELb1ELb1ELb1ELb0EfffEEv13SSMParamsBase)
        .other          _Z25selective_scan_fwd_kernelI32Selective_Scan_fwd_kernel_traitsILi32ELi4ELi1ELb0ELb1ELb1ELb1ELb0EfffEEv13SSMParamsBase,@"STO_CUDA_ENTRY STV_DEFAULT"
_Z25selective_scan_fwd_kernelI32Selective_Scan_fwd_kernel_traitsILi32ELi4ELi1ELb0ELb1ELb1ELb1ELb0EfffEEv13SSMParamsBase:
.text._Z25selective_scan_fwd_kernelI32Selective_Scan_fwd_kernel_traitsILi32ELi4ELi1ELb0ELb1ELb1ELb1ELb0EfffEEv13SSMParamsBase:
        /* <DEDUP_REMOVED lines=12> */
[----:B------:R-:W-:Y:S02]  /*00c0*/  ISETP.NE.AND.EX P3, PT, R7, RZ, PT, P3 ;  /* 0x000000ff0700720c */ /* 0x000fe40003f65330 */
[----:B------:R-:W-:Y:S02]  /*00d0*/  CS2R R2, SRZ ;  /* 0x0000000000027805 */ /* 0x000fe4000001ff00 */
[----:B------:R-:W-:Y:S01]  /*00e0*/  PLOP3.LUT P1, PT, PT, PT, PT, 0x8, 0x80 ;  /* 0x000000000080781c */ /* 0x000fe20003f2e170 */
[----:B------:R-:W-:Y:S01]  /*00f0*/  IMAD.MOV.U32 R0, RZ, RZ, R73 ;  /* 0x000000ffff007224 */ /* 0x000fe200078e0049 */
[----:B------:R-:W-:-:S07]  /*0100*/  PLOP3.LUT P2, PT, PT, PT, PT, 0x80, 0x8 ;  /* 0x000000000008781c */ /* 0x000fce0003f4f070 */
[----:B-1----:R-:W-:Y:S06]  /*0110*/  @!P3 BRA `(.L_x_1052) ;  /* 0x00000000004cb947 */ /* 0x002fec0003800000 */
        /* <DEDUP_REMOVED lines=19> */
.L_x_1052:
[----:B0----5:R-:W-:Y:S02]  /*0250*/  ISETP.EQ.U32.AND P3, PT, R0, UR4, PT ;  /* 0x0000000400007c0c */ /* 0x021fe4000bf62070 */
[----:B------:R-:W-:-:S04]  /*0260*/  SHF.R.S32.HI R19, RZ, 0x1f, R0 ;  /* 0x0000001fff137819 */ /* 0x000fc80000011400 */
[----:B------:R-:W-:-:S13]  /*0270*/  ISETP.EQ.AND.EX P3, PT, R19, UR5, PT, P3 ;  /* 0x0000000513007c0c */ /* 0x000fda000bf62330 */
[----:B------:R-:W-:Y:S05]  /*0280*/  @P1 EXIT P3 ;  /* 0x000000000000194d */ /* 0x000fea0001800000 */
[----:B------:R-:W0:Y:S01]  /*0290*/  LDC R18, c[0x0][0x394] ;  /* 0x0000e500ff127b82 */ /* 0x000e220000000800 */
[----:B------:R-:W1:Y:S01]  /*02a0*/  S2R R71, SR_CTAID.Y ;  /* 0x0000000000477919 */ /* 0x000e620000002600 */
[----:B------:R-:W-:-:S06]  /*02b0*/  ISETP.NE.AND P0, PT, R8, RZ, P0 ;  /* 0x000000ff0800720c */ /* 0x000fcc0000705270 */
[----:B------:R-:W3:Y:S08]  /*02c0*/  LDC.64 R10, c[0x0][0x400] ;  /* 0x00010000ff0a7b82 */ /* 0x000ef00000000a00 */
        /* <DEDUP_REMOVED lines=8> */
[----:B------:R-:W4:Y:S08]  /*0350*/  LDC.64 R82, c[0x0][0x490] ;  /* 0x00012400ff527b82 */ /* 0x000f300000000a00 */
[----:B------:R-:W4:Y:S01]  /*0360*/  LDC.U8 R22, c[0x0][0x3a9] ;  /* 0x0000ea40ff167b82 */ /* 0x000f220000000000 */
[----:B--2---:R-:W-:-:S04]  /*0370*/  IADD3 R4, PT, PT, R6, 0xffffffe, RZ ;  /* 0x0ffffffe06047810 */ /* 0x004fc80007ffe0ff */
[----:B------:R2:W3:Y:S03]  /*0380*/  F2I.FTZ.U32.TRUNC.NTZ R5, R4 ;  /* 0x0000000400057305 */ /* 0x0004e6000021f000 */
[----:B------:R-:W4:Y:S01]  /*0390*/  LDC.64 R64, c[0x0][0x3d8] ;  /* 0x0000f600ff407b82 */ /* 0x000f220000000a00 */
[----:B--2---:R-:W-:-:S07]  /*03a0*/  IMAD.MOV.U32 R4, RZ, RZ, RZ ;  /* 0x000000ffff047224 */ /* 0x004fce00078e00ff */
[----:B------:R-:W2:Y:S01]  /*03b0*/  LDC.64 R62, c[0x0][0x3f8] ;  /* 0x0000fe00ff3e7b82 */ /* 0x000ea20000000a00 */
[----:B---3--:R-:W-:-:S07]  /*03c0*/  IMAD.MOV R7, RZ, RZ, -R5 ;  /* 0x000000ffff077224 */ /* 0x008fce00078e0a05 */
[----:B------:R-:W3:Y:S01]  /*03d0*/  LDC.64 R66, c[0x0][0x418] ;  /* 0x00010600ff427b82 */ /* 0x000ee20000000a00 */
[----:B------:R-:W-:-:S04]  /*03e0*/  IMAD R7, R7, R12, RZ ;  /* 0x0000000c07077224 */ /* 0x000fc800078e02ff */
[----:B------:R-:W-:Y:S01]  /*03f0*/  IMAD.HI.U32 R5, R5, R7, R4 ;  /* 0x0000000705057227 */ /* 0x000fe200078e0004 */
[----:B------:R-:W-:Y:S02]  /*0400*/  MOV R7, R9 ;  /* 0x0000000900077202 */ /* 0x000fe40000000f00 */
[----:B------:R-:W2:Y:S01]  /*0410*/  LDC.64 R80, c[0x0][0x498] ;  /* 0x00012600ff507b82 */ /* 0x000ea20000000a00 */
[----:B-1----:R-:W-:-:S04]  /*0420*/  IMAD.WIDE.U32 R8, R73, R16, RZ ;  /* 0x0000001049087225 */ /* 0x002fc800078e00ff */
[----:B------:R-:W-:-:S03]  /*0430*/  IMAD.HI.U32 R6, R5, R7, RZ ;  /* 0x0000000705067227 */ /* 0x000fc600078e00ff */
[----:B------:R-:W1:Y:S01]  /*0440*/  LDC.64 R78, c[0x0][0x478] ;  /* 0x00011e00ff4e7b82 */ /* 0x000e620000000a00 */
[----:B------:R-:W-:Y:S02]  /*0450*/  IMAD.MOV R5, RZ, RZ, -R6 ;  /* 0x000000ffff057224 */ /* 0x000fe400078e0a06 */
[C---:B------:R-:W-:Y:S02]  /*0460*/  IMAD R9, R73.reuse, R17, R9 ;  /* 0x0000001149097224 */ /* 0x040fe400078e0209 */
[C---:B------:R-:W-:Y:S02]  /*0470*/  IMAD R7, R12.reuse, R5, R7 ;  /* 0x000000050c077224 */ /* 0x040fe400078e0207 */
[C---:B------:R-:W-:Y:S01]  /*0480*/  IMAD.WIDE.U32 R4, R73.reuse, R10, RZ ;  /* 0x0000000a49047225 */ /* 0x040fe200078e00ff */
[----:B------:R-:W1:Y:S02]  /*0490*/  LDC.64 R76, c[0x0][0x480] ;  /* 0x00012000ff4c7b82 */ /* 0x000e640000000a00 */
[----:B------:R-:W-:Y:S01]  /*04a0*/  ISETP.GT.U32.AND P4, PT, R12, R7, PT ;  /* 0x000000070c00720c */ /* 0x000fe20003f84070 */
[----:B------:R-:W-:-:S02]  /*04b0*/  IMAD R5, R73, R11, R5 ;  /* 0x0000000b49057224 */ /* 0x000fc400078e0205 */
[----:B-----5:R-:W-:-:S04]  /*04c0*/  IMAD.WIDE.U32 R10, R73, R20, RZ ;  /* 0x00000014490a7225 */ /* 0x020fc800078e00ff */
[----:B0-----:R-:W-:-:S04]  /*04d0*/  IMAD.WIDE.U32 R4, R71, R68, R4 ;  /* 0x0000004447047225 */ /* 0x001fc800078e0004 */
[----:B------:R-:W-:Y:S02]  /*04e0*/  IMAD R69, R71, R69, R5 ;  /* 0x0000004547457224 */ /* 0x000fe400078e0205 */
[----:B------:R-:W-:Y:S01]  /*04f0*/  @!P4 IMAD.IADD R7, R7, 0x1, -R12 ;  /* 0x000000010707c824 */ /* 0x000fe200078e0a0c */
[----:B------:R-:W-:Y:S01]  /*0500*/  @!P4 IADD3 R6, PT, PT, R6, 0x1, RZ ;  /* 0x000000010606c810 */ /* 0x000fe20007ffe0ff */
[----:B------:R-:W-:Y:S01]  /*0510*/  IMAD R11, R73, R21, R11 ;  /* 0x00000015490b7224 */ /* 0x000fe200078e020b */
[----:B------:R-:W-:Y:S02]  /*0520*/  ISETP.NE.AND P4, PT, R18, RZ, PT ;  /* 0x000000ff1200720c */ /* 0x000fe40003f85270 */
[----:B------:R-:W-:Y:S02]  /*0530*/  ISETP.GE.U32.AND P5, PT, R7, R12, PT ;  /* 0x0000000c0700720c */ /* 0x000fe40003fa6070 */
[----:B------:R-:W-:-:S04]  /*0540*/  LOP3.LUT R7, R71, R18, RZ, 0x3c, !PT ;  /* 0x0000001247077212 */ /* 0x000fc800078e3cff */
[----:B------:R-:W-:-:S07]  /*0550*/  ISETP.GE.AND P3, PT, R7, RZ, PT ;  /* 0x000000ff0700720c */ /* 0x000fce0003f66270 */
[----:B------:R-:W-:Y:S01]  /*0560*/  @P5 VIADD R6, R6, 0x1 ;  /* 0x0000000106065836 */ /* 0x000fe20000000000 */
[----:B----4-:R-:W-:-:S03]  /*0570*/  ISETP.NE.AND P5, PT, R22, RZ, PT ;  /* 0x000000ff1600720c */ /* 0x010fc60003fa5270 */
[----:B------:R-:W-:Y:S02]  /*0580*/  IMAD.MOV.U32 R13, RZ, RZ, R6 ;  /* 0x000000ffff0d7224 */ /* 0x000fe400078e0006 */
[----:B------:R-:W-:-:S03]  /*0590*/  IMAD.WIDE.U32 R6, R73, R14, RZ ;  /* 0x0000000e49067225 */ /* 0x000fc600078e00ff */
[----:B------:R-:W-:Y:S01]  /*05a0*/  @!P3 IADD3 R13, PT, PT, -R13, RZ, RZ ;  /* 0x000000ff0d0db210 */ /* 0x000fe20007ffe1ff */
[----:B------:R-:W-:Y:S01]  /*05b0*/  IMAD R7, R73, R15, R7 ;  /* 0x0000000f49077224 */ /* 0x000fe200078e0207 */
[----:B------:R-:W-:Y:S02]  /*05c0*/  @!P4 LOP3.LUT R13, RZ, R18, RZ, 0x33, !PT ;  /* 0x00000012ff0dc212 */ /* 0x000fe400078e33ff */
[C---:B------:R-:W-:Y:S02]  /*05d0*/  LEA R82, P3, R4.reuse, R82, 0x2 ;  /* 0x0000005204527211 */ /* 0x040fe400078610ff */
[----:B------:R-:W-:Y:S02]  /*05e0*/  SHF.R.S32.HI R15, RZ, 0x1f, R13 ;  /* 0x0000001fff0f7819 */ /* 0x000fe4000001140d */
[----:B------:R-:W-:Y:S01]  /*05f0*/  LEA.HI.X R69, R4, R83, R69, 0x2, P3 ;  /* 0x0000005304457211 */ /* 0x000fe200018f1445 */
[----:B---3--:R-:W-:-:S04]  /*0600*/  IMAD.WIDE.U32 R4, R71, R66, R6 ;  /* 0x0000004247047225 */ /* 0x008fc800078e0006 */
[C---:B------:R-:W-:Y:S01]  /*0610*/  IMAD R12, R15.reuse, R64, RZ ;  /* 0x000000400f0c7224 */ /* 0x040fe200078e02ff */
[----:B--2---:R-:W-:Y:S01]  /*0620*/  LEA R80, P3, R4, R80, 0x2 ;  /* 0x0000005004507211 */ /* 0x004fe200078610ff */
[----:B------:R-:W-:Y:S02]  /*0630*/  IMAD R14, R15, R62, RZ ;  /* 0x0000003e0f0e7224 */ /* 0x000fe400078e02ff */
[----:B------:R-:W-:-:S04]  /*0640*/  IMAD.WIDE.U32 R6, R13, R64, R8 ;  /* 0x000000400d067225 */ /* 0x000fc800078e0008 */
[C---:B------:R-:W-:Y:S01]  /*0650*/  IMAD R65, R13.reuse, R65, R12 ;  /* 0x000000410d417224 */ /* 0x040fe200078e020c */
[----:B-1----:R-:W-:Y:S01]  /*0660*/  LEA R78, P4, R6, R78, 0x2 ;  /* 0x0000004e064e7211 */ /* 0x002fe200078810ff */
        /* <DEDUP_REMOVED lines=17> */
.L_x_1053:
        /* <DEDUP_REMOVED lines=11> */
.L_x_1054:
        /* <DEDUP_REMOVED lines=70> */
.L_x_1055:
        /* <DEDUP_REMOVED lines=9> */
[----:B-1----:R-:W-:-:S06]  /*0d20*/  VIADD R4, R7, 0xffffffe ;  /* 0x0ffffffe07047836 */ /* 0x002fcc0000000000 */
[----:B------:R0:W1:Y:S02]  /*0d30*/  F2I.FTZ.U32.TRUNC.NTZ R5, R4 ;  /* 0x0000000400057305 */ /* 0x000064000021f000 */
[----:B0-----:R-:W-:Y:S01]  /*0d40*/  IMAD.MOV.U32 R4, RZ, RZ, RZ ;  /* 0x000000ffff047224 */ /* 0x001fe200078e00ff */
[----:B-1----:R-:W-:-:S05]  /*0d50*/  IADD3 R8, PT, PT, RZ, -R5, RZ ;  /* 0x80000005ff087210 */ /* 0x002fca0007ffe0ff */
        /* <DEDUP_REMOVED lines=17> */
.L_x_1056:
[----:B------:R-:W-:-:S13]  /*0e70*/  ISETP.GE.AND P2, PT, R70, 0x1, PT ;  /* 0x000000014600780c */ /* 0x000fda0003f46270 */
[----:B------:R-:W-:Y:S05]  /*0e80*/  @!P2 EXIT ;  /* 0x000000000000a94d */ /* 0x000fea0003800000 */
[----:B------:R-:W0:Y:S01]  /*0e90*/  S2R R53, SR_TID.X ;  /* 0x0000000000357919 */ /* 0x000e220000002100 */
[----:B------:R-:W1:Y:S01]  /*0ea0*/  LDC.64 R12, c[0x0][0x4e8] ;  /* 0x00013a00ff0c7b82 */ /* 0x000e620000000a00 */
[----:B------:R-:W2:Y:S01]  /*0eb0*/  LDCU.64 UR4, c[0x0][0x3b0] ;  /* 0x00007600ff0477ac */ /* 0x000ea20008000a00 */
[----:B------:R-:W-:Y:S01]  /*0ec0*/  IADD3 R64, PT, PT, R70, -0x1, RZ ;  /* 0xffffffff46407810 */ /* 0x000fe20007ffe0ff */
[----:B------:R-:W-:-:S04]  /*0ed0*/  IMAD.WIDE R14, R0, 0x4, RZ ;  /* 0x00000004000e7825 */ /* 0x000fc800078e02ff */
[----:B------:R-:W-:Y:S01]  /*0ee0*/  IMAD.MOV.U32 R47, RZ, RZ, RZ ;  /* 0x000000ffff2f7224 */ /* 0x000fe200078e00ff */
[----:B------:R-:W3:Y:S01]  /*0ef0*/  LDC.64 R6, c[0x0][0x470] ;  /* 0x00011c00ff067b82 */ /* 0x000ee20000000a00 */
[----:B------:R-:W-:Y:S02]  /*0f00*/  IMAD.MOV.U32 R60, RZ, RZ, RZ ;  /* 0x000000ffff3c7224 */ /* 0x000fe400078e00ff */
[----:B--2---:R-:W-:-:S04]  /*0f10*/  IMAD.WIDE.U32 R4, R71, UR4, RZ ;  /* 0x0000000447047c25 */ /* 0x004fc8000f8e00ff */
[----:B------:R-:W-:Y:S01]  /*0f20*/  IMAD R49, R71, UR5, R5 ;  /* 0x0000000547317c24 */ /* 0x000fe2000f8e0205 */
[----:B-1----:R-:W-:-:S04]  /*0f30*/  LEA R12, P2, R73, R12, 0x2 ;  /* 0x0000000c490c7211 */ /* 0x002fc800078410ff */
[----:B------:R-:W-:Y:S01]  /*0f40*/  LEA.HI.X R13, R73, R13, RZ, 0x2, P2 ;  /* 0x0000000d490d7211 */ /* 0x000fe200010f14ff */
[----:B0-----:R-:W-:Y:S01]  /*0f50*/  IMAD.SHL.U32 R66, R53, 0x4, RZ ;  /* 0x0000000435427824 */ /* 0x001fe200078e00ff */
[----:B---3--:R-:W-:-:S03]  /*0f60*/  LEA R51, P3, R4, R6, 0x2 ;  /* 0x0000000604337211 */ /* 0x008fc600078610ff */
[C---:B------:R-:W-:Y:S01]  /*0f70*/  VIADD R56, R66.reuse, 0x2 ;  /* 0x0000000242387836 */ /* 0x040fe20000000000 */
[C---:B------:R-:W-:Y:S01]  /*0f80*/  LOP3.LUT R62, R66.reuse, 0xf80, RZ, 0xc0, !PT ;  /* 0x00000f80423e7812 */ /* 0x040fe200078ec0ff */
[----:B------:R-:W-:Y:S01]  /*0f90*/  VIADD R54, R66, 0x3 ;  /* 0x0000000342367836 */ /* 0x000fe20000000000 */
[----:B------:R-:W-:Y:S02]  /*0fa0*/  LEA.HI.X R49, R4, R7, R49, 0x2, P3 ;  /* 0x0000000704317211 */ /* 0x000fe400018f1431 */
[----:B------:R-:W-:Y:S02]  /*0fb0*/  LOP3.LUT R62, R62, 0x1f, R53, 0xf8, !PT ;  /* 0x0000001f3e3e7812 */ /* 0x000fe400078ef835 */
[----:B------:R-:W-:Y:S02]  /*0fc0*/  IADD3 R58, PT, PT, R66, 0x1, RZ ;  /* 0x00000001423a7810 */ /* 0x000fe40007ffe0ff */
[C---:B------:R-:W-:Y:S01]  /*0fd0*/  LOP3.LUT R52, R62.reuse, 0x20, RZ, 0xfc, !PT ;  /* 0x000000203e347812 */ /* 0x040fe200078efcff */
[C---:B------:R-:W-:Y:S01]  /*0fe0*/  IMAD.WIDE.U32 R16, R62.reuse, 0x4, RZ ;  /* 0x000000043e107825 */ /* 0x040fe200078e00ff */
[----:B------:R-:W-:-:S02]  /*0ff0*/  LOP3.LUT R50, R62, 0x40, RZ, 0xfc, !PT ;  /* 0x000000403e327812 */ /* 0x000fc400078efcff */
[----:B------:R-:W-:Y:S02]  /*1000*/  LOP3.LUT R48, R62, 0x60, RZ, 0xfc, !PT ;  /* 0x000000603e307812 */ /* 0x000fe400078efcff */
[----:B------:R-:W-:-:S07]  /*1010*/  LOP3.LUT R46, R16, 0x100, RZ, 0xfc, !PT ;  /* 0x00000100102e7812 */ /* 0x000fce00078efcff */
.L_x_1072:
        /* <DEDUP_REMOVED lines=39> */
[----:B0-----:R-:W-:Y:S01]  /*1290*/  ULEA UR6, UR6, UR4, 0x18 ;  /* 0x0000000406067291 */ /* 0x001fe2000f8ec0ff */
[----:B------:R-:W0:Y:S05]  /*12a0*/  LDCU.U8 UR4, c[0x0][0x3a8] ;  /* 0x00007500ff0477ac */ /* 0x000e2a0008000000 */
[----:B-1----:R-:W-:-:S02]  /*12b0*/  LEA R44, R75, UR6, 0x2 ;  /* 0x000000064b2c7c11 */ /* 0x002fc4000f8e10ff */
        /* <DEDUP_REMOVED lines=13> */
[----:B--2---:R-:W-:Y:S04]  /*1390*/  STS [R44], R25 ;  /* 0x000000192c007388 */ /* 0x004fe80000000800 */
[----:B---3--:R-:W-:Y:S04]  /*13a0*/  STS [R44+0x80], R27 ;  /* 0x0000801b2c007388 */ /* 0x008fe80000000800 */
[----:B----4-:R-:W-:Y:S04]  /*13b0*/  STS [R44+0x100], R29 ;  /* 0x0001001d2c007388 */ /* 0x010fe80000000800 */
[----:B-----5:R-:W-:Y:S01]  /*13c0*/  STS [R44+0x180], R31 ;  /* 0x0001801f2c007388 */ /* 0x020fe20000000800 */
[----:B------:R-:W-:-:S03]  /*13d0*/  NOP ;  /* 0x0000000000007918 */ /* 0x000fc60000000000 */
[----:B------:R-:W1:Y:S02]  /*13e0*/  LDS.128 R4, [R0] ;  /* 0x0000000000047984 */ /* 0x000e640000000c00 */
[--C-:B-1----:R-:W-:Y:S01]  /*13f0*/  FADD.FTZ R77, R4, R57.reuse ;  /* 0x00000039044d7221 */ /* 0x102fe20000010000 */
[----:B------:R-:W-:-:S04]  /*1400*/  FADD.FTZ R84, R5, R57 ;  /* 0x0000003905547221 */ /* 0x000fc80000010000 */
[----:B------:R-:W-:-:S04]  /*1410*/  FSETP.GTU.FTZ.AND P6, PT, R77, 20, PT ;  /* 0x41a000004d00780b */ /* 0x000fc80003fdc000 */
[----:B0-----:R-:W-:-:S13]  /*1420*/  ISETP.EQ.OR P6, PT, RZ, UR4, P6 ;  /* 0x00000004ff007c0c */ /* 0x001fda000b7c2670 */
        /* <DEDUP_REMOVED lines=33> */
.L_x_1058:
[----:B------:R-:W-:Y:S05]  /*1640*/  BSYNC.RECONVERGENT B0 ;  /* 0x0000000000007941 */ /* 0x000fea0003800200 */
.L_x_1057:
        /* <DEDUP_REMOVED lines=37> */
.L_x_1060:
[----:B------:R-:W-:Y:S05]  /*18a0*/  BSYNC.RECONVERGENT B0 ;  /* 0x0000000000007941 */ /* 0x000fea0003800200 */
.L_x_1059:
        /* <DEDUP_REMOVED lines=37> */
.L_x_1062:
[----:B------:R-:W-:Y:S05]  /*1b00*/  BSYNC.RECONVERGENT B0 ;  /* 0x0000000000007941 */ /* 0x000fea0003800200 */
.L_x_1061:
        /* <DEDUP_REMOVED lines=36> */
.L_x_1064:
[----:B------:R-:W-:Y:S05]  /*1d50*/  BSYNC.RECONVERGENT B0 ;  /* 0x0000000000007941 */ /* 0x000fea0003800200 */
.L_x_1063:
[----:B------:R-:W0:Y:S01]  /*1d60*/  LDCU UR7, c[0x0][0x38c] ;  /* 0x00007180ff0777ac */ /* 0x000e220008000800 */
[----:B------:R-:W-:Y:S02]  /*1d70*/  IMAD.MOV.U32 R83, RZ, RZ, R69 ;  /* 0x000000ffff537224 */ /* 0x000fe400078e0045 */
[-C--:B------:R-:W-:Y:S01]  /*1d80*/  FMUL.FTZ R4, R8, R59.reuse ;  /* 0x0000003b08047220 */ /* 0x080fe20000410000 */
[----:B------:R-:W-:Y:S02]  /*1d90*/  IMAD.MOV.U32 R81, RZ, RZ, R67 ;  /* 0x000000ffff517224 */ /* 0x000fe400078e0043 */
[----:B------:R-:W-:Y:S01]  /*1da0*/  FMUL.FTZ R5, R9, R59 ;  /* 0x0000003b09057220 */ /* 0x000fe20000410000 */
[----:B------:R-:W-:-:S04]  /*1db0*/  IMAD.WIDE.U32 R82, R45, 0x4, R82 ;  /* 0x000000042d527825 */ /* 0x000fc800078e0052 */
[-C--:B------:R-:W-:Y:S01]  /*1dc0*/  FMUL.FTZ R6, R10, R59.reuse ;  /* 0x0000003b0a067220 */ /* 0x080fe20000410000 */
[----:B------:R-:W-:Y:S01]  /*1dd0*/  FMUL.FTZ R7, R11, R59 ;  /* 0x0000003b0b077220 */ /* 0x000fe20000410000 */
[----:B------:R-:W-:Y:S01]  /*1de0*/  IMAD.WIDE.U32 R80, R45, 0x4, R80 ;  /* 0x000000042d507825 */ /* 0x000fe200078e0050 */
[----:B------:R-:W-:-:S03]  /*1df0*/  MOV R69, R83 ;  /* 0x0000005300457202 */ /* 0x000fc60000000f00 */
[----:B------:R-:W-:Y:S01]  /*1e00*/  IMAD.MOV.U32 R67, RZ, RZ, R81 ;  /* 0x000000ffff437224 */ /* 0x000fe200078e0051 */
        /* <DEDUP_REMOVED lines=15> */
[----:B------:R-:W-:Y:S01]  /*1f00*/  ISETP.NE.AND P3, PT, R55, RZ, PT ;  /* 0x000000ff3700720c */ /* 0x000fe20003f65270 */
[----:B------:R-:W-:Y:S01]  /*1f10*/  FMUL.FTZ R92, R11, R86 ;  /* 0x000000560b5c7220 */ /* 0x000fe20000410000 */
[----:B------:R-:W-:Y:S01]  /*1f20*/  ISETP.GE.AND P4, PT, R20, RZ, PT ;  /* 0x000000ff1400720c */ /* 0x000fe20003f86270 */
[----:B------:R-:W-:Y:S01]  /*1f30*/  IMAD.MOV.U32 R8, RZ, RZ, R74 ;  /* 0x000000ffff087224 */ /* 0x000fe200078e004a */
[----:B------:R-:W-:Y:S01]  /*1f40*/  MOV R9, R61 ;  /* 0x0000003d00097202 */ /* 0x000fe20000000f00 */
[----:B------:R-:W-:Y:S01]  /*1f50*/  FMUL.FTZ R83, R10, R79 ;  /* 0x0000004f0a537220 */ /* 0x000fe20000410000 */
[----:B------:R-:W-:Y:S01]  /*1f60*/  P2R R97, PR, RZ, 0x4 ;  /* 0x00000004ff617803 */ /* 0x000fe20000000000 */
[----:B--2---:R-:W2:Y:S01]  /*1f70*/  MUFU.RCP R22, R22 ;  /* 0x0000001600167308 */ /* 0x004ea20000001000 */
[----:B------:R-:W4:Y:S01]  /*1f80*/  LDC.64 R30, c[0x0][0x3f0] ;  /* 0x0000fc00ff1e7b82 */ /* 0x000f220000000a00 */
[----:B0-----:R-:W-:Y:S01]  /*1f90*/  IMAD R11, R15, UR4, RZ ;  /* 0x000000040f0b7c24 */ /* 0x001fe2000f8e02ff */
[----:B------:R-:W-:Y:S01]  /*1fa0*/  CS2R R90, SRZ ;  /* 0x00000000005a7805 */ /* 0x000fe2000001ff00 */
[----:B------:R-:W-:Y:S01]  /*1fb0*/  IMAD.MOV.U32 R89, RZ, RZ, R51 ;  /* 0x000000ffff597224 */ /* 0x000fe200078e0033 */
[----:B------:R-:W-:Y:S01]  /*1fc0*/  MOV R87, R49 ;  /* 0x0000003100577202 */ /* 0x000fe20000000f00 */
[----:B------:R-:W-:Y:S01]  /*1fd0*/  IMAD R11, R14, UR5, R11 ;  /* 0x000000050e0b7c24 */ /* 0x000fe2000f8e020b */
[----:B------:R-:W-:Y:S01]  /*1fe0*/  UIADD3 UR8, UPT, UPT, UR6, 0x420, URZ ;  /* 0x0000042006087890 */ /* 0x000fe2000fffe0ff */
[----:B-1----:R-:W-:Y:S01]  /*1ff0*/  SHF.L.U64.HI R27, R26, 0x2, R27 ;  /* 0x000000021a1b7819 */ /* 0x002fe2000001021b */
[----:B------:R-:W-:Y:S01]  /*2000*/  UIADD3 UR7, UPT, UPT, -UR7, URZ, URZ ;  /* 0x000000ff07077290 */ /* 0x000fe2000fffe1ff */
[----:B------:R-:W0:Y:S01]  /*2010*/  LDCU.64 UR12, c[0x0][0x460] ;  /* 0x00008c00ff0c77ac */ /* 0x000e220008000a00 */
[----:B------:R-:W-:Y:S01]  /*2020*/  UMOV UR5, URZ ;  /* 0x000000ff00057c82 */ /* 0x000fe20008000000 */
[----:B---3--:R-:W-:Y:S01]  /*2030*/  SHF.L.U64.HI R29, R28, 0x2, R29 ;  /* 0x000000021c1d7819 */ /* 0x008fe2000001021d */
[----:B--2---:R-:W-:Y:S01]  /*2040*/  VIADD R19, R22, 0xffffffe ;  /* 0x0ffffffe16137836 */ /* 0x004fe20000000000 */
[----:B------:R-:W-:-:S05]  /*2050*/  IADD3 R22, P2, PT, R78, R46, RZ ;  /* 0x0000002e4e167210 */ /* 0x000fca0007f5e0ff */
[----:B------:R-:W1:Y:S01]  /*2060*/  F2I.FTZ.U32.TRUNC.NTZ R19, R19 ;  /* 0x0000001300137305 */ /* 0x000e62000021f000 */
[----:B----4-:R-:W-:Y:S02]  /*2070*/  SHF.L.U64.HI R31, R30, 0x2, R31 ;  /* 0x000000021e1f7819 */ /* 0x010fe4000001021f */
[----:B-1----:R-:W-:-:S05]  /*2080*/  IADD3 R18, PT, PT, RZ, -R19, RZ ;  /* 0x80000013ff127210 */ /* 0x002fca0007ffe0ff */
[----:B------:R-:W-:Y:S02]  /*2090*/  IMAD R23, R18, R21, RZ ;  /* 0x0000001512177224 */ /* 0x000fe400078e02ff */
[----:B------:R-:W-:-:S04]  /*20a0*/  IMAD.MOV.U32 R18, RZ, RZ, RZ ;  /* 0x000000ffff127224 */ /* 0x000fc800078e00ff */
[----:B------:R-:W-:Y:S01]  /*20b0*/  IMAD.HI.U32 R23, R19, R23, R18 ;  /* 0x0000001713177227 */ /* 0x000fe200078e0012 */
[----:B------:R-:W-:-:S03]  /*20c0*/  MOV R18, R24 ;  /* 0x0000001800127202 */ /* 0x000fc60000000f00 */
[----:B------:R-:W-:Y:S02]  /*20d0*/  IMAD.MOV.U32 R19, RZ, RZ, R25 ;  /* 0x000000ffff137224 */ /* 0x000fe400078e0019 */
[----:B------:R-:W-:Y:S01]  /*20e0*/  IMAD.HI.U32 R85, R23, R18, RZ ;  /* 0x0000001217557227 */ /* 0x000fe200078e00ff */
[----:B------:R-:W1:Y:S03]  /*20f0*/  LDC.64 R24, c[0x0][0x3b8] ;  /* 0x0000ee00ff187b82 */ /* 0x000e660000000a00 */
[----:B------:R-:W-:Y:S02]  /*2100*/  IMAD R18, R85, R19, R18 ;  /* 0x0000001355127224 */ /* 0x000fe400078e0212 */
[----:B------:R-:W-:-:S03]  /*2110*/  IMAD.X R23, R17, 0x1, R65, P2 ;  /* 0x0000000111177824 */ /* 0x000fc600010e0641 */
[----:B------:R-:W-:-:S13]  /*2120*/  ISETP.GT.U32.AND P6, PT, R21, R18, PT ;  /* 0x000000121500720c */ /* 0x000fda0003fc4070 */
[-C--:B------:R-:W-:Y:S01]  /*2130*/  @!P6 IADD3 R18, PT, PT, R18, -R21.reuse, RZ ;  /* 0x800000151212e210 */ /* 0x080fe20007ffe0ff */
[----:B------:R-:W-:Y:S01]  /*2140*/  @!P6 VIADD R85, R85, 0x1 ;  /* 0x000000015555e836 */ /* 0x000fe20000000000 */
[----:B-1----:R-:W-:Y:S02]  /*2150*/  SHF.L.U64.HI R94, R24, 0x2, R25 ;  /* 0x00000002185e7819 */ /* 0x002fe40000010219 */
[----:B------:R-:W-:Y:S01]  /*2160*/  ISETP.GE.U32.AND P5, PT, R18, R21, PT ;  /* 0x000000151200720c */ /* 0x000fe20003fa6070 */
[----:B------:R-:W-:Y:S01]  /*2170*/  IMAD.WIDE.U32 R18, R14, UR4, R8 ;  /* 0x000000040e127c25 */ /* 0x000fe2000f8e0008 */
[----:B------:R-:W1:Y:S01]  /*2180*/  LDC.64 R20, c[0x0][0x450] ;  /* 0x00011400ff147b82 */ /* 0x000e620000000a00 */
[----:B------:R-:W-:-:S03]  /*2190*/  UMOV UR4, URZ ;  /* 0x000000ff00047c82 */ /* 0x000fc60008000000 */
[----:B------:R-:W-:-:S07]  /*21a0*/  IADD3 R25, PT, PT, R19, R11, RZ ;  /* 0x0000000b13197210 */ /* 0x000fce0007ffe0ff */
[----:B------:R-:W-:Y:S02]  /*21b0*/  @P5 IADD3 R85, PT, PT, R85, 0x1, RZ ;  /* 0x0000000155555810 */ /* 0x000fe40007ffe0ff */
[----:B------:R-:W-:-:S03]  /*21c0*/  IADD3 R34, P5, PT, R76, R46, RZ ;  /* 0x0000002e4c227210 */ /* 0x000fc60007fbe0ff */
[----:B------:R-:W-:Y:S01]  /*21d0*/  @!P4 IMAD.MOV R85, RZ, RZ, -R85 ;  /* 0x000000ffff55c224 */ /* 0x000fe200078e0a55 */
[----:B------:R-:W-:Y:S02]  /*21e0*/  IADD3.X R35, PT, PT, R17, R63, RZ, P5, !PT ;  /* 0x0000003f11237210 */ /* 0x000fe40002ffe4ff */
[----:B0-----:R-:W-:-:S07]  /*21f0*/  @!P3 LOP3.LUT R85, RZ, R55, RZ, 0x33, !PT ;  /* 0x00000037ff55b212 */ /* 0x001fce00078e33ff */
.L_x_1071:
[----:B------:R-:W-:Y:S01]  /*2200*/  ISETP.NE.AND P2, PT, R97, RZ, PT ;  /* 0x000000ff6100720c */ /* 0x000fe20003f45270 */
[----:B------:R-:W-:Y:S01]  /*2210*/  HFMA2 R39, -RZ, RZ, 0, 0 ;  /* 0x00000000ff277431 */ /* 0x000fe200000001ff */
[-C--:B------:R-:W-:Y:S01]  /*2220*/  ISETP.GE.AND P3, PT, R52, R45.reuse, PT ;  /* 0x0000002d3400720c */ /* 0x080fe20003f66270 */
[----:B------:R-:W-:Y:S01]  /*2230*/  IMAD.MOV.U32 R37, RZ, RZ, RZ ;  /* 0x000000ffff257224 */ /* 0x000fe200078e00ff */
[-C--:B------:R-:W-:Y:S01]  /*2240*/  ISETP.GE.AND P4, PT, R50, R45.reuse, PT ;  /* 0x0000002d3200720c */ /* 0x080fe20003f86270 */
[----:B------:R-:W-:Y:S01]  /*2250*/  IMAD.MOV.U32 R41, RZ, RZ, RZ ;  /* 0x000000ffff297224 */ /* 0x000fe200078e00ff */
[----:B------:R-:W-:Y:S02]  /*2260*/  ISETP.GE.AND P5, PT, R48, R45, PT ;  /* 0x0000002d3000720c */ /* 0x000fe40003fa6270 */
[----:B------:R-:W-:-:S05]  /*2270*/  MOV R43, RZ ;  /* 0x000000ff002b7202 */ /* 0x000fca0000000f00 */
[----:B------:R-:W2:Y:S04]  /*2280*/  @!P2 LDG.E R37, desc[UR10][R22.64+-0x100] ;  /* 0xffff000a1625a981 */ /* 0x000ea8000c1e1900 */
[----:B------:R-:W3:Y:S04]  /*2290*/  @!P3 LDG.E R39, desc[UR10][R22.64+-0x80] ;  /* 0xffff800a1627b981 */ /* 0x000ee8000c1e1900 */
[----:B------:R-:W4:Y:S04]  /*22a0*/  @!P4 LDG.E R41, desc[UR10][R22.64] ;  /* 0x0000000a1629c981 */ /* 0x000f28000c1e1900 */
[----:B------:R-:W5:Y:S01]  /*22b0*/  @!P5 LDG.E R43, desc[UR10][R22.64+0x80] ;  /* 0x0000800a162bd981 */ /* 0x000f62000c1e1900 */
[----:B------:R-:W-:Y:S01]  /*22c0*/  IMAD.MOV.U32 R32, RZ, RZ, R89 ;  /* 0x000000ffff207224 */ /* 0x000fe200078e0059 */
[----:B------:R-:W-:-:S05]  /*22d0*/  MOV R33, R87 ;  /* 0x0000005700217202 */ /* 0x000fca0000000f00 */
[----:B------:R-:W5:Y:S01]  /*22e0*/  LDG.E R36, desc[UR10][R32.64] ;  /* 0x0000000a20247981 */ /* 0x000f62000c1e1900 */
[----:B------:R-:W-:Y:S01]  /*22f0*/  ISETP.GE.U32.AND P2, PT, R58, R45, PT ;  /* 0x0000002d3a00720c */ /* 0x000fe20003f46070 */
[----:B------:R-:W-:Y:S01]  /*2300*/  IMAD.MOV.U32 R99, RZ, RZ, RZ ;  /* 0x000000ffff637224 */ /* 0x000fe200078e00ff */
[----:B------:R-:W-:Y:S01]  /*2310*/  MOV R101, RZ ;  /* 0x000000ff00657202 */ /* 0x000fe20000000f00 */
[----:B--2---:R0:W-:Y:S04]  /*2320*/  STS [R44], R37 ;  /* 0x000000252c007388 */ /* 0x0041e80000000800 */
[----:B---3--:R2:W-:Y:S04]  /*2330*/  STS [R44+0x80], R39 ;  /* 0x000080272c007388 */ /* 0x0085e80000000800 */
[----:B----4-:R3:W-:Y:S01]  /*2340*/  STS [R44+0x100], R41 ;  /* 0x000100292c007388 */ /* 0x0107e20000000800 */
[----:B0-----:R-:W-:-:S03]  /*2350*/  IMAD.MOV.U32 R37, RZ, RZ, RZ ;  /* 0x000000ffff257224 */ /* 0x001fc600078e00ff */
[----:B-----5:R-:W-:Y:S01]  /*2360*/  STS [R44+0x180], R43 ;  /* 0x0001802b2c007388 */ /* 0x020fe20000000800 */
[----:B------:R-:W-:-:S03]  /*2370*/  NOP ;  /* 0x0000000000007918 */ /* 0x000fc60000000000 */
[----:B------:R-:W0:Y:S01]  /*2380*/  LDS.128 R8, [R0] ;  /* 0x0000000000087984 */ /* 0x000e220000000c00 */
[----:B------:R-:W-:Y:S01]  /*2390*/  FMUL.FTZ R36, R36, 1.4426950216293334961 ;  /* 0x3fb8aa3b24247820 */ /* 0x000fe20000410000 */
[----:B--2---:R-:W-:-:S03]  /*23a0*/  HFMA2 R39, -RZ, RZ, 0, 0 ;  /* 0x00000000ff277431 */ /* 0x004fc600000001ff */
[C---:B------:R-:W-:Y:S01]  /*23b0*/  FMUL.FTZ R38, R36.reuse, R84 ;  /* 0x0000005424267220 */ /* 0x040fe20000410000 */
[C---:B------:R-:W-:Y:S01]  /*23c0*/  FMUL.FTZ R42, R36.reuse, R79 ;  /* 0x0000004f242a7220 */ /* 0x040fe20000410000 */
[C---:B------:R-:W-:Y:S01]  /*23d0*/  FMUL.FTZ R33, R36.reuse, R86 ;  /* 0x0000005624217220 */ /* 0x040fe20000410000 */
[----:B------:R-:W-:Y:S02]  /*23e0*/  FMUL.FTZ R36, R36, R77 ;  /* 0x0000004d24247220 */ /* 0x000fe40000410000 */
[----:B------:R-:W-:Y:S08]  /*23f0*/  MUFU.EX2 R32, R42 ;  /* 0x0000002a00207308 */ /* 0x000ff00000000800 */
[----:B------:R-:W3:Y:S08]  /*2400*/  MUFU.EX2 R38, R38 ;  /* 0x0000002600267308 */ /* 0x000ef00000000800 */
[----:B------:R-:W2:Y:S08]  /*2410*/  MUFU.EX2 R33, R33 ;  /* 0x0000002100217308 */ /* 0x000eb00000000800 */
[----:B------:R-:W4:Y:S01]  /*2420*/  MUFU.EX2 R36, R36 ;  /* 0x0000002400247308 */ /* 0x000f220000000800 */
[----:B---3--:R-:W-:Y:S01]  /*2430*/  FSEL R41, R38, 1, !P2 ;  /* 0x3f80000026297808 */ /* 0x008fe20005000000 */
[----:B0-----:R-:W-:Y:S01]  /*2440*/  FMUL.FTZ R9, R88, R9 ;  /* 0x0000000958097220 */ /* 0x001fe20000410000 */
[----:B------:R-:W-:Y:S01]  /*2450*/  FMUL.FTZ R10, R83, R10 ;  /* 0x0000000a530a7220 */ /* 0x000fe20000410000 */
[----:B------:R-:W-:Y:S01]  /*2460*/  FMUL.FTZ R11, R92, R11 ;  /* 0x0000000b5c0b7220 */ /* 0x000fe20000410000 */
[----:B------:R-:W-:-:S02]  /*2470*/  FMUL.FTZ R8, R81, R8 ;  /* 0x0000000851087220 */ /* 0x000fc40000410000 */
[----:B------:R-:W-:Y:S02]  /*2480*/  FSEL R40, R9, RZ, !P2 ;  /* 0x000000ff09287208 */ /* 0x000fe40005000000 */
[----:B------:R-:W-:-:S04]  /*2490*/  ISETP.GE.U32.AND P2, PT, R56, R45, PT ;  /* 0x0000002d3800720c */ /* 0x000fc80003f46070 */
[----:B------:R-:W-:Y:S02]  /*24a0*/  FSEL R42, R10, RZ, !P2 ;  /* 0x000000ff0a2a7208 */ /* 0x000fe40005000000 */
[----:B------:R-:W-:Y:S01]  /*24b0*/  FSEL R43, R32, 1, !P2 ;  /* 0x3f800000202b7808 */ /* 0x000fe20005000000 */
[----:B------:R-:W-:Y:S01]  /*24c0*/  IMAD.MOV.U32 R32, RZ, RZ, R34 ;  /* 0x000000ffff207224 */ /* 0x000fe200078e0022 */
[----:B------:R-:W-:-:S04]  /*24d0*/  ISETP.GE.U32.AND P2, PT, R54, R45, PT ;  /* 0x0000002d3600720c */ /* 0x000fc80003f46070 */
[----:B------:R-:W-:Y:S02]  /*24e0*/  FSEL R93, R11, RZ, !P2 ;  /* 0x000000ff0b5d7208 */ /* 0x000fe40005000000 */
[----:B--2---:R-:W-:Y:S02]  /*24f0*/  FSEL R96, R33, 1, !P2 ;  /* 0x3f80000021607808 */ /* 0x004fe40005000000 */
[----:B------:R-:W-:Y:S02]  /*2500*/  ISETP.GE.U32.AND P2, PT, R66, R45, PT ;  /* 0x0000002d4200720c */ /* 0x000fe40003f46070 */
[----:B------:R-:W-:Y:S02]  /*2510*/  MOV R33, R35 ;  /* 0x0000002300217202 */ /* 0x000fe40000000f00 */
[----:B------:R-:W-:Y:S02]  /*2520*/  FSEL R95, R8, RZ, !P2 ;  /* 0x000000ff085f7208 */ /* 0x000fe40005000000 */
[----:B----4-:R-:W-:Y:S01]  /*2530*/  FSEL R98, R36, 1, !P2 ;  /* 0x3f80000024627808 */ /* 0x010fe20005000000 */
[----:B------:R-:W2:Y:S01]  /*2540*/  @!P3 LDG.E R39, desc[UR10][R32.64+-0x80] ;  /* 0xffff800a2027b981 */ /* 0x000ea2000c1e1900 */
[----:B------:R-:W-:-:S03]  /*2550*/  ISETP.GE.AND P2, PT, R62, R45, PT ;  /* 0x0000002d3e00720c */ /* 0x000fc60003f46270 */
[----:B------:R-:W3:Y:S04]  /*2560*/  @!P4 LDG.E R99, desc[UR10][R32.64] ;  /* 0x0000000a2063c981 */ /* 0x000ee8000c1e1900 */
[----:B------:R-:W4:Y:S06]  /*2570*/  @!P5 LDG.E R101, desc[UR10][R32.64+0x80] ;  /* 0x0000800a2065d981 */ /* 0x000f2c000c1e1900 */
[----:B------:R-:W5:Y:S01]  /*2580*/  @!P2 LDG.E R37, desc[UR10][R32.64+-0x100] ;  /* 0xffff000a2025a981 */ /* 0x000f62000c1e1900 */
[----:B------:R-:W-:-:S03]  /*2590*/  ISETP.NE.AND P6, PT, R47, RZ, PT ;  /* 0x000000ff2f00720c */ /* 0x000fc60003fc5270 */
[----:B--2---:R0:W-:Y:S04]  /*25a0*/  STS [R44+0x280], R39 ;  /* 0x000280272c007388 */ /* 0x0041e80000000800 */
[----:B---3--:R0:W-:Y:S04]  /*25b0*/  STS [R44+0x300], R99 ;  /* 0x000300632c007388 */ /* 0x0081e80000000800 */
[----:B----4-:R0:W-:Y:S04]  /*25c0*/  STS [R44+0x380], R101 ;  /* 0x000380652c007388 */ /* 0x0101e80000000800 */
[----:B-----5:R0:W-:Y:S01]  /*25d0*/  STS [R44+0x200], R37 ;  /* 0x000200252c007388 */ /* 0x0201e20000000800 */
[----:B------:R-:W-:-:S03]  /*25e0*/  NOP ;  /* 0x0000000000007918 */ /* 0x000fc60000000000 */
[----:B------:R-:W2:Y:S04]  /*25f0*/  @P6 LDS.64 R34, [UR8] ;  /* 0x00000008ff226984 */ /* 0x000ea80008000a00 */
[----:B------:R0:W3:Y:S01]  /*2600*/  LDS.128 R8, [R0+0x200] ;  /* 0x0002000000087984 */ /* 0x0000e20000000c00 */
[----:B------:R-:W-:Y:S05]  /*2610*/  @P6 BRA `(.L_x_1066) ;  /* 0x0000000000386947 */ /* 0x000fea0003800000 */
[----:B--2---:R-:W2:Y:S02]  /*2620*/  LDC.U8 R34, c[0x0][0x3a9] ;  /* 0x0000ea40ff227b82 */ /* 0x004ea40000000000 */
[----:B--2---:R-:W-:Y:S01]  /*2630*/  ISETP.NE.AND P6, PT, R34, RZ, P0 ;  /* 0x000000ff2200720c */ /* 0x004fe200007c5270 */
[----:B------:R-:W-:-:S03]  /*2640*/  IMAD.MOV.U32 R34, RZ, RZ, 0x3f800000 ;  /* 0x3f800000ff227424 */ /* 0x000fc600078e00ff */
[----:B------:R-:W-:-:S13]  /*2650*/  PLOP3.LUT P6, PT, P6, P1, PT, 0x80, 0x8 ;  /* 0x000000000008781c */ /* 0x000fda00037c3070 */
[----:B------:R-:W-:Y:S05]  /*2660*/  @!P6 BRA `(.L_x_1067) ;  /* 0x000000000010e947 */ /* 0x000fea0003800000 */
[----:B------:R-:W-:-:S04]  /*2670*/  IADD3 R36, P6, PT, R91, R18, RZ ;  /* 0x000000125b247210 */ /* 0x000fc80007fde0ff */
[----:B0-----:R-:W-:-:S05]  /*2680*/  IADD3.X R37, PT, PT, R90, R25, RZ, P6, !PT ;  /* 0x000000195a257210 */ /* 0x001fca00037fe4ff */
[----:B------:R4:W5:Y:S01]  /*2690*/  LDG.E R35, desc[UR10][R36.64] ;  /* 0x0000000a24237981 */ /* 0x000962000c1e1900 */
[----:B------:R-:W-:Y:S05]  /*26a0*/  BRA `(.L_x_1066) ;  /* 0x0000000000147947 */ /* 0x000fea0003800000 */
.L_x_1067:
[----:B------:R-:W-:Y:S01]  /*26b0*/  IMAD.MOV.U32 R35, RZ, RZ, RZ ;  /* 0x000000ffff237224 */ /* 0x000fe200078e00ff */
[----:B------:R-:W-:Y:S06]  /*26c0*/  @!P0 BRA `(.L_x_1066) ;  /* 0x00000000000c8947 */ /* 0x000fec0003800000 */
[----:B------:R-:W-:-:S04]  /*26d0*/  IADD3 R36, P6, PT, R74, R91, RZ ;  /* 0x0000005b4a247210 */ /* 0x000fc80007fde0ff */
[----:B0-----:R-:W-:-:S05]  /*26e0*/  IADD3.X R37, PT, PT, R61, R90, RZ, P6, !PT ;  /* 0x0000005a3d257210 */ /* 0x001fca00037fe4ff */
[----:B------:R0:W5:Y:S04]  /*26f0*/  LDG.E R35, desc[UR10][R36.64] ;  /* 0x0000000a24237981 */ /* 0x000168000c1e1900 */
.L_x_1066:
[-C--:B0---4-:R-:W-:Y:S01]  /*2700*/  FFMA.FTZ R36, R95, R41.reuse, R40 ;  /* 0x000000295f247223 */ /* 0x091fe20000010028 */
[----:B------:R-:W-:Y:S01]  /*2710*/  ISETP.GE.AND P6, PT, R75, 0x1, PT ;  /* 0x000000014b00780c */ /* 0x000fe20003fc6270 */
[----:B------:R-:W0:Y:S01]  /*2720*/  S2UR UR9, SR_CgaCtaId ;  /* 0x00000000000979c3 */ /* 0x000e220000008800 */
[----:B------:R-:W-:Y:S01]  /*2730*/  UMOV UR6, 0x400 ;  /* 0x0000040000067882 */ /* 0x000fe20000000000 */
[----:B------:R-:W-:Y:S01]  /*2740*/  FFMA.FTZ R36, R43, R36, R42 ;  /* 0x000000242b247223 */ /* 0x000fe2000001002a */
[----:B------:R-:W-:Y:S03]  /*2750*/  BSSY.RECONVERGENT B0, `(.L_x_1068) ;  /* 0x0000054000007945 */ /* 0x000fe60003800200 */
[----:B------:R-:W-:Y:S01]  /*2760*/  FFMA.FTZ R38, R96, R36, R93 ;  /* 0x0000002460267223 */ /* 0x000fe2000001005d */
[----:B------:R-:W-:-:S04]  /*2770*/  FMUL.FTZ R36, R98, R41 ;  /* 0x0000002962247220 */ /* 0x000fc80000410000 */
[----:B------:R-:W4:Y:S01]  /*2780*/  SHFL.UP PT, R99, R38, 0x1, RZ ;  /* 0x0420000026637989 */ /* 0x000f2200000e00ff */
[----:B------:R-:W-:-:S04]  /*2790*/  FMUL.FTZ R37, R43, R36 ;  /* 0x000000242b257220 */ /* 0x000fc80000410000 */
[----:B------:R-:W-:-:S05]  /*27a0*/  FMUL.FTZ R39, R96, R37 ;  /* 0x0000002560277220 */ /* 0x000fca0000410000 */
[----:B------:R-:W1:Y:S01]  /*27b0*/  SHFL.UP PT, R36, R39, 0x1, RZ ;  /* 0x0420000027247989 */ /* 0x000e6200000e00ff */
[----:B0-----:R-:W-:Y:S01]  /*27c0*/  ULEA UR6, UR9, UR6, 0x18 ;  /* 0x0000000609067291 */ /* 0x001fe2000f8ec0ff */
[----:B----4-:R-:W-:-:S05]  /*27d0*/  FFMA.FTZ R99, R39, R99, R38 ;  /* 0x0000006327637223 */ /* 0x010fca0000010026 */
        /* <DEDUP_REMOVED lines=27> */
[----:B------:R-:W2:Y:S01]  /*2990*/  SHFL.UP PT, R102, R99, 0x1, RZ ;  /* 0x0420000063667989 */ /* 0x000ea200000e00ff */
[----:B------:R-:W-:-:S03]  /*29a0*/  ISETP.NE.AND P6, PT, R75, 0x1f, PT ;  /* 0x0000001f4b00780c */ /* 0x000fc60003fc5270 */
[----:B------:R-:W0:Y:S10]  /*29b0*/  SHFL.UP PT, R101, R100, 0x1, RZ ;  /* 0x0420000064657989 */ /* 0x000e3400000e00ff */
[----:B------:R-:W-:Y:S01]  /*29c0*/  @!P6 STS.64 [UR6+0x400], R36 ;  /* 0x00040024ff00e988 */ /* 0x000fe20008000a06 */
[----:B------:R-:W-:Y:S01]  /*29d0*/  BAR.SYNC.DEFER_BLOCKING 0x0 ;  /* 0x0000000000007b1d */ /* 0x000fe20000010000 */
[----:B------:R-:W-:-:S13]  /*29e0*/  ISETP.NE.AND P6, PT, R75, RZ, PT ;  /* 0x000000ff4b00720c */ /* 0x000fda0003fc5270 */
[----:B--2---:R-:W-:Y:S01]  /*29f0*/  @!P6 IMAD.MOV.U32 R102, RZ, RZ, R34 ;  /* 0x000000ffff66e224 */ /* 0x004fe200078e0022 */
[----:B0----5:R-:W-:Y:S01]  /*2a00*/  @!P6 MOV R101, R35 ;  /* 0x000000230065e202 */ /* 0x021fe20000000f00 */
        /* <DEDUP_REMOVED lines=33> */
.L_x_1070:
[----:B------:R-:W-:Y:S02]  /*2c20*/  ISETP.NE.AND P6, PT, R47, R64, PT ;  /* 0x000000402f00720c */ /* 0x000fe40003fc5270 */
[----:B------:R-:W-:Y:S02]  /*2c30*/  P2R R34, PR, RZ, 0x1 ;  /* 0x00000001ff227803 */ /* 0x000fe40000000000 */
[----:B------:R-:W-:-:S13]  /*2c40*/  ISETP.NE.OR P6, PT, R36, RZ, P6 ;  /* 0x000000ff2400720c */ /* 0x000fda00037c5670 */
[----:B------:R-:W-:-:S04]  /*2c50*/  @!P6 IADD3 R36, P0, PT, R74, R91, RZ ;  /* 0x0000005b4a24e210 */ /* 0x000fc80007f1e0ff */
[----:B------:R-:W-:Y:S02]  /*2c60*/  @!P6 IADD3.X R37, PT, PT, R61, R90, RZ, P0, !PT ;  /* 0x0000005a3d25e210 */ /* 0x000fe400007fe4ff */
[----:B------:R-:W-:-:S03]  /*2c70*/  ISETP.NE.AND P0, PT, R34, RZ, PT ;  /* 0x000000ff2200720c */ /* 0x000fc60003f05270 */
[----:B------:R0:W-:Y:S10]  /*2c80*/  @!P6 STG.E desc[UR10][R36.64], R35 ;  /* 0x000000232400e986 */ /* 0x0001f4000c10190a */
.L_x_1069:
[----:B------:R-:W-:Y:S05]  /*2c90*/  BSYNC.RECONVERGENT B0 ;  /* 0x0000000000007941 */ /* 0x000fea0003800200 */
.L_x_1068:
[----:B------:R-:W-:Y:S01]  /*2ca0*/  LEA R22, P6, R26, R22, 0x2 ;  /* 0x000000161a167211 */ /* 0x000fe200078c10ff */
[----:B------:R-:W-:Y:S01]  /*2cb0*/  UIADD3 UR4, UP0, UPT, UR4, UR12, URZ ;  /* 0x0000000c04047290 */ /* 0x000fe2000ff1e0ff */
[----:B---3--:R-:W-:Y:S01]  /*2cc0*/  FFMA.FTZ R4, R8, R95, R4 ;  /* 0x0000005f08047223 */ /* 0x008fe20000010004 */
[----:B------:R-:W-:Y:S01]  /*2cd0*/  UIADD3 UR7, UPT, UPT, UR7, 0x1, URZ ;  /* 0x0000000107077890 */ /* 0x000fe2000fffe0ff */
[----:B------:R-:W-:Y:S01]  /*2ce0*/  FFMA.FTZ R5, R9, R98, R5 ;  /* 0x0000006209057223 */ /* 0x000fe20000010005 */
[----:B------:R-:W-:Y:S01]  /*2cf0*/  IMAD.X R23, R23, 0x1, R27, P6 ;  /* 0x0000000117177824 */ /* 0x000fe200030e061b */
[----:B------:R-:W-:Y:S01]  /*2d00*/  LEA R34, P6, R30, R32, 0x2 ;  /* 0x000000201e227211 */ /* 0x000fe200078c10ff */
[----:B------:R-:W-:Y:S01]  /*2d10*/  UIADD3.X UR5, UPT, UPT, UR5, UR13, URZ, UP0, !UPT ;  /* 0x0000000d05057290 */ /* 0x000fe200087fe4ff */
[----:B------:R-:W-:Y:S01]  /*2d20*/  FFMA.FTZ R6, R10, R99, R6 ;  /* 0x000000630a067223 */ /* 0x000fe20000010006 */
[----:B------:R-:W-:Y:S01]  /*2d30*/  UISETP.NE.AND UP0, UPT, UR7, URZ, UPT ;  /* 0x000000ff0700728c */ /* 0x000fe2000bf05270 */
[----:B01----:R-:W-:Y:S01]  /*2d40*/  IADD3.X R35, PT, PT, R33, R31, RZ, P6, !PT ;  /* 0x0000001f21237210 */ /* 0x003fe200037fe4ff */
[----:B------:R-:W-:Y:S01]  /*2d50*/  FFMA.FTZ R7, R11, R96, R7 ;  /* 0x000000600b077223 */ /* 0x000fe20000010007 */
[----:B------:R-:W-:Y:S01]  /*2d60*/  LEA R89, P6, R24, R89, 0x2 ;  /* 0x0000005918597211 */ /* 0x000fe200078c10ff */
[----:B------:R-:W-:-:S04]  /*2d70*/  UIADD3 UR8, UPT, UPT, UR8, 0x8, URZ ;  /* 0x0000000808087890 */ /* 0x000fc8000fffe0ff */
[----:B------:R-:W-:Y:S01]  /*2d80*/  IMAD.X R87, R87, 0x1, R94, P6 ;  /* 0x0000000157577824 */ /* 0x000fe200030e065e */
[----:B------:R-:W-:-:S04]  /*2d90*/  LEA R91, P6, R28, R91, 0x2 ;  /* 0x0000005b1c5b7211 */ /* 0x000fc800078c10ff */
[----:B------:R-:W-:Y:S01]  /*2da0*/  IADD3.X R90, PT, PT, R90, R29, RZ, P6, !PT ;  /* 0x0000001d5a5a7210 */ /* 0x000fe200037fe4ff */
[----:B------:R-:W-:Y:S08]  /*2db0*/  BRA.U UP0, `(.L_x_1071) ;  /* 0xfffffff500107547 */ /* 0x000ff0000b83ffff */
.L_x_1065:
[----:B------:R-:W0:Y:S01]  /*2dc0*/  LDCU.128 UR12, c[0x0][0x430] ;  /* 0x00008600ff0c77ac */ /* 0x000e220008000c00 */
[----:B------:R-:W-:Y:S02]  /*2dd0*/  HFMA2 R19, -RZ, RZ, 0, 0 ;  /* 0x00000000ff137431 */ /* 0x000fe400000001ff */
[----:B------:R-:W-:Y:S01]  /*2de0*/  IMAD.MOV.U32 R18, RZ, RZ, R60 ;  /* 0x000000ffff127224 */ /* 0x000fe200078e003c */
[----:B------:R-:W-:Y:S01]  /*2df0*/  BAR.SYNC.DEFER_BLOCKING 0x0 ;  /* 0x0000000000007b1d */ /* 0x000fe20000010000 */
[----:B------:R-:W-:Y:S01]  /*2e00*/  HFMA2 R35, -RZ, RZ, 0, 0 ;  /* 0x00000000ff237431 */ /* 0x000fe200000001ff */
[----:B------:R-:W-:Y:S01]  /*2e10*/  MOV R31, RZ ;  /* 0x000000ff001f7202 */ /* 0x000fe20000000f00 */
[----:B------:R-:W-:-:S03]  /*2e20*/  IMAD.MOV.U32 R33, RZ, RZ, RZ ;  /* 0x000000ffff217224 */ /* 0x000fc600078e00ff */
[----:B------:R-:W1:Y:S01]  /*2e30*/  LDCU.128 UR16, c[0x0][0x420] ;  /* 0x00008400ff1077ac */ /* 0x000e620008000c00 */
[----:B------:R-:W2:Y:S01]  /*2e40*/  LDCU.64 UR4, c[0x0][0x4a8] ;  /* 0x00009500ff0477ac */ /* 0x000ea20008000a00 */
[----:B------:R-:W3:Y:S01]  /*2e50*/  LDCU.64 UR8, c[0x0][0x4b8] ;  /* 0x00009700ff0877ac */ /* 0x000ee20008000a00 */
[----:B0-----:R-:W-:-:S04]  /*2e60*/  IMAD.WIDE.U32 R8, R73, UR12, R18 ;  /* 0x0000000c49087c25 */ /* 0x001fc8000f8e0012 */
[----:B------:R-:W-:Y:S02]  /*2e70*/  IMAD R9, R73, UR13, R9 ;  /* 0x0000000d49097c24 */ /* 0x000fe4000f8e0209 */
[----:B------:R-:W-:Y:S01]  /*2e80*/  IMAD.WIDE.U32 R8, R71, UR14, R8 ;  /* 0x0000000e47087c25 */ /* 0x000fe2000f8e0008 */
[----:B------:R-:W-:Y:S01]  /*2e90*/  STS.128 [R0], R4 ;  /* 0x0000000400007388 */ /* 0x000fe20000000c00 */
[----:B------:R-:W-:Y:S02]  /*2ea0*/  NOP ;  /* 0x0000000000007918 */ /* 0x000fe40000000000 */
[C---:B-1----:R-:W-:Y:S01]  /*2eb0*/  IMAD.WIDE.U32 R10, R73.reuse, UR16, R18 ;  /* 0x00000010490a7c25 */ /* 0x042fe2000f8e0012 */
[----:B------:R-:W-:Y:S01]  /*2ec0*/  IADD3 R20, P6, PT, R62, R8, RZ ;  /* 0x000000083e147210 */ /* 0x000fe20007fde0ff */
[----:B------:R-:W-:Y:S02]  /*2ed0*/  LDS R23, [R44+0x80] ;  /* 0x000080002c177984 */ /* 0x000fe40000000800 */
[----:B------:R-:W-:-:S02]  /*2ee0*/  IMAD R11, R73, UR17, R11 ;  /* 0x00000011490b7c24 */ /* 0x000fc4000f8e020b */
[C---:B------:R-:W-:Y:S01]  /*2ef0*/  IMAD R21, R71.reuse, UR15, R9 ;  /* 0x0000000f47157c24 */ /* 0x040fe2000f8e0209 */
[----:B------:R-:W-:Y:S01]  /*2f00*/  LDS R25, [R44+0x100] ;  /* 0x000100002c197984 */ /* 0x000fe20000000800 */
[----:B------:R-:W-:-:S03]  /*2f10*/  IMAD.WIDE.U32 R8, R71, UR18, R10 ;  /* 0x0000001247087c25 */ /* 0x000fc6000f8e000a */
[----:B------:R-:W-:Y:S01]  /*2f20*/  LDS R27, [R44+0x180] ;  /* 0x000180002c1b7984 */ /* 0x000fe20000000800 */
[----:B------:R-:W-:Y:S01]  /*2f30*/  IMAD.X R11, RZ, RZ, R21, P6 ;  /* 0x000000ffff0b7224 */ /* 0x000fe200030e0615 */
[----:B--2---:R-:W-:Y:S01]  /*2f40*/  LEA R10, P6, R20, UR4, 0x2 ;  /* 0x00000004140a7c11 */ /* 0x004fe2000f8c10ff */
[----:B------:R-:W-:-:S03]  /*2f50*/  IMAD R9, R71, UR19, R9 ;  /* 0x0000001347097c24 */ /* 0x000fc6000f8e0209 */
[----:B------:R-:W-:Y:S02]  /*2f60*/  LEA.HI.X R11, R20, UR5, R11, 0x2, P6 ;  /* 0x00000005140b7c11 */ /* 0x000fe4000b0f140b */
[----:B------:R-:W-:-:S04]  /*2f70*/  IADD3 R8, P6, PT, R62, R8, RZ ;  /* 0x000000083e087210 */ /* 0x000fc80007fde0ff */
[----:B------:R-:W-:Y:S02]  /*2f80*/  IADD3.X R9, PT, PT, RZ, R9, RZ, P6, !PT ;  /* 0x00000009ff097210 */ /* 0x000fe400037fe4ff */
[----:B---3--:R-:W-:-:S04]  /*2f90*/  LEA R20, P6, R8, UR8, 0x2 ;  /* 0x0000000808147c11 */ /* 0x008fc8000f8c10ff */
[----:B------:R-:W-:Y:S01]  /*2fa0*/  LEA.HI.X R21, R8, UR9, R9, 0x2, P6 ;  /* 0x0000000908157c11 */ /* 0x000fe2000b0f1409 */
[----:B------:R-:W0:Y:S01]  /*2fb0*/  LDCU.64 UR8, c[0x0][0x4c0] ;  /* 0x00009800ff0877ac */ /* 0x000e220008000a00 */
[----:B------:R-:W-:Y:S01]  /*2fc0*/  ISETP.NE.AND P6, PT, R53, RZ, PT ;  /* 0x000000ff3500720c */ /* 0x000fe20003fc5270 */
[----:B------:R-:W-:-:S12]  /*2fd0*/  LDS R9, [R44] ;  /* 0x000000002c097984 */ /* 0x000fd80000000800 */
[----:B------:R-:W-:Y:S01]  /*2fe0*/  @!P6 STS [UR6+0x200], R45 ;  /* 0x0002002dff00e988 */ /* 0x000fe20008000806 */
[----:B------:R-:W-:Y:S06]  /*2ff0*/  BAR.SYNC.DEFER_BLOCKING 0x0 ;  /* 0x0000000000007b1d */ /* 0x000fec0000010000 */
[----:B------:R-:W1:Y:S02]  /*3000*/  LDS R29, [UR6+0x200] ;  /* 0x00020006ff1d7984 */ /* 0x000e640008000800 */
[----:B-1----:R-:W-:-:S13]  /*3010*/  ISETP.GE.AND P6, PT, R62, R29, PT ;  /* 0x0000001d3e00720c */ /* 0x002fda0003fc6270 */
[----:B------:R-:W-:Y:S01]  /*3020*/  @!P6 STG.E desc[UR10][R10.64], R9 ;  /* 0x000000090a00e986 */ /* 0x000fe2000c10190a */
[----:B------:R-:W-:-:S13]  /*3030*/  ISETP.GE.AND P6, PT, R52, R29, PT ;  /* 0x0000001d3400720c */ /* 0x000fda0003fc6270 */
[----:B------:R-:W-:Y:S01]  /*3040*/  @!P6 STG.E desc[UR10][R10.64+0x80], R23 ;  /* 0x000080170a00e986 */ /* 0x000fe2000c10190a */
[----:B------:R-:W-:-:S13]  /*3050*/  ISETP.GE.AND P6, PT, R50, R29, PT ;  /* 0x0000001d3200720c */ /* 0x000fda0003fc6270 */
[----:B------:R-:W-:Y:S01]  /*3060*/  @!P6 STG.E desc[UR10][R10.64+0x100], R25 ;  /* 0x000100190a00e986 */ /* 0x000fe2000c10190a */
[----:B------:R-:W-:Y:S01]  /*3070*/  ISETP.GE.AND P6, PT, R48, R29, PT ;  /* 0x0000001d3000720c */ /* 0x000fe20003fc6270 */
[----:B------:R-:W-:-:S12]  /*3080*/  IMAD.MOV.U32 R29, RZ, RZ, RZ ;  /* 0x000000ffff1d7224 */ /* 0x000fd800078e00ff */
[----:B------:R-:W-:Y:S01]  /*3090*/  @!P6 STG.E desc[UR10][R10.64+0x180], R27 ;  /* 0x0001801b0a00e986 */ /* 0x000fe2000c10190a */
[----:B------:R-:W-:Y:S06]  /*30a0*/  BAR.SYNC.DEFER_BLOCKING 0x0 ;  /* 0x0000000000007b1d */ /* 0x000fec0000010000 */
[----:B------:R-:W2:Y:S04]  /*30b0*/  @!P2 LDG.E R29, desc[UR10][R20.64] ;  /* 0x0000000a141da981 */ /* 0x000ea8000c1e1900 */
[----:B------:R-:W3:Y:S04]  /*30c0*/  @!P3 LDG.E R31, desc[UR10][R20.64+0x80] ;  /* 0x0000800a141fb981 */ /* 0x000ee8000c1e1900 */
[----:B------:R-:W4:Y:S04]  /*30d0*/  @!P4 LDG.E R33, desc[UR10][R20.64+0x100] ;  /* 0x0001000a1421c981 */ /* 0x000f28000c1e1900 */
[----:B------:R-:W5:Y:S01]  /*30e0*/  @!P5 LDG.E R35, desc[UR10][R20.64+0x180] ;  /* 0x0001800a1423d981 */ /* 0x000f62000c1e1900 */
[----:B------:R-:W-:Y:S01]  /*30f0*/  ISETP.NE.AND P6, PT, R53, RZ, PT ;  /* 0x000000ff3500720c */ /* 0x000fe20003fc5270 */
[----:B------:R-:W-:Y:S01]  /*3100*/  VIADD R47, R47, 0x1 ;  /* 0x000000012f2f7836 */ /* 0x000fe20000000000 */
[----:B------:R-:W-:Y:S01]  /*3110*/  MOV R77, R63 ;  /* 0x0000003f004d7202 */ /* 0x000fe20000000f00 */
[----:B------:R-:W-:Y:S01]  /*3120*/  IMAD.IADD R68, R45, 0x1, R68 ;  /* 0x000000012d447824 */ /* 0x000fe200078e0244 */
[----:B------:R-:W-:-:S02]  /*3130*/  MOV R79, R65 ;  /* 0x00000041004f7202 */ /* 0x000fc40000000f00 */
[C---:B------:R-:W-:Y:S01]  /*3140*/  IADD3 R60, PT, PT, R45.reuse, R60, RZ ;  /* 0x0000003c2d3c7210 */ /* 0x040fe20007ffe0ff */
[----:B------:R-:W-:-:S04]  /*3150*/  IMAD.WIDE.U32 R76, R45, 0x4, R76 ;  /* 0x000000042d4c7825 */ /* 0x000fc800078e004c */
[----:B------:R-:W-:Y:S01]  /*3160*/  IMAD.WIDE.U32 R78, R45, 0x4, R78 ;  /* 0x000000042d4e7825 */ /* 0x000fe200078e004e */
[----:B------:R-:W-:-:S03]  /*3170*/  MOV R63, R77 ;  /* 0x0000004d003f7202 */ /* 0x000fc60000000f00 */
[----:B------:R-:W-:Y:S01]  /*3180*/  IMAD.MOV.U32 R65, RZ, RZ, R79 ;  /* 0x000000ffff417224 */ /* 0x000fe200078e004f */
[----:B--2---:R-:W-:Y:S04]  /*3190*/  STS [R44], R29 ;  /* 0x0000001d2c007388 */ /* 0x004fe80000000800 */
[----:B---3--:R-:W-:Y:S04]  /*31a0*/  STS [R44+0x80], R31 ;  /* 0x0000801f2c007388 */ /* 0x008fe80000000800 */
[----:B----4-:R-:W-:Y:S04]  /*31b0*/  STS [R44+0x100], R33 ;  /* 0x000100212c007388 */ /* 0x010fe80000000800 */
[----:B-----5:R-:W-:Y:S01]  /*31c0*/  STS [R44+0x180], R35 ;  /* 0x000180232c007388 */ /* 0x020fe20000000800 */
[----:B------:R-:W-:-:S03]  /*31d0*/  NOP ;  /* 0x0000000000007918 */ /* 0x000fc60000000000 */
[----:B------:R-:W1:Y:S02]  /*31e0*/  LDS.128 R8, [R0] ;  /* 0x0000000000087984 */ /* 0x000e640000000c00 */
[----:B-1----:R-:W-:Y:S01]  /*31f0*/  FMUL.FTZ R23, R9, -1.4426950216293334961 ;  /* 0xbfb8aa3b09177820 */ /* 0x002fe20000410000 */
[----:B------:R-:W-:Y:S01]  /*3200*/  FMUL.FTZ R22, R8, -1.4426950216293334961 ;  /* 0xbfb8aa3b08167820 */ /* 0x000fe20000410000 */
[----:B------:R-:W-:Y:S01]  /*3210*/  FMUL.FTZ R21, R10, -1.4426950216293334961 ;  /* 0xbfb8aa3b0a157820 */ /* 0x000fe20000410000 */
[----:B------:R-:W-:-:S03]  /*3220*/  FMUL.FTZ R25, R11, -1.4426950216293334961 ;  /* 0xbfb8aa3b0b197820 */ /* 0x000fc60000410000 */
[----:B------:R-:W1:Y:S08]  /*3230*/  MUFU.EX2 R23, R23 ;  /* 0x0000001700177308 */ /* 0x000e700000000800 */
[----:B------:R-:W2:Y:S08]  /*3240*/  MUFU.EX2 R22, R22 ;  /* 0x0000001600167308 */ /* 0x000eb00000000800 */
[----:B------:R-:W3:Y:S01]  /*3250*/  MUFU.EX2 R21, R21 ;  /* 0x0000001500157308 */ /* 0x000ee20000000800 */
[----:B-1----:R-:W-:-:S07]  /*3260*/  FADD.FTZ R24, R23, 1 ;  /* 0x3f80000017187421 */ /* 0x002fce0000010000 */
[----:B------:R-:W1:Y:S01]  /*3270*/  MUFU.EX2 R25, R25 ;  /* 0x0000001900197308 */ /* 0x000e620000000800 */
[----:B--2---:R-:W-:-:S07]  /*3280*/  FADD.FTZ R20, R22, 1 ;  /* 0x3f80000016147421 */ /* 0x004fce0000010000 */
[----:B------:R-:W2:Y:S01]  /*3290*/  MUFU.RCP R27, R20 ;  /* 0x00000014001b7308 */ /* 0x000ea20000001000 */
[----:B---3--:R-:W-:-:S07]  /*32a0*/  FADD.FTZ R22, R21, 1 ;  /* 0x3f80000015167421 */ /* 0x008fce0000010000 */
[----:B------:R-:W3:Y:S01]  /*32b0*/  MUFU.RCP R24, R24 ;  /* 0x0000001800187308 */ /* 0x000ee20000001000 */
[----:B-1----:R-:W-:Y:S01]  /*32c0*/  FADD.FTZ R23, R25, 1 ;  /* 0x3f80000019177421 */ /* 0x002fe20000010000 */
[----:B------:R-:W-:Y:S06]  /*32d0*/  BAR.SYNC.DEFER_BLOCKING 0x0 ;  /* 0x0000000000007b1d */ /* 0x000fec0000010000 */
[----:B------:R-:W1:Y:S01]  /*32e0*/  MUFU.RCP R29, R22 ;  /* 0x00000016001d7308 */ /* 0x000e620000001000 */
[----:B--2---:R-:W-:-:S04]  /*32f0*/  FMUL.FTZ R21, R8, R27 ;  /* 0x0000001b08157220 */ /* 0x004fc80000410000 */
[----:B------:R-:W-:-:S03]  /*3300*/  FMUL.FTZ R4, R21, R4 ;  /* 0x0000000415047220 */ /* 0x000fc60000410000 */
[----:B------:R-:W2:Y:S01]  /*3310*/  MUFU.RCP R26, R23 ;  /* 0x00000017001a7308 */ /* 0x000ea20000001000 */
[----:B---3--:R-:W-:-:S04]  /*3320*/  FMUL.FTZ R8, R9, R24 ;  /* 0x0000001809087220 */ /* 0x008fc80000410000 */
[----:B------:R-:W-:Y:S01]  /*3330*/  FMUL.FTZ R5, R8, R5 ;  /* 0x0000000508057220 */ /* 0x000fe20000410000 */
[----:B-1----:R-:W-:-:S04]  /*3340*/  FMUL.FTZ R9, R10, R29 ;  /* 0x0000001d0a097220 */ /* 0x002fc80000410000 */
[----:B------:R-:W-:Y:S01]  /*3350*/  FMUL.FTZ R6, R9, R6 ;  /* 0x0000000609067220 */ /* 0x000fe20000410000 */
[----:B--2---:R-:W-:-:S04]  /*3360*/  FMUL.FTZ R10, R11, R26 ;  /* 0x0000001a0b0a7220 */ /* 0x004fc80000410000 */
[----:B------:R-:W-:-:S05]  /*3370*/  FMUL.FTZ R7, R10, R7 ;  /* 0x000000070a077220 */ /* 0x000fca0000410000 */
[----:B------:R1:W-:Y:S01]  /*3380*/  STS.128 [R0], R4 ;  /* 0x0000000400007388 */ /* 0x0003e20000000c00 */
[----:B------:R-:W-:-:S03]  /*3390*/  NOP ;  /* 0x0000000000007918 */ /* 0x000fc60000000000 */
[----:B------:R-:W-:Y:S04]  /*33a0*/  LDS R11, [R44] ;  /* 0x000000002c0b7984 */ /* 0x000fe80000000800 */
[----:B------:R-:W-:Y:S04]  /*33b0*/  LDS R21, [R44+0x80] ;  /* 0x000080002c157984 */ /* 0x000fe80000000800 */
[----:B------:R-:W-:Y:S04]  /*33c0*/  LDS R23, [R44+0x100] ;  /* 0x000100002c177984 */ /* 0x000fe80000000800 */
[----:B------:R-:W-:Y:S04]  /*33d0*/  LDS R25, [R44+0x180] ;  /* 0x000180002c197984 */ /* 0x000fe80000000800 */
[----:B------:R-:W-:Y:S01]  /*33e0*/  @!P6 STS [UR6+0x200], R45 ;  /* 0x0002002dff00e988 */ /* 0x000fe20008000806 */
[----:B------:R-:W-:Y:S06]  /*33f0*/  BAR.SYNC.DEFER_BLOCKING 0x0 ;  /* 0x0000000000007b1d */ /* 0x000fec0000010000 */
[----:B------:R-:W2:Y:S01]  /*3400*/  LDS R27, [UR6+0x200] ;  /* 0x00020006ff1b7984 */ /* 0x000ea20008000800 */
[----:B------:R-:W3:Y:S02]  /*3410*/  LDCU.128 UR4, c[0x0][0x440] ;  /* 0x00008800ff0477ac */ /* 0x000ee40008000c00 */
[----:B---3--:R-:W-:-:S04]  /*3420*/  IMAD.WIDE.U32 R8, R73, UR4, R18 ;  /* 0x0000000449087c25 */ /* 0x008fc8000f8e0012 */
[----:B------:R-:W-:Y:S02]  /*3430*/  IMAD R9, R73, UR5, R9 ;  /* 0x0000000549097c24 */ /* 0x000fe4000f8e0209 */
[----:B-1----:R-:W-:-:S04]  /*3440*/  IMAD.WIDE.U32 R4, R71, UR6, R8 ;  /* 0x0000000647047c25 */ /* 0x002fc8000f8e0008 */
[----:B------:R-:W-:Y:S01]  /*3450*/  IMAD R0, R71, UR7, R5 ;  /* 0x0000000747007c24 */ /* 0x000fe2000f8e0205 */
[----:B------:R-:W-:-:S05]  /*3460*/  IADD3 R5, P6, PT, R62, R4, RZ ;  /* 0x000000043e057210 */ /* 0x000fca0007fde0ff */
[----:B------:R-:W-:Y:S01]  /*3470*/  IMAD.X R0, RZ, RZ, R0, P6 ;  /* 0x000000ffff007224 */ /* 0x000fe200030e0600 */
[C---:B0-----:R-:W-:Y:S02]  /*3480*/  LEA R4, P6, R5.reuse, UR8, 0x2 ;  /* 0x0000000805047c11 */ /* 0x041fe4000f8c10ff */
[-C--:B--2---:R-:W-:Y:S02]  /*3490*/  ISETP.GE.AND P5, PT, R62, R27.reuse, PT ;  /* 0x0000001b3e00720c */ /* 0x084fe40003fa6270 */
[-C--:B------:R-:W-:Y:S02]  /*34a0*/  ISETP.GE.AND P4, PT, R52, R27.reuse, PT ;  /* 0x0000001b3400720c */ /* 0x080fe40003f86270 */
[-C--:B------:R-:W-:Y:S02]  /*34b0*/  ISETP.GE.AND P3, PT, R50, R27.reuse, PT ;  /* 0x0000001b3200720c */ /* 0x080fe40003f66270 */
[----:B------:R-:W-:Y:S02]  /*34c0*/  ISETP.GE.AND P2, PT, R48, R27, PT ;  /* 0x0000001b3000720c */ /* 0x000fe40003f46270 */
[----:B------:R-:W-:-:S05]  /*34d0*/  LEA.HI.X R5, R5, UR9, R0, 0x2, P6 ;  /* 0x0000000905057c11 */ /* 0x000fca000b0f1400 */
[----:B------:R0:W-:Y:S04]  /*34e0*/  @!P5 STG.E desc[UR10][R4.64], R11 ;  /* 0x0000000b0400d986 */ /* 0x0001e8000c10190a */
[----:B------:R0:W-:Y:S04]  /*34f0*/  @!P4 STG.E desc[UR10][R4.64+0x80], R21 ;  /* 0x000080150400c986 */ /* 0x0001e8000c10190a */
[----:B------:R0:W-:Y:S04]  /*3500*/  @!P3 STG.E desc[UR10][R4.64+0x100], R23 ;  /* 0x000100170400b986 */ /* 0x0001e8000c10190a */
[----:B------:R0:W-:Y:S01]  /*3510*/  @!P2 STG.E desc[UR10][R4.64+0x180], R25 ;  /* 0x000180190400a986 */ /* 0x0001e2000c10190a */
[----:B------:R-:W-:-:S13]  /*3520*/  ISETP.NE.AND P2, PT, R47, R70, PT ;  /* 0x000000462f00720c */ /* 0x000fda0003f45270 */
[----:B0-----:R-:W-:Y:S05]  /*3530*/  @P2 BRA `(.L_x_1072) ;  /* 0xffffffd800b82947 */ /* 0x001fea000383ffff */
[----:B------:R-:W-:Y:S05]  /*3540*/  EXIT ;  /* 0x000000000000794d */ /* 0x000fea0003800000 */
.L_x_1073:
        /* <DEDUP_REMOVED lines=11> */
.L_x_7958:


//--------------------- .text._Z25selective_scan_fwd_kernelI32Selective_Scan_fwd_kernel_traitsILi32ELi4ELi1ELb0ELb1ELb1ELb1ELb1EfffEEv13SSMParamsBase --------------------------
	.section	.text._Z25selective_scan_fwd_kernelI32Selective_Scan_fwd_kernel_traitsILi32ELi4ELi1ELb0ELb1ELb1ELb1ELb1EfffEEv13SSMParamsBase,"ax",@progbits
	.align	128
        .global         _Z25selective_scan_fwd_kernelI32Selective_Scan_fwd_kernel_traitsILi32ELi4ELi1ELb0ELb1ELb1ELb1ELb1EfffEEv13SSMParamsBase
        .type           _Z25selective_scan_fwd_kernelI32Selective_Scan_fwd_kernel_traitsILi32ELi4ELi1ELb0ELb1ELb1ELb1ELb1EfffEEv13SSMParamsBase,@function
        .size           _Z25selective_scan_fwd_kernelI32Selective_Scan_fwd_kernel_traitsILi32ELi4ELi1ELb0ELb1ELb1ELb1ELb1EfffEEv13SSMParamsBase,(.L_x_7959 - _Z25selective_scan_fwd_kernelI32Selective_Scan_fwd_kernel_traitsILi32ELi4ELi1ELb0ELb1ELb1ELb1ELb1EfffEEv13SSMParamsBase)
        .other          _Z25selective_scan_fwd_kernelI32Selective_Scan_fwd_kernel_traitsILi32ELi4ELi1ELb0ELb1ELb1ELb1ELb1EfffEEv13SSMParamsBase,@"STO_CUDA_ENTRY STV_DEFAULT"
_Z25selective_scan_fwd_kernelI32Selective_Scan_fwd_kernel_traitsILi32ELi4ELi1ELb0ELb1ELb1ELb1ELb1EfffEEv13SSMParamsBase:
.text._Z25selective_scan_fwd_kernelI32Selective_Scan_fwd_kernel_traitsILi32ELi4ELi1ELb0ELb1ELb1ELb1ELb1EfffEEv13SSMParamsBase:
        /* <DEDUP_REMOVED lines=42> */
.L_x_1074:
        /* <DEDUP_REMOVED lines=8> */
[----:B------:R-:W-:Y:S02]  /*0320*/  IADD3 R76, PT, PT, -R75, R76, RZ ;  /* 0x0000004c4b4c7210 */ /* 0x000fe40007ffe1ff */
[----:B------:R-:W2:Y:S08]  /*0330*/  LDC.64 R18, c[0x0][0x3c0] ;  /* 0x0000f000ff127b82 */ /* 0x000eb00000000a00 */
[----:B------:R-:W3:Y:S01]  /*0340*/  LDC.64 R68, c[0x0][0x408] ;  /* 0x00010200ff447b82 */ /* 0x000ee20000000a00 */
[----:B0-----:R-:W-:-:S07]  /*0350*/  IABS R7, R12 ;  /* 0x0000000c00077213 */ /* 0x001fce0000000000 */
[----:B------:R-:W0:Y:S01]  /*0360*/  LDC.64 R20, c[0x0][0x3e0] ;  /* 0x0000f800ff147b82 */ /* 0x000e220000000a00 */
[----:B------:R-:W4:Y:S01]  /*0370*/  I2F.RP R6, R7 ;  /* 0x0000000700067306 */ /* 0x000f220000209400 */
[----:B--2---:R-:W-:Y:S01]  /*0380*/  IMAD R8, R71, R18, RZ ;  /* 0x0000001247087224 */ /* 0x004fe200078e02ff */
[----:B-1----:R-:W-:-:S05]  /*0390*/  IABS R16, R73 ;  /* 0x0000004900107213 */ /* 0x002fca0000000000 */
[----:B------:R-:W1:Y:S08]  /*03a0*/  LDC.64 R84, c[0x0][0x490] ;  /* 0x00012400ff547b82 */ /* 0x000e700000000a00 */
[----:B------:R-:W2:Y:S01]  /*03b0*/  LDC.64 R64, c[0x0][0x3d8] ;  /* 0x0000f600ff407b82 */ /* 0x000ea20000000a00 */
[----:B----4-:R-:W4:Y:S07]  /*03c0*/  MUFU.RCP R6, R6 ;  /* 0x0000000600067308 */ /* 0x010f2e0000001000 */
[----:B------:R-:W5:Y:S08]  /*03d0*/  LDC.64 R62, c[0x0][0x3f8] ;  /* 0x0000fe00ff3e7b82 */ /* 0x000f700000000a00 */
[----:B------:R-:W5:Y:S01]  /*03e0*/  LDC.64 R66, c[0x0][0x418] ;  /* 0x00010600ff427b82 */ /* 0x000f620000000a00 */
[----:B----4-:R-:W-:-:S04]  /*03f0*/  IADD3 R4, PT, PT, R6, 0xffffffe, RZ ;  /* 0x0ffffffe06047810 */ /* 0x010fc80007ffe0ff */
[----:B------:R4:W3:Y:S03]  /*0400*/  F2I.FTZ.U32.TRUNC.NTZ R5, R4 ;  /* 0x0000000400057305 */ /* 0x0008e6000021f000 */
[----:B------:R-:W5:Y:S01]  /*0410*/  LDC.64 R82, c[0x0][0x498] ;  /* 0x00012600ff527b82 */ /* 0x000f620000000a00 */
[----:B----4-:R-:W-:-:S07]  /*0420*/  IMAD.MOV.U32 R4, RZ, RZ, RZ ;  /* 0x000000ffff047224 */ /* 0x010fce00078e00ff */
[----:B------:R-:W4:Y:S01]  /*0430*/  LDC.64 R80, c[0x0][0x478] ;  /* 0x00011e00ff507b82 */ /* 0x000f220000000a00 */
[----:B---3--:R-:W-:-:S07]  /*0440*/  IMAD.MOV R10, RZ, RZ, -R5 ;  /* 0x000000ffff0a7224 */ /* 0x008fce00078e0a05 */
[----:B------:R-:W3:Y:S01]  /*0450*/  LDC.64 R78, c[0x0][0x480] ;  /* 0x00012000ff4e7b82 */ /* 0x000ee20000000a00 */
[----:B------:R-:W-:-:S04]  /*0460*/  IMAD R9, R10, R7, RZ ;  /* 0x000000070a097224 */ /* 0x000fc800078e02ff */
[----:B------:R-:W-:Y:S01]  /*0470*/  IMAD.HI.U32 R5, R5, R9, R4 ;  /* 0x0000000905057227 */ /* 0x000fe200078e0004 */
[----:B------:R-:W-:Y:S02]  /*0480*/  LOP3.LUT R9, R73, R12, RZ, 0x3c, !PT ;  /* 0x0000000c49097212 */ /* 0x000fe400078e3cff */
[----:B------:R-:W0:Y:S02]  /*0490*/  LDC.64 R10, c[0x0][0x400] ;  /* 0x00010000ff0a7b82 */ /* 0x000e240000000a00 */
[----:B------:R-:W-:Y:S01]  /*04a0*/  ISETP.GE.AND P3, PT, R9, RZ, PT ;  /* 0x000000ff0900720c */ /* 0x000fe20003f66270 */
[----:B------:R-:W-:-:S05]  /*04b0*/  IMAD.HI.U32 R6, R5, R16, RZ ;  /* 0x0000001005067227 */ /* 0x000fca00078e00ff */
[----:B------:R-:W-:-:S05]  /*04c0*/  IADD3 R5, PT, PT, -R6, RZ, RZ ;  /* 0x000000ff06057210 */ /* 0x000fca0007ffe1ff */
[C---:B------:R-:W-:Y:S02]  /*04d0*/  IMAD R4, R7.reuse, R5, R16 ;  /* 0x0000000507047224 */ /* 0x040fe400078e0210 */
[----:B------:R-:W1:Y:S03]  /*04e0*/  LDC.64 R16, c[0x0][0x410] ;  /* 0x00010400ff107b82 */ /* 0x000e660000000a00 */
[----:B------:R-:W-:-:S13]  /*04f0*/  ISETP.GT.U32.AND P5, PT, R7, R4, PT ;  /* 0x000000040700720c */ /* 0x000fda0003fa4070 */
[----:B------:R-:W-:Y:S02]  /*0500*/  @!P5 IMAD.IADD R4, R4, 0x1, -R7 ;  /* 0x000000010404d824 */ /* 0x000fe400078e0a07 */
[----:B------:R-:W-:Y:S01]  /*0510*/  @!P5 VIADD R6, R6, 0x1 ;  /* 0x000000010606d836 */ /* 0x000fe20000000000 */
[----:B------:R-:W-:Y:S02]  /*0520*/  ISETP.NE.AND P5, PT, R12, RZ, PT ;  /* 0x000000ff0c00720c */ /* 0x000fe40003fa5270 */
[----:B------:R-:W-:Y:S01]  /*0530*/  ISETP.GE.U32.AND P4, PT, R4, R7, PT ;  /* 0x000000070400720c */ /* 0x000fe20003f86070 */
[----:B0-----:R-:W-:-:S04]  /*0540*/  IMAD R4, R71, R10, RZ ;  /* 0x0000000a47047224 */ /* 0x001fc800078e02ff */
[C---:B------:R-:W-:Y:S02]  /*0550*/  IMAD R7, R75.reuse, R11, R4 ;  /* 0x0000000b4b077224 */ /* 0x040fe400078e0204 */
[----:B------:R-:W-:-:S04]  /*0560*/  IMAD.WIDE.U32 R4, R75, R10, RZ ;  /* 0x0000000a4b047225 */ /* 0x000fc800078e00ff */
[----:B------:R-:W-:Y:S01]  /*0570*/  IMAD R10, R71, R20, RZ ;  /* 0x00000014470a7224 */ /* 0x000fe200078e02ff */
[----:B------:R-:W-:Y:S01]  /*0580*/  IADD3 R5, PT, PT, R5, R7, RZ ;  /* 0x0000000705057210 */ /* 0x000fe20007ffe0ff */
[----:B------:R-:W-:-:S04]  /*0590*/  @P4 VIADD R6, R6, 0x1 ;  /* 0x0000000106064836 */ /* 0x000fc80000000000 */
[----:B------:R-:W-:Y:S02]  /*05a0*/  IMAD.MOV.U32 R13, RZ, RZ, R6 ;  /* 0x000000ffff0d7224 */ /* 0x000fe400078e0006 */
[----:B-1----:R-:W-:Y:S02]  /*05b0*/  IMAD R6, R71, R16, RZ ;  /* 0x0000001047067224 */ /* 0x002fe400078e02ff */
[----:B------:R-:W-:Y:S01]  /*05c0*/  IMAD.WIDE.U32 R4, R73, R68, R4 ;  /* 0x0000004449047225 */ /* 0x000fe200078e0004 */
[----:B------:R-:W-:Y:S02]  /*05d0*/  @!P3 IADD3 R13, PT, PT, -R13, RZ, RZ ;  /* 0x000000ff0d0db210 */ /* 0x000fe40007ffe1ff */
[----:B------:R-:W-:Y:S01]  /*05e0*/  @!P5 LOP3.LUT R13, RZ, R12, RZ, 0x33, !PT ;  /* 0x0000000cff0dd212 */ /* 0x000fe200078e33ff */
[C---:B------:R-:W-:Y:S01]  /*05f0*/  IMAD R15, R75.reuse, R17, R6 ;  /* 0x000000114b0f7224 */ /* 0x040fe200078e0206 */
[----:B------:R-:W-:Y:S01]  /*0600*/  LEA R84, P3, R4, R84, 0x2 ;  /* 0x0000005404547211 */ /* 0x000fe200078610ff */
[----:B------:R-:W-:-:S02]  /*0610*/  IMAD R17, R75, R19, R8 ;  /* 0x000000134b117224 */ /* 0x000fc400078e0208 */
[----:B------:R-:W0:Y:S01]  /*0620*/  LDC.U8 R19, c[0x0][0x3a9] ;  /* 0x0000ea40ff137b82 */ /* 0x000e220000000000 */
[----:B------:R-:W-:-:S04]  /*0630*/  IMAD.WIDE.U32 R6, R75, R16, RZ ;  /* 0x000000104b067225 */ /* 0x000fc800078e00ff */
[----:B------:R-:W-:Y:S02]  /*0640*/  IMAD R69, R73, R69, R5 ;  /* 0x0000004549457224 */ /* 0x000fe400078e0205 */
[C---:B------:R-:W-:Y:S02]  /*0650*/  IMAD R5, R75.reuse, R21, R10 ;  /* 0x000000154b057224 */ /* 0x040fe400078e020a */
[----:B------:R-:W-:Y:S01]  /*0660*/  IMAD.WIDE.U32 R10, R75, R20, RZ ;  /* 0x000000144b0a7225 */ /* 0x000fe200078e00ff */
[----:B------:R-:W-:-:S03]  /*0670*/  LEA.HI.X R69, R4, R85, R69, 0x2, P3 ;  /* 0x0000005504457211 */ /* 0x000fc600018f1445 */
[----:B------:R-:W-:Y:S01]  /*0680*/  IMAD.IADD R7, R7, 0x1, R15 ;  /* 0x0000000107077824 */ /* 0x000fe200078e020f */
[----:B------:R-:W-:Y:S01]  /*0690*/  SHF.R.S32.HI R15, RZ, 0x1f, R13 ;  /* 0x0000001fff0f7819 */ /* 0x000fe2000001140d */
[----:B------:R-:W-:Y:S01]  /*06a0*/  IMAD.WIDE.U32 R8, R75, R18, RZ ;  /* 0x000000124b087225 */ /* 0x000fe200078e00ff */
[----:B------:R-:W-:-:S03]  /*06b0*/  IADD3 R11, PT, PT, R11, R5, RZ ;  /* 0x000000050b0b7210 */ /* 0x000fc60007ffe0ff */
[----:B------:R-:W-:Y:S02]  /*06c0*/  IMAD.IADD R9, R9, 0x1, R17 ;  /* 0x0000000109097824 */ /* 0x000fe400078e0211 */
[C---:B--2---:R-:W-:Y:S02]  /*06d0*/  IMAD R12, R15.reuse, R64, RZ ;  /* 0x000000400f0c7224 */ /* 0x044fe400078e02ff */
[----:B-----5:R-:W-:Y:S01]  /*06e0*/  IMAD R16, R15, R62, RZ ;  /* 0x0000003e0f107224 */ /* 0x020fe200078e02ff */
[----:B0-----:R-:W-:Y:S01]  /*06f0*/  ISETP.NE.AND P5, PT, R19, RZ, PT ;  /* 0x000000ff1300720c */ /* 0x001fe20003fa5270 */
[----:B------:R-:W-:-:S04]  /*0700*/  IMAD.WIDE.U32 R4, R73, R66, R6 ;  /* 0x0000004249047225 */ /* 0x000fc800078e0006 */
[----:B------:R-:W-:Y:S01]  /*0710*/  IMAD.WIDE.U32 R6, R13, R64, R8 ;  /* 0x000000400d067225 */ /* 0x000fe200078e0008 */
[----:B------:R-:W-:-:S03]  /*0720*/  LEA R82, P3, R4, R82, 0x2 ;  /* 0x0000005204527211 */ /* 0x000fc600078610ff */
[C---:B------:R-:W-:Y:S01]  /*0730*/  IMAD R65, R13.reuse, R65, R12 ;  /* 0x000000410d417224 */ /* 0x040fe200078e020c */
[----:B----4-:R-:W-:Y:S01]  /*0740*/  LEA R80, P4, R6, R80, 0x2 ;  /* 0x0000005006507211 */ /* 0x010fe200078810ff */
[----:B------:R-:W-:-:S04]  /*0750*/  IMAD.WIDE.U32 R8, R13, R62, R10 ;  /* 0x0000003e0d087225 */ /* 0x000fc800078e000a */
[----:B------:R-:W-:Y:S01]  /*0760*/  IMAD R63, R13, R63, R16 ;  /* 0x0000003f0d3f7224 */ /* 0x000fe200078e0210 */
[----:B---3--:R-:W-:Y:S01]  /*0770*/  LEA R78, P6, R8, R78, 0x2 ;  /* 0x0000004e084e7211 */ /* 0x008fe200078c10ff */
        /* <DEDUP_REMOVED lines=14> */
.L_x_1075:
        /* <DEDUP_REMOVED lines=11> */
.L_x_1076:
        /* <DEDUP_REMOVED lines=70> */
.L_x_1077:
        /* <DEDUP_REMOVED lines=8> */
[----:B0-----:R-:W-:-:S06]  /*0df0*/  IADD3 R4, PT, PT, R7, 0xffffffe, RZ ;  /* 0x0ffffffe07047810 */ /* 0x001fcc0007ffe0ff */
        /* <DEDUP_REMOVED lines=20> */
.L_x_1078:
        /* <DEDUP_REMOVED lines=13> */
[----:B------:R-:W-:Y:S02]  /*1010*/  LEA.HI.X R13, R0, R13, RZ, 0x2, P2 ;  /* 0x0000000d000d7211 */ /* 0x000fe400010f14ff */
[----:B0-----:R-:W-:Y:S02]  /*1020*/  SHF.L.U32 R66, R53, 0x2, RZ ;  /* 0x0000000235427819 */ /* 0x001fe400000006ff */
[----:B---3--:R-:W-:Y:S02]  /*1030*/  LEA R51, P3, R4, R6, 0x2 ;  /* 0x0000000604337211 */ /* 0x008fe400078610ff */
[C---:B------:R-:W-:Y:S01]  /*1040*/  LOP3.LUT R62, R66.reuse, 0xf80, RZ, 0xc0, !PT ;  /* 0x00000f80423e7812 */ /* 0x040fe200078ec0ff */
[----:B------:R-:W-:Y:S01]  /*1050*/  VIADD R58, R66, 0x1 ;  /* 0x00000001423a7836 */ /* 0x000fe20000000000 */
[----:B------:R-:W-:Y:S01]  /*1060*/  LEA.HI.X R49, R4, R7, R49, 0x2, P3 ;  /* 0x0000000704317211 */ /* 0x000fe200018f1431 */
[----:B------:R-:W-:Y:S01]  /*1070*/  VIADD R56, R66, 0x2 ;  /* 0x0000000242387836 */ /* 0x000fe20000000000 */
[----:B------:R-:W-:-:S02]  /*1080*/  LOP3.LUT R62, R62, 0x1f, R53, 0xf8, !PT ;  /* 0x0000001f3e3e7812 */ /* 0x000fc400078ef835 */
[----:B------:R-:W-:Y:S02]  /*1090*/  IADD3 R54, PT, PT, R66, 0x3, RZ ;  /* 0x0000000342367810 */ /* 0x000fe40007ffe0ff */
[C---:B------:R-:W-:Y:S01]  /*10a0*/  LOP3.LUT R52, R62.reuse, 0x20, RZ, 0xfc, !PT ;  /* 0x000000203e347812 */ /* 0x040fe200078efcff */
[C---:B------:R-:W-:Y:S01]  /*10b0*/  IMAD.WIDE.U32 R16, R62.reuse, 0x4, RZ ;  /* 0x000000043e107825 */ /* 0x040fe200078e00ff */
[C---:B------:R-:W-:Y:S02]  /*10c0*/  LOP3.LUT R50, R62.reuse, 0x40, RZ, 0xfc, !PT ;  /* 0x000000403e327812 */ /* 0x040fe400078efcff */
[----:B------:R-:W-:Y:S02]  /*10d0*/  LOP3.LUT R48, R62, 0x60, RZ, 0xfc, !PT ;  /* 0x000000603e307812 */ /* 0x000fe400078efcff */
[----:B------:R-:W-:-:S07]  /*10e0*/  LOP3.LUT R46, R16, 0x100, RZ, 0xfc, !PT ;  /* 0x00000100102e7812 */ /* 0x000fce00078efcff */
.L_x_1094:
        /* <DEDUP_REMOVED lines=13> */
[C---:B------:R-:W-:Y:S01]  /*11c0*/  SHF.L.U32 R19, R62.reuse, 0x2, RZ ;  /* 0x000000023e137819 */ /* 0x040fe200000006ff */
[----:B------:R-:W-:Y:S01]  /*11d0*/  HFMA2 R9, -RZ, RZ, 0, 0 ;  /* 0x00000000ff097431 */ /* 0x000fe200000001ff */
[-C--:B------:R-:W-:Y:S01]  /*11e0*/  ISETP.GE.AND P2, PT, R62, R45.reuse, PT ;  /* 0x0000002d3e00720c */ /* 0x080fe20003f46270 */
[----:B------:R-:W-:Y:S01]  /*11f0*/  IMAD.MOV.U32 R7, RZ, RZ, RZ ;  /* 0x000000ffff077224 */ /* 0x000fe200078e00ff */
[-C--:B------:R-:W-:Y:S01]  /*1200*/  ISETP.GE.AND P3, PT, R52, R45.reuse, PT ;  /* 0x0000002d3400720c */ /* 0x080fe20003f66270 */
[----:B------:R-:W-:Y:S01]  /*1210*/  IMAD.MOV.U32 R21, RZ, RZ, RZ ;  /* 0x000000ffff157224 */ /* 0x000fe200078e00ff */
[-C--:B------:R-:W-:Y:S01]  /*1220*/  ISETP.GE.AND P4, PT, R50, R45.reuse, PT ;  /* 0x0000002d3200720c */ /* 0x080fe20003f86270 */
[----:B------:R-:W-:Y:S01]  /*1230*/  IMAD.MOV.U32 R23, RZ, RZ, RZ ;  /* 0x000000ffff177224 */ /* 0x000fe200078e00ff */
[----:B------:R-:W-:Y:S02]  /*1240*/  ISETP.GE.AND P5, PT, R48, R45, PT ;  /* 0x0000002d3000720c */ /* 0x000fe40003fa6270 */
[----:B------:R-:W-:-:S05]  /*1250*/  IADD3 R4, P6, PT, R19, R84, RZ ;  /* 0x0000005413047210 */ /* 0x000fca0007fde0ff */
        /* <DEDUP_REMOVED lines=9> */
[----:B------:R-:W-:Y:S01]  /*12f0*/  HFMA2 R29, -RZ, RZ, 0, 0 ;  /* 0x00000000ff1d7431 */ /* 0x000fe200000001ff */
[----:B------:R-:W-:Y:S01]  /*1300*/  MOV R25, RZ ;  /* 0x000000ff00197202 */ /* 0x000fe20000000f00 */
[----:B------:R-:W-:-:S02]  /*1310*/  IMAD.MOV.U32 R27, RZ, RZ, RZ ;  /* 0x000000ffff1b7224 */ /* 0x000fc400078e00ff */
[----:B------:R-:W-:Y:S02]  /*1320*/  IMAD.MOV.U32 R31, RZ, RZ, RZ ;  /* 0x000000ffff1f7224 */ /* 0x000fe400078e00ff */
[----:B------:R-:W-:Y:S01]  /*1330*/  IMAD.X R19, RZ, RZ, R67, P6 ;  /* 0x000000ffff137224 */ /* 0x000fe200030e0643 */
[----:B0-----:R-:W-:Y:S01]  /*1340*/  ULEA UR6, UR6, UR4, 0x18 ;  /* 0x0000000406067291 */ /* 0x001fe2000f8ec0ff */
[----:B------:R-:W0:Y:S05]  /*1350*/  LDCU.U8 UR4, c[0x0][0x3a8] ;  /* 0x00007500ff0477ac */ /* 0x000e2a0008000000 */
        /* <DEDUP_REMOVED lines=57> */
.L_x_1080:
[----:B------:R-:W-:Y:S05]  /*16f0*/  BSYNC.RECONVERGENT B0 ;  /* 0x0000000000007941 */ /* 0x000fea0003800200 */
.L_x_1079:
        /* <DEDUP_REMOVED lines=37> */
.L_x_1082:
[----:B------:R-:W-:Y:S05]  /*1950*/  BSYNC.RECONVERGENT B0 ;  /* 0x0000000000007941 */ /* 0x000fea0003800200 */
.L_x_1081:
[----:B------:R-:W-:Y:S01]  /*1960*/  FSETP.GTU.FTZ.AND P6, PT, R81, 20, PT ;  /* 0x41a000005100780b */ /* 0x000fe20003fdc000 */
[----:B------:R-:W-:Y:S01]  /*1970*/  BSSY.RECONVERGENT B0, `(.L_x_1083) ;  /* 0x0000024000007945 */ /* 0x000fe20003800200 */
[----:B------:R-:W-:Y:S02]  /*1980*/  FADD.FTZ R88, R7, R57 ;  /* 0x0000003907587221 */ /* 0x000fe40000010000 */
        /* <DEDUP_REMOVED lines=34> */
.L_x_1084:
[----:B------:R-:W-:Y:S05]  /*1bb0*/  BSYNC.RECONVERGENT B0 ;  /* 0x0000000000007941 */ /* 0x000fea0003800200 */
.L_x_1083:
[----:B------:R-:W-:Y:S01]  /*1bc0*/  FSETP.GTU.FTZ.AND P6, PT, R88, 20, PT ;  /* 0x41a000005800780b */ /* 0x000fe20003fdc000 */
[----:B------:R-:W-:Y:S03]  /*1bd0*/  BSSY.RECONVERGENT B0, `(.L_x_1085) ;  /* 0x0000023000007945 */ /* 0x000fe60003800200 */
        /* <DEDUP_REMOVED lines=34> */
.L_x_1086:
[----:B------:R-:W-:Y:S05]  /*1e00*/  BSYNC.RECONVERGENT B0 ;  /* 0x0000000000007941 */ /* 0x000fea0003800200 */
.L_x_1085:
[----:B------:R-:W0:Y:S01]  /*1e10*/  LDCU UR7, c[0x0][0x38c] ;  /* 0x00007180ff0777ac */ /* 0x000e220008000800 */
[----:B------:R-:W-:Y:S01]  /*1e20*/  MOV R83, R67 ;  /* 0x0000004300537202 */ /* 0x000fe20000000f00 */
[----:B------:R-:W-:Y:S02]  /*1e30*/  IMAD.MOV.U32 R85, RZ, RZ, R69 ;  /* 0x000000ffff557224 */ /* 0x000fe400078e0045 */
[-C--:B------:R-:W-:Y:S01]  /*1e40*/  FMUL.FTZ R4, R8, R59.reuse ;  /* 0x0000003b08047220 */ /* 0x080fe20000410000 */
[-C--:B------:R-:W-:Y:S01]  /*1e50*/  FMUL.FTZ R5, R9, R59.reuse ;  /* 0x0000003b09057220 */ /* 0x080fe20000410000 */
[----:B------:R-:W-:Y:S01]  /*1e60*/  FMUL.FTZ R6, R10, R59 ;  /* 0x0000003b0a067220 */ /* 0x000fe20000410000 */
[----:B------:R-:W-:-:S04]  /*1e70*/  IMAD.WIDE.U32 R82, R45, 0x4, R82 ;  /* 0x000000042d527825 */ /* 0x000fc800078e0052 */
        /* <DEDUP_REMOVED lines=29> */
[----:B------:R-:W-:-:S02]  /*2050*/  CS2R R92, SRZ ;  /* 0x00000000005c7805 */ /* 0x000fc4000001ff00 */
[----:B------:R-:W-:Y:S01]  /*2060*/  MOV R91, R51 ;  /* 0x00000033005b7202 */ /* 0x000fe20000000f00 */
[----:B------:R-:W-:Y:S01]  /*2070*/  IMAD.MOV.U32 R89, RZ, RZ, R49 ;  /* 0x000000ffff597224 */ /* 0x000fe200078e0031 */
[----:B------:R-:W-:Y:S01]  /*2080*/  UIADD3 UR8, UPT, UPT, UR6, 0x420, URZ ;  /* 0x0000042006087890 */ /* 0x000fe2000fffe0ff */
[----:B------:R-:W-:Y:S01]  /*2090*/  IMAD R11, R14, UR5, R11 ;  /* 0x000000050e0b7c24 */ /* 0x000fe2000f8e020b */
        /* <DEDUP_REMOVED lines=11> */
[----:B------:R-:W-:-:S05]  /*2150*/  HFMA2 R18, -RZ, RZ, 0, 0 ;  /* 0x00000000ff127431 */ /* 0x000fca00000001ff */
[----:B------:R-:W-:Y:S01]  /*2160*/  IMAD.HI.U32 R23, R19, R23, R18 ;  /* 0x0000001713177227 */ /* 0x000fe200078e0012 */
[----:B------:R-:W-:-:S03]  /*2170*/  MOV R19, R25 ;  /* 0x0000001900137202 */ /* 0x000fc60000000f00 */
[----:B------:R-:W-:Y:S02]  /*2180*/  IMAD.MOV.U32 R18, RZ, RZ, R24 ;  /* 0x000000ffff127224 */ /* 0x000fe400078e0018 */
[----:B------:R-:W1:Y:S02]  /*2190*/  LDC.64 R24, c[0x0][0x3b8] ;  /* 0x0000ee00ff187b82 */ /* 0x000e640000000a00 */
[----:B------:R-:W-:Y:S01]  /*21a0*/  IMAD.HI.U32 R87, R23, R18, RZ ;  /* 0x0000001217577227 */ /* 0x000fe200078e00ff */
[----:B------:R-:W-:-:S03]  /*21b0*/  IADD3.X R23, PT, PT, R17, R65, RZ, P2, !PT ;  /* 0x0000004111177210 */ /* 0x000fc600017fe4ff */
[----:B------:R-:W-:-:S05]  /*21c0*/  IMAD R18, R87, R19, R18 ;  /* 0x0000001357127224 */ /* 0x000fca00078e0212 */
[----:B------:R-:W-:-:S13]  /*21d0*/  ISETP.GT.U32.AND P6, PT, R21, R18, PT ;  /* 0x000000121500720c */ /* 0x000fda0003fc4070 */
[----:B------:R-:W-:Y:S01]  /*21e0*/  @!P6 IMAD.IADD R18, R18, 0x1, -R21 ;  /* 0x000000011212e824 */ /* 0x000fe200078e0a15 */
[----:B------:R-:W-:Y:S02]  /*21f0*/  @!P6 IADD3 R87, PT, PT, R87, 0x1, RZ ;  /* 0x000000015757e810 */ /* 0x000fe40007ffe0ff */
[----:B-1----:R-:W-:Y:S02]  /*2200*/  SHF.L.U64.HI R96, R24, 0x2, R25 ;  /* 0x0000000218607819 */ /* 0x002fe40000010219 */
[----:B------:R-:W-:Y:S01]  /*2210*/  ISETP.GE.U32.AND P5, PT, R18, R21, PT ;  /* 0x000000151200720c */ /* 0x000fe20003fa6070 */
[----:B------:R-:W-:Y:S01]  /*2220*/  IMAD.WIDE.U32 R18, R14, UR4, R8 ;  /* 0x000000040e127c25 */ /* 0x000fe2000f8e0008 */
[----:B------:R-:W1:Y:S01]  /*2230*/  LDC.64 R20, c[0x0][0x450] ;  /* 0x00011400ff147b82 */ /* 0x000e620000000a00 */
[----:B------:R-:W-:Y:S02]  /*2240*/  UMOV UR4, URZ ;  /* 0x000000ff00047c82 */ /* 0x000fe40008000000 */
[----:B------:R-:W-:-:S08]  /*2250*/  IMAD.IADD R25, R19, 0x1, R11 ;  /* 0x0000000113197824 */ /* 0x000fd000078e020b */
[----:B------:R-:W-:Y:S01]  /*2260*/  @P5 VIADD R87, R87, 0x1 ;  /* 0x0000000157575836 */ /* 0x000fe20000000000 */
[----:B------:R-:W-:-:S04]  /*2270*/  IADD3 R34, P5, PT, R78, R46, RZ ;  /* 0x0000002e4e227210 */ /* 0x000fc80007fbe0ff */
[----:B------:R-:W-:Y:S01]  /*2280*/  @!P4 IADD3 R87, PT, PT, -R87, RZ, RZ ;  /* 0x000000ff5757c210 */ /* 0x000fe20007ffe1ff */
[----:B------:R-:W-:Y:S01]  /*2290*/  IMAD.X R35, R17, 0x1, R63, P5 ;  /* 0x0000000111237824 */ /* 0x000fe200028e063f */
[----:B0-----:R-:W-:-:S07]  /*22a0*/  @!P3 LOP3.LUT R87, RZ, R55, RZ, 0x33, !PT ;  /* 0x00000037ff57b212 */ /* 0x001fce00078e33ff */
.L_x_1093:
[----:B------:R-:W-:Y:S01]  /*22b0*/  ISETP.NE.AND P2, PT, R97, RZ, PT ;  /* 0x000000ff6100720c */ /* 0x000fe20003f45270 */
[----:B------:R-:W-:Y:S01]  /*22c0*/  IMAD.MOV.U32 R39, RZ, RZ, RZ ;  /* 0x000000ffff277224 */ /* 0x000fe200078e00ff */
[-C--:B------:R-:W-:Y:S01]  /*22d0*/  ISETP.GE.AND P3, PT, R52, R45.reuse, PT ;  /* 0x0000002d3400720c */ /* 0x080fe20003f66270 */
[----:B------:R-:W-:Y:S01]  /*22e0*/  IMAD.MOV.U32 R43, RZ, RZ, RZ ;  /* 0x000000ffff2b7224 */ /* 0x000fe200078e00ff */
[-C--:B------:R-:W-:Y:S02]  /*22f0*/  ISETP.GE.AND P4, PT, R50, R45.reuse, PT ;  /* 0x0000002d3200720c */ /* 0x080fe40003f86270 */
[----:B------:R-:W-:Y:S02]  /*2300*/  ISETP.GE.AND P5, PT, R48, R45, PT ;  /* 0x0000002d3000720c */ /* 0x000fe40003fa6270 */
[----:B------:R-:W-:Y:S02]  /*2310*/  MOV R37, RZ ;  /* 0x000000ff00257202 */ /* 0x000fe40000000f00 */
[----:B------:R-:W-:-:S04]  /*2320*/  MOV R41, RZ ;  /* 0x000000ff00297202 */ /* 0x000fc80000000f00 */
[----:B------:R-:W2:Y:S04]  /*2330*/  @!P2 LDG.E R37, desc[UR10][R22.64+-0x100] ;  /* 0xffff000a1625a981 */ /* 0x000ea8000c1e1900 */
[----:B------:R-:W3:Y:S04]  /*2340*/  @!P3 LDG.E R39, desc[UR10][R22.64+-0x80] ;  /* 0xffff800a1627b981 */ /* 0x000ee8000c1e1900 */
[----:B------:R-:W4:Y:S04]  /*2350*/  @!P4 LDG.E R41, desc[UR10][R22.64] ;  /* 0x0000000a1629c981 */ /* 0x000f28000c1e1900 */
[----:B------:R-:W5:Y:S01]  /*2360*/  @!P5 LDG.E R43, desc[UR10][R22.64+0x80] ;  /* 0x0000800a162bd981 */ /* 0x000f62000c1e1900 */
[----:B------:R-:W-:Y:S01]  /*2370*/  MOV R32, R91 ;  /* 0x0000005b00207202 */ /* 0x000fe20000000f00 */
[----:B------:R-:W-:-:S05]  /*2380*/  IMAD.MOV.U32 R33, RZ, RZ, R89 ;  /* 0x000000ffff217224 */ /* 0x000fca00078e0059 */
[----:B------:R-:W5:Y:S01]  /*2390*/  LDG.E R36, desc[UR10][R32.64] ;  /* 0x0000000a20247981 */ /* 0x000f62000c1e1900 */
[----:B------:R-:W-:Y:S01]  /*23a0*/  ISETP.GE.U32.AND P2, PT, R58, R45, PT ;  /* 0x0000002d3a00720c */ /* 0x000fe20003f46070 */
[----:B------:R-:W-:Y:S01]  /*23b0*/  IMAD.MOV.U32 R103, RZ, RZ, RZ ;  /* 0x000000ffff677224 */ /* 0x000fe200078e00ff */
[----:B------:R-:W-:Y:S01]  /*23c0*/  MOV R101, RZ ;  /* 0x000000ff00657202 */ /* 0x000fe20000000f00 */
[----:B--2---:R0:W-:Y:S04]  /*23d0*/  STS [R44], R37 ;  /* 0x000000252c007388 */ /* 0x0041e80000000800 */
[----:B---3--:R2:W-:Y:S04]  /*23e0*/  STS [R44+0x80], R39 ;  /* 0x000080272c007388 */ /* 0x0085e80000000800 */
[----:B----4-:R3:W-:Y:S01]  /*23f0*/  STS [R44+0x100], R41 ;  /* 0x000100292c007388 */ /* 0x0107e20000000800 */
[----:B0-----:R-:W-:-:S03]  /*2400*/  MOV R37, RZ ;  /* 0x000000ff00257202 */ /* 0x001fc60000000f00 */
[----:B-----5:R-:W-:Y:S01]  /*2410*/  STS [R44+0x180], R43 ;  /* 0x0001802b2c007388 */ /* 0x020fe20000000800 */
[----:B------:R-:W-:-:S03]  /*2420*/  NOP ;  /* 0x0000000000007918 */ /* 0x000fc60000000000 */
[----:B------:R-:W0:Y:S01]  /*2430*/  LDS.128 R8, [R0] ;  /* 0x0000000000087984 */ /* 0x000e220000000c00 */
[----:B------:R-:W-:Y:S01]  /*2440*/  FMUL.FTZ R36, R36, 1.4426950216293334961 ;  /* 0x3fb8aa3b24247820 */ /* 0x000fe20000410000 */
[----:B--2---:R-:W-:-:S03]  /*2450*/  IMAD.MOV.U32 R39, RZ, RZ, RZ ;  /* 0x000000ffff277224 */ /* 0x004fc600078e00ff */
        /* <DEDUP_REMOVED lines=16> */
[----:B------:R-:W-:Y:S02]  /*2560*/  FSEL R43, R32, 1, !P2 ;  /* 0x3f800000202b7808 */ /* 0x000fe40005000000 */
[-C--:B------:R-:W-:Y:S02]  /*2570*/  ISETP.GE.U32.AND P2, PT, R54, R45.reuse, PT ;  /* 0x0000002d3600720c */ /* 0x080fe40003f46070 */
[----:B------:R-:W-:Y:S02]  /*2580*/  MOV R32, R34 ;  /* 0x0000002200207202 */ /* 0x000fe40000000f00 */
[----:B------:R-:W-:Y:S02]  /*2590*/  FSEL R95, R11, RZ, !P2 ;  /* 0x000000ff0b5f7208 */ /* 0x000fe40005000000 */
[----:B--2---:R-:W-:Y:S01]  /*25a0*/  FSEL R98, R33, 1, !P2 ;  /* 0x3f80000021627808 */ /* 0x004fe20005000000 */
[----:B------:R-:W-:Y:S01]  /*25b0*/  IMAD.MOV.U32 R33, RZ, RZ, R35 ;  /* 0x000000ffff217224 */ /* 0x000fe200078e0023 */
[----:B------:R-:W-:-:S04]  /*25c0*/  ISETP.GE.U32.AND P2, PT, R66, R45, PT ;  /* 0x0000002d4200720c */ /* 0x000fc80003f46070 */
[----:B------:R-:W-:Y:S01]  /*25d0*/  FSEL R99, R8, RZ, !P2 ;  /* 0x000000ff08637208 */ /* 0x000fe20005000000 */
[----:B------:R-:W2:Y:S01]  /*25e0*/  @!P3 LDG.E R39, desc[UR10][R32.64+-0x80] ;  /* 0xffff800a2027b981 */ /* 0x000ea2000c1e1900 */
[----:B----4-:R-:W-:Y:S02]  /*25f0*/  FSEL R100, R36, 1, !P2 ;  /* 0x3f80000024647808 */ /* 0x010fe40005000000 */
[----:B------:R-:W-:Y:S01]  /*2600*/  ISETP.GE.AND P2, PT, R62, R45, PT ;  /* 0x0000002d3e00720c */ /* 0x000fe20003f46270 */
[----:B------:R-:W3:Y:S04]  /*2610*/  @!P4 LDG.E R101, desc[UR10][R32.64] ;  /* 0x0000000a2065c981 */ /* 0x000ee8000c1e1900 */
[----:B------:R-:W4:Y:S08]  /*2620*/  @!P5 LDG.E R103, desc[UR10][R32.64+0x80] ;  /* 0x0000800a2067d981 */ /* 0x000f30000c1e1900 */
        /* <DEDUP_REMOVED lines=12> */
[----:B------:R-:W-:-:S03]  /*26f0*/  HFMA2 R34, -RZ, RZ, 1.875, 0 ;  /* 0x3f800000ff227431 */ /* 0x000fc600000001ff */
[----:B------:R-:W-:-:S13]  /*2700*/  PLOP3.LUT P6, PT, P6, P1, PT, 0x80, 0x8 ;  /* 0x000000000008781c */ /* 0x000fda00037c3070 */
[----:B------:R-:W-:Y:S05]  /*2710*/  @!P6 BRA `(.L_x_1089) ;  /* 0x000000000010e947 */ /* 0x000fea0003800000 */
[----:B------:R-:W-:-:S05]  /*2720*/  IADD3 R36, P6, PT, R93, R18, RZ ;  /* 0x000000125d247210 */ /* 0x000fca0007fde0ff */
[----:B0-----:R-:W-:-:S05]  /*2730*/  IMAD.X R37, R92, 0x1, R25, P6 ;  /* 0x000000015c257824 */ /* 0x001fca00030e0619 */
[----:B------:R4:W5:Y:S01]  /*2740*/  LDG.E R35, desc[UR10][R36.64] ;  /* 0x0000000a24237981 */ /* 0x000962000c1e1900 */
[----:B------:R-:W-:Y:S05]  /*2750*/  BRA `(.L_x_1088) ;  /* 0x0000000000147947 */ /* 0x000fea0003800000 */
.L_x_1089:
[----:B------:R-:W-:Y:S01]  /*2760*/  MOV R35, RZ ;  /* 0x000000ff00237202 */ /* 0x000fe20000000f00 */
[----:B------:R-:W-:Y:S06]  /*2770*/  @!P0 BRA `(.L_x_1088) ;  /* 0x00000000000c8947 */ /* 0x000fec0003800000 */
[----:B------:R-:W-:-:S05]  /*2780*/  IADD3 R36, P6, PT, R74, R93, RZ ;  /* 0x0000005d4a247210 */ /* 0x000fca0007fde0ff */
[----:B0-----:R-:W-:-:S05]  /*2790*/  IMAD.X R37, R61, 0x1, R92, P6 ;  /* 0x000000013d257824 */ /* 0x001fca00030e065c */
[----:B------:R0:W5:Y:S03]  /*27a0*/  LDG.E R35, desc[UR10][R36.64] ;  /* 0x0000000a24237981 */ /* 0x000166000c1e1900 */
.L_x_1088:
        /* <DEDUP_REMOVED lines=47> */
[----:B--2---:R-:W-:Y:S01]  /*2aa0*/  @!P6 MOV R104, R34 ;  /* 0x000000220068e202 */ /* 0x004fe20000000f00 */
[----:B0----5:R-:W-:Y:S01]  /*2ab0*/  @!P6 IMAD.MOV.U32 R103, RZ, RZ, R35 ;  /* 0x000000ffff67e224 */ /* 0x021fe200078e0023 */
        /* <DEDUP_REMOVED lines=33> */
.L_x_1092:
[----:B------:R-:W-:Y:S02]  /*2cd0*/  ISETP.NE.AND P6, PT, R47, R64, PT ;  /* 0x000000402f00720c */ /* 0x000fe40003fc5270 */
[----:B------:R-:W-:Y:S02]  /*2ce0*/  P2R R34, PR, RZ, 0x1 ;  /* 0x00000001ff227803 */ /* 0x000fe40000000000 */
[----:B------:R-:W-:-:S13]  /*2cf0*/  ISETP.NE.OR P6, PT, R36, RZ, P6 ;  /* 0x000000ff2400720c */ /* 0x000fda00037c5670 */
[----:B------:R-:W-:-:S05]  /*2d00*/  @!P6 IADD3 R36, P0, PT, R74, R93, RZ ;  /* 0x0000005d4a24e210 */ /* 0x000fca0007f1e0ff */
[----:B------:R-:W-:Y:S01]  /*2d10*/  @!P6 IMAD.X R37, R61, 0x1, R92, P0 ;  /* 0x000000013d25e824 */ /* 0x000fe200000e065c */
[----:B------:R-:W-:-:S04]  /*2d20*/  ISETP.NE.AND P0, PT, R34, RZ, PT ;  /* 0x000000ff2200720c */ /* 0x000fc80003f05270 */
[----:B------:R0:W-:Y:S09]  /*2d30*/  @!P6 STG.E desc[UR10][R36.64], R35 ;  /* 0x000000232400e986 */ /* 0x0001f2000c10190a */
.L_x_1091:
[----:B------:R-:W-:Y:S05]  /*2d40*/  BSYNC.RECONVERGENT B0 ;  /* 0x0000000000007941 */ /* 0x000fea0003800200 */
.L_x_1090:
[----:B------:R-:W-:Y:S01]  /*2d50*/  LEA R22, P6, R26, R22, 0x2 ;  /* 0x000000161a167211 */ /* 0x000fe200078c10ff */
[----:B------:R-:W-:Y:S01]  /*2d60*/  UIADD3 UR4, UP0, UPT, UR4, UR12, URZ ;  /* 0x0000000c04047290 */ /* 0x000fe2000ff1e0ff */
[----:B---3--:R-:W-:Y:S01]  /*2d70*/  FFMA.FTZ R4, R8, R99, R4 ;  /* 0x0000006308047223 */ /* 0x008fe20000010004 */
[----:B------:R-:W-:Y:S01]  /*2d80*/  UIADD3 UR7, UPT, UPT, UR7, 0x1, URZ ;  /* 0x0000000107077890 */ /* 0x000fe2000fffe0ff */
[----:B------:R-:W-:Y:S01]  /*2d90*/  IADD3.X R23, PT, PT, R23, R27, RZ, P6, !PT ;  /* 0x0000001b17177210 */ /* 0x000fe200037fe4ff */
[----:B------:R-:W-:Y:S01]  /*2da0*/  UIADD3.X UR5, UPT, UPT, UR5, UR13, URZ, UP0, !UPT ;  /* 0x0000000d05057290 */ /* 0x000fe200087fe4ff */
[----:B------:R-:W-:Y:S01]  /*2db0*/  LEA R34, P6, R30, R32, 0x2 ;  /* 0x000000201e227211 */ /* 0x000fe200078c10ff */
[----:B------:R-:W-:Y:S01]  /*2dc0*/  UISETP.NE.AND UP0, UPT, UR7, URZ, UPT ;  /* 0x000000ff0700728c */ /* 0x000fe2000bf05270 */
[----:B------:R-:W-:Y:S01]  /*2dd0*/  FFMA.FTZ R5, R9, R100, R5 ;  /* 0x0000006409057223 */ /* 0x000fe20000010005 */
[----:B------:R-:W-:Y:S01]  /*2de0*/  FFMA.FTZ R6, R10, R101, R6 ;  /* 0x000000650a067223 */ /* 0x000fe20000010006 */
[----:B------:R-:W-:Y:S01]  /*2df0*/  FFMA.FTZ R7, R11, R98, R7 ;  /* 0x000000620b077223 */ /* 0x000fe20000010007 */
[----:B01----:R-:W-:Y:S01]  /*2e00*/  IMAD.X R35, R33, 0x1, R31, P6 ;  /* 0x0000000121237824 */ /* 0x003fe200030e061f */
[----:B------:R-:W-:Y:S01]  /*2e10*/  LEA R91, P6, R24, R91, 0x2 ;  /* 0x0000005b185b7211 */ /* 0x000fe200078c10ff */
[----:B------:R-:W-:-:S03]  /*2e20*/  UIADD3 UR8, UPT, UPT, UR8, 0x8, URZ ;  /* 0x0000000808087890 */ /* 0x000fc6000fffe0ff */
[----:B------:R-:W-:Y:S02]  /*2e30*/  IADD3.X R89, PT, PT, R89, R96, RZ, P6, !PT ;  /* 0x0000006059597210 */ /* 0x000fe400037fe4ff */
[----:B------:R-:W-:-:S05]  /*2e40*/  LEA R93, P6, R28, R93, 0x2 ;  /* 0x0000005d1c5d7211 */ /* 0x000fca00078c10ff */
[----:B------:R-:W-:Y:S01]  /*2e50*/  IMAD.X R92, R92, 0x1, R29, P6 ;  /* 0x000000015c5c7824 */ /* 0x000fe200030e061d */
[----:B------:R-:W-:Y:S07]  /*2e60*/  BRA.U UP0, `(.L_x_1093) ;  /* 0xfffffff500107547 */ /* 0x000fee000b83ffff */
.L_x_1087:
[----:B------:R-:W0:Y:S01]  /*2e70*/  LDCU.128 UR12, c[0x0][0x430] ;  /* 0x00008600ff0c77ac */ /* 0x000e220008000c00 */
[----:B------:R-:W-:Y:S01]  /*2e80*/  MOV R18, R60 ;  /* 0x0000003c00127202 */ /* 0x000fe20000000f00 */
[----:B------:R-:W-:Y:S01]  /*2e90*/  IMAD.MOV.U32 R19, RZ, RZ, RZ ;  /* 0x000000ffff137224 */ /* 0x000fe200078e00ff */
[----:B------:R-:W-:Y:S01]  /*2ea0*/  BAR.SYNC.DEFER_BLOCKING 0x0 ;  /* 0x0000000000007b1d */ /* 0x000fe20000010000 */
[----:B------:R-:W-:Y:S01]  /*2eb0*/  IMAD.MOV.U32 R31, RZ, RZ, RZ ;  /* 0x000000ffff1f7224 */ /* 0x000fe200078e00ff */
[----:B------:R-:W-:Y:S01]  /*2ec0*/  MOV R33, RZ ;  /* 0x000000ff00217202 */ /* 0x000fe20000000f00 */
[----:B------:R-:W-:-:S03]  /*2ed0*/  IMAD.MOV.U32 R35, RZ, RZ, RZ ;  /* 0x000000ffff237224 */ /* 0x000fc600078e00ff */
[----:B------:R-:W1:Y:S01]  /*2ee0*/  LDCU.128 UR16, c[0x0][0x420] ;  /* 0x00008400ff1077ac */ /* 0x000e620008000c00 */
[----:B------:R-:W2:Y:S01]  /*2ef0*/  LDCU.64 UR4, c[0x0][0x4a8] ;  /* 0x00009500ff0477ac */ /* 0x000ea20008000a00 */
[----:B------:R-:W3:Y:S01]  /*2f00*/  LDCU.64 UR8, c[0x0][0x4b8] ;  /* 0x00009700ff0877ac */ /* 0x000ee20008000a00 */
[----:B0-----:R-:W-:Y:S02]  /*2f10*/  IMAD R10, R71, UR12, RZ ;  /* 0x0000000c470a7c24 */ /* 0x001fe4000f8e02ff */
[----:B------:R-:W-:-:S04]  /*2f20*/  IMAD.WIDE.U32 R8, R75, UR12, R18 ;  /* 0x0000000c4b087c25 */ /* 0x000fc8000f8e0012 */
[----:B------:R-:W-:Y:S02]  /*2f30*/  IMAD R11, R75, UR13, R10 ;  /* 0x0000000d4b0b7c24 */ /* 0x000fe4000f8e020a */
[----:B-1----:R-:W-:Y:S01]  /*2f40*/  IMAD R20, R71, UR16, RZ ;  /* 0x0000001047147c24 */ /* 0x002fe2000f8e02ff */
[----:B------:R-:W-:Y:S02]  /*2f50*/  STS.128 [R0], R4 ;  /* 0x0000000400007388 */ /* 0x000fe40000000c00 */
[----:B------:R-:W-:Y:S01]  /*2f60*/  IADD3 R9, PT, PT, R9, R11, RZ ;  /* 0x0000000b09097210 */ /* 0x000fe20007ffe0ff */
[----:B------:R-:W-:Y:S01]  /*2f70*/  IMAD.WIDE.U32 R10, R75, UR16, R18 ;  /* 0x000000104b0a7c25 */ /* 0x000fe2000f8e0012 */
[----:B------:R-:W-:-:S03]  /*2f80*/  NOP ;  /* 0x0000000000007918 */ /* 0x000fc60000000000 */
[----:B------:R-:W-:Y:S01]  /*2f90*/  IMAD R21, R75, UR17, R20 ;  /* 0x000000114b157c24 */ /* 0x000fe2000f8e0214 */
[----:B------:R-:W-:Y:S01]  /*2fa0*/  LDS R23, [R44+0x80] ;  /* 0x000080002c177984 */ /* 0x000fe20000000800 */
[----:B------:R-:W-:-:S03]  /*2fb0*/  IMAD.WIDE.U32 R8, R73, UR14, R8 ;  /* 0x0000000e49087c25 */ /* 0x000fc6000f8e0008 */
[----:B------:R-:W-:Y:S01]  /*2fc0*/  LDS R25, [R44+0x100] ;  /* 0x000100002c197984 */ /* 0x000fe20000000800 */
[----:B------:R-:W-:Y:S01]  /*2fd0*/  IMAD.IADD R11, R11, 0x1, R21 ;  /* 0x000000010b0b7824 */ /* 0x000fe200078e0215 */
[----:B------:R-:W-:Y:S01]  /*2fe0*/  IADD3 R20, P6, PT, R62, R8, RZ ;  /* 0x000000083e147210 */ /* 0x000fe20007fde0ff */
[C---:B------:R-:W-:Y:S01]  /*2ff0*/  IMAD R21, R73.reuse, UR15, R9 ;  /* 0x0000000f49157c24 */ /* 0x040fe2000f8e0209 */
[----:B------:R-:W-:Y:S01]  /*3000*/  LDS R27, [R44+0x180] ;  /* 0x000180002c1b7984 */ /* 0x000fe20000000800 */
[----:B------:R-:W-:-:S03]  /*3010*/  IMAD.WIDE.U32 R8, R73, UR18, R10 ;  /* 0x0000001249087c25 */ /* 0x000fc6000f8e000a */
[----:B------:R-:W-:Y:S01]  /*3020*/  IADD3.X R11, PT, PT, RZ, R21, RZ, P6, !PT ;  /* 0x00000015ff0b7210 */ /* 0x000fe200037fe4ff */
[----:B------:R-:W-:Y:S01]  /*3030*/  IMAD R9, R73, UR19, R9 ;  /* 0x0000001349097c24 */ /* 0x000fe2000f8e0209 */
[----:B--2---:R-:W-:-:S04]  /*3040*/  LEA R10, P6, R20, UR4, 0x2 ;  /* 0x00000004140a7c11 */ /* 0x004fc8000f8c10ff */
[----:B------:R-:W-:Y:S02]  /*3050*/  LEA.HI.X R11, R20, UR5, R11, 0x2, P6 ;  /* 0x00000005140b7c11 */ /* 0x000fe4000b0f140b */
[----:B------:R-:W-:-:S05]  /*3060*/  IADD3 R8, P6, PT, R62, R8, RZ ;  /* 0x000000083e087210 */ /* 0x000fca0007fde0ff */
[----:B------:R-:W-:Y:S01]  /*3070*/  IMAD.X R9, RZ, RZ, R9, P6 ;  /* 0x000000ffff097224 */ /* 0x000fe200030e0609 */
[----:B---3--:R-:W-:-:S04]  /*3080*/  LEA R20, P6, R8, UR8, 0x2 ;  /* 0x0000000808147c11 */ /* 0x008fc8000f8c10ff */
[----:B------:R-:W-:Y:S02]  /*3090*/  LEA.HI.X R21, R8, UR9, R9, 0x2, P6 ;  /* 0x0000000908157c11 */ /* 0x000fe4000b0f1409 */
[----:B------:R-:W-:Y:S01]  /*30a0*/  ISETP.NE.AND P6, PT, R53, RZ, PT ;  /* 0x000000ff3500720c */ /* 0x000fe20003fc5270 */
[----:B------:R-:W-:-:S12]  /*30b0*/  LDS R9, [R44] ;  /* 0x000000002c097984 */ /* 0x000fd80000000800 */
[----:B------:R-:W-:Y:S01]  /*30c0*/  @!P6 STS [UR6+0x200], R45 ;  /* 0x0002002dff00e988 */ /* 0x000fe20008000806 */
[----:B------:R-:W-:Y:S06]  /*30d0*/  BAR.SYNC.DEFER_BLOCKING 0x0 ;  /* 0x0000000000007b1d */ /* 0x000fec0000010000 */
[----:B------:R-:W0:Y:S02]  /*30e0*/  LDS R29, [UR6+0x200] ;  /* 0x00020006ff1d7984 */ /* 0x000e240008000800 */
[----:B0-----:R-:W-:-:S13]  /*30f0*/  ISETP.GE.AND P6, PT, R62, R29, PT ;  /* 0x0000001d3e00720c */ /* 0x001fda0003fc6270 */
[----:B------:R-:W-:Y:S01]  /*3100*/  @!P6 STG.E desc[UR10][R10.64], R9 ;  /* 0x000000090a00e986 */ /* 0x000fe2000c10190a */
[----:B------:R-:W-:-:S13]  /*3110*/  ISETP.GE.AND P6, PT, R52, R29, PT ;  /* 0x0000001d3400720c */ /* 0x000fda0003fc6270 */
[----:B------:R-:W-:Y:S01]  /*3120*/  @!P6 STG.E desc[UR10][R10.64+0x80], R23 ;  /* 0x000080170a00e986 */ /* 0x000fe2000c10190a */
[----:B------:R-:W-:-:S13]  /*3130*/  ISETP.GE.AND P6, PT, R50, R29, PT ;  /* 0x0000001d3200720c */ /* 0x000fda0003fc6270 */
[----:B------:R-:W-:Y:S01]  /*3140*/  @!P6 STG.E desc[UR10][R10.64+0x100], R25 ;  /* 0x000100190a00e986 */ /* 0x000fe2000c10190a */
[----:B------:R-:W-:Y:S01]  /*3150*/  ISETP.GE.AND P6, PT, R48, R29, PT ;  /* 0x0000001d3000720c */ /* 0x000fe20003fc6270 */
[----:B------:R-:W-:-:S12]  /*3160*/  HFMA2 R29, -RZ, RZ, 0, 0 ;  /* 0x00000000ff1d7431 */ /* 0x000fd800000001ff */
        /* <DEDUP_REMOVED lines=21> */
[----:B------:R-:W0:Y:S02]  /*32c0*/  LDS.128 R8, [R0] ;  /* 0x0000000000087984 */ /* 0x000e240000000c00 */
[----:B0-----:R-:W-:Y:S01]  /*32d0*/  FMUL.FTZ R23, R9, -1.4426950216293334961 ;  /* 0xbfb8aa3b09177820 */ /* 0x001fe20000410000 */
[----:B------:R-:W-:Y:S01]  /*32e0*/  FMUL.FTZ R22, R8, -1.4426950216293334961 ;  /* 0xbfb8aa3b08167820 */ /* 0x000fe20000410000 */
[----:B------:R-:W-:Y:S01]  /*32f0*/  FMUL.FTZ R21, R10, -1.4426950216293334961 ;  /* 0xbfb8aa3b0a157820 */ /* 0x000fe20000410000 */
[----:B------:R-:W-:-:S03]  /*3300*/  FMUL.FTZ R25, R11, -1.4426950216293334961 ;  /* 0xbfb8aa3b0b197820 */ /* 0x000fc60000410000 */
[----:B------:R-:W0:Y:S08]  /*3310*/  MUFU.EX2 R23, R23 ;  /* 0x0000001700177308 */ /* 0x000e300000000800 */
[----:B------:R-:W1:Y:S08]  /*3320*/  MUFU.EX2 R22, R22 ;  /* 0x0000001600167308 */ /* 0x000e700000000800 */
[----:B------:R-:W2:Y:S01]  /*3330*/  MUFU.EX2 R21, R21 ;  /* 0x0000001500157308 */ /* 0x000ea20000000800 */
[----:B0-----:R-:W-:-:S07]  /*3340*/  FADD.FTZ R24, R23, 1 ;  /* 0x3f80000017187421 */ /* 0x001fce0000010000 */
        /* <DEDUP_REMOVED lines=13> */
[----:B0-----:R-:W-:-:S04]  /*3420*/  FMUL.FTZ R9, R10, R29 ;  /* 0x0000001d0a097220 */ /* 0x001fc80000410000 */
[----:B------:R-:W-:Y:S01]  /*3430*/  FMUL.FTZ R6, R9, R6 ;  /* 0x0000000609067220 */ /* 0x000fe20000410000 */
[----:B-1----:R-:W-:-:S04]  /*3440*/  FMUL.FTZ R10, R11, R26 ;  /* 0x0000001a0b0a7220 */ /* 0x002fc80000410000 */
        /* <DEDUP_REMOVED lines=9> */
[----:B------:R-:W1:Y:S01]  /*34e0*/  LDS R25, [UR6+0x200] ;  /* 0x00020006ff197984 */ /* 0x000e620008000800 */
[----:B------:R-:W2:Y:S02]  /*34f0*/  LDCU.128 UR4, c[0x0][0x440] ;  /* 0x00008800ff0477ac */ /* 0x000ea40008000c00 */
[----:B--2---:R-:W-:-:S02]  /*3500*/  IMAD R8, R71, UR4, RZ ;  /* 0x0000000447087c24 */ /* 0x004fc4000f8e02ff */
[----:B0-----:R-:W-:-:S04]  /*3510*/  IMAD.WIDE.U32 R4, R75, UR4, R18 ;  /* 0x000000044b047c25 */ /* 0x001fc8000f8e0012 */
[----:B------:R-:W-:Y:S01]  /*3520*/  IMAD R7, R75, UR5, R8 ;  /* 0x000000054b077c24 */ /* 0x000fe2000f8e0208 */
[----:B------:R-:W0:Y:S04]  /*3530*/  LDCU.64 UR4, c[0x0][0x4c0] ;  /* 0x00009800ff0477ac */ /* 0x000e280008000a00 */
[----:B------:R-:W-:-:S03]  /*3540*/  IADD3 R5, PT, PT, R5, R7, RZ ;  /* 0x0000000705057210 */ /* 0x000fc60007ffe0ff */
[----:B------:R-:W-:-:S04]  /*3550*/  IMAD.WIDE.U32 R4, R73, UR6, R4 ;  /* 0x0000000649047c25 */ /* 0x000fc8000f8e0004 */
[----:B------:R-:W-:Y:S01]  /*3560*/  IMAD R0, R73, UR7, R5 ;  /* 0x0000000749007c24 */ /* 0x000fe2000f8e0205 */
[C---:B------:R-:W-:Y:S02]  /*3570*/  IADD3 R5, P6, PT, R62.reuse, R4, RZ ;  /* 0x000000043e057210 */ /* 0x040fe40007fde0ff */
[-C--:B-1----:R-:W-:Y:S02]  /*3580*/  ISETP.GE.AND P5, PT, R62, R25.reuse, PT ;  /* 0x000000193e00720c */ /* 0x082fe40003fa6270 */
[-C--:B------:R-:W-:Y:S01]  /*3590*/  ISETP.GE.AND P4, PT, R52, R25.reuse, PT ;  /* 0x000000193400720c */ /* 0x080fe20003f86270 */
[----:B------:R-:W-:Y:S01]  /*35a0*/  IMAD.X R0, RZ, RZ, R0, P6 ;  /* 0x000000ffff007224 */ /* 0x000fe200030e0600 */
[-C--:B------:R-:W-:Y:S02]  /*35b0*/  ISETP.GE.AND P3, PT, R50, R25.reuse, PT ;  /* 0x000000193200720c */ /* 0x080fe40003f66270 */
[----:B------:R-:W-:Y:S02]  /*35c0*/  ISETP.GE.AND P2, PT, R48, R25, PT ;  /* 0x000000193000720c */ /* 0x000fe40003f46270 */
[----:B0-----:R-:W-:-:S04]  /*35d0*/  LEA R4, P6, R5, UR4, 0x2 ;  /* 0x0000000405047c11 */ /* 0x001fc8000f8c10ff */
        /* <DEDUP_REMOVED lines=8> */
.L_x_1095:
        /* <DEDUP_REMOVED lines=10> */
.L_x_7959:


//--------------------- .text._Z25selective_scan_fwd_kernelI32Selective_Scan_fwd_kernel_traitsILi32ELi4ELi1ELb1ELb1ELb1ELb0ELb0EfffEEv13SSMParamsBase --------------------------
	.section	.text._Z25selective_scan_fwd_kernelI32Selective_Scan_fwd_kernel_traitsILi32ELi4ELi1ELb1ELb1ELb1ELb0ELb0EfffEEv13SSMParamsBase,"ax",@progbits
	.align	128
        .global         _Z25selective_scan_fwd_kernelI32Selective_Scan_fwd_kernel_traitsILi32ELi4ELi1ELb1ELb1ELb1ELb0ELb0EfffEEv13SSMParamsBase
        .type           _Z25selective_scan_fwd_kernelI32Selective_Scan_fwd_kernel_traitsILi32ELi4ELi1ELb1ELb1ELb1ELb0ELb0EfffEEv13SSMParamsBase,@function
        .size           _Z25selective_scan_fwd_kernelI32Selective_Scan_fwd_kernel_traitsILi32ELi4ELi1ELb1ELb1ELb1ELb0ELb0EfffEEv13SSMParamsBase,(.L_x_7960 - _Z25selective_scan_fwd_kernelI32Selective_Scan_fwd_kernel_traitsILi32ELi4ELi1ELb1ELb1ELb1ELb0ELb0EfffEEv13SSMParamsBase)
        .other          _Z25selective_scan_fwd_kernelI32Selective_Scan_fwd_kernel_traitsILi32ELi4ELi1ELb1ELb1ELb1ELb0ELb0EfffEEv13SSMParamsBase,@"STO_CUDA_ENTRY STV_DEFAULT"
_Z25selective_scan_fwd_kernelI32Selective_Scan_fwd_kernel_traitsILi32ELi4ELi1ELb1ELb1ELb1ELb0ELb0EfffEEv13SSMParamsBase:
.text._Z25selective_scan_fwd_kernelI32Selective_Scan_fwd_kernel_traitsILi32ELi4ELi1ELb1ELb1ELb1ELb0ELb0EfffEEv13SSMParamsBase:
        /* <DEDUP_REMOVED lines=11> */
[----:B--2---:R-:W-:Y:S02]  /*00b0*/  ISETP.NE.U32.AND P3, PT, R8, RZ, PT ;  /* 0x000000ff0800720c */ /* 0x004fe40003f65070 */
[----:B------:R-:W-:Y:S02]  /*00c0*/  CS2R R4, SRZ ;  /* 0x0000000000047805 */ /* 0x000fe4000001ff00 */
[----:B------:R-:W-:Y:S01]  /*00d0*/  PLOP3.LUT P1, PT, PT, PT, PT, 0x8, 0x80 ;  /* 0x000000000080781c */ /* 0x000fe20003f2e170 */
[----:B------:R-:W-:Y:S01]  /*00e0*/  IMAD.MOV.U32 R0, RZ, RZ, R3 ;  /* 0x000000ffff007224 */ /* 0x000fe200078e0003 */
[----:B------:R-:W-:-:S02]  /*00f0*/  ISETP.NE.AND.EX P3, PT, R9, RZ, PT, P3 ;  /* 0x000000ff0900720c */ /* 0x000fc40003f65330 */
        /* <DEDUP_REMOVED lines=21> */
.L_x_1096:
[----:B-----5:R-:W-:Y:S02]  /*0250*/  ISETP.EQ.U32.AND P3, PT, R0, UR4, PT ;  /* 0x0000000400007c0c */ /* 0x020fe4000bf62070 */
[----:B-1----:R-:W-:-:S04]  /*0260*/  SHF.R.S32.HI R7, RZ, 0x1f, R0 ;  /* 0x0000001fff077819 */ /* 0x002fc80000011400 */
[----:B------:R-:W-:-:S13]  /*0270*/  ISETP.EQ.AND.EX P3, PT, R7, UR5, PT, P3 ;  /* 0x0000000507007c0c */ /* 0x000fda000bf62330 */
[----:B------:R-:W-:Y:S05]  /*0280*/  @P1 EXIT P3 ;  /* 0x000000000000194d */ /* 0x000fea0001800000 */
[----:B------:R-:W0:Y:S01]  /*0290*/  LDC R25, c[0x0][0x394] ;  /* 0x0000e500ff197b82 */ /* 0x000e220000000800 */
[----:B------:R-:W1:Y:S01]  /*02a0*/  S2R R2, SR_CTAID.Y ;  /* 0x0000000000027919 */ /* 0x000e620000002600 */
[----:B------:R-:W-:-:S06]  /*02b0*/  ISETP.NE.AND P2, PT, R10, RZ, P2 ;  /* 0x000000ff0a00720c */ /* 0x000fcc0001745270 */
[----:B------:R-:W2:Y:S08]  /*02c0*/  LDC.64 R32, c[0x0][0x408] ;  /* 0x00010200ff207b82 */ /* 0x000eb00000000a00 */
[----:B------:R-:W3:Y:S01]  /*02d0*/  LDC.64 R16, c[0x0][0x410] ;  /* 0x00010400ff107b82 */ /* 0x000ee20000000a00 */
[----:B0-----:R-:W-:-:S07]  /*02e0*/  IABS R14, R25 ;  /* 0x00000019000e7213 */ /* 0x001fce0000000000 */
[----:B------:R-:W0:Y:S01]  /*02f0*/  LDC.64 R22, c[0x0][0x3c0] ;  /* 0x0000f000ff167b82 */ /* 0x000e220000000a00 */
[----:B------:R-:W4:Y:S01]  /*0300*/  I2F.RP R6, R14 ;  /* 0x0000000e00067306 */ /* 0x000f220000209400 */
[----:B-1----:R-:W-:-:S06]  /*0310*/  IABS R12, R2 ;  /* 0x00000002000c7213 */ /* 0x002fcc0000000000 */
[----:B------:R-:W1:Y:S08]  /*0320*/  LDC.64 R28, c[0x0][0x3e0] ;  /* 0x0000f800ff1c7b82 */ /* 0x000e700000000a00 */
[----:B------:R-:W5:Y:S01]  /*0330*/  LDC.U8 R35, c[0x0][0x3a9] ;  /* 0x0000ea40ff237b82 */ /* 0x000f620000000000 */
[----:B----4-:R-:W4:Y:S07]  /*0340*/  MUFU.RCP R6, R6 ;  /* 0x0000000600067308 */ /* 0x010f2e0000001000 */
[----:B------:R-:W1:Y:S08]  /*0350*/  LDC.64 R56, c[0x0][0x3d8] ;  /* 0x0000f600ff387b82 */ /* 0x000e700000000a00 */
[----:B------:R-:W1:Y:S01]  /*0360*/  LDC.64 R30, c[0x0][0x3f8] ;  /* 0x0000fe00ff1e7b82 */ /* 0x000e620000000a00 */
[----:B----4-:R-:W-:-:S04]  /*0370*/  IADD3 R8, PT, PT, R6, 0xffffffe, RZ ;  /* 0x0ffffffe06087810 */ /* 0x010fc80007ffe0ff */
[----:B------:R4:W2:Y:S03]  /*0380*/  F2I.FTZ.U32.TRUNC.NTZ R9, R8 ;  /* 0x0000000800097305 */ /* 0x0008a6000021f000 */
[----:B------:R-:W1:Y:S01]  /*0390*/  LDC.64 R18, c[0x0][0x418] ;  /* 0x00010600ff127b82 */ /* 0x000e620000000a00 */
[----:B----4-:R-:W-:-:S07]  /*03a0*/  HFMA2 R8, -RZ, RZ, 0, 0 ;  /* 0x00000000ff087431 */ /* 0x010fce00000001ff */
[----:B------:R-:W4:Y:S01]  /*03b0*/  LDC.64 R20, c[0x0][0x498] ;  /* 0x00012600ff147b82 */ /* 0x000f220000000a00 */
[----:B--2---:R-:W-:-:S07]  /*03c0*/  IMAD.MOV R11, RZ, RZ, -R9 ;  /* 0x000000ffff0b7224 */ /* 0x004fce00078e0a09 */
[----:B------:R-:W2:Y:S01]  /*03d0*/  LDC.64 R26, c[0x0][0x478] ;  /* 0x00011e00ff1a7b82 */ /* 0x000ea20000000a00 */
[----:B------:R-:W-:-:S04]  /*03e0*/  IMAD R11, R11, R14, RZ ;  /* 0x0000000e0b0b7224 */ /* 0x000fc800078e02ff */
[----:B------:R-:W-:-:S03]  /*03f0*/  IMAD.HI.U32 R9, R9, R11, R8 ;  /* 0x0000000b09097227 */ /* 0x000fc600078e0008 */
[----:B------:R-:W2:Y:S01]  /*0400*/  LDC.64 R36, c[0x0][0x480] ;  /* 0x00012000ff247b82 */ /* 0x000ea20000000a00 */
[----:B------:R-:W-:-:S04]  /*0410*/  IMAD.MOV.U32 R11, RZ, RZ, R12 ;  /* 0x000000ffff0b7224 */ /* 0x000fc800078e000c */
[----:B------:R-:W-:-:S03]  /*0420*/  IMAD.HI.U32 R6, R9, R11, RZ ;  /* 0x0000000b09067227 */ /* 0x000fc600078e00ff */
[----:B------:R-:W3:Y:S02]  /*0430*/  LDC.64 R12, c[0x0][0x400] ;  /* 0x00010000ff0c7b82 */ /* 0x000ee40000000a00 */
[----:B------:R-:W-:-:S05]  /*0440*/  IADD3 R9, PT, PT, -R6, RZ, RZ ;  /* 0x000000ff06097210 */ /* 0x000fca0007ffe1ff */
[----:B------:R-:W-:-:S05]  /*0450*/  IMAD R11, R14, R9, R11 ;  /* 0x000000090e0b7224 */ /* 0x000fca00078e020b */
[----:B------:R-:W-:Y:S01]  /*0460*/  ISETP.GT.U32.AND P4, PT, R14, R11, PT ;  /* 0x0000000b0e00720c */ /* 0x000fe20003f84070 */
[----:B---3--:R-:W-:-:S12]  /*0470*/  IMAD.WIDE.U32 R8, R3, R12, RZ ;  /* 0x0000000c03087225 */ /* 0x008fd800078e00ff */
        /* <DEDUP_REMOVED lines=10> */
[----:B------:R-:W-:-:S04]  /*0520*/  IMAD.WIDE.U32 R10, R3, R16, RZ ;  /* 0x00000010030a7225 */ /* 0x000fc800078e00ff */
[----:B------:R-:W-:Y:S02]  /*0530*/  IMAD R33, R2, R33, R9 ;  /* 0x0000002102217224 */ /* 0x000fe400078e0209 */
[----:B------:R-:W-:Y:S01]  /*0540*/  @P5 VIADD R6, R6, 0x1 ;  /* 0x0000000106065836 */ /* 0x000fe20000000000 */
[----:B-----5:R-:W-:Y:S01]  /*0550*/  ISETP.NE.AND P5, PT, R35, RZ, PT ;  /* 0x000000ff2300720c */ /* 0x020fe20003fa5270 */
[C---:B------:R-:W-:Y:S02]  /*0560*/  IMAD R11, R3.reuse, R17, R11 ;  /* 0x00000011030b7224 */ /* 0x040fe400078e020b */
[----:B------:R-:W-:Y:S02]  /*0570*/  IMAD R13, R3, R23, R13 ;  /* 0x00000017030d7224 */ /* 0x000fe400078e020d */
[----:B------:R-:W-:Y:S02]  /*0580*/  @!P3 IADD3 R6, PT, PT, -R6, RZ, RZ ;  /* 0x000000ff0606b210 */ /* 0x000fe40007ffe1ff */
[----:B------:R-:W-:-:S02]  /*0590*/  @!P4 LOP3.LUT R6, RZ, R25, RZ, 0x33, !PT ;  /* 0x00000019ff06c212 */ /* 0x000fc400078e33ff */
[C---:B0-----:R-:W-:Y:S02]  /*05a0*/  LEA R34, P3, R8.reuse, R14, 0x2 ;  /* 0x0000000e08227211 */ /* 0x041fe400078610ff */
[----:B------:R-:W-:Y:S02]  /*05b0*/  SHF.R.S32.HI R17, RZ, 0x1f, R6 ;  /* 0x0000001fff117819 */ /* 0x000fe40000011406 */
[----:B------:R-:W-:Y:S01]  /*05c0*/  LEA.HI.X R33, R8, R15, R33, 0x2, P3 ;  /* 0x0000000f08217211 */ /* 0x000fe200018f1421 */
[----:B-1----:R-:W-:-:S04]  /*05d0*/  IMAD.WIDE.U32 R14, R3, R28, RZ ;  /* 0x0000001c030e7225 */ /* 0x002fc800078e00ff */
[----:B------:R-:W-:Y:S02]  /*05e0*/  IMAD R16, R17, R56, RZ ;  /* 0x0000003811107224 */ /* 0x000fe400078e02ff */
[----:B------:R-:W-:Y:S02]  /*05f0*/  IMAD R15, R3, R29, R15 ;  /* 0x0000001d030f7224 */ /* 0x000fe400078e020f */
[----:B------:R-:W-:Y:S02]  /*0600*/  IMAD R17, R17, R30, RZ ;  /* 0x0000001e11117224 */ /* 0x000fe400078e02ff */
[----:B------:R-:W-:-:S04]  /*0610*/  IMAD.WIDE.U32 R8, R2, R18, R10 ;  /* 0x0000001202087225 */ /* 0x000fc800078e000a */
[----:B------:R-:W-:Y:S01]  /*0620*/  IMAD.WIDE.U32 R10, R6, R56, R12 ;  /* 0x00000038060a7225 */ /* 0x000fe200078e000c */
[----:B----4-:R-:W-:-:S03]  /*0630*/  LEA R32, P3, R8, R20, 0x2 ;  /* 0x0000001408207211 */ /* 0x010fc600078610ff */
[----:B------:R-:W-:Y:S01]  /*0640*/  IMAD R57, R6, R57, R16 ;  /* 0x0000003906397224 */ /* 0x000fe200078e0210 */
[----:B--2---:R-:W-:Y:S01]  /*0650*/  LEA R56, P4, R10, R26, 0x2 ;  /* 0x0000001a0a387211 */ /* 0x004fe200078810ff */
        /* <DEDUP_REMOVED lines=17> */
.L_x_1097:
        /* <DEDUP_REMOVED lines=11> */
.L_x_1098:
        /* <DEDUP_REMOVED lines=8> */
[----:B--2---:R-:W-:-:S07]  /*08a0*/  @!P6 LEA R8, P3, R3, R8, 0x2 ;  /* 0x000000080308e211 */ /* 0x004fce00078610ff */
[----:B------:R-:W2:Y:S01]  /*08b0*/  LDC.64 R22, c[0x0][0x500] ;  /* 0x00014000ff167b82 */ /* 0x000ea20000000a00 */
        /* <DEDUP_REMOVED lines=8> */
[----:B---3--:R-:W-:Y:S02]  /*0940*/  ISETP.NE.U32.AND P4, PT, R12, RZ, PT ;  /* 0x000000ff0c00720c */ /* 0x008fe40003f85070 */
[----:B------:R-:W-:Y:S02]  /*0950*/  SEL R54, R5, RZ, !P0 ;  /* 0x000000ff05367207 */ /* 0x000fe40004000000 */
[----:B------:R-:W-:-:S02]  /*0960*/  SEL R55, R4, RZ, !P0 ;  /* 0x000000ff04377207 */ /* 0x000fc40004000000 */
[----:B------:R-:W-:Y:S02]  /*0970*/  ISETP.NE.AND.EX P4, PT, R13, RZ, PT, P4 ;  /* 0x000000ff0d00720c */ /* 0x000fe40003f85340 */
[----:B----4-:R-:W-:-:S04]  /*0980*/  ISETP.NE.U32.AND P0, PT, R20, RZ, PT ;  /* 0x000000ff1400720c */ /* 0x010fc80003f05070 */
[----:B------:R-:W-:-:S04]  /*0990*/  ISETP.NE.AND.EX P0, PT, R21, RZ, PT, P0 ;  /* 0x000000ff1500720c */ /* 0x000fc80003f05300 */
[----:B------:R-:W-:Y:S01]  /*09a0*/  ISETP.EQ.OR P0, PT, R35, RZ, !P0 ;  /* 0x000000ff2300720c */ /* 0x000fe20004702670 */
[----:B--2---:R-:W-:-:S05]  /*09b0*/  @!P6 IMAD.WIDE R4, R9, 0x4, R54 ;  /* 0x000000040904e825 */ /* 0x004fca00078e0236 */
[----:B------:R0:W5:Y:S01]  /*09c0*/  @!P6 LDG.E R0, desc[UR12][R4.64] ;  /* 0x0000000c0400e981 */ /* 0x000162000c1e1900 */
[----:B------:R-:W-:Y:S01]  /*09d0*/  @P3 LEA R6, P6, R2, R10, 0x2 ;  /* 0x0000000a02063211 */ /* 0x000fe200078c10ff */
[----:B------:R-:W-:-:S03]  /*09e0*/  HFMA2 R15, -RZ, RZ, 0, 0 ;  /* 0x00000000ff0f7431 */ /* 0x000fc600000001ff */
[C---:B------:R-:W-:Y:S02]  /*09f0*/  @P3 LEA.HI.X R7, R2.reuse, R11, RZ, 0x2, P6 ;  /* 0x0000000b02073211 */ /* 0x040fe400030f14ff */
[C---:B------:R-:W-:Y:S01]  /*0a00*/  @P4 LEA R8, P6, R2.reuse, R12, 0x2 ;  /* 0x0000000c02084211 */ /* 0x040fe200078c10ff */
[----:B0-----:R-:W0:Y:S03]  /*0a10*/  LDC.64 R4, c[0x0][0x4f8] ;  /* 0x00013e00ff047b82 */ /* 0x001e260000000a00 */
[----:B------:R-:W-:Y:S01]  /*0a20*/  @P4 LEA.HI.X R9, R2, R13, RZ, 0x2, P6 ;  /* 0x0000000d02094211 */ /* 0x000fe200030f14ff */
[----:B------:R1:W5:Y:S01]  /*0a30*/  @P3 LDG.E R15, desc[UR12][R6.64] ;  /* 0x0000000c060f3981 */ /* 0x000362000c1e1900 */
[C---:B------:R-:W-:Y:S02]  /*0a40*/  @!P0 LEA R10, P6, R3.reuse, R20, 0x2 ;  /* 0x00000014030a8211 */ /* 0x040fe400078c10ff */
[----:B------:R-:W-:Y:S01]  /*0a50*/  MOV R20, RZ ;  /* 0x000000ff00147202 */ /* 0x000fe20000000f00 */
[----:B------:R1:W5:Y:S01]  /*0a60*/  @P4 LDG.E R16, desc[UR12][R8.64] ;  /* 0x0000000c08104981 */ /* 0x000362000c1e1900 */
[----:B------:R-:W-:Y:S01]  /*0a70*/  @!P0 LEA.HI.X R11, R3, R21, RZ, 0x2, P6 ;  /* 0x00000015030b8211 */ /* 0x000fe200030f14ff */
[----:B------:R-:W2:Y:S04]  /*0a80*/  LDC R13, c[0x0][0x3ac] ;  /* 0x0000eb00ff0d7b82 */ /* 0x000ea80000000800 */
[----:B------:R1:W5:Y:S01]  /*0a90*/  @!P0 LDG.E R20, desc[UR12][R10.64] ;  /* 0x0000000c0a148981 */ /* 0x000362000c1e1900 */
[----:B------:R-:W-:-:S04]  /*0aa0*/  ISETP.NE.U32.AND P0, PT, R22, RZ, PT ;  /* 0x000000ff1600720c */ /* 0x000fc80003f05070 */
[----:B------:R-:W-:Y:S02]  /*0ab0*/  ISETP.NE.AND.EX P0, PT, R23, RZ, PT, P0 ;  /* 0x000000ff1700720c */ /* 0x000fe40003f05300 */
[----:B0-----:R-:W-:-:S04]  /*0ac0*/  ISETP.EQ.U32.AND P3, PT, R4, RZ, PT ;  /* 0x000000ff0400720c */ /* 0x001fc80003f62070 */
[----:B------:R-:W-:Y:S02]  /*0ad0*/  ISETP.EQ.OR.EX P0, PT, R5, RZ, !P0, P3 ;  /* 0x000000ff0500720c */ /* 0x000fe40004702730 */
[----:B--2---:R-:W-:-:S11]  /*0ae0*/  SEL R13, R13, 0x800, P5 ;  /* 0x000008000d0d7807 */ /* 0x004fd60002800000 */
        /* <DEDUP_REMOVED lines=15> */
[----:B--2---:R-:W-:Y:S01]  /*0be0*/  IADD3 R10, PT, PT, R10, -R11, RZ ;  /* 0x8000000b0a0a7210 */ /* 0x004fe20007ffe0ff */
        /* <DEDUP_REMOVED lines=9> */
.L_x_1099:
[-C--:B------:R-:W-:Y:S01]  /*0c80*/  IABS R9, R13.reuse ;  /* 0x0000000d00097213 */ /* 0x080fe20000000000 */
[----:B------:R-:W0:Y:S01]  /*0c90*/  LDC R6, c[0x0][0x388] ;  /* 0x0000e200ff067b82 */ /* 0x000e220000000800 */
[----:B------:R-:W-:Y:S01]  /*0ca0*/  IABS R10, R13 ;  /* 0x0000000d000a7213 */ /* 0x000fe20000000000 */
[----:B------:R-:W-:Y:S01]  /*0cb0*/  IMAD.MOV.U32 R14, RZ, RZ, RZ ;  /* 0x000000ffff0e7224 */ /* 0x000fe200078e00ff */
[----:B------:R-:W1:Y:S02]  /*0cc0*/  I2F.RP R7, R9 ;  /* 0x0000000900077306 */ /* 0x000e640000209400 */
[----:B------:R-:W-:-:S06]  /*0cd0*/  IADD3 R10, PT, PT, RZ, -R10, RZ ;  /* 0x8000000aff0a7210 */ /* 0x000fcc0007ffe0ff */
[----:B-1----:R-:W1:Y:S01]  /*0ce0*/  MUFU.RCP R7, R7 ;  /* 0x0000000700077308 */ /* 0x002e620000001000 */
[----:B0-----:R-:W-:Y:S02]  /*0cf0*/  IADD3 R6, PT, PT, R13, -0x1, R6 ;  /* 0xffffffff0d067810 */ /* 0x001fe40007ffe006 */
[----:B-1----:R-:W-:-:S05]  /*0d00*/  IADD3 R4, PT, PT, R7, 0xffffffe, RZ ;  /* 0x0ffffffe07047810 */ /* 0x002fca0007ffe0ff */
[----:B------:R0:W1:Y:S02]  /*0d10*/  F2I.FTZ.U32.TRUNC.NTZ R5, R4 ;  /* 0x0000000400057305 */ /* 0x000064000021f000 */
[----:B0-----:R-:W-:Y:S02]  /*0d20*/  IMAD.MOV.U32 R4, RZ, RZ, RZ ;  /* 0x000000ffff047224 */ /* 0x001fe400078e00ff */
[----:B-1----:R-:W-:-:S04]  /*0d30*/  IMAD.MOV R8, RZ, RZ, -R5 ;  /* 0x000000ffff087224 */ /* 0x002fc800078e0a05 */
[----:B------:R-:W-:Y:S01]  /*0d40*/  IMAD R11, R8, R9, RZ ;  /* 0x00000009080b7224 */ /* 0x000fe200078e02ff */
[----:B------:R-:W-:Y:S02]  /*0d50*/  IABS R8, R6 ;  /* 0x0000000600087213 */ /* 0x000fe40000000000 */
[----:B------:R-:W-:Y:S01]  /*0d60*/  LOP3.LUT R6, R6, R13, RZ, 0x3c, !PT ;  /* 0x0000000d06067212 */ /* 0x000fe200078e3cff */
[----:B------:R-:W-:Y:S01]  /*0d70*/  IMAD.HI.U32 R5, R5, R11, R4 ;  /* 0x0000000b05057227 */ /* 0x000fe200078e0004 */
[----:B------:R-:W-:Y:S02]  /*0d80*/  MOV R4, R10 ;  /* 0x0000000a00047202 */ /* 0x000fe40000000f00 */
[----:B------:R-:W-:Y:S02]  /*0d90*/  ISETP.GE.AND P4, PT, R6, RZ, PT ;  /* 0x000000ff0600720c */ /* 0x000fe40003f86270 */
[----:B------:R-:W-:Y:S01]  /*0da0*/  MOV R11, RZ ;  /* 0x000000ff000b7202 */ /* 0x000fe20000000f00 */
[----:B------:R-:W-:-:S04]  /*0db0*/  IMAD.HI.U32 R5, R5, R8, RZ ;  /* 0x0000000805057227 */ /* 0x000fc800078e00ff */
[----:B------:R-:W-:-:S05]  /*0dc0*/  IMAD R4, R5, R4, R8 ;  /* 0x0000000405047224 */ /* 0x000fca00078e0208 */
[----:B------:R-:W-:-:S13]  /*0dd0*/  ISETP.GT.U32.AND P3, PT, R9, R4, PT ;  /* 0x000000040900720c */ /* 0x000fda0003f64070 */
[----:B------:R-:W-:Y:S01]  /*0de0*/  @!P3 IMAD.IADD R4, R4, 0x1, -R9 ;  /* 0x000000010404b824 */ /* 0x000fe200078e0a09 */
[----:B------:R-:W-:Y:S02]  /*0df0*/  @!P3 IADD3 R5, PT, PT, R5, 0x1, RZ ;  /* 0x000000010505b810 */ /* 0x000fe40007ffe0ff */
[----:B------:R-:W-:Y:S02]  /*0e00*/  ISETP.NE.AND P3, PT, R13, RZ, PT ;  /* 0x000000ff0d00720c */ /* 0x000fe40003f65270 */
[----:B------:R-:W-:-:S13]  /*0e10*/  ISETP.GE.U32.AND P0, PT, R4, R9, PT ;  /* 0x000000090400720c */ /* 0x000fda0003f06070 */
[----:B------:R-:W-:-:S05]  /*0e20*/  @P0 VIADD R5, R5, 0x1 ;  /* 0x0000000105050836 */ /* 0x000fca0000000000 */
[----:B------:R-:W-:Y:S02]  /*0e30*/  @!P4 IADD3 R5, PT, PT, -R5, RZ, RZ ;  /* 0x000000ff0505c210 */ /* 0x000fe40007ffe1ff */
[----:B------:R-:W-:-:S05]  /*0e40*/  @!P3 LOP3.LUT R5, RZ, R13, RZ, 0x33, !PT ;  /* 0x0000000dff05b212 */ /* 0x000fca00078e33ff */
[----:B------:R-:W-:-:S07]  /*0e50*/  IMAD.MOV.U32 R12, RZ, RZ, R5 ;  /* 0x000000ffff0c7224 */ /* 0x000fce00078e0005 */
.L_x_1100:
[----:B------:R-:W-:-:S13]  /*0e60*/  ISETP.GE.AND P0, PT, R12, 0x1, PT ;  /* 0x000000010c00780c */ /* 0x000fda0003f06270 */
[----:B------:R-:W-:Y:S05]  /*0e70*/  @!P0 EXIT ;  /* 0x000000000000894d */ /* 0x000fea0003800000 */
[----:B------:R-:W0:Y:S01]  /*0e80*/  LDC.64 R8, c[0x0][0x3b0] ;  /* 0x0000ec00ff087b82 */ /* 0x000e220000000a00 */
[----:B------:R-:W1:Y:S01]  /*0e90*/  LDCU.128 UR8, c[0x0][0x430] ;  /* 0x00008600ff0877ac */ /* 0x000e620008000c00 */
[----:B------:R-:W2:Y:S01]  /*0ea0*/  S2R R10, SR_TID.X ;  /* 0x00000000000a7919 */ /* 0x000ea20000002100 */
[----:B-----5:R-:W-:Y:S01]  /*0eb0*/  SHF.R.S32.HI R6, RZ, 0x1f, R0 ;  /* 0x0000001fff067819 */ /* 0x020fe20000011400 */
[----:B------:R-:W3:Y:S04]  /*0ec0*/  LDCU.64 UR4, c[0x0][0x450] ;  /* 0x00008a00ff0477ac */ /* 0x000ee80008000a00 */
[----:B------:R-:W4:Y:S08]  /*0ed0*/  LDC.64 R44, c[0x0][0x4e8] ;  /* 0x00013a00ff2c7b82 */ /* 0x000f300000000a00 */
[----:B------:R-:W2:Y:S01]  /*0ee0*/  LDC.64 R22, c[0x0][0x470] ;  /* 0x00011c00ff167b82 */ /* 0x000ea20000000a00 */
[----:B-1----:R-:W-:-:S04]  /*0ef0*/  IMAD.WIDE.U32 R4, R2, UR10, RZ ;  /* 0x0000000a02047c25 */ /* 0x002fc8000f8e00ff */
[----:B---3--:R-:W-:-:S03]  /*0f00*/  IMAD R7, R6, UR4, RZ ;  /* 0x0000000406077c24 */ /* 0x008fc6000f8e02ff */
[----:B------:R-:W1:Y:S01]  /*0f10*/  LDC.64 R40, c[0x0][0x4a8] ;  /* 0x00012a00ff287b82 */ /* 0x000e620000000a00 */
[----:B0-----:R-:W-:-:S04]  /*0f20*/  IMAD.WIDE.U32 R20, R2, R8, RZ ;  /* 0x0000000802147225 */ /* 0x001fc800078e00ff */
[C---:B------:R-:W-:Y:S01]  /*0f30*/  IMAD R5, R2.reuse, UR11, R5 ;  /* 0x0000000b02057c24 */ /* 0x040fe2000f8e0205 */
[----:B------:R-:W0:Y:S01]  /*0f40*/  LDCU.U8 UR11, c[0x0][0x3a8] ;  /* 0x00007500ff0b77ac */ /* 0x000e220008000000 */
[----:B------:R-:W-:Y:S01]  /*0f50*/  IMAD R2, R2, R9, R21 ;  /* 0x0000000902027224 */ /* 0x000fe200078e0215 */
[----:B------:R-:W3:Y:S01]  /*0f60*/  LDC.64 R52, c[0x0][0x3d0] ;  /* 0x0000f400ff347b82 */ /* 0x000ee20000000a00 */
[C---:B------:R-:W-:Y:S01]  /*0f70*/  IMAD R9, R0.reuse, UR5, R7 ;  /* 0x0000000500097c24 */ /* 0x040fe2000f8e0207 */
[C---:B----4-:R-:W-:Y:S01]  /*0f80*/  LEA R44, P0, R3.reuse, R44, 0x2 ;  /* 0x0000002c032c7211 */ /* 0x050fe200078010ff */
[----:B------:R-:W-:Y:S01]  /*0f90*/  IMAD.WIDE.U32 R6, R0, UR4, RZ ;  /* 0x0000000400067c25 */ /* 0x000fe2000f8e00ff */
[----:B------:R-:W4:Y:S02]  /*0fa0*/  LDCU UR4, c[0x0][0x38c] ;  /* 0x00007180ff0477ac */ /* 0x000f240008000800 */
[C---:B------:R-:W-:Y:S01]  /*0fb0*/  LEA.HI.X R45, R3.reuse, R45, RZ, 0x2, P0 ;  /* 0x0000002d032d7211 */ /* 0x040fe200000f14ff */
[----:B------:R-:W-:Y:S01]  /*0fc0*/  IMAD.WIDE.U32 R42, R3, UR8, R4 ;  /* 0x00000008032a7c25 */ /* 0x000fe2000f8e0004 */
[----:B------:R-:W0:Y:S01]  /*0fd0*/  LDC.64 R50, c[0x0][0x3f0] ;  /* 0x0000fc00ff327b82 */ /* 0x000e220000000a00 */
[----:B------:R-:W-:-:S02]  /*0fe0*/  IADD3 R7, PT, PT, R7, R9, RZ ;  /* 0x0000000907077210 */ /* 0x000fc40007ffe0ff */
[----:B--2---:R-:W-:Y:S01]  /*0ff0*/  LEA R9, P3, R20, R22, 0x2 ;  /* 0x0000001614097211 */ /* 0x004fe200078610ff */
[----:B------:R-:W-:Y:S01]  /*1000*/  IMAD.SHL.U32 R0, R10, 0x4, RZ ;  /* 0x000000040a007824 */ /* 0x000fe200078e00ff */
[----:B------:R-:W-:Y:S01]  /*1010*/  ISETP.NE.AND P0, PT, R35, RZ, P2 ;  /* 0x000000ff2300720c */ /* 0x000fe20001705270 */
[C---:B------:R-:W-:Y:S01]  /*1020*/  IMAD.SHL.U32 R8, R6.reuse, 0x4, RZ ;  /* 0x0000000406087824 */ /* 0x040fe200078e00ff */
[----:B------:R-:W-:Y:S01]  /*1030*/  SHF.L.U64.HI R7, R6, 0x2, R7 ;  /* 0x0000000206077819 */ /* 0x000fe20000010207 */
[----:B------:R-:W2:Y:S01]  /*1040*/  LDC.64 R48, c[0x0][0x460] ;  /* 0x00011800ff307b82 */ /* 0x000ea20000000a00 */
[----:B------:R-:W-:Y:S01]  /*1050*/  LEA.HI.X R5, R20, R23, R2, 0x2, P3 ;  /* 0x0000001714057211 */ /* 0x000fe200018f1402 */
[----:B------:R-:W-:Y:S01]  /*1060*/  IMAD R6, R3, UR9, R43 ;  /* 0x0000000903067c24 */ /* 0x000fe2000f8e022b */
[----:B------:R-:W-:Y:S02]  /*1070*/  ISETP.NE.AND P3, PT, R35, RZ, P1 ;  /* 0x000000ff2300720c */ /* 0x000fe40000f65270 */
[----:B------:R-:W-:-:S02]  /*1080*/  CS2R R2, SRZ ;  /* 0x0000000000027805 */ /* 0x000fc4000001ff00 */
[----:B------:R-:W-:Y:S01]  /*1090*/  IADD3 R4, PT, PT, R12, -0x1, RZ ;  /* 0xffffffff0c047810 */ /* 0x000fe20007ffe0ff */
[----:B----4-:R-:W-:Y:S01]  /*10a0*/  UISETP.LT.AND UP0, UPT, UR4, 0x1, UPT ;  /* 0x000000010400788c */ /* 0x010fe2000bf01270 */
[----:B------:R-:W-:Y:S01]  /*10b0*/  PLOP3.LUT P1, PT, P0, P1, PT, 0x80, 0x8 ;  /* 0x000000000008781c */ /* 0x000fe20000723070 */
[----:B------:R-:W4:Y:S01]  /*10c0*/  LDC.64 R46, c[0x0][0x3b8] ;  /* 0x0000ee00ff2e7b82 */ /* 0x000f220000000a00 */
[----:B-1----:R-:W-:Y:S01]  /*10d0*/  IMAD.WIDE.U32 R40, R10, 0x10, R40 ;  /* 0x000000100a287825 */ /* 0x002fe200078e0028 */
[----:B------:R-:W-:Y:S01]  /*10e0*/  USEL UR4, UR4, 0x1, !UP0 ;  /* 0x0000000104047887 */ /* 0x000fe2000c000000 */
[----:B---3--:R-:W-:Y:S02]  /*10f0*/  SHF.L.U64.HI R36, R52, 0x2, R53 ;  /* 0x0000000234247819 */ /* 0x008fe40000010235 */
[C---:B------:R-:W-:Y:S01]  /*1100*/  IADD3 R68, PT, PT, R0.reuse, 0x1, RZ ;  /* 0x0000000100447810 */ /* 0x040fe20007ffe0ff */
[C---:B------:R-:W-:Y:S01]  /*1110*/  VIADD R66, R0.reuse, 0x2 ;  /* 0x0000000200427836 */ /* 0x040fe20000000000 */
[----:B------:R-:W-:Y:S01]  /*1120*/  IADD3 R60, PT, PT, R0, 0x3, RZ ;  /* 0x00000003003c7810 */ /* 0x000fe20007ffe0ff */
[----:B------:R-:W-:Y:S01]  /*1130*/  UIADD3 UR8, UPT, UPT, -UR4, URZ, URZ ;  /* 0x000000ff04087290 */ /* 0x000fe2000fffe1ff */
[----:B0-----:R-:W-:-:S02]  /*1140*/  SHF.L.U64.HI R37, R50, 0x2, R51 ;  /* 0x0000000232257819 */ /* 0x001fc40000010233 */
[----:B--2---:R-:W-:Y:S02]  /*1150*/  SHF.L.U64.HI R38, R48, 0x2, R49 ;  /* 0x0000000230267819 */ /* 0x004fe40000010231 */
[----:B----4-:R-:W-:-:S07]  /*1160*/  SHF.L.U64.HI R47, R46, 0x2, R47 ;  /* 0x000000022e2f7819 */ /* 0x010fce000001022f */
.L_x_1116:
[----:B0-2---:R-:W0:Y:S02]  /*1170*/  LDC.64 R20, c[0x0][0x4f8] ;  /* 0x00013e00ff147b82 */ /* 0x005e240000000a00 */
        /* <DEDUP_REMOVED lines=9> */
[----:B-1----:R-:W-:Y:S01]  /*1210*/  IMAD.MOV.U32 R29, RZ, RZ, R19 ;  /* 0x000000ffff1d7224 */ /* 0x002fe200078e0013 */
[----:B------:R-:W-:Y:S01]  /*1220*/  MOV R28, R32 ;  /* 0x00000020001c7202 */ /* 0x000fe20000000f00 */
[----:B--2---:R-:W-:Y:S01]  /*1230*/  @P0 IMAD.IADD R39, R39, 0x1, -R22 ;  /* 0x0000000127270824 */ /* 0x004fe200078e0a16 */
[----:B0-----:R-:W-:-:S04]  /*1240*/  @!P0 VIADDMNMX R39, R24, R23, R13, PT ;  /* 0x0000001718278246 */ /* 0x001fc8000380010d */
[----:B------:R-:W-:-:S13]  /*1250*/  ISETP.GE.AND P0, PT, R39, 0x1, PT ;  /* 0x000000012700780c */ /* 0x000fda0003f06270 */
[----:B------:R-:W-:Y:S05]  /*1260*/  @!P0 EXIT ;  /* 0x000000000000894d */ /* 0x000fea0003800000 */
[----:B------:R-:W-:Y:S01]  /*1270*/  BAR.SYNC.DEFER_BLOCKING 0x0 ;  /* 0x0000000000007b1d */ /* 0x000fe20000010000 */
[----:B------:R-:W-:Y:S01]  /*1280*/  MOV R32, R34 ;  /* 0x0000002200207202 */ /* 0x000fe20000000f00 */
[----:B------:R-:W-:-:S04]  /*1290*/  IMAD.WIDE.U32 R20, R10, 0x10, R28 ;  /* 0x000000100a147825 */ /* 0x000fc800078e001c */
[--C-:B------:R-:W-:Y:S02]  /*12a0*/  IMAD.WIDE.U32 R24, R10, 0x10, R32.reuse ;  /* 0x000000100a187825 */ /* 0x100fe400078e0020 */
[----:B------:R-:W2:Y:S04]  /*12b0*/  LDG.E.128 R20, desc[UR12][R20.64] ;  /* 0x0000000c14147981 */ /* 0x000ea8000c1e1d00 */
[----:B------:R-:W5:Y:S01]  /*12c0*/  LDG.E.128 R24, desc[UR12][R24.64] ;  /* 0x0000000c18187981 */ /* 0x000f62000c1e1d00 */
[----:B------:R-:W-:Y:S01]  /*12d0*/  ISETP.NE.AND P0, PT, RZ, UR11, PT ;  /* 0x0000000bff007c0c */ /* 0x000fe2000bf05270 */
[----:B------:R-:W-:-:S04]  /*12e0*/  IMAD.WIDE.U32 R32, R39, 0x4, R32 ;  /* 0x0000000427207825 */ /* 0x000fc800078e0020 */
[----:B------:R-:W-:-:S04]  /*12f0*/  IMAD.WIDE.U32 R28, R39, 0x4, R28 ;  /* 0x00000004271c7825 */ /* 0x000fc800078e001c */
[----:B------:R-:W-:Y:S01]  /*1300*/  IMAD.MOV.U32 R34, RZ, RZ, R32 ;  /* 0x000000ffff227224 */ /* 0x000fe200078e0020 */
[----:B------:R-:W-:Y:S01]  /*1310*/  MOV R32, R28 ;  /* 0x0000001c00207202 */ /* 0x000fe20000000f00 */
[----:B------:R-:W-:Y:S02]  /*1320*/  IMAD.MOV.U32 R19, RZ, RZ, R29 ;  /* 0x000000ffff137224 */ /* 0x000fe400078e001d */
[--C-:B--2---:R-:W-:Y:S01]  /*1330*/  FADD.FTZ R51, R20, R16.reuse ;  /* 0x0000001014337221 */ /* 0x104fe20000010000 */
[--C-:B------:R-:W-:Y:S01]  /*1340*/  @!P0 FADD.FTZ R72, R21, R16.reuse ;  /* 0x0000001015488221 */ /* 0x100fe20000010000 */
[--C-:B------:R-:W-:Y:S01]  /*1350*/  @!P0 FADD.FTZ R49, R22, R16.reuse ;  /* 0x0000001016318221 */ /* 0x100fe20000010000 */
[----:B------:R-:W-:Y:S01]  /*1360*/  @!P0 FADD.FTZ R70, R23, R16 ;  /* 0x0000001017468221 */ /* 0x000fe20000010000 */
[----:B------:R-:W-:Y:S06]  /*1370*/  @!P0 BRA `(.L_x_1101) ;  /* 0x00000008002c8947 */ /* 0x000fec0003800000 */
[----:B------:R-:W-:Y:S01]  /*1380*/  FSETP.GTU.FTZ.AND P5, PT, R51, 20, PT ;  /* 0x41a000003300780b */ /* 0x000fe20003fbc000 */
[--C-:B------:R-:W-:Y:S01]  /*1390*/  FADD.FTZ R72, R21, R16.reuse ;  /* 0x0000001015487221 */ /* 0x100fe20000010000 */
[--C-:B------:R-:W-:Y:S01]  /*13a0*/  FADD.FTZ R49, R22, R16.reuse ;  /* 0x0000001016317221 */ /* 0x100fe20000010000 */
[----:B------:R-:W-:Y:S01]  /*13b0*/  BSSY.RECONVERGENT B0, `(.L_x_1102) ;  /* 0x0000023000007945 */ /* 0x000fe20003800200 */
[----:B------:R-:W-:Y:S02]  /*13c0*/  FADD.FTZ R70, R23, R16 ;  /* 0x0000001017467221 */ /* 0x000fe40000010000 */
        /* <DEDUP_REMOVED lines=33> */
.L_x_1103:
[----:B------:R-:W-:Y:S05]  /*15e0*/  BSYNC.RECONVERGENT B0 ;  /* 0x0000000000007941 */ /* 0x000fea0003800200 */
.L_x_1102:
[----:B------:R-:W-:Y:S01]  /*15f0*/  BSSY.RECONVERGENT B0, `(.L_x_1104) ;  /* 0x0000021000007945 */ /* 0x000fe20003800200 */
[----:B------:R-:W-:-:S03]  /*1600*/  FSETP.GTU.FTZ.AND P5, PT, R70, 20, PT ;  /* 0x41a000004600780b */ /* 0x000fc60003fbc000 */
        /* <DEDUP_REMOVED lines=31> */
.L_x_1105:
[----:B------:R-:W-:Y:S05]  /*1800*/  BSYNC.RECONVERGENT B0 ;  /* 0x0000000000007941 */ /* 0x000fea0003800200 */
.L_x_1104:
        /* <DEDUP_REMOVED lines=32> */
.L_x_1107:
[----:B------:R-:W-:Y:S05]  /*1a10*/  BSYNC.RECONVERGENT B0 ;  /* 0x0000000000007941 */ /* 0x000fea0003800200 */
.L_x_1106:
        /* <DEDUP_REMOVED lines=32> */
.L_x_1108:
[----:B------:R-:W-:Y:S05]  /*1c20*/  BSYNC.RECONVERGENT B0 ;  /* 0x0000000000007941 */ /* 0x000fea0003800200 */
.L_x_1101:
[----:B------:R-:W0:Y:S01]  /*1c30*/  LDCU UR4, c[0x0][0x38c] ;  /* 0x00007180ff0477ac */ /* 0x000e220008000800 */
[-C--:B-----5:R-:W-:Y:S01]  /*1c40*/  FMUL.FTZ R20, R24, R15.reuse ;  /* 0x0000000f18147220 */ /* 0x0a0fe20000410000 */
[-C--:B------:R-:W-:Y:S01]  /*1c50*/  FMUL.FTZ R21, R25, R15.reuse ;  /* 0x0000000f19157220 */ /* 0x080fe20000410000 */
[-C--:B------:R-:W-:Y:S01]  /*1c60*/  FMUL.FTZ R22, R26, R15.reuse ;  /* 0x0000000f1a167220 */ /* 0x080fe20000410000 */
[----:B------:R-:W-:Y:S01]  /*1c70*/  FMUL.FTZ R23, R27, R15 ;  /* 0x0000000f1b177220 */ /* 0x000fe20000410000 */
[----:B0-----:R-:W-:Y:S01]  /*1c80*/  UISETP.GE.AND UP0, UPT, UR4, 0x1, UPT ;  /* 0x000000010400788c */ /* 0x001fe2000bf06270 */
[----:B------:R-:W-:Y:S08]  /*1c90*/  BAR.SYNC.DEFER_BLOCKING 0x0 ;  /* 0x0000000000007b1d */ /* 0x000ff00000010000 */
[----:B------:R-:W-:Y:S05]  /*1ca0*/  BRA.U !UP0, `(.L_x_1109) ;  /* 0x0000000d080c7547 */ /* 0x000fea000b800000 */
[-C--:B------:R-:W-:Y:S01]  /*1cb0*/  IABS R31, R13.reuse ;  /* 0x0000000d001f7213 */ /* 0x080fe20000000000 */
[----:B------:R-:W0:Y:S01]  /*1cc0*/  S2UR UR5, SR_CgaCtaId ;  /* 0x00000000000579c3 */ /* 0x000e220000008800 */
[----:B------:R-:W-:Y:S01]  /*1cd0*/  IADD3 R30, PT, PT, R11, -0x1, R39 ;  /* 0xffffffff0b1e7810 */ /* 0x000fe20007ffe027 */
[----:B------:R-:W-:Y:S01]  /*1ce0*/  UMOV UR4, 0x400 ;  /* 0x0000040000047882 */ /* 0x000fe20000000000 */
[----:B------:R-:W1:Y:S01]  /*1cf0*/  I2F.RP R53, R31 ;  /* 0x0000001f00357306 */ /* 0x000e620000209400 */
[----:B------:R-:W-:Y:S01]  /*1d00*/  IABS R63, R13 ;  /* 0x0000000d003f7213 */ /* 0x000fe20000000000 */
[----:B------:R-:W-:Y:S01]  /*1d10*/  FMUL.FTZ R74, R25, R72 ;  /* 0x00000048194a7220 */ /* 0x000fe20000410000 */
[----:B------:R-:W-:Y:S01]  /*1d20*/  IABS R62, R30 ;  /* 0x0000001e003e7213 */ /* 0x000fe20000000000 */
[----:B------:R-:W-:Y:S01]  /*1d30*/  FMUL.FTZ R67, R26, R49 ;  /* 0x000000311a437220 */ /* 0x000fe20000410000 */
[----:B------:R-:W-:Y:S01]  /*1d40*/  IADD3 R63, PT, PT, RZ, -R63, RZ ;  /* 0x8000003fff3f7210 */ /* 0x000fe20007ffe0ff */
[----:B------:R-:W-:Y:S01]  /*1d50*/  FMUL.FTZ R76, R27, R70 ;  /* 0x000000461b4c7220 */ /* 0x000fe20000410000 */
[----:B------:R-:W-:Y:S01]  /*1d60*/  LOP3.LUT R30, R30, R13, RZ, 0x3c, !PT ;  /* 0x0000000d1e1e7212 */ /* 0x000fe200078e3cff */
[----:B------:R-:W-:Y:S01]  /*1d70*/  IMAD.WIDE.U32 R78, R10, 0x10, R56 ;  /* 0x000000100a4e7825 */ /* 0x000fe200078e0038 */
[----:B------:R-:W-:Y:S01]  /*1d80*/  MOV R73, R18 ;  /* 0x0000001200497202 */ /* 0x000fe20000000f00 */
[----:B------:R-:W2:Y:S01]  /*1d90*/  LDCU.64 UR14, c[0x0][0x460] ;  /* 0x00008c00ff0e77ac */ /* 0x000ea20008000a00 */
[----:B------:R-:W-:Y:S01]  /*1da0*/  ISETP.GE.AND P5, PT, R30, RZ, PT ;  /* 0x000000ff1e00720c */ /* 0x000fe20003fa6270 */
[----:B------:R-:W-:Y:S01]  /*1db0*/  IMAD.WIDE.U32 R80, R10, 0x10, R58 ;  /* 0x000000100a507825 */ /* 0x000fe200078e003a */
[----:B------:R-:W-:Y:S01]  /*1dc0*/  UMOV UR7, UR8 ;  /* 0x0000000800077c82 */ /* 0x000fe20008000000 */
[----:B-1----:R-:W1:Y:S02]  /*1dd0*/  MUFU.RCP R53, R53 ;  /* 0x0000003500357308 */ /* 0x002e640000001000 */
[----:B------:R-:W-:-:S02]  /*1de0*/  IMAD.MOV.U32 R71, RZ, RZ, R9 ;  /* 0x000000ffff477224 */ /* 0x000fc400078e0009 */
[----:B------:R-:W-:Y:S02]  /*1df0*/  IMAD.MOV.U32 R82, RZ, RZ, R5 ;  /* 0x000000ffff527224 */ /* 0x000fe400078e0005 */
[----:B------:R-:W-:Y:S01]  /*1e00*/  IMAD.MOV.U32 R84, RZ, RZ, R17 ;  /* 0x000000ffff547224 */ /* 0x000fe200078e0011 */
[----:B0-----:R-:W-:-:S03]  /*1e10*/  ULEA UR5, UR5, UR4, 0x18 ;  /* 0x0000000405057291 */ /* 0x001fc6000f8ec0ff */
[----:B------:R-:W-:Y:S01]  /*1e20*/  UMOV UR4, URZ ;  /* 0x000000ff00047c82 */ /* 0x000fe20008000000 */
[----:B------:R-:W-:-:S03]  /*1e30*/  UIADD3 UR6, UPT, UPT, UR5, 0x420, URZ ;  /* 0x0000042005067890 */ /* 0x000fc6000fffe0ff */
[----:B------:R-:W-:Y:S01]  /*1e40*/  UMOV UR5, URZ ;  /* 0x000000ff00057c82 */ /* 0x000fe20008000000 */
[----:B-1----:R-:W-:Y:S01]  /*1e50*/  IADD3 R29, PT, PT, R53, 0xffffffe, RZ ;  /* 0x0ffffffe351d7810 */ /* 0x002fe20007ffe0ff */
[----:B------:R-:W-:-:S05]  /*1e60*/  FMUL.FTZ R53, R24, R51 ;  /* 0x0000003318357220 */ /* 0x000fca0000410000 */
[----:B------:R-:W0:Y:S02]  /*1e70*/  F2I.FTZ.U32.TRUNC.NTZ R29, R29 ;  /* 0x0000001d001d7305 */ /* 0x000e24000021f000 */
[----:B0-----:R-:W-:-:S04]  /*1e80*/  IMAD.MOV R28, RZ, RZ, -R29 ;  /* 0x000000ffff1c7224 */ /* 0x001fc800078e0a1d */
[----:B------:R-:W-:Y:S02]  /*1e90*/  IMAD R61, R28, R31, RZ ;  /* 0x0000001f1c3d7224 */ /* 0x000fe400078e02ff */
[----:B------:R-:W-:-:S04]  /*1ea0*/  IMAD.MOV.U32 R28, RZ, RZ, RZ ;  /* 0x000000ffff1c7224 */ /* 0x000fc800078e00ff */
[----:B------:R-:W-:Y:S01]  /*1eb0*/  IMAD.HI.U32 R61, R29, R61, R28 ;  /* 0x0000003d1d3d7227 */ /* 0x000fe200078e001c */
[----:B------:R-:W-:-:S03]  /*1ec0*/  MOV R28, R62 ;  /* 0x0000003e001c7202 */ /* 0x000fc60000000f00 */
[----:B------:R-:W-:Y:S02]  /*1ed0*/  IMAD.MOV.U32 R29, RZ, RZ, R63 ;  /* 0x000000ffff1d7224 */ /* 0x000fe400078e003f */
[----:B------:R-:W-:Y:S01]  /*1ee0*/  IMAD.HI.U32 R69, R61, R28, RZ ;  /* 0x0000001c3d457227 */ /* 0x000fe200078e00ff */
[----:B------:R-:W0:Y:S01]  /*1ef0*/  LDC.64 R62, c[0x0][0x450] ;  /* 0x00011400ff3e7b82 */ /* 0x000e220000000a00 */
[----:B------:R-:W1:Y:S02]  /*1f00*/  S2R R61, SR_LANEID ;  /* 0x00000000003d7919 */ /* 0x000e640000000000 */
        /* <DEDUP_REMOVED lines=8> */
[----:B-12---:R-:W-:-:S07]  /*1f90*/  @!P4 LOP3.LUT R69, RZ, R13, RZ, 0x33, !PT ;  /* 0x0000000dff45c212 */ /* 0x006fce00078e33ff */
.L_x_1115:
[----:B------:R-:W-:Y:S01]  /*1fa0*/  MOV R86, R71 ;  /* 0x0000004700567202 */ /* 0x000fe20000000f00 */
[----:B------:R-:W-:Y:S01]  /*1fb0*/  IMAD.MOV.U32 R87, RZ, RZ, R82 ;  /* 0x000000ffff577224 */ /* 0x000fe200078e0052 */
[----:B01----:R-:W2:Y:S04]  /*1fc0*/  LDG.E.128 R28, desc[UR12][R78.64] ;  /* 0x0000000c4e1c7981 */ /* 0x003ea8000c1e1d00 */
[----:B------:R-:W3:Y:S04]  /*1fd0*/  LDG.E R64, desc[UR12][R86.64] ;  /* 0x0000000c56407981 */ /* 0x000ee8000c1e1900 */
[----:B------:R1:W5:Y:S01]  /*1fe0*/  LDG.E.128 R24, desc[UR12][R80.64] ;  /* 0x0000000c50187981 */ /* 0x000362000c1e1d00 */
[----:B------:R-:W-:-:S02]  /*1ff0*/  ISETP.NE.AND P0, PT, R3, RZ, PT ;  /* 0x000000ff0300720c */ /* 0x000fc40003f05270 */
[-C--:B------:R-:W-:Y:S02]  /*2000*/  ISETP.GE.U32.AND P6, PT, R0, R39.reuse, PT ;  /* 0x000000270000720c */ /* 0x080fe40003fc6070 */
[-C--:B------:R-:W-:Y:S02]  /*2010*/  ISETP.GE.U32.AND P4, PT, R66, R39.reuse, PT ;  /* 0x000000274200720c */ /* 0x080fe40003f86070 */
[----:B------:R-:W-:Y:S01]  /*2020*/  ISETP.GE.U32.AND P5, PT, R68, R39, PT ;  /* 0x000000274400720c */ /* 0x000fe20003fa6070 */
[----:B---3--:R-:W-:-:S06]  /*2030*/  FMUL.FTZ R75, R64, 1.4426950216293334961 ;  /* 0x3fb8aa3b404b7820 */ /* 0x008fcc0000410000 */
[----:B------:R-:W3:Y:S01]  /*2040*/  @P0 LDS.64 R64, [UR6] ;  /* 0x00000006ff400984 */ /* 0x000ee20008000a00 */
[C---:B------:R-:W-:Y:S01]  /*2050*/  FMUL.FTZ R92, R75.reuse, R51 ;  /* 0x000000334b5c7220 */ /* 0x040fe20000410000 */
[C---:B------:R-:W-:Y:S01]  /*2060*/  FMUL.FTZ R85, R75.reuse, R72 ;  /* 0x000000484b557220 */ /* 0x040fe20000410000 */
[C---:B------:R-:W-:Y:S01]  /*2070*/  FMUL.FTZ R90, R75.reuse, R49 ;  /* 0x000000314b5a7220 */ /* 0x040fe20000410000 */
[----:B------:R-:W-:-:S03]  /*2080*/  FMUL.FTZ R83, R75, R70 ;  /* 0x000000464b537220 */ /* 0x000fc60000410000 */
[----:B------:R-:W4:Y:S01]  /*2090*/  MUFU.EX2 R92, R92 ;  /* 0x0000005c005c7308 */ /* 0x000f220000000800 */
[----:B--2---:R-:W-:-:S07]  /*20a0*/  FMUL.FTZ R28, R53, R28 ;  /* 0x0000001c351c7220 */ /* 0x004fce0000410000 */
[----:B------:R-:W2:Y:S08]  /*20b0*/  MUFU.EX2 R85, R85 ;  /* 0x0000005500557308 */ /* 0x000eb00000000800 */
[----:B------:R-:W0:Y:S08]  /*20c0*/  MUFU.EX2 R90, R90 ;  /* 0x0000005a005a7308 */ /* 0x000e300000000800 */
[----:B------:R-:W1:Y:S01]  /*20d0*/  MUFU.EX2 R83, R83 ;  /* 0x0000005300537308 */ /* 0x000e620000000800 */
[----:B------:R-:W-:Y:S01]  /*20e0*/  FMUL.FTZ R29, R74, R29 ;  /* 0x0000001d4a1d7220 */ /* 0x000fe20000410000 */
[----:B------:R-:W-:Y:S01]  /*20f0*/  FMUL.FTZ R30, R67, R30 ;  /* 0x0000001e431e7220 */ /* 0x000fe20000410000 */
[----:B------:R-:W-:Y:S01]  /*2100*/  FMUL.FTZ R31, R76, R31 ;  /* 0x0000001f4c1f7220 */ /* 0x000fe20000410000 */
[----:B------:R-:W-:-:S02]  /*2110*/  FSEL R75, R28, RZ, !P6 ;  /* 0x000000ff1c4b7208 */ /* 0x000fc40007000000 */
[----:B----4-:R-:W-:Y:S02]  /*2120*/  FSEL R92, R92, 1, !P6 ;  /* 0x3f8000005c5c7808 */ /* 0x010fe40007000000 */
[----:B------:R-:W-:Y:S02]  /*2130*/  ISETP.GE.U32.AND P6, PT, R60, R39, PT ;  /* 0x000000273c00720c */ /* 0x000fe40003fc6070 */
[----:B------:R-:W-:Y:S02]  /*2140*/  FSEL R88, R29, RZ, !P5 ;  /* 0x000000ff1d587208 */ /* 0x000fe40006800000 */
[----:B------:R-:W-:Y:S02]  /*2150*/  FSEL R77, R30, RZ, !P4 ;  /* 0x000000ff1e4d7208 */ /* 0x000fe40006000000 */
[----:B------:R-:W-:Y:S02]  /*2160*/  FSEL R86, R31, RZ, !P6 ;  /* 0x000000ff1f567208 */ /* 0x000fe40007000000 */
[----:B--2---:R-:W-:-:S02]  /*2170*/  FSEL R85, R85, 1, !P5 ;  /* 0x3f80000055557808 */ /* 0x004fc40006800000 */
[----:B0-----:R-:W-:Y:S02]  /*2180*/  FSEL R90, R90, 1, !P4 ;  /* 0x3f8000005a5a7808 */ /* 0x001fe40006000000 */
[----:B-1----:R-:W-:Y:S01]  /*2190*/  FSEL R83, R83, 1, !P6 ;  /* 0x3f80000053537808 */ /* 0x002fe20007000000 */
[----:B---3--:R-:W-:Y:S06]  /*21a0*/  @P0 BRA `(.L_x_1110) ;  /* 0x00000000002c0947 */ /* 0x008fec0003800000 */
[----:B------:R-:W-:Y:S01]  /*21b0*/  HFMA2 R64, -RZ, RZ, 1.875, 0 ;  /* 0x3f800000ff407431 */ /* 0x000fe200000001ff */
[----:B------:R-:W-:Y:S06]  /*21c0*/  @!P1 BRA `(.L_x_1111) ;  /* 0x0000000000109947 */ /* 0x000fec0003800000 */
[----:B------:R-:W-:-:S05]  /*21d0*/  IADD3 R28, P0, PT, R73, R8, RZ ;  /* 0x00000008491c7210 */ /* 0x000fca0007f1e0ff */
[----:B------:R-:W-:-:S05]  /*21e0*/  IMAD.X R29, R84, 0x1, R7, P0 ;  /* 0x00000001541d7824 */ /* 0x000fca00000e0607 */
[----:B------:R1:W5:Y:S01]  /*21f0*/  LDG.E R65, desc[UR12][R28.64] ;  /* 0x0000000c1c417981 */ /* 0x000362000c1e1900 */
[----:B------:R-:W-:Y:S05]  /*2200*/  BRA `(.L_x_1110) ;  /* 0x0000000000147947 */ /* 0x000fea0003800000 */
.L_x_1111:
[----:B------:R-:W-:Y:S01]  /*2210*/  MOV R65, RZ ;  /* 0x000000ff00417202 */ /* 0x000fe20000000f00 */
[----:B------:R-:W-:Y:S06]  /*2220*/  @!P2 BRA `(.L_x_1110) ;  /* 0x00000000000ca947 */ /* 0x000fec0003800000 */
[----:B------:R-:W-:Y:S01]  /*2230*/  IMAD.MOV.U32 R28, RZ, RZ, R73 ;  /* 0x000000ffff1c7224 */ /* 0x000fe200078e0049 */
[----:B------:R-:W-:-:S05]  /*2240*/  MOV R29, R84 ;  /* 0x00000054001d7202 */ /* 0x000fca0000000f00 */
[----:B------:R0:W5:Y:S02]  /*2250*/  LDG.E R65, desc[UR12][R28.64] ;  /* 0x0000000c1c417981 */ /* 0x000164000c1e1900 */
.L_x_1110:
[-C--:B01----:R-:W-:Y:S01]  /*2260*/  FFMA.FTZ R28, R75, R85.reuse, R88 ;  /* 0x000000554b1c7223 */ /* 0x083fe20000010058 */
[----:B------:R-:W-:Y:S01]  /*2270*/  FMUL.FTZ R29, R92, R85 ;  /* 0x000000555c1d7220 */ /* 0x000fe20000410000 */
[C---:B------:R-:W-:Y:S01]  /*2280*/  ISETP.GE.AND P0, PT, R61.reuse, 0x1, PT ;  /* 0x000000013d00780c */ /* 0x040fe20003f06270 */
[----:B------:R-:W0:Y:S01]  /*2290*/  S2UR UR10, SR_CgaCtaId ;  /* 0x00000000000a79c3 */ /* 0x000e220000008800 */
[C---:B------:R-:W-:Y:S01]  /*22a0*/  FFMA.FTZ R28, R90.reuse, R28, R77 ;  /* 0x0000001c5a1c7223 */ /* 0x040fe2000001004d */
[----:B------:R-:W-:Y:S01]  /*22b0*/  UMOV UR9, 0x400 ;  /* 0x0000040000097882 */ /* 0x000fe20000000000 */
[----:B------:R-:W-:Y:S01]  /*22c0*/  ISETP.NE.AND P4, PT, R61, RZ, PT ;  /* 0x000000ff3d00720c */ /* 0x000fe20003f85270 */
[----:B------:R-:W-:Y:S01]  /*22d0*/  BSSY.RECONVERGENT B0, `(.L_x_1112) ;  /* 0x000004e000007945 */ /* 0x000fe20003800200 */
[----:B------:R-:W-:Y:S01]  /*22e0*/  FFMA.FTZ R30, R83, R28, R86 ;  /* 0x0000001c531e7223 */ /* 0x000fe20000010056 */
[----:B------:R-:W-:Y:S01]  /*22f0*/  FMUL.FTZ R28, R90, R29 ;  /* 0x0000001d5a1c7220 */ /* 0x000fe20000410000 */
[----:B------:R-:W-:-:S03]  /*2300*/  ISETP.NE.AND P5, PT, R10, RZ, PT ;  /* 0x000000ff0a00720c */ /* 0x000fc60003fa5270 */
[----:B------:R-:W1:Y:S01]  /*2310*/  SHFL.UP PT, R31, R30, 0x1, RZ ;  /* 0x042000001e1f7989 */ /* 0x000e6200000e00ff */
[----:B------:R-:W-:-:S05]  /*2320*/  FMUL.FTZ R87, R83, R28 ;  /* 0x0000001c53577220 */ /* 0x000fca0000410000 */
[----:B------:R-:W2:Y:S01]  /*2330*/  SHFL.UP PT, R28, R87, 0x1, RZ ;  /* 0x04200000571c7989 */ /* 0x000ea200000e00ff */
[----:B0-----:R-:W-:Y:S01]  /*2340*/  ULEA UR9, UR10, UR9, 0x18 ;  /* 0x000000090a097291 */ /* 0x001fe2000f8ec0ff */
[----:B-1----:R-:W-:-:S05]  /*2350*/  FFMA.FTZ R31, R87, R31, R30 ;  /* 0x0000001f571f7223 */ /* 0x002fca000001001e */
[----:B------:R-:W-:Y:S01]  /*2360*/  FSEL R31, R30, R31, !P0 ;  /* 0x0000001f1e1f7208 */ /* 0x000fe20004000000 */
[----:B--2---:R-:W-:Y:S01]  /*2370*/  @P0 FMUL.FTZ R87, R87, R28 ;  /* 0x0000001c57570220 */ /* 0x004fe20000410000 */
        /* <DEDUP_REMOVED lines=44> */
[----:B------:R-:W-:-:S05]  /*2640*/  FMUL.FTZ R30, R30, R64 ;  /* 0x000000401e1e7220 */ /* 0x000fca0000410000 */
[----:B------:R0:W-:Y:S01]  /*2650*/  STS.64 [UR6], R30 ;  /* 0x0000001eff007988 */ /* 0x0001e20008000a06 */
[----:B------:R-:W-:Y:S05]  /*2660*/  @!P3 BRA `(.L_x_1114) ;  /* 0x00000000003cb947 */ /* 0x000fea0003800000 */
[----:B------:R-:W-:-:S13]  /*2670*/  ISETP.NE.AND P0, PT, R3, R4, PT ;  /* 0x000000040300720c */ /* 0x000fda0003f05270 */
[----:B------:R-:W2:Y:S02]  /*2680*/  @!P0 LDG.E R91, desc[UR12][R44.64] ;  /* 0x0000000c2c5b8981 */ /* 0x000ea4000c1e1900 */
[----:B--2---:R-:W-:-:S05]  /*2690*/  @!P0 IMAD.WIDE R90, R91, 0x4, R54 ;  /* 0x000000045b5a8825 */ /* 0x004fca00078e0236 */
[----:B0-----:R-:W2:Y:S01]  /*26a0*/  @!P0 LDG.E R30, desc[UR12][R90.64] ;  /* 0x0000000c5a1e8981 */ /* 0x001ea2000c1e1900 */
        /* <DEDUP_REMOVED lines=11> */
.L_x_1114:
[----:B------:R-:W-:-:S04]  /*2760*/  ISETP.NE.AND P0, PT, R3, R4, PT ;  /* 0x000000040300720c */ /* 0x000fc80003f05270 */
[----:B------:R-:W-:-:S13]  /*2770*/  ISETP.NE.OR P0, PT, R35, RZ, P0 ;  /* 0x000000ff2300720c */ /* 0x000fda0000705670 */
[----:B------:R-:W-:Y:S01]  /*2780*/  @!P0 MOV R28, R73 ;  /* 0x00000049001c8202 */ /* 0x000fe20000000f00 */
[----:B------:R-:W-:-:S05]  /*2790*/  @!P0 IMAD.MOV.U32 R29, RZ, RZ, R84 ;  /* 0x000000ffff1d8224 */ /* 0x000fca00078e0054 */
[----:B------:R1:W-:Y:S02]  /*27a0*/  @!P0 STG.E desc[UR12][R28.64], R31 ;  /* 0x0000001f1c008986 */ /* 0x0003e4000c10190c */
.L_x_1113:
[----:B------:R-:W-:Y:S05]  /*27b0*/  BSYNC.RECONVERGENT B0 ;  /* 0x0000000000007941 */ /* 0x000fea0003800200 */
.L_x_1112:
        /* <DEDUP_REMOVED lines=18> */
.L_x_1109:
[----:B------:R-:W-:Y:S01]  /*28e0*/  BAR.SYNC.DEFER_BLOCKING 0x0 ;  /* 0x0000000000007b1d */ /* 0x000fe20000010000 */
[----:B------:R-:W-:Y:S01]  /*28f0*/  IADD3 R25, P0, PT, R2, R42, RZ ;  /* 0x0000002a02197210 */ /* 0x000fe20007f1e0ff */
[----:B------:R-:W-:Y:S01]  /*2900*/  VIADD R3, R3, 0x1 ;  /* 0x0000000103037836 */ /* 0x000fe20000000000 */
[C---:B------:R-:W-:Y:S01]  /*2910*/  IADD3 R11, PT, PT, R39.reuse, R11, RZ ;  /* 0x0000000b270b7210 */ /* 0x040fe20007ffe0ff */
[----:B------:R-:W-:Y:S01]  /*2920*/  IMAD.WIDE.U32 R56, R39, 0x4, R56 ;  /* 0x0000000427387825 */ /* 0x000fe200078e0038 */
[----:B------:R-:W-:Y:S02]  /*2930*/  IADD3.X R26, PT, PT, RZ, R6, RZ, P0, !PT ;  /* 0x00000006ff1a7210 */ /* 0x000fe400007fe4ff */
[----:B------:R-:W-:Y:S01]  /*2940*/  LEA R24, P0, R25, R40, 0x2 ;  /* 0x0000002819187211 */ /* 0x000fe200078010ff */
[C---:B------:R-:W-:Y:S01]  /*2950*/  IMAD.WIDE.U32 R58, R39.reuse, 0x4, R58 ;  /* 0x00000004273a7825 */ /* 0x040fe200078e003a */
[----:B------:R-:W-:Y:S02]  /*2960*/  IADD3 R2, PT, PT, R39, R2, RZ ;  /* 0x0000000227027210 */ /* 0x000fe40007ffe0ff */
[----:B------:R-:W-:-:S02]  /*2970*/  LEA.HI.X R25, R25, R41, R26, 0x2, P0 ;  /* 0x0000002919197211 */ /* 0x000fc400000f141a */
[----:B------:R-:W-:-:S03]  /*2980*/  ISETP.NE.AND P0, PT, R3, R12, PT ;  /* 0x0000000c0300720c */ /* 0x000fc60003f05270 */
[----:B------:R2:W-:Y:S10]  /*2990*/  STG.E.128 desc[UR12][R24.64], R20 ;  /* 0x0000001418007986 */ /* 0x0005f4000c101d0c */
[----:B------:R-:W-:Y:S05]  /*29a0*/  @P0 BRA `(.L_x_1116) ;  /* 0xffffffe400f00947 */ /* 0x000fea000383ffff */
[----:B------:R-:W-:Y:S05]  /*29b0*/  EXIT ;  /* 0x000000000000794d */ /* 0x000fea0003800000 */
.L_x_1117:
        /* <DEDUP_REMOVED lines=12> */
.L_x_7960:


//--------------------- .text._Z25selective_scan_fwd_kernelI32Selective_Scan_fwd_kernel_traitsILi32ELi4ELi1ELb1ELb1ELb1ELb0ELb1EfffEEv13SSMParamsBase --------------------------
	.section	.text._Z25selective_scan_fwd_kernelI32Selective_Scan_fwd_kernel_traitsILi32ELi4ELi1ELb1ELb1ELb1ELb0ELb1EfffEEv13SSMParamsBase,"ax",@progbits
	.align	128
        .global         _Z25selective_scan_fwd_kernelI32Selective_Scan_fwd_kernel_traitsILi32ELi4ELi1ELb1ELb1ELb1ELb0ELb1EfffEEv13SSMParamsBase
        .type           _Z25selective_scan_fwd_kernelI32Selective_Scan_fwd_kernel_traitsILi32ELi4ELi1ELb1ELb1ELb1ELb0ELb1EfffEEv13SSMParamsBase,@function
        .size           _Z25selective_scan_fwd_kernelI32Selective_Scan_fwd_kernel_traitsILi32ELi4ELi1ELb1ELb1ELb1ELb0ELb1EfffEEv13SSMParamsBase,(.L_x_7961 - _Z25selective_scan_fwd_kernelI32Selective_Scan_fwd_kernel_traitsILi32ELi4ELi1ELb1ELb1ELb1ELb0ELb1EfffEEv13SSMParamsBase)
        .other          _Z25selective_scan_fwd_kernelI32Selective_Scan_fwd_kernel_traitsILi32ELi4ELi1ELb1ELb1ELb1ELb0ELb1EfffEEv13SSMParamsBase,@"STO_CUDA_ENTRY STV_DEFAULT"
_Z25selective_scan_fwd_kernelI32Selective_Scan_fwd_kernel_traitsILi32ELi4ELi1ELb1ELb1ELb1ELb0ELb1EfffEEv13SSMParamsBase:
.text._Z25selective_scan_fwd_kernelI32Selective_Scan_fwd_kernel_traitsILi32ELi4ELi1ELb1ELb1ELb1ELb0ELb1EfffEEv13SSMParamsBase:
        /* <DEDUP_REMOVED lines=42> */
.L_x_1118:
        /* <DEDUP_REMOVED lines=92> */
.L_x_1119:
        /* <DEDUP_REMOVED lines=11> */
.L_x_1120:
        /* <DEDUP_REMOVED lines=70> */
.L_x_1121:
        /* <DEDUP_REMOVED lines=29> */
.L_x_1122:
        /* <DEDUP_REMOVED lines=35> */
.L_x_1138:
        /* <DEDUP_REMOVED lines=97> */
.L_x_1124:
[----:B------:R-:W-:Y:S05]  /*1780*/  BSYNC.RECONVERGENT B0 ;  /* 0x0000000000007941 */ /* 0x000fea0003800200 */
.L_x_1123:
        /* <DEDUP_REMOVED lines=36> */
.L_x_1126:
[----:B------:R-:W-:Y:S05]  /*19d0*/  BSYNC.RECONVERGENT B0 ;  /* 0x0000000000007941 */ /* 0x000fea0003800200 */
.L_x_1125:
        /* <DEDUP_REMOVED lines=32> */
.L_x_1128:
[----:B------:R-:W-:Y:S05]  /*1be0*/  BSYNC.RECONVERGENT B0 ;  /* 0x0000000000007941 */ /* 0x000fea0003800200 */
.L_x_1127:
        /* <DEDUP_REMOVED lines=32> */
.L_x_1130:
[----:B------:R-:W-:Y:S05]  /*1df0*/  BSYNC.RECONVERGENT B0 ;  /* 0x0000000000007941 */ /* 0x000fea0003800200 */
.L_x_1129:
        /* <DEDUP_REMOVED lines=70> */
.L_x_1137:
        /* <DEDUP_REMOVED lines=73> */
.L_x_1133:
[----:B------:R-:W-:Y:S01]  /*26f0*/  MOV R41, RZ ;  /* 0x000000ff00297202 */ /* 0x000fe20000000f00 */
[----:B------:R-:W-:Y:S06]  /*2700*/  @!P2 BRA `(.L_x_1132) ;  /* 0x00000000000ca947 */ /* 0x000fec0003800000 */
[----:B------:R-:W-:-:S05]  /*2710*/  IADD3 R12, P0, PT, R54, R99, RZ ;  /* 0x00000063360c7210 */ /* 0x000fca0007f1e0ff */
[----:B------:R-:W-:-:S05]  /*2720*/  IMAD.X R13, R53, 0x1, R82, P0 ;  /* 0x00000001350d7824 */ /* 0x000fca00000e0652 */
[----:B------:R1:W5:Y:S03]  /*2730*/  LDG.E R41, desc[UR10][R12.64] ;  /* 0x0000000a0c297981 */ /* 0x000366000c1e1900 */
.L_x_1132:
        /* <DEDUP_REMOVED lines=82> */
.L_x_1136:
[----:B------:R-:W-:-:S04]  /*2c60*/  ISETP.NE.AND P0, PT, R89, R66, PT ;  /* 0x000000425900720c */ /* 0x000fc80003f05270 */
[----:B------:R-:W-:-:S13]  /*2c70*/  ISETP.NE.OR P0, PT, R12, RZ, P0 ;  /* 0x000000ff0c00720c */ /* 0x000fda0000705670 */
[----:B------:R-:W-:-:S05]  /*2c80*/  @!P0 IADD3 R12, P3, PT, R54, R99, RZ ;  /* 0x00000063360c8210 */ /* 0x000fca0007f7e0ff */
[----:B------:R-:W-:-:S05]  /*2c90*/  @!P0 IMAD.X R13, R53, 0x1, R82, P3 ;  /* 0x00000001350d8824 */ /* 0x000fca00018e0652 */
[----:B------:R0:W-:Y:S03]  /*2ca0*/  @!P0 STG.E desc[UR10][R12.64], R41 ;  /* 0x000000290c008986 */ /* 0x0001e6000c10190a */
.L_x_1135:
[----:B------:R-:W-:Y:S05]  /*2cb0*/  BSYNC.RECONVERGENT B0 ;  /* 0x0000000000007941 */ /* 0x000fea0003800200 */
.L_x_1134:
        /* <DEDUP_REMOVED lines=18> */
.L_x_1131:
        /* <DEDUP_REMOVED lines=32> */
.L_x_1139:
        /* <DEDUP_REMOVED lines=10> */
.L_x_7961:


//--------------------- .text._Z25selective_scan_fwd_kernelI32Selective_Scan_fwd_kernel_traitsILi32ELi4ELi1ELb1ELb1ELb1ELb1ELb0EfffEEv13SSMParamsBase --------------------------
	.section	.text._Z25selective_scan_fwd_kernelI32Selective_Scan_fwd_kernel_traitsILi32ELi4ELi1ELb1ELb1ELb1ELb1ELb0EfffEEv13SSMParamsBase,"ax",@progbits
	.align	128
        .global         _Z25selective_scan_fwd_kernelI32Selective_Scan_fwd_kernel_traitsILi32ELi4ELi1ELb1ELb1ELb1ELb1ELb0EfffEEv13SSMParamsBase
        .type           _Z25selective_scan_fwd_kernelI32Selective_Scan_fwd_kernel_traitsILi32ELi4ELi1ELb1ELb1ELb1ELb1ELb0EfffEEv13SSMParamsBase,@function
        .size           _Z25selective_scan_fwd_kernelI32Selective_Scan_fwd_kernel_traitsILi32ELi4ELi1ELb1ELb1ELb1ELb1ELb0EfffEEv13SSMParamsBase,(.L_x_7962 - _Z25selective_scan_fwd_kernelI32Selective_Scan_fwd_kernel_traitsILi32ELi4ELi1ELb1ELb1ELb1ELb1ELb0EfffEEv13SSMParamsBase)
        .other          _Z25selective_scan_fwd_kernelI32Selective_Scan_fwd_kernel_traitsILi32ELi4ELi1ELb1ELb1ELb1ELb1ELb0EfffEEv13SSMParamsBase,@"STO_CUDA_ENTRY STV_DEFAULT"
_Z25selective_scan_fwd_kernelI32Selective_Scan_fwd_kernel_traitsILi32ELi4ELi1ELb1ELb1ELb1ELb1ELb0EfffEEv13SSMParamsBase:
.text._Z25selective_scan_fwd_kernelI32Selective_Scan_fwd_kernel_traitsILi32ELi4ELi1ELb1ELb1ELb1ELb1ELb0EfffEEv13SSMParamsBase:
        /* <DEDUP_REMOVED lines=37> */
.L_x_1140:
        /* <DEDUP_REMOVED lines=16> */
[----:B------:R-:W4:Y:S08]  /*0350*/  LDC.U8 R81, c[0x0][0x3a9] ;  /* 0x0000ea40ff517b82 */ /* 0x000f300000000000 */
[----:B------:R-:W2:Y:S01]  /*0360*/  LDC.64 R38, c[0x0][0x3d8] ;  /* 0x0000f600ff267b82 */ /* 0x000ea20000000a00 */
[----:B-1----:R-:W-:-:S04]  /*0370*/  IADD3 R6, PT, PT, R8, 0xffffffe, RZ ;  /* 0x0ffffffe08067810 */ /* 0x002fc80007ffe0ff */
[----:B------:R1:W3:Y:S03]  /*0380*/  F2I.FTZ.U32.TRUNC.NTZ R7, R6 ;  /* 0x0000000600077305 */ /* 0x0002e6000021f000 */
[----:B------:R-:W2:Y:S01]  /*0390*/  LDC.64 R40, c[0x0][0x3f8] ;  /* 0x0000fe00ff287b82 */ /* 0x000ea20000000a00 */
[----:B-1----:R-:W-:-:S07]  /*03a0*/  HFMA2 R6, -RZ, RZ, 0, 0 ;  /* 0x00000000ff067431 */ /* 0x002fce00000001ff */
        /* <DEDUP_REMOVED lines=8> */
[----:B------:R-:W0:Y:S02]  /*0430*/  LDC.64 R12, c[0x0][0x400] ;  /* 0x00010000ff0c7b82 */ /* 0x000e240000000a00 */
[----:B------:R-:W-:-:S05]  /*0440*/  IADD3 R7, PT, PT, -R8, RZ, RZ ;  /* 0x000000ff08077210 */ /* 0x000fca0007ffe1ff */
[C---:B------:R-:W-:Y:S01]  /*0450*/  IMAD R9, R14.reuse, R7, R9 ;  /* 0x000000070e097224 */ /* 0x040fe200078e0209 */
[----:B------:R-:W3:Y:S04]  /*0460*/  LDC.64 R28, c[0x0][0x480] ;  /* 0x00012000ff1c7b82 */ /* 0x000ee80000000a00 */
[----:B------:R-:W-:Y:S01]  /*0470*/  ISETP.GT.U32.AND P4, PT, R14, R9, PT ;  /* 0x000000090e00720c */ /* 0x000fe20003f84070 */
[----:B0-----:R-:W-:-:S12]  /*0480*/  IMAD.WIDE.U32 R6, R3, R12, RZ ;  /* 0x0000000c03067225 */ /* 0x001fd800078e00ff */
[----:B------:R-:W-:Y:S01]  /*0490*/  @!P4 IADD3 R8, PT, PT, R8, 0x1, RZ ;  /* 0x000000010808c810 */ /* 0x000fe20007ffe0ff */
[----:B------:R-:W-:Y:S01]  /*04a0*/  @!P4 IMAD.IADD R9, R9, 0x1, -R14 ;  /* 0x000000010909c824 */ /* 0x000fe200078e0a0e */
[----:B------:R-:W-:Y:S01]  /*04b0*/  ISETP.NE.AND P4, PT, R11, RZ, PT ;  /* 0x000000ff0b00720c */ /* 0x000fe20003f85270 */
[C---:B------:R-:W-:Y:S02]  /*04c0*/  IMAD R7, R3.reuse, R13, R7 ;  /* 0x0000000d03077224 */ /* 0x040fe400078e0207 */
[----:B-----5:R-:W-:Y:S01]  /*04d0*/  IMAD.WIDE.U32 R12, R3, R26, RZ ;  /* 0x0000001a030c7225 */ /* 0x020fe200078e00ff */
[----:B------:R-:W-:Y:S02]  /*04e0*/  ISETP.GE.U32.AND P5, PT, R9, R14, PT ;  /* 0x0000000e0900720c */ /* 0x000fe40003fa6070 */
[C---:B------:R-:W-:Y:S01]  /*04f0*/  LOP3.LUT R9, R0.reuse, R11, RZ, 0x3c, !PT ;  /* 0x0000000b00097212 */ /* 0x040fe200078e3cff */
[----:B------:R-:W-:-:S03]  /*0500*/  IMAD.WIDE.U32 R6, R0, R64, R6 ;  /* 0x0000004000067225 */ /* 0x000fc600078e0006 */
[----:B------:R-:W-:Y:S01]  /*0510*/  ISETP.GE.AND P3, PT, R9, RZ, PT ;  /* 0x000000ff0900720c */ /* 0x000fe20003f66270 */
[----:B------:R-:W-:Y:S02]  /*0520*/  IMAD R65, R0, R65, R7 ;  /* 0x0000004100417224 */ /* 0x000fe400078e0207 */
[----:B------:R-:W-:-:S04]  /*0530*/  IMAD R13, R3, R27, R13 ;  /* 0x0000001b030d7224 */ /* 0x000fc800078e020d */
[----:B------:R-:W-:Y:S01]  /*0540*/  @P5 VIADD R8, R8, 0x1 ;  /* 0x0000000108085836 */ /* 0x000fe20000000000 */
[----:B----4-:R-:W-:-:S04]  /*0550*/  ISETP.NE.AND P5, PT, R81, RZ, PT ;  /* 0x000000ff5100720c */ /* 0x010fc80003fa5270 */
[----:B------:R-:W-:Y:S01]  /*0560*/  MOV R15, R8 ;  /* 0x00000008000f7202 */ /* 0x000fe20000000f00 */
[----:B------:R-:W-:-:S04]  /*0570*/  IMAD.WIDE.U32 R8, R3, R18, RZ ;  /* 0x0000001203087225 */ /* 0x000fc800078e00ff */
[----:B------:R-:W-:Y:S01]  /*0580*/  @!P3 IMAD.MOV R15, RZ, RZ, -R15 ;  /* 0x000000ffff0fb224 */ /* 0x000fe200078e0a0f */
[C---:B------:R-:W-:Y:S01]  /*0590*/  LEA R64, P3, R6.reuse, R16, 0x2 ;  /* 0x0000001006407211 */ /* 0x040fe200078610ff */
[C---:B------:R-:W-:Y:S01]  /*05a0*/  IMAD R9, R3.reuse, R19, R9 ;  /* 0x0000001303097224 */ /* 0x040fe200078e0209 */
[----:B------:R-:W-:Y:S01]  /*05b0*/  @!P4 LOP3.LUT R15, RZ, R11, RZ, 0x33, !PT ;  /* 0x0000000bff0fc212 */ /* 0x000fe200078e33ff */
[C---:B--2---:R-:W-:Y:S01]  /*05c0*/  IMAD.WIDE.U32 R10, R3.reuse, R22, RZ ;  /* 0x00000016030a7225 */ /* 0x044fe200078e00ff */
[----:B------:R-:W-:Y:S02]  /*05d0*/  LEA.HI.X R65, R6, R17, R65, 0x2, P3 ;  /* 0x0000001106417211 */ /* 0x000fe400018f1441 */
[----:B------:R-:W-:Y:S01]  /*05e0*/  SHF.R.S32.HI R17, RZ, 0x1f, R15 ;  /* 0x0000001fff117819 */ /* 0x000fe2000001140f */
[----:B------:R-:W-:Y:S02]  /*05f0*/  IMAD R11, R3, R23, R11 ;  /* 0x00000017030b7224 */ /* 0x000fe400078e020b */
[----:B-1----:R-:W-:-:S04]  /*0600*/  IMAD.WIDE.U32 R6, R0, R62, R8 ;  /* 0x0000003e00067225 */ /* 0x002fc800078e0008 */
[C---:B------:R-:W-:Y:S01]  /*0610*/  IMAD R14, R17.reuse, R38, RZ ;  /* 0x00000026110e7224 */ /* 0x040fe200078e02ff */
[----:B---3--:R-:W-:Y:S01]  /*0620*/  LEA R62, P3, R6, R20, 0x2 ;  /* 0x00000014063e7211 */ /* 0x008fe200078610ff */
        /* <DEDUP_REMOVED lines=21> */
.L_x_1141:
        /* <DEDUP_REMOVED lines=11> */
.L_x_1142:
[----:B------:R-:W-:Y:S01]  /*0830*/  PLOP3.LUT P1, PT, P1, P0, PT, 0x20, 0x2 ;  /* 0x000000000002781c */ /* 0x000fe20000f20470 */
[----:B------:R-:W0:Y:S03]  /*0840*/  LDC.64 R16, c[0x0][0x468] ;  /* 0x00011a00ff107b82 */ /* 0x000e260000000a00 */
[----:B------:R-:W-:-:S05]  /*0850*/  ISETP.EQ.OR P6, PT, R81, RZ, !P1 ;  /* 0x000000ff5100720c */ /* 0x000fca0004fc2670 */
[----:B------:R-:W1:Y:S08]  /*0860*/  LDC.64 R10, c[0x0][0x488] ;  /* 0x00012200ff0a7b82 */ /* 0x000e700000000a00 */
[----:B------:R-:W2:Y:S08]  /*0870*/  @!P6 LDC.64 R8, c[0x0][0x4f0] ;  /* 0x00013c00ff08eb82 */ /* 0x000eb00000000a00 */
[----:B------:R-:W3:Y:S01]  /*0880*/  LDC.64 R12, c[0x0][0x4a0] ;  /* 0x00012800ff0c7b82 */ /* 0x000ee20000000a00 */
[----:B------:R-:W-:-:S07]  /*0890*/  CS2R R58, SRZ ;  /* 0x00000000003a7805 */ /* 0x000fce000001ff00 */
[----:B------:R-:W4:Y:S01]  /*08a0*/  LDC.64 R14, c[0x0][0x4e0] ;  /* 0x00013800ff0e7b82 */ /* 0x000f220000000a00 */
[----:B--2---:R-:W-:-:S07]  /*08b0*/  @!P6 LEA R8, P3, R3, R8, 0x2 ;  /* 0x000000080308e211 */ /* 0x004fce00078610ff */
        /* <DEDUP_REMOVED lines=18> */
[----:B------:R-:W-:-:S04]  /*09e0*/  @P3 LEA R6, P6, R0, R10, 0x2 ;  /* 0x0000000a00063211 */ /* 0x000fc800078c10ff */
[C---:B------:R-:W-:Y:S02]  /*09f0*/  @P3 LEA.HI.X R7, R0.reuse, R11, RZ, 0x2, P6 ;  /* 0x0000000b00073211 */ /* 0x040fe400030f14ff */
[C---:B------:R-:W-:Y:S01]  /*0a00*/  @P4 LEA R8, P6, R0.reuse, R12, 0x2 ;  /* 0x0000000c00084211 */ /* 0x040fe200078c10ff */
[----:B0-----:R-:W0:Y:S03]  /*0a10*/  LDC.64 R4, c[0x0][0x4f8] ;  /* 0x00013e00ff047b82 */ /* 0x001e260000000a00 */
[----:B------:R-:W-:Y:S01]  /*0a20*/  @P4 LEA.HI.X R9, R0, R13, RZ, 0x2, P6 ;  /* 0x0000000d00094211 */ /* 0x000fe200030f14ff */
[----:B------:R-:W-:Y:S01]  /*0a30*/  IMAD.MOV.U32 R13, RZ, RZ, RZ ;  /* 0x000000ffff0d7224 */ /* 0x000fe200078e00ff */
[C---:B------:R-:W-:Y:S01]  /*0a40*/  @!P0 LEA R10, P6, R3.reuse, R14, 0x2 ;  /* 0x0000000e030a8211 */ /* 0x040fe200078c10ff */
[----:B------:R1:W5:Y:S03]  /*0a50*/  @P3 LDG.E R59, desc[UR12][R6.64] ;  /* 0x0000000c063b3981 */ /* 0x000366000c1e1900 */
[----:B------:R-:W-:Y:S01]  /*0a60*/  @!P0 LEA.HI.X R11, R3, R15, RZ, 0x2, P6 ;  /* 0x0000000f030b8211 */ /* 0x000fe200030f14ff */
[----:B------:R1:W5:Y:S01]  /*0a70*/  @P4 LDG.E R58, desc[UR12][R8.64] ;  /* 0x0000000c083a4981 */ /* 0x000362000c1e1900 */
[----:B------:R-:W2:Y:S03]  /*0a80*/  LDC.64 R14, c[0x0][0x500] ;  /* 0x00014000ff0e7b82 */ /* 0x000ea60000000a00 */
[----:B------:R1:W5:Y:S01]  /*0a90*/  @!P0 LDG.E R13, desc[UR12][R10.64] ;  /* 0x0000000c0a0d8981 */ /* 0x000362000c1e1900 */
[----:B0-----:R-:W-:-:S02]  /*0aa0*/  ISETP.EQ.U32.AND P3, PT, R4, RZ, PT ;  /* 0x000000ff0400720c */ /* 0x001fc40003f62070 */
        /* <DEDUP_REMOVED lines=29> */
.L_x_1143:
[-C--:B------:R-:W-:Y:S01]  /*0c80*/  IABS R9, R56.reuse ;  /* 0x0000003800097213 */ /* 0x080fe20000000000 */
[----:B------:R-:W0:Y:S01]  /*0c90*/  LDC R7, c[0x0][0x388] ;  /* 0x0000e200ff077b82 */ /* 0x000e220000000800 */
[----:B------:R-:W-:Y:S01]  /*0ca0*/  IABS R10, R56 ;  /* 0x00000038000a7213 */ /* 0x000fe20000000000 */
[----:B------:R-:W-:Y:S01]  /*0cb0*/  IMAD.MOV.U32 R54, RZ, RZ, RZ ;  /* 0x000000ffff367224 */ /* 0x000fe200078e00ff */
        /* <DEDUP_REMOVED lines=10> */
[----:B0-----:R-:W-:Y:S01]  /*0d60*/  HFMA2 R4, -RZ, RZ, 0, 0 ;  /* 0x00000000ff047431 */ /* 0x001fe200000001ff */
        /* <DEDUP_REMOVED lines=15> */
.L_x_1144:
[----:B------:R-:W-:-:S13]  /*0e60*/  ISETP.GE.AND P0, PT, R55, 0x1, PT ;  /* 0x000000013700780c */ /* 0x000fda0003f06270 */
[----:B------:R-:W-:Y:S05]  /*0e70*/  @!P0 EXIT ;  /* 0x000000000000894d */ /* 0x000fea0003800000 */
[----:B------:R-:W0:Y:S01]  /*0e80*/  LDCU.128 UR4, c[0x0][0x430] ;  /* 0x00008600ff0477ac */ /* 0x000e220008000c00 */
[----:B-----5:R-:W1:Y:S01]  /*0e90*/  LDC.64 R12, c[0x0][0x3b0] ;  /* 0x0000ec00ff0c7b82 */ /* 0x020e620000000a00 */
[----:B------:R-:W2:Y:S01]  /*0ea0*/  S2R R53, SR_TID.X ;  /* 0x0000000000357919 */ /* 0x000ea20000002100 */
[----:B------:R-:W-:Y:S01]  /*0eb0*/  SHF.R.S32.HI R10, RZ, 0x1f, R2 ;  /* 0x0000001fff0a7819 */ /* 0x000fe20000011402 */
[----:B------:R-:W3:Y:S01]  /*0ec0*/  LDCU.128 UR8, c[0x0][0x420] ;  /* 0x00008400ff0877ac */ /* 0x000ee20008000c00 */
[----:B------:R-:W-:Y:S01]  /*0ed0*/  CS2R R46, SRZ ;  /* 0x00000000002e7805 */ /* 0x000fe2000001ff00 */
[----:B------:R-:W4:Y:S03]  /*0ee0*/  LDCU.128 UR16, c[0x0][0x440] ;  /* 0x00008800ff1077ac */ /* 0x000f260008000c00 */
[----:B------:R-:W2:Y:S01]  /*0ef0*/  LDC.64 R14, c[0x0][0x470] ;  /* 0x00011c00ff0e7b82 */ /* 0x000ea20000000a00 */
[----:B------:R-:W1:Y:S07]  /*0f00*/  LDCU.64 UR14, c[0x0][0x450] ;  /* 0x00008a00ff0e77ac */ /* 0x000e6e0008000a00 */
[----:B------:R-:W2:Y:S01]  /*0f10*/  LDC.64 R20, c[0x0][0x4e8] ;  /* 0x00013a00ff147b82 */ /* 0x000ea20000000a00 */
[----:B0-----:R-:W-:-:S04]  /*0f20*/  IMAD.WIDE.U32 R4, R0, UR6, RZ ;  /* 0x0000000600047c25 */ /* 0x001fc8000f8e00ff */
[C---:B------:R-:W-:Y:S02]  /*0f30*/  IMAD R5, R0.reuse, UR7, R5 ;  /* 0x0000000700057c24 */ /* 0x040fe4000f8e0205 */
[C---:B---3--:R-:W-:Y:S01]  /*0f40*/  IMAD.WIDE.U32 R6, R0.reuse, UR10, RZ ;  /* 0x0000000a00067c25 */ /* 0x048fe2000f8e00ff */
[----:B------:R-:W0:Y:S03]  /*0f50*/  LDC.64 R18, c[0x0][0x4a8] ;  /* 0x00012a00ff127b82 */ /* 0x000e260000000a00 */
[----:B------:R-:W-:Y:S01]  /*0f60*/  IMAD.WIDE.U32 R34, R3, UR4, R4 ;  /* 0x0000000403227c25 */ /* 0x000fe2000f8e0004 */
[----:B------:R-:W3:Y:S03]  /*0f70*/  LDCU UR4, c[0x0][0x38c] ;  /* 0x00007180ff0477ac */ /* 0x000ee60008000800 */
[C---:B----4-:R-:W-:Y:S01]  /*0f80*/  IMAD.WIDE.U32 R8, R0.reuse, UR18, RZ ;  /* 0x0000001200087c25 */ /* 0x050fe2000f8e00ff */
[----:B------:R-:W4:Y:S03]  /*0f90*/  LDC.64 R16, c[0x0][0x4b8] ;  /* 0x00012e00ff107b82 */ /* 0x000f260000000a00 */
[----:B-1----:R-:W-:-:S04]  /*0fa0*/  IMAD.WIDE.U32 R48, R0, R12, RZ ;  /* 0x0000000c00307225 */ /* 0x002fc800078e00ff */
[----:B------:R-:W-:Y:S01]  /*0fb0*/  IMAD R11, R10, UR14, RZ ;  /* 0x0000000e0a0b7c24 */ /* 0x000fe2000f8e02ff */
[----:B------:R-:W1:Y:S01]  /*0fc0*/  LDC.64 R4, c[0x0][0x4c0] ;  /* 0x00013000ff047b82 */ /* 0x000e620000000a00 */
[----:B------:R-:W-:Y:S01]  /*0fd0*/  IMAD R7, R0, UR11, R7 ;  /* 0x0000000b00077c24 */ /* 0x000fe2000f8e0207 */
[----:B--2---:R-:W-:Y:S01]  /*0fe0*/  LEA R50, P3, R48, R14, 0x2 ;  /* 0x0000000e30327211 */ /* 0x004fe200078610ff */
[C---:B------:R-:W-:Y:S01]  /*0ff0*/  IMAD R9, R0.reuse, UR19, R9 ;  /* 0x0000001300097c24 */ /* 0x040fe2000f8e0209 */
[C---:B------:R-:W-:Y:S01]  /*1000*/  LEA R20, P0, R3.reuse, R20, 0x2 ;  /* 0x0000001403147211 */ /* 0x040fe200078010ff */
[----:B------:R-:W-:Y:S01]  /*1010*/  IMAD R0, R0, R13, R49 ;  /* 0x0000000d00007224 */ /* 0x000fe200078e0231 */
[----:B---3--:R-:W-:Y:S01]  /*1020*/  UISETP.LT.AND UP0, UPT, UR4, 0x1, UPT ;  /* 0x000000010400788c */ /* 0x008fe2000bf01270 */
[C---:B------:R-:W-:Y:S01]  /*1030*/  IMAD R51, R2.reuse, UR15, R11 ;  /* 0x0000000f02337c24 */ /* 0x040fe2000f8e020b */
[----:B------:R-:W2:Y:S01]  /*1040*/  LDC.64 R32, c[0x0][0x3d0] ;  /* 0x0000f400ff207b82 */ /* 0x000ea20000000a00 */
[----:B------:R-:W-:Y:S01]  /*1050*/  IMAD.WIDE.U32 R10, R2, UR14, RZ ;  /* 0x0000000e020a7c25 */ /* 0x000fe2000f8e00ff */
[----:B------:R-:W-:Y:S01]  /*1060*/  LEA.HI.X R48, R48, R15, R0, 0x2, P3 ;  /* 0x0000000f30307211 */ /* 0x000fe200018f1400 */
[----:B------:R-:W-:Y:S01]  /*1070*/  USEL UR4, UR4, 0x1, !UP0 ;  /* 0x0000000104047887 */ /* 0x000fe2000c000000 */
[----:B------:R-:W-:Y:S01]  /*1080*/  LEA.HI.X R21, R3, R21, RZ, 0x2, P0 ;  /* 0x0000001503157211 */ /* 0x000fe200000f14ff */
[----:B------:R-:W-:Y:S01]  /*1090*/  IMAD.IADD R51, R11, 0x1, R51 ;  /* 0x000000010b337824 */ /* 0x000fe200078e0233 */
[----:B------:R-:W-:Y:S01]  /*10a0*/  SHF.L.U32 R0, R53, 0x2, RZ ;  /* 0x0000000235007819 */ /* 0x000fe200000006ff */
[----:B------:R-:W-:Y:S01]  /*10b0*/  IMAD.WIDE.U32 R24, R3, UR8, R6 ;  /* 0x0000000803187c25 */ /* 0x000fe2000f8e0006 */
[----:B------:R-:W3:Y:S01]  /*10c0*/  LDC.64 R30, c[0x0][0x3f0] ;  /* 0x0000fc00ff1e7b82 */ /* 0x000ee20000000a00 */
[----:B------:R-:W-:Y:S01]  /*10d0*/  ISETP.NE.AND P0, PT, R81, RZ, P2 ;  /* 0x000000ff5100720c */ /* 0x000fe20001705270 */
[----:B------:R-:W1:Y:S01]  /*10e0*/  LDCU.U8 UR11, c[0x0][0x3a8] ;  /* 0x00007500ff0b77ac */ /* 0x000e620008000000 */
[----:B------:R-:W-:Y:S01]  /*10f0*/  IMAD.WIDE.U32 R22, R3, UR16, R8 ;  /* 0x0000001003167c25 */ /* 0x000fe2000f8e0008 */
[----:B------:R-:W-:-:S02]  /*1100*/  ISETP.NE.AND P3, PT, R81, RZ, P1 ;  /* 0x000000ff5100720c */ /* 0x000fc40000f65270 */
[C---:B------:R-:W-:Y:S01]  /*1110*/  SHF.L.U32 R52, R10.reuse, 0x2, RZ ;  /* 0x000000020a347819 */ /* 0x040fe200000006ff */
[C---:B------:R-:W-:Y:S01]  /*1120*/  IMAD R80, R3.reuse, UR5, R35 ;  /* 0x0000000503507c24 */ /* 0x040fe2000f8e0223 */
[----:B------:R-:W3:Y:S01]  /*1130*/  LDC.64 R28, c[0x0][0x460] ;  /* 0x00011800ff1c7b82 */ /* 0x000ee20000000a00 */
[C---:B------:R-:W-:Y:S01]  /*1140*/  IMAD R79, R3.reuse, UR9, R25 ;  /* 0x00000009034f7c24 */ /* 0x040fe2000f8e0219 */
[----:B------:R-:W-:Y:S01]  /*1150*/  SHF.L.U64.HI R51, R10, 0x2, R51 ;  /* 0x000000020a337819 */ /* 0x000fe20000010233 */
[----:B------:R-:W-:Y:S01]  /*1160*/  IMAD R77, R3, UR17, R23 ;  /* 0x00000011034d7c24 */ /* 0x000fe2000f8e0217 */
[----:B------:R-:W-:Y:S01]  /*1170*/  PLOP3.LUT P1, PT, P0, P1, PT, 0x80, 0x8 ;  /* 0x000000000008781c */ /* 0x000fe20000723070 */
[----:B------:R-:W-:Y:S01]  /*1180*/  VIADD R49, R55, 0xffffffff ;  /* 0xffffffff37317836 */ /* 0x000fe20000000000 */
[----:B------:R-:W-:Y:S01]  /*1190*/  IADD3 R68, PT, PT, R0, 0x2, RZ ;  /* 0x0000000200447810 */ /* 0x000fe20007ffe0ff */
[C---:B0-----:R-:W-:Y:S01]  /*11a0*/  IMAD.WIDE.U32 R18, R53.reuse, 0x10, R18 ;  /* 0x0000001035127825 */ /* 0x041fe200078e0012 */
[----:B------:R-:W0:Y:S01]  /*11b0*/  LDC.64 R26, c[0x0][0x3b8] ;  /* 0x0000ee00ff1a7b82 */ /* 0x000e220000000a00 */
[----:B--2---:R-:W-:Y:S01]  /*11c0*/  SHF.L.U64.HI R33, R32, 0x2, R33 ;  /* 0x0000000220217819 */ /* 0x004fe20000010221 */
[----:B------:R-:W-:Y:S01]  /*11d0*/  UIADD3 UR8, UPT, UPT, -UR4, URZ, URZ ;  /* 0x000000ff04087290 */ /* 0x000fe2000fffe1ff */
[----:B----4-:R-:W-:-:S04]  /*11e0*/  IMAD.WIDE.U32 R16, R53, 0x10, R16 ;  /* 0x0000001035107825 */ /* 0x010fc800078e0010 */
[----:B-1----:R-:W-:Y:S01]  /*11f0*/  IMAD.WIDE.U32 R2, R53, 0x10, R4 ;  /* 0x0000001035027825 */ /* 0x002fe200078e0004 */
[----:B---3--:R-:W-:-:S03]  /*1200*/  SHF.L.U64.HI R31, R30, 0x2, R31 ;  /* 0x000000021e1f7819 */ /* 0x008fc6000001021f */
[C---:B------:R-:W-:Y:S02]  /*1210*/  VIADD R70, R0.reuse, 0x1 ;  /* 0x0000000100467836 */ /* 0x040fe40000000000 */
[----:B------:R-:W-:Y:S01]  /*1220*/  VIADD R66, R0, 0x3 ;  /* 0x0000000300427836 */ /* 0x000fe20000000000 */
[----:B------:R-:W-:Y:S02]  /*1230*/  SHF.L.U64.HI R29, R28, 0x2, R29 ;  /* 0x000000021c1d7819 */ /* 0x000fe4000001021d */
[----:B0-----:R-:W-:-:S07]  /*1240*/  SHF.L.U64.HI R67, R26, 0x2, R27 ;  /* 0x000000021a437819 */ /* 0x001fce000001021b */
.L_x_1160:
[----:B0-----:R-:W0:Y:S02]  /*1250*/  LDC.64 R4, c[0x0][0x4f8] ;  /* 0x00013e00ff047b82 */ /* 0x001e240000000a00 */
        /* <DEDUP_REMOVED lines=8> */
[----:B------:R-:W-:Y:S01]  /*12e0*/  @!P0 IMAD.MOV R7, RZ, RZ, -R47 ;  /* 0x000000ffff078224 */ /* 0x000fe200078e0a2f */
[----:B--2---:R-:W-:-:S04]  /*12f0*/  @P0 IADD3 R27, PT, PT, R27, -R6, RZ ;  /* 0x800000061b1b0210 */ /* 0x004fc80007ffe0ff */
[----:B-1----:R-:W-:-:S04]  /*1300*/  @!P0 VIADDMNMX R27, R7, R8, R56, PT ;  /* 0x00000008071b8246 */ /* 0x002fc80003800138 */
[----:B------:R-:W-:-:S13]  /*1310*/  ISETP.GE.AND P0, PT, R27, 0x1, PT ;  /* 0x000000011b00780c */ /* 0x000fda0003f06270 */
[----:B------:R-:W-:Y:S05]  /*1320*/  @!P0 EXIT ;  /* 0x000000000000894d */ /* 0x000fea0003800000 */
[----:B------:R-:W-:Y:S01]  /*1330*/  BAR.SYNC.DEFER_BLOCKING 0x0 ;  /* 0x0000000000007b1d */ /* 0x000fe20000010000 */
[----:B------:R-:W-:-:S04]  /*1340*/  IMAD.WIDE.U32 R4, R53, 0x10, R62 ;  /* 0x0000001035047825 */ /* 0x000fc800078e003e */
[--C-:B------:R-:W-:Y:S02]  /*1350*/  IMAD.WIDE.U32 R8, R53, 0x10, R64.reuse ;  /* 0x0000001035087825 */ /* 0x100fe400078e0040 */
[----:B------:R-:W2:Y:S04]  /*1360*/  LDG.E.128 R4, desc[UR12][R4.64] ;  /* 0x0000000c04047981 */ /* 0x000ea8000c1e1d00 */
[----:B------:R-:W5:Y:S01]  /*1370*/  LDG.E.128 R8, desc[UR12][R8.64] ;  /* 0x0000000c08087981 */ /* 0x000f62000c1e1d00 */
[----:B------:R-:W-:Y:S01]  /*1380*/  ISETP.NE.AND P0, PT, RZ, UR11, PT ;  /* 0x0000000bff007c0c */ /* 0x000fe2000bf05270 */
[----:B------:R-:W-:-:S04]  /*1390*/  IMAD.WIDE.U32 R64, R27, 0x4, R64 ;  /* 0x000000041b407825 */ /* 0x000fc800078e0040 */
[----:B------:R-:W-:-:S04]  /*13a0*/  IMAD.WIDE.U32 R62, R27, 0x4, R62 ;  /* 0x000000041b3e7825 */ /* 0x000fc800078e003e */
[----:B--2---:R-:W-:-:S04]  /*13b0*/  FADD.FTZ R71, R4, R58 ;  /* 0x0000003a04477221 */ /* 0x004fc80000010000 */
        /* <DEDUP_REMOVED lines=42> */
.L_x_1147:
[----:B------:R-:W-:Y:S05]  /*1660*/  BSYNC.RECONVERGENT B0 ;  /* 0x0000000000007941 */ /* 0x000fea0003800200 */
.L_x_1146:
[----:B------:R-:W-:Y:S01]  /*1670*/  BSSY.RECONVERGENT B0, `(.L_x_1148) ;  /* 0x0000021000007945 */ /* 0x000fe20003800200 */
[----:B------:R-:W-:-:S03]  /*1680*/  FSETP.GTU.FTZ.AND P5, PT, R76, 20, PT ;  /* 0x41a000004c00780b */ /* 0x000fc60003fbc000 */
        /* <DEDUP_REMOVED lines=31> */
.L_x_1149:
[----:B------:R-:W-:Y:S05]  /*1880*/  BSYNC.RECONVERGENT B0 ;  /* 0x0000000000007941 */ /* 0x000fea0003800200 */
.L_x_1148:
[----:B------:R-:W-:Y:S04]  /*1890*/  BSSY.RECONVERGENT B0, `(.L_x_1150) ;  /* 0x0000020000007945 */ /* 0x000fe80003800200 */
[----:B------:R-:W-:Y:S05]  /*18a0*/  @P0 BRA `(.L_x_1151) ;  /* 0x0000000000780947 */ /* 0x000fea0003800000 */
        /* <DEDUP_REMOVED lines=30> */
.L_x_1151:
[----:B------:R-:W-:Y:S05]  /*1a90*/  BSYNC.RECONVERGENT B0 ;  /* 0x0000000000007941 */ /* 0x000fea0003800200 */
.L_x_1150:
[----:B------:R-:W-:Y:S04]  /*1aa0*/  BSSY.RECONVERGENT B0, `(.L_x_1145) ;  /* 0x0000020000007945 */ /* 0x000fe80003800200 */
        /* <DEDUP_REMOVED lines=31> */
.L_x_1152:
[----:B------:R-:W-:Y:S05]  /*1ca0*/  BSYNC.RECONVERGENT B0 ;  /* 0x0000000000007941 */ /* 0x000fea0003800200 */
.L_x_1145:
        /* <DEDUP_REMOVED lines=11> */
[----:B------:R-:W1:Y:S01]  /*1d60*/  S2R R94, SR_LANEID ;  /* 0x00000000005e7919 */ /* 0x000e620000000000 */
[----:B------:R-:W2:Y:S01]  /*1d70*/  I2F.RP R14, R43 ;  /* 0x0000002b000e7306 */ /* 0x000ea20000209400 */
[----:B------:R-:W-:Y:S01]  /*1d80*/  IABS R44, R56 ;  /* 0x00000038002c7213 */ /* 0x000fe20000000000 */
[----:B------:R-:W-:Y:S01]  /*1d90*/  FMUL.FTZ R83, R8, R71 ;  /* 0x0000004708537220 */ /* 0x000fe20000410000 */
[----:B------:R-:W-:Y:S01]  /*1da0*/  IABS R42, R15 ;  /* 0x0000000f002a7213 */ /* 0x000fe20000000000 */
[----:B------:R-:W-:Y:S01]  /*1db0*/  FMUL.FTZ R82, R9, R78 ;  /* 0x0000004e09527220 */ /* 0x000fe20000410000 */
[----:B------:R-:W-:Y:S01]  /*1dc0*/  IADD3 R44, PT, PT, RZ, -R44, RZ ;  /* 0x8000002cff2c7210 */ /* 0x000fe20007ffe0ff */
[----:B------:R-:W-:Y:S01]  /*1dd0*/  UMOV UR4, 0x400 ;  /* 0x0000040000047882 */ /* 0x000fe20000000000 */
[----:B------:R-:W-:Y:S01]  /*1de0*/  LOP3.LUT R15, R15, R56, RZ, 0x3c, !PT ;  /* 0x000000380f0f7212 */ /* 0x000fe200078e3cff */
[----:B------:R-:W-:-:S04]  /*1df0*/  IMAD.WIDE.U32 R88, R53, 0x10, R38 ;  /* 0x0000001035587825 */ /* 0x000fc800078e0026 */
[----:B------:R-:W-:Y:S01]  /*1e00*/  FMUL.FTZ R85, R10, R69 ;  /* 0x000000450a557220 */ /* 0x000fe20000410000 */
[----:B------:R-:W-:Y:S01]  /*1e10*/  FMUL.FTZ R86, R11, R76 ;  /* 0x0000004c0b567220 */ /* 0x000fe20000410000 */
[----:B------:R-:W-:Y:S01]  /*1e20*/  ISETP.GE.AND P5, PT, R15, RZ, PT ;  /* 0x000000ff0f00720c */ /* 0x000fe20003fa6270 */
[----:B------:R-:W-:Y:S01]  /*1e30*/  IMAD.WIDE.U32 R8, R53, 0x10, R40 ;  /* 0x0000001035087825 */ /* 0x000fe200078e0028 */
[----:B------:R-:W-:Y:S01]  /*1e40*/  MOV R93, R50 ;  /* 0x00000032005d7202 */ /* 0x000fe20000000f00 */
[----:B------:R-:W3:Y:S01]  /*1e50*/  LDCU.64 UR14, c[0x0][0x460] ;  /* 0x00008c00ff0e77ac */ /* 0x000ee20008000a00 */
[----:B--2---:R-:W2:Y:S01]  /*1e60*/  MUFU.RCP R14, R14 ;  /* 0x0000000e000e7308 */ /* 0x004ea20000001000 */
[----:B------:R-:W-:Y:S01]  /*1e70*/  IMAD.MOV.U32 R84, RZ, RZ, R88 ;  /* 0x000000ffff547224 */ /* 0x000fe200078e0058 */
[----:B------:R-:W-:Y:S01]  /*1e80*/  MOV R88, R9 ;  /* 0x0000000900587202 */ /* 0x000fe20000000f00 */
[----:B------:R-:W-:Y:S01]  /*1e90*/  IMAD.MOV.U32 R87, RZ, RZ, R8 ;  /* 0x000000ffff577224 */ /* 0x000fe200078e0008 */
[----:B------:R-:W-:Y:S01]  /*1ea0*/  MOV R90, R48 ;  /* 0x00000030005a7202 */ /* 0x000fe20000000f00 */
[----:B------:R-:W-:Y:S01]  /*1eb0*/  IMAD.MOV.U32 R92, RZ, RZ, R60 ;  /* 0x000000ffff5c7224 */ /* 0x000fe200078e003c */
[----:B0-----:R-:W-:Y:S01]  /*1ec0*/  ULEA UR5, UR5, UR4, 0x18 ;  /* 0x0000000405057291 */ /* 0x001fe2000f8ec0ff */
[----:B------:R-:W-:Y:S01]  /*1ed0*/  MOV R95, R61 ;  /* 0x0000003d005f7202 */ /* 0x000fe20000000f00 */
[----:B------:R-:W-:Y:S01]  /*1ee0*/  UMOV UR7, UR8 ;  /* 0x0000000800077c82 */ /* 0x000fe20008000000 */
[----:B------:R-:W-:Y:S01]  /*1ef0*/  UMOV UR4, URZ ;  /* 0x000000ff00047c82 */ /* 0x000fe20008000000 */
[----:B------:R-:W-:-:S03]  /*1f00*/  UIADD3 UR6, UPT, UPT, UR5, 0x420, URZ ;  /* 0x0000042005067890 */ /* 0x000fc6000fffe0ff */
[----:B------:R-:W-:Y:S01]  /*1f10*/  UMOV UR5, URZ ;  /* 0x000000ff00057c82 */ /* 0x000fe20008000000 */
[----:B--2---:R-:W-:-:S06]  /*1f20*/  IADD3 R13, PT, PT, R14, 0xffffffe, RZ ;  /* 0x0ffffffe0e0d7810 */ /* 0x004fcc0007ffe0ff */
[----:B------:R-:W0:Y:S02]  /*1f30*/  F2I.FTZ.U32.TRUNC.NTZ R13, R13 ;  /* 0x0000000d000d7305 */ /* 0x000e24000021f000 */
[----:B0-----:R-:W-:-:S04]  /*1f40*/  IMAD.MOV R12, RZ, RZ, -R13 ;  /* 0x000000ffff0c7224 */ /* 0x001fc800078e0a0d */
[----:B------:R-:W-:Y:S02]  /*1f50*/  IMAD R45, R12, R43, RZ ;  /* 0x0000002b0c2d7224 */ /* 0x000fe400078e02ff */
[----:B------:R-:W-:-:S05]  /*1f60*/  HFMA2 R12, -RZ, RZ, 0, 0 ;  /* 0x00000000ff0c7431 */ /* 0x000fca00000001ff */
[----:B------:R-:W-:Y:S01]  /*1f70*/  IMAD.HI.U32 R45, R13, R45, R12 ;  /* 0x0000002d0d2d7227 */ /* 0x000fe200078e000c */
[----:B------:R-:W-:-:S03]  /*1f80*/  MOV R13, R44 ;  /* 0x0000002c000d7202 */ /* 0x000fc60000000f00 */
[----:B------:R-:W-:-:S04]  /*1f90*/  IMAD.MOV.U32 R12, RZ, RZ, R42 ;  /* 0x000000ffff0c7224 */ /* 0x000fc800078e002a */
[----:B------:R-:W-:-:S04]  /*1fa0*/  IMAD.HI.U32 R91, R45, R12, RZ ;  /* 0x0000000c2d5b7227 */ /* 0x000fc800078e00ff */
[----:B------:R-:W-:-:S05]  /*1fb0*/  IMAD R12, R91, R13, R12 ;  /* 0x0000000d5b0c7224 */ /* 0x000fca00078e020c */
[----:B------:R-:W-:-:S13]  /*1fc0*/  ISETP.GT.U32.AND P4, PT, R43, R12, PT ;  /* 0x0000000c2b00720c */ /* 0x000fda0003f84070 */
[-C--:B------:R-:W-:Y:S02]  /*1fd0*/  @!P4 IADD3 R12, PT, PT, R12, -R43.reuse, RZ ;  /* 0x8000002b0c0cc210 */ /* 0x080fe40007ffe0ff */
[----:B------:R-:W-:Y:S02]  /*1fe0*/  @!P4 IADD3 R91, PT, PT, R91, 0x1, RZ ;  /* 0x000000015b5bc810 */ /* 0x000fe40007ffe0ff */
[----:B------:R-:W-:Y:S02]  /*1ff0*/  ISETP.GE.U32.AND P0, PT, R12, R43, PT ;  /* 0x0000002b0c00720c */ /* 0x000fe40003f06070 */
[----:B------:R-:W0:Y:S01]  /*2000*/  LDC.64 R42, c[0x0][0x450] ;  /* 0x00011400ff2a7b82 */ /* 0x000e220000000a00 */
[----:B------:R-:W-:-:S10]  /*2010*/  ISETP.NE.AND P4, PT, R56, RZ, PT ;  /* 0x000000ff3800720c */ /* 0x000fd40003f85270 */
[----:B------:R-:W-:-:S05]  /*2020*/  @P0 IADD3 R91, PT, PT, R91, 0x1, RZ ;  /* 0x000000015b5b0810 */ /* 0x000fca0007ffe0ff */
[----:B------:R-:W-:Y:S01]  /*2030*/  @!P5 IMAD.MOV R91, RZ, RZ, -R91 ;  /* 0x000000ffff5bd224 */ /* 0x000fe200078e0a5b */
[----:B-1-3--:R-:W-:-:S07]  /*2040*/  @!P4 LOP3.LUT R91, RZ, R56, RZ, 0x33, !PT ;  /* 0x00000038ff5bc212 */ /* 0x00afce00078e33ff */
.L_x_1159:
[----:B------:R-:W-:Y:S02]  /*2050*/  MOV R72, R93 ;  /* 0x0000005d00487202 */ /* 0x000fe40000000f00 */
[----:B------:R-:W-:-:S05]  /*2060*/  MOV R73, R90 ;  /* 0x0000005a00497202 */ /* 0x000fca0000000f00 */
[----:B0-2---:R-:W2:Y:S01]  /*2070*/  LDG.E R44, desc[UR12][R72.64] ;  /* 0x0000000c482c7981 */ /* 0x005ea2000c1e1900 */
[----:B------:R-:W-:Y:S01]  /*2080*/  IMAD.MOV.U32 R12, RZ, RZ, R84 ;  /* 0x000000ffff0c7224 */ /* 0x000fe200078e0054 */
[----:B------:R-:W-:-:S06]  /*2090*/  MOV R13, R89 ;  /* 0x00000059000d7202 */ /* 0x000fcc0000000f00 */
[----:B-1----:R-:W3:Y:S01]  /*20a0*/  LDG.E.128 R12, desc[UR12][R12.64] ;  /* 0x0000000c0c0c7981 */ /* 0x002ee2000c1e1d00 */
[----:B------:R-:W-:Y:S01]  /*20b0*/  MOV R8, R87 ;  /* 0x0000005700087202 */ /* 0x000fe20000000f00 */
[----:B------:R-:W-:-:S06]  /*20c0*/  IMAD.MOV.U32 R9, RZ, RZ, R88 ;  /* 0x000000ffff097224 */ /* 0x000fcc00078e0058 */
[----:B------:R-:W5:Y:S01]  /*20d0*/  LDG.E.128 R8, desc[UR12][R8.64] ;  /* 0x0000000c08087981 */ /* 0x000f62000c1e1d00 */
[----:B------:R-:W-:Y:S02]  /*20e0*/  ISETP.NE.AND P0, PT, R46, RZ, PT ;  /* 0x000000ff2e00720c */ /* 0x000fe40003f05270 */
[-C--:B------:R-:W-:Y:S02]  /*20f0*/  ISETP.GE.U32.AND P6, PT, R0, R27.reuse, PT ;  /* 0x0000001b0000720c */ /* 0x080fe40003fc6070 */
[-C--:B------:R-:W-:Y:S02]  /*2100*/  ISETP.GE.U32.AND P4, PT, R68, R27.reuse, PT ;  /* 0x0000001b4400720c */ /* 0x080fe40003f86070 */
[----:B------:R-:W-:Y:S01]  /*2110*/  ISETP.GE.U32.AND P5, PT, R70, R27, PT ;  /* 0x0000001b4600720c */ /* 0x000fe20003fa6070 */
[----:B--2---:R-:W-:-:S06]  /*2120*/  FMUL.FTZ R74, R44, 1.4426950216293334961 ;  /* 0x3fb8aa3b2c4a7820 */ /* 0x004fcc0000410000 */
[----:B------:R-:W1:Y:S01]  /*2130*/  @P0 LDS.64 R44, [UR6] ;  /* 0x00000006ff2c0984 */ /* 0x000e620008000a00 */
[C---:B------:R-:W-:Y:S01]  /*2140*/  FMUL.FTZ R75, R74.reuse, R71 ;  /* 0x000000474a4b7220 */ /* 0x040fe20000410000 */
[C---:B------:R-:W-:Y:S01]  /*2150*/  FMUL.FTZ R96, R74.reuse, R78 ;  /* 0x0000004e4a607220 */ /* 0x040fe20000410000 */
[C---:B------:R-:W-:Y:S01]  /*2160*/  FMUL.FTZ R73, R74.reuse, R69 ;  /* 0x000000454a497220 */ /* 0x040fe20000410000 */
[----:B------:R-:W-:Y:S01]  /*2170*/  FMUL.FTZ R74, R74, R76 ;  /* 0x0000004c4a4a7220 */ /* 0x000fe20000410000 */
[----:B---3--:R-:W-:Y:S01]  /*2180*/  FMUL.FTZ R12, R83, R12 ;  /* 0x0000000c530c7220 */ /* 0x008fe20000410000 */
[----:B------:R-:W2:Y:S01]  /*2190*/  MUFU.EX2 R98, R96 ;  /* 0x0000006000627308 */ /* 0x000ea20000000800 */
[----:B------:R-:W-:Y:S01]  /*21a0*/  FMUL.FTZ R13, R82, R13 ;  /* 0x0000000d520d7220 */ /* 0x000fe20000410000 */
[----:B------:R-:W-:Y:S01]  /*21b0*/  FMUL.FTZ R14, R85, R14 ;  /* 0x0000000e550e7220 */ /* 0x000fe20000410000 */
[----:B------:R-:W-:Y:S01]  /*21c0*/  FMUL.FTZ R15, R86, R15 ;  /* 0x0000000f560f7220 */ /* 0x000fe20000410000 */
[----:B------:R-:W-:-:S04]  /*21d0*/  FSEL R72, R12, RZ, !P6 ;  /* 0x000000ff0c487208 */ /* 0x000fc80007000000 */
[----:B------:R-:W3:Y:S08]  /*21e0*/  MUFU.EX2 R75, R75 ;  /* 0x0000004b004b7308 */ /* 0x000ef00000000800 */
[----:B------:R3:W4:Y:S01]  /*21f0*/  MUFU.EX2 R99, R73 ;  /* 0x0000004900637308 */ /* 0x0007220000000800 */
[----:B--2---:R-:W-:-:S07]  /*2200*/  FSEL R98, R98, 1, !P5 ;  /* 0x3f80000062627808 */ /* 0x004fce0006800000 */
[----:B------:R2:W0:Y:S01]  /*2210*/  MUFU.EX2 R97, R74 ;  /* 0x0000004a00617308 */ /* 0x0004220000000800 */
[----:B---3--:R-:W-:Y:S02]  /*2220*/  FSEL R73, R75, 1, !P6 ;  /* 0x3f8000004b497808 */ /* 0x008fe40007000000 */
[----:B------:R-:W-:Y:S02]  /*2230*/  ISETP.GE.U32.AND P6, PT, R66, R27, PT ;  /* 0x0000001b4200720c */ /* 0x000fe40003fc6070 */
[----:B------:R-:W-:Y:S02]  /*2240*/  FSEL R75, R13, RZ, !P5 ;  /* 0x000000ff0d4b7208 */ /* 0x000fe40006800000 */
[----:B------:R-:W-:Y:S02]  /*2250*/  FSEL R96, R15, RZ, !P6 ;  /* 0x000000ff0f607208 */ /* 0x000fe40007000000 */
[----:B--2---:R-:W-:Y:S02]  /*2260*/  FSEL R74, R14, RZ, !P4 ;  /* 0x000000ff0e4a7208 */ /* 0x004fe40006000000 */
[----:B----4-:R-:W-:-:S02]  /*2270*/  FSEL R99, R99, 1, !P4 ;  /* 0x3f80000063637808 */ /* 0x010fc40006000000 */
[----:B0-----:R-:W-:Y:S01]  /*2280*/  FSEL R97, R97, 1, !P6 ;  /* 0x3f80000061617808 */ /* 0x001fe20007000000 */
[----:B-1----:R-:W-:Y:S06]  /*2290*/  @P0 BRA `(.L_x_1154) ;  /* 0x00000000002c0947 */ /* 0x002fec0003800000 */
[----:B------:R-:W-:Y:S01]  /*22a0*/  HFMA2 R44, -RZ, RZ, 1.875, 0 ;  /* 0x3f800000ff2c7431 */ /* 0x000fe200000001ff */
[----:B------:R-:W-:Y:S06]  /*22b0*/  @!P1 BRA `(.L_x_1155) ;  /* 0x0000000000109947 */ /* 0x000fec0003800000 */
[----:B------:R-:W-:-:S04]  /*22c0*/  IADD3 R12, P0, PT, R95, R52, RZ ;  /* 0x000000345f0c7210 */ /* 0x000fc80007f1e0ff */
[----:B------:R-:W-:-:S05]  /*22d0*/  IADD3.X R13, PT, PT, R92, R51, RZ, P0, !PT ;  /* 0x000000335c0d7210 */ /* 0x000fca00007fe4ff */
[----:B------:R1:W5:Y:S01]  /*22e0*/  LDG.E R45, desc[UR12][R12.64] ;  /* 0x0000000c0c2d7981 */ /* 0x000362000c1e1900 */
[----:B------:R-:W-:Y:S05]  /*22f0*/  BRA `(.L_x_1154) ;  /* 0x0000000000147947 */ /* 0x000fea0003800000 */
.L_x_1155:
[----:B------:R-:W-:Y:S01]  /*2300*/  IMAD.MOV.U32 R45, RZ, RZ, RZ ;  /* 0x000000ffff2d7224 */ /* 0x000fe200078e00ff */
[----:B------:R-:W-:Y:S06]  /*2310*/  @!P2 BRA `(.L_x_1154) ;  /* 0x00000000000ca947 */ /* 0x000fec0003800000 */
[----:B------:R-:W-:Y:S02]  /*2320*/  MOV R12, R95 ;  /* 0x0000005f000c7202 */ /* 0x000fe40000000f00 */
[----:B------:R-:W-:-:S05]  /*2330*/  MOV R13, R92 ;  /* 0x0000005c000d7202 */ /* 0x000fca0000000f00 */
[----:B------:R0:W5:Y:S02]  /*2340*/  LDG.E R45, desc[UR12][R12.64] ;  /* 0x0000000c0c2d7981 */ /* 0x000164000c1e1900 */
.L_x_1154:
        /* <DEDUP_REMOVED lines=80> */
.L_x_1158:
[----:B------:R-:W-:-:S04]  /*2850*/  ISETP.NE.AND P0, PT, R46, R49, PT ;  /* 0x000000312e00720c */ /* 0x000fc80003f05270 */
[----:B------:R-:W-:-:S13]  /*2860*/  ISETP.NE.OR P0, PT, R81, RZ, P0 ;  /* 0x000000ff5100720c */ /* 0x000fda0000705670 */
[----:B------:R-:W-:Y:S01]  /*2870*/  @!P0 IMAD.MOV.U32 R12, RZ, RZ, R95 ;  /* 0x000000ffff0c8224 */ /* 0x000fe200078e005f */
[----:B------:R-:W-:-:S05]  /*2880*/  @!P0 MOV R13, R92 ;  /* 0x0000005c000d8202 */ /* 0x000fca0000000f00 */
[----:B------:R2:W-:Y:S02]  /*2890*/  @!P0 STG.E desc[UR12][R12.64], R45 ;  /* 0x0000002d0c008986 */ /* 0x0005e4000c10190c */
.L_x_1157:
[----:B------:R-:W-:Y:S05]  /*28a0*/  BSYNC.RECONVERGENT B0 ;  /* 0x0000000000007941 */ /* 0x000fea0003800200 */
.L_x_1156:
        /* <DEDUP_REMOVED lines=18> */
.L_x_1153:
[----:B------:R-:W-:Y:S01]  /*29d0*/  BAR.SYNC.DEFER_BLOCKING 0x0 ;  /* 0x0000000000007b1d */ /* 0x000fe20000010000 */
[C---:B------:R-:W-:Y:S02]  /*29e0*/  IADD3 R11, P0, PT, R47.reuse, R34, RZ ;  /* 0x000000222f0b7210 */ /* 0x040fe40007f1e0ff */
[----:B------:R-:W-:-:S03]  /*29f0*/  IADD3 R9, P4, PT, R47, R24, RZ ;  /* 0x000000182f097210 */ /* 0x000fc60007f9e0ff */
[----:B--2---:R-:W-:Y:S01]  /*2a00*/  IMAD.X R13, RZ, RZ, R80, P0 ;  /* 0x000000ffff0d7224 */ /* 0x004fe200000e0650 */
[C---:B------:R-:W-:Y:S02]  /*2a10*/  LEA R12, P0, R11.reuse, R18, 0x2 ;  /* 0x000000120b0c7211 */ /* 0x040fe400078010ff */
[----:B------:R-:W-:Y:S02]  /*2a20*/  IADD3.X R10, PT, PT, RZ, R79, RZ, P4, !PT ;  /* 0x0000004fff0a7210 */ /* 0x000fe400027fe4ff */
[----:B------:R-:W-:Y:S02]  /*2a30*/  LEA.HI.X R13, R11, R19, R13, 0x2, P0 ;  /* 0x000000130b0d7211 */ /* 0x000fe400000f140d */
[----:B------:R-:W-:-:S04]  /*2a40*/  LEA R8, P4, R9, R16, 0x2 ;  /* 0x0000001009087211 */ /* 0x000fc800078810ff */
[----:B------:R-:W-:Y:S01]  /*2a50*/  LEA.HI.X R9, R9, R17, R10, 0x2, P4 ;  /* 0x0000001109097211 */ /* 0x000fe200020f140a */
[----:B------:R2:W-:Y:S01]  /*2a60*/  STG.E.128 desc[UR12][R12.64], R4 ;  /* 0x000000040c007986 */ /* 0x0005e2000c101d0c */
[----:B------:R-:W-:Y:S06]  /*2a70*/  BAR.SYNC.DEFER_BLOCKING 0x0 ;  /* 0x0000000000007b1d */ /* 0x000fec0000010000 */
[----:B------:R-:W1:Y:S01]  /*2a80*/  LDG.E.128 R8, desc[UR12][R8.64] ;  /* 0x0000000c08087981 */ /* 0x000e62000c1e1d00 */
[----:B--2---:R-:W-:Y:S01]  /*2a90*/  IADD3 R13, P0, PT, R47, R22, RZ ;  /* 0x000000162f0d7210 */ /* 0x004fe20007f1e0ff */
[----:B------:R-:W-:Y:S01]  /*2aa0*/  VIADD R46, R46, 0x1 ;  /* 0x000000012e2e7836 */ /* 0x000fe20000000000 */
[C---:B------:R-:W-:Y:S01]  /*2ab0*/  IADD3 R54, PT, PT, R27.reuse, R54, RZ ;  /* 0x000000361b367210 */ /* 0x040fe20007ffe0ff */
[C---:B------:R-:W-:Y:S01]  /*2ac0*/  IMAD.WIDE.U32 R38, R27.reuse, 0x4, R38 ;  /* 0x000000041b267825 */ /* 0x040fe200078e0026 */
[----:B------:R-:W-:-:S03]  /*2ad0*/  IADD3 R47, PT, PT, R27, R47, RZ ;  /* 0x0000002f1b2f7210 */ /* 0x000fc60007ffe0ff */
[----:B------:R-:W-:Y:S01]  /*2ae0*/  IMAD.WIDE.U32 R40, R27, 0x4, R40 ;  /* 0x000000041b287825 */ /* 0x000fe200078e0028 */
[----:B------:R-:W-:Y:S03]  /*2af0*/  BAR.SYNC.DEFER_BLOCKING 0x0 ;  /* 0x0000000000007b1d */ /* 0x000fe60000010000 */
[----:B-1----:R-:W-:Y:S01]  /*2b00*/  FMUL.FTZ R14, R8, -1.4426950216293334961 ;  /* 0xbfb8aa3b080e7820 */ /* 0x002fe20000410000 */
[----:B------:R-:W-:Y:S01]  /*2b10*/  FMUL.FTZ R42, R9, -1.4426950216293334961 ;  /* 0xbfb8aa3b092a7820 */ /* 0x000fe20000410000 */
[----:B0-----:R-:W-:Y:S01]  /*2b20*/  FMUL.FTZ R45, R11, -1.4426950216293334961 ;  /* 0xbfb8aa3b0b2d7820 */ /* 0x001fe20000410000 */
        /* <DEDUP_REMOVED lines=10> */
[----:B0-----:R-:W-:Y:S01]  /*2bd0*/  FADD.FTZ R14, R44, 1 ;  /* 0x3f8000002c0e7421 */ /* 0x001fe20000010000 */
[----:B------:R-:W-:Y:S02]  /*2be0*/  IADD3.X R44, PT, PT, RZ, R77, RZ, P0, !PT ;  /* 0x0000004dff2c7210 */ /* 0x000fe400007fe4ff */
[----:B------:R-:W-:-:S04]  /*2bf0*/  LEA R12, P0, R13, R2, 0x2 ;  /* 0x000000020d0c7211 */ /* 0x000fc800078010ff */
[----:B------:R-:W0:Y:S01]  /*2c00*/  MUFU.RCP R69, R14 ;  /* 0x0000000e00457308 */ /* 0x000e220000001000 */
[----:B-1----:R-:W-:Y:S01]  /*2c10*/  FMUL.FTZ R15, R8, R15 ;  /* 0x0000000f080f7220 */ /* 0x002fe20000410000 */
[----:B------:R-:W-:Y:S02]  /*2c20*/  LEA.HI.X R13, R13, R3, R44, 0x2, P0 ;  /* 0x000000030d0d7211 */ /* 0x000fe400000f142c */
[----:B------:R-:W-:Y:S01]  /*2c30*/  ISETP.NE.AND P0, PT, R46, R55, PT ;  /* 0x000000372e00720c */ /* 0x000fe20003f05270 */
[----:B------:R-:W-:-:S03]  /*2c40*/  FMUL.FTZ R4, R15, R4 ;  /* 0x000000040f047220 */ /* 0x000fc60000410000 */
[----:B------:R-:W1:Y:S01]  /*2c50*/  MUFU.RCP R42, R42 ;  /* 0x0000002a002a7308 */ /* 0x000e620000001000 */
[----:B--2---:R-:W-:-:S04]  /*2c60*/  FMUL.FTZ R8, R9, R72 ;  /* 0x0000004809087220 */ /* 0x004fc80000410000 */
[----:B------:R-:W-:Y:S01]  /*2c70*/  FMUL.FTZ R5, R8, R5 ;  /* 0x0000000508057220 */ /* 0x000fe20000410000 */
[----:B0-----:R-:W-:-:S04]  /*2c80*/  FMUL.FTZ R9, R10, R69 ;  /* 0x000000450a097220 */ /* 0x001fc80000410000 */
[----:B------:R-:W-:Y:S01]  /*2c90*/  FMUL.FTZ R6, R9, R6 ;  /* 0x0000000609067220 */ /* 0x000fe20000410000 */
[----:B-1----:R-:W-:-:S04]  /*2ca0*/  FMUL.FTZ R10, R11, R42 ;  /* 0x0000002a0b0a7220 */ /* 0x002fc80000410000 */
[----:B------:R-:W-:-:S05]  /*2cb0*/  FMUL.FTZ R7, R10, R7 ;  /* 0x000000070a077220 */ /* 0x000fca0000410000 */
[----:B------:R0:W-:Y:S01]  /*2cc0*/  STG.E.128 desc[UR12][R12.64], R4 ;  /* 0x000000040c007986 */ /* 0x0001e2000c101d0c */
[----:B------:R-:W-:Y:S05]  /*2cd0*/  @P0 BRA `(.L_x_1160) ;  /* 0xffffffe4005c0947 */ /* 0x000fea000383ffff */
[----:B------:R-:W-:Y:S05]  /*2ce0*/  EXIT ;  /* 0x000000000000794d */ /* 0x000fea0003800000 */
.L_x_1161:
        /* <DEDUP_REMOVED lines=9> */
.L_x_7962:


//--------------------- .text._Z25selective_scan_fwd_kernelI32Selective_Scan_fwd_kernel_traitsILi32ELi4ELi1ELb1ELb1ELb1ELb1ELb1EfffEEv13SSMParamsBase --------------------------
	.section	.text._Z25selective_scan_fwd_kernelI32Selective_Scan_fwd_kernel_traitsILi32ELi4ELi1ELb1ELb1ELb1ELb1ELb1EfffEEv13SSMParamsBase,"ax",@progbits
	.align	128
        .global         _Z25selective_scan_fwd_kernelI32Selective_Scan_fwd_kernel_traitsILi32ELi4ELi1ELb1ELb1ELb1ELb1ELb1EfffEEv13SSMParamsBase
        .type           _Z25selective_scan_fwd_kernelI32Selective_Scan_fwd_kernel_traitsILi32ELi4ELi1ELb1ELb1ELb1ELb1ELb1EfffEEv13SSMParamsBase,@function
        .size           _Z25selective_scan_fwd_kernelI32Selective_Scan_fwd_kernel_traitsILi32ELi4ELi1ELb1ELb1ELb1ELb1ELb1EfffEEv13SSMParamsBase,(.L_x_7963 - _Z25selective_scan_fwd_kernelI32Selective_Scan_fwd_kernel_traitsILi32ELi4ELi1ELb1ELb1ELb1ELb1ELb1EfffEEv13SSMParamsBase)
        .other          _Z25selective_scan_fwd_kernelI32Selective_Scan_fwd_kernel_traitsILi32ELi4ELi1ELb1ELb1ELb1ELb1ELb1EfffEEv13SSMParamsBase,@"STO_CUDA_ENTRY STV_DEFAULT"
_Z25selective_scan_fwd_kernelI32Selective_Scan_fwd_kernel_traitsILi32ELi4ELi1ELb1ELb1ELb1ELb1ELb1EfffEEv13SSMParamsBase:
.text._Z25selective_scan_fwd_kernelI32Selective_Scan_fwd_kernel_traitsILi32ELi4ELi1ELb1ELb1ELb1ELb1ELb1EfffEEv13SSMParamsBase:
        /* <DEDUP_REMOVED lines=42> */
.L_x_1162:
        /* <DEDUP_REMOVED lines=92> */
.L_x_1163:
        /* <DEDUP_REMOVED lines=11> */
.L_x_1164:
        /* <DEDUP_REMOVED lines=70> */
.L_x_1165:
        /* <DEDUP_REMOVED lines=29> */
.L_x_1166:
        /* <DEDUP_REMOVED lines=27> */
.L_x_1182:
        /* <DEDUP_REMOVED lines=96> */
.L_x_1168:
[----:B------:R-:W-:Y:S05]  /*16f0*/  BSYNC.RECONVERGENT B0 ;  /* 0x0000000000007941 */ /* 0x000fea0003800200 */
.L_x_1167:
        /* <DEDUP_REMOVED lines=37> */
.L_x_1170:
[----:B------:R-:W-:Y:S05]  /*1950*/  BSYNC.RECONVERGENT B0 ;  /* 0x0000000000007941 */ /* 0x000fea0003800200 */
.L_x_1169:
        /* <DEDUP_REMOVED lines=37> */
.L_x_1172:
[----:B------:R-:W-:Y:S05]  /*1bb0*/  BSYNC.RECONVERGENT B0 ;  /* 0x0000000000007941 */ /* 0x000fea0003800200 */
.L_x_1171:
        /* <DEDUP_REMOVED lines=36> */
.L_x_1174:
[----:B------:R-:W-:Y:S05]  /*1e00*/  BSYNC.RECONVERGENT B0 ;  /* 0x0000000000007941 */ /* 0x000fea0003800200 */
.L_x_1173:
        /* <DEDUP_REMOVED lines=74> */
.L_x_1181:
        /* <DEDUP_REMOVED lines=75> */
.L_x_1177:
[----:B------:R-:W-:Y:S01]  /*2760*/  MOV R35, RZ ;  /* 0x000000ff00237202 */ /* 0x000fe20000000f00 */
[----:B------:R-:W-:Y:S06]  /*2770*/  @!P0 BRA `(.L_x_1176) ;  /* 0x00000000000c8947 */ /* 0x000fec0003800000 */
[----:B------:R-:W-:-:S05]  /*2780*/  IADD3 R36, P6, PT, R74, R93, RZ ;  /* 0x0000005d4a247210 */ /* 0x000fca0007fde0ff */
[----:B0-----:R-:W-:-:S05]  /*2790*/  IMAD.X R37, R61, 0x1, R92, P6 ;  /* 0x000000013d257824 */ /* 0x001fca00030e065c */
[----:B------:R0:W5:Y:S03]  /*27a0*/  LDG.E R35, desc[UR10][R36.64] ;  /* 0x0000000a24237981 */ /* 0x000166000c1e1900 */
.L_x_1176:
        /* <DEDUP_REMOVED lines=82> */
.L_x_1180:
[----:B------:R-:W-:Y:S02]  /*2cd0*/  ISETP.NE.AND P6, PT, R47, R64, PT ;  /* 0x000000402f00720c */ /* 0x000fe40003fc5270 */
[----:B------:R-:W-:Y:S02]  /*2ce0*/  P2R R34, PR, RZ, 0x1 ;  /* 0x00000001ff227803 */ /* 0x000fe40000000000 */
[----:B------:R-:W-:-:S13]  /*2cf0*/  ISETP.NE.OR P6, PT, R36, RZ, P6 ;  /* 0x000000ff2400720c */ /* 0x000fda00037c5670 */
[----:B------:R-:W-:-:S05]  /*2d00*/  @!P6 IADD3 R36, P0, PT, R74, R93, RZ ;  /* 0x0000005d4a24e210 */ /* 0x000fca0007f1e0ff */
[----:B------:R-:W-:Y:S01]  /*2d10*/  @!P6 IMAD.X R37, R61, 0x1, R92, P0 ;  /* 0x000000013d25e824 */ /* 0x000fe200000e065c */
[----:B------:R-:W-:-:S04]  /*2d20*/  ISETP.NE.AND P0, PT, R34, RZ, PT ;  /* 0x000000ff2200720c */ /* 0x000fc80003f05270 */
[----:B------:R0:W-:Y:S09]  /*2d30*/  @!P6 STG.E desc[UR10][R36.64], R35 ;  /* 0x000000232400e986 */ /* 0x0001f2000c10190a */
.L_x_1179:
[----:B------:R-:W-:Y:S05]  /*2d40*/  BSYNC.RECONVERGENT B0 ;  /* 0x0000000000007941 */ /* 0x000fea0003800200 */
.L_x_1178:
        /* <DEDUP_REMOVED lines=18> */
.L_x_1175:
        /* <DEDUP_REMOVED lines=127> */
.L_x_1183:
        /* <DEDUP_REMOVED lines=10> */
.L_x_7963:


//--------------------- .text._Z25selective_scan_fwd_kernelI32Selective_Scan_fwd_kernel_traitsILi64ELi16ELi1ELb0ELb1ELb1ELb0ELb0EfffEEv13SSMParamsBase --------------------------
	.section	.text._Z25selective_scan_fwd_kernelI32Selective_Scan_fwd_kernel_traitsILi64ELi16ELi1ELb0ELb1ELb1ELb0ELb0EfffEEv13SSMParamsBase,"ax",@progbits
	.align	128
        .global         _Z25selective_scan_fwd_kernelI32Selective_Scan_fwd_kernel_traitsILi64ELi16ELi1ELb0ELb1ELb1ELb0ELb0EfffEEv13SSMParamsBase
        .type           _Z25selective_scan_fwd_kernelI32Selective_Scan_fwd_kernel_traitsILi64ELi16ELi1ELb0ELb1ELb1ELb0ELb0EfffEEv13SSMParamsBase,@function
        .size           _Z25selective_scan_fwd_kernelI32Selective_Scan_fwd_kernel_traitsILi64ELi16ELi1ELb0ELb1ELb1ELb0ELb0EfffEEv13SSMParamsBase,(.L_x_7964 - _Z25selective_scan_fwd_kernelI32Selective_Scan_fwd_kernel_traitsILi64ELi16ELi1ELb0ELb1ELb1ELb0ELb0EfffEEv13SSMParamsBase)
        .other          _Z25selective_scan_fwd_kernelI32Selective_Scan_fwd_kernel_traitsILi64ELi16ELi1ELb0ELb1ELb1ELb0ELb0EfffEEv13SSMParamsBase,@"STO_CUDA_ENTRY STV_DEFAULT"
_Z25selective_scan_fwd_kernelI32Selective_Scan_fwd_kernel_traitsILi64ELi16ELi1ELb0ELb1ELb1ELb0ELb0EfffEEv13SSMParamsBase:
.text._Z25selective_scan_fwd_kernelI32Selective_Scan_fwd_kernel_traitsILi64ELi16ELi1ELb0ELb1ELb1ELb0ELb0EfffEEv13SSMParamsBase:
        /* <DEDUP_REMOVED lines=14> */
[----:B---3--:R-:W-:Y:S01]  /*00e0*/  UISETP.NE.U32.AND UP3, UPT, UR6, URZ, UPT ;  /* 0x000000ff0600728c */ /* 0x008fe2000bf65070 */
[----:B------:R-:W-:Y:S01]  /*00f0*/  MOV R110, UR10 ;  /* 0x0000000a006e7c02 */ /* 0x000fe20008000f00 */
[----:B------:R-:W-:Y:S02]  /*0100*/  UPLOP3.LUT UP1, UPT, UPT, UPT, UPT, 0x40, 0x4 ;  /* 0x000000000004789c */ /* 0x000fe40003f2e870 */
[----:B------:R-:W-:Y:S02]  /*0110*/  UISETP.NE.AND.EX UP3, UPT, UR7, URZ, UPT, UP3 ;  /* 0x000000ff0700728c */ /* 0x000fe4000bf65330 */
[----:B------:R-:W-:Y:S01]  /*0120*/  UPLOP3.LUT UP0, UPT, UPT, UPT, UPT, 0x80, 0x8 ;  /* 0x000000000008789c */ /* 0x000fe20003f0f070 */
[----:B------:R-:W-:Y:S01]  /*0130*/  UMOV UR4, URZ ;  /* 0x000000ff00047c82 */ /* 0x000fe20008000000 */
[----:B------:R-:W-:-:S05]  /*0140*/  UMOV UR5, URZ ;  /* 0x000000ff00057c82 */ /* 0x000fca0008000000 */
[----:B0---4-:R-:W-:Y:S05]  /*0150*/  BRA.U !UP3, `(.L_x_1184) ;  /* 0x000000010b687547 */ /* 0x011fea000b800000 */
[----:B------:R-:W0:Y:S02]  /*0160*/  LDCU.U8 UR4, c[0x0][0x3a9] ;  /* 0x00007520ff0477ac */ /* 0x000e240008000000 */
[----:B0-----:R-:W-:-:S06]  /*0170*/  UISETP.NE.AND UP0, UPT, UR4, URZ, UPT ;  /* 0x000000ff0400728c */ /* 0x001fcc000bf05270 */
[----:B------:R-:W-:-:S05]  /*0180*/  PLOP3.LUT P0, PT, PT, PT, UP0, 0x80, 0x8 ;  /* 0x000000000008781c */ /* 0x000fca0003f0f008 */
[----:B------:R-:W0:Y:S01]  /*0190*/  @UP0 LDCU.64 UR4, c[0x0][0x4f0] ;  /* 0x00009e00ff0407ac */ /* 0x000e220008000a00 */
[----:B------:R-:W1:Y:S01]  /*01a0*/  @UP0 LDCU.64 UR8, c[0x0][0x468] ;  /* 0x00008d00ff0807ac */ /* 0x000e620008000a00 */
[----:B0-----:R-:W-:-:S06]  /*01b0*/  @UP0 UIMAD.WIDE.U32 UR4, UR10, 0x4, UR4 ;  /* 0x000000040a0408a5 */ /* 0x001fcc000f8e0004 */
[----:B------:R-:W-:Y:S02]  /*01c0*/  IMAD.U32 R2, RZ, RZ, UR4 ;  /* 0x00000004ff027e24 */ /* 0x000fe4000f8e00ff */
[----:B------:R-:W-:-:S05]  /*01d0*/  IMAD.U32 R3, RZ, RZ, UR5 ;  /* 0x00000005ff037e24 */ /* 0x000fca000f8e00ff */
[----:B------:R-:W2:Y:S02]  /*01e0*/  @P0 LDG.E R2, desc[UR34][R2.64] ;  /* 0x0000002202020981 */ /* 0x000ea4000c1e1900 */
[----:B--2---:R-:W-:-:S13]  /*01f0*/  @P0 R2UR UR4, R2 ;  /* 0x00000000020402ca */ /* 0x004fda00000e0000 */
[----:B------:R-:W-:-:S04]  /*0200*/  @UP0 USHF.R.S32.HI UR5, URZ, 0x1f, UR4 ;  /* 0x0000001fff050899 */ /* 0x000fc80008011404 */
[----:B-1----:R-:W-:-:S04]  /*0210*/  @UP0 UIMAD.WIDE.U32 UR4, UR10, UR8, UR4 ;  /* 0x000000080a0402a5 */ /* 0x002fc8000f8e0004 */
[----:B------:R-:W-:Y:S02]  /*0220*/  @UP0 UIMAD UR5, UR10, UR9, UR5 ;  /* 0x000000090a0502a4 */ /* 0x000fe4000f8e0205 */
[----:B------:R-:W-:-:S04]  /*0230*/  @UP0 ULEA UR6, UP1, UR4, UR6, 0x2 ;  /* 0x0000000604060291 */ /* 0x000fc8000f8210ff */
[----:B------:R-:W-:Y:S02]  /*0240*/  @UP0 ULEA.HI.X UR7, UR4, UR7, UR5, 0x2, UP1 ;  /* 0x0000000704070291 */ /* 0x000fe400088f1405 */
[----:B------:R-:W-:-:S03]  /*0250*/  MOV R4, UR6 ;  /* 0x0000000600047c02 */ /* 0x000fc60008000f00 */
[----:B------:R-:W0:Y:S01]  /*0260*/  @!UP0 LDCU.64 UR4, c[0x0][0x4d0] ;  /* 0x00009a00ff0487ac */ /* 0x000e220008000a00 */
[----:B------:R-:W-:-:S05]  /*0270*/  IMAD.U32 R5, RZ, RZ, UR7 ;  /* 0x00000007ff057e24 */ /* 0x000fca000f8e00ff */
[----:B------:R1:W5:Y:S01]  /*0280*/  @P0 LDG.E R110, desc[UR34][R4.64] ;  /* 0x00000022046e0981 */ /* 0x000362000c1e1900 */
[----:B0-----:R-:W-:-:S06]  /*0290*/  @!UP0 UIMAD.WIDE.U32 UR4, UR10, 0x4, UR4 ;  /* 0x000000040a0488a5 */ /* 0x001fcc000f8e0004 */
[----:B------:R-:W-:Y:S01]  /*02a0*/  IMAD.U32 R2, RZ, RZ, UR4 ;  /* 0x00000004ff027e24 */ /* 0x000fe2000f8e00ff */
[----:B------:R-:W-:Y:S01]  /*02b0*/  MOV R3, UR5 ;  /* 0x0000000500037c02 */ /* 0x000fe20008000f00 */
[----:B------:R-:W-:Y:S02]  /*02c0*/  UPLOP3.LUT UP1, UPT, UPT, UPT, UPT, 0x80, 0x8 ;  /* 0x000000000008789c */ /* 0x000fe40003f2f070 */
[----:B------:R-:W-:Y:S01]  /*02d0*/  UPLOP3.LUT UP0, UPT, UPT, UPT, UPT, 0x40, 0x4 ;  /* 0x000000000004789c */ /* 0x000fe20003f0e870 */
[----:B------:R-:W0:Y:S02]  /*02e0*/  LDCU.64 UR4, c[0x0][0x4d0] ;  /* 0x00009a00ff0477ac */ /* 0x000e240008000a00 */
[----:B0-----:R1:W5:Y:S08]  /*02f0*/  @!P0 LDG.E R110, desc[UR34][R2.64] ;  /* 0x00000022026e8981 */ /* 0x001370000c1e1900 */
.L_x_1184:
[----:B-----5:R-:W-:Y:S02]  /*0300*/  ISETP.EQ.U32.AND P0, PT, R110, UR12, PT ;  /* 0x0000000c6e007c0c */ /* 0x020fe4000bf02070 */
[----:B-1----:R-:W-:Y:S02]  /*0310*/  SHF.R.S32.HI R3, RZ, 0x1f, R110 ;  /* 0x0000001fff037819 */ /* 0x002fe4000001146e */
[----:B------:R-:W-:Y:S02]  /*0320*/  PLOP3.LUT P2, PT, PT, PT, UP1, 0x80, 0x8 ;  /* 0x000000000008781c */ /* 0x000fe40003f4f018 */
        /* <DEDUP_REMOVED lines=8> */
[----:B------:R-:W5:Y:S01]  /*03b0*/  LDCU.128 UR12, c[0x0][0x410] ;  /* 0x00008200ff0c77ac */ /* 0x000f620008000c00 */
[----:B------:R-:W5:Y:S01]  /*03c0*/  LDCU.64 UR32, c[0x0][0x3e0] ;  /* 0x00007c00ff2077ac */ /* 0x000f620008000a00 */
[----:B0-----:R-:W-:Y:S01]  /*03d0*/  IMAD.U32 R0, RZ, RZ, UR30 ;  /* 0x0000001eff007e24 */ /* 0x001fe2000f8e00ff */
[----:B------:R-:W0:Y:S04]  /*03e0*/  LDCU.64 UR36, c[0x0][0x3f8] ;  /* 0x00007f00ff2477ac */ /* 0x000e280008000a00 */
[----:B------:R-:W-:Y:S01]  /*03f0*/  IABS R0, R0 ;  /* 0x0000000000007213 */ /* 0x000fe20000000000 */
[----:B------:R-:W0:Y:S03]  /*0400*/  LDCU.64 UR28, c[0x0][0x478] ;  /* 0x00008f00ff1c77ac */ /* 0x000e260008000a00 */
[----:B------:R-:W-:-:S02]  /*0410*/  R2UR UR24, R0 ;  /* 0x00000000001872ca */ /* 0x000fc400000e0000 */
        /* <DEDUP_REMOVED lines=18> */
[----:B------:R-:W-:Y:S02]  /*0540*/  UIMAD UR21, UR11, UR19, UR7 ;  /* 0x000000130b1572a4 */ /* 0x000fe4000f8e0207 */
[----:B------:R-:W-:Y:S02]  /*0550*/  ULOP3.LUT UR7, UR11, UR30, URZ, 0x3c, !UPT ;  /* 0x0000001e0b077292 */ /* 0x000fe4000f8e3cff */
[----:B----4-:R-:W-:Y:S02]  /*0560*/  UIMAD.WIDE.U32 UR16, UR10, UR22, URZ ;  /* 0x000000160a1072a5 */ /* 0x010fe4000f8e00ff */
[----:B-----5:R-:W-:Y:S02]  /*0570*/  UIMAD.WIDE.U32 UR18, UR10, UR32, URZ ;  /* 0x000000200a1272a5 */ /* 0x020fe4000f8e00ff */
[----:B------:R-:W-:Y:S02]  /*0580*/  UIMAD UR17, UR10, UR23, UR17 ;  /* 0x000000170a1172a4 */ /* 0x000fe4000f8e0211 */
[----:B------:R-:W-:-:S02]  /*0590*/  @!UP4 UIADD3 UR8, UPT, UPT, UR8, -UR24, URZ ;  /* 0x800000180808c290 */ /* 0x000fc4000fffe0ff */
[----:B------:R-:W-:Y:S02]  /*05a0*/  @!UP4 UIADD3 UR20, UPT, UPT, UR20, 0x1, URZ ;  /* 0x000000011414c890 */ /* 0x000fe4000fffe0ff */
[----:B------:R-:W-:Y:S02]  /*05b0*/  UISETP.GE.U32.AND UP3, UPT, UR8, UR24, UPT ;  /* 0x000000180800728c */ /* 0x000fe4000bf66070 */
[----:B------:R-:W-:Y:S01]  /*05c0*/  UISETP.GE.AND UP4, UPT, UR7, URZ, UPT ;  /* 0x000000ff0700728c */ /* 0x000fe2000bf86270 */
[----:B------:R-:W1:Y:S01]  /*05d0*/  LDCU.64 UR22, c[0x0][0x3d8] ;  /* 0x00007b00ff1677ac */ /* 0x000e620008000a00 */
[----:B------:R-:W-:Y:S01]  /*05e0*/  UIMAD.WIDE.U32 UR8, UR10, UR12, URZ ;  /* 0x0000000c0a0872a5 */ /* 0x000fe2000f8e00ff */
[----:B------:R-:W2:Y:S06]  /*05f0*/  LDCU.128 UR24, c[0x0][0x490] ;  /* 0x00009200ff1877ac */ /* 0x000eac0008000c00 */
[----:B------:R-:W-:-:S02]  /*0600*/  @UP3 UIADD3 UR20, UPT, UPT, UR20, 0x1, URZ ;  /* 0x0000000114143890 */ /* 0x000fc4000fffe0ff */
[----:B------:R-:W-:Y:S02]  /*0610*/  UISETP.NE.AND UP3, UPT, UR30, URZ, UPT ;  /* 0x000000ff1e00728c */ /* 0x000fe4000bf65270 */
[----:B------:R-:W-:Y:S02]  /*0620*/  @!UP4 UIADD3 UR20, UPT, UPT, -UR20, URZ, URZ ;  /* 0x000000ff1414c290 */ /* 0x000fe4000fffe1ff */
[----:B------:R-:W-:-:S04]  /*0630*/  UIMAD UR9, UR10, UR13, UR9 ;  /* 0x0000000d0a0972a4 */ /* 0x000fc8000f8e0209 */
[----:B------:R-:W-:-:S03]  /*0640*/  UIMAD.WIDE.U32 UR8, UR11, UR14, UR8 ;  /* 0x0000000e0b0872a5 */ /* 0x000fc6000f8e0008 */
[----:B------:R-:W-:Y:S01]  /*0650*/  @!UP3 ULOP3.LUT UR20, URZ, UR30, URZ, 0x33, !UPT ;  /* 0x0000001eff14b292 */ /* 0x000fe2000f8e33ff */
[----:B------:R-:W3:Y:S03]  /*0660*/  LDCU.64 UR30, c[0x0][0x480] ;  /* 0x00009000ff1e77ac */ /* 0x000ee60008000a00 */
[----:B------:R-:W-:Y:S02]  /*0670*/  USHF.R.S32.HI UR7, URZ, 0x1f, UR20 ;  /* 0x0000001fff077899 */ /* 0x000fe40008011414 */
[----:B-1----:R-:W-:Y:S02]  /*0680*/  UIMAD.WIDE.U32 UR12, UR20, UR22, UR16 ;  /* 0x00000016140c72a5 */ /* 0x002fe4000f8e0010 */
[----:B------:R-:W-:Y:S01]  /*0690*/  UIMAD UR14, UR7, UR22, URZ ;  /* 0x00000016070e72a4 */ /* 0x000fe2000f8e02ff */
[----:B------:R-:W1:Y:S01]  /*06a0*/  LDCU.U8 UR17, c[0x0][0x3a9] ;  /* 0x00007520ff1177ac */ /* 0x000e620008000000 */
[----:B------:R-:W-:-:S02]  /*06b0*/  UIMAD UR9, UR11, UR15, UR9 ;  /* 0x0000000f0b0972a4 */ /* 0x000fc4000f8e0209 */
[----:B------:R-:W-:Y:S01]  /*06c0*/  UIMAD UR15, UR10, UR33, UR19 ;  /* 0x000000210a0f72a4 */ /* 0x000fe2000f8e0213 */
[----:B------:R-:W-:Y:S01]  /*06d0*/  @P1 R2UR UR19, R6 ;  /* 0x00000000061312ca */ /* 0x000fe200000e0000 */
[----:B------:R-:W-:Y:S02]  /*06e0*/  UIMAD UR16, UR20, UR23, UR14 ;  /* 0x00000017141072a4 */ /* 0x000fe4000f8e020e */
[----:B0-----:R-:W-:Y:S01]  /*06f0*/  UIMAD UR7, UR7, UR36, URZ ;  /* 0x00000024070772a4 */ /* 0x001fe2000f8e02ff */
[----:B------:R-:W-:Y:S01]  /*0700*/  UMOV UR14, UR18 ;  /* 0x00000012000e7c82 */ /* 0x000fe20008000000 */
[----:B--2---:R-:W-:Y:S02]  /*0710*/  ULEA UR24, UP3, UR6, UR24, 0x2 ;  /* 0x0000001806187291 */ /* 0x004fe4000f8610ff */
[----:B------:R-:W-:Y:S02]  /*0720*/  UIMAD.WIDE.U32 UR14, UR20, UR36, UR14 ;  /* 0x00000024140e72a5 */ /* 0x000fe4000f8e000e */
[----:B------:R-:W-:-:S02]  /*0730*/  UIMAD UR20, UR20, UR37, UR7 ;  /* 0x00000025141472a4 */ /* 0x000fc4000f8e0207 */
[----:B------:R-:W-:Y:S02]  /*0740*/  ULEA.HI.X UR25, UR6, UR25, UR21, 0x2, UP3 ;  /* 0x0000001906197291 */ /* 0x000fe400098f1415 */
[----:B---3--:R-:W-:Y:S02]  /*0750*/  ULEA UR30, UP5, UR14, UR30, 0x2 ;  /* 0x0000001e0e1e7291 */ /* 0x008fe4000f8a10ff */
[----:B------:R-:W-:Y:S02]  /*0760*/  UIADD3 UR6, UPT, UPT, UR15, UR20, URZ ;  /* 0x000000140f067290 */ /* 0x000fe4000fffe0ff */
[----:B------:R-:W-:Y:S02]  /*0770*/  ULEA UR26, UP4, UR8, UR26, 0x2 ;  /* 0x0000001a081a7291 */ /* 0x000fe4000f8810ff */
[----:B------:R-:W-:Y:S02]  /*0780*/  ULEA.HI.X UR31, UR14, UR31, UR6, 0x2, UP5 ;  /* 0x0000001f0e1f7291 */ /* 0x000fe4000a8f1406 */
[----:B-1----:R-:W-:-:S02]  /*0790*/  UISETP.NE.AND UP5, UPT, UR17, URZ, UPT ;  /* 0x000000ff1100728c */ /* 0x002fc4000bfa5270 */
        /* <DEDUP_REMOVED lines=11> */
[----:B------:R-:W-:Y:S02]  /*0850*/  ULEA.HI.X UR6, UR6, UR13, UR8, 0x2, UP3 ;  /* 0x0000000d06067291 */ /* 0x000fe400098f1408 */
[----:B------:R-:W-:-:S04]  /*0860*/  MOV R109, UR7 ;  /* 0x00000007006d7c02 */ /* 0x000fc80008000f00 */
[----:B------:R-:W-:Y:S01]  /*0870*/  IMAD.U32 R108, RZ, RZ, UR6 ;  /* 0x00000006ff6c7e24 */ /* 0x000fe2000f8e00ff */
[----:B------:R-:W-:Y:S06]  /*0880*/  BRA `(.L_x_1186) ;  /* 0x00000000002c7947 */ /* 0x000fec0003800000 */
.L_x_1185:
[----:B------:R-:W0:Y:S08]  /*0890*/  LDC.64 R4, c[0x0][0x450] ;  /* 0x00011400ff047b82 */ /* 0x000e300000000a00 */
[----:B------:R-:W1:Y:S08]  /*08a0*/  LDC.64 R6, c[0x0][0x458] ;  /* 0x00011600ff067b82 */ /* 0x000e700000000a00 */
[----:B------:R-:W2:Y:S01]  /*08b0*/  LDC.64 R8, c[0x0][0x4b0] ;  /* 0x00012c00ff087b82 */ /* 0x000ea20000000a00 */
[----:B0-----:R-:W-:-:S02]  /*08c0*/  IMAD R0, R3, R4, RZ ;  /* 0x0000000403007224 */ /* 0x001fc400078e02ff */
[----:B------:R-:W-:-:S04]  /*08d0*/  IMAD.WIDE.U32 R2, R110, R4, RZ ;  /* 0x000000046e027225 */ /* 0x000fc800078e00ff */
[----:B------:R-:W-:-:S04]  /*08e0*/  IMAD R5, R110, R5, R0 ;  /* 0x000000056e057224 */ /* 0x000fc800078e0200 */
[----:B------:R-:W-:Y:S02]  /*08f0*/  IMAD.IADD R3, R3, 0x1, R5 ;  /* 0x0000000103037824 */ /* 0x000fe400078e0205 */
[----:B-1----:R-:W-:-:S04]  /*0900*/  IMAD.WIDE.U32 R2, R6, UR11, R2 ;  /* 0x0000000b06027c25 */ /* 0x002fc8000f8e0002 */
[----:B------:R-:W-:Y:S01]  /*0910*/  IMAD R108, R7, UR11, R3 ;  /* 0x0000000b076c7c24 */ /* 0x000fe2000f8e0203 */
[----:B--2---:R-:W-:-:S04]  /*0920*/  LEA R109, P0, R2, R8, 0x2 ;  /* 0x00000008026d7211 */ /* 0x004fc800078010ff */
[----:B------:R-:W-:-:S09]  /*0930*/  LEA.HI.X R108, R2, R9, R108, 0x2, P0 ;  /* 0x00000009026c7211 */ /* 0x000fd200000f146c */
.L_x_1186:
[----:B------:R-:W-:Y:S01]  /*0940*/  UPLOP3.LUT UP1, UPT, UP1, UP0, UPT, 0x20, 0x2 ;  /* 0x000000000002789c */ /* 0x000fe20000f20470 */
[----:B------:R-:W0:Y:S03]  /*0950*/  LDCU.64 UR8, c[0x0][0x488] ;  /* 0x00009100ff0877ac */ /* 0x000e260008000a00 */
[----:B------:R-:W-:Y:S01]  /*0960*/  UISETP.EQ.OR UP6, UPT, UR17, URZ, !UP1 ;  /* 0x000000ff1100728c */ /* 0x000fe2000cfc2670 */
[----:B------:R-:W1:Y:S05]  /*0970*/  LDCU.64 UR12, c[0x0][0x468] ;  /* 0x00008d00ff0c77ac */ /* 0x000e6a0008000a00 */
[----:B------:R-:W-:Y:S01]  /*0980*/  PLOP3.LUT P2, PT, PT, PT, UP6, 0x80, 0x8 ;  /* 0x000000000008781c */ /* 0x000fe20003f4f068 */
[----:B------:R-:W2:Y:S04]  /*0990*/  LDCU.64 UR14, c[0x0][0x4a0] ;  /* 0x00009400ff0e77ac */ /* 0x000ea80008000a00 */
[----:B------:R-:W3:Y:S01]  /*09a0*/  @!UP6 LDCU.64 UR6, c[0x0][0x4f0] ;  /* 0x00009e00ff06e7ac */ /* 0x000ee20008000a00 */
[----:B------:R-:W4:Y:S01]  /*09b0*/  LDCU UR32, c[0x0][0x3ac] ;  /* 0x00007580ff2077ac */ /* 0x000f220008000800 */
[----:B---3--:R-:W-:-:S04]  /*09c0*/  @!UP6 ULEA UR6, UP3, UR10, UR6, 0x2 ;  /* 0x000000060a06e291 */ /* 0x008fc8000f8610ff */
[----:B------:R-:W-:Y:S02]  /*09d0*/  @!UP6 ULEA.HI.X UR7, UR10, UR7, URZ, 0x2, UP3 ;  /* 0x000000070a07e291 */ /* 0x000fe400098f14ff */
[----:B------:R-:W-:-:S04]  /*09e0*/  MOV R2, UR6 ;  /* 0x0000000600027c02 */ /* 0x000fc80008000f00 */
[----:B------:R-:W-:-:S05]  /*09f0*/  IMAD.U32 R3, RZ, RZ, UR7 ;  /* 0x00000007ff037e24 */ /* 0x000fca000f8e00ff */
[----:B------:R3:W4:Y:S01]  /*0a00*/  @!P2 LDG.E R0, desc[UR34][R2.64] ;  /* 0x000000220200a981 */ /* 0x000722000c1e1900 */
[----:B0-----:R-:W-:Y:S02]  /*0a10*/  UISETP.NE.U32.AND UP4, UPT, UR8, URZ, UPT ;  /* 0x000000ff0800728c */ /* 0x001fe4000bf85070 */
[----:B-1----:R-:W-:Y:S02]  /*0a20*/  UIMAD.WIDE.U32 UR6, UR10, UR12, URZ ;  /* 0x0000000c0a0672a5 */ /* 0x002fe4000f8e00ff */
[----:B------:R-:W-:Y:S02]  /*0a30*/  UISETP.NE.AND.EX UP4, UPT, UR9, URZ, UPT, UP4 ;  /* 0x000000ff0900728c */ /* 0x000fe4000bf85340 */
[----:B------:R-:W-:Y:S02]  /*0a40*/  UIMAD UR12, UR10, UR13, UR7 ;  /* 0x0000000d0a0c72a4 */ /* 0x000fe4000f8e0207 */
[----:B------:R-:W-:Y:S02]  /*0a50*/  ULEA UR20, UP3, UR6, UR4, 0x2 ;  /* 0x0000000406147291 */ /* 0x000fe4000f8610ff */
[----:B------:R-:W-:-:S02]  /*0a60*/  PLOP3.LUT P0, PT, PT, PT, UP4, 0x80, 0x8 ;  /* 0x000000000008781c */ /* 0x000fc40003f0f048 */
[----:B------:R-:W-:-:S03]  /*0a70*/  ULEA.HI.X UR12, UR6, UR5, UR12, 0x2, UP3 ;  /* 0x00000005060c7291 */ /* 0x000fc600098f140c */
[----:B------:R-:W-:-:S04]  /*0a80*/  @UP4 ULEA UR4, UP3, UR11, UR8, 0x2 ;  /* 0x000000080b044291 */ /* 0x000fc8000f8610ff */
[----:B------:R-:W-:Y:S02]  /*0a90*/  @UP4 ULEA.HI.X UR5, UR11, UR9, URZ, 0x2, UP3 ;  /* 0x000000090b054291 */ /* 0x000fe400098f14ff */
[----:B--2---:R-:W-:Y:S01]  /*0aa0*/  UISETP.NE.U32.AND UP3, UPT, UR14, URZ, UPT ;  /* 0x000000ff0e00728c */ /* 0x004fe2000bf65070 */
[----:B---3--:R-:W-:Y:S01]  /*0ab0*/  IMAD.U32 R2, RZ, RZ, UR4 ;  /* 0x00000004ff027e24 */ /* 0x008fe2000f8e00ff */
[----:B------:R-:W0:Y:S02]  /*0ac0*/  LDCU.64 UR8, c[0x0][0x4e0] ;  /* 0x00009c00ff0877ac */ /* 0x000e240008000a00 */
[----:B------:R-:W-:Y:S01]  /*0ad0*/  MOV R3, UR5 ;  /* 0x0000000500037c02 */ /* 0x000fe20008000f00 */
[----:B------:R-:W-:Y:S02]  /*0ae0*/  UISETP.NE.AND.EX UP3, UPT, UR15, URZ, UPT, UP3 ;  /* 0x000000ff0f00728c */ /* 0x000fe4000bf65330 */
[----:B------:R-:W-:Y:S02]  /*0af0*/  USEL UR20, UR20, URZ, !UP0 ;  /* 0x000000ff14147287 */ /* 0x000fe4000c000000 */
[----:B------:R-:W2:Y:S02]  /*0b00*/  @P0 LDG.E R2, desc[UR34][R2.64] ;  /* 0x0000002202020981 */ /* 0x000ea4000c1e1900 */
[----:B------:R-:W-:-:S05]  /*0b10*/  PLOP3.LUT P1, PT, PT, PT, UP3, 0x80, 0x8 ;  /* 0x000000000008781c */ /* 0x000fca0003f2f038 */
[----:B------:R-:W-:-:S04]  /*0b20*/  @UP3 ULEA UR6, UP4, UR11, UR14, 0x2 ;  /* 0x0000000e0b063291 */ /* 0x000fc8000f8810ff */
[----:B------:R-:W-:Y:S02]  /*0b30*/  @UP3 ULEA.HI.X UR7, UR11, UR15, URZ, 0x2, UP4 ;  /* 0x0000000f0b073291 */ /* 0x000fe4000a0f14ff */
[----:B0-----:R-:W-:Y:S01]  /*0b40*/  UISETP.NE.U32.AND UP4, UPT, UR8, URZ, UPT ;  /* 0x000000ff0800728c */ /* 0x001fe2000bf85070 */
[----:B------:R-:W-:-:S03]  /*0b50*/  IMAD.U32 R4, RZ, RZ, UR6 ;  /* 0x00000006ff047e24 */ /* 0x000fc6000f8e00ff */
[----:B------:R-:W-:Y:S01]  /*0b60*/  UISETP.NE.AND.EX UP4, UPT, UR9, URZ, UPT, UP4 ;  /* 0x000000ff0900728c */ /* 0x000fe2000bf85340 */
[----:B------:R-:W-:-:S03]  /*0b70*/  IMAD.U32 R5, RZ, RZ, UR7 ;  /* 0x00000007ff057e24 */ /* 0x000fc6000f8e00ff */
[----:B------:R-:W-:Y:S02]  /*0b80*/  UISETP.EQ.OR UP4, UPT, UR17, URZ, !UP4 ;  /* 0x000000ff1100728c */ /* 0x000fe4000e782670 */
[----:B------:R-:W-:Y:S01]  /*0b90*/  USEL UR21, UR12, URZ, !UP0 ;  /* 0x000000ff0c157287 */ /* 0x000fe2000c000000 */
[----:B------:R-:W3:Y:S01]  /*0ba0*/  @P1 LDG.E R4, desc[UR34][R4.64] ;  /* 0x0000002204041981 */ /* 0x000ee2000c1e1900 */
[----:B------:R-:W0:Y:S02]  /*0bb0*/  LDCU.64 UR12, c[0x0][0x500] ;  /* 0x0000a000ff0c77ac */ /* 0x000e240008000a00 */
[----:B------:R-:W-:-:S05]  /*0bc0*/  PLOP3.LUT P3, PT, PT, PT, UP4, 0x80, 0x8 ;  /* 0x000000000008781c */ /* 0x000fca0003f6f048 */
[----:B------:R-:W-:-:S04]  /*0bd0*/  @!UP4 ULEA UR8, UP3, UR10, UR8, 0x2 ;  /* 0x000000080a08c291 */ /* 0x000fc8000f8610ff */
[----:B------:R-:W-:Y:S02]  /*0be0*/  @!UP4 ULEA.HI.X UR9, UR10, UR9, URZ, 0x2, UP3 ;  /* 0x000000090a09c291 */ /* 0x000fe400098f14ff */
[----:B------:R-:W-:-:S04]  /*0bf0*/  MOV R8, UR8 ;  /* 0x0000000800087c02 */ /* 0x000fc80008000f00 */
[----:B------:R-:W-:-:S05]  /*0c00*/  IMAD.U32 R9, RZ, RZ, UR9 ;  /* 0x00000009ff097e24 */ /* 0x000fca000f8e00ff */
[----:B------:R-:W3:Y:S01]  /*0c10*/  @!P3 LDG.E R8, desc[UR34][R8.64] ;  /* 0x000000220808b981 */ /* 0x000ee2000c1e1900 */
[----:B----4-:R-:W-:-:S13]  /*0c20*/  @!P2 R2UR UR4, R0 ;  /* 0x000000000004a2ca */ /* 0x010fda00000e0000 */
[----:B------:R-:W-:-:S06]  /*0c30*/  @!UP6 UIMAD.WIDE UR4, UR4, 0x4, UR20 ;  /* 0x000000040404e8a5 */ /* 0x000fcc000f8e0214 */
[----:B------:R-:W-:Y:S01]  /*0c40*/  IMAD.U32 R6, RZ, RZ, UR4 ;  /* 0x00000004ff067e24 */ /* 0x000fe2000f8e00ff */
[----:B------:R-:W-:-:S04]  /*0c50*/  MOV R7, UR5 ;  /* 0x0000000500077c02 */ /* 0x000fc80008000f00 */
[----:B------:R-:W1:Y:S01]  /*0c60*/  LDCU.64 UR4, c[0x0][0x4f8] ;  /* 0x00009f00ff0477ac */ /* 0x000e620008000a00 */
[----:B------:R4:W5:Y:S01]  /*0c70*/  @!P2 LDG.E R110, desc[UR34][R6.64] ;  /* 0x00000022066ea981 */ /* 0x000962000c1e1900 */
[----:B0-----:R-:W-:-:S04]  /*0c80*/  UISETP.NE.U32.AND UP0, UPT, UR12, URZ, UPT ;  /* 0x000000ff0c00728c */ /* 0x001fc8000bf05070 */
[----:B------:R-:W-:Y:S01]  /*0c90*/  UISETP.NE.AND.EX UP0, UPT, UR13, URZ, UPT, UP0 ;  /* 0x000000ff0d00728c */ /* 0x000fe2000bf05300 */
[----:B------:R-:W-:Y:S01]  /*0ca0*/  UMOV UR6, URZ ;  /* 0x000000ff00067c82 */ /* 0x000fe20008000000 */
[----:B------:R-:W-:Y:S01]  /*0cb0*/  UMOV UR7, URZ ;  /* 0x000000ff00077c82 */ /* 0x000fe20008000000 */
[----:B------:R-:W-:Y:S01]  /*0cc0*/  UMOV UR9, URZ ;  /* 0x000000ff00097c82 */ /* 0x000fe20008000000 */
[----:B-1----:R-:W-:Y:S01]  /*0cd0*/  UISETP.EQ.U32.AND UP3, UPT, UR4, URZ, UPT ;  /* 0x000000ff0400728c */ /* 0x002fe2000bf62070 */
[----:B--2---:R-:W-:-:S03]  /*0ce0*/  @P0 R2UR UR6, R2 ;  /* 0x00000000020602ca */ /* 0x004fc600000e0000 */
[----:B------:R-:W-:Y:S01]  /*0cf0*/  UISETP.EQ.OR.EX UP0, UPT, UR5, URZ, !UP0, UP3 ;  /* 0x000000ff0500728c */ /* 0x000fe2000c702730 */
[----:B---3--:R-:W-:Y:S01]  /*0d00*/  @P1 R2UR UR7, R4 ;  /* 0x00000000040712ca */ /* 0x008fe200000e0000 */
[----:B------:R-:W-:Y:S01]  /*0d10*/  USEL UR32, UR32, 0x800, UP5 ;  /* 0x0000080020207887 */ /* 0x000fe2000a800000 */
[----:B------:R-:W-:-:S06]  /*0d20*/  @!P3 R2UR UR9, R8 ;  /* 0x000000000809b2ca */ /* 0x000fcc00000e0000 */
[----:B----4-:R-:W-:Y:S09]  /*0d30*/  BRA.U UP0, `(.L_x_1187) ;  /* 0x00000001008c7547 */ /* 0x010ff2000b800000 */
        /* <DEDUP_REMOVED lines=35> */
.L_x_1187:
[----:B------:R-:W-:Y:S01]  /*0f70*/  IABS R5, UR32 ;  /* 0x0000002000057c13 */ /* 0x000fe20008000000 */
[----:B------:R-:W0:Y:S03]  /*0f80*/  LDCU UR8, c[0x0][0x388] ;  /* 0x00007100ff0877ac */ /* 0x000e260008000800 */
[----:B------:R-:W1:Y:S08]  /*0f90*/  I2F.RP R0, R5 ;  /* 0x0000000500007306 */ /* 0x000e700000209400 */
[----:B-1----:R-:W1:Y:S01]  /*0fa0*/  MUFU.RCP R0, R0 ;  /* 0x0000000000007308 */ /* 0x002e620000001000 */
[----:B0-----:R-:W-:-:S06]  /*0fb0*/  UIADD3 UR8, UPT, UPT, UR32, -0x1, UR8 ;  /* 0xffffffff20087890 */ /* 0x001fcc000fffe008 */
[----:B------:R-:W-:Y:S01]  /*0fc0*/  IMAD.U32 R4, RZ, RZ, UR8 ;  /* 0x00000008ff047e24 */ /* 0x000fe2000f8e00ff */
[----:B------:R-:W-:Y:S01]  /*0fd0*/  ULOP3.LUT UR8, UR8, UR32, URZ, 0x3c, !UPT ;  /* 0x0000002008087292 */ /* 0x000fe2000f8e3cff */
[----:B-1----:R-:W-:-:S03]  /*0fe0*/  VIADD R2, R0, 0xffffffe ;  /* 0x0ffffffe00027836 */ /* 0x002fc60000000000 */
[----:B------:R-:W-:Y:S01]  /*0ff0*/  IABS R0, R4 ;  /* 0x0000000400007213 */ /* 0x000fe20000000000 */
[----:B------:R0:W1:Y:S03]  /*1000*/  F2I.FTZ.U32.TRUNC.NTZ R3, R2 ;  /* 0x0000000200037305 */ /* 0x000066000021f000 */
[----:B------:R-:W-:Y:S02]  /*1010*/  R2UR UR9, R0 ;  /* 0x00000000000972ca */ /* 0x000fe400000e0000 */
[----:B------:R-:W-:-:S05]  /*1020*/  IABS R0, UR32 ;  /* 0x0000002000007c13 */ /* 0x000fca0008000000 */
[----:B------:R-:W-:Y:S02]  /*1030*/  IMAD.MOV R0, RZ, RZ, -R0 ;  /* 0x000000ffff007224 */ /* 0x000fe400078e0a00 */
[----:B0-----:R-:W-:Y:S01]  /*1040*/  HFMA2 R2, -RZ, RZ, 0, 0 ;  /* 0x00000000ff027431 */ /* 0x001fe200000001ff */
[----:B-1----:R-:W-:Y:S01]  /*1050*/  R2UR UR5, R3 ;  /* 0x00000000030572ca */ /* 0x002fe200000e0000 */
[----:B------:R-:W-:-:S03]  /*1060*/  IMAD.MOV R6, RZ, RZ, -R3 ;  /* 0x000000ffff067224 */ /* 0x000fc600078e0a03 */
[----:B------:R-:W-:Y:S01]  /*1070*/  R2UR UR4, R2 ;  /* 0x00000000020472ca */ /* 0x000fe200000e0000 */
[----:B------:R-:W-:-:S12]  /*1080*/  IMAD R7, R6, R5, RZ ;  /* 0x0000000506077224 */ /* 0x000fd800078e02ff */
[----:B------:R-:W-:Y:S01]  /*1090*/  IMAD.HI.U32 R7, R3, R7, UR4 ;  /* 0x0000000403077e27 */ /* 0x000fe2000f8e0007 */
[----:B------:R-:W-:-:S04]  /*10a0*/  MOV R3, UR9 ;  /* 0x0000000900037c02 */ /* 0x000fc80008000f00 */
[----:B------:R-:W-:-:S13]  /*10b0*/  R2UR UR4, R7 ;  /* 0x00000000070472ca */ /* 0x000fda00000e0000 */
[----:B------:R-:W-:-:S03]  /*10c0*/  UIMAD.WIDE.U32 UR4, UR4, UR9, URZ ;  /* 0x00000009040472a5 */ /* 0x000fc6000f8e00ff */
[----:B------:R-:W-:-:S03]  /*10d0*/  UMOV UR9, URZ ;  /* 0x000000ff00097c82 */ /* 0x000fc60008000000 */
[----:B------:R-:W-:-:S05]  /*10e0*/  IMAD R0, R0, UR5, R3 ;  /* 0x0000000500007c24 */ /* 0x000fca000f8e0203 */
[----:B------:R-:W-:-:S13]  /*10f0*/  ISETP.GT.U32.AND P0, PT, R5, R0, PT ;  /* 0x000000000500720c */ /* 0x000fda0003f04070 */
[----:B------:R-:W-:Y:S01]  /*1100*/  VOTEU.ANY UP3, P0 ;  /* 0x0000000000ff7886 */ /* 0x000fe20000060100 */
[----:B------:R-:W-:-:S04]  /*1110*/  PLOP3.LUT P0, PT, PT, PT, UP3, 0x80, 0x8 ;  /* 0x000000000008781c */ /* 0x000fc80003f0f038 */
[----:B------:R-:W-:Y:S02]  /*1120*/  @!UP3 UIADD3 UR5, UPT, UPT, UR5, 0x1, URZ ;  /* 0x000000010505b890 */ /* 0x000fe4000fffe0ff */
[----:B------:R-:W-:-:S03]  /*1130*/  UISETP.GE.AND UP3, UPT, UR8, URZ, UPT ;  /* 0x000000ff0800728c */ /* 0x000fc6000bf66270 */
[----:B------:R-:W-:-:S04]  /*1140*/  UMOV UR8, URZ ;  /* 0x000000ff00087c82 */ /* 0x000fc80008000000 */
[----:B------:R-:W-:-:S05]  /*1150*/  @!P0 IMAD.IADD R0, R0, 0x1, -R5 ;  /* 0x0000000100008824 */ /* 0x000fca00078e0a05 */
[----:B------:R-:W-:-:S13]  /*1160*/  ISETP.GE.U32.AND P0, PT, R0, R5, PT ;  /* 0x000000050000720c */ /* 0x000fda0003f06070 */
[----:B------:R-:W-:-:S05]  /*1170*/  VOTEU.ANY UP0, P0 ;  /* 0x0000000000ff7886 */ /* 0x000fca0000000100 */
[----:B------:R-:W-:Y:S02]  /*1180*/  @UP0 UIADD3 UR5, UPT, UPT, UR5, 0x1, URZ ;  /* 0x0000000105050890 */ /* 0x000fe4000fffe0ff */
[----:B------:R-:W-:Y:S02]  /*1190*/  UISETP.NE.AND UP0, UPT, UR32, URZ, UPT ;  /* 0x000000ff2000728c */ /* 0x000fe4000bf05270 */
[----:B------:R-:W-:-:S09]  /*11a0*/  @!UP3 UIADD3 UR5, UPT, UPT, -UR5, URZ, URZ ;  /* 0x000000ff0505b290 */ /* 0x000fd2000fffe1ff */
[----:B------:R-:W-:-:S07]  /*11b0*/  @!UP0 ULOP3.LUT UR5, URZ, UR32, URZ, 0x33, !UPT ;  /* 0x00000020ff058292 */ /* 0x000fce000f8e33ff */
[----:B------:R-:W-:-:S05]  /*11c0*/  UMOV UR33, UR5 ;  /* 0x0000000500217c82 */ /* 0x000fca0008000000 */
.L_x_1188:
[----:B------:R-:W-:-:S06]  /*11d0*/  UISETP.GE.AND UP0, UPT, UR33, 0x1, UPT ;  /* 0x000000012100788c */ /* 0x000fcc000bf06270 */
[----:B------:R-:W-:-:S13]  /*11e0*/  PLOP3.LUT P0, PT, PT, PT, UP0, 0x80, 0x8 ;  /* 0x000000000008781c */ /* 0x000fda0003f0f008 */
[----:B------:R-:W-:Y:S05]  /*11f0*/  @!P0 EXIT ;  /* 0x000000000000894d */ /* 0x000fea0003800000 */
[----:B------:R-:W0:Y:S01]  /*1200*/  LDCU.128 UR12, c[0x0][0x430] ;  /* 0x00008600ff0c77ac */ /* 0x000e220008000c00 */
[----:B------:R-:W1:Y:S01]  /*1210*/  S2R R107, SR_TID.X ;  /* 0x00000000006b7919 */ /* 0x000e620000002100 */
[----:B0-----:R-:W-:-:S04]  /*1220*/  UIMAD.WIDE.U32 UR4, UR11, UR14, URZ ;  /* 0x0000000e0b0472a5 */ /* 0x001fc8000f8e00ff */
[----:B------:R-:W-:-:S03]  /*1230*/  UIMAD UR5, UR11, UR15, UR5 ;  /* 0x0000000f0b0572a4 */ /* 0x000fc6000f8e0205 */
[----:B------:R-:W-:Y:S01]  /*1240*/  UMOV UR11, URZ ;  /* 0x000000ff000b7c82 */ /* 0x000fe20008000000 */
[----:B------:R-:W-:-:S04]  /*1250*/  UIMAD.WIDE.U32 UR22, UR10, UR12, UR4 ;  /* 0x0000000c0a1672a5 */ /* 0x000fc8000f8e0004 */
[----:B------:R-:W-:-:S03]  /*1260*/  UIMAD UR36, UR10, UR13, UR23 ;  /* 0x0000000d0a2472a4 */ /* 0x000fc6000f8e0217 */
[----:B-1----:R-:W-:-:S09]  /*1270*/  UMOV UR10, URZ ;  /* 0x000000ff000a7c82 */ /* 0x002fd20008000000 */
.L_x_1232:
[----:B0-----:R-:W0:Y:S02]  /*1280*/  LDCU.64 UR4, c[0x0][0x4f8] ;  /* 0x00009f00ff0477ac */ /* 0x001e240008000a00 */
[----:B0-----:R-:W-:-:S04]  /*1290*/  UISETP.NE.U32.AND UP0, UPT, UR4, URZ, UPT ;  /* 0x000000ff0400728c */ /* 0x001fc8000bf05070 */
[----:B------:R-:W-:-:S06]  /*12a0*/  UISETP.NE.AND.EX UP0, UPT, UR5, URZ, UPT, UP0 ;  /* 0x000000ff0500728c */ /* 0x000fcc000bf05300 */
[----:B------:R-:W-:-:S05]  /*12b0*/  PLOP3.LUT P0, PT, PT, PT, UP0, 0x80, 0x8 ;  /* 0x000000000008781c */ /* 0x000fca0003f0f008 */
[----:B------:R-:W0:Y:S01]  /*12c0*/  @UP0 LDCU.64 UR4, c[0x0][0x4f8] ;  /* 0x00009f00ff0407ac */ /* 0x000e220008000a00 */
[----:B------:R-:W-:-:S04]  /*12d0*/  @UP0 UIADD3 UR12, UPT, UPT, UR10, UR8, URZ ;  /* 0x000000080a0c0290 */ /* 0x000fc8000fffe0ff */
[----:B0-----:R-:W-:-:S06]  /*12e0*/  @UP0 UIMAD.WIDE UR4, UR12, 0x4, UR4 ;  /* 0x000000040c0408a5 */ /* 0x001fcc000f8e0204 */
[----:B--2---:R-:W-:Y:S01]  /*12f0*/  IMAD.U32 R2, RZ, RZ, UR4 ;  /* 0x00000004ff027e24 */ /* 0x004fe2000f8e00ff */
[----:B------:R-:W-:-:S04]  /*1300*/  MOV R3, UR5 ;  /* 0x0000000500037c02 */ /* 0x000fc80008000f00 */
[----:B------:R-:W0:Y:S01]  /*1310*/  @!UP0 LDCU UR5, c[0x0][0x388] ;  /* 0x00007100ff0587ac */ /* 0x000e220008000800 */
[----:B------:R-:W2:Y:S04]  /*1320*/  @P0 LDG.E R4, desc[UR34][R2.64+0x4] ;  /* 0x0000042202040981 */ /* 0x000ea8000c1e1900 */
[----:B------:R-:W3:Y:S01]  /*1330*/  @P0 LDG.E R6, desc[UR34][R2.64] ;  /* 0x0000002202060981 */ /* 0x000ee2000c1e1900 */
[----:B------:R-:W-:-:S06]  /*1340*/  @!UP0 UIADD3 UR4, UPT, UPT, -UR11, URZ, URZ ;  /* 0x000000ff0b048290 */ /* 0x000fcc000fffe1ff */
[----:B------:R-:W-:Y:S01]  /*1350*/  IMAD.U32 R5, RZ, RZ, UR4 ;  /* 0x00000004ff057e24 */ /* 0x000fe2000f8e00ff */
[----:B--2---:R-:W-:Y:S01]  /*1360*/  @P0 R2UR UR37, R4 ;  /* 0x00000000042502ca */ /* 0x004fe200000e0000 */
[----:B0-----:R-:W-:Y:S01]  /*1370*/  IMAD.U32 R4, RZ, RZ, UR5 ;  /* 0x00000005ff047e24 */ /* 0x001fe2000f8e00ff */
[----:B---3--:R-:W-:-:S04]  /*1380*/  @P0 R2UR UR4, R6 ;  /* 0x00000000060402ca */ /* 0x008fc800000e0000 */
[----:B------:R-:W-:-:S04]  /*1390*/  @!P0 VIADDMNMX R4, R5, R4, UR32, PT ;  /* 0x0000002005048e46 */ /* 0x000fc8000b800104 */
[----:B------:R-:W-:-:S05]  /*13a0*/  @!P0 R2UR UR5, R4 ;  /* 0x00000000040582ca */ /* 0x000fca00000e0000 */
[----:B------:R-:W-:-:S08]  /*13b0*/  @UP0 UIADD3 UR37, UPT, UPT, UR37, -UR4, URZ ;  /* 0x8000000425250290 */ /* 0x000fd0000fffe0ff */
[----:B------:R-:W-:Y:S02]  /*13c0*/  @!UP0 UMOV UR37, UR5 ;  /* 0x0000000500258c82 */ /* 0x000fe40008000000 */
[----:B------:R-:W-:-:S06]  /*13d0*/  UISETP.GE.AND UP0, UPT, UR37, 0x1, UPT ;  /* 0x000000012500788c */ /* 0x000fcc000bf06270 */
[----:B------:R-:W-:-:S13]  /*13e0*/  PLOP3.LUT P0, PT, PT, PT, UP0, 0x80, 0x8 ;  /* 0x000000000008781c */ /* 0x000fda0003f0f008 */
[----:B------:R-:W-:Y:S05]  /*13f0*/  @!P0 EXIT ;  /* 0x000000000000894d */ /* 0x000fea0003800000 */
[----:B------:R-:W-:Y:S01]  /*1400*/  SHF.L.U32 R2, R107, 0x4, RZ ;  /* 0x000000046b027819 */ /* 0x000fe200000006ff */
[----:B------:R-:W-:Y:S01]  /*1410*/  BAR.SYNC.DEFER_BLOCKING 0x0 ;  /* 0x0000000000007b1d */ /* 0x000fe20000010000 */
[----:B------:R-:W-:Y:S02]  /*1420*/  LOP3.LUT R0, R0, 0xfffffdff, RZ, 0xc0, !PT ;  /* 0xfffffdff00007812 */ /* 0x000fe400078ec0ff */
[----:B------:R-:W-:Y:S02]  /*1430*/  CS2R R8, SRZ ;  /* 0x0000000000087805 */ /* 0x000fe4000001ff00 */
[----:B------:R-:W-:Y:S02]  /*1440*/  LOP3.LUT R2, R2, 0x3e00, RZ, 0xc0, !PT ;  /* 0x00003e0002027812 */ /* 0x000fe400078ec0ff */
[----:B------:R-:W-:Y:S02]  /*1450*/  CS2R R12, SRZ ;  /* 0x00000000000c7805 */ /* 0x000fe4000001ff00 */
[----:B------:R-:W-:Y:S01]  /*1460*/  CS2R R10, SRZ ;  /* 0x00000000000a7805 */ /* 0x000fe2000001ff00 */
[----:B------:R-:W-:Y:S01]  /*1470*/  IMAD.MOV.U32 R5, RZ, RZ, RZ ;  /* 0x000000ffff057224 */ /* 0x000fe200078e00ff */
[----:B------:R-:W-:-:S02]  /*1480*/  LOP3.LUT R106, R2, 0x1f, R107, 0xf8, !PT ;  /* 0x0000001f026a7812 */ /* 0x000fc400078ef86b */
[----:B------:R-:W-:Y:S02]  /*1490*/  CS2R R16, SRZ ;  /* 0x0000000000107805 */ /* 0x000fe4000001ff00 */
[----:B------:R-:W-:Y:S02]  /*14a0*/  CS2R R14, SRZ ;  /* 0x00000000000e7805 */ /* 0x000fe4000001ff00 */
[----:B------:R-:W-:Y:S02]  /*14b0*/  CS2R R18, SRZ ;  /* 0x0000000000127805 */ /* 0x000fe4000001ff00 */
[C---:B------:R-:W-:Y:S01]  /*14c0*/  ISETP.GE.AND P0, PT, R106.reuse, UR37, PT ;  /* 0x000000256a007c0c */ /* 0x040fe2000bf06270 */
[C---:B------:R-:W-:Y:S01]  /*14d0*/  IMAD.SHL.U32 R4, R106.reuse, 0x4, RZ ;  /* 0x000000046a047824 */ /* 0x040fe200078e00ff */
[----:B------:R-:W-:Y:S02]  /*14e0*/  LOP3.LUT R99, R106, 0xe0, RZ, 0xfc, !PT ;  /* 0x000000e06a637812 */ /* 0x000fe400078efcff */
[----:B------:R-:W-:-:S02]  /*14f0*/  CS2R R20, SRZ ;  /* 0x0000000000147805 */ /* 0x000fc4000001ff00 */
[----:B------:R-:W-:Y:S02]  /*1500*/  LOP3.LUT R104, R106, 0x40, RZ, 0xfc, !PT ;  /* 0x000000406a687812 */ /* 0x000fe400078efcff */
[----:B------:R-:W-:Y:S02]  /*1510*/  IADD3 R6, P1, PT, R4, UR24, RZ ;  /* 0x0000001804067c10 */ /* 0x000fe4000ff3e0ff */
[C---:B------:R-:W-:Y:S02]  /*1520*/  LOP3.LUT R105, R106.reuse, 0x20, RZ, 0xfc, !PT ;  /* 0x000000206a697812 */ /* 0x040fe400078efcff */
[----:B------:R-:W-:Y:S02]  /*1530*/  IADD3.X R7, PT, PT, RZ, UR25, RZ, P1, !PT ;  /* 0x00000019ff077c10 */ /* 0x000fe40008ffe4ff */
[----:B------:R-:W-:Y:S02]  /*1540*/  LOP3.LUT R98, R106, 0x100, RZ, 0xfc, !PT ;  /* 0x000001006a627812 */ /* 0x000fe400078efcff */
[----:B------:R-:W-:-:S02]  /*1550*/  @P0 LOP3.LUT R0, R0, 0x200, RZ, 0xfc, !PT ;  /* 0x0000020000000812 */ /* 0x000fc400078efcff */
[----:B------:R-:W-:Y:S02]  /*1560*/  IADD3 R2, P0, PT, R4, UR26, RZ ;  /* 0x0000001a04027c10 */ /* 0x000fe4000ff1e0ff */
[----:B------:R-:W-:Y:S02]  /*1570*/  LOP3.LUT R100, R106, 0xc0, RZ, 0xfc, !PT ;  /* 0x000000c06a647812 */ /* 0x000fe400078efcff */
[----:B------:R-:W-:Y:S01]  /*1580*/  ISETP.GE.AND P6, PT, R104, UR37, PT ;  /* 0x0000002568007c0c */ /* 0x000fe2000bfc6270 */
[----:B------:R-:W-:Y:S01]  /*1590*/  IMAD.X R3, RZ, RZ, UR27, P0 ;  /* 0x0000001bff037e24 */ /* 0x000fe200080e06ff */
[----:B------:R-:W-:Y:S02]  /*15a0*/  LOP3.LUT P0, RZ, R0, 0x200, RZ, 0xc0, !PT ;  /* 0x0000020000ff7812 */ /* 0x000fe4000780c0ff */
[----:B------:R-:W-:Y:S02]  /*15b0*/  ISETP.GE.AND P1, PT, R105, UR37, PT ;  /* 0x0000002569007c0c */ /* 0x000fe4000bf26270 */
[----:B------:R-:W-:-:S02]  /*15c0*/  LOP3.LUT R103, R106, 0x60, RZ, 0xfc, !PT ;  /* 0x000000606a677812 */ /* 0x000fc400078efcff */
[----:B------:R-:W-:Y:S02]  /*15d0*/  LOP3.LUT R102, R106, 0x80, RZ, 0xfc, !PT ;  /* 0x000000806a667812 */ /* 0x000fe400078efcff */
        /* <DEDUP_REMOVED lines=11> */
[----:B------:R-:W2:Y:S01]  /*1690*/  @!P2 LDG.E R14, desc[UR34][R6.64+0x300] ;  /* 0x00030022060ea981 */ /* 0x000ea2000c1e1900 */
[C---:B------:R-:W-:Y:S02]  /*16a0*/  LOP3.LUT R95, R106.reuse, 0x160, RZ, 0xfc, !PT ;  /* 0x000001606a5f7812 */ /* 0x040fe400078efcff */
[C---:B------:R-:W-:Y:S01]  /*16b0*/  LOP3.LUT R94, R106.reuse, 0x180, RZ, 0xfc, !PT ;  /* 0x000001806a5e7812 */ /* 0x040fe200078efcff */
[----:B------:R-:W2:Y:S01]  /*16c0*/  @!P5 LDG.E R9, desc[UR34][R6.64+0x180] ;  /* 0x000180220609d981 */ /* 0x000ea2000c1e1900 */
[----:B------:R-:W-:-:S03]  /*16d0*/  LOP3.LUT R93, R106, 0x1a0, RZ, 0xfc, !PT ;  /* 0x000001a06a5d7812 */ /* 0x000fc600078efcff */
[----:B------:R-:W2:Y:S01]  /*16e0*/  @!P0 LDG.E R13, desc[UR34][R6.64+0x380] ;  /* 0x00038022060d8981 */ /* 0x000ea2000c1e1900 */
[----:B------:R-:W-:Y:S02]  /*16f0*/  ISETP.GE.AND P0, PT, R98, UR37, PT ;  /* 0x0000002562007c0c */ /* 0x000fe4000bf06270 */
[----:B------:R-:W-:Y:S01]  /*1700*/  ISETP.GE.AND P6, PT, R97, UR37, PT ;  /* 0x0000002561007c0c */ /* 0x000fe2000bfc6270 */
[----:B------:R-:W2:Y:S01]  /*1710*/  @!P4 LDG.E R12, desc[UR34][R6.64+0x200] ;  /* 0x00020022060cc981 */ /* 0x000ea2000c1e1900 */
[----:B------:R-:W-:Y:S02]  /*1720*/  ISETP.GE.AND P1, PT, R95, UR37, PT ;  /* 0x000000255f007c0c */ /* 0x000fe4000bf26270 */
[----:B------:R-:W-:Y:S01]  /*1730*/  ISETP.GE.AND P2, PT, R94, UR37, PT ;  /* 0x000000255e007c0c */ /* 0x000fe2000bf46270 */
[----:B------:R-:W2:Y:S06]  /*1740*/  @!P3 LDG.E R11, desc[UR34][R6.64+0x280] ;  /* 0x00028022060bb981 */ /* 0x000eac000c1e1900 */
[----:B------:R-:W2:Y:S01]  /*1750*/  @!P0 LDG.E R16, desc[UR34][R6.64+0x400] ;  /* 0x0004002206108981 */ /* 0x000ea2000c1e1900 */
[----:B------:R-:W-:-:S02]  /*1760*/  ISETP.GE.AND P0, PT, R96, UR37, PT ;  /* 0x0000002560007c0c */ /* 0x000fc4000bf06270 */
[C---:B------:R-:W-:Y:S01]  /*1770*/  LOP3.LUT R92, R106.reuse, 0x1c0, RZ, 0xfc, !PT ;  /* 0x000001c06a5c7812 */ /* 0x040fe200078efcff */
[----:B------:R-:W2:Y:S01]  /*1780*/  @!P6 LDG.E R15, desc[UR34][R6.64+0x480] ;  /* 0x00048022060fe981 */ /* 0x000ea2000c1e1900 */
[----:B------:R-:W-:Y:S02]  /*1790*/  LOP3.LUT R91, R106, 0x1e0, RZ, 0xfc, !PT ;  /* 0x000001e06a5b7812 */ /* 0x000fe400078efcff */
[----:B------:R-:W-:Y:S01]  /*17a0*/  ISETP.GE.AND P3, PT, R93, UR37, PT ;  /* 0x000000255d007c0c */ /* 0x000fe2000bf66270 */
[----:B------:R-:W2:Y:S01]  /*17b0*/  @!P1 LDG.E R17, desc[UR34][R6.64+0x580] ;  /* 0x0005802206119981 */ /* 0x000ea2000c1e1900 */
[----:B------:R-:W-:Y:S02]  /*17c0*/  ISETP.GE.AND P4, PT, R92, UR37, PT ;  /* 0x000000255c007c0c */ /* 0x000fe4000bf86270 */
[----:B------:R-:W-:Y:S01]  /*17d0*/  ISETP.GE.AND P5, PT, R91, UR37, PT ;  /* 0x000000255b007c0c */ /* 0x000fe2000bfa6270 */
[----:B------:R-:W2:Y:S04]  /*17e0*/  @!P2 LDG.E R20, desc[UR34][R6.64+0x600] ;  /* 0x000600220614a981 */ /* 0x000ea8000c1e1900 */
[----:B------:R-:W2:Y:S01]  /*17f0*/  @!P0 LDG.E R18, desc[UR34][R6.64+0x500] ;  /* 0x0005002206128981 */ /* 0x000ea2000c1e1900 */
[----:B------:R-:W-:-:S03]  /*1800*/  IMAD.MOV.U32 R22, RZ, RZ, RZ ;  /* 0x000000ffff167224 */ /* 0x000fc600078e00ff */
[----:B------:R-:W2:Y:S04]  /*1810*/  @!P3 LDG.E R19, desc[UR34][R6.64+0x680] ;  /* 0x000680220613b981 */ /* 0x000ea8000c1e1900 */
[----:B------:R-:W2:Y:S04]  /*1820*/  @!P4 LDG.E R22, desc[UR34][R6.64+0x700] ;  /* 0x000700220616c981 */ /* 0x000ea8000c1e1900 */
[----:B------:R0:W2:Y:S01]  /*1830*/  @!P5 LDG.E R21, desc[UR34][R6.64+0x780] ;  /* 0x000780220615d981 */ /* 0x0000a2000c1e1900 */
[----:B------:R-:W1:Y:S01]  /*1840*/  S2R R90, SR_LANEID ;  /* 0x00000000005a7919 */ /* 0x000e620000000000 */
[----:B------:R-:W0:Y:S01]  /*1850*/  S2UR UR4, SR_CgaCtaId ;  /* 0x00000000000479c3 */ /* 0x000e220000008800 */
[----:B------:R-:W-:-:S04]  /*1860*/  SHF.L.U32 R23, R107, 0x4, RZ ;  /* 0x000000046b177819 */ /* 0x000fc800000006ff */
[----:B------:R-:W-:Y:S01]  /*1870*/  LOP3.LUT R23, R23, 0x3e00, RZ, 0xc0, !PT ;  /* 0x00003e0017177812 */ /* 0x000fe200078ec0ff */
[----:B------:R-:W-:Y:S02]  /*1880*/  UMOV UR41, 0x400 ;  /* 0x0000040000297882 */ /* 0x000fe40000000000 */
[----:B0-----:R-:W-:Y:S01]  /*1890*/  ULEA UR41, UR4, UR41, 0x18 ;  /* 0x0000002904297291 */ /* 0x001fe2000f8ec0ff */
[----:B------:R-:W-:Y:S01]  /*18a0*/  P2R R27, PR, RZ, 0x1 ;  /* 0x00000001ff1b7803 */ /* 0x000fe20000000000 */
[----:B------:R-:W0:Y:S01]  /*18b0*/  LDCU.U8 UR4, c[0x0][0x3a8] ;  /* 0x00007500ff0477ac */ /* 0x000e220008000000 */
[----:B-1----:R-:W-:-:S04]  /*18c0*/  IMAD.IADD R23, R23, 0x1, R90 ;  /* 0x0000000117177824 */ /* 0x002fc800078e025a */
[C---:B------:R-:W-:Y:S02]  /*18d0*/  VIADD R6, R23.reuse, 0x60 ;  /* 0x0000006017067836 */ /* 0x040fe40000000000 */
[C---:B------:R-:W-:Y:S01]  /*18e0*/  VIADD R24, R23.reuse, 0x20 ;  /* 0x0000002017187836 */ /* 0x040fe20000000000 */
[C---:B------:R-:W-:Y:S02]  /*18f0*/  IADD3 R26, PT, PT, R23.reuse, 0x40, RZ ;  /* 0x00000040171a7810 */ /* 0x040fe40007ffe0ff */
[-C--:B------:R-:W-:Y:S01]  /*1900*/  LEA.HI.SX32 R6, R6, R23.reuse, 0x1b ;  /* 0x0000001706067211 */ /* 0x080fe200078fdaff */
[C---:B------:R-:W-:Y:S01]  /*1910*/  VIADD R28, R23.reuse, 0x80 ;  /* 0x00000080171c7836 */ /* 0x040fe20000000000 */
[-C--:B------:R-:W-:Y:S02]  /*1920*/  LEA.HI.SX32 R89, R23, R23.reuse, 0x1b ;  /* 0x0000001717597211 */ /* 0x080fe400078fdaff */
[----:B------:R-:W-:Y:S02]  /*1930*/  LEA R82, R6, UR41, 0x2 ;  /* 0x0000002906527c11 */ /* 0x000fe4000f8e10ff */
[----:B------:R-:W-:-:S02]  /*1940*/  LEA.HI.SX32 R24, R24, R23, 0x1b ;  /* 0x0000001718187211 */ /* 0x000fc400078fdaff */
[----:B------:R-:W-:Y:S02]  /*1950*/  IADD3 R6, PT, PT, R23, 0xa0, RZ ;  /* 0x000000a017067810 */ /* 0x000fe40007ffe0ff */
[-C--:B------:R-:W-:Y:S02]  /*1960*/  LEA.HI.SX32 R26, R26, R23.reuse, 0x1b ;  /* 0x000000171a1a7211 */ /* 0x080fe400078fdaff */
[----:B------:R-:W-:Y:S02]  /*1970*/  LEA R89, R89, UR41, 0x2 ;  /* 0x0000002959597c11 */ /* 0x000fe4000f8e10ff */
[-C--:B------:R-:W-:Y:S02]  /*1980*/  LEA.HI.SX32 R28, R28, R23.reuse, 0x1b ;  /* 0x000000171c1c7211 */ /* 0x080fe400078fdaff */
[----:B------:R-:W-:Y:S01]  /*1990*/  LEA R88, R24, UR41, 0x2 ;  /* 0x0000002918587c11 */ /* 0x000fe2000f8e10ff */
[----:B------:R-:W-:Y:S01]  /*19a0*/  VIADD R24, R23, 0xc0 ;  /* 0x000000c017187836 */ /* 0x000fe20000000000 */
[----:B------:R-:W-:-:S02]  /*19b0*/  LEA.HI.SX32 R6, R6, R23, 0x1b ;  /* 0x0000001706067211 */ /* 0x000fc400078fdaff */
[----:B------:R-:W-:Y:S01]  /*19c0*/  LEA R83, R26, UR41, 0x2 ;  /* 0x000000291a537c11 */ /* 0x000fe2000f8e10ff */
[C---:B------:R-:W-:Y:S01]  /*19d0*/  VIADD R26, R23.reuse, 0xe0 ;  /* 0x000000e0171a7836 */ /* 0x040fe20000000000 */
[----:B------:R-:W-:Y:S01]  /*19e0*/  LEA R81, R28, UR41, 0x2 ;  /* 0x000000291c517c11 */ /* 0x000fe2000f8e10ff */
[C---:B------:R-:W-:Y:S01]  /*19f0*/  VIADD R30, R23.reuse, 0x120 ;  /* 0x00000120171e7836 */ /* 0x040fe20000000000 */
[C---:B------:R-:W-:Y:S02]  /*1a00*/  IADD3 R28, PT, PT, R23.reuse, 0x100, RZ ;  /* 0x00000100171c7810 */ /* 0x040fe40007ffe0ff */
[----:B------:R-:W-:Y:S01]  /*1a10*/  LEA R80, R6, UR41, 0x2 ;  /* 0x0000002906507c11 */ /* 0x000fe2000f8e10ff */
[----:B------:R-:W-:Y:S01]  /*1a20*/  VIADD R6, R23, 0x140 ;  /* 0x0000014017067836 */ /* 0x000fe20000000000 */
[-C--:B------:R-:W-:Y:S02]  /*1a30*/  LEA.HI.SX32 R24, R24, R23.reuse, 0x1b ;  /* 0x0000001718187211 */ /* 0x080fe400078fdaff */
[----:B------:R-:W-:-:S02]  /*1a40*/  LEA.HI.SX32 R26, R26, R23, 0x1b ;  /* 0x000000171a1a7211 */ /* 0x000fc400078fdaff */
[-C--:B------:R-:W-:Y:S02]  /*1a50*/  LEA.HI.SX32 R28, R28, R23.reuse, 0x1b ;  /* 0x000000171c1c7211 */ /* 0x080fe400078fdaff */
[-C--:B------:R-:W-:Y:S02]  /*1a60*/  LEA.HI.SX32 R30, R30, R23.reuse, 0x1b ;  /* 0x000000171e1e7211 */ /* 0x080fe400078fdaff */
[----:B------:R-:W-:Y:S02]  /*1a70*/  LEA R79, R24, UR41, 0x2 ;  /* 0x00000029184f7c11 */ /* 0x000fe4000f8e10ff */
[----:B------:R-:W-:Y:S02]  /*1a80*/  LEA.HI.SX32 R6, R6, R23, 0x1b ;  /* 0x0000001706067211 */ /* 0x000fe400078fdaff */
[----:B------:R-:W-:Y:S01]  /*1a90*/  LEA R78, R26, UR41, 0x2 ;  /* 0x000000291a4e7c11 */ /* 0x000fe2000f8e10ff */
[----:B------:R-:W-:Y:S01]  /*1aa0*/  VIADD R26, R23, 0x1e0 ;  /* 0x000001e0171a7836 */ /* 0x000fe20000000000 */
[----:B------:R-:W-:-:S02]  /*1ab0*/  LEA R77, R28, UR41, 0x2 ;  /* 0x000000291c4d7c11 */ /* 0x000fc4000f8e10ff */
[----:B------:R-:W-:Y:S02]  /*1ac0*/  LEA R76, R30, UR41, 0x2 ;  /* 0x000000291e4c7c11 */ /* 0x000fe4000f8e10ff */
[----:B------:R-:W-:Y:S02]  /*1ad0*/  IADD3 R24, PT, PT, R23, 0x1c0, RZ ;  /* 0x000001c017187810 */ /* 0x000fe40007ffe0ff */
[----:B------:R-:W-:Y:S02]  /*1ae0*/  LEA R75, R6, UR41, 0x2 ;  /* 0x00000029064b7c11 */ /* 0x000fe4000f8e10ff */
[-C--:B------:R-:W-:Y:S02]  /*1af0*/  LEA.HI.SX32 R24, R24, R23.reuse, 0x1b ;  /* 0x0000001718187211 */ /* 0x080fe400078fdaff */
[----:B------:R-:W-:Y:S02]  /*1b00*/  LEA.HI.SX32 R26, R26, R23, 0x1b ;  /* 0x000000171a1a7211 */ /* 0x000fe400078fdaff */
[----:B------:R-:W-:-:S02]  /*1b10*/  LEA R71, R24, UR41, 0x2 ;  /* 0x0000002918477c11 */ /* 0x000fc4000f8e10ff */
[----:B------:R-:W-:Y:S02]  /*1b20*/  LEA R70, R26, UR41, 0x2 ;  /* 0x000000291a467c11 */ /* 0x000fe4000f8e10ff */
[----:B------:R-:W-:Y:S02]  /*1b30*/  ISETP.GE.AND P0, PT, R105, UR37, PT ;  /* 0x0000002569007c0c */ /* 0x000fe4000bf06270 */
[----:B------:R-:W-:Y:S02]  /*1b40*/  P2R R25, PR, RZ, 0x40 ;  /* 0x00000040ff197803 */ /* 0x000fe40000000000 */
[----:B------:R-:W-:Y:S01]  /*1b50*/  ISETP.GE.AND P6, PT, R104, UR37, PT ;  /* 0x0000002568007c0c */ /* 0x000fe2000bfc6270 */
[----:B------:R-:W-:Y:S01]  /*1b60*/  HFMA2 R24, -RZ, RZ, 0, 0 ;  /* 0x00000000ff187431 */ /* 0x000fe200000001ff */
[----:B---3--:R1:W-:Y:S04]  /*1b70*/  STS [R89], R8 ;  /* 0x0000000859007388 */ /* 0x0083e80000000800 */
[----:B----4-:R-:W-:Y:S04]  /*1b80*/  STS [R88+0x80], R5 ;  /* 0x0000800558007388 */ /* 0x010fe80000000800 */
[----:B--2---:R2:W-:Y:S01]  /*1b90*/  STS [R83+0x100], R10 ;  /* 0x0001000a53007388 */ /* 0x0045e20000000800 */
[----:B-1----:R-:W-:-:S03]  /*1ba0*/  IADD3 R8, PT, PT, R23, 0x160, RZ ;  /* 0x0000016017087810 */ /* 0x002fc60007ffe0ff */
[----:B------:R-:W-:Y:S01]  /*1bb0*/  STS [R82+0x180], R9 ;  /* 0x0001800952007388 */ /* 0x000fe20000000800 */
[-C--:B------:R-:W-:Y:S01]  /*1bc0*/  LEA.HI.SX32 R8, R8, R23.reuse, 0x1b ;  /* 0x0000001708087211 */ /* 0x080fe200078fdaff */
[C---:B--2---:R-:W-:Y:S02]  /*1bd0*/  VIADD R10, R23.reuse, 0x180 ;  /* 0x00000180170a7836 */ /* 0x044fe40000000000 */
[----:B------:R1:W-:Y:S03]  /*1be0*/  STS [R81+0x200], R12 ;  /* 0x0002000c51007388 */ /* 0x0003e60000000800 */
[----:B------:R-:W-:Y:S01]  /*1bf0*/  LEA.HI.SX32 R10, R10, R23, 0x1b ;  /* 0x000000170a0a7211 */ /* 0x000fe200078fdaff */
[----:B------:R-:W-:Y:S01]  /*1c00*/  STS [R80+0x280], R11 ;  /* 0x0002800b50007388 */ /* 0x000fe20000000800 */
[----:B------:R-:W-:Y:S01]  /*1c10*/  LEA R74, R8, UR41, 0x2 ;  /* 0x00000029084a7c11 */ /* 0x000fe2000f8e10ff */
[----:B-1----:R-:W-:-:S02]  /*1c20*/  VIADD R12, R23, 0x1a0 ;  /* 0x000001a0170c7836 */ /* 0x002fc40000000000 */
[----:B------:R-:W-:Y:S01]  /*1c30*/  STS [R79+0x300], R14 ;  /* 0x0003000e4f007388 */ /* 0x000fe20000000800 */
[----:B------:R-:W-:-:S03]  /*1c40*/  LEA R73, R10, UR41, 0x2 ;  /* 0x000000290a497c11 */ /* 0x000fc6000f8e10ff */
[----:B------:R-:W-:Y:S01]  /*1c50*/  STS [R78+0x380], R13 ;  /* 0x0003800d4e007388 */ /* 0x000fe20000000800 */
[----:B------:R-:W-:Y:S01]  /*1c60*/  LEA.HI.SX32 R12, R12, R23, 0x1b ;  /* 0x000000170c0c7211 */ /* 0x000fe200078fdaff */
[----:B------:R-:W-:Y:S02]  /*1c70*/  IMAD R23, R90, 0xf, R23 ;  /* 0x0000000f5a177824 */ /* 0x000fe400078e0217 */
        /* <DEDUP_REMOVED lines=37> */
[----:B------:R-:W-:Y:S01]  /*1ed0*/  STS [R72+0x680], R19 ;  /* 0x0006801348007388 */ /* 0x000fe20000000800 */
        /* <DEDUP_REMOVED lines=39> */
[----:B------:R-:W-:Y:S01]  /*2150*/  CS2R R22, SRZ ;  /* 0x0000000000167805 */ /* 0x000fe2000001ff00 */
[----:B------:R-:W2:Y:S01]  /*2160*/  @!P0 LDG.E R17, desc[UR34][R2.64+0x80] ;  /* 0x0000802202118981 */ /* 0x000ea2000c1e1900 */
[----:B------:R-:W-:-:S03]  /*2170*/  ISETP.GE.AND P0, PT, R103, UR37, PT ;  /* 0x0000002567007c0c */ /* 0x000fc6000bf06270 */
[----:B------:R-:W3:Y:S01]  /*2180*/  @!P6 LDG.E R20, desc[UR34][R2.64+0x100] ;  /* 0x000100220214e981 */ /* 0x000ee2000c1e1900 */
[----:B------:R-:W-:-:S09]  /*2190*/  ISETP.GE.AND P6, PT, R102, UR37, PT ;  /* 0x0000002566007c0c */ /* 0x000fd2000bfc6270 */
[----:B------:R-:W4:Y:S01]  /*21a0*/  @!P0 LDG.E R19, desc[UR34][R2.64+0x180] ;  /* 0x0001802202138981 */ /* 0x000f22000c1e1900 */
[----:B------:R-:W-:-:S03]  /*21b0*/  ISETP.GE.AND P0, PT, R101, UR37, PT ;  /* 0x0000002565007c0c */ /* 0x000fc6000bf06270 */
[----:B------:R-:W4:Y:S01]  /*21c0*/  @!P6 LDG.E R22, desc[UR34][R2.64+0x200] ;  /* 0x000200220216e981 */ /* 0x000f22000c1e1900 */
[----:B------:R-:W-:-:S09]  /*21d0*/  ISETP.GE.AND P6, PT, R100, UR37, PT ;  /* 0x0000002564007c0c */ /* 0x000fd2000bfc6270 */
[----:B------:R-:W4:Y:S01]  /*21e0*/  @!P0 LDG.E R21, desc[UR34][R2.64+0x280] ;  /* 0x0002802202158981 */ /* 0x000f22000c1e1900 */
[----:B------:R-:W-:-:S03]  /*21f0*/  ISETP.GE.AND P0, PT, R99, UR37, PT ;  /* 0x0000002563007c0c */ /* 0x000fc6000bf06270 */
[----:B------:R-:W4:Y:S01]  /*2200*/  @!P6 LDG.E R24, desc[UR34][R2.64+0x300] ;  /* 0x000300220218e981 */ /* 0x000f22000c1e1900 */
[----:B------:R-:W-:-:S09]  /*2210*/  ISETP.GE.AND P6, PT, R98, UR37, PT ;  /* 0x0000002562007c0c */ /* 0x000fd2000bfc6270 */
[----:B------:R-:W4:Y:S01]  /*2220*/  @!P0 LDG.E R23, desc[UR34][R2.64+0x380] ;  /* 0x0003802202178981 */ /* 0x000f22000c1e1900 */
[----:B------:R-:W-:Y:S02]  /*2230*/  ISETP.NE.AND P0, PT, R27, RZ, PT ;  /* 0x000000ff1b00720c */ /* 0x000fe40003f05270 */
[----:B------:R-:W-:-:S06]  /*2240*/  CS2R R26, SRZ ;  /* 0x00000000001a7805 */ /* 0x000fcc000001ff00 */
[----:B------:R-:W4:Y:S01]  /*2250*/  @!P6 LDG.E R26, desc[UR34][R2.64+0x400] ;  /* 0x00040022021ae981 */ /* 0x000f22000c1e1900 */
[----:B------:R-:W-:Y:S01]  /*2260*/  ISETP.NE.AND P6, PT, R25, RZ, PT ;  /* 0x000000ff1900720c */ /* 0x000fe20003fc5270 */
[----:B------:R-:W-:Y:S01]  /*2270*/  IMAD.MOV.U32 R25, RZ, RZ, RZ ;  /* 0x000000ffff197224 */ /* 0x000fe200078e00ff */
[----:B------:R-:W-:Y:S02]  /*2280*/  CS2R R28, SRZ ;  /* 0x00000000001c7805 */ /* 0x000fe4000001ff00 */
[----:B------:R-:W-:Y:S01]  /*2290*/  CS2R R30, SRZ ;  /* 0x00000000001e7805 */ /* 0x000fe2000001ff00 */
[----:B------:R-:W-:Y:S01]  /*22a0*/  IMAD.MOV.U32 R32, RZ, RZ, RZ ;  /* 0x000000ffff207224 */ /* 0x000fe200078e00ff */
[----:B------:R-:W4:Y:S04]  /*22b0*/  @!P1 LDG.E R27, desc[UR34][R2.64+0x580] ;  /* 0x00058022021b9981 */ /* 0x000f28000c1e1900 */
[----:B------:R-:W4:Y:S04]  /*22c0*/  @!P0 LDG.E R28, desc[UR34][R2.64+0x500] ;  /* 0x00050022021c8981 */ /* 0x000f28000c1e1900 */
[----:B------:R-:W4:Y:S01]  /*22d0*/  @!P6 LDG.E R25, desc[UR34][R2.64+0x480] ;  /* 0x000480220219e981 */ /* 0x000f22000c1e1900 */
[----:B------:R-:W-:-:S03]  /*22e0*/  LOP3.LUT P6, RZ, R0, 0x200, RZ, 0xc0, !PT ;  /* 0x0000020000ff7812 */ /* 0x000fc600078cc0ff */
[----:B------:R-:W4:Y:S04]  /*22f0*/  @!P2 LDG.E R30, desc[UR34][R2.64+0x600] ;  /* 0x00060022021ea981 */ /* 0x000f28000c1e1900 */
[----:B------:R-:W4:Y:S04]  /*2300*/  @!P3 LDG.E R29, desc[UR34][R2.64+0x680] ;  /* 0x00068022021db981 */ /* 0x000f28000c1e1900 */
[----:B------:R-:W4:Y:S04]  /*2310*/  @!P4 LDG.E R32, desc[UR34][R2.64+0x700] ;  /* 0x000700220220c981 */ /* 0x000f28000c1e1900 */
[----:B------:R-:W2:Y:S04]  /*2320*/  @!P6 LDG.E R18, desc[UR34][R2.64] ;  /* 0x000000220212e981 */ /* 0x000ea8000c1e1900 */
[----:B------:R-:W4:Y:S01]  /*2330*/  @!P5 LDG.E R31, desc[UR34][R2.64+0x780] ;  /* 0x00078022021fd981 */ /* 0x000f22000c1e1900 */
[----:B------:R-:W-:Y:S03]  /*2340*/  BSSY.RECONVERGENT B0, `(.L_x_1189) ;  /* 0x000004d000007945 */ /* 0x000fe60003800200 */
[----:B--2---:R-:W-:Y:S04]  /*2350*/  STS [R89], R18 ;  /* 0x0000001259007388 */ /* 0x004fe80000000800 */
        /* <DEDUP_REMOVED lines=20> */
[----:B------:R-:W4:Y:S04]  /*24a0*/  LDS R49, [R65+0x10] ;  /* 0x0000100041317984 */ /* 0x000f280000000800 */
[----:B------:R-:W4:Y:S04]  /*24b0*/  LDS R48, [R64+0x14] ;  /* 0x0000140040307984 */ /* 0x000f280000000800 */
[----:B------:R0:W0:Y:S04]  /*24c0*/  LDS R47, [R63+0x18] ;  /* 0x000018003f2f7984 */ /* 0x0000280000000800 */
[----:B------:R0:W0:Y:S04]  /*24d0*/  LDS R46, [R62+0x1c] ;  /* 0x00001c003e2e7984 */ /* 0x0000280000000800 */
[----:B------:R0:W3:Y:S04]  /*24e0*/  LDS R45, [R61+0x20] ;  /* 0x000020003d2d7984 */ /* 0x0000e80000000800 */
[----:B------:R0:W4:Y:S04]  /*24f0*/  LDS R44, [R60+0x24] ;  /* 0x000024003c2c7984 */ /* 0x0001280000000800 */
[----:B------:R0:W4:Y:S04]  /*2500*/  LDS R39, [R59+0x28] ;  /* 0x000028003b277984 */ /* 0x0001280000000800 */
[----:B------:R0:W4:Y:S04]  /*2510*/  LDS R38, [R58+0x2c] ;  /* 0x00002c003a267984 */ /* 0x0001280000000800 */
[----:B------:R0:W4:Y:S04]  /*2520*/  LDS R37, [R57+0x30] ;  /* 0x0000300039257984 */ /* 0x0001280000000800 */
[----:B------:R0:W4:Y:S04]  /*2530*/  LDS R36, [R56+0x34] ;  /* 0x0000340038247984 */ /* 0x0001280000000800 */
[----:B------:R0:W4:Y:S04]  /*2540*/  LDS R35, [R55+0x38] ;  /* 0x0000380037237984 */ /* 0x0001280000000800 */
[----:B------:R0:W4:Y:S01]  /*2550*/  LDS R34, [R54+0x3c] ;  /* 0x00003c0036227984 */ /* 0x0001220000000800 */
[----:B-1----:R-:W-:-:S05]  /*2560*/  FADD.FTZ R53, R53, UR7 ;  /* 0x0000000735357e21 */ /* 0x002fca0008010000 */
[----:B------:R-:W-:-:S04]  /*2570*/  FSETP.GTU.FTZ.AND P0, PT, R53, 20, PT ;  /* 0x41a000003500780b */ /* 0x000fc80003f1c000 */
[----:B0-----:R-:W-:Y:S01]  /*2580*/  ISETP.EQ.OR P0, PT, RZ, UR4, P0 ;  /* 0x00000004ff007c0c */ /* 0x001fe20008702670 */
[----:B--2---:R-:W-:Y:S01]  /*2590*/  FADD.FTZ R52, R52, UR7 ;  /* 0x0000000734347e21 */ /* 0x004fe20008010000 */
[----:B---3--:R-:W-:Y:S01]  /*25a0*/  FADD.FTZ R51, R51, UR7 ;  /* 0x0000000733337e21 */ /* 0x008fe20008010000 */
[----:B----4-:R-:W-:Y:S01]  /*25b0*/  FADD.FTZ R50, R50, UR7 ;  /* 0x0000000732327e21 */ /* 0x010fe20008010000 */
[----:B------:R-:W-:Y:S01]  /*25c0*/  FADD.FTZ R49, R49, UR7 ;  /* 0x0000000731317e21 */ /* 0x000fe20008010000 */
        /* <DEDUP_REMOVED lines=36> */
.L_x_1190:
[----:B------:R-:W-:Y:S05]  /*2810*/  BSYNC.RECONVERGENT B0 ;  /* 0x0000000000007941 */ /* 0x000fea0003800200 */
.L_x_1189:
        /* <DEDUP_REMOVED lines=36> */
.L_x_1192:
[----:B------:R-:W-:Y:S05]  /*2a60*/  BSYNC.RECONVERGENT B0 ;  /* 0x0000000000007941 */ /* 0x000fea0003800200 */
.L_x_1191:
        /* <DEDUP_REMOVED lines=34> */
.L_x_1194:
[----:B------:R-:W-:Y:S05]  /*2c90*/  BSYNC.RECONVERGENT B0 ;  /* 0x0000000000007941 */ /* 0x000fea0003800200 */
.L_x_1193:
        /* <DEDUP_REMOVED lines=36> */
.L_x_1196:
[----:B------:R-:W-:Y:S05]  /*2ee0*/  BSYNC.RECONVERGENT B0 ;  /* 0x0000000000007941 */ /* 0x000fea0003800200 */
.L_x_1195:
        /* <DEDUP_REMOVED lines=34> */
.L_x_1198:
[----:B------:R-:W-:Y:S05]  /*3110*/  BSYNC.RECONVERGENT B0 ;  /* 0x0000000000007941 */ /* 0x000fea0003800200 */
.L_x_1197:
        /* <DEDUP_REMOVED lines=36> */
.L_x_1200:
[----:B------:R-:W-:Y:S05]  /*3360*/  BSYNC.RECONVERGENT B0 ;  /* 0x0000000000007941 */ /* 0x000fea0003800200 */
.L_x_1199:
        /* <DEDUP_REMOVED lines=34> */
.L_x_1202:
[----:B------:R-:W-:Y:S05]  /*3590*/  BSYNC.RECONVERGENT B0 ;  /* 0x0000000000007941 */ /* 0x000fea0003800200 */
.L_x_1201:
        /* <DEDUP_REMOVED lines=36> */
.L_x_1204:
[----:B------:R-:W-:Y:S05]  /*37e0*/  BSYNC.RECONVERGENT B0 ;  /* 0x0000000000007941 */ /* 0x000fea0003800200 */
.L_x_1203:
        /* <DEDUP_REMOVED lines=34> */
.L_x_1206:
[----:B------:R-:W-:Y:S05]  /*3a10*/  BSYNC.RECONVERGENT B0 ;  /* 0x0000000000007941 */ /* 0x000fea0003800200 */
.L_x_1205:
        /* <DEDUP_REMOVED lines=36> */
.L_x_1208:
[----:B------:R-:W-:Y:S05]  /*3c60*/  BSYNC.RECONVERGENT B0 ;  /* 0x0000000000007941 */ /* 0x000fea0003800200 */
.L_x_1207:
        /* <DEDUP_REMOVED lines=34> */
.L_x_1210:
[----:B------:R-:W-:Y:S05]  /*3e90*/  BSYNC.RECONVERGENT B0 ;  /* 0x0000000000007941 */ /* 0x000fea0003800200 */
.L_x_1209:
[----:B------:R-:W-:Y:S01]  /*3ea0*/  ISETP.EQ.OR P0, PT, RZ, UR4, P0 ;  /* 0x00000004ff007c0c */ /* 0x000fe20008702670 */
[----:B------:R-:W-:Y:S01]  /*3eb0*/  BSSY.RECONVERGENT B0, `(.L_x_1211) ;  /* 0x0000025000007945 */ /* 0x000fe20003800200 */
[----:B------:R-:W-:Y:S02]  /*3ec0*/  FSETP.GTU.FTZ.AND P2, PT, R34, 20, PT ;  /* 0x41a000002200780b */ /* 0x000fe40003f5c000 */
[----:B------:R-:W-:Y:S02]  /*3ed0*/  ISETP.EQ.OR P4, PT, RZ, UR4, P4 ;  /* 0x00000004ff007c0c */ /* 0x000fe4000a782670 */
        /* <DEDUP_REMOVED lines=34> */
.L_x_1212:
[----:B------:R-:W-:Y:S05]  /*4100*/  BSYNC.RECONVERGENT B0 ;  /* 0x0000000000007941 */ /* 0x000fea0003800200 */
.L_x_1211:
        /* <DEDUP_REMOVED lines=32> */
.L_x_1214:
[----:B------:R-:W-:Y:S05]  /*4310*/  BSYNC.RECONVERGENT B0 ;  /* 0x0000000000007941 */ /* 0x000fea0003800200 */
.L_x_1213:
        /* <DEDUP_REMOVED lines=32> */
.L_x_1216:
[----:B------:R-:W-:Y:S05]  /*4520*/  BSYNC.RECONVERGENT B0 ;  /* 0x0000000000007941 */ /* 0x000fea0003800200 */
.L_x_1215:
        /* <DEDUP_REMOVED lines=32> */
.L_x_1218:
[----:B------:R-:W-:Y:S05]  /*4730*/  BSYNC.RECONVERGENT B0 ;  /* 0x0000000000007941 */ /* 0x000fea0003800200 */
.L_x_1217:
        /* <DEDUP_REMOVED lines=32> */
.L_x_1220:
[----:B------:R-:W-:Y:S05]  /*4940*/  BSYNC.RECONVERGENT B0 ;  /* 0x0000000000007941 */ /* 0x000fea0003800200 */
.L_x_1219:
        /* <DEDUP_REMOVED lines=54> */
[----:B------:R-:W0:Y:S04]  /*4cb0*/  LDCU.64 UR38, c[0x0][0x460] ;  /* 0x00008c00ff2677ac */ /* 0x000e280008000a00 */
[----:B------:R-:W1:Y:S01]  /*4cc0*/  LDCU.64 UR16, c[0x0][0x450] ;  /* 0x00008a00ff1077ac */ /* 0x000e620008000a00 */
        /* <DEDUP_REMOVED lines=8> */
.L_x_1231:
[----:B------:R-:W-:Y:S02]  /*4d50*/  ISETP.GE.AND P0, PT, R100, UR37, PT ;  /* 0x0000002564007c0c */ /* 0x000fe4000bf06270 */
[----:B------:R-:W-:Y:S02]  /*4d60*/  CS2R R114, SRZ ;  /* 0x0000000000727805 */ /* 0x000fe4000001ff00 */
[----:B------:R-:W-:Y:S02]  /*4d70*/  CS2R R112, SRZ ;  /* 0x0000000000707805 */ /* 0x000fe4000001ff00 */
[----:B------:R-:W-:Y:S01]  /*4d80*/  ISETP.GE.AND P1, PT, R101, UR37, PT ;  /* 0x0000002565007c0c */ /* 0x000fe2000bf26270 */
[----:B------:R-:W-:Y:S01]  /*4d90*/  HFMA2 R111, -RZ, RZ, 0, 0 ;  /* 0x00000000ff6f7431 */ /* 0x000fe200000001ff */
[----:B------:R-:W-:Y:S02]  /*4da0*/  ISETP.GE.AND P2, PT, R102, UR37, PT ;  /* 0x0000002566007c0c */ /* 0x000fe4000bf46270 */
[----:B------:R-:W-:-:S02]  /*4db0*/  CS2R R116, SRZ ;  /* 0x0000000000747805 */ /* 0x000fc4000001ff00 */
[----:B------:R-:W-:Y:S02]  /*4dc0*/  ISETP.GE.AND P3, PT, R103, UR37, PT ;  /* 0x0000002567007c0c */ /* 0x000fe4000bf66270 */
[----:B0-----:R-:W-:Y:S02]  /*4dd0*/  CS2R R86, SRZ ;  /* 0x0000000000567805 */ /* 0x001fe4000001ff00 */
[----:B------:R-:W-:Y:S02]  /*4de0*/  ISETP.GE.AND P4, PT, R104, UR37, PT ;  /* 0x0000002568007c0c */ /* 0x000fe4000bf86270 */
[----:B------:R-:W-:Y:S02]  /*4df0*/  CS2R R42, SRZ ;  /* 0x00000000002a7805 */ /* 0x000fe4000001ff00 */
[----:B------:R-:W-:Y:S02]  /*4e00*/  LOP3.LUT P6, RZ, R0, 0x200, RZ, 0xc0, !PT ;  /* 0x0000020000ff7812 */ /* 0x000fe400078cc0ff */
[----:B------:R-:W-:Y:S01]  /*4e10*/  CS2R R118, SRZ ;  /* 0x0000000000767805 */ /* 0x000fe2000001ff00 */
[----:B------:R-:W2:Y:S01]  /*4e20*/  @!P0 LDG.E R114, desc[UR34][R84.64+-0x100] ;  /* 0xffff002254728981 */ /* 0x000ea2000c1e1900 */
[----:B------:R-:W-:-:S02]  /*4e30*/  ISETP.GE.AND P0, PT, R99, UR37, PT ;  /* 0x0000002563007c0c */ /* 0x000fc4000bf06270 */
[----:B------:R-:W-:Y:S02]  /*4e40*/  CS2R R120, SRZ ;  /* 0x0000000000787805 */ /* 0x000fe4000001ff00 */
[----:B------:R-:W-:Y:S01]  /*4e50*/  ISETP.GE.AND P5, PT, R105, UR37, PT ;  /* 0x0000002569007c0c */ /* 0x000fe2000bfa6270 */
[----:B------:R-:W3:Y:S01]  /*4e60*/  @!P1 LDG.E R111, desc[UR34][R84.64+-0x180] ;  /* 0xfffe8022546f9981 */ /* 0x000ee2000c1e1900 */
[----:B------:R-:W-:-:S03]  /*4e70*/  CS2R R122, SRZ ;  /* 0x00000000007a7805 */ /* 0x000fc6000001ff00 */
[----:B------:R-:W4:Y:S04]  /*4e80*/  @!P2 LDG.E R112, desc[UR34][R84.64+-0x200] ;  /* 0xfffe00225470a981 */ /* 0x000f28000c1e1900 */
[----:B------:R-:W2:Y:S04]  /*4e90*/  @!P3 LDG.E R87, desc[UR34][R84.64+-0x280] ;  /* 0xfffd80225457b981 */ /* 0x000ea8000c1e1900 */
[----:B------:R-:W3:Y:S01]  /*4ea0*/  @!P0 LDG.E R113, desc[UR34][R84.64+-0x80] ;  /* 0xffff802254718981 */ /* 0x000ee2000c1e1900 */
[----:B------:R-:W-:Y:S02]  /*4eb0*/  ISETP.GE.AND P0, PT, R98, UR37, PT ;  /* 0x0000002562007c0c */ /* 0x000fe4000bf06270 */
[----:B------:R-:W-:Y:S01]  /*4ec0*/  ISETP.GE.AND P1, PT, R96, UR37, PT ;  /* 0x0000002560007c0c */ /* 0x000fe2000bf26270 */
[----:B------:R-:W4:Y:S01]  /*4ed0*/  @!P4 LDG.E R86, desc[UR34][R84.64+-0x300] ;  /* 0xfffd00225456c981 */ /* 0x000f22000c1e1900 */
[----:B------:R-:W-:-:S02]  /*4ee0*/  ISETP.GE.AND P2, PT, R95, UR37, PT ;  /* 0x000000255f007c0c */ /* 0x000fc4000bf46270 */
[----:B------:R-:W-:Y:S01]  /*4ef0*/  ISETP.GE.AND P3, PT, R94, UR37, PT ;  /* 0x000000255e007c0c */ /* 0x000fe2000bf66270 */
[----:B------:R-:W2:Y:S01]  /*4f00*/  @!P6 LDG.E R42, desc[UR34][R84.64+-0x400] ;  /* 0xfffc0022542ae981 */ /* 0x000ea2000c1e1900 */
[----:B------:R-:W-:-:S03]  /*4f10*/  ISETP.GE.AND P4, PT, R93, UR37, PT ;  /* 0x000000255d007c0c */ /* 0x000fc6000bf86270 */
[----:B------:R-:W3:Y:S04]  /*4f20*/  @!P5 LDG.E R43, desc[UR34][R84.64+-0x380] ;  /* 0xfffc8022542bd981 */ /* 0x000ee8000c1e1900 */
[----:B------:R-:W4:Y:S01]  /*4f30*/  @!P0 LDG.E R116, desc[UR34][R84.64] ;  /* 0x0000002254748981 */ /* 0x000f22000c1e1900 */
[----:B------:R-:W-:Y:S02]  /*4f40*/  ISETP.GE.AND P0, PT, R97, UR37, PT ;  /* 0x0000002561007c0c */ /* 0x000fe4000bf06270 */
[----:B------:R-:W-:Y:S01]  /*4f50*/  ISETP.GE.AND P5, PT, R92, UR37, PT ;  /* 0x000000255c007c0c */ /* 0x000fe2000bfa6270 */
[----:B------:R-:W4:Y:S01]  /*4f60*/  @!P1 LDG.E R118, desc[UR34][R84.64+0x100] ;  /* 0x0001002254769981 */ /* 0x000f22000c1e1900 */
[----:B------:R-:W-:-:S03]  /*4f70*/  ISETP.GE.AND P6, PT, R91, UR37, PT ;  /* 0x000000255b007c0c */ /* 0x000fc6000bfc6270 */
[----:B------:R-:W4:Y:S04]  /*4f80*/  @!P2 LDG.E R117, desc[UR34][R84.64+0x180] ;  /* 0x000180225475a981 */ /* 0x000f28000c1e1900 */
[----:B------:R-:W4:Y:S04]  /*4f90*/  @!P3 LDG.E R120, desc[UR34][R84.64+0x200] ;  /* 0x000200225478b981 */ /* 0x000f28000c1e1900 */
[----:B------:R-:W4:Y:S04]  /*4fa0*/  @!P0 LDG.E R115, desc[UR34][R84.64+0x80] ;  /* 0x0000802254738981 */ /* 0x000f28000c1e1900 */
[----:B------:R-:W4:Y:S04]  /*4fb0*/  @!P4 LDG.E R119, desc[UR34][R84.64+0x280] ;  /* 0x000280225477c981 */ /* 0x000f28000c1e1900 */
[----:B------:R-:W4:Y:S04]  /*4fc0*/  @!P5 LDG.E R122, desc[UR34][R84.64+0x300] ;  /* 0x00030022547ad981 */ /* 0x000f28000c1e1900 */
[----:B------:R-:W4:Y:S01]  /*4fd0*/  @!P6 LDG.E R121, desc[UR34][R84.64+0x380] ;  /* 0x000380225479e981 */ /* 0x000f22000c1e1900 */
[----:B------:R-:W-:Y:S01]  /*4fe0*/  MOV R41, UR48 ;  /* 0x0000003000297c02 */ /* 0x000fe20008000f00 */
[----:B------:R-:W-:Y:S01]  /*4ff0*/  IMAD.U32 R40, RZ, RZ, UR47 ;  /* 0x0000002fff287e24 */ /* 0x000fe2000f8e00ff */
[----:B------:R-:W-:-:S02]  /*5000*/  P2R R130, PR, RZ, 0x1 ;  /* 0x00000001ff827803 */ /* 0x000fc40000000000 */
[----:B------:R-:W-:Y:S02]  /*5010*/  ISETP.GE.AND P0, PT, R106, UR37, PT ;  /* 0x000000256a007c0c */ /* 0x000fe4000bf06270 */
[----:B------:R-:W4:Y:S01]  /*5020*/  LDG.E R41, desc[UR34][R40.64] ;  /* 0x0000002228297981 */ /* 0x000f22000c1e1900 */
[----:B------:R-:W-:Y:S01]  /*5030*/  IMAD.MOV.U32 R126, RZ, RZ, RZ ;  /* 0x000000ffff7e7224 */ /* 0x000fe200078e00ff */
[----:B------:R-:W-:Y:S02]  /*5040*/  P2R R129, PR, RZ, 0x2 ;  /* 0x00000002ff817803 */ /* 0x000fe40000000000 */
[----:B------:R-:W-:Y:S02]  /*5050*/  ISETP.GE.AND P1, PT, R105, UR37, PT ;  /* 0x0000002569007c0c */ /* 0x000fe4000bf26270 */
[----:B------:R-:W-:Y:S01]  /*5060*/  CS2R R124, SRZ ;  /* 0x00000000007c7805 */ /* 0x000fe2000001ff00 */
[----:B--2---:R-:W-:Y:S04]  /*5070*/  STS [R89], R42 ;  /* 0x0000002a59007388 */ /* 0x004fe80000000800 */
        /* <DEDUP_REMOVED lines=20> */
[----:B--2---:R-:W-:Y:S02]  /*51c0*/  CS2R R120, SRZ ;  /* 0x0000000000787805 */ /* 0x004fe4000001ff00 */
[----:B------:R-:W-:Y:S02]  /*51d0*/  MOV R122, RZ ;  /* 0x000000ff007a7202 */ /* 0x000fe40000000f00 */
[----:B------:R-:W-:Y:S02]  /*51e0*/  CS2R R116, SRZ ;  /* 0x0000000000747805 */ /* 0x000fe4000001ff00 */
[----:B------:R-:W-:Y:S02]  /*51f0*/  CS2R R114, SRZ ;  /* 0x0000000000727805 */ /* 0x000fe4000001ff00 */
[----:B------:R-:W-:Y:S01]  /*5200*/  CS2R R112, SRZ ;  /* 0x0000000000707805 */ /* 0x000fe2000001ff00 */
[----:B------:R-:W-:Y:S01]  /*5210*/  IMAD.MOV.U32 R111, RZ, RZ, RZ ;  /* 0x000000ffff6f7224 */ /* 0x000fe200078e00ff */
[----:B------:R-:W-:Y:S01]  /*5220*/  CS2R R86, SRZ ;  /* 0x0000000000567805 */ /* 0x000fe2000001ff00 */
[----:B------:R-:W-:Y:S01]  /*5230*/  FMUL.FTZ R131, R41, 1.4426950216293334961 ;  /* 0x3fb8aa3b29837820 */ /* 0x000fe20000410000 */
        /* <DEDUP_REMOVED lines=15> */
[----:B------:R-:W-:-:S03]  /*5330*/  ISETP.NE.AND P1, PT, R129, RZ, PT ;  /* 0x000000ff8100720c */ /* 0x000fc60003f25270 */
[----:B------:R-:W2:Y:S04]  /*5340*/  @!P6 LDG.E R87, desc[UR34][R164.64+0x380] ;  /* 0x00038022a457e981 */ /* 0x000ea8000c1e1900 */
[----:B------:R-:W0:Y:S04]  /*5350*/  LDS R40, [R67+0x8] ;  /* 0x0000080043287984 */ /* 0x000e280000000800 */
[----:B------:R-:W2:Y:S01]  /*5360*/  @!P0 LDG.E R116, desc[UR34][R164.64] ;  /* 0x00000022a4748981 */ /* 0x000ea2000c1e1900 */
[----:B------:R-:W-:-:S03]  /*5370*/  ISETP.NE.AND P0, PT, R130, RZ, PT ;  /* 0x000000ff8200720c */ /* 0x000fc60003f05270 */
[----:B------:R-:W2:Y:S04]  /*5380*/  @!P1 LDG.E R114, desc[UR34][R164.64+0x100] ;  /* 0x00010022a4729981 */ /* 0x000ea8000c1e1900 */
[----:B------:R-:W1:Y:S04]  /*5390*/  LDS R41, [R66+0xc] ;  /* 0x00000c0042297984 */ /* 0x000e680000000800 */
[----:B------:R-:W1:Y:S04]  /*53a0*/  LDS R42, [R65+0x10] ;  /* 0x00001000412a7984 */ /* 0x000e680000000800 */
[----:B------:R-:W2:Y:S01]  /*53b0*/  @!P0 LDG.E R113, desc[UR34][R164.64+0x80] ;  /* 0x00008022a4718981 */ /* 0x000ea2000c1e1900 */
[C---:B------:R-:W-:Y:S01]  /*53c0*/  FMUL.FTZ R133, R131.reuse, R49 ;  /* 0x0000003183857220 */ /* 0x040fe20000410000 */
[----:B------:R-:W-:Y:S01]  /*53d0*/  FMUL.FTZ R119, R131, R51 ;  /* 0x0000003383777220 */ /* 0x000fe20000410000 */
[----:B------:R-:W-:Y:S01]  /*53e0*/  SHF.L.U32 R130, R107, 0x4, RZ ;  /* 0x000000046b827819 */ /* 0x000fe200000006ff */
[----:B------:R-:W1:Y:S03]  /*53f0*/  LDS R43, [R64+0x14] ;  /* 0x00001400402b7984 */ /* 0x000e660000000800 */
[----:B------:R-:W0:Y:S01]  /*5400*/  MUFU.EX2 R133, R133 ;  /* 0x0000008500857308 */ /* 0x000e220000000800 */
[----:B------:R-:W-:Y:S04]  /*5410*/  LDS R136, [R61+0x20] ;  /* 0x000020003d887984 */ /* 0x000fe80000000800 */
[----:B------:R-:W-:Y:S03]  /*5420*/  LDS R135, [R62+0x1c] ;  /* 0x00001c003e877984 */ /* 0x000fe60000000800 */
[----:B------:R0:W1:Y:S01]  /*5430*/  MUFU.EX2 R159, R119 ;  /* 0x00000077009f7308 */ /* 0x0000620000000800 */
[----:B------:R-:W-:Y:S01]  /*5440*/  LDS R134, [R63+0x18] ;  /* 0x000018003f867984 */ /* 0x000fe20000000800 */
[----:B0-----:R-:W-:-:S05]  /*5450*/  VIADD R119, R130, 0x4 ;  /* 0x0000000482777836 */ /* 0x001fca0000000000 */
[----:B------:R-:W-:Y:S01]  /*5460*/  ISETP.GE.U32.AND P3, PT, R119, UR37, PT ;  /* 0x0000002577007c0c */ /* 0x000fe2000bf66070 */
[----:B------:R-:W-:-:S03]  /*5470*/  VIADD R118, R130, 0x2 ;  /* 0x0000000282767836 */ /* 0x000fc60000000000 */
[----:B------:R-:W-:Y:S02]  /*5480*/  FSEL R155, R133, 1, !P3 ;  /* 0x3f800000859b7808 */ /* 0x000fe40005800000 */
[----:B------:R-:W0:Y:S01]  /*5490*/  LDS R133, [R60+0x24] ;  /* 0x000024003c857984 */ /* 0x000e220000000800 */
[----:B------:R-:W-:Y:S01]  /*54a0*/  FMUL.FTZ R132, R131, R50 ;  /* 0x0000003283847220 */ /* 0x000fe20000410000 */
[----:B------:R-:W-:Y:S02]  /*54b0*/  ISETP.GE.U32.AND P1, PT, R118, UR37, PT ;  /* 0x0000002576007c0c */ /* 0x000fe4000bf26070 */
[C---:B------:R-:W-:Y:S01]  /*54c0*/  IADD3 R118, PT, PT, R130.reuse, 0x5, RZ ;  /* 0x0000000582767810 */ /* 0x040fe20007ffe0ff */
[----:B------:R-:W-:Y:S02]  /*54d0*/  VIADD R119, R130, 0x6 ;  /* 0x0000000682777836 */ /* 0x000fe40000000000 */
[----:B------:R-:W1:Y:S01]  /*54e0*/  MUFU.EX2 R132, R132 ;  /* 0x0000008400847308 */ /* 0x000e620000000800 */
[----:B------:R-:W-:-:S02]  /*54f0*/  ISETP.GE.U32.AND P4, PT, R118, UR37, PT ;  /* 0x0000002576007c0c */ /* 0x000fc4000bf86070 */
[C---:B------:R-:W-:Y:S01]  /*5500*/  IADD3 R118, PT, PT, R130.reuse, 0x7, RZ ;  /* 0x0000000782767810 */ /* 0x040fe20007ffe0ff */
[----:B------:R-:W-:Y:S01]  /*5510*/  FMUL.FTZ R153, R131, R48 ;  /* 0x0000003083997220 */ /* 0x000fe20000410000 */
[----:B------:R-:W-:Y:S01]  /*5520*/  FMUL.FTZ R160, R15, R40 ;  /* 0x000000280fa07220 */ /* 0x000fe20000410000 */
[----:B------:R-:W-:Y:S01]  /*5530*/  ISETP.GE.U32.AND P5, PT, R119, UR37, PT ;  /* 0x0000002577007c0c */ /* 0x000fe2000bfa6070 */
[----:B------:R-:W-:Y:S01]  /*5540*/  VIADD R40, R130, 0x8 ;  /* 0x0000000882287836 */ /* 0x000fe20000000000 */
[----:B------:R-:W-:Y:S01]  /*5550*/  ISETP.GE.U32.AND P0, PT, R118, UR37, PT ;  /* 0x0000002576007c0c */ /* 0x000fe2000bf06070 */
[----:B------:R-:W-:Y:S01]  /*5560*/  LDS R119, [R58+0x2c] ;  /* 0x00002c003a777984 */ /* 0x000fe20000000800 */
[----:B------:R-:W-:-:S03]  /*5570*/  IADD3 R129, PT, PT, R130, 0x3, RZ ;  /* 0x0000000382817810 */ /* 0x000fc60007ffe0ff */
[----:B------:R-:W0:Y:S01]  /*5580*/  LDS R118, [R59+0x28] ;  /* 0x000028003b767984 */ /* 0x000e220000000800 */
[----:B------:R-:W0:Y:S01]  /*5590*/  MUFU.EX2 R153, R153 ;  /* 0x0000009900997308 */ /* 0x000e220000000800 */
[----:B------:R-:W-:Y:S01]  /*55a0*/  FSEL R160, R160, RZ, !P1 ;  /* 0x000000ffa0a07208 */ /* 0x000fe20004800000 */
[----:B-1----:R-:W-:Y:S01]  /*55b0*/  FMUL.FTZ R41, R14, R41 ;  /* 0x000000290e297220 */ /* 0x002fe20000410000 */
[----:B------:R-:W-:Y:S01]  /*55c0*/  FSEL R159, R159, 1, !P1 ;  /* 0x3f8000009f9f7808 */ /* 0x000fe20004800000 */
[----:B------:R-:W-:Y:S01]  /*55d0*/  FMUL.FTZ R145, R131, R44 ;  /* 0x0000002c83917220 */ /* 0x000fe20000410000 */
[----:B------:R-:W-:Y:S02]  /*55e0*/  ISETP.GE.U32.AND P2, PT, R129, UR37, PT ;  /* 0x0000002581007c0c */ /* 0x000fe4000bf46070 */
[----:B------:R-:W-:Y:S01]  /*55f0*/  ISETP.GE.U32.AND P1, PT, R40, UR37, PT ;  /* 0x0000002528007c0c */ /* 0x000fe2000bf26070 */
[----:B------:R-:W-:Y:S01]  /*5600*/  FMUL.FTZ R42, R13, R42 ;  /* 0x0000002a0d2a7220 */ /* 0x000fe20000410000 */
[----:B------:R-:W-:Y:S01]  /*5610*/  IADD3 R40, PT, PT, R130, 0x9, RZ ;  /* 0x0000000982287810 */ /* 0x000fe20007ffe0ff */
[----:B------:R-:W1:Y:S01]  /*5620*/  MUFU.EX2 R145, R145 ;  /* 0x0000009100917308 */ /* 0x000e620000000800 */
[----:B------:R-:W-:Y:S01]  /*5630*/  FSEL R158, R41, RZ, !P2 ;  /* 0x000000ff299e7208 */ /* 0x000fe20005000000 */
[----:B------:R-:W-:Y:S01]  /*5640*/  FMUL.FTZ R147, R131, R45 ;  /* 0x0000002d83937220 */ /* 0x000fe20000410000 */
[----:B------:R-:W-:Y:S01]  /*5650*/  FSEL R157, R132, 1, !P2 ;  /* 0x3f800000849d7808 */ /* 0x000fe20005000000 */
[----:B------:R-:W-:Y:S01]  /*5660*/  FMUL.FTZ R43, R12, R43 ;  /* 0x0000002b0c2b7220 */ /* 0x000fe20000410000 */
[----:B------:R-:W-:Y:S01]  /*5670*/  ISETP.GE.U32.AND P2, PT, R40, UR37, PT ;  /* 0x0000002528007c0c */ /* 0x000fe2000bf46070 */
[----:B------:R-:W-:Y:S01]  /*5680*/  VIADD R40, R130, 0xa ;  /* 0x0000000a82287836 */ /* 0x000fe20000000000 */
[----:B------:R-:W-:Y:S01]  /*5690*/  FSEL R156, R42, RZ, !P3 ;  /* 0x000000ff2a9c7208 */ /* 0x000fe20005800000 */
[----:B------:R-:W1:Y:S01]  /*56a0*/  MUFU.EX2 R147, R147 ;  /* 0x0000009300937308 */ /* 0x000e620000000800 */
[----:B------:R-:W-:Y:S01]  /*56b0*/  FSEL R154, R43, RZ, !P4 ;  /* 0x000000ff2b9a7208 */ /* 0x000fe20006000000 */
[----:B0-----:R-:W-:Y:S01]  /*56c0*/  FMUL.FTZ R133, R8, R133 ;  /* 0x0000008508857220 */ /* 0x001fe20000410000 */
[----:B------:R-:W-:Y:S01]  /*56d0*/  ISETP.GE.U32.AND P3, PT, R40, UR37, PT ;  /* 0x0000002528007c0c */ /* 0x000fe2000bf66070 */
[----:B------:R-:W0:Y:S01]  /*56e0*/  LDS R132, [R69] ;  /* 0x0000000045847984 */ /* 0x000e220000000800 */
[----:B------:R-:W-:-:S02]  /*56f0*/  IADD3 R40, PT, PT, R130, 0xb, RZ ;  /* 0x0000000b82287810 */ /* 0x000fc40007ffe0ff */
[----:B------:R-:W-:Y:S01]  /*5700*/  FSEL R153, R153, 1, !P4 ;  /* 0x3f80000099997808 */ /* 0x000fe20006000000 */
[----:B------:R-:W0:Y:S01]  /*5710*/  LDS R41, [R68+0x4] ;  /* 0x0000040044297984 */ /* 0x000e220000000800 */
[----:B------:R-:W-:-:S03]  /*5720*/  ISETP.GE.U32.AND P4, PT, R40, UR37, PT ;  /* 0x0000002528007c0c */ /* 0x000fc6000bf86070 */
[----:B------:R-:W0:Y:S04]  /*5730*/  LDS R40, [R57+0x30] ;  /* 0x0000300039287984 */ /* 0x000e280000000800 */
[----:B------:R-:W0:Y:S04]  /*5740*/  LDS R43, [R56+0x34] ;  /* 0x00003400382b7984 */ /* 0x000e280000000800 */
[----:B------:R-:W0:Y:S04]  /*5750*/  LDS R42, [R55+0x38] ;  /* 0x00003800372a7984 */ /* 0x000e280000000800 */
[----:B------:R-:W0:Y:S01]  /*5760*/  LDS R129, [R54+0x3c] ;  /* 0x00003c0036817984 */ /* 0x000e220000000800 */
[----:B------:R-:W-:-:S02]  /*5770*/  FSEL R146, R133, RZ, !P2 ;  /* 0x000000ff85927208 */ /* 0x000fc40005000000 */
[----:B-1----:R-:W-:Y:S01]  /*5780*/  FSEL R145, R145, 1, !P2 ;  /* 0x3f80000091917808 */ /* 0x002fe20005000000 */
[----:B------:R-:W-:Y:S01]  /*5790*/  FMUL.FTZ R143, R131, R39 ;  /* 0x00000027838f7220 */ /* 0x000fe20000410000 */
[----:B------:R-:W-:Y:S01]  /*57a0*/  ISETP.NE.AND P2, PT, RZ, UR10, PT ;  /* 0x0000000aff007c0c */ /* 0x000fe2000bf45270 */
[----:B------:R-:W-:-:S04]  /*57b0*/  FMUL.FTZ R136, R9, R136 ;  /* 0x0000008809887220 */ /* 0x000fc80000410000 */
[----:B------:R-:W1:Y:S01]  /*57c0*/  MUFU.EX2 R143, R143 ;  /* 0x0000008f008f7308 */ /* 0x000e620000000800 */
[----:B------:R-:W-:Y:S01]  /*57d0*/  FSEL R148, R136, RZ, !P1 ;  /* 0x000000ff88947208 */ /* 0x000fe20004800000 */
[----:B------:R-:W-:Y:S01]  /*57e0*/  FMUL.FTZ R144, R7, R118 ;  /* 0x0000007607907220 */ /* 0x000fe20000410000 */
[----:B------:R-:W-:Y:S01]  /*57f0*/  FSEL R147, R147, 1, !P1 ;  /* 0x3f80000093937808 */ /* 0x000fe20004800000 */
[----:B------:R-:W-:Y:S01]  /*5800*/  FMUL.FTZ R142, R6, R119 ;  /* 0x00000077068e7220 */ /* 0x000fe20000410000 */
[C---:B------:R-:W-:Y:S01]  /*5810*/  FMUL.FTZ R151, R131.reuse, R47 ;  /* 0x0000002f83977220 */ /* 0x040fe20000410000 */
[C---:B------:R-:W-:Y:S01]  /*5820*/  FMUL.FTZ R141, R131.reuse, R38 ;  /* 0x00000026838d7220 */ /* 0x040fe20000410000 */
[----:B------:R-:W-:Y:S01]  /*5830*/  FMUL.FTZ R135, R10, R135 ;  /* 0x000000870a877220 */ /* 0x000fe20000410000 */
[C---:B------:R-:W-:Y:S01]  /*5840*/  FMUL.FTZ R149, R131.reuse, R46 ;  /* 0x0000002e83957220 */ /* 0x040fe20000410000 */
[C---:B------:R-:W-:Y:S01]  /*5850*/  FMUL.FTZ R139, R131.reuse, R53 ;  /* 0x00000035838b7220 */ /* 0x040fe20000410000 */
[----:B------:R-:W-:Y:S01]  /*5860*/  IADD3 R133, PT, PT, R130, 0xf, RZ ;  /* 0x0000000f82857810 */ /* 0x000fe20007ffe0ff */
[----:B------:R-:W0:Y:S01]  /*5870*/  MUFU.EX2 R151, R151 ;  /* 0x0000009700977308 */ /* 0x000e220000000800 */
[----:B------:R-:W-:Y:S01]  /*5880*/  FSEL R144, R144, RZ, !P3 ;  /* 0x000000ff90907208 */ /* 0x000fe20005800000 */
[----:B------:R-:W-:Y:S01]  /*5890*/  FMUL.FTZ R138, R131, R37 ;  /* 0x00000025838a7220 */ /* 0x000fe20000410000 */
[----:B------:R-:W-:-:S05]  /*58a0*/  FSEL R150, R135, RZ, !P0 ;  /* 0x000000ff87967208 */ /* 0x000fca0004000000 */
[----:B------:R-:W0:Y:S01]  /*58b0*/  MUFU.EX2 R141, R141 ;  /* 0x0000008d008d7308 */ /* 0x000e220000000800 */
[----:B-1----:R-:W-:Y:S01]  /*58c0*/  FSEL R143, R143, 1, !P3 ;  /* 0x3f8000008f8f7808 */ /* 0x002fe20005800000 */
[----:B------:R-:W-:Y:S01]  /*58d0*/  FMUL.FTZ R137, R131, R36 ;  /* 0x0000002483897220 */ /* 0x000fe20000410000 */
[----:B------:R-:W-:Y:S01]  /*58e0*/  ISETP.GE.U32.AND P3, PT, R133, UR37, PT ;  /* 0x0000002585007c0c */ /* 0x000fe2000bf66070 */
[C---:B------:R-:W-:Y:S01]  /*58f0*/  FMUL.FTZ R136, R131.reuse, R35 ;  /* 0x0000002383887220 */ /* 0x040fe20000410000 */
[C---:B------:R-:W-:Y:S01]  /*5900*/  FMUL.FTZ R135, R131.reuse, R34 ;  /* 0x0000002283877220 */ /* 0x040fe20000410000 */
[----:B------:R-:W-:Y:S02]  /*5910*/  FMUL.FTZ R133, R131, R52 ;  /* 0x0000003483857220 */ /* 0x000fe40000410000 */
[----:B------:R-:W1:Y:S01]  /*5920*/  MUFU.EX2 R149, R149 ;  /* 0x0000009500957308 */ /* 0x000e620000000800 */
[----:B------:R-:W-:Y:S01]  /*5930*/  FMUL.FTZ R152, R11, R134 ;  /* 0x000000860b987220 */ /* 0x000fe20000410000 */
[----:B------:R-:W-:-:S06]  /*5940*/  VIADD R134, R130, 0xc ;  /* 0x0000000c82867836 */ /* 0x000fcc0000000000 */
[----:B------:R-:W1:Y:S01]  /*5950*/  MUFU.EX2 R139, R139 ;  /* 0x0000008b008b7308 */ /* 0x000e620000000800 */
[----:B------:R-:W-:Y:S02]  /*5960*/  FSEL R152, R152, RZ, !P5 ;  /* 0x000000ff98987208 */ /* 0x000fe40006800000 */
[----:B0-----:R-:W-:-:S05]  /*5970*/  FSEL R151, R151, 1, !P5 ;  /* 0x3f80000097977808 */ /* 0x001fca0006800000 */
[----:B------:R-:W0:Y:S01]  /*5980*/  MUFU.EX2 R138, R138 ;  /* 0x0000008a008a7308 */ /* 0x000e220000000800 */
[----:B------:R-:W-:-:S07]  /*5990*/  ISETP.GE.U32.AND P5, PT, R134, UR37, PT ;  /* 0x0000002586007c0c */ /* 0x000fce000bfa6070 */
[----:B------:R-:W0:Y:S01]  /*59a0*/  MUFU.EX2 R137, R137 ;  /* 0x0000008900897308 */ /* 0x000e220000000800 */
[----:B------:R-:W-:-:S07]  /*59b0*/  FSEL R142, R142, RZ, !P4 ;  /* 0x000000ff8e8e7208 */ /* 0x000fce0006000000 */
[----:B------:R-:W0:Y:S01]  /*59c0*/  MUFU.EX2 R136, R136 ;  /* 0x0000008800887308 */ /* 0x000e220000000800 */
[----:B------:R-:W-:-:S07]  /*59d0*/  FSEL R141, R141, 1, !P4 ;  /* 0x3f8000008d8d7808 */ /* 0x000fce0006000000 */
[----:B------:R-:W0:Y:S01]  /*59e0*/  MUFU.EX2 R135, R135 ;  /* 0x0000008700877308 */ /* 0x000e220000000800 */
[----:B------:R-:W-:-:S07]  /*59f0*/  IADD3 R134, PT, PT, R130, 0xd, RZ ;  /* 0x0000000d82867810 */ /* 0x000fce0007ffe0ff */
[----:B------:R-:W0:Y:S01]  /*5a00*/  MUFU.EX2 R133, R133 ;  /* 0x0000008500857308 */ /* 0x000e220000000800 */
[----:B---3--:R3:W-:Y:S04]  /*5a10*/  STS [R89+0x1080], R126 ;  /* 0x0010807e59007388 */ /* 0x0087e80000000800 */
[----:B----4-:R4:W-:Y:S04]  /*5a20*/  STS [R88+0x1100], R125 ;  /* 0x0011007d58007388 */ /* 0x0109e80000000800 */
[----:B--2---:R4:W-:Y:S04]  /*5a30*/  STS [R83+0x1180], R124 ;  /* 0x0011807c53007388 */ /* 0x0049e80000000800 */
[----:B------:R4:W-:Y:S01]  /*5a40*/  STS [R82+0x1200], R123 ;  /* 0x0012007b52007388 */ /* 0x0009e20000000800 */
[----:B---3--:R-:W-:-:S03]  /*5a50*/  VIADD R126, R130, 0xe ;  /* 0x0000000e827e7836 */ /* 0x008fc60000000000 */
[----:B------:R4:W-:Y:S04]  /*5a60*/  STS [R81+0x1280], R120 ;  /* 0x0012807851007388 */ /* 0x0009e80000000800 */
[----:B------:R4:W-:Y:S01]  /*5a70*/  STS [R80+0x1300], R121 ;  /* 0x0013007950007388 */ /* 0x0009e20000000800 */
[----:B------:R-:W-:-:S03]  /*5a80*/  ISETP.GE.U32.AND P1, PT, R126, UR37, PT ;  /* 0x000000257e007c0c */ /* 0x000fc6000bf26070 */
        /* <DEDUP_REMOVED lines=12> */
[----:B------:R4:W3:Y:S04]  /*5b50*/  LDS R112, [R68+0x1084] ;  /* 0x0010840044707984 */ /* 0x0008e80000000800 */
        /* <DEDUP_REMOVED lines=12> */
[----:B------:R4:W2:Y:S04]  /*5c20*/  LDS R125, [R55+0x10b8] ;  /* 0x0010b800377d7984 */ /* 0x0008a80000000800 */
[----:B------:R4:W2:Y:S04]  /*5c30*/  LDS R126, [R54+0x10bc] ;  /* 0x0010bc00367e7984 */ /* 0x0008a80000000800 */
[----:B------:R-:W2:Y:S01]  /*5c40*/  @P2 LDS.64 R86, [UR46] ;  /* 0x0000002eff562984 */ /* 0x000ea20008000a00 */
[C---:B------:R-:W-:Y:S01]  /*5c50*/  ISETP.GE.U32.AND P4, PT, R130.reuse, UR37, PT ;  /* 0x0000002582007c0c */ /* 0x040fe2000bf86070 */
[----:B------:R-:W-:Y:S01]  /*5c60*/  FMUL.FTZ R132, R17, R132 ;  /* 0x0000008411847220 */ /* 0x000fe20000410000 */
[----:B------:R-:W-:Y:S01]  /*5c70*/  VIADD R130, R130, 0x1 ;  /* 0x0000000182827836 */ /* 0x000fe20000000000 */
[----:B-1----:R-:W-:Y:S01]  /*5c80*/  FSEL R149, R149, 1, !P0 ;  /* 0x3f80000095957808 */ /* 0x002fe20004000000 */
[----:B------:R-:W-:Y:S01]  /*5c90*/  FMUL.FTZ R41, R16, R41 ;  /* 0x0000002910297220 */ /* 0x000fe20000410000 */
[----:B------:R-:W-:Y:S01]  /*5ca0*/  FSEL R139, R139, 1, !P4 ;  /* 0x3f8000008b8b7808 */ /* 0x000fe20006000000 */
[----:B------:R-:W-:Y:S01]  /*5cb0*/  FMUL.FTZ R40, R5, R40 ;  /* 0x0000002805287220 */ /* 0x000fe20000410000 */
[----:B------:R-:W-:Y:S01]  /*5cc0*/  FSEL R140, R132, RZ, !P4 ;  /* 0x000000ff848c7208 */ /* 0x000fe20006000000 */
[----:B------:R-:W-:Y:S01]  /*5cd0*/  FMUL.FTZ R43, R4, R43 ;  /* 0x0000002b042b7220 */ /* 0x000fe20000410000 */
[----:B------:R-:W-:Y:S01]  /*5ce0*/  FMUL.FTZ R42, R3, R42 ;  /* 0x0000002a032a7220 */ /* 0x000fe20000410000 */
[----:B------:R-:W-:Y:S01]  /*5cf0*/  FMUL.FTZ R129, R2, R129 ;  /* 0x0000008102817220 */ /* 0x000fe20000410000 */
[----:B------:R-:W-:-:S02]  /*5d00*/  ISETP.GE.U32.AND P0, PT, R134, UR37, PT ;  /* 0x0000002586007c0c */ /* 0x000fc4000bf06070 */
[----:B------:R-:W-:Y:S02]  /*5d10*/  ISETP.GE.U32.AND P4, PT, R130, UR37, PT ;  /* 0x0000002582007c0c */ /* 0x000fe4000bf86070 */
[----:B0-----:R-:W-:Y:S02]  /*5d20*/  FSEL R138, R138, 1, !P5 ;  /* 0x3f8000008a8a7808 */ /* 0x001fe40006800000 */
[----:B------:R-:W-:Y:S02]  /*5d30*/  FSEL R137, R137, 1, !P0 ;  /* 0x3f80000089897808 */ /* 0x000fe40004000000 */
[----:B------:R-:W-:Y:S02]  /*5d40*/  FSEL R136, R136, 1, !P1 ;  /* 0x3f80000088887808 */ /* 0x000fe40004800000 */
[----:B------:R-:W-:Y:S02]  /*5d50*/  FSEL R135, R135, 1, !P3 ;  /* 0x3f80000087877808 */ /* 0x000fe40005800000 */
[----:B------:R-:W-:-:S02]  /*5d60*/  FSEL R134, R41, RZ, !P4 ;  /* 0x000000ff29867208 */ /* 0x000fc40006000000 */
[----:B------:R-:W-:Y:S02]  /*5d70*/  FSEL R133, R133, 1, !P4 ;  /* 0x3f80000085857808 */ /* 0x000fe40006000000 */
[----:B------:R-:W-:Y:S02]  /*5d80*/  FSEL R132, R40, RZ, !P5 ;  /* 0x000000ff28847208 */ /* 0x000fe40006800000 */
[----:B------:R-:W-:Y:S02]  /*5d90*/  FSEL R131, R43, RZ, !P0 ;  /* 0x000000ff2b837208 */ /* 0x000fe40004000000 */
[----:B------:R-:W-:Y:S02]  /*5da0*/  FSEL R130, R42, RZ, !P1 ;  /* 0x000000ff2a827208 */ /* 0x000fe40004800000 */
[----:B------:R-:W-:Y:S01]  /*5db0*/  FSEL R129, R129, RZ, !P3 ;  /* 0x000000ff81817208 */ /* 0x000fe20005800000 */
[----:B---34-:R-:W-:Y:S06]  /*5dc0*/  @P2 BRA `(.L_x_1222) ;  /* 0x0000000000542947 */ /* 0x018fec0003800000 */
[----:B------:R-:W0:Y:S01]  /*5dd0*/  LDCU.U8 UR4, c[0x0][0x3a9] ;  /* 0x00007520ff0477ac */ /* 0x000e220008000000 */
[----:B--2---:R-:W-:Y:S01]  /*5de0*/  MOV R86, 0x3f800000 ;  /* 0x3f80000000567802 */ /* 0x004fe20000000f00 */
[----:B0-----:R-:W-:-:S04]  /*5df0*/  UISETP.NE.AND UP0, UPT, UR4, URZ, UP2 ;  /* 0x000000ff0400728c */ /* 0x001fc80009705270 */
[----:B------:R-:W-:-:S09]  /*5e00*/  UPLOP3.LUT UP0, UPT, UP0, UP1, UPT, 0x80, 0x8 ;  /* 0x000000000008789c */ /* 0x000fd20000703070 */
[----:B------:R-:W-:Y:S05]  /*5e10*/  BRA.U !UP0, `(.L_x_1223) ;  /* 0x00000001082c7547 */ /* 0x000fea000b800000 */
[----:B-----5:R-:W-:-:S05]  /*5e20*/  SHF.R.S32.HI R40, RZ, 0x1f, R110 ;  /* 0x0000001fff287819 */ /* 0x020fca000001146e */
[----:B------:R-:W-:-:S04]  /*5e30*/  IMAD R41, R40, UR16, RZ ;  /* 0x0000001028297c24 */ /* 0x000fc8000f8e02ff */
[C---:B------:R-:W-:Y:S02]  /*5e40*/  IMAD R43, R110.reuse, UR17, R41 ;  /* 0x000000116e2b7c24 */ /* 0x040fe4000f8e0229 */
[----:B------:R-:W-:-:S04]  /*5e50*/  IMAD.WIDE.U32 R40, R110, UR16, RZ ;  /* 0x000000106e287c25 */ /* 0x000fc8000f8e00ff */
[----:B------:R-:W-:Y:S01]  /*5e60*/  IMAD.IADD R43, R41, 0x1, R43 ;  /* 0x00000001292b7824 */ /* 0x000fe200078e022b */
[----:B------:R-:W-:-:S04]  /*5e70*/  LEA R41, P0, R40, R109, 0x2 ;  /* 0x0000006d28297211 */ /* 0x000fc800078010ff */
[----:B------:R-:W-:Y:S02]  /*5e80*/  LEA.HI.X R42, R40, R108, R43, 0x2, P0 ;  /* 0x0000006c282a7211 */ /* 0x000fe400000f142b */
[----:B------:R-:W-:-:S04]  /*5e90*/  IADD3 R40, P0, PT, R41, UR12, RZ ;  /* 0x0000000c29287c10 */ /* 0x000fc8000ff1e0ff */
[----:B------:R-:W-:-:S05]  /*5ea0*/  IADD3.X R41, PT, PT, R42, UR13, RZ, P0, !PT ;  /* 0x0000000d2a297c10 */ /* 0x000fca00087fe4ff */
[----:B------:R0:W5:Y:S01]  /*5eb0*/  LDG.E R87, desc[UR34][R40.64] ;  /* 0x0000002228577981 */ /* 0x000162000c1e1900 */
[----:B------:R-:W-:Y:S05]  /*5ec0*/  BRA `(.L_x_1222) ;  /* 0x0000000000147947 */ /* 0x000fea0003800000 */
.L_x_1223:
[----:B------:R-:W-:Y:S01]  /*5ed0*/  HFMA2 R87, -RZ, RZ, 0, 0 ;  /* 0x00000000ff577431 */ /* 0x000fe200000001ff */
[----:B------:R-:W-:Y:S06]  /*5ee0*/  BRA.U !UP2, `(.L_x_1222) ;  /* 0x000000010a0c7547 */ /* 0x000fec000b800000 */
[----:B------:R-:W-:-:S04]  /*5ef0*/  IADD3 R40, P0, PT, R109, UR12, RZ ;  /* 0x0000000c6d287c10 */ /* 0x000fc8000ff1e0ff */
[----:B------:R-:W-:-:S05]  /*5f00*/  IADD3.X R41, PT, PT, R108, UR13, RZ, P0, !PT ;  /* 0x0000000d6c297c10 */ /* 0x000fca00087fe4ff */
[----:B------:R1:W5:Y:S04]  /*5f10*/  LDG.E R87, desc[UR34][R40.64] ;  /* 0x0000002228577981 */ /* 0x000368000c1e1900 */
.L_x_1222:
[----:B01----:R-:W-:Y:S01]  /*5f20*/  FFMA.FTZ R40, R140, R133, R134 ;  /* 0x000000858c287223 */ /* 0x003fe20000010086 */
[C---:B------:R-:W-:Y:S01]  /*5f30*/  ISETP.GE.AND P0, PT, R90.reuse, 0x1, PT ;  /* 0x000000015a00780c */ /* 0x040fe20003f06270 */
[----:B------:R-:W0:Y:S01]  /*5f40*/  S2UR UR4, SR_CgaCtaId ;  /* 0x00000000000479c3 */ /* 0x000e220000008800 */
[----:B------:R-:W-:Y:S01]  /*5f50*/  ISETP.NE.AND P1, PT, R90, 0x1f, PT ;  /* 0x0000001f5a00780c */ /* 0x000fe20003f25270 */
[----:B------:R-:W-:Y:S01]  /*5f60*/  FFMA.FTZ R40, R159, R40, R160 ;  /* 0x000000289f287223 */ /* 0x000fe200000100a0 */
[----:B------:R-:W-:Y:S01]  /*5f70*/  UMOV UR41, 0x400 ;  /* 0x0000040000297882 */ /* 0x000fe20000000000 */
[----:B------:R-:W-:Y:S02]  /*5f80*/  BSSY.RECONVERGENT B0, `(.L_x_1224) ;  /* 0x0000058000007945 */ /* 0x000fe40003800200 */
[----:B------:R-:W-:-:S04]  /*5f90*/  FFMA.FTZ R40, R157, R40, R158 ;  /* 0x000000289d287223 */ /* 0x000fc8000001009e */
[----:B------:R-:W-:-:S04]  /*5fa0*/  FFMA.FTZ R40, R155, R40, R156 ;  /* 0x000000289b287223 */ /* 0x000fc8000001009c */
[----:B------:R-:W-:-:S04]  /*5fb0*/  FFMA.FTZ R40, R153, R40, R154 ;  /* 0x0000002899287223 */ /* 0x000fc8000001009a */
        /* <DEDUP_REMOVED lines=19> */
[----:B------:R-:W-:Y:S01]  /*60f0*/  FMUL.FTZ R42, R143, R40 ;  /* 0x000000288f2a7220 */ /* 0x000fe20000410000 */
[----:B------:R-:W-:-:S03]  /*6100*/  FFMA.FTZ R40, R135, R162, R129 ;  /* 0x000000a287287223 */ /* 0x000fc60000010081 */
[----:B------:R-:W-:Y:S02]  /*6110*/  FMUL.FTZ R43, R141, R42 ;  /* 0x0000002a8d2b7220 */ /* 0x000fe40000410000 */
[----:B------:R-:W0:Y:S02]  /*6120*/  SHFL.UP PT, R41, R40, 0x1, RZ ;  /* 0x0420000028297989 */ /* 0x000e2400000e00ff */
[----:B------:R-:W-:-:S04]  /*6130*/  FMUL.FTZ R42, R138, R43 ;  /* 0x0000002b8a2a7220 */ /* 0x000fc80000410000 */
[----:B------:R-:W-:-:S04]  /*6140*/  FMUL.FTZ R43, R137, R42 ;  /* 0x0000002a892b7220 */ /* 0x000fc80000410000 */
[----:B------:R-:W-:Y:S01]  /*6150*/  FMUL.FTZ R42, R136, R43 ;  /* 0x0000002b882a7220 */ /* 0x000fe20000410000 */
[----:B------:R-:W-:-:S03]  /*6160*/  @!P1 SHF.R.U32.HI R43, RZ, 0x2, R107 ;  /* 0x00000002ff2b9819 */ /* 0x000fc6000001166b */
        /* <DEDUP_REMOVED lines=23> */
[----:B------:R-:W-:Y:S02]  /*62e0*/  @!P1 LOP3.LUT R162, R43, 0xf8, RZ, 0xc0, !PT ;  /* 0x000000f82ba29812 */ /* 0x000fe400078ec0ff */
[----:B------:R-:W0:Y:S01]  /*62f0*/  SHFL.UP PT, R40, R161, 0x10, RZ ;  /* 0x06000000a1287989 */ /* 0x000e2200000e00ff */
[----:B------:R-:W-:-:S03]  /*6300*/  ISETP.GE.AND P0, PT, R90, 0x10, PT ;  /* 0x000000105a00780c */ /* 0x000fc60003f06270 */
[----:B------:R-:W1:Y:S01]  /*6310*/  SHFL.UP PT, R41, R42, 0x10, RZ ;  /* 0x060000002a297989 */ /* 0x000e6200000e00ff */
[C---:B0-----:R-:W-:Y:S01]  /*6320*/  FMUL.FTZ R40, R161.reuse, R40 ;  /* 0x00000028a1287220 */ /* 0x041fe20000410000 */
[----:B-1----:R-:W-:-:S04]  /*6330*/  FFMA.FTZ R41, R161, R41, R42 ;  /* 0x00000029a1297223 */ /* 0x002fc8000001002a */
[----:B------:R-:W-:Y:S01]  /*6340*/  FSEL R161, R161, R40, !P0 ;  /* 0x00000028a1a17208 */ /* 0x000fe20004000000 */
[----:B------:R-:W-:Y:S01]  /*6350*/  @!P1 STS.64 [R162+UR41+0x2100], R40 ;  /* 0x00210028a2009988 */ /* 0x000fe20008000a29 */
[----:B------:R-:W-:Y:S02]  /*6360*/  FSEL R163, R42, R41, !P0 ;  /* 0x000000292aa37208 */ /* 0x000fe40004000000 */
[----:B------:R-:W-:Y:S02]  /*6370*/  SHF.R.U32.HI R42, RZ, 0x5, R107 ;  /* 0x00000005ff2a7819 */ /* 0x000fe4000001166b */
[----:B------:R-:W-:Y:S01]  /*6380*/  SHFL.UP PT, R161, R161, 0x1, RZ ;  /* 0x04200000a1a17989 */ /* 0x000fe200000e00ff */
[----:B------:R-:W-:Y:S01]  /*6390*/  BAR.SYNC.DEFER_BLOCKING 0x0 ;  /* 0x0000000000007b1d */ /* 0x000fe20000010000 */
[----:B------:R-:W-:Y:S02]  /*63a0*/  ISETP.NE.AND P0, PT, R42, 0x1, PT ;  /* 0x000000012a00780c */ /* 0x000fe40003f05270 */
[----:B------:R-:W-:-:S03]  /*63b0*/  ISETP.GE.U32.AND P1, PT, R107, 0x20, PT ;  /* 0x000000206b00780c */ /* 0x000fc60003f26070 */
[----:B------:R-:W-:Y:S04]  /*63c0*/  SHFL.UP PT, R162, R163, 0x1, RZ ;  /* 0x04200000a3a27989 */ /* 0x000fe800000e00ff */
[----:B------:R-:W0:Y:S02]  /*63d0*/  LDS.128 R40, [UR41+0x2100] ;  /* 0x00210029ff287984 */ /* 0x000e240008000c00 */
[C---:B0-----:R-:W-:Y:S01]  /*63e0*/  FSEL R127, R41.reuse, R127, !P0 ;  /* 0x0000007f297f7208 */ /* 0x041fe20004000000 */
[----:B------:R-:W-:Y:S01]  /*63f0*/  FFMA.FTZ R43, R41, R42, R43 ;  /* 0x0000002a292b7223 */ /* 0x000fe2000001002b */
[C---:B------:R-:W-:Y:S01]  /*6400*/  FSEL R128, R40.reuse, R128, !P0 ;  /* 0x0000008028807208 */ /* 0x040fe20004000000 */
[----:B------:R-:W-:Y:S01]  /*6410*/  FMUL.FTZ R42, R40, R42 ;  /* 0x0000002a282a7220 */ /* 0x000fe20000410000 */
[----:B------:R-:W-:Y:S01]  /*6420*/  @P1 ISETP.NE.AND P0, PT, R90, RZ, PT ;  /* 0x000000ff5a00120c */ /* 0x000fe20003f05270 */
[----:B------:R-:W-:-:S02]  /*6430*/  @P1 FFMA.FTZ R40, R161, R127, R162 ;  /* 0x0000007fa1281223 */ /* 0x000fc400000100a2 */
[----:B------:R-:W-:-:S03]  /*6440*/  @P1 FMUL.FTZ R41, R161, R128 ;  /* 0x00000080a1291220 */ /* 0x000fc60000410000 */
[----:B------:R-:W-:Y:S02]  /*6450*/  @P1 FSEL R162, R127, R40, !P0 ;  /* 0x000000287fa21208 */ /* 0x000fe40004000000 */
[----:B------:R-:W-:Y:S01]  /*6460*/  @P1 FSEL R161, R128, R41, !P0 ;  /* 0x0000002980a11208 */ /* 0x000fe20004000000 */
[----:B--2--5:R-:W-:Y:S01]  /*6470*/  @P1 IMAD.MOV.U32 R41, RZ, RZ, R87 ;  /* 0x000000ffff291224 */ /* 0x024fe200078e0057 */
        /* <DEDUP_REMOVED lines=8> */
.L_x_1225:
[----:B------:R-:W-:Y:S05]  /*6500*/  BSYNC.RECONVERGENT B0 ;  /* 0x0000000000007941 */ /* 0x000fea0003800200 */
.L_x_1224:
        /* <DEDUP_REMOVED lines=40> */
.L_x_1229:
[----:B------:R-:W-:Y:S01]  /*6790*/  IABS R40, UR32 ;  /* 0x0000002000287c13 */ /* 0x000fe20008000000 */
[----:B------:R-:W-:Y:S01]  /*67a0*/  UIADD3 UR51, UPT, UPT, UR9, -0x1, UR37 ;  /* 0xffffffff09337890 */ /* 0x000fe2000fffe025 */
[----:B0-----:R-:W-:Y:S01]  /*67b0*/  IABS R86, UR32 ;  /* 0x0000002000567c13 */ /* 0x001fe20008000000 */
[----:B------:R-:W-:Y:S01]  /*67c0*/  UMOV UR4, URZ ;  /* 0x000000ff00047c82 */ /* 0x000fe20008000000 */
[----:B------:R-:W-:-:S03]  /*67d0*/  R2UR UR54, R40 ;  /* 0x00000000283672ca */ /* 0x000fc600000e0000 */
[----:B------:R-:W-:Y:S01]  /*67e0*/  IABS R43, UR51 ;  /* 0x00000033002b7c13 */ /* 0x000fe20008000000 */
[----:B------:R-:W-:-:S03]  /*67f0*/  ULOP3.LUT UR51, UR51, UR32, URZ, 0x3c, !UPT ;  /* 0x0000002033337292 */ /* 0x000fc6000f8e3cff */
[----:B------:R-:W-:-:S06]  /*6800*/  R2UR UR52, R43 ;  /* 0x000000002b3472ca */ /* 0x000fcc00000e0000 */
        /* <DEDUP_REMOVED lines=25> */
.L_x_1230:
[----:B01----:R-:W0:Y:S01]  /*69a0*/  LDC.64 R42, c[0x0][0x450] ;  /* 0x00011400ff2a7b82 */ /* 0x003e220000000a00 */
[----:B-----5:R-:W-:-:S05]  /*69b0*/  SHF.R.S32.HI R87, RZ, 0x1f, R40 ;  /* 0x0000001fff577819 */ /* 0x020fca0000011428 */
[-C--:B0-----:R-:W-:Y:S02]  /*69c0*/  IMAD R134, R87, R42.reuse, RZ ;  /* 0x0000002a57867224 */ /* 0x081fe400078e02ff */
[----:B------:R-:W-:-:S04]  /*69d0*/  IMAD.WIDE.U32 R86, R40, R42, UR14 ;  /* 0x0000000e28567e25 */ /* 0x000fc8000f8e002a */
[----:B------:R-:W-:Y:S01]  /*69e0*/  IMAD R43, R40, R43, R134 ;  /* 0x0000002b282b7224 */ /* 0x000fe200078e0286 */
[----:B------:R-:W-:-:S03]  /*69f0*/  LEA R42, P0, R86, R109, 0x2 ;  /* 0x0000006d562a7211 */ /* 0x000fc600078010ff */
[----:B------:R-:W-:-:S05]  /*6a00*/  IMAD.IADD R43, R87, 0x1, R43 ;  /* 0x00000001572b7824 */ /* 0x000fca00078e022b */
[----:B------:R-:W-:-:S05]  /*6a10*/  LEA.HI.X R43, R86, R108, R43, 0x2, P0 ;  /* 0x0000006c562b7211 */ /* 0x000fca00000f142b */
[----:B------:R1:W-:Y:S01]  /*6a20*/  STG.E desc[UR34][R42.64], R41 ;  /* 0x000000292a007986 */ /* 0x0003e2000c101922 */
[----:B------:R-:W-:Y:S05]  /*6a30*/  BRA `(.L_x_1227) ;  /* 0x00000000001c7947 */ /* 0x000fea0003800000 */
.L_x_1228:
[----:B------:R-:W-:-:S04]  /*6a40*/  UIADD3 UR5, UPT, UPT, UR33, -0x1, URZ ;  /* 0xffffffff21057890 */ /* 0x000fc8000fffe0ff */
[----:B------:R-:W-:-:S04]  /*6a50*/  UISETP.NE.AND UP0, UPT, UR10, UR5, UPT ;  /* 0x000000050a00728c */ /* 0x000fc8000bf05270 */
[----:B------:R-:W-:-:S06]  /*6a60*/  UISETP.NE.OR UP0, UPT, UR4, URZ, UP0 ;  /* 0x000000ff0400728c */ /* 0x000fcc0008705670 */
[----:B------:R-:W-:-:S13]  /*6a70*/  PLOP3.LUT P1, PT, PT, PT, UP0, 0x80, 0x8 ;  /* 0x000000000008781c */ /* 0x000fda0003f2f008 */
[----:B------:R-:W-:-:S04]  /*6a80*/  @!P1 IADD3 R42, P0, PT, R109, UR12, RZ ;  /* 0x0000000c6d2a9c10 */ /* 0x000fc8000ff1e0ff */
[----:B------:R-:W-:-:S05]  /*6a90*/  @!P1 IADD3.X R43, PT, PT, R108, UR13, RZ, P0, !PT ;  /* 0x0000000d6c2b9c10 */ /* 0x000fca00087fe4ff */
[----:B------:R2:W-:Y:S04]  /*6aa0*/  @!P1 STG.E desc[UR34][R42.64], R41 ;  /* 0x000000292a009986 */ /* 0x0005e8000c101922 */
.L_x_1227:
[----:B------:R-:W-:Y:S05]  /*6ab0*/  BSYNC.RECONVERGENT B0 ;  /* 0x0000000000007941 */ /* 0x000fea0003800200 */
.L_x_1226:
        /* <DEDUP_REMOVED lines=32> */
.L_x_1221:
[----:B------:R-:W-:Y:S01]  /*6cc0*/  BAR.SYNC.DEFER_BLOCKING 0x0 ;  /* 0x0000000000007b1d */ /* 0x000fe20000010000 */
[C---:B------:R-:W-:Y:S01]  /*6cd0*/  ISETP.NE.AND P0, PT, R107.reuse, RZ, PT ;  /* 0x000000ff6b00720c */ /* 0x040fe20003f05270 */
[----:B------:R-:W-:Y:S01]  /*6ce0*/  IMAD.SHL.U32 R2, R107, 0x10, RZ ;  /* 0x000000106b027824 */ /* 0x000fe200078e00ff */
[----:B------:R-:W-:Y:S01]  /*6cf0*/  MOV R8, UR37 ;  /* 0x0000002500087c02 */ /* 0x000fe20008000f00 */
[----:B------:R-:W-:Y:S01]  /*6d00*/  UIADD3 UR10, UPT, UPT, UR10, 0x1, URZ ;  /* 0x000000010a0a7890 */ /* 0x000fe2000fffe0ff */
[----:B------:R-:W-:Y:S01]  /*6d10*/  MOV R6, UR11 ;  /* 0x0000000b00067c02 */ /* 0x000fe20008000f00 */
[----:B------:R-:W1:Y:S01]  /*6d20*/  LDCU.64 UR4, c[0x0][0x4a8] ;  /* 0x00009500ff0477ac */ /* 0x000e620008000a00 */
[----:B------:R-:W-:Y:S01]  /*6d30*/  LOP3.LUT R2, R2, 0x3e00, RZ, 0xc0, !PT ;  /* 0x00003e0002027812 */ /* 0x000fe200078ec0ff */
[----:B------:R-:W-:Y:S02]  /*6d40*/  UISETP.NE.AND UP0, UPT, UR10, UR33, UPT ;  /* 0x000000210a00728c */ /* 0x000fe4000bf05270 */
[----:B------:R-:W-:-:S02]  /*6d50*/  UIADD3 UR9, UPT, UPT, UR37, UR9, URZ ;  /* 0x0000000925097290 */ /* 0x000fc4000fffe0ff */
[----:B------:R-:W-:Y:S02]  /*6d60*/  UIMAD.WIDE.U32 UR28, UR37, 0x4, UR28 ;  /* 0x00000004251c78a5 */ /* 0x000fe4000f8e001c */
[----:B------:R-:W-:Y:S02]  /*6d70*/  UIMAD.WIDE.U32 UR30, UR37, 0x4, UR30 ;  /* 0x00000004251e78a5 */ /* 0x000fe4000f8e001e */
[----:B------:R-:W-:Y:S02]  /*6d80*/  UIADD3 UR11, UPT, UPT, UR37, UR11, URZ ;  /* 0x0000000b250b7290 */ /* 0x000fe4000fffe0ff */
[----:B------:R-:W-:Y:S02]  /*6d90*/  UIMAD.WIDE.U32 UR26, UR37, 0x4, UR26 ;  /* 0x00000004251a78a5 */ /* 0x000fe4000f8e001a */
[----:B------:R-:W-:Y:S01]  /*6da0*/  UIMAD.WIDE.U32 UR24, UR37, 0x4, UR24 ;  /* 0x00000004251878a5 */ /* 0x000fe2000f8e0018 */
        /* <DEDUP_REMOVED lines=15> */
[----:B--2---:R-:W-:-:S03]  /*6ea0*/  LOP3.LUT R21, R2, 0x1f, R107, 0xf8, !PT ;  /* 0x0000001f02157812 */ /* 0x004fc600078ef86b */
[----:B------:R-:W-:Y:S01]  /*6eb0*/  STS [R54+0x3c], R18 ;  /* 0x00003c1236007388 */ /* 0x000fe20000000800 */
[----:B------:R-:W-:-:S03]  /*6ec0*/  NOP ;  /* 0x0000000000007918 */ /* 0x000fc60000000000 */
[----:B------:R-:W-:Y:S01]  /*6ed0*/  LDS R89, [R89] ;  /* 0x0000000059597984 */ /* 0x000fe20000000800 */
[C---:B------:R-:W-:Y:S02]  /*6ee0*/  LOP3.LUT R23, R21.reuse, 0x20, RZ, 0xfc, !PT ;  /* 0x0000002015177812 */ /* 0x040fe400078efcff */
[C---:B------:R-:W-:Y:S01]  /*6ef0*/  LOP3.LUT R25, R21.reuse, 0x40, RZ, 0xfc, !PT ;  /* 0x0000004015197812 */ /* 0x040fe200078efcff */
[----:B------:R-:W-:Y:S01]  /*6f00*/  LDS R5, [R88+0x80] ;  /* 0x0000800058057984 */ /* 0x000fe20000000800 */
[C---:B------:R-:W-:Y:S02]  /*6f10*/  LOP3.LUT R29, R21.reuse, 0xa0, RZ, 0xfc, !PT ;  /* 0x000000a0151d7812 */ /* 0x040fe400078efcff */
[C---:B------:R-:W-:Y:S01]  /*6f20*/  LOP3.LUT R27, R21.reuse, 0x60, RZ, 0xfc, !PT ;  /* 0x00000060151b7812 */ /* 0x040fe200078efcff */
        /* <DEDUP_REMOVED lines=16> */
[----:B------:R-:W-:-:S04]  /*7030*/  IADD3 R3, P0, P1, R21, UR22, R6 ;  /* 0x0000001615037c10 */ /* 0x000fc8000f91e006 */
[----:B------:R-:W-:Y:S02]  /*7040*/  IADD3.X R6, PT, PT, RZ, UR36, RZ, P0, P1 ;  /* 0x00000024ff067c10 */ /* 0x000fe400087e24ff */
[----:B-1----:R-:W-:-:S04]  /*7050*/  LEA R2, P0, R3, UR4, 0x2 ;  /* 0x0000000403027c11 */ /* 0x002fc8000f8010ff */
[----:B------:R-:W-:Y:S01]  /*7060*/  LEA.HI.X R3, R3, UR5, R6, 0x2, P0 ;  /* 0x0000000503037c11 */ /* 0x000fe200080f1406 */
[----:B------:R-:W1:Y:S02]  /*7070*/  LDS R4, [UR41+0x1080] ;  /* 0x00108029ff047984 */ /* 0x000e640008000800 */
[-C--:B-1----:R-:W-:Y:S02]  /*7080*/  ISETP.GE.AND P2, PT, R21, R4.reuse, PT ;  /* 0x000000041500720c */ /* 0x082fe40003f46270 */
[-C--:B------:R-:W-:Y:S02]  /*7090*/  ISETP.GE.AND P1, PT, R23, R4.reuse, PT ;  /* 0x000000041700720c */ /* 0x080fe40003f26270 */
[----:B------:R-:W-:Y:S02]  /*70a0*/  ISETP.GE.AND P0, PT, R25, R4, PT ;  /* 0x000000041900720c */ /* 0x000fe40003f06270 */
[C---:B------:R-:W-:Y:S02]  /*70b0*/  LOP3.LUT R23, R21.reuse, 0xc0, RZ, 0xfc, !PT ;  /* 0x000000c015177812 */ /* 0x040fe400078efcff */
[----:B------:R-:W-:-:S02]  /*70c0*/  LOP3.LUT R25, R21, 0x80, RZ, 0xfc, !PT ;  /* 0x0000008015197812 */ /* 0x000fc400078efcff */
[-C--:B------:R-:W-:Y:S02]  /*70d0*/  ISETP.GE.AND P3, PT, R23, R4.reuse, PT ;  /* 0x000000041700720c */ /* 0x080fe40003f66270 */
[-C--:B------:R-:W-:Y:S01]  /*70e0*/  ISETP.GE.AND P5, PT, R29, R4.reuse, PT ;  /* 0x000000041d00720c */ /* 0x080fe20003fa6270 */
[----:B------:R-:W-:Y:S01]  /*70f0*/  @!P2 STG.E desc[UR34][R2.64], R89 ;  /* 0x000000590200a986 */ /* 0x000fe2000c101922 */
[----:B------:R-:W-:Y:S02]  /*7100*/  LOP3.LUT R23, R21, 0xe0, RZ, 0xfc, !PT ;  /* 0x000000e015177812 */ /* 0x000fe400078efcff */
[-C--:B------:R-:W-:Y:S01]  /*7110*/  ISETP.GE.AND P6, PT, R25, R4.reuse, PT ;  /* 0x000000041900720c */ /* 0x080fe20003fc6270 */
[----:B------:R1:W-:Y:S01]  /*7120*/  @!P1 STG.E desc[UR34][R2.64+0x80], R5 ;  /* 0x0000800502009986 */ /* 0x0003e2000c101922 */
[----:B------:R-:W-:Y:S02]  /*7130*/  LOP3.LUT R25, R21, 0x100, RZ, 0xfc, !PT ;  /* 0x0000010015197812 */ /* 0x000fe400078efcff */
[----:B------:R-:W-:Y:S01]  /*7140*/  ISETP.GE.AND P2, PT, R23, R4, PT ;  /* 0x000000041700720c */ /* 0x000fe20003f46270 */
[----:B------:R2:W-:Y:S01]  /*7150*/  @!P0 STG.E desc[UR34][R2.64+0x100], R83 ;  /* 0x0001005302008986 */ /* 0x0005e2000c101922 */
[----:B------:R-:W-:-:S02]  /*7160*/  LOP3.LUT R23, R21, 0x120, RZ, 0xfc, !PT ;  /* 0x0000012015177812 */ /* 0x000fc400078efcff */
[-C--:B------:R-:W-:Y:S01]  /*7170*/  ISETP.GE.AND P4, PT, R27, R4.reuse, PT ;  /* 0x000000041b00720c */ /* 0x080fe20003f86270 */
[----:B------:R2:W-:Y:S01]  /*7180*/  @!P5 STG.E desc[UR34][R2.64+0x280], R9 ;  /* 0x000280090200d986 */ /* 0x0005e2000c101922 */
[-C--:B------:R-:W-:Y:S02]  /*7190*/  ISETP.GE.AND P1, PT, R25, R4.reuse, PT ;  /* 0x000000041900720c */ /* 0x080fe40003f26270 */
[-C--:B------:R-:W-:Y:S01]  /*71a0*/  ISETP.GE.AND P0, PT, R23, R4.reuse, PT ;  /* 0x000000041700720c */ /* 0x080fe20003f06270 */
[----:B------:R2:W-:Y:S01]  /*71b0*/  @!P6 STG.E desc[UR34][R2.64+0x200], R81 ;  /* 0x000200510200e986 */ /* 0x0005e2000c101922 */
[C---:B------:R-:W-:Y:S02]  /*71c0*/  LOP3.LUT R23, R21.reuse, 0x180, RZ, 0xfc, !PT ;  /* 0x0000018015177812 */ /* 0x040fe400078efcff */
[----:B------:R-:W-:Y:S01]  /*71d0*/  LOP3.LUT R25, R21, 0x140, RZ, 0xfc, !PT ;  /* 0x0000014015197812 */ /* 0x000fe200078efcff */
[----:B------:R2:W-:Y:S01]  /*71e0*/  @!P3 STG.E desc[UR34][R2.64+0x300], R79 ;  /* 0x0003004f0200b986 */ /* 0x0005e2000c101922 */
[----:B------:R-:W-:-:S02]  /*71f0*/  ISETP.GE.AND P5, PT, R23, R4, PT ;  /* 0x000000041700720c */ /* 0x000fc40003fa6270 */
[C---:B------:R-:W-:Y:S01]  /*7200*/  LOP3.LUT R27, R21.reuse, 0x160, RZ, 0xfc, !PT ;  /* 0x00000160151b7812 */ /* 0x040fe200078efcff */
[----:B------:R2:W-:Y:S01]  /*7210*/  @!P4 STG.E desc[UR34][R2.64+0x180], R7 ;  /* 0x000180070200c986 */ /* 0x0005e2000c101922 */
[C---:B-1----:R-:W-:Y:S02]  /*7220*/  LOP3.LUT R5, R21.reuse, 0x1a0, RZ, 0xfc, !PT ;  /* 0x000001a015057812 */ /* 0x042fe400078efcff */
[C---:B------:R-:W-:Y:S01]  /*7230*/  LOP3.LUT R23, R21.reuse, 0x1c0, RZ, 0xfc, !PT ;  /* 0x000001c015177812 */ /* 0x040fe200078efcff */
[----:B------:R2:W-:Y:S01]  /*7240*/  @!P2 STG.E desc[UR34][R2.64+0x380], R11 ;  /* 0x0003800b0200a986 */ /* 0x0005e2000c101922 */
[----:B------:R-:W-:Y:S02]  /*7250*/  LOP3.LUT R21, R21, 0x1e0, RZ, 0xfc, !PT ;  /* 0x000001e015157812 */ /* 0x000fe400078efcff */
[-C--:B------:R-:W-:Y:S01]  /*7260*/  ISETP.GE.AND P4, PT, R25, R4.reuse, PT ;  /* 0x000000041900720c */ /* 0x080fe20003f86270 */
[----:B------:R2:W-:Y:S01]  /*7270*/  @!P1 STG.E desc[UR34][R2.64+0x400], R77 ;  /* 0x0004004d02009986 */ /* 0x0005e2000c101922 */
[----:B------:R-:W-:-:S02]  /*7280*/  ISETP.GE.AND P6, PT, R27, R4, PT ;  /* 0x000000041b00720c */ /* 0x000fc40003fc6270 */
[-C--:B------:R-:W-:Y:S01]  /*7290*/  ISETP.GE.AND P3, PT, R5, R4.reuse, PT ;  /* 0x000000040500720c */ /* 0x080fe20003f66270 */
[----:B------:R2:W-:Y:S01]  /*72a0*/  @!P0 STG.E desc[UR34][R2.64+0x480], R13 ;  /* 0x0004800d02008986 */ /* 0x0005e2000c101922 */
[-C--:B------:R-:W-:Y:S02]  /*72b0*/  ISETP.GE.AND P2, PT, R23, R4.reuse, PT ;  /* 0x000000041700720c */ /* 0x080fe40003f46270 */
[----:B------:R-:W-:Y:S01]  /*72c0*/  ISETP.GE.AND P1, PT, R21, R4, PT ;  /* 0x000000041500720c */ /* 0x000fe20003f26270 */
        /* <DEDUP_REMOVED lines=8> */
.L_x_1233:
        /* <DEDUP_REMOVED lines=11> */
.L_x_7964:


//--------------------- .text._Z25selective_scan_fwd_kernelI32Selective_Scan_fwd_kernel_traitsILi64ELi16ELi1ELb0ELb1ELb1ELb0ELb1EfffEEv13SSMParamsBase --------------------------
	.section	.text._Z25selective_scan_fwd_kernelI32Selective_Scan_fwd_kernel_traitsILi64ELi16ELi1ELb0ELb1ELb1ELb0ELb1EfffEEv13SSMParamsBase,"ax",@progbits
	.align	128
        .global         _Z25selective_scan_fwd_kernelI32Selective_Scan_fwd_kernel_traitsILi64ELi16ELi1ELb0ELb1ELb1ELb0ELb1EfffEEv13SSMParamsBase
        .type           _Z25selective_scan_fwd_kernelI32Selective_Scan_fwd_kernel_traitsILi64ELi16ELi1ELb0ELb1ELb1ELb0ELb1EfffEEv13SSMParamsBase,@function
        .size           _Z25selective_scan_fwd_kernelI32Selective_Scan_fwd_kernel_traitsILi64ELi16ELi1ELb0ELb1ELb1ELb0ELb1EfffEEv13SSMParamsBase,(.L_x_7965 - _Z25selective_scan_fwd_kernelI32Selective_Scan_fwd_kernel_traitsILi64ELi16ELi1ELb0ELb1ELb1ELb0ELb1EfffEEv13SSMParamsBase)
        .other          _Z25selective_scan_fwd_kernelI32Selective_Scan_fwd_kernel_traitsILi64ELi16ELi1ELb0ELb1ELb1ELb0ELb1EfffEEv13SSMParamsBase,@"STO_CUDA_ENTRY STV_DEFAULT"
_Z25selective_scan_fwd_kernelI32Selective_Scan_fwd_kernel_traitsILi64ELi16ELi1ELb0ELb1ELb1ELb0ELb1EfffEEv13SSMParamsBase:
.text._Z25selective_scan_fwd_kernelI32Selective_Scan_fwd_kernel_traitsILi64ELi16ELi1ELb0ELb1ELb1ELb0ELb1EfffEEv13SSMParamsBase:
        /* <DEDUP_REMOVED lines=19> */
[----:B------:R-:W1:Y:S01]  /*0130*/  LDCU.64 UR6, c[0x0][0x4d0] ;  /* 0x00009a00ff0677ac */ /* 0x000e620008000a00 */
[----:B------:R-:W-:Y:S01]  /*0140*/  IMAD.U32 R110, RZ, RZ, UR10 ;  /* 0x0000000aff6e7e24 */ /* 0x000fe2000f8e00ff */
[----:B-1----:R-:W-:-:S04]  /*0150*/  UISETP.NE.U32.AND UP3, UPT, UR6, URZ, UPT ;  /* 0x000000ff0600728c */ /* 0x002fc8000bf65070 */
[----:B------:R-:W-:Y:S02]  /*0160*/  UISETP.NE.AND.EX UP3, UPT, UR7, URZ, UPT, UP3 ;  /* 0x000000ff0700728c */ /* 0x000fe4000bf65330 */
[----:B------:R-:W-:Y:S02]  /*0170*/  UPLOP3.LUT UP1, UPT, UPT, UPT, UPT, 0x40, 0x4 ;  /* 0x000000000004789c */ /* 0x000fe40003f2e870 */
[----:B------:R-:W-:Y:S01]  /*0180*/  UPLOP3.LUT UP0, UPT, UPT, UPT, UPT, 0x80, 0x8 ;  /* 0x000000000008789c */ /* 0x000fe20003f0f070 */
[----:B------:R-:W-:Y:S01]  /*0190*/  UMOV UR4, URZ ;  /* 0x000000ff00047c82 */ /* 0x000fe20008000000 */
[----:B------:R-:W-:-:S03]  /*01a0*/  UMOV UR5, URZ ;  /* 0x000000ff00057c82 */ /* 0x000fc60008000000 */
        /* <DEDUP_REMOVED lines=8> */
[----:B------:R-:W-:-:S04]  /*0230*/  MOV R2, UR4 ;  /* 0x0000000400027c02 */ /* 0x000fc80008000f00 */
        /* <DEDUP_REMOVED lines=8> */
[----:B------:R-:W-:-:S04]  /*02c0*/  IMAD.U32 R4, RZ, RZ, UR8 ;  /* 0x00000008ff047e24 */ /* 0x000fc8000f8e00ff */
[----:B------:R-:W-:-:S05]  /*02d0*/  MOV R5, UR9 ;  /* 0x0000000900057c02 */ /* 0x000fca0008000f00 */
[----:B------:R0:W5:Y:S01]  /*02e0*/  @P0 LDG.E R110, desc[UR36][R4.64] ;  /* 0x00000024046e0981 */ /* 0x000162000c1e1900 */
[----:B------:R-:W-:-:S04]  /*02f0*/  @!UP0 ULEA UR4, UP1, UR10, UR6, 0x2 ;  /* 0x000000060a048291 */ /* 0x000fc8000f8210ff */
[----:B------:R-:W-:Y:S02]  /*0300*/  @!UP0 ULEA.HI.X UR5, UR10, UR7, URZ, 0x2, UP1 ;  /* 0x000000070a058291 */ /* 0x000fe400088f14ff */
[----:B------:R-:W-:-:S04]  /*0310*/  IMAD.U32 R2, RZ, RZ, UR4 ;  /* 0x00000004ff027e24 */ /* 0x000fc8000f8e00ff */
[----:B------:R-:W-:Y:S01]  /*0320*/  IMAD.U32 R3, RZ, RZ, UR5 ;  /* 0x00000005ff037e24 */ /* 0x000fe2000f8e00ff */
[----:B------:R-:W-:Y:S02]  /*0330*/  UPLOP3.LUT UP1, UPT, UPT, UPT, UPT, 0x80, 0x8 ;  /* 0x000000000008789c */ /* 0x000fe40003f2f070 */
[----:B------:R-:W-:Y:S02]  /*0340*/  UPLOP3.LUT UP0, UPT, UPT, UPT, UPT, 0x40, 0x4 ;  /* 0x000000000004789c */ /* 0x000fe40003f0e870 */
[----:B------:R-:W1:Y:S02]  /*0350*/  LDCU.64 UR4, c[0x0][0x4d0] ;  /* 0x00009a00ff0477ac */ /* 0x000e640008000a00 */
[----:B-1----:R0:W5:Y:S07]  /*0360*/  @!P0 LDG.E R110, desc[UR36][R2.64] ;  /* 0x00000024026e8981 */ /* 0x00216e000c1e1900 */
.L_x_1234:
[----:B-----5:R-:W-:Y:S02]  /*0370*/  ISETP.EQ.U32.AND P0, PT, R110, UR12, PT ;  /* 0x0000000c6e007c0c */ /* 0x020fe4000bf02070 */
[----:B0-----:R-:W-:Y:S02]  /*0380*/  SHF.R.S32.HI R3, RZ, 0x1f, R110 ;  /* 0x0000001fff037819 */ /* 0x001fe4000001146e */
[----:B------:R-:W-:Y:S02]  /*0390*/  PLOP3.LUT P2, PT, PT, PT, UP1, 0x80, 0x8 ;  /* 0x000000000008781c */ /* 0x000fe40003f4f018 */
[----:B------:R-:W-:-:S13]  /*03a0*/  ISETP.EQ.AND.EX P0, PT, R3, UR13, PT, P0 ;  /* 0x0000000d03007c0c */ /* 0x000fda000bf02300 */
[----:B------:R-:W-:Y:S05]  /*03b0*/  @P2 EXIT P0 ;  /* 0x000000000000294d */ /* 0x000fea0000000000 */
[----:B------:R-:W0:Y:S01]  /*03c0*/  LDCU UR30, c[0x0][0x394] ;  /* 0x00007280ff1e77ac */ /* 0x000e220008000800 */
[----:B------:R-:W1:Y:S01]  /*03d0*/  S2R R4, SR_CTAID.Y ;  /* 0x0000000000047919 */ /* 0x000e620000002600 */
[----:B------:R-:W-:Y:S01]  /*03e0*/  R2UR UR22, R8 ;  /* 0x00000000081672ca */ /* 0x000fe200000e0000 */
[----:B------:R-:W2:Y:S01]  /*03f0*/  S2UR UR11, SR_CTAID.Y ;  /* 0x00000000000b79c3 */ /* 0x000ea20000002600 */
[----:B------:R-:W3:Y:S01]  /*0400*/  LDCU.128 UR24, c[0x0][0x400] ;  /* 0x00008000ff1877ac */ /* 0x000ee20008000c00 */
[----:B------:R-:W4:Y:S01]  /*0410*/  LDCU.128 UR12, c[0x0][0x410] ;  /* 0x00008200ff0c77ac */ /* 0x000f220008000c00 */
[----:B------:R-:W-:Y:S01]  /*0420*/  UMOV UR6, URZ ;  /* 0x000000ff00067c82 */ /* 0x000fe20008000000 */
[----:B------:R-:W5:Y:S08]  /*0430*/  LDCU.64 UR28, c[0x0][0x3c0] ;  /* 0x00007800ff1c77ac */ /* 0x000f700008000a00 */
[----:B------:R-:W-:Y:S01]  /*0440*/  USHF.R.S32.HI UR16, URZ, 0x1f, UR22 ;  /* 0x0000001fff107899 */ /* 0x000fe20008011416 */
[----:B0-----:R-:W-:Y:S01]  /*0450*/  MOV R0, UR30 ;  /* 0x0000001e00007c02 */ /* 0x001fe20008000f00 */
[----:B------:R-:W0:Y:S03]  /*0460*/  LDCU.64 UR34, c[0x0][0x3e0] ;  /* 0x00007c00ff2277ac */ /* 0x000e260008000a00 */
[----:B------:R-:W-:Y:S01]  /*0470*/  IABS R0, R0 ;  /* 0x0000000000007213 */ /* 0x000fe20000000000 */
[----:B---3--:R-:W-:Y:S01]  /*0480*/  UIMAD UR17, UR16, UR24, URZ ;  /* 0x00000018101172a4 */ /* 0x008fe2000f8e02ff */
[----:B------:R-:W3:Y:S02]  /*0490*/  LDCU.64 UR38, c[0x0][0x3f8] ;  /* 0x00007f00ff2677ac */ /* 0x000ee40008000a00 */
[----:B------:R-:W-:Y:S01]  /*04a0*/  R2UR UR23, R0 ;  /* 0x00000000001772ca */ /* 0x000fe200000e0000 */
[----:B------:R-:W-:-:S02]  /*04b0*/  UIMAD UR17, UR22, UR25, UR17 ;  /* 0x00000019161172a4 */ /* 0x000fc4000f8e0211 */
[----:B----4-:R-:W-:Y:S01]  /*04c0*/  UIMAD UR20, UR16, UR12, URZ ;  /* 0x0000000c101472a4 */ /* 0x010fe2000f8e02ff */
[----:B-1----:R-:W-:Y:S01]  /*04d0*/  IABS R4, R4 ;  /* 0x0000000400047213 */ /* 0x002fe20000000000 */
[----:B------:R-:W-:Y:S02]  /*04e0*/  UIMAD.WIDE.U32 UR18, UR22, UR12, URZ ;  /* 0x0000000c161272a5 */ /* 0x000fe4000f8e00ff */
[----:B------:R-:W-:Y:S01]  /*04f0*/  UIMAD UR13, UR22, UR13, UR20 ;  /* 0x0000000d160d72a4 */ /* 0x000fe2000f8e0214 */
[----:B------:R-:W-:Y:S01]  /*0500*/  R2UR UR21, R4 ;  /* 0x00000000041572ca */ /* 0x000fe200000e0000 */
[----:B------:R-:W1:Y:S04]  /*0510*/  LDCU.64 UR32, c[0x0][0x3d8] ;  /* 0x00007b00ff2077ac */ /* 0x000e680008000a00 */
[----:B------:R-:W4:Y:S01]  /*0520*/  I2F.RP R0, UR23 ;  /* 0x0000001700007d06 */ /* 0x000f220008209400 */
[----:B------:R-:W-:-:S02]  /*0530*/  UIADD3 UR19, UPT, UPT, UR19, UR13, URZ ;  /* 0x0000000d13137290 */ /* 0x000fc4000fffe0ff */
[----:B-----5:R-:W-:-:S05]  /*0540*/  UIMAD.WIDE.U32 UR12, UR22, UR28, URZ ;  /* 0x0000001c160c72a5 */ /* 0x020fca000f8e00ff */
        /* <DEDUP_REMOVED lines=9> */
[----:B------:R-:W-:-:S05]  /*05e0*/  UIADD3 UR7, UPT, UPT, UR7, UR17, URZ ;  /* 0x0000001107077290 */ /* 0x000fca000fffe0ff */
[----:B------:R-:W-:Y:S01]  /*05f0*/  UMOV UR17, UR9 ;  /* 0x0000000900117c82 */ /* 0x000fe20008000000 */
[----:B--2---:R-:W-:Y:S02]  /*0600*/  UIMAD.WIDE.U32 UR8, UR11, UR26, UR6 ;  /* 0x0000001a0b0872a5 */ /* 0x004fe4000f8e0006 */
[----:B------:R-:W-:Y:S02]  /*0610*/  UIADD3 UR20, UPT, UPT, -UR17, URZ, URZ ;  /* 0x000000ff11147290 */ /* 0x000fe4000fffe1ff */
[----:B------:R-:W-:Y:S02]  /*0620*/  UIMAD.WIDE.U32 UR6, UR11, UR14, UR18 ;  /* 0x0000000e0b0672a5 */ /* 0x000fe4000f8e0012 */
[----:B------:R-:W-:Y:S02]  /*0630*/  UIMAD UR20, UR23, UR20, UR21 ;  /* 0x00000014171472a4 */ /* 0x000fe4000f8e0215 */
[----:B------:R-:W-:Y:S02]  /*0640*/  UIMAD UR21, UR11, UR27, UR9 ;  /* 0x0000001b0b1572a4 */ /* 0x000fe4000f8e0209 */
[----:B------:R-:W-:-:S02]  /*0650*/  UISETP.GT.U32.AND UP4, UPT, UR23, UR20, UPT ;  /* 0x000000141700728c */ /* 0x000fc4000bf84070 */
[----:B------:R-:W-:Y:S02]  /*0660*/  UIMAD UR9, UR11, UR15, UR7 ;  /* 0x0000000f0b0972a4 */ /* 0x000fe4000f8e0207 */
[----:B------:R-:W-:Y:S02]  /*0670*/  ULOP3.LUT UR7, UR11, UR30, URZ, 0x3c, !UPT ;  /* 0x0000001e0b077292 */ /* 0x000fe4000f8e3cff */
[----:B------:R-:W-:Y:S02]  /*0680*/  UIMAD UR14, UR16, UR28, URZ ;  /* 0x0000001c100e72a4 */ /* 0x000fe4000f8e02ff */
[----:B0-----:R-:W-:Y:S02]  /*0690*/  UIMAD UR19, UR16, UR34, URZ ;  /* 0x00000022101372a4 */ /* 0x001fe4000f8e02ff */
[----:B------:R-:W-:Y:S02]  /*06a0*/  UIMAD UR14, UR22, UR29, UR14 ;  /* 0x0000001d160e72a4 */ /* 0x000fe4000f8e020e */
[----:B------:R-:W-:-:S02]  /*06b0*/  @!UP4 UIADD3 UR20, UPT, UPT, UR20, -UR23, URZ ;  /* 0x800000171414c290 */ /* 0x000fc4000fffe0ff */
[----:B------:R-:W-:Y:S02]  /*06c0*/  @!UP4 UIADD3 UR17, UPT, UPT, UR17, 0x1, URZ ;  /* 0x000000011111c890 */ /* 0x000fe4000fffe0ff */
[----:B------:R-:W-:Y:S02]  /*06d0*/  UISETP.GE.U32.AND UP3, UPT, UR20, UR23, UPT ;  /* 0x000000171400728c */ /* 0x000fe4000bf66070 */
[----:B------:R-:W-:Y:S01]  /*06e0*/  UISETP.GE.AND UP4, UPT, UR7, URZ, UPT ;  /* 0x000000ff0700728c */ /* 0x000fe2000bf86270 */
[----:B------:R-:W-:Y:S01]  /*06f0*/  @P1 R2UR UR20, R7 ;  /* 0x00000000071412ca */ /* 0x000fe200000e0000 */
[----:B------:R-:W-:Y:S02]  /*0700*/  UIADD3 UR13, UPT, UPT, UR13, UR14, URZ ;  /* 0x0000000e0d0d7290 */ /* 0x000fe4000fffe0ff */
[----:B------:R-:W-:Y:S02]  /*0710*/  UIMAD.WIDE.U32 UR14, UR22, UR34, URZ ;  /* 0x00000022160e72a5 */ /* 0x000fe4000f8e00ff */
[----:B------:R-:W-:Y:S01]  /*0720*/  UIMAD UR19, UR22, UR35, UR19 ;  /* 0x00000023161372a4 */ /* 0x000fe2000f8e0213 */
[----:B------:R-:W0:Y:S02]  /*0730*/  LDCU.U8 UR23, c[0x0][0x3a9] ;  /* 0x00007520ff1777ac */ /* 0x000e240008000000 */
[----:B------:R-:W-:-:S02]  /*0740*/  @UP3 UIADD3 UR17, UPT, UPT, UR17, 0x1, URZ ;  /* 0x0000000111113890 */ /* 0x000fc4000fffe0ff */
[----:B------:R-:W-:Y:S02]  /*0750*/  UISETP.NE.AND UP3, UPT, UR30, URZ, UPT ;  /* 0x000000ff1e00728c */ /* 0x000fe4000bf65270 */
[----:B------:R-:W-:Y:S02]  /*0760*/  @!UP4 UIADD3 UR17, UPT, UPT, -UR17, URZ, URZ ;  /* 0x000000ff1111c290 */ /* 0x000fe4000fffe1ff */
[----:B------:R-:W-:Y:S01]  /*0770*/  UIADD3 UR15, UPT, UPT, UR15, UR19, URZ ;  /* 0x000000130f0f7290 */ /* 0x000fe2000fffe0ff */
[----:B------:R-:W2:Y:S01]  /*0780*/  LDCU.128 UR24, c[0x0][0x490] ;  /* 0x00009200ff1877ac */ /* 0x000ea20008000c00 */
[----:B------:R-:W4:Y:S05]  /*0790*/  LDCU.64 UR28, c[0x0][0x478] ;  /* 0x00008f00ff1c77ac */ /* 0x000f2a0008000a00 */
[----:B------:R-:W-:Y:S01]  /*07a0*/  @!UP3 ULOP3.LUT UR17, URZ, UR30, URZ, 0x33, !UPT ;  /* 0x0000001eff11b292 */ /* 0x000fe2000f8e33ff */
[----:B------:R-:W5:Y:S03]  /*07b0*/  LDCU.64 UR30, c[0x0][0x480] ;  /* 0x00009000ff1e77ac */ /* 0x000f660008000a00 */
[----:B------:R-:W-:-:S02]  /*07c0*/  USHF.R.S32.HI UR7, URZ, 0x1f, UR17 ;  /* 0x0000001fff077899 */ /* 0x000fc40008011411 */
[----:B---3--:R-:W-:Y:S02]  /*07d0*/  UIMAD.WIDE.U32 UR14, UR17, UR38, UR14 ;  /* 0x00000026110e72a5 */ /* 0x008fe4000f8e000e */
[----:B------:R-:W-:Y:S02]  /*07e0*/  UIMAD UR19, UR7, UR38, URZ ;  /* 0x00000026071372a4 */ /* 0x000fe4000f8e02ff */
[----:B-1----:R-:W-:Y:S01]  /*07f0*/  UIMAD UR18, UR7, UR32, URZ ;  /* 0x00000020071272a4 */ /* 0x002fe2000f8e02ff */
[----:B------:R-:W-:Y:S01]  /*0800*/  R2UR UR7, R6 ;  /* 0x00000000060772ca */ /* 0x000fe200000e0000 */
[----:B------:R-:W-:Y:S02]  /*0810*/  UIMAD UR19, UR17, UR39, UR19 ;  /* 0x00000027111372a4 */ /* 0x000fe4000f8e0213 */
[----:B------:R-:W-:Y:S02]  /*0820*/  UIMAD UR18, UR17, UR33, UR18 ;  /* 0x00000021111272a4 */ /* 0x000fe4000f8e0212 */
[----:B------:R-:W-:-:S02]  /*0830*/  UIADD3 UR33, UPT, UPT, UR15, UR19, URZ ;  /* 0x000000130f217290 */ /* 0x000fc4000fffe0ff */
[----:B-----5:R-:W-:Y:S02]  /*0840*/  ULEA UR30, UP5, UR14, UR30, 0x2 ;  /* 0x0000001e0e1e7291 */ /* 0x020fe4000f8a10ff */
[----:B--2---:R-:W-:Y:S02]  /*0850*/  ULEA UR24, UP3, UR8, UR24, 0x2 ;  /* 0x0000001808187291 */ /* 0x004fe4000f8610ff */
[----:B------:R-:W-:Y:S02]  /*0860*/  ULEA.HI.X UR33, UR14, UR31, UR33, 0x2, UP5 ;  /* 0x0000001f0e217291 */ /* 0x000fe4000a8f1421 */
[----:B0-----:R-:W-:Y:S02]  /*0870*/  UISETP.NE.AND UP5, UPT, UR23, URZ, UPT ;  /* 0x000000ff1700728c */ /* 0x001fe4000bfa5270 */
[----:B------:R-:W-:Y:S02]  /*0880*/  UIMAD.WIDE.U32 UR12, UR17, UR32, UR12 ;  /* 0x00000020110c72a5 */ /* 0x000fe4000f8e000c */
[----:B------:R-:W-:-:S02]  /*0890*/  ULEA.HI.X UR25, UR8, UR25, UR21, 0x2, UP3 ;  /* 0x0000001908197291 */ /* 0x000fc400098f1415 */
[----:B------:R-:W-:Y:S02]  /*08a0*/  ULEA UR26, UP4, UR6, UR26, 0x2 ;  /* 0x0000001a061a7291 */ /* 0x000fe4000f8810ff */
[----:B----4-:R-:W-:Y:S02]  /*08b0*/  ULEA UR28, UP3, UR12, UR28, 0x2 ;  /* 0x0000001c0c1c7291 */ /* 0x010fe4000f8610ff */
[----:B------:R-:W-:Y:S02]  /*08c0*/  UIADD3 UR8, UPT, UPT, UR13, UR18, URZ ;  /* 0x000000120d087290 */ /* 0x000fe4000fffe0ff */
[----:B------:R-:W-:Y:S02]  /*08d0*/  ULEA.HI.X UR27, UR6, UR27, UR9, 0x2, UP4 ;  /* 0x0000001b061b7291 */ /* 0x000fe4000a0f1409 */
[----:B------:R-:W-:Y:S02]  /*08e0*/  ULEA.HI.X UR29, UR12, UR29, UR8, 0x2, UP3 ;  /* 0x0000001d0c1d7291 */ /* 0x000fe400098f1408 */
[----:B------:R-:W-:-:S02]  /*08f0*/  UIADD3 UR31, UPT, UPT, -UR22, UR7, URZ ;  /* 0x00000007161f7290 */ /* 0x000fc4000fffe1ff */
        /* <DEDUP_REMOVED lines=8> */
[----:B------:R-:W-:-:S04]  /*0980*/  IMAD.U32 R109, RZ, RZ, UR7 ;  /* 0x00000007ff6d7e24 */ /* 0x000fc8000f8e00ff */
[----:B------:R-:W-:Y:S01]  /*0990*/  MOV R108, UR6 ;  /* 0x00000006006c7c02 */ /* 0x000fe20008000f00 */
[----:B------:R-:W-:Y:S06]  /*09a0*/  BRA `(.L_x_1236) ;  /* 0x00000000002c7947 */ /* 0x000fec0003800000 */
.L_x_1235:
        /* <DEDUP_REMOVED lines=11> */
.L_x_1236:
        /* <DEDUP_REMOVED lines=10> */
[----:B------:R-:W-:-:S04]  /*0b00*/  IMAD.U32 R2, RZ, RZ, UR6 ;  /* 0x00000006ff027e24 */ /* 0x000fc8000f8e00ff */
[----:B------:R-:W-:-:S05]  /*0b10*/  MOV R3, UR7 ;  /* 0x0000000700037c02 */ /* 0x000fca0008000f00 */
        /* <DEDUP_REMOVED lines=13> */
[----:B------:R-:W-:Y:S01]  /*0bf0*/  IMAD.U32 R3, RZ, RZ, UR5 ;  /* 0x00000005ff037e24 */ /* 0x000fe2000f8e00ff */
[----:B------:R-:W-:Y:S02]  /*0c00*/  UISETP.NE.AND.EX UP3, UPT, UR15, URZ, UPT, UP3 ;  /* 0x000000ff0f00728c */ /* 0x000fe4000bf65330 */
[----:B------:R-:W-:Y:S02]  /*0c10*/  USEL UR20, UR20, URZ, !UP0 ;  /* 0x000000ff14147287 */ /* 0x000fe4000c000000 */
[----:B------:R-:W2:Y:S02]  /*0c20*/  @P0 LDG.E R2, desc[UR36][R2.64] ;  /* 0x0000002402020981 */ /* 0x000ea4000c1e1900 */
[----:B------:R-:W-:-:S05]  /*0c30*/  PLOP3.LUT P1, PT, PT, PT, UP3, 0x80, 0x8 ;  /* 0x000000000008781c */ /* 0x000fca0003f2f038 */
[----:B------:R-:W-:-:S04]  /*0c40*/  @UP3 ULEA UR6, UP4, UR11, UR14, 0x2 ;  /* 0x0000000e0b063291 */ /* 0x000fc8000f8810ff */
[----:B------:R-:W-:Y:S02]  /*0c50*/  @UP3 ULEA.HI.X UR7, UR11, UR15, URZ, 0x2, UP4 ;  /* 0x0000000f0b073291 */ /* 0x000fe4000a0f14ff */
[----:B0-----:R-:W-:Y:S01]  /*0c60*/  UISETP.NE.U32.AND UP4, UPT, UR8, URZ, UPT ;  /* 0x000000ff0800728c */ /* 0x001fe2000bf85070 */
[----:B------:R-:W-:-:S03]  /*0c70*/  MOV R4, UR6 ;  /* 0x0000000600047c02 */ /* 0x000fc60008000f00 */
        /* <DEDUP_REMOVED lines=9> */
[----:B------:R-:W-:-:S04]  /*0d10*/  IMAD.U32 R8, RZ, RZ, UR8 ;  /* 0x00000008ff087e24 */ /* 0x000fc8000f8e00ff */
[----:B------:R-:W-:-:S05]  /*0d20*/  MOV R9, UR9 ;  /* 0x0000000900097c02 */ /* 0x000fca0008000f00 */
[----:B------:R-:W3:Y:S01]  /*0d30*/  @!P3 LDG.E R8, desc[UR36][R8.64] ;  /* 0x000000240808b981 */ /* 0x000ee2000c1e1900 */
[----:B----4-:R-:W-:-:S13]  /*0d40*/  @!P2 R2UR UR4, R0 ;  /* 0x000000000004a2ca */ /* 0x010fda00000e0000 */
[----:B------:R-:W-:-:S06]  /*0d50*/  @!UP6 UIMAD.WIDE UR4, UR4, 0x4, UR20 ;  /* 0x000000040404e8a5 */ /* 0x000fcc000f8e0214 */
[----:B------:R-:W-:Y:S02]  /*0d60*/  IMAD.U32 R6, RZ, RZ, UR4 ;  /* 0x00000004ff067e24 */ /* 0x000fe4000f8e00ff */
[----:B------:R-:W-:-:S03]  /*0d70*/  IMAD.U32 R7, RZ, RZ, UR5 ;  /* 0x00000005ff077e24 */ /* 0x000fc6000f8e00ff */
[----:B------:R-:W1:Y:S02]  /*0d80*/  LDCU.64 UR4, c[0x0][0x4f8] ;  /* 0x00009f00ff0477ac */ /* 0x000e640008000a00 */
        /* <DEDUP_REMOVED lines=48> */
.L_x_1237:
[----:B------:R-:W-:Y:S01]  /*1090*/  IABS R5, UR32 ;  /* 0x0000002000057c13 */ /* 0x000fe20008000000 */
[----:B------:R-:W-:-:S03]  /*10a0*/  UIADD3 UR8, UPT, UPT, UR31, -0x1, UR32 ;  /* 0xffffffff1f087890 */ /* 0x000fc6000fffe020 */
[----:B------:R-:W0:Y:S03]  /*10b0*/  I2F.RP R0, R5 ;  /* 0x0000000500007306 */ /* 0x000e260000209400 */
[----:B------:R-:W-:Y:S01]  /*10c0*/  MOV R4, UR8 ;  /* 0x0000000800047c02 */ /* 0x000fe20008000f00 */
[----:B------:R-:W-:-:S04]  /*10d0*/  ULOP3.LUT UR8, UR8, UR32, URZ, 0x3c, !UPT ;  /* 0x0000002008087292 */ /* 0x000fc8000f8e3cff */
[----:B0-----:R-:W0:Y:S02]  /*10e0*/  MUFU.RCP R0, R0 ;  /* 0x0000000000007308 */ /* 0x001e240000001000 */
[----:B0-----:R-:W-:Y:S02]  /*10f0*/  IADD3 R2, PT, PT, R0, 0xffffffe, RZ ;  /* 0x0ffffffe00027810 */ /* 0x001fe40007ffe0ff */
[----:B------:R-:W-:-:S04]  /*1100*/  IABS R0, R4 ;  /* 0x0000000400007213 */ /* 0x000fc80000000000 */
[----:B------:R0:W1:Y:S01]  /*1110*/  F2I.FTZ.U32.TRUNC.NTZ R3, R2 ;  /* 0x0000000200037305 */ /* 0x000062000021f000 */
[----:B------:R-:W-:Y:S02]  /*1120*/  R2UR UR9, R0 ;  /* 0x00000000000972ca */ /* 0x000fe400000e0000 */
[----:B------:R-:W-:Y:S01]  /*1130*/  IABS R0, UR32 ;  /* 0x0000002000007c13 */ /* 0x000fe20008000000 */
[----:B0-----:R-:W-:-:S04]  /*1140*/  IMAD.MOV.U32 R2, RZ, RZ, RZ ;  /* 0x000000ffff027224 */ /* 0x001fc800078e00ff */
[----:B------:R-:W-:Y:S01]  /*1150*/  IMAD.MOV R0, RZ, RZ, -R0 ;  /* 0x000000ffff007224 */ /* 0x000fe200078e0a00 */
[----:B------:R-:W-:Y:S01]  /*1160*/  R2UR UR4, R2 ;  /* 0x00000000020472ca */ /* 0x000fe200000e0000 */
[----:B-1----:R-:W-:Y:S01]  /*1170*/  IMAD.MOV R6, RZ, RZ, -R3 ;  /* 0x000000ffff067224 */ /* 0x002fe200078e0a03 */
[----:B------:R-:W-:-:S03]  /*1180*/  R2UR UR5, R3 ;  /* 0x00000000030572ca */ /* 0x000fc600000e0000 */
[----:B------:R-:W-:-:S10]  /*1190*/  IMAD R7, R6, R5, RZ ;  /* 0x0000000506077224 */ /* 0x000fd400078e02ff */
[----:B------:R-:W-:-:S04]  /*11a0*/  IMAD.HI.U32 R7, R3, R7, UR4 ;  /* 0x0000000403077e27 */ /* 0x000fc8000f8e0007 */
[----:B------:R-:W-:Y:S01]  /*11b0*/  IMAD.U32 R3, RZ, RZ, UR9 ;  /* 0x00000009ff037e24 */ /* 0x000fe2000f8e00ff */
        /* <DEDUP_REMOVED lines=10> */
[----:B------:R-:W-:-:S04]  /*1260*/  @!P0 IADD3 R0, PT, PT, R0, -R5, RZ ;  /* 0x8000000500008210 */ /* 0x000fc80007ffe0ff */
[----:B------:R-:W-:-:S13]  /*1270*/  ISETP.GE.U32.AND P0, PT, R0, R5, PT ;  /* 0x000000050000720c */ /* 0x000fda0003f06070 */
[----:B------:R-:W-:-:S05]  /*1280*/  VOTEU.ANY UP0, P0 ;  /* 0x0000000000ff7886 */ /* 0x000fca0000000100 */
[----:B------:R-:W-:Y:S02]  /*1290*/  @UP0 UIADD3 UR5, UPT, UPT, UR5, 0x1, URZ ;  /* 0x0000000105050890 */ /* 0x000fe4000fffe0ff */
[----:B------:R-:W-:Y:S02]  /*12a0*/  UISETP.NE.AND UP0, UPT, UR32, URZ, UPT ;  /* 0x000000ff2000728c */ /* 0x000fe4000bf05270 */
[----:B------:R-:W-:-:S09]  /*12b0*/  @!UP3 UIADD3 UR5, UPT, UPT, -UR5, URZ, URZ ;  /* 0x000000ff0505b290 */ /* 0x000fd2000fffe1ff */
[----:B------:R-:W-:-:S07]  /*12c0*/  @!UP0 ULOP3.LUT UR5, URZ, UR32, URZ, 0x33, !UPT ;  /* 0x00000020ff058292 */ /* 0x000fce000f8e33ff */
[----:B------:R-:W-:-:S05]  /*12d0*/  UMOV UR34, UR5 ;  /* 0x0000000500227c82 */ /* 0x000fca0008000000 */
.L_x_1238:
[----:B------:R-:W-:-:S06]  /*12e0*/  UISETP.GE.AND UP0, UPT, UR34, 0x1, UPT ;  /* 0x000000012200788c */ /* 0x000fcc000bf06270 */
[----:B------:R-:W-:-:S13]  /*12f0*/  PLOP3.LUT P0, PT, PT, PT, UP0, 0x80, 0x8 ;  /* 0x000000000008781c */ /* 0x000fda0003f0f008 */
[----:B------:R-:W-:Y:S05]  /*1300*/  @!P0 EXIT ;  /* 0x000000000000894d */ /* 0x000fea0003800000 */
[----:B------:R-:W0:Y:S01]  /*1310*/  S2R R107, SR_TID.X ;  /* 0x00000000006b7919 */ /* 0x000e220000002100 */
[----:B------:R-:W1:Y:S01]  /*1320*/  LDCU.128 UR12, c[0x0][0x430] ;  /* 0x00008600ff0c77ac */ /* 0x000e620008000c00 */
[----:B------:R-:W-:Y:S01]  /*1330*/  UMOV UR10, URZ ;  /* 0x000000ff000a7c82 */ /* 0x000fe20008000000 */
[----:B-1----:R-:W-:Y:S02]  /*1340*/  UIMAD.WIDE.U32 UR4, UR11, UR14, URZ ;  /* 0x0000000e0b0472a5 */ /* 0x002fe4000f8e00ff */
[----:B------:R-:W-:Y:S02]  /*1350*/  UIMAD UR16, UR16, UR12, URZ ;  /* 0x0000000c101072a4 */ /* 0x000fe4000f8e02ff */
[----:B------:R-:W-:Y:S02]  /*1360*/  UIMAD UR5, UR11, UR15, UR5 ;  /* 0x0000000f0b0572a4 */ /* 0x000fe4000f8e0205 */
[----:B------:R-:W-:Y:S02]  /*1370*/  UIMAD UR13, UR22, UR13, UR16 ;  /* 0x0000000d160d72a4 */ /* 0x000fe4000f8e0210 */
[----:B------:R-:W-:Y:S01]  /*1380*/  UIMAD.WIDE.U32 UR22, UR22, UR12, UR4 ;  /* 0x0000000c161672a5 */ /* 0x000fe2000f8e0004 */
[----:B------:R-:W-:-:S03]  /*1390*/  UMOV UR11, URZ ;  /* 0x000000ff000b7c82 */ /* 0x000fc60008000000 */
[----:B------:R-:W-:Y:S01]  /*13a0*/  UIADD3 UR35, UPT, UPT, UR23, UR13, URZ ;  /* 0x0000000d17237290 */ /* 0x000fe2000fffe0ff */
[----:B0-----:R-:W-:-:S05]  /*13b0*/  IMAD.SHL.U32 R0, R107, 0x10, RZ ;  /* 0x000000106b007824 */ /* 0x001fca00078e00ff */
[----:B------:R-:W-:-:S04]  /*13c0*/  LOP3.LUT R0, R0, 0x3e00, RZ, 0xc0, !PT ;  /* 0x00003e0000007812 */ /* 0x000fc800078ec0ff */
[----:B------:R-:W-:-:S04]  /*13d0*/  LOP3.LUT R0, R0, 0x1f, R107, 0xf8, !PT ;  /* 0x0000001f00007812 */ /* 0x000fc800078ef86b */
[C---:B------:R-:W-:Y:S02]  /*13e0*/  LOP3.LUT R106, R0.reuse, 0x140, RZ, 0xfc, !PT ;  /* 0x00000140006a7812 */ /* 0x040fe400078efcff */
[C---:B------:R-:W-:Y:S02]  /*13f0*/  LOP3.LUT R105, R0.reuse, 0x160, RZ, 0xfc, !PT ;  /* 0x0000016000697812 */ /* 0x040fe400078efcff */
[C---:B------:R-:W-:Y:S02]  /*1400*/  LOP3.LUT R104, R0.reuse, 0x180, RZ, 0xfc, !PT ;  /* 0x0000018000687812 */ /* 0x040fe400078efcff */
[C---:B------:R-:W-:Y:S02]  /*1410*/  LOP3.LUT R103, R0.reuse, 0x1a0, RZ, 0xfc, !PT ;  /* 0x000001a000677812 */ /* 0x040fe400078efcff */
[C---:B------:R-:W-:Y:S02]  /*1420*/  LOP3.LUT R102, R0.reuse, 0x1c0, RZ, 0xfc, !PT ;  /* 0x000001c000667812 */ /* 0x040fe400078efcff */
[----:B------:R-:W-:-:S07]  /*1430*/  LOP3.LUT R101, R0, 0x1e0, RZ, 0xfc, !PT ;  /* 0x000001e000657812 */ /* 0x000fce00078efcff */
.L_x_1282:
        /* <DEDUP_REMOVED lines=8> */
[----:B------:R-:W-:-:S05]  /*14c0*/  MOV R3, UR5 ;  /* 0x0000000500037c02 */ /* 0x000fca0008000f00 */
[----:B------:R-:W2:Y:S04]  /*14d0*/  @P0 LDG.E R6, desc[UR36][R2.64+0x4] ;  /* 0x0000042402060981 */ /* 0x000ea8000c1e1900 */
[----:B------:R-:W3:Y:S01]  /*14e0*/  @P0 LDG.E R4, desc[UR36][R2.64] ;  /* 0x0000002402040981 */ /* 0x000ee2000c1e1900 */
[----:B------:R-:W-:Y:S01]  /*14f0*/  IMAD.U32 R5, RZ, RZ, UR31 ;  /* 0x0000001fff057e24 */ /* 0x000fe2000f8e00ff */
[----:B--2---:R-:W-:Y:S01]  /*1500*/  @P0 R2UR UR46, R6 ;  /* 0x00000000062e02ca */ /* 0x004fe200000e0000 */
[----:B------:R-:W-:Y:S01]  /*1510*/  IMAD.U32 R6, RZ, RZ, UR11 ;  /* 0x0000000bff067e24 */ /* 0x000fe2000f8e00ff */
[----:B---3--:R-:W-:-:S04]  /*1520*/  @P0 R2UR UR4, R4 ;  /* 0x00000000040402ca */ /* 0x008fc800000e0000 */
[----:B------:R-:W-:-:S04]  /*1530*/  @!P0 VIADDMNMX R4, R5, -R6, UR32, PT ;  /* 0x0000002005048e46 */ /* 0x000fc8000b800906 */
        /* <DEDUP_REMOVED lines=45> */
[----:B------:R-:W-:-:S03]  /*1810*/  LOP3.LUT R91, R100, 0x120, RZ, 0xfc, !PT ;  /* 0x00000120645b7812 */ /* 0x000fc600078efcff */
[----:B------:R-:W2:Y:S04]  /*1820*/  @!P2 LDG.E R14, desc[UR36][R6.64+0x300] ;  /* 0x00030024060ea981 */ /* 0x000ea8000c1e1900 */
[----:B------:R-:W2:Y:S04]  /*1830*/  @!P5 LDG.E R9, desc[UR36][R6.64+0x180] ;  /* 0x000180240609d981 */ /* 0x000ea8000c1e1900 */
[----:B------:R-:W2:Y:S01]  /*1840*/  @!P0 LDG.E R13, desc[UR36][R6.64+0x380] ;  /* 0x00038024060d8981 */ /* 0x000ea2000c1e1900 */
[----:B------:R-:W-:Y:S02]  /*1850*/  ISETP.GE.AND P0, PT, R92, UR46, PT ;  /* 0x0000002e5c007c0c */ /* 0x000fe4000bf06270 */
[----:B------:R-:W-:Y:S01]  /*1860*/  ISETP.GE.AND P6, PT, R91, UR46, PT ;  /* 0x0000002e5b007c0c */ /* 0x000fe2000bfc6270 */
[----:B------:R-:W2:Y:S01]  /*1870*/  @!P4 LDG.E R12, desc[UR36][R6.64+0x200] ;  /* 0x00020024060cc981 */ /* 0x000ea2000c1e1900 */
[----:B------:R-:W-:-:S02]  /*1880*/  ISETP.GE.AND P1, PT, R105, UR46, PT ;  /* 0x0000002e69007c0c */ /* 0x000fc4000bf26270 */
[----:B------:R-:W-:Y:S01]  /*1890*/  ISETP.GE.AND P2, PT, R104, UR46, PT ;  /* 0x0000002e68007c0c */ /* 0x000fe2000bf46270 */
[----:B------:R-:W2:Y:S06]  /*18a0*/  @!P3 LDG.E R11, desc[UR36][R6.64+0x280] ;  /* 0x00028024060bb981 */ /* 0x000eac000c1e1900 */
[----:B------:R-:W2:Y:S01]  /*18b0*/  @!P0 LDG.E R16, desc[UR36][R6.64+0x400] ;  /* 0x0004002406108981 */ /* 0x000ea2000c1e1900 */
[----:B------:R-:W-:Y:S02]  /*18c0*/  ISETP.GE.AND P0, PT, R106, UR46, PT ;  /* 0x0000002e6a007c0c */ /* 0x000fe4000bf06270 */
[----:B------:R-:W-:Y:S01]  /*18d0*/  ISETP.GE.AND P3, PT, R103, UR46, PT ;  /* 0x0000002e67007c0c */ /* 0x000fe2000bf66270 */
[----:B------:R-:W2:Y:S01]  /*18e0*/  @!P6 LDG.E R15, desc[UR36][R6.64+0x480] ;  /* 0x00048024060fe981 */ /* 0x000ea2000c1e1900 */
[----:B------:R-:W-:-:S02]  /*18f0*/  ISETP.GE.AND P4, PT, R102, UR46, PT ;  /* 0x0000002e66007c0c */ /* 0x000fc4000bf86270 */
[----:B------:R-:W-:Y:S01]  /*1900*/  ISETP.GE.AND P5, PT, R101, UR46, PT ;  /* 0x0000002e65007c0c */ /* 0x000fe2000bfa6270 */
[----:B------:R-:W2:Y:S04]  /*1910*/  @!P1 LDG.E R17, desc[UR36][R6.64+0x580] ;  /* 0x0005802406119981 */ /* 0x000ea8000c1e1900 */
        /* <DEDUP_REMOVED lines=259> */
.L_x_1240:
[----:B------:R-:W-:Y:S05]  /*2950*/  BSYNC.RECONVERGENT B0 ;  /* 0x0000000000007941 */ /* 0x000fea0003800200 */
.L_x_1239:
        /* <DEDUP_REMOVED lines=36> */
.L_x_1242:
[----:B------:R-:W-:Y:S05]  /*2ba0*/  BSYNC.RECONVERGENT B0 ;  /* 0x0000000000007941 */ /* 0x000fea0003800200 */
.L_x_1241:
        /* <DEDUP_REMOVED lines=34> */
.L_x_1244:
[----:B------:R-:W-:Y:S05]  /*2dd0*/  BSYNC.RECONVERGENT B0 ;  /* 0x0000000000007941 */ /* 0x000fea0003800200 */
.L_x_1243:
        /* <DEDUP_REMOVED lines=36> */
.L_x_1246:
[----:B------:R-:W-:Y:S05]  /*3020*/  BSYNC.RECONVERGENT B0 ;  /* 0x0000000000007941 */ /* 0x000fea0003800200 */
.L_x_1245:
        /* <DEDUP_REMOVED lines=34> */
.L_x_1248:
[----:B------:R-:W-:Y:S05]  /*3250*/  BSYNC.RECONVERGENT B0 ;  /* 0x0000000000007941 */ /* 0x000fea0003800200 */
.L_x_1247:
        /* <DEDUP_REMOVED lines=36> */
.L_x_1250:
[----:B------:R-:W-:Y:S05]  /*34a0*/  BSYNC.RECONVERGENT B0 ;  /* 0x0000000000007941 */ /* 0x000fea0003800200 */
.L_x_1249:
        /* <DEDUP_REMOVED lines=34> */
.L_x_1252:
[----:B------:R-:W-:Y:S05]  /*36d0*/  BSYNC.RECONVERGENT B0 ;  /* 0x0000000000007941 */ /* 0x000fea0003800200 */
.L_x_1251:
        /* <DEDUP_REMOVED lines=36> */
.L_x_1254:
[----:B------:R-:W-:Y:S05]  /*3920*/  BSYNC.RECONVERGENT B0 ;  /* 0x0000000000007941 */ /* 0x000fea0003800200 */
.L_x_1253:
        /* <DEDUP_REMOVED lines=34> */
.L_x_1256:
[----:B------:R-:W-:Y:S05]  /*3b50*/  BSYNC.RECONVERGENT B0 ;  /* 0x0000000000007941 */ /* 0x000fea0003800200 */
.L_x_1255:
        /* <DEDUP_REMOVED lines=36> */
.L_x_1258:
[----:B------:R-:W-:Y:S05]  /*3da0*/  BSYNC.RECONVERGENT B0 ;  /* 0x0000000000007941 */ /* 0x000fea0003800200 */
.L_x_1257:
        /* <DEDUP_REMOVED lines=34> */
.L_x_1260:
[----:B------:R-:W-:Y:S05]  /*3fd0*/  BSYNC.RECONVERGENT B0 ;  /* 0x0000000000007941 */ /* 0x000fea0003800200 */
.L_x_1259:
        /* <DEDUP_REMOVED lines=38> */
.L_x_1262:
[----:B------:R-:W-:Y:S05]  /*4240*/  BSYNC.RECONVERGENT B0 ;  /* 0x0000000000007941 */ /* 0x000fea0003800200 */
.L_x_1261:
        /* <DEDUP_REMOVED lines=32> */
.L_x_1264:
[----:B------:R-:W-:Y:S05]  /*4450*/  BSYNC.RECONVERGENT B0 ;  /* 0x0000000000007941 */ /* 0x000fea0003800200 */
.L_x_1263:
        /* <DEDUP_REMOVED lines=32> */
.L_x_1266:
[----:B------:R-:W-:Y:S05]  /*4660*/  BSYNC.RECONVERGENT B0 ;  /* 0x0000000000007941 */ /* 0x000fea0003800200 */
.L_x_1265:
        /* <DEDUP_REMOVED lines=32> */
.L_x_1268:
[----:B------:R-:W-:Y:S05]  /*4870*/  BSYNC.RECONVERGENT B0 ;  /* 0x0000000000007941 */ /* 0x000fea0003800200 */
.L_x_1267:
        /* <DEDUP_REMOVED lines=32> */
.L_x_1270:
[----:B------:R-:W-:Y:S05]  /*4a80*/  BSYNC.RECONVERGENT B0 ;  /* 0x0000000000007941 */ /* 0x000fea0003800200 */
.L_x_1269:
        /* <DEDUP_REMOVED lines=64> */
.L_x_1281:
        /* <DEDUP_REMOVED lines=280> */
.L_x_1273:
[----:B------:R-:W-:Y:S01]  /*6010*/  HFMA2 R87, -RZ, RZ, 0, 0 ;  /* 0x00000000ff577431 */ /* 0x000fe200000001ff */
[----:B------:R-:W-:Y:S06]  /*6020*/  BRA.U !UP2, `(.L_x_1272) ;  /* 0x000000010a0c7547 */ /* 0x000fec000b800000 */
[----:B------:R-:W-:-:S04]  /*6030*/  IADD3 R40, P0, PT, R109, UR15, RZ ;  /* 0x0000000f6d287c10 */ /* 0x000fc8000ff1e0ff */
[----:B------:R-:W-:-:S05]  /*6040*/  IADD3.X R41, PT, PT, R108, UR14, RZ, P0, !PT ;  /* 0x0000000e6c297c10 */ /* 0x000fca00087fe4ff */
[----:B------:R1:W5:Y:S04]  /*6050*/  LDG.E R87, desc[UR36][R40.64] ;  /* 0x0000002428577981 */ /* 0x000368000c1e1900 */
.L_x_1272:
        /* <DEDUP_REMOVED lines=94> */
.L_x_1275:
[----:B------:R-:W-:Y:S05]  /*6640*/  BSYNC.RECONVERGENT B0 ;  /* 0x0000000000007941 */ /* 0x000fea0003800200 */
.L_x_1274:
        /* <DEDUP_REMOVED lines=40> */
.L_x_1279:
        /* <DEDUP_REMOVED lines=33> */
.L_x_1280:
        /* <DEDUP_REMOVED lines=10> */
.L_x_1278:
[----:B------:R-:W-:-:S04]  /*6b80*/  UIADD3 UR5, UPT, UPT, UR34, -0x1, URZ ;  /* 0xffffffff22057890 */ /* 0x000fc8000fffe0ff */
[----:B------:R-:W-:-:S04]  /*6b90*/  UISETP.NE.AND UP0, UPT, UR10, UR5, UPT ;  /* 0x000000050a00728c */ /* 0x000fc8000bf05270 */
[----:B------:R-:W-:-:S06]  /*6ba0*/  UISETP.NE.OR UP0, UPT, UR4, URZ, UP0 ;  /* 0x000000ff0400728c */ /* 0x000fcc0008705670 */
[----:B------:R-:W-:-:S13]  /*6bb0*/  PLOP3.LUT P1, PT, PT, PT, UP0, 0x80, 0x8 ;  /* 0x000000000008781c */ /* 0x000fda0003f2f008 */
[----:B------:R-:W-:-:S04]  /*6bc0*/  @!P1 IADD3 R42, P0, PT, R109, UR15, RZ ;  /* 0x0000000f6d2a9c10 */ /* 0x000fc8000ff1e0ff */
[----:B------:R-:W-:-:S05]  /*6bd0*/  @!P1 IADD3.X R43, PT, PT, R108, UR14, RZ, P0, !PT ;  /* 0x0000000e6c2b9c10 */ /* 0x000fca00087fe4ff */
[----:B------:R2:W-:Y:S04]  /*6be0*/  @!P1 STG.E desc[UR36][R42.64], R41 ;  /* 0x000000292a009986 */ /* 0x0005e8000c101924 */
.L_x_1277:
[----:B------:R-:W-:Y:S05]  /*6bf0*/  BSYNC.RECONVERGENT B0 ;  /* 0x0000000000007941 */ /* 0x000fea0003800200 */
.L_x_1276:
        /* <DEDUP_REMOVED lines=32> */
.L_x_1271:
        /* <DEDUP_REMOVED lines=66> */
[----:B------:R-:W-:Y:S02]  /*7220*/  LOP3.LUT R23, R21, 0xa0, RZ, 0xfc, !PT ;  /* 0x000000a015177812 */ /* 0x000fe400078efcff */
[----:B------:R-:W-:-:S02]  /*7230*/  ISETP.GE.AND P6, PT, R25, R4, PT ;  /* 0x000000041900720c */ /* 0x000fc40003fc6270 */
[-C--:B------:R-:W-:Y:S02]  /*7240*/  ISETP.GE.AND P3, PT, R23, R4.reuse, PT ;  /* 0x000000041700720c */ /* 0x080fe40003f66270 */
[C---:B------:R-:W-:Y:S02]  /*7250*/  LOP3.LUT R23, R21.reuse, 0xe0, RZ, 0xfc, !PT ;  /* 0x000000e015177812 */ /* 0x040fe400078efcff */
[----:B------:R-:W-:Y:S01]  /*7260*/  LOP3.LUT R25, R21, 0xc0, RZ, 0xfc, !PT ;  /* 0x000000c015197812 */ /* 0x000fe200078efcff */
[----:B------:R1:W-:Y:S01]  /*7270*/  @!P1 STG.E desc[UR36][R2.64], R89 ;  /* 0x0000005902009986 */ /* 0x0003e2000c101924 */
[-C--:B------:R-:W-:Y:S02]  /*7280*/  ISETP.GE.AND P1, PT, R23, R4.reuse, PT ;  /* 0x000000041700720c */ /* 0x080fe40003f26270 */
[----:B------:R-:W-:Y:S01]  /*7290*/  LOP3.LUT R23, R21, 0x100, RZ, 0xfc, !PT ;  /* 0x0000010015177812 */ /* 0x000fe200078efcff */
[----:B------:R1:W-:Y:S01]  /*72a0*/  @!P0 STG.E desc[UR36][R2.64+0x80], R5 ;  /* 0x0000800502008986 */ /* 0x0003e2000c101924 */
[----:B------:R-:W-:-:S02]  /*72b0*/  ISETP.GE.AND P5, PT, R27, R4, PT ;  /* 0x000000041b00720c */ /* 0x000fc40003fa6270 */
[-C--:B------:R-:W-:Y:S01]  /*72c0*/  ISETP.GE.AND P4, PT, R29, R4.reuse, PT ;  /* 0x000000041d00720c */ /* 0x080fe20003f86270 */
[----:B------:R1:W-:Y:S01]  /*72d0*/  @!P6 STG.E desc[UR36][R2.64+0x100], R83 ;  /* 0x000100530200e986 */ /* 0x0003e2000c101924 */
[-C--:B------:R-:W-:Y:S02]  /*72e0*/  ISETP.GE.AND P2, PT, R25, R4.reuse, PT ;  /* 0x000000041900720c */ /* 0x080fe40003f46270 */
[-C--:B------:R-:W-:Y:S01]  /*72f0*/  ISETP.GE.AND P0, PT, R23, R4.reuse, PT ;  /* 0x000000041700720c */ /* 0x080fe20003f06270 */
[----:B------:R1:W-:Y:S01]  /*7300*/  @!P3 STG.E desc[UR36][R2.64+0x280], R9 ;  /* 0x000280090200b986 */ /* 0x0003e2000c101924 */
[----:B------:R-:W-:Y:S02]  /*7310*/  LOP3.LUT R21, R21, 0x120, RZ, 0xfc, !PT ;  /* 0x0000012015157812 */ /* 0x000fe400078efcff */
[-C--:B------:R-:W-:Y:S01]  /*7320*/  ISETP.GE.AND P3, PT, R104, R4.reuse, PT ;  /* 0x000000046800720c */ /* 0x080fe20003f66270 */
[----:B------:R1:W-:Y:S01]  /*7330*/  @!P1 STG.E desc[UR36][R2.64+0x380], R11 ;  /* 0x0003800b02009986 */ /* 0x0003e2000c101924 */
[----:B------:R-:W-:-:S02]  /*7340*/  ISETP.GE.AND P6, PT, R21, R4, PT ;  /* 0x000000041500720c */ /* 0x000fc40003fc6270 */
        /* <DEDUP_REMOVED lines=18> */
.L_x_1283:
        /* <DEDUP_REMOVED lines=9> */
.L_x_7965:


//--------------------- .text._Z25selective_scan_fwd_kernelI32Selective_Scan_fwd_kernel_traitsILi64ELi16ELi1ELb0ELb1ELb1ELb1ELb0EfffEEv13SSMParamsBase --------------------------
	.section	.text._Z25selective_scan_fwd_kernelI32Selective_Scan_fwd_kernel_traitsILi64ELi16ELi1ELb0ELb1ELb1ELb1ELb0EfffEEv13SSMParamsBase,"ax",@progbits
	.align	128
        .global         _Z25selective_scan_fwd_kernelI32Selective_Scan_fwd_kernel_traitsILi64ELi16ELi1ELb0ELb1ELb1ELb1ELb0EfffEEv13SSMParamsBase
        .type           _Z25selective_scan_fwd_kernelI32Selective_Scan_fwd_kernel_traitsILi64ELi16ELi1ELb0ELb1ELb1ELb1ELb0EfffEEv13SSMParamsBase,@function
        .size           _Z25selective_scan_fwd_kernelI32Selective_Scan_fwd_kernel_traitsILi64ELi16ELi1ELb0ELb1ELb1ELb1ELb0EfffEEv13SSMParamsBase,(.L_x_7966 - _Z25selective_scan_fwd_kernelI32Selective_Scan_fwd_kernel_traitsILi64ELi16ELi1ELb0ELb1ELb1ELb1ELb0EfffEEv13SSMParamsBase)
        .other          _Z25selective_scan_fwd_kernelI32Selective_Scan_fwd_kernel_traitsILi64ELi16ELi1ELb0ELb1ELb1ELb1ELb0EfffEEv13SSMParamsBase,@"STO_CUDA_ENTRY STV_DEFAULT"
_Z25selective_scan_fwd_kernelI32Selective_Scan_fwd_kernel_traitsILi64ELi16ELi1ELb0ELb1ELb1ELb1ELb0EfffEEv13SSMParamsBase:
.text._Z25selective_scan_fwd_kernelI32Selective_Scan_fwd_kernel_traitsILi64ELi16ELi1ELb0ELb1ELb1ELb1ELb0EfffEEv13SSMParamsBase:
        /* <DEDUP_REMOVED lines=50> */
.L_x_1284:
        /* <DEDUP_REMOVED lines=8> */
[----:B------:R-:W1:Y:S01]  /*03a0*/  S2UR UR39, SR_CTAID.Y ;  /* 0x00000000002779c3 */ /* 0x000e620000002600 */
[----:B------:R-:W-:Y:S01]  /*03b0*/  UMOV UR6, URZ ;  /* 0x000000ff00067c82 */ /* 0x000fe20008000000 */
[----:B------:R-:W2:Y:S01]  /*03c0*/  LDCU.128 UR16, c[0x0][0x400] ;  /* 0x00008000ff1077ac */ /* 0x000ea20008000c00 */
[----:B------:R-:W3:Y:S01]  /*03d0*/  LDCU.64 UR20, c[0x0][0x3c0] ;  /* 0x00007800ff1477ac */ /* 0x000ee20008000a00 */
[----:B------:R-:W4:Y:S01]  /*03e0*/  LDCU.64 UR32, c[0x0][0x3e0] ;  /* 0x00007c00ff2077ac */ /* 0x000f220008000a00 */
[----:B------:R-:W4:Y:S01]  /*03f0*/  LDCU.64 UR36, c[0x0][0x3f8] ;  /* 0x00007f00ff2477ac */ /* 0x000f220008000a00 */
[----:B0-----:R-:W-:Y:S01]  /*0400*/  IMAD.U32 R0, RZ, RZ, UR30 ;  /* 0x0000001eff007e24 */ /* 0x001fe2000f8e00ff */
[----:B------:R-:W0:Y:S04]  /*0410*/  LDCU.128 UR24, c[0x0][0x490] ;  /* 0x00009200ff1877ac */ /* 0x000e280008000c00 */
[----:B------:R-:W-:-:S02]  /*0420*/  IABS R0, R0 ;  /* 0x0000000000007213 */ /* 0x000fc40000000000 */
[----:B-1----:R-:W-:Y:S01]  /*0430*/  IABS R3, UR39 ;  /* 0x0000002700037c13 */ /* 0x002fe20008000000 */
[----:B------:R-:W1:Y:S01]  /*0440*/  LDCU.64 UR28, c[0x0][0x478] ;  /* 0x00008f00ff1c77ac */ /* 0x000e620008000a00 */
[----:B------:R-:W-:Y:S02]  /*0450*/  R2UR UR15, R0 ;  /* 0x00000000000f72ca */ /* 0x000fe400000e0000 */
[----:B------:R-:W-:-:S11]  /*0460*/  R2UR UR14, R3 ;  /* 0x00000000030e72ca */ /* 0x000fd600000e0000 */
[----:B------:R-:W2:Y:S08]  /*0470*/  I2F.RP R0, UR15 ;  /* 0x0000000f00007d06 */ /* 0x000eb00008209400 */
[----:B--2---:R-:W2:Y:S02]  /*0480*/  MUFU.RCP R0, R0 ;  /* 0x0000000000007308 */ /* 0x004ea40000001000 */
[----:B--2---:R-:W-:-:S06]  /*0490*/  VIADD R2, R0, 0xffffffe ;  /* 0x0ffffffe00027836 */ /* 0x004fcc0000000000 */
[----:B------:R-:W2:Y:S02]  /*04a0*/  F2I.FTZ.U32.TRUNC.NTZ R2, R2 ;  /* 0x0000000200027305 */ /* 0x000ea4000021f000 */
[----:B--2---:R-:W-:-:S13]  /*04b0*/  R2UR UR7, R2 ;  /* 0x00000000020772ca */ /* 0x004fda00000e0000 */
        /* <DEDUP_REMOVED lines=9> */
[----:B------:R-:W-:Y:S02]  /*0550*/  UIMAD.WIDE.U32 UR6, UR39, UR18, UR6 ;  /* 0x00000012270672a5 */ /* 0x000fe4000f8e0006 */
[----:B------:R-:W-:-:S02]  /*0560*/  UISETP.GT.U32.AND UP4, UPT, UR15, UR14, UPT ;  /* 0x0000000e0f00728c */ /* 0x000fc4000bf84070 */
[----:B---3--:R-:W-:Y:S01]  /*0570*/  UIMAD.WIDE.U32 UR16, UR22, UR20, URZ ;  /* 0x00000014161072a5 */ /* 0x008fe2000f8e00ff */
[----:B------:R-:W2:Y:S01]  /*0580*/  LDCU.128 UR8, c[0x0][0x410] ;  /* 0x00008200ff0877ac */ /* 0x000ea20008000c00 */
[----:B------:R-:W-:Y:S02]  /*0590*/  UIMAD UR19, UR39, UR19, UR7 ;  /* 0x00000013271372a4 */ /* 0x000fe4000f8e0207 */
[----:B------:R-:W-:-:S05]  /*05a0*/  ULOP3.LUT UR7, UR39, UR30, URZ, 0x3c, !UPT ;  /* 0x0000001e27077292 */ /* 0x000fca000f8e3cff */
[----:B------:R-:W-:Y:S02]  /*05b0*/  @!UP4 UIADD3 UR14, UPT, UPT, UR14, -UR15, URZ ;  /* 0x8000000f0e0ec290 */ /* 0x000fe4000fffe0ff */
[----:B------:R-:W-:Y:S02]  /*05c0*/  @!UP4 UIADD3 UR13, UPT, UPT, UR13, 0x1, URZ ;  /* 0x000000010d0dc890 */ /* 0x000fe4000fffe0ff */
[----:B------:R-:W-:Y:S02]  /*05d0*/  UISETP.GE.U32.AND UP3, UPT, UR14, UR15, UPT ;  /* 0x0000000f0e00728c */ /* 0x000fe4000bf66070 */
[----:B------:R-:W-:Y:S01]  /*05e0*/  UIMAD UR17, UR22, UR21, UR17 ;  /* 0x00000015161172a4 */ /* 0x000fe2000f8e0211 */
[----:B------:R-:W3:Y:S01]  /*05f0*/  LDCU.64 UR20, c[0x0][0x3d8] ;  /* 0x00007b00ff1477ac */ /* 0x000ee20008000a00 */
[----:B------:R-:W-:Y:S02]  /*0600*/  UISETP.GE.AND UP4, UPT, UR7, URZ, UPT ;  /* 0x000000ff0700728c */ /* 0x000fe4000bf86270 */
[----:B--2---:R-:W-:-:S05]  /*0610*/  UIMAD.WIDE.U32 UR14, UR22, UR8, URZ ;  /* 0x00000008160e72a5 */ /* 0x004fca000f8e00ff */
[----:B------:R-:W-:Y:S02]  /*0620*/  @UP3 UIADD3 UR13, UPT, UPT, UR13, 0x1, URZ ;  /* 0x000000010d0d3890 */ /* 0x000fe4000fffe0ff */
[----:B------:R-:W-:Y:S02]  /*0630*/  UISETP.NE.AND UP3, UPT, UR30, URZ, UPT ;  /* 0x000000ff1e00728c */ /* 0x000fe4000bf65270 */
[----:B------:R-:W-:Y:S01]  /*0640*/  UIMAD UR9, UR22, UR9, UR15 ;  /* 0x00000009160972a4 */ /* 0x000fe2000f8e020f */
[----:B------:R-:W-:Y:S01]  /*0650*/  UMOV UR8, UR14 ;  /* 0x0000000e00087c82 */ /* 0x000fe20008000000 */
[----:B------:R-:W-:Y:S02]  /*0660*/  @!UP4 UIADD3 UR13, UPT, UPT, -UR13, URZ, URZ ;  /* 0x000000ff0d0dc290 */ /* 0x000fe4000fffe1ff */
[----:B------:R-:W-:Y:S02]  /*0670*/  UIMAD.WIDE.U32 UR8, UR39, UR10, UR8 ;  /* 0x0000000a270872a5 */ /* 0x000fe4000f8e0008 */
[----:B----4-:R-:W-:-:S03]  /*0680*/  UIMAD.WIDE.U32 UR14, UR22, UR32, URZ ;  /* 0x00000020160e72a5 */ /* 0x010fc6000f8e00ff */
[----:B------:R-:W-:Y:S01]  /*0690*/  @!UP3 ULOP3.LUT UR13, URZ, UR30, URZ, 0x33, !UPT ;  /* 0x0000001eff0db292 */ /* 0x000fe2000f8e33ff */
[----:B------:R-:W2:Y:S01]  /*06a0*/  LDCU.64 UR30, c[0x0][0x480] ;  /* 0x00009000ff1e77ac */ /* 0x000ea20008000a00 */
[----:B------:R-:W-:Y:S02]  /*06b0*/  UIMAD UR9, UR39, UR11, UR9 ;  /* 0x0000000b270972a4 */ /* 0x000fe4000f8e0209 */
[----:B---3--:R-:W-:Y:S01]  /*06c0*/  UIMAD.WIDE.U32 UR10, UR13, UR20, UR16 ;  /* 0x000000140d0a72a5 */ /* 0x008fe2000f8e0010 */
[----:B-----5:R-:W-:Y:S01]  /*06d0*/  @P1 R2UR UR17, R6 ;  /* 0x00000000061112ca */ /* 0x020fe200000e0000 */
[----:B------:R-:W-:Y:S01]  /*06e0*/  USHF.R.S32.HI UR7, URZ, 0x1f, UR13 ;  /* 0x0000001fff077899 */ /* 0x000fe2000801140d */
[----:B------:R-:W3:Y:S03]  /*06f0*/  LDCU.U8 UR16, c[0x0][0x3a9] ;  /* 0x00007520ff1077ac */ /* 0x000ee60008000000 */
[----:B------:R-:W-:-:S02]  /*0700*/  UIMAD UR18, UR7, UR20, URZ ;  /* 0x00000014071272a4 */ /* 0x000fc4000f8e02ff */
[----:B------:R-:W-:Y:S02]  /*0710*/  UIMAD UR15, UR22, UR33, UR15 ;  /* 0x00000021160f72a4 */ /* 0x000fe4000f8e020f */
[----:B------:R-:W-:Y:S02]  /*0720*/  UIMAD UR7, UR7, UR36, URZ ;  /* 0x00000024070772a4 */ /* 0x000fe4000f8e02ff */
[----:B------:R-:W-:Y:S02]  /*0730*/  UIMAD UR18, UR13, UR21, UR18 ;  /* 0x000000150d1272a4 */ /* 0x000fe4000f8e0212 */
[----:B0-----:R-:W-:Y:S02]  /*0740*/  ULEA UR24, UP3, UR6, UR24, 0x2 ;  /* 0x0000001806187291 */ /* 0x001fe4000f8610ff */
[----:B------:R-:W-:Y:S02]  /*0750*/  UIMAD.WIDE.U32 UR14, UR13, UR36, UR14 ;  /* 0x000000240d0e72a5 */ /* 0x000fe4000f8e000e */
[----:B------:R-:W-:-:S02]  /*0760*/  UIMAD UR13, UR13, UR37, UR7 ;  /* 0x000000250d0d72a4 */ /* 0x000fc4000f8e0207 */
[----:B------:R-:W-:Y:S02]  /*0770*/  ULEA.HI.X UR25, UR6, UR25, UR19, 0x2, UP3 ;  /* 0x0000001906197291 */ /* 0x000fe400098f1413 */
[----:B--2---:R-:W-:Y:S02]  /*0780*/  ULEA UR30, UP5, UR14, UR30, 0x2 ;  /* 0x0000001e0e1e7291 */ /* 0x004fe4000f8a10ff */
[----:B------:R-:W-:Y:S02]  /*0790*/  UIADD3 UR6, UPT, UPT, UR15, UR13, URZ ;  /* 0x0000000d0f067290 */ /* 0x000fe4000fffe0ff */
[----:B------:R-:W-:Y:S02]  /*07a0*/  ULEA UR26, UP4, UR8, UR26, 0x2 ;  /* 0x0000001a081a7291 */ /* 0x000fe4000f8810ff */
[----:B------:R-:W-:Y:S02]  /*07b0*/  ULEA.HI.X UR31, UR14, UR31, UR6, 0x2, UP5 ;  /* 0x0000001f0e1f7291 */ /* 0x000fe4000a8f1406 */
[----:B---3--:R-:W-:-:S02]  /*07c0*/  UISETP.NE.AND UP5, UPT, UR16, URZ, UPT ;  /* 0x000000ff1000728c */ /* 0x008fc4000bfa5270 */
[----:B-1----:R-:W-:Y:S02]  /*07d0*/  ULEA UR28, UP3, UR10, UR28, 0x2 ;  /* 0x0000001c0a1c7291 */ /* 0x002fe4000f8610ff */
        /* <DEDUP_REMOVED lines=12> */
.L_x_1285:
        /* <DEDUP_REMOVED lines=10> */
.L_x_1286:
        /* <DEDUP_REMOVED lines=8> */
[----:B------:R-:W5:Y:S01]  /*09c0*/  LDCU UR36, c[0x0][0x3ac] ;  /* 0x00007580ff2477ac */ /* 0x000f620008000800 */
        /* <DEDUP_REMOVED lines=32> */
[----:B------:R-:W0:Y:S01]  /*0bd0*/  LDCU.64 UR12, c[0x0][0x500] ;  /* 0x0000a000ff0c77ac */ /* 0x000e220008000a00 */
[----:B------:R-:W-:-:S02]  /*0be0*/  IMAD.U32 R8, RZ, RZ, UR10 ;  /* 0x0000000aff087e24 */ /* 0x000fc4000f8e00ff */
[----:B------:R-:W-:Y:S01]  /*0bf0*/  IMAD.U32 R3, RZ, RZ, UR7 ;  /* 0x00000007ff037e24 */ /* 0x000fe2000f8e00ff */
[----:B------:R-:W1:Y:S01]  /*0c00*/  LDCU.64 UR6, c[0x0][0x4f8] ;  /* 0x00009f00ff0677ac */ /* 0x000e620008000a00 */
[----:B------:R-:W-:Y:S02]  /*0c10*/  IMAD.U32 R5, RZ, RZ, UR9 ;  /* 0x00000009ff057e24 */ /* 0x000fe4000f8e00ff */
[----:B------:R-:W-:Y:S01]  /*0c20*/  IMAD.U32 R7, RZ, RZ, UR5 ;  /* 0x00000005ff077e24 */ /* 0x000fe2000f8e00ff */
[----:B------:R-:W2:Y:S01]  /*0c30*/  @P0 LDG.E R2, desc[UR34][R2.64] ;  /* 0x0000002202020981 */ /* 0x000ea2000c1e1900 */
[----:B------:R-:W-:-:S03]  /*0c40*/  IMAD.U32 R9, RZ, RZ, UR11 ;  /* 0x0000000bff097e24 */ /* 0x000fc6000f8e00ff */
[----:B------:R-:W3:Y:S04]  /*0c50*/  @P1 LDG.E R4, desc[UR34][R4.64] ;  /* 0x0000002204041981 */ /* 0x000ee8000c1e1900 */
[----:B------:R-:W4:Y:S04]  /*0c60*/  @!P2 LDG.E R6, desc[UR34][R6.64] ;  /* 0x000000220606a981 */ /* 0x000f28000c1e1900 */
[----:B------:R-:W4:Y:S01]  /*0c70*/  @!P3 LDG.E R8, desc[UR34][R8.64] ;  /* 0x000000220808b981 */ /* 0x000f22000c1e1900 */
[----:B0-----:R-:W-:Y:S02]  /*0c80*/  UISETP.NE.U32.AND UP0, UPT, UR12, URZ, UPT ;  /* 0x000000ff0c00728c */ /* 0x001fe4000bf05070 */
[----:B-1----:R-:W-:-:S02]  /*0c90*/  UISETP.EQ.U32.AND UP3, UPT, UR6, URZ, UPT ;  /* 0x000000ff0600728c */ /* 0x002fc4000bf62070 */
[----:B------:R-:W-:Y:S01]  /*0ca0*/  UISETP.NE.AND.EX UP0, UPT, UR13, URZ, UPT, UP0 ;  /* 0x000000ff0d00728c */ /* 0x000fe2000bf05300 */
[----:B------:R-:W-:Y:S01]  /*0cb0*/  UMOV UR4, URZ ;  /* 0x000000ff00047c82 */ /* 0x000fe20008000000 */
[----:B------:R-:W-:Y:S02]  /*0cc0*/  UMOV UR5, URZ ;  /* 0x000000ff00057c82 */ /* 0x000fe40008000000 */
[----:B------:R-:W-:Y:S01]  /*0cd0*/  UISETP.EQ.OR.EX UP0, UPT, UR7, URZ, !UP0, UP3 ;  /* 0x000000ff0700728c */ /* 0x000fe2000c702730 */
[----:B------:R-:W-:Y:S01]  /*0ce0*/  UMOV UR9, URZ ;  /* 0x000000ff00097c82 */ /* 0x000fe20008000000 */
[----:B-----5:R-:W-:Y:S01]  /*0cf0*/  USEL UR36, UR36, 0x800, UP5 ;  /* 0x0000080024247887 */ /* 0x020fe2000a800000 */
[----:B--2---:R-:W-:Y:S02]  /*0d00*/  @P0 R2UR UR4, R2 ;  /* 0x00000000020402ca */ /* 0x004fe400000e0000 */
[----:B---3--:R-:W-:Y:S02]  /*0d10*/  @P1 R2UR UR5, R4 ;  /* 0x00000000040512ca */ /* 0x008fe400000e0000 */
[----:B----4-:R-:W-:-:S02]  /*0d20*/  @!P2 R2UR UR23, R6 ;  /* 0x000000000617a2ca */ /* 0x010fc400000e0000 */
[----:B------:R-:W-:Y:S01]  /*0d30*/  @!P3 R2UR UR9, R8 ;  /* 0x000000000809b2ca */ /* 0x000fe200000e0000 */
[----:B------:R-:W-:-:S14]  /*0d40*/  BRA.U UP0, `(.L_x_1287) ;  /* 0x00000001008c7547 */ /* 0x000fdc000b800000 */
[----:B------:R-:W-:Y:S01]  /*0d50*/  UISETP.NE.AND UP0, UPT, UR22, URZ, UPT ;  /* 0x000000ff1600728c */ /* 0x000fe2000bf05270 */
[----:B------:R-:W0:Y:S05]  /*0d60*/  LDCU.64 UR10, c[0x0][0x4f8] ;  /* 0x00009f00ff0a77ac */ /* 0x000e2a0008000a00 */
[----:B------:R-:W-:-:S05]  /*0d70*/  PLOP3.LUT P0, PT, PT, PT, UP0, 0x80, 0x8 ;  /* 0x000000000008781c */ /* 0x000fca0003f0f008 */
[----:B------:R-:W1:Y:S01]  /*0d80*/  @UP0 LDCU.64 UR6, c[0x0][0x500] ;  /* 0x0000a000ff0607ac */ /* 0x000e620008000a00 */
[----:B------:R-:W-:-:S04]  /*0d90*/  @UP0 UIADD3 UR8, UPT, UPT, UR22, -0x1, URZ ;  /* 0xffffffff16080890 */ /* 0x000fc8000fffe0ff */
[----:B-1----:R-:W-:-:S06]  /*0da0*/  @UP0 UIMAD.WIDE.U32 UR6, UR8, 0x4, UR6 ;  /* 0x00000004080608a5 */ /* 0x002fcc000f8e0006 */
        /* <DEDUP_REMOVED lines=11> */
[----:B------:R-:W-:-:S02]  /*0e60*/  IMAD.U32 R7, RZ, RZ, UR11 ;  /* 0x0000000bff077e24 */ /* 0x000fc4000f8e00ff */
        /* <DEDUP_REMOVED lines=17> */
.L_x_1287:
[----:B------:R-:W-:Y:S01]  /*0f80*/  IABS R0, UR36 ;  /* 0x0000002400007c13 */ /* 0x000fe20008000000 */
[----:B------:R-:W0:Y:S01]  /*0f90*/  LDCU UR8, c[0x0][0x388] ;  /* 0x00007100ff0877ac */ /* 0x000e220008000800 */
[----:B------:R-:W-:Y:S02]  /*0fa0*/  IABS R4, UR36 ;  /* 0x0000002400047c13 */ /* 0x000fe40008000000 */
[----:B------:R-:W-:Y:S01]  /*0fb0*/  R2UR UR11, R0 ;  /* 0x00000000000b72ca */ /* 0x000fe200000e0000 */
[----:B------:R-:W-:-:S12]  /*0fc0*/  UMOV UR6, URZ ;  /* 0x000000ff00067c82 */ /* 0x000fd80008000000 */
[----:B------:R-:W1:Y:S01]  /*0fd0*/  I2F.RP R0, UR11 ;  /* 0x0000000b00007d06 */ /* 0x000e620008209400 */
[----:B0-----:R-:W-:-:S06]  /*0fe0*/  UIADD3 UR8, UPT, UPT, UR36, -0x1, UR8 ;  /* 0xffffffff24087890 */ /* 0x001fcc000fffe008 */
[----:B------:R-:W-:Y:S01]  /*0ff0*/  IMAD.U32 R3, RZ, RZ, UR8 ;  /* 0x00000008ff037e24 */ /* 0x000fe2000f8e00ff */
[----:B------:R-:W-:-:S04]  /*1000*/  ULOP3.LUT UR8, UR8, UR36, URZ, 0x3c, !UPT ;  /* 0x0000002408087292 */ /* 0x000fc8000f8e3cff */
[----:B------:R-:W-:Y:S01]  /*1010*/  IABS R3, R3 ;  /* 0x0000000300037213 */ /* 0x000fe20000000000 */
[----:B-1----:R-:W0:Y:S03]  /*1020*/  MUFU.RCP R0, R0 ;  /* 0x0000000000007308 */ /* 0x002e260000001000 */
[----:B------:R-:W-:Y:S01]  /*1030*/  R2UR UR10, R3 ;  /* 0x00000000030a72ca */ /* 0x000fe200000e0000 */
        /* <DEDUP_REMOVED lines=22> */
.L_x_1288:
[----:B------:R-:W-:-:S06]  /*11a0*/  UISETP.GE.AND UP0, UPT, UR37, 0x1, UPT ;  /* 0x000000012500788c */ /* 0x000fcc000bf06270 */
[----:B------:R-:W-:-:S13]  /*11b0*/  PLOP3.LUT P0, PT, PT, PT, UP0, 0x80, 0x8 ;  /* 0x000000000008781c */ /* 0x000fda0003f0f008 */
[----:B------:R-:W-:Y:S05]  /*11c0*/  @!P0 EXIT ;  /* 0x000000000000894d */ /* 0x000fea0003800000 */
[----:B------:R-:W0:Y:S01]  /*11d0*/  S2R R112, SR_TID.X ;  /* 0x0000000000707919 */ /* 0x000e220000002100 */
[----:B------:R-:W-:Y:S01]  /*11e0*/  UMOV UR7, URZ ;  /* 0x000000ff00077c82 */ /* 0x000fe20008000000 */
[----:B------:R-:W-:Y:S01]  /*11f0*/  UMOV UR8, URZ ;  /* 0x000000ff00087c82 */ /* 0x000fe20008000000 */
[----:B0-----:R-:W-:-:S05]  /*1200*/  IMAD.SHL.U32 R0, R112, 0x10, RZ ;  /* 0x0000001070007824 */ /* 0x001fca00078e00ff */
[----:B------:R-:W-:-:S04]  /*1210*/  LOP3.LUT R3, R0, 0x3e00, RZ, 0xc0, !PT ;  /* 0x00003e0000037812 */ /* 0x000fc800078ec0ff */
[----:B------:R-:W-:-:S04]  /*1220*/  LOP3.LUT R3, R3, 0x1f, R112, 0xf8, !PT ;  /* 0x0000001f03037812 */ /* 0x000fc800078ef870 */
[C---:B------:R-:W-:Y:S01]  /*1230*/  LOP3.LUT R111, R3.reuse, 0x160, RZ, 0xfc, !PT ;  /* 0x00000160036f7812 */ /* 0x040fe200078efcff */
[C---:B------:R-:W-:Y:S01]  /*1240*/  IMAD.SHL.U32 R106, R3.reuse, 0x4, RZ ;  /* 0x00000004036a7824 */ /* 0x040fe200078e00ff */
[C---:B------:R-:W-:Y:S02]  /*1250*/  LOP3.LUT R110, R3.reuse, 0x180, RZ, 0xfc, !PT ;  /* 0x00000180036e7812 */ /* 0x040fe400078efcff */
[C---:B------:R-:W-:Y:S02]  /*1260*/  LOP3.LUT R109, R3.reuse, 0x1a0, RZ, 0xfc, !PT ;  /* 0x000001a0036d7812 */ /* 0x040fe400078efcff */
[C---:B------:R-:W-:Y:S02]  /*1270*/  LOP3.LUT R108, R3.reuse, 0x1c0, RZ, 0xfc, !PT ;  /* 0x000001c0036c7812 */ /* 0x040fe400078efcff */
[----:B------:R-:W-:-:S07]  /*1280*/  LOP3.LUT R107, R3, 0x1e0, RZ, 0xfc, !PT ;  /* 0x000001e0036b7812 */ /* 0x000fce00078efcff */
.L_x_1332:
[----:B------:R-:W0:Y:S02]  /*1290*/  LDCU.64 UR10, c[0x0][0x4f8] ;  /* 0x00009f00ff0a77ac */ /* 0x000e240008000a00 */
[----:B0-----:R-:W-:-:S04]  /*12a0*/  UISETP.NE.U32.AND UP0, UPT, UR10, URZ, UPT ;  /* 0x000000ff0a00728c */ /* 0x001fc8000bf05070 */
[----:B------:R-:W-:-:S06]  /*12b0*/  UISETP.NE.AND.EX UP0, UPT, UR11, URZ, UPT, UP0 ;  /* 0x000000ff0b00728c */ /* 0x000fcc000bf05300 */
[----:B------:R-:W-:-:S05]  /*12c0*/  PLOP3.LUT P0, PT, PT, PT, UP0, 0x80, 0x8 ;  /* 0x000000000008781c */ /* 0x000fca0003f0f008 */
[----:B------:R-:W0:Y:S01]  /*12d0*/  @UP0 LDCU.64 UR10, c[0x0][0x4f8] ;  /* 0x00009f00ff0a07ac */ /* 0x000e220008000a00 */
[----:B------:R-:W-:-:S04]  /*12e0*/  @UP0 UIADD3 UR12, UPT, UPT, UR7, UR6, URZ ;  /* 0x00000006070c0290 */ /* 0x000fc8000fffe0ff */
[----:B0-----:R-:W-:-:S06]  /*12f0*/  @UP0 UIMAD.WIDE UR10, UR12, 0x4, UR10 ;  /* 0x000000040c0a08a5 */ /* 0x001fcc000f8e020a */
[----:B------:R-:W-:Y:S02]  /*1300*/  IMAD.U32 R4, RZ, RZ, UR10 ;  /* 0x0000000aff047e24 */ /* 0x000fe4000f8e00ff */
[----:B------:R-:W-:-:S03]  /*1310*/  IMAD.U32 R5, RZ, RZ, UR11 ;  /* 0x0000000bff057e24 */ /* 0x000fc6000f8e00ff */
[----:B------:R-:W0:Y:S02]  /*1320*/  @!UP0 LDCU UR11, c[0x0][0x388] ;  /* 0x00007100ff0b87ac */ /* 0x000e240008000800 */
[----:B------:R-:W2:Y:S04]  /*1330*/  @P0 LDG.E R0, desc[UR34][R4.64+0x4] ;  /* 0x0000042204000981 */ /* 0x000ea8000c1e1900 */
[----:B------:R-:W3:Y:S01]  /*1340*/  @P0 LDG.E R6, desc[UR34][R4.64] ;  /* 0x0000002204060981 */ /* 0x000ee2000c1e1900 */
[----:B------:R-:W-:-:S06]  /*1350*/  @!UP0 UIADD3 UR10, UPT, UPT, -UR8, URZ, URZ ;  /* 0x000000ff080a8290 */ /* 0x000fcc000fffe1ff */
[----:B------:R-:W-:Y:S02]  /*1360*/  MOV R3, UR10 ;  /* 0x0000000a00037c02 */ /* 0x000fe40008000f00 */
        /* <DEDUP_REMOVED lines=10> */
[----:B------:R-:W-:Y:S01]  /*1410*/  IMAD.SHL.U32 R4, R112, 0x10, RZ ;  /* 0x0000001070047824 */ /* 0x000fe200078e00ff */
[----:B------:R-:W-:Y:S01]  /*1420*/  BAR.SYNC.DEFER_BLOCKING 0x0 ;  /* 0x0000000000007b1d */ /* 0x000fe20000010000 */
[----:B------:R-:W-:Y:S02]  /*1430*/  IADD3 R6, P3, PT, R106, UR24, RZ ;  /* 0x000000186a067c10 */ /* 0x000fe4000ff7e0ff */
[----:B------:R-:W-:Y:S02]  /*1440*/  CS2R R16, SRZ ;  /* 0x0000000000107805 */ /* 0x000fe4000001ff00 */
[----:B------:R-:W-:Y:S01]  /*1450*/  ISETP.GE.AND P0, PT, R111, UR38, PT ;  /* 0x000000266f007c0c */ /* 0x000fe2000bf06270 */
[----:B------:R-:W-:Y:S01]  /*1460*/  IMAD.MOV.U32 R0, RZ, RZ, RZ ;  /* 0x000000ffff007224 */ /* 0x000fe200078e00ff */
[----:B------:R-:W-:Y:S01]  /*1470*/  LOP3.LUT R105, R4, 0x3e00, RZ, 0xc0, !PT ;  /* 0x00003e0004697812 */ /* 0x000fe200078ec0ff */
[----:B------:R-:W-:Y:S01]  /*1480*/  IMAD.X R7, RZ, RZ, UR25, P3 ;  /* 0x00000019ff077e24 */ /* 0x000fe200098e06ff */
[----:B------:R-:W-:-:S02]  /*1490*/  CS2R R10, SRZ ;  /* 0x00000000000a7805 */ /* 0x000fc4000001ff00 */
[----:B------:R-:W-:Y:S02]  /*14a0*/  ISETP.GE.AND P2, PT, R109, UR38, PT ;  /* 0x000000266d007c0c */ /* 0x000fe4000bf46270 */
[----:B------:R-:W-:Y:S02]  /*14b0*/  CS2R R18, SRZ ;  /* 0x0000000000127805 */ /* 0x000fe4000001ff00 */
[----:B------:R-:W-:Y:S01]  /*14c0*/  LOP3.LUT R105, R105, 0x1f, R112, 0xf8, !PT ;  /* 0x0000001f69697812 */ /* 0x000fe200078ef870 */
[----:B------:R-:W-:Y:S01]  /*14d0*/  IMAD.MOV.U32 R3, RZ, RZ, RZ ;  /* 0x000000ffff037224 */ /* 0x000fe200078e00ff */
[----:B------:R-:W-:Y:S02]  /*14e0*/  ISETP.GE.AND P1, PT, R110, UR38, PT ;  /* 0x000000266e007c0c */ /* 0x000fe4000bf26270 */
[----:B------:R-:W-:Y:S02]  /*14f0*/  CS2R R8, SRZ ;  /* 0x0000000000087805 */ /* 0x000fe4000001ff00 */
[C---:B------:R-:W-:Y:S01]  /*1500*/  ISETP.GE.AND P3, PT, R105.reuse, UR38, PT ;  /* 0x0000002669007c0c */ /* 0x040fe2000bf66270 */
[C---:B------:R-:W-:Y:S01]  /*1510*/  IMAD.SHL.U32 R106, R105.reuse, 0x4, RZ ;  /* 0x00000004696a7824 */ /* 0x040fe200078e00ff */
[----:B------:R-:W-:-:S02]  /*1520*/  LOP3.LUT R104, R105, 0x20, RZ, 0xfc, !PT ;  /* 0x0000002069687812 */ /* 0x000fc400078efcff */
[----:B------:R-:W-:Y:S02]  /*1530*/  CS2R R12, SRZ ;  /* 0x00000000000c7805 */ /* 0x000fe4000001ff00 */
[----:B------:R-:W-:Y:S02]  /*1540*/  LOP3.LUT R2, R2, 0xfffffbff, RZ, 0xc0, !PT ;  /* 0xfffffbff02027812 */ /* 0x000fe400078ec0ff */
[----:B------:R-:W-:Y:S02]  /*1550*/  CS2R R14, SRZ ;  /* 0x00000000000e7805 */ /* 0x000fe4000001ff00 */
[----:B------:R-:W-:Y:S02]  /*1560*/  ISETP.GE.AND P6, PT, R104, UR38, PT ;  /* 0x0000002668007c0c */ /* 0x000fe4000bfc6270 */
[----:B------:R-:W-:Y:S02]  /*1570*/  CS2R R20, SRZ ;  /* 0x0000000000147805 */ /* 0x000fe4000001ff00 */
[----:B------:R-:W-:Y:S01]  /*1580*/  LOP3.LUT R103, R105, 0x40, RZ, 0xfc, !PT ;  /* 0x0000004069677812 */ /* 0x000fe200078efcff */
[----:B------:R-:W2:Y:S01]  /*1590*/  @!P0 LDG.E R17, desc[UR34][R6.64+0x580] ;  /* 0x0005802206118981 */ /* 0x000ea2000c1e1900 */
[----:B------:R-:W-:-:S02]  /*15a0*/  P2R R27, PR, RZ, 0x1 ;  /* 0x00000001ff1b7803 */ /* 0x000fc40000000000 */
[----:B------:R-:W-:Y:S01]  /*15b0*/  @P3 LOP3.LUT R2, R2, 0x400, RZ, 0xfc, !PT ;  /* 0x0000040002023812 */ /* 0x000fe200078efcff */
[----:B------:R-:W3:Y:S01]  /*15c0*/  @!P2 LDG.E R19, desc[UR34][R6.64+0x680] ;  /* 0x000680220613a981 */ /* 0x000ee2000c1e1900 */
[----:B------:R-:W-:Y:S02]  /*15d0*/  ISETP.GE.AND P5, PT, R103, UR38, PT ;  /* 0x0000002667007c0c */ /* 0x000fe4000bfa6270 */
[C---:B------:R-:W-:Y:S01]  /*15e0*/  LOP3.LUT P0, RZ, R2.reuse, 0x400, RZ, 0xc0, !PT ;  /* 0x0000040002ff7812 */ /* 0x040fe2000780c0ff */
[----:B------:R-:W4:Y:S01]  /*15f0*/  @!P1 LDG.E R18, desc[UR34][R6.64+0x600] ;  /* 0x0006002206129981 */ /* 0x000f22000c1e1900 */
[----:B------:R-:W-:Y:S02]  /*1600*/  LOP3.LUT R2, R2, 0xfffffdff, RZ, 0xc0, !PT ;  /* 0xfffffdff02027812 */ /* 0x000fe400078ec0ff */
[----:B------:R-:W-:Y:S01]  /*1610*/  LOP3.LUT R102, R105, 0x60, RZ, 0xfc, !PT ;  /* 0x0000006069667812 */ /* 0x000fe200078efcff */
[----:B------:R-:W5:Y:S01]  /*1620*/  @!P6 LDG.E R3, desc[UR34][R6.64+0x80] ;  /* 0x000080220603e981 */ /* 0x000f62000c1e1900 */
[----:B------:R-:W-:-:S02]  /*1630*/  @P6 LOP3.LUT R2, R2, 0x200, RZ, 0xfc, !PT ;  /* 0x0000020002026812 */ /* 0x000fc400078efcff */
[----:B------:R-:W-:Y:S02]  /*1640*/  ISETP.GE.AND P4, PT, R102, UR38, PT ;  /* 0x0000002666007c0c */ /* 0x000fe4000bf86270 */
[----:B------:R-:W-:Y:S01]  /*1650*/  LOP3.LUT R2, R2, 0xfffffeff, RZ, 0xc0, !PT ;  /* 0xfffffeff02027812 */ /* 0x000fe200078ec0ff */
[----:B------:R-:W2:Y:S01]  /*1660*/  @!P5 LDG.E R8, desc[UR34][R6.64+0x100] ;  /* 0x000100220608d981 */ /* 0x000ea2000c1e1900 */
[----:B------:R-:W-:Y:S02]  /*1670*/  LOP3.LUT R101, R105, 0x80, RZ, 0xfc, !PT ;  /* 0x0000008069657812 */ /* 0x000fe400078efcff */
[----:B------:R-:W-:Y:S01]  /*1680*/  @P5 LOP3.LUT R2, R2, 0x100, RZ, 0xfc, !PT ;  /* 0x0000010002025812 */ /* 0x000fe200078efcff */
[----:B------:R-:W3:Y:S01]  /*1690*/  @!P0 LDG.E R0, desc[UR34][R6.64] ;  /* 0x0000002206008981 */ /* 0x000ee2000c1e1900 */
[----:B------:R-:W-:Y:S02]  /*16a0*/  ISETP.GE.AND P0, PT, R101, UR38, PT ;  /* 0x0000002665007c0c */ /* 0x000fe4000bf06270 */
[----:B------:R-:W-:-:S02]  /*16b0*/  LOP3.LUT R2, R2, 0xffffff7f, RZ, 0xc0, !PT ;  /* 0xffffff7f02027812 */ /* 0x000fc400078ec0ff */
[C---:B------:R-:W-:Y:S01]  /*16c0*/  LOP3.LUT R100, R105.reuse, 0xa0, RZ, 0xfc, !PT ;  /* 0x000000a069647812 */ /* 0x040fe200078efcff */
[----:B------:R-:W4:Y:S01]  /*16d0*/  @!P4 LDG.E R9, desc[UR34][R6.64+0x180] ;  /* 0x000180220609c981 */ /* 0x000f22000c1e1900 */
[----:B------:R-:W-:Y:S02]  /*16e0*/  @P4 LOP3.LUT R2, R2, 0x80, RZ, 0xfc, !PT ;  /* 0x0000008002024812 */ /* 0x000fe400078efcff */
[C---:B------:R-:W-:Y:S02]  /*16f0*/  LOP3.LUT R99, R105.reuse, 0xc0, RZ, 0xfc, !PT ;  /* 0x000000c069637812 */ /* 0x040fe400078efcff */
[----:B------:R-:W-:Y:S02]  /*1700*/  LOP3.LUT R2, R2, 0xffffffbf, RZ, 0xc0, !PT ;  /* 0xffffffbf02027812 */ /* 0x000fe400078ec0ff */
[----:B------:R-:W-:Y:S01]  /*1710*/  LOP3.LUT R98, R105, 0xe0, RZ, 0xfc, !PT ;  /* 0x000000e069627812 */ /* 0x000fe200078efcff */
[----:B------:R-:W4:Y:S01]  /*1720*/  @!P0 LDG.E R10, desc[UR34][R6.64+0x200] ;  /* 0x00020022060a8981 */ /* 0x000f22000c1e1900 */
[----:B------:R-:W-:-:S02]  /*1730*/  @P0 LOP3.LUT R2, R2, 0x40, RZ, 0xfc, !PT ;  /* 0x0000004002020812 */ /* 0x000fc400078efcff */
[----:B------:R-:W-:Y:S02]  /*1740*/  ISETP.GE.AND P0, PT, R100, UR38, PT ;  /* 0x0000002664007c0c */ /* 0x000fe4000bf06270 */
[----:B------:R-:W-:Y:S02]  /*1750*/  LOP3.LUT R2, R2, 0xffffffdf, RZ, 0xc0, !PT ;  /* 0xffffffdf02027812 */ /* 0x000fe400078ec0ff */
[C---:B------:R-:W-:Y:S02]  /*1760*/  LOP3.LUT R97, R105.reuse, 0x100, RZ, 0xfc, !PT ;  /* 0x0000010069617812 */ /* 0x040fe400078efcff */
[----:B------:R-:W-:Y:S02]  /*1770*/  IADD3 R4, P3, PT, R106, UR26, RZ ;  /* 0x0000001a6a047c10 */ /* 0x000fe4000ff7e0ff */
[----:B------:R-:W-:Y:S02]  /*1780*/  P2R R31, PR, RZ, 0x4 ;  /* 0x00000004ff1f7803 */ /* 0x000fe40000000000 */
[----:B------:R-:W-:-:S02]  /*1790*/  LOP3.LUT R96, R105, 0x120, RZ, 0xfc, !PT ;  /* 0x0000012069607812 */ /* 0x000fc400078efcff */
[----:B------:R-:W-:Y:S01]  /*17a0*/  P2R R29, PR, RZ, 0x2 ;  /* 0x00000002ff1d7803 */ /* 0x000fe20000000000 */
[----:B------:R-:W4:Y:S01]  /*17b0*/  @!P0 LDG.E R11, desc[UR34][R6.64+0x280] ;  /* 0x00028022060b8981 */ /* 0x000f22000c1e1900 */
[----:B------:R-:W-:Y:S02]  /*17c0*/  LOP3.LUT R95, R105, 0x140, RZ, 0xfc, !PT ;  /* 0x00000140695f7812 */ /* 0x000fe400078efcff */
[----:B------:R-:W-:Y:S02]  /*17d0*/  ISETP.GE.AND P2, PT, R99, UR38, PT ;  /* 0x0000002663007c0c */ /* 0x000fe4000bf46270 */
[----:B------:R-:W-:Y:S02]  /*17e0*/  @P0 LOP3.LUT R2, R2, 0x20, RZ, 0xfc, !PT ;  /* 0x0000002002020812 */ /* 0x000fe400078efcff */
[----:B------:R-:W-:Y:S02]  /*17f0*/  ISETP.GE.AND P1, PT, R98, UR38, PT ;  /* 0x0000002662007c0c */ /* 0x000fe4000bf26270 */
[----:B------:R-:W-:-:S02]  /*1800*/  ISETP.GE.AND P0, PT, R97, UR38, PT ;  /* 0x0000002661007c0c */ /* 0x000fc4000bf06270 */
[----:B------:R-:W-:Y:S02]  /*1810*/  IADD3.X R5, PT, PT, RZ, UR27, RZ, P3, !PT ;  /* 0x0000001bff057c10 */ /* 0x000fe40009ffe4ff */
[----:B------:R-:W-:Y:S02]  /*1820*/  ISETP.GE.AND P6, PT, R96, UR38, PT ;  /* 0x0000002660007c0c */ /* 0x000fe4000bfc6270 */
[----:B------:R-:W-:Y:S01]  /*1830*/  ISETP.GE.AND P3, PT, R95, UR38, PT ;  /* 0x000000265f007c0c */ /* 0x000fe2000bf66270 */
[----:B------:R-:W4:Y:S01]  /*1840*/  @!P2 LDG.E R12, desc[UR34][R6.64+0x300] ;  /* 0x00030022060ca981 */ /* 0x000f22000c1e1900 */
[----:B------:R-:W-:-:S03]  /*1850*/  ISETP.GE.AND P4, PT, R108, UR38, PT ;  /* 0x000000266c007c0c */ /* 0x000fc6000bf86270 */
[----:B------:R-:W4:Y:S04]  /*1860*/  @!P1 LDG.E R13, desc[UR34][R6.64+0x380] ;  /* 0x00038022060d9981 */ /* 0x000f28000c1e1900 */
[----:B------:R-:W4:Y:S04]  /*1870*/  @!P0 LDG.E R14, desc[UR34][R6.64+0x400] ;  /* 0x00040022060e8981 */ /* 0x000f28000c1e1900 */
[----:B------:R-:W4:Y:S01]  /*1880*/  @!P6 LDG.E R15, desc[UR34][R6.64+0x480] ;  /* 0x00048022060fe981 */ /* 0x000f22000c1e1900 */
[----:B------:R-:W-:-:S03]  /*1890*/  ISETP.GE.AND P5, PT, R107, UR38, PT ;  /* 0x000000266b007c0c */ /* 0x000fc6000bfa6270 */
[----:B------:R-:W4:Y:S04]  /*18a0*/  @!P3 LDG.E R16, desc[UR34][R6.64+0x500] ;  /* 0x000500220610b981 */ /* 0x000f28000c1e1900 */
[----:B------:R-:W4:Y:S06]  /*18b0*/  @!P4 LDG.E R20, desc[UR34][R6.64+0x700] ;  /* 0x000700220614c981 */ /* 0x000f2c000c1e1900 */
[----:B------:R0:W4:Y:S01]  /*18c0*/  @!P5 LDG.E R21, desc[UR34][R6.64+0x780] ;  /* 0x000780220615d981 */ /* 0x000122000c1e1900 */
[----:B------:R-:W1:Y:S01]  /*18d0*/  S2R R94, SR_LANEID ;  /* 0x00000000005e7919 */ /* 0x000e620000000000 */
[----:B------:R-:W0:Y:S01]  /*18e0*/  S2UR UR10, SR_CgaCtaId ;  /* 0x00000000000a79c3 */ /* 0x000e220000008800 */
[----:B------:R-:W-:-:S05]  /*18f0*/  IMAD.SHL.U32 R22, R112, 0x10, RZ ;  /* 0x0000001070167824 */ /* 0x000fca00078e00ff */
[----:B------:R-:W-:Y:S01]  /*1900*/  LOP3.LUT R23, R22, 0x3e00, RZ, 0xc0, !PT ;  /* 0x00003e0016177812 */ /* 0x000fe200078ec0ff */
[----:B------:R-:W-:Y:S02]  /*1910*/  UMOV UR45, 0x400 ;  /* 0x00000400002d7882 */ /* 0x000fe40000000000 */
[----:B0-----:R-:W-:Y:S01]  /*1920*/  ULEA UR45, UR10, UR45, 0x18 ;  /* 0x0000002d0a2d7291 */ /* 0x001fe2000f8ec0ff */
[----:B------:R-:W-:Y:S01]  /*1930*/  LOP3.LUT R2, R2, 0xffffffef, RZ, 0xc0, !PT ;  /* 0xffffffef02027812 */ /* 0x000fe200078ec0ff */
[----:B------:R-:W-:Y:S01]  /*1940*/  HFMA2 R34, -RZ, RZ, 0, 0 ;  /* 0x00000000ff227431 */ /* 0x000fe200000001ff */
[----:B------:R-:W-:Y:S01]  /*1950*/  P2R R33, PR, RZ, 0x4 ;  /* 0x00000004ff217803 */ /* 0x000fe20000000000 */
[----:B------:R-:W-:Y:S02]  /*1960*/  IMAD.MOV.U32 R25, RZ, RZ, RZ ;  /* 0x000000ffff197224 */ /* 0x000fe400078e00ff */
[----:B-1----:R-:W-:Y:S02]  /*1970*/  IMAD.IADD R23, R23, 0x1, R94 ;  /* 0x0000000117177824 */ /* 0x002fe400078e025e */
[----:B------:R-:W-:Y:S01]  /*1980*/  IMAD.MOV.U32 R42, RZ, RZ, RZ ;  /* 0x000000ffff2a7224 */ /* 0x000fe200078e00ff */
[----:B------:R-:W-:Y:S01]  /*1990*/  CS2R R44, SRZ ;  /* 0x00000000002c7805 */ /* 0x000fe2000001ff00 */
[C---:B------:R-:W-:Y:S01]  /*19a0*/  VIADD R6, R23.reuse, 0x20 ;  /* 0x0000002017067836 */ /* 0x040fe20000000000 */
[C---:B------:R-:W-:Y:S01]  /*19b0*/  LEA.HI.SX32 R93, R23.reuse, R23, 0x1b ;  /* 0x00000017175d7211 */ /* 0x040fe200078fdaff */
[----:B------:R-:W-:Y:S01]  /*19c0*/  VIADD R22, R23, 0x40 ;  /* 0x0000004017167836 */ /* 0x000fe20000000000 */
[----:B------:R-:W-:-:S02]  /*19d0*/  CS2R R48, SRZ ;  /* 0x0000000000307805 */ /* 0x000fc4000001ff00 */
[----:B------:R-:W-:Y:S02]  /*19e0*/  CS2R R46, SRZ ;  /* 0x00000000002e7805 */ /* 0x000fe4000001ff00 */
[----:B------:R-:W-:Y:S01]  /*19f0*/  LEA R93, R93, UR45, 0x2 ;  /* 0x0000002d5d5d7c11 */ /* 0x000fe2000f8e10ff */
[C---:B------:R-:W-:Y:S01]  /*1a00*/  VIADD R24, R23.reuse, 0x60 ;  /* 0x0000006017187836 */ /* 0x040fe20000000000 */
[-C--:B------:R-:W-:Y:S01]  /*1a10*/  LEA.HI.SX32 R6, R6, R23.reuse, 0x1b ;  /* 0x0000001706067211 */ /* 0x080fe200078fdaff */
[----:B------:R-:W-:Y:S01]  /*1a20*/  IMAD.MOV.U32 R50, RZ, RZ, RZ ;  /* 0x000000ffff327224 */ /* 0x000fe200078e00ff */
[C---:B------:R-:W-:Y:S01]  /*1a30*/  IADD3 R26, PT, PT, R23.reuse, 0x80, RZ ;  /* 0x00000080171a7810 */ /* 0x040fe20007ffe0ff */
[----:B------:R-:W-:Y:S01]  /*1a40*/  IMAD.MOV.U32 R52, RZ, RZ, RZ ;  /* 0x000000ffff347224 */ /* 0x000fe200078e00ff */
[----:B------:R-:W-:Y:S01]  /*1a50*/  LEA R92, R6, UR45, 0x2 ;  /* 0x0000002d065c7c11 */ /* 0x000fe2000f8e10ff */
[C---:B------:R-:W-:Y:S01]  /*1a60*/  VIADD R6, R23.reuse, 0xe0 ;  /* 0x000000e017067836 */ /* 0x040fe20000000000 */
[-C--:B------:R-:W-:Y:S01]  /*1a70*/  LEA.HI.SX32 R22, R22, R23.reuse, 0x1b ;  /* 0x0000001716167211 */ /* 0x080fe200078fdaff */
[----:B------:R-:W-:Y:S01]  /*1a80*/  IMAD.MOV.U32 R82, RZ, RZ, RZ ;  /* 0x000000ffff527224 */ /* 0x000fe200078e00ff */
[-C--:B------:R-:W-:Y:S01]  /*1a90*/  LEA.HI.SX32 R24, R24, R23.reuse, 0x1b ;  /* 0x0000001718187211 */ /* 0x080fe200078fdaff */
[C---:B------:R-:W-:Y:S01]  /*1aa0*/  VIADD R28, R23.reuse, 0xa0 ;  /* 0x000000a0171c7836 */ /* 0x040fe20000000000 */
[----:B------:R-:W-:Y:S01]  /*1ab0*/  LEA.HI.SX32 R26, R26, R23, 0x1b ;  /* 0x000000171a1a7211 */ /* 0x000fe200078fdaff */
[----:B------:R-:W0:Y:S01]  /*1ac0*/  LDCU.U8 UR10, c[0x0][0x3a8] ;  /* 0x00007500ff0a77ac */ /* 0x000e220008000000 */
[----:B------:R-:W-:Y:S01]  /*1ad0*/  LEA R89, R22, UR45, 0x2 ;  /* 0x0000002d16597c11 */ /* 0x000fe2000f8e10ff */
[----:B------:R-:W-:Y:S01]  /*1ae0*/  VIADD R22, R23, 0x100 ;  /* 0x0000010017167836 */ /* 0x000fe20000000000 */
[----:B------:R-:W-:-:S02]  /*1af0*/  LEA R88, R24, UR45, 0x2 ;  /* 0x0000002d18587c11 */ /* 0x000fc4000f8e10ff */
[-C--:B------:R-:W-:Y:S01]  /*1b00*/  LEA.HI.SX32 R6, R6, R23.reuse, 0x1b ;  /* 0x0000001706067211 */ /* 0x080fe200078fdaff */
[C---:B------:R-:W-:Y:S01]  /*1b10*/  VIADD R24, R23.reuse, 0x120 ;  /* 0x0000012017187836 */ /* 0x040fe20000000000 */
[----:B------:R-:W-:Y:S02]  /*1b20*/  LEA R81, R26, UR45, 0x2 ;  /* 0x0000002d1a517c11 */ /* 0x000fe4000f8e10ff */
[-C--:B------:R-:W-:Y:S02]  /*1b30*/  LEA.HI.SX32 R28, R28, R23.reuse, 0x1b ;  /* 0x000000171c1c7211 */ /* 0x080fe400078fdaff */
[C---:B------:R-:W-:Y:S02]  /*1b40*/  IADD3 R26, PT, PT, R23.reuse, 0x140, RZ ;  /* 0x00000140171a7810 */ /* 0x040fe40007ffe0ff */
[----:B------:R-:W-:Y:S01]  /*1b50*/  LEA R78, R6, UR45, 0x2 ;  /* 0x0000002d064e7c11 */ /* 0x000fe2000f8e10ff */
[----:B------:R-:W-:Y:S01]  /*1b60*/  VIADD R6, R23, 0x180 ;  /* 0x0000018017067836 */ /* 0x000fe20000000000 */
[----:B------:R-:W-:-:S02]  /*1b70*/  LEA.HI.SX32 R22, R22, R23, 0x1b ;  /* 0x0000001716167211 */ /* 0x000fc400078fdaff */
[----:B------:R-:W-:Y:S02]  /*1b80*/  LEA R80, R28, UR45, 0x2 ;  /* 0x0000002d1c507c11 */ /* 0x000fe4000f8e10ff */
[-C--:B------:R-:W-:Y:S02]  /*1b90*/  LEA.HI.SX32 R24, R24, R23.reuse, 0x1b ;  /* 0x0000001718187211 */ /* 0x080fe400078fdaff */
[-C--:B------:R-:W-:Y:S02]  /*1ba0*/  LEA.HI.SX32 R26, R26, R23.reuse, 0x1b ;  /* 0x000000171a1a7211 */ /* 0x080fe400078fdaff */
[----:B------:R-:W-:Y:S01]  /*1bb0*/  LEA R77, R22, UR45, 0x2 ;  /* 0x0000002d164d7c11 */ /* 0x000fe2000f8e10ff */
[----:B------:R-:W-:Y:S01]  /*1bc0*/  VIADD R22, R23, 0x1e0 ;  /* 0x000001e017167836 */ /* 0x000fe20000000000 */
[----:B------:R-:W-:Y:S02]  /*1bd0*/  LEA.HI.SX32 R6, R6, R23, 0x1b ;  /* 0x0000001706067211 */ /* 0x000fe400078fdaff */
[----:B------:R-:W-:-:S02]  /*1be0*/  LEA R76, R24, UR45, 0x2 ;  /* 0x0000002d184c7c11 */ /* 0x000fc4000f8e10ff */
[----:B------:R-:W-:Y:S02]  /*1bf0*/  LEA R75, R26, UR45, 0x2 ;  /* 0x0000002d1a4b7c11 */ /* 0x000fe4000f8e10ff */
[----:B------:R-:W-:Y:S02]  /*1c00*/  LEA R73, R6, UR45, 0x2 ;  /* 0x0000002d06497c11 */ /* 0x000fe4000f8e10ff */
[----:B------:R-:W-:Y:S02]  /*1c10*/  LEA.HI.SX32 R22, R22, R23, 0x1b ;  /* 0x0000001716167211 */ /* 0x000fe400078fdaff */
[----:B------:R-:W-:Y:S02]  /*1c20*/  @P2 LOP3.LUT R2, R2, 0x10, RZ, 0xfc, !PT ;  /* 0x0000001002022812 */ /* 0x000fe400078efcff */
[----:B------:R-:W-:Y:S02]  /*1c30*/  LEA R70, R22, UR45, 0x2 ;  /* 0x0000002d16467c11 */ /* 0x000fe4000f8e10ff */
        /* <DEDUP_REMOVED lines=11> */
[----:B---3--:R1:W-:Y:S02]  /*1cf0*/  STS [R93], R0 ;  /* 0x000000005d007388 */ /* 0x0083e40000000800 */
[C---:B-1----:R-:W-:Y:S02]  /*1d00*/  VIADD R0, R23.reuse, 0xc0 ;  /* 0x000000c017007836 */ /* 0x042fe40000000000 */
[----:B-----5:R-:W-:Y:S03]  /*1d10*/  STS [R92+0x80], R3 ;  /* 0x000080035c007388 */ /* 0x020fe60000000800 */
[-C--:B------:R-:W-:Y:S01]  /*1d20*/  LEA.HI.SX32 R0, R0, R23.reuse, 0x1b ;  /* 0x0000001700007211 */ /* 0x080fe200078fdaff */
[----:B--2---:R1:W-:Y:S03]  /*1d30*/  STS [R89+0x100], R8 ;  /* 0x0001000859007388 */ /* 0x0043e60000000800 */
[----:B------:R-:W-:Y:S01]  /*1d40*/  LEA R79, R0, UR45, 0x2 ;  /* 0x0000002d004f7c11 */ /* 0x000fe2000f8e10ff */
[C---:B------:R-:W-:Y:S01]  /*1d50*/  VIADD R0, R23.reuse, 0x160 ;  /* 0x0000016017007836 */ /* 0x040fe20000000000 */
[----:B----4-:R-:W-:Y:S04]  /*1d60*/  STS [R88+0x180], R9 ;  /* 0x0001800958007388 */ /* 0x010fe80000000800 */
[----:B------:R2:W-:Y:S01]  /*1d70*/  STS [R81+0x200], R10 ;  /* 0x0002000a51007388 */ /* 0x0005e20000000800 */
[----:B-1----:R-:W-:Y:S01]  /*1d80*/  VIADD R8, R23, 0x1a0 ;  /* 0x000001a017087836 */ /* 0x002fe20000000000 */
[----:B------:R-:W-:-:S02]  /*1d90*/  LEA.HI.SX32 R0, R0, R23, 0x1b ;  /* 0x0000001700007211 */ /* 0x000fc400078fdaff */
[----:B------:R-:W-:Y:S02]  /*1da0*/  STS [R80+0x280], R11 ;  /* 0x0002800b50007388 */ /* 0x000fe40000000800 */
[----:B------:R-:W-:Y:S01]  /*1db0*/  LEA.HI.SX32 R8, R8, R23, 0x1b ;  /* 0x0000001708087211 */ /* 0x000fe200078fdaff */
[----:B--2---:R-:W-:Y:S01]  /*1dc0*/  VIADD R10, R23, 0x1c0 ;  /* 0x000001c0170a7836 */ /* 0x004fe20000000000 */
[----:B------:R-:W-:-:S04]  /*1dd0*/  LEA R74, R0, UR45, 0x2 ;  /* 0x0000002d004a7c11 */ /* 0x000fc8000f8e10ff */
[----:B------:R-:W-:Y:S02]  /*1de0*/  LEA.HI.SX32 R10, R10, R23, 0x1b ;  /* 0x000000170a0a7211 */ /* 0x000fe400078fdaff */
[----:B------:R-:W-:Y:S01]  /*1df0*/  LEA R72, R8, UR45, 0x2 ;  /* 0x0000002d08487c11 */ /* 0x000fe2000f8e10ff */
[----:B------:R1:W-:Y:S01]  /*1e00*/  STS [R79+0x300], R12 ;  /* 0x0003000c4f007388 */ /* 0x0003e20000000800 */
[----:B------:R-:W-:-:S03]  /*1e10*/  LEA R71, R10, UR45, 0x2 ;  /* 0x0000002d0a477c11 */ /* 0x000fc6000f8e10ff */
[----:B------:R-:W-:Y:S01]  /*1e20*/  STS [R78+0x380], R13 ;  /* 0x0003800d4e007388 */ /* 0x000fe20000000800 */
[----:B------:R-:W-:-:S03]  /*1e30*/  IMAD R23, R94, 0xf, R23 ;  /* 0x0000000f5e177824 */ /* 0x000fc600078e0217 */
        /* <DEDUP_REMOVED lines=13> */
[C---:B---3--:R-:W-:Y:S01]  /*1f10*/  VIADD R16, R23.reuse, 0x7 ;  /* 0x0000000717107836 */ /* 0x048fe20000000000 */
[----:B------:R1:W-:Y:S01]  /*1f20*/  STS [R71+0x700], R20 ;  /* 0x0007001447007388 */ /* 0x0003e20000000800 */
[C---:B------:R-:W-:Y:S02]  /*1f30*/  VIADD R22, R23.reuse, 0xa ;  /* 0x0000000a17167836 */ /* 0x040fe40000000000 */
[----:B----4-:R-:W-:-:S02]  /*1f40*/  VIADD R18, R23, 0x8 ;  /* 0x0000000817127836 */ /* 0x010fc40000000000 */
[C---:B------:R-:W-:Y:S02]  /*1f50*/  VIADD R24, R23.reuse, 0xb ;  /* 0x0000000b17187836 */ /* 0x040fe40000000000 */
[C---:B------:R-:W-:Y:S02]  /*1f60*/  VIADD R26, R23.reuse, 0xc ;  /* 0x0000000c171a7836 */ /* 0x040fe40000000000 */
[C---:B------:R-:W-:Y:S01]  /*1f70*/  VIADD R28, R23.reuse, 0xd ;  /* 0x0000000d171c7836 */ /* 0x040fe20000000000 */
[C---:B-1----:R-:W-:Y:S01]  /*1f80*/  IADD3 R20, PT, PT, R23.reuse, 0x9, RZ ;  /* 0x0000000917147810 */ /* 0x042fe20007ffe0ff */
        /* <DEDUP_REMOVED lines=32> */
[----:B------:R-:W-:Y:S01]  /*2190*/  LEA R55, R32, UR45, 0x2 ;  /* 0x0000002d20377c11 */ /* 0x000fe2000f8e10ff */
        /* <DEDUP_REMOVED lines=20> */
[----:B------:R-:W-:Y:S01]  /*22e0*/  ISETP.NE.AND P2, PT, R39, RZ, PT ;  /* 0x000000ff2700720c */ /* 0x000fe20003f45270 */
[----:B------:R-:W-:Y:S01]  /*22f0*/  IMAD.MOV.U32 R17, RZ, RZ, RZ ;  /* 0x000000ffff117224 */ /* 0x000fe200078e00ff */
[----:B------:R-:W-:Y:S01]  /*2300*/  LOP3.LUT R2, R2, 0xfffffff7, RZ, 0xc0, !PT ;  /* 0xfffffff702027812 */ /* 0x000fe200078ec0ff */
[----:B------:R-:W3:Y:S04]  /*2310*/  @!P0 LDG.E R48, desc[UR34][R4.64+0x400] ;  /* 0x0004002204308981 */ /* 0x000ee8000c1e1900 */
[----:B------:R-:W4:Y:S01]  /*2320*/  @!P1 LDG.E R47, desc[UR34][R4.64+0x380] ;  /* 0x00038022042f9981 */ /* 0x000f22000c1e1900 */
[----:B------:R-:W-:Y:S01]  /*2330*/  IMAD.MOV.U32 R19, RZ, RZ, RZ ;  /* 0x000000ffff137224 */ /* 0x000fe200078e00ff */
[----:B-1----:R-:W-:Y:S01]  /*2340*/  MOV R21, RZ ;  /* 0x000000ff00157202 */ /* 0x002fe20000000f00 */
[----:B------:R-:W-:Y:S01]  /*2350*/  IMAD.MOV.U32 R23, RZ, RZ, RZ ;  /* 0x000000ffff177224 */ /* 0x000fe200078e00ff */
[----:B------:R-:W5:Y:S04]  /*2360*/  @!P3 LDG.E R50, desc[UR34][R4.64+0x500] ;  /* 0x000500220432b981 */ /* 0x000f68000c1e1900 */
[----:B------:R-:W3:Y:S01]  /*2370*/  @!P2 LDG.E R25, desc[UR34][R4.64+0x80] ;  /* 0x000080220419a981 */ /* 0x000ee2000c1e1900 */
[----:B------:R-:W-:-:S02]  /*2380*/  ISETP.NE.AND P2, PT, R38, RZ, PT ;  /* 0x000000ff2600720c */ /* 0x000fc40003f45270 */
[----:B------:R-:W-:Y:S01]  /*2390*/  @P1 LOP3.LUT R2, R2, 0x8, RZ, 0xfc, !PT ;  /* 0x0000000802021812 */ /* 0x000fe200078efcff */
        /* <DEDUP_REMOVED lines=8> */
[----:B------:R-:W-:Y:S02]  /*2420*/  ISETP.NE.AND P2, PT, R35, RZ, PT ;  /* 0x000000ff2300720c */ /* 0x000fe40003f45270 */
[----:B------:R-:W-:-:S11]  /*2430*/  LOP3.LUT R2, R2, 0xfffffffb, RZ, 0xc0, !PT ;  /* 0xfffffffb02027812 */ /* 0x000fd600078ec0ff */
[----:B------:R-:W5:Y:S01]  /*2440*/  @!P2 LDG.E R17, desc[UR34][R4.64+0x280] ;  /* 0x000280220411a981 */ /* 0x000f62000c1e1900 */
[----:B------:R-:W-:Y:S02]  /*2450*/  ISETP.NE.AND P2, PT, R33, RZ, PT ;  /* 0x000000ff2100720c */ /* 0x000fe40003f45270 */
[----:B------:R-:W-:Y:S02]  /*2460*/  @P0 LOP3.LUT R2, R2, 0x4, RZ, 0xfc, !PT ;  /* 0x0000000402020812 */ /* 0x000fe400078efcff */
[----:B------:R-:W-:Y:S02]  /*2470*/  ISETP.NE.AND P0, PT, R27, RZ, PT ;  /* 0x000000ff1b00720c */ /* 0x000fe40003f05270 */
[----:B------:R-:W-:-:S07]  /*2480*/  ISETP.NE.AND P1, PT, R29, RZ, PT ;  /* 0x000000ff1d00720c */ /* 0x000fce0003f25270 */
[----:B------:R-:W5:Y:S01]  /*2490*/  @!P2 LDG.E R46, desc[UR34][R4.64+0x300] ;  /* 0x00030022042ea981 */ /* 0x000f62000c1e1900 */
[----:B------:R-:W-:-:S03]  /*24a0*/  ISETP.NE.AND P2, PT, R31, RZ, PT ;  /* 0x000000ff1f00720c */ /* 0x000fc60003f45270 */
[----:B------:R-:W5:Y:S04]  /*24b0*/  @!P0 LDG.E R21, desc[UR34][R4.64+0x580] ;  /* 0x0005802204158981 */ /* 0x000f68000c1e1900 */
[----:B------:R-:W5:Y:S06]  /*24c0*/  @!P1 LDG.E R52, desc[UR34][R4.64+0x600] ;  /* 0x0006002204349981 */ /* 0x000f6c000c1e1900 */
[----:B------:R-:W5:Y:S01]  /*24d0*/  @!P2 LDG.E R23, desc[UR34][R4.64+0x680] ;  /* 0x000680220417a981 */ /* 0x000f62000c1e1900 */
[----:B------:R-:W-:-:S04]  /*24e0*/  LOP3.LUT R2, R2, 0xfffffffd, RZ, 0xc0, !PT ;  /* 0xfffffffd02027812 */ /* 0x000fc800078ec0ff */
[----:B------:R-:W-:Y:S01]  /*24f0*/  @P6 LOP3.LUT R2, R2, 0x2, RZ, 0xfc, !PT ;  /* 0x0000000202026812 */ /* 0x000fe200078efcff */
[----:B------:R-:W-:Y:S01]  /*2500*/  BSSY.RECONVERGENT B0, `(.L_x_1289) ;  /* 0x0000047000007945 */ /* 0x000fe20003800200 */
        /* <DEDUP_REMOVED lines=70> */
.L_x_1290:
[----:B------:R-:W-:Y:S05]  /*2970*/  BSYNC.RECONVERGENT B0 ;  /* 0x0000000000007941 */ /* 0x000fea0003800200 */
.L_x_1289:
        /* <DEDUP_REMOVED lines=37> */
.L_x_1292:
[----:B------:R-:W-:Y:S05]  /*2bd0*/  BSYNC.RECONVERGENT B0 ;  /* 0x0000000000007941 */ /* 0x000fea0003800200 */
.L_x_1291:
[----:B------:R-:W-:Y:S01]  /*2be0*/  FSETP.GTU.FTZ.AND P6, PT, R51, 20, PT ;  /* 0x41a000003300780b */ /* 0x000fe20003fdc000 */
[----:B------:R-:W-:Y:S01]  /*2bf0*/  BSSY.RECONVERGENT B0, `(.L_x_1293) ;  /* 0x0000024000007945 */ /* 0x000fe20003800200 */
[----:B------:R-:W-:Y:S02]  /*2c00*/  FADD.FTZ R50, R5, UR5 ;  /* 0x0000000505327e21 */ /* 0x000fe40008010000 */
        /* <DEDUP_REMOVED lines=34> */
.L_x_1294:
[----:B------:R-:W-:Y:S05]  /*2e30*/  BSYNC.RECONVERGENT B0 ;  /* 0x0000000000007941 */ /* 0x000fea0003800200 */
.L_x_1293:
        /* <DEDUP_REMOVED lines=37> */
.L_x_1296:
[----:B------:R-:W-:Y:S05]  /*3090*/  BSYNC.RECONVERGENT B0 ;  /* 0x0000000000007941 */ /* 0x000fea0003800200 */
.L_x_1295:
        /* <DEDUP_REMOVED lines=37> */
.L_x_1298:
[----:B------:R-:W-:Y:S05]  /*32f0*/  BSYNC.RECONVERGENT B0 ;  /* 0x0000000000007941 */ /* 0x000fea0003800200 */
.L_x_1297:
        /* <DEDUP_REMOVED lines=37> */
.L_x_1300:
[----:B------:R-:W-:Y:S05]  /*3550*/  BSYNC.RECONVERGENT B0 ;  /* 0x0000000000007941 */ /* 0x000fea0003800200 */
.L_x_1299:
        /* <DEDUP_REMOVED lines=37> */
.L_x_1302:
[----:B------:R-:W-:Y:S05]  /*37b0*/  BSYNC.RECONVERGENT B0 ;  /* 0x0000000000007941 */ /* 0x000fea0003800200 */
.L_x_1301:
[----:B------:R-:W-:Y:S01]  /*37c0*/  FSETP.GTU.FTZ.AND P6, PT, R46, 20, PT ;  /* 0x41a000002e00780b */ /* 0x000fe20003fdc000 */
[----:B------:R-:W-:Y:S01]  /*37d0*/  BSSY.RECONVERGENT B0, `(.L_x_1303) ;  /* 0x0000024000007945 */ /* 0x000fe20003800200 */
[----:B---3--:R-:W-:Y:S02]  /*37e0*/  FADD.FTZ R45, R45, UR5 ;  /* 0x000000052d2d7e21 */ /* 0x008fe40008010000 */
        /* <DEDUP_REMOVED lines=34> */
.L_x_1304:
[----:B------:R-:W-:Y:S05]  /*3a10*/  BSYNC.RECONVERGENT B0 ;  /* 0x0000000000007941 */ /* 0x000fea0003800200 */
.L_x_1303:
        /* <DEDUP_REMOVED lines=37> */
.L_x_1306:
[----:B------:R-:W-:Y:S05]  /*3c70*/  BSYNC.RECONVERGENT B0 ;  /* 0x0000000000007941 */ /* 0x000fea0003800200 */
.L_x_1305:
        /* <DEDUP_REMOVED lines=37> */
.L_x_1308:
[----:B------:R-:W-:Y:S05]  /*3ed0*/  BSYNC.RECONVERGENT B0 ;  /* 0x0000000000007941 */ /* 0x000fea0003800200 */
.L_x_1307:
        /* <DEDUP_REMOVED lines=37> */
.L_x_1310:
[----:B------:R-:W-:Y:S05]  /*4130*/  BSYNC.RECONVERGENT B0 ;  /* 0x0000000000007941 */ /* 0x000fea0003800200 */
.L_x_1309:
        /* <DEDUP_REMOVED lines=37> */
.L_x_1312:
[----:B------:R-:W-:Y:S05]  /*4390*/  BSYNC.RECONVERGENT B0 ;  /* 0x0000000000007941 */ /* 0x000fea0003800200 */
.L_x_1311:
        /* <DEDUP_REMOVED lines=37> */
.L_x_1314:
[----:B------:R-:W-:Y:S05]  /*45f0*/  BSYNC.RECONVERGENT B0 ;  /* 0x0000000000007941 */ /* 0x000fea0003800200 */
.L_x_1313:
        /* <DEDUP_REMOVED lines=37> */
.L_x_1316:
[----:B------:R-:W-:Y:S05]  /*4850*/  BSYNC.RECONVERGENT B0 ;  /* 0x0000000000007941 */ /* 0x000fea0003800200 */
.L_x_1315:
        /* <DEDUP_REMOVED lines=37> */
.L_x_1318:
[----:B------:R-:W-:Y:S05]  /*4ab0*/  BSYNC.RECONVERGENT B0 ;  /* 0x0000000000007941 */ /* 0x000fea0003800200 */
.L_x_1317:
        /* <DEDUP_REMOVED lines=36> */
.L_x_1320:
[----:B------:R-:W-:Y:S05]  /*4d00*/  BSYNC.RECONVERGENT B0 ;  /* 0x0000000000007941 */ /* 0x000fea0003800200 */
.L_x_1319:
        /* <DEDUP_REMOVED lines=20> */
[----:B------:R-:W0:Y:S01]  /*4e50*/  LDCU.128 UR16, c[0x0][0x3b0] ;  /* 0x00007600ff1077ac */ /* 0x000e220008000c00 */
[----:B------:R-:W-:Y:S01]  /*4e60*/  LOP3.LUT P2, RZ, R2, 0x400, RZ, 0xc0, !PT ;  /* 0x0000040002ff7812 */ /* 0x000fe2000784c0ff */
[----:B------:R-:W-:Y:S01]  /*4e70*/  FMUL.FTZ R17, R16, R53 ;  /* 0x0000003510117220 */ /* 0x000fe20000410000 */
[----:B------:R-:W-:Y:S01]  /*4e80*/  IADD3 R82, P0, PT, R106, 0x400, RZ ;  /* 0x000004006a527810 */ /* 0x000fe20007f1e0ff */
[----:B------:R-:W1:Y:S01]  /*4e90*/  LDCU.64 UR12, c[0x0][0x470] ;  /* 0x00008e00ff0c77ac */ /* 0x000e620008000a00 */
[----:B------:R-:W-:Y:S01]  /*4ea0*/  FMUL.FTZ R16, R15, R52 ;  /* 0x000000340f107220 */ /* 0x000fe20000410000 */
[----:B------:R-:W-:Y:S01]  /*4eb0*/  FMUL.FTZ R15, R14, R51 ;  /* 0x000000330e0f7220 */ /* 0x000fe20000410000 */
[----:B------:R-:W-:Y:S01]  /*4ec0*/  LOP3.LUT R2, R2, 0xfffff7ff, RZ, 0xc0, !PT ;  /* 0xfffff7ff02027812 */ /* 0x000fe200078ec0ff */
[----:B------:R-:W-:Y:S01]  /*4ed0*/  UIADD3 UR51, UPT, UPT, UR45, 0x2120, URZ ;  /* 0x000021202d337890 */ /* 0x000fe2000fffe0ff */
        /* <DEDUP_REMOVED lines=10> */
[----:B------:R-:W-:Y:S01]  /*4f80*/  @P2 LOP3.LUT R2, R2, 0x800, RZ, 0xfc, !PT ;  /* 0x0000080002022812 */ /* 0x000fe200078efcff */
[----:B------:R-:W-:Y:S01]  /*4f90*/  FMUL.FTZ R9, R8, R45 ;  /* 0x0000002d08097220 */ /* 0x000fe20000410000 */
[----:B------:R-:W-:Y:S01]  /*4fa0*/  IADD3 R82, P2, PT, R82, UR28, RZ ;  /* 0x0000001c52527c10 */ /* 0x000fe2000ff5e0ff */
        /* <DEDUP_REMOVED lines=8> */
[----:B------:R-:W-:Y:S01]  /*5030*/  FMUL.FTZ R6, R43, R38 ;  /* 0x000000262b067220 */ /* 0x000fe20000410000 */
[----:B------:R-:W-:Y:S01]  /*5040*/  FMUL.FTZ R5, R40, R37 ;  /* 0x0000002528057220 */ /* 0x000fe20000410000 */
[----:B------:R-:W-:Y:S01]  /*5050*/  FMUL.FTZ R0, R41, R34 ;  /* 0x0000002229007220 */ /* 0x000fe20000410000 */
[----:B------:R-:W-:Y:S01]  /*5060*/  IADD3.X R83, PT, PT, R83, UR29, RZ, P2, !PT ;  /* 0x0000001d53537c10 */ /* 0x000fe200097fe4ff */
[----:B------:R-:W-:-:S02]  /*5070*/  ULEA.HI.X UR53, UR10, UR13, UR17, 0x2, UP0 ;  /* 0x0000000d0a357291 */ /* 0x000fc400080f1411 */
[----:B------:R-:W-:Y:S01]  /*5080*/  UIADD3 UR52, UPT, UPT, -UR52, URZ, URZ ;  /* 0x000000ff34347290 */ /* 0x000fe2000fffe1ff */
[----:B------:R-:W0:Y:S01]  /*5090*/  LDCU.64 UR16, c[0x0][0x450] ;  /* 0x00008a00ff1077ac */ /* 0x000e220008000a00 */
[----:B------:R-:W1:Y:S01]  /*50a0*/  LDCU.64 UR40, c[0x0][0x460] ;  /* 0x00008c00ff2877ac */ /* 0x000e620008000a00 */
[----:B------:R-:W0:Y:S01]  /*50b0*/  LDCU.64 UR42, c[0x0][0x4e8] ;  /* 0x00009d00ff2a77ac */ /* 0x000e220008000a00 */
[----:B------:R-:W-:Y:S02]  /*50c0*/  USHF.L.U64.HI UR19, UR18, 0x2, UR19 ;  /* 0x0000000212137899 */ /* 0x000fe40008010213 */
[----:B--2---:R-:W-:Y:S02]  /*50d0*/  USHF.L.U64.HI UR54, UR44, 0x2, UR45 ;  /* 0x000000022c367899 */ /* 0x004fe4000801022d */
[----:B---3--:R-:W-:Y:S02]  /*50e0*/  USHF.L.U64.HI UR47, UR46, 0x2, UR47 ;  /* 0x000000022e2f7899 */ /* 0x008fe4000801022f */
[----:B----4-:R-:W-:Y:S01]  /*50f0*/  USHF.L.U64.HI UR49, UR48, 0x2, UR49 ;  /* 0x0000000230317899 */ /* 0x010fe20008010231 */
[----:B------:R-:W-:Y:S01]  /*5100*/  UMOV UR12, URZ ;  /* 0x000000ff000c7c82 */ /* 0x000fe20008000000 */
[----:B------:R-:W-:Y:S01]  /*5110*/  UMOV UR13, URZ ;  /* 0x000000ff000d7c82 */ /* 0x000fe20008000000 */
[----:B------:R-:W-:Y:S01]  /*5120*/  UMOV UR14, URZ ;  /* 0x000000ff000e7c82 */ /* 0x000fe20008000000 */
[----:B------:R-:W-:-:S08]  /*5130*/  UMOV UR15, URZ ;  /* 0x000000ff000f7c82 */ /* 0x000fd00008000000 */
.L_x_1331:
[----:B------:R-:W-:Y:S02]  /*5140*/  ISETP.GE.AND P5, PT, R104, UR38, PT ;  /* 0x0000002668007c0c */ /* 0x000fe4000bfa6270 */
[----:B------:R-:W-:Y:S02]  /*5150*/  CS2R R114, SRZ ;  /* 0x0000000000727805 */ /* 0x000fe4000001ff00 */
[C---:B------:R-:W-:Y:S01]  /*5160*/  LOP3.LUT P6, RZ, R2.reuse, 0x800, RZ, 0xc0, !PT ;  /* 0x0000080002ff7812 */ /* 0x040fe200078cc0ff */
[----:B------:R-:W-:Y:S01]  /*5170*/  HFMA2 R113, -RZ, RZ, 0, 0 ;  /* 0x00000000ff717431 */ /* 0x000fe200000001ff */
[----:B------:R-:W-:Y:S02]  /*5180*/  ISETP.GE.AND P4, PT, R103, UR38, PT ;  /* 0x0000002667007c0c */ /* 0x000fe4000bf86270 */
[----:B------:R-:W-:Y:S02]  /*5190*/  CS2R R116, SRZ ;  /* 0x0000000000747805 */ /* 0x000fe4000001ff00 */
[----:B------:R-:W-:-:S02]  /*51a0*/  LOP3.LUT R2, R2, 0xfffffdff, RZ, 0xc0, !PT ;  /* 0xfffffdff02027812 */ /* 0x000fc400078ec0ff */
[----:B0-----:R-:W-:Y:S02]  /*51b0*/  CS2R R86, SRZ ;  /* 0x0000000000567805 */ /* 0x001fe4000001ff00 */
[----:B------:R-:W-:Y:S02]  /*51c0*/  ISETP.GE.AND P3, PT, R102, UR38, PT ;  /* 0x0000002666007c0c */ /* 0x000fe4000bf66270 */
[----:B------:R-:W-:Y:S02]  /*51d0*/  CS2R R90, SRZ ;  /* 0x00000000005a7805 */ /* 0x000fe4000001ff00 */
[----:B------:R-:W-:Y:S02]  /*51e0*/  ISETP.GE.AND P2, PT, R101, UR38, PT ;  /* 0x0000002665007c0c */ /* 0x000fe4000bf46270 */
[----:B------:R-:W-:Y:S02]  /*51f0*/  CS2R R42, SRZ ;  /* 0x00000000002a7805 */ /* 0x000fe4000001ff00 */
[----:B------:R-:W-:Y:S01]  /*5200*/  ISETP.GE.AND P1, PT, R100, UR38, PT ;  /* 0x0000002664007c0c */ /* 0x000fe2000bf26270 */
[----:B------:R-:W-:Y:S01]  /*5210*/  IMAD.MOV.U32 R118, RZ, RZ, RZ ;  /* 0x000000ffff767224 */ /* 0x000fe200078e00ff */
[----:B------:R-:W-:Y:S01]  /*5220*/  @P5 LOP3.LUT R2, R2, 0x200, RZ, 0xfc, !PT ;  /* 0x0000020002025812 */ /* 0x000fe200078efcff */
[----:B------:R-:W-:Y:S01]  /*5230*/  IMAD.MOV.U32 R128, RZ, RZ, RZ ;  /* 0x000000ffff807224 */ /* 0x000fe200078e00ff */
[----:B------:R-:W-:Y:S01]  /*5240*/  ISETP.GE.AND P0, PT, R99, UR38, PT ;  /* 0x0000002663007c0c */ /* 0x000fe2000bf06270 */
[----:B------:R-:W2:Y:S01]  /*5250*/  @!P6 LDG.E R42, desc[UR34][R82.64+-0x400] ;  /* 0xfffc0022522ae981 */ /* 0x000ea2000c1e1900 */
[----:B------:R-:W-:Y:S01]  /*5260*/  LOP3.LUT R2, R2, 0xfffffeff, RZ, 0xc0, !PT ;  /* 0xfffffeff02027812 */ /* 0x000fe200078ec0ff */
[----:B------:R-:W-:Y:S01]  /*5270*/  IMAD.MOV.U32 R131, RZ, RZ, RZ ;  /* 0x000000ffff837224 */ /* 0x000fe200078e00ff */
[----:B------:R-:W-:Y:S01]  /*5280*/  CS2R R132, SRZ ;  /* 0x0000000000847805 */ /* 0x000fe2000001ff00 */
[----:B------:R-:W3:Y:S01]  /*5290*/  @!P3 LDG.E R87, desc[UR34][R82.64+-0x280] ;  /* 0xfffd80225257b981 */ /* 0x000ee2000c1e1900 */
[----:B------:R-:W-:-:S03]  /*52a0*/  @P4 LOP3.LUT R2, R2, 0x100, RZ, 0xfc, !PT ;  /* 0x0000010002024812 */ /* 0x000fc600078efcff */
[----:B------:R-:W4:Y:S01]  /*52b0*/  @!P1 LDG.E R91, desc[UR34][R82.64+-0x180] ;  /* 0xfffe8022525b9981 */ /* 0x000f22000c1e1900 */
[----:B------:R-:W-:-:S03]  /*52c0*/  LOP3.LUT R2, R2, 0xffffff7f, RZ, 0xc0, !PT ;  /* 0xffffff7f02027812 */ /* 0x000fc600078ec0ff */
[----:B------:R-:W5:Y:S01]  /*52d0*/  @!P0 LDG.E R114, desc[UR34][R82.64+-0x100] ;  /* 0xffff002252728981 */ /* 0x000f62000c1e1900 */
[----:B------:R-:W-:-:S03]  /*52e0*/  @P3 LOP3.LUT R2, R2, 0x80, RZ, 0xfc, !PT ;  /* 0x0000008002023812 */ /* 0x000fc600078efcff */
[----:B------:R-:W4:Y:S01]  /*52f0*/  @!P2 LDG.E R90, desc[UR34][R82.64+-0x200] ;  /* 0xfffe0022525aa981 */ /* 0x000f22000c1e1900 */
[----:B------:R-:W-:-:S03]  /*5300*/  LOP3.LUT R2, R2, 0xffffffbf, RZ, 0xc0, !PT ;  /* 0xffffffbf02027812 */ /* 0x000fc600078ec0ff */
[----:B------:R-:W3:Y:S01]  /*5310*/  @!P4 LDG.E R86, desc[UR34][R82.64+-0x300] ;  /* 0xfffd00225256c981 */ /* 0x000ee2000c1e1900 */
[----:B------:R-:W-:-:S03]  /*5320*/  @P2 LOP3.LUT R2, R2, 0x40, RZ, 0xfc, !PT ;  /* 0x0000004002022812 */ /* 0x000fc600078efcff */
[----:B------:R-:W5:Y:S01]  /*5330*/  @!P5 LDG.E R43, desc[UR34][R82.64+-0x380] ;  /* 0xfffc8022522bd981 */ /* 0x000f62000c1e1900 */
[----:B------:R-:W-:-:S04]  /*5340*/  LOP3.LUT R2, R2, 0xffffffdf, RZ, 0xc0, !PT ;  /* 0xffffffdf02027812 */ /* 0x000fc800078ec0ff */
[----:B------:R-:W-:-:S04]  /*5350*/  @P1 LOP3.LUT R2, R2, 0x20, RZ, 0xfc, !PT ;  /* 0x0000002002021812 */ /* 0x000fc800078efcff */
[----:B------:R-:W-:-:S04]  /*5360*/  LOP3.LUT R2, R2, 0xffffffef, RZ, 0xc0, !PT ;  /* 0xffffffef02027812 */ /* 0x000fc800078ec0ff */
[----:B------:R-:W-:Y:S02]  /*5370*/  @P0 LOP3.LUT R2, R2, 0x10, RZ, 0xfc, !PT ;  /* 0x0000001002020812 */ /* 0x000fe400078efcff */
[----:B------:R-:W-:Y:S02]  /*5380*/  ISETP.GE.AND P0, PT, R98, UR38, PT ;  /* 0x0000002662007c0c */ /* 0x000fe4000bf06270 */
[----:B------:R-:W-:-:S11]  /*5390*/  LOP3.LUT R2, R2, 0xfffffff7, RZ, 0xc0, !PT ;  /* 0xfffffff702027812 */ /* 0x000fd600078ec0ff */
[----:B------:R-:W-:Y:S01]  /*53a0*/  @P0 LOP3.LUT R2, R2, 0x8, RZ, 0xfc, !PT ;  /* 0x0000000802020812 */ /* 0x000fe200078efcff */
[----:B------:R-:W4:Y:S01]  /*53b0*/  @!P0 LDG.E R113, desc[UR34][R82.64+-0x80] ;  /* 0xffff802252718981 */ /* 0x000f22000c1e1900 */
[----:B------:R-:W-:Y:S02]  /*53c0*/  ISETP.GE.AND P0, PT, R97, UR38, PT ;  /* 0x0000002661007c0c */ /* 0x000fe4000bf06270 */
[----:B------:R-:W-:-:S11]  /*53d0*/  LOP3.LUT R2, R2, 0xfffffffb, RZ, 0xc0, !PT ;  /* 0xfffffffb02027812 */ /* 0x000fd600078ec0ff */
[----:B------:R-:W-:Y:S01]  /*53e0*/  @P0 LOP3.LUT R2, R2, 0x4, RZ, 0xfc, !PT ;  /* 0x0000000402020812 */ /* 0x000fe200078efcff */
[----:B------:R-:W4:Y:S01]  /*53f0*/  @!P0 LDG.E R116, desc[UR34][R82.64] ;  /* 0x0000002252748981 */ /* 0x000f22000c1e1900 */
[----:B------:R-:W-:Y:S02]  /*5400*/  ISETP.GE.AND P0, PT, R96, UR38, PT ;  /* 0x0000002660007c0c */ /* 0x000fe4000bf06270 */
[----:B------:R-:W-:Y:S02]  /*5410*/  LOP3.LUT R2, R2, 0xfffffffd, RZ, 0xc0, !PT ;  /* 0xfffffffd02027812 */ /* 0x000fe400078ec0ff */
[----:B------:R-:W-:Y:S02]  /*5420*/  ISETP.GE.AND P3, PT, R95, UR38, PT ;  /* 0x000000265f007c0c */ /* 0x000fe4000bf66270 */
[----:B------:R-:W-:Y:S02]  /*5430*/  ISETP.GE.AND P1, PT, R110, UR38, PT ;  /* 0x000000266e007c0c */ /* 0x000fe4000bf26270 */
[----:B------:R-:W-:-:S05]  /*5440*/  ISETP.GE.AND P2, PT, R109, UR38, PT ;  /* 0x000000266d007c0c */ /* 0x000fca000bf46270 */
[----:B------:R-:W-:Y:S01]  /*5450*/  @P0 LOP3.LUT R2, R2, 0x2, RZ, 0xfc, !PT ;  /* 0x0000000202020812 */ /* 0x000fe200078efcff */
        /* <DEDUP_REMOVED lines=9> */
[----:B------:R-:W4:Y:S01]  /*54f0*/  @!P5 LDG.E R133, desc[UR34][R82.64+0x380] ;  /* 0x000380225285d981 */ /* 0x000f22000c1e1900 */
[----:B------:R-:W-:Y:S01]  /*5500*/  MOV R41, UR53 ;  /* 0x0000003500297c02 */ /* 0x000fe20008000f00 */
[----:B------:R-:W-:-:S05]  /*5510*/  IMAD.U32 R40, RZ, RZ, UR50 ;  /* 0x00000032ff287e24 */ /* 0x000fca000f8e00ff */
[----:B------:R0:W4:Y:S02]  /*5520*/  LDG.E R41, desc[UR34][R40.64] ;  /* 0x0000002228297981 */ /* 0x000124000c1e1900 */
[----:B0-----:R-:W-:-:S05]  /*5530*/  IMAD.SHL.U32 R40, R112, 0x10, RZ ;  /* 0x0000001070287824 */ /* 0x001fca00078e00ff */
[----:B------:R-:W-:Y:S01]  /*5540*/  ISETP.GE.U32.AND P6, PT, R40, UR38, PT ;  /* 0x0000002628007c0c */ /* 0x000fe2000bfc6070 */
[----:B--2---:R-:W-:Y:S04]  /*5550*/  STS [R93], R42 ;  /* 0x0000002a5d007388 */ /* 0x004fe80000000800 */
[----:B-----5:R-:W-:Y:S04]  /*5560*/  STS [R92+0x80], R43 ;  /* 0x0000802b5c007388 */ /* 0x020fe80000000800 */
[----:B---3--:R0:W-:Y:S04]  /*5570*/  STS [R89+0x100], R86 ;  /* 0x0001005659007388 */ /* 0x0081e80000000800 */
[----:B------:R2:W-:Y:S04]  /*5580*/  STS [R88+0x180], R87 ;  /* 0x0001805758007388 */ /* 0x0005e80000000800 */
        /* <DEDUP_REMOVED lines=13> */
[----:B------:R-:W3:Y:S04]  /*5660*/  LDS R42, [R68] ;  /* 0x00000000442a7984 */ /* 0x000ee80000000800 */
[----:B------:R-:W4:Y:S01]  /*5670*/  LDS R43, [R69+0x4] ;  /* 0x00000400452b7984 */ /* 0x000f220000000800 */
[----:B------:R-:W-:-:S04]  /*5680*/  FMUL.FTZ R41, R41, 1.4426950216293334961 ;  /* 0x3fb8aa3b29297820 */ /* 0x000fc80000410000 */
[C---:B0-----:R-:W-:Y:S01]  /*5690*/  FMUL.FTZ R86, R41.reuse, R53 ;  /* 0x0000003529567220 */ /* 0x041fe20000410000 */
[----:B--2---:R-:W-:-:S05]  /*56a0*/  FMUL.FTZ R87, R41, R52 ;  /* 0x0000003429577220 */ /* 0x004fca0000410000 */
[----:B------:R-:W0:Y:S08]  /*56b0*/  MUFU.EX2 R86, R86 ;  /* 0x0000005600567308 */ /* 0x000e300000000800 */
[----:B------:R-:W2:Y:S01]  /*56c0*/  MUFU.EX2 R87, R87 ;  /* 0x0000005700577308 */ /* 0x000ea20000000800 */
[----:B---3--:R-:W-:-:S05]  /*56d0*/  FMUL.FTZ R42, R17, R42 ;  /* 0x0000002a112a7220 */ /* 0x008fca0000410000 */
[----:B------:R-:W-:Y:S01]  /*56e0*/  FSEL R132, R42, RZ, !P6 ;  /* 0x000000ff2a847208 */ /* 0x000fe20007000000 */
[----:B------:R-:W-:Y:S01]  /*56f0*/  VIADD R42, R40, 0x1 ;  /* 0x00000001282a7836 */ /* 0x000fe20000000000 */
[----:B0-----:R-:W-:Y:S01]  /*5700*/  FSEL R131, R86, 1, !P6 ;  /* 0x3f80000056837808 */ /* 0x001fe20007000000 */
[----:B----4-:R-:W-:-:S03]  /*5710*/  FMUL.FTZ R43, R16, R43 ;  /* 0x0000002b102b7220 */ /* 0x010fc60000410000 */
[----:B------:R-:W-:Y:S02]  /*5720*/  ISETP.GE.U32.AND P6, PT, R42, UR38, PT ;  /* 0x000000262a007c0c */ /* 0x000fe4000bfc6070 */
[----:B------:R-:W0:Y:S02]  /*5730*/  LDS R42, [R66+0x8] ;  /* 0x00000800422a7984 */ /* 0x000e240000000800 */
[----:B------:R-:W-:Y:S01]  /*5740*/  FSEL R134, R43, RZ, !P6 ;  /* 0x000000ff2b867208 */ /* 0x000fe20007000000 */
[----:B------:R-:W-:Y:S01]  /*5750*/  VIADD R43, R40, 0x2 ;  /* 0x00000002282b7836 */ /* 0x000fe20000000000 */
[----:B--2---:R-:W-:-:S04]  /*5760*/  FSEL R133, R87, 1, !P6 ;  /* 0x3f80000057857808 */ /* 0x004fc80007000000 */
[----:B------:R-:W-:Y:S02]  /*5770*/  ISETP.GE.U32.AND P6, PT, R43, UR38, PT ;  /* 0x000000262b007c0c */ /* 0x000fe4000bfc6070 */
[----:B------:R-:W2:Y:S01]  /*5780*/  LDS R43, [R67+0xc] ;  /* 0x00000c00432b7984 */ /* 0x000ea20000000800 */
[C---:B------:R-:W-:Y:S01]  /*5790*/  FMUL.FTZ R86, R41.reuse, R51 ;  /* 0x0000003329567220 */ /* 0x040fe20000410000 */
[----:B------:R-:W-:-:S05]  /*57a0*/  FMUL.FTZ R87, R41, R50 ;  /* 0x0000003229577220 */ /* 0x000fca0000410000 */
[----:B------:R-:W3:Y:S08]  /*57b0*/  MUFU.EX2 R86, R86 ;  /* 0x0000005600567308 */ /* 0x000ef00000000800 */
[----:B------:R-:W4:Y:S01]  /*57c0*/  MUFU.EX2 R87, R87 ;  /* 0x0000005700577308 */ /* 0x000f220000000800 */
[----:B0-----:R-:W-:-:S05]  /*57d0*/  FMUL.FTZ R42, R15, R42 ;  /* 0x0000002a0f2a7220 */ /* 0x001fca0000410000 */
[----:B------:R-:W-:Y:S01]  /*57e0*/  FSEL R136, R42, RZ, !P6 ;  /* 0x000000ff2a887208 */ /* 0x000fe20007000000 */
[----:B------:R-:W-:Y:S01]  /*57f0*/  VIADD R42, R40, 0x3 ;  /* 0x00000003282a7836 */ /* 0x000fe20000000000 */
[----:B---3--:R-:W-:Y:S01]  /*5800*/  FSEL R135, R86, 1, !P6 ;  /* 0x3f80000056877808 */ /* 0x008fe20007000000 */
[----:B--2---:R-:W-:-:S03]  /*5810*/  FMUL.FTZ R43, R14, R43 ;  /* 0x0000002b0e2b7220 */ /* 0x004fc60000410000 */
[----:B------:R-:W-:Y:S02]  /*5820*/  ISETP.GE.U32.AND P6, PT, R42, UR38, PT ;  /* 0x000000262a007c0c */ /* 0x000fe4000bfc6070 */
[----:B------:R-:W0:Y:S02]  /*5830*/  LDS R42, [R64+0x10] ;  /* 0x00001000402a7984 */ /* 0x000e240000000800 */
[----:B------:R-:W-:Y:S02]  /*5840*/  FSEL R138, R43, RZ, !P6 ;  /* 0x000000ff2b8a7208 */ /* 0x000fe40007000000 */
[----:B------:R-:W-:Y:S02]  /*5850*/  IADD3 R43, PT, PT, R40, 0x4, RZ ;  /* 0x00000004282b7810 */ /* 0x000fe40007ffe0ff */
[----:B----4-:R-:W-:Y:S02]  /*5860*/  FSEL R137, R87, 1, !P6 ;  /* 0x3f80000057897808 */ /* 0x010fe40007000000 */
[----:B------:R-:W-:-:S02]  /*5870*/  ISETP.GE.U32.AND P6, PT, R43, UR38, PT ;  /* 0x000000262b007c0c */ /* 0x000fc4000bfc6070 */
        /* <DEDUP_REMOVED lines=12> */
[----:B------:R-:W-:Y:S01]  /*5940*/  FSEL R142, R43, RZ, !P6 ;  /* 0x000000ff2b8e7208 */ /* 0x000fe20007000000 */
[----:B------:R-:W-:Y:S01]  /*5950*/  VIADD R43, R40, 0x6 ;  /* 0x00000006282b7836 */ /* 0x000fe20000000000 */
[----:B----4-:R-:W-:-:S04]  /*5960*/  FSEL R141, R87, 1, !P6 ;  /* 0x3f800000578d7808 */ /* 0x010fc80007000000 */
        /* <DEDUP_REMOVED lines=23> */
[----:B------:R-:W-:Y:S02]  /*5ae0*/  FSEL R148, R42, RZ, !P6 ;  /* 0x000000ff2a947208 */ /* 0x000fe40007000000 */
[----:B------:R-:W-:Y:S02]  /*5af0*/  IADD3 R42, PT, PT, R40, 0x9, RZ ;  /* 0x00000009282a7810 */ /* 0x000fe40007ffe0ff */
[----:B---3--:R-:W-:Y:S01]  /*5b00*/  FSEL R147, R86, 1, !P6 ;  /* 0x3f80000056937808 */ /* 0x008fe20007000000 */
[----:B--2---:R-:W-:Y:S01]  /*5b10*/  FMUL.FTZ R43, R8, R43 ;  /* 0x0000002b082b7220 */ /* 0x004fe20000410000 */
        /* <DEDUP_REMOVED lines=36> */
[----:B------:R-:W-:Y:S02]  /*5d60*/  P2R R119, PR, RZ, 0x8 ;  /* 0x00000008ff777803 */ /* 0x000fe40000000000 */
[----:B------:R-:W-:-:S02]  /*5d70*/  LOP3.LUT P3, RZ, R2, 0x4, RZ, 0xc0, !PT ;  /* 0x0000000402ff7812 */ /* 0x000fc4000786c0ff */
[----:B----4-:R-:W-:Y:S02]  /*5d80*/  FSEL R157, R87, 1, !P6 ;  /* 0x3f800000579d7808 */ /* 0x010fe40007000000 */
[----:B------:R-:W-:Y:S02]  /*5d90*/  ISETP.GE.U32.AND P6, PT, R43, UR38, PT ;  /* 0x000000262b007c0c */ /* 0x000fe4000bfc6070 */
[----:B------:R-:W2:Y:S01]  /*5da0*/  LDS R43, [R55+0x3c] ;  /* 0x00003c00372b7984 */ /* 0x000ea20000000800 */
[----:B------:R-:W-:Y:S02]  /*5db0*/  P2R R120, PR, RZ, 0x8 ;  /* 0x00000008ff787803 */ /* 0x000fe40000000000 */
[----:B------:R-:W-:-:S04]  /*5dc0*/  LOP3.LUT P3, RZ, R2, 0x8, RZ, 0xc0, !PT ;  /* 0x0000000802ff7812 */ /* 0x000fc8000786c0ff */
[----:B------:R-:W-:Y:S02]  /*5dd0*/  P2R R121, PR, RZ, 0x8 ;  /* 0x00000008ff797803 */ /* 0x000fe40000000000 */
[----:B------:R-:W-:-:S04]  /*5de0*/  LOP3.LUT P3, RZ, R2, 0x10, RZ, 0xc0, !PT ;  /* 0x0000001002ff7812 */ /* 0x000fc8000786c0ff */
[----:B------:R-:W-:Y:S02]  /*5df0*/  P2R R122, PR, RZ, 0x8 ;  /* 0x00000008ff7a7803 */ /* 0x000fe40000000000 */
[----:B------:R-:W-:Y:S01]  /*5e00*/  LOP3.LUT P3, RZ, R2, 0x20, RZ, 0xc0, !PT ;  /* 0x0000002002ff7812 */ /* 0x000fe2000786c0ff */
[----:B------:R-:W-:-:S03]  /*5e10*/  FMUL.FTZ R86, R41, R35 ;  /* 0x0000002329567220 */ /* 0x000fc60000410000 */
[----:B------:R-:W-:Y:S02]  /*5e20*/  P2R R123, PR, RZ, 0x8 ;  /* 0x00000008ff7b7803 */ /* 0x000fe40000000000 */
[C---:B------:R-:W-:Y:S01]  /*5e30*/  LOP3.LUT P3, RZ, R2.reuse, 0x40, RZ, 0xc0, !PT ;  /* 0x0000004002ff7812 */ /* 0x040fe2000786c0ff */
[----:B------:R-:W-:Y:S01]  /*5e40*/  FMUL.FTZ R87, R41, R34 ;  /* 0x0000002229577220 */ /* 0x000fe20000410000 */
[----:B------:R-:W3:Y:S02]  /*5e50*/  MUFU.EX2 R86, R86 ;  /* 0x0000005600567308 */ /* 0x000ee40000000800 */
[----:B------:R-:W-:Y:S02]  /*5e60*/  P2R R124, PR, RZ, 0x8 ;  /* 0x00000008ff7c7803 */ /* 0x000fe40000000000 */
[----:B------:R-:W-:-:S04]  /*5e70*/  LOP3.LUT P3, RZ, R2, 0x80, RZ, 0xc0, !PT ;  /* 0x0000008002ff7812 */ /* 0x000fc8000786c0ff */
[----:B------:R-:W-:Y:S01]  /*5e80*/  P2R R125, PR, RZ, 0x8 ;  /* 0x00000008ff7d7803 */ /* 0x000fe20000000000 */
[----:B------:R-:W4:Y:S01]  /*5e90*/  MUFU.EX2 R87, R87 ;  /* 0x0000005700577308 */ /* 0x000f220000000800 */
[----:B------:R-:W-:Y:S01]  /*5ea0*/  LOP3.LUT P3, RZ, R2, 0x100, RZ, 0xc0, !PT ;  /* 0x0000010002ff7812 */ /* 0x000fe2000786c0ff */
[----:B0-----:R-:W-:-:S03]  /*5eb0*/  FMUL.FTZ R42, R3, R42 ;  /* 0x0000002a032a7220 */ /* 0x001fc60000410000 */
[----:B------:R-:W-:Y:S02]  /*5ec0*/  P2R R126, PR, RZ, 0x8 ;  /* 0x00000008ff7e7803 */ /* 0x000fe40000000000 */
[----:B------:R-:W-:Y:S01]  /*5ed0*/  LOP3.LUT P3, RZ, R2, 0x200, RZ, 0xc0, !PT ;  /* 0x0000020002ff7812 */ /* 0x000fe2000786c0ff */
[----:B------:R-:W-:-:S03]  /*5ee0*/  VIADD R40, R40, 0xf ;  /* 0x0000000f28287836 */ /* 0x000fc60000000000 */
[----:B------:R-:W-:Y:S02]  /*5ef0*/  P2R R127, PR, RZ, 0x8 ;  /* 0x00000008ff7f7803 */ /* 0x000fe40000000000 */
[----:B------:R-:W-:Y:S01]  /*5f00*/  ISETP.GE.AND P3, PT, R105, UR38, PT ;  /* 0x0000002669007c0c */ /* 0x000fe2000bf66270 */
[----:B--2---:R-:W-:Y:S01]  /*5f10*/  FMUL.FTZ R43, R0, R43 ;  /* 0x0000002b002b7220 */ /* 0x004fe20000410000 */
[----:B---3--:R-:W-:Y:S02]  /*5f20*/  FSEL R159, R86, 1, !P6 ;  /* 0x3f800000569f7808 */ /* 0x008fe40007000000 */
[----:B------:R-:W-:Y:S02]  /*5f30*/  FSEL R160, R42, RZ, !P6 ;  /* 0x000000ff2aa07208 */ /* 0x000fe40007000000 */
[----:B------:R-:W-:Y:S02]  /*5f40*/  ISETP.GE.U32.AND P6, PT, R40, UR38, PT ;  /* 0x0000002628007c0c */ /* 0x000fe4000bfc6070 */
[----:B------:R-:W-:-:S02]  /*5f50*/  CS2R R40, SRZ ;  /* 0x0000000000287805 */ /* 0x000fc4000001ff00 */
[----:B----4-:R-:W-:Y:S02]  /*5f60*/  FSEL R161, R87, 1, !P6 ;  /* 0x3f80000057a17808 */ /* 0x010fe40007000000 */
[----:B------:R-:W-:Y:S02]  /*5f70*/  FSEL R162, R43, RZ, !P6 ;  /* 0x000000ff2ba27208 */ /* 0x000fe40007000000 */
[----:B------:R-:W2:Y:S01]  /*5f80*/  @!P3 LDG.E R40, desc[UR34][R84.64+-0x400] ;  /* 0xfffc00225428b981 */ /* 0x000ea2000c1e1900 */
[C---:B------:R-:W-:Y:S02]  /*5f90*/  LOP3.LUT P6, RZ, R2.reuse, 0x2, RZ, 0xc0, !PT ;  /* 0x0000000202ff7812 */ /* 0x040fe400078cc0ff */
[----:B------:R-:W-:-:S04]  /*5fa0*/  LOP3.LUT R2, R2, 0xfffffbff, RZ, 0xc0, !PT ;  /* 0xfffffbff02027812 */ /* 0x000fc800078ec0ff */
        /* <DEDUP_REMOVED lines=19> */
[----:B------:R-:W-:Y:S01]  /*60e0*/  IMAD.MOV.U32 R118, RZ, RZ, RZ ;  /* 0x000000ffff767224 */ /* 0x000fe200078e00ff */
[----:B------:R-:W-:Y:S01]  /*60f0*/  MOV R163, RZ ;  /* 0x000000ff00a37202 */ /* 0x000fe20000000f00 */
[----:B------:R-:W-:Y:S01]  /*6100*/  IMAD.MOV.U32 R128, RZ, RZ, RZ ;  /* 0x000000ffff807224 */ /* 0x000fe200078e00ff */
[----:B------:R-:W5:Y:S01]  /*6110*/  @!P0 LDG.E R117, desc[UR34][R84.64+0x180] ;  /* 0x0001802254758981 */ /* 0x000f62000c1e1900 */
[----:B------:R-:W-:-:S02]  /*6120*/  IMAD.MOV.U32 R122, RZ, RZ, RZ ;  /* 0x000000ffff7a7224 */ /* 0x000fc400078e00ff */
[----:B------:R-:W-:Y:S01]  /*6130*/  IMAD.MOV.U32 R121, RZ, RZ, RZ ;  /* 0x000000ffff797224 */ /* 0x000fe200078e00ff */
        /* <DEDUP_REMOVED lines=45> */
[----:B--234-:R-:W-:Y:S05]  /*6410*/  @P6 BRA `(.L_x_1322) ;  /* 0x0000000000646947 */ /* 0x01cfea0003800000 */
[----:B------:R-:W2:Y:S01]  /*6420*/  LDCU.U8 UR10, c[0x0][0x3a9] ;  /* 0x00007520ff0a77ac */ /* 0x000ea20008000000 */
[----:B0-----:R-:W-:Y:S01]  /*6430*/  IMAD.MOV.U32 R86, RZ, RZ, 0x3f800000 ;  /* 0x3f800000ff567424 */ /* 0x001fe200078e00ff */
[----:B--2---:R-:W-:-:S04]  /*6440*/  UISETP.NE.AND UP0, UPT, UR10, URZ, UP2 ;  /* 0x000000ff0a00728c */ /* 0x004fc80009705270 */
        /* <DEDUP_REMOVED lines=15> */
.L_x_1323:
[----:B------:R-:W-:Y:S01]  /*6540*/  IMAD.MOV.U32 R87, RZ, RZ, RZ ;  /* 0x000000ffff577224 */ /* 0x000fe200078e00ff */
[----:B------:R-:W-:Y:S06]  /*6550*/  BRA.U !UP2, `(.L_x_1322) ;  /* 0x000000010a147547 */ /* 0x000fec000b800000 */
[----:B------:R-:W-:-:S04]  /*6560*/  UIADD3 UR10, UP0, UPT, UR32, UR12, URZ ;  /* 0x0000000c200a7290 */ /* 0x000fc8000ff1e0ff */
[----:B------:R-:W-:Y:S02]  /*6570*/  UIADD3.X UR11, UPT, UPT, UR33, UR13, URZ, UP0, !UPT ;  /* 0x0000000d210b7290 */ /* 0x000fe400087fe4ff */
[----:B------:R-:W-:-:S04]  /*6580*/  IMAD.U32 R40, RZ, RZ, UR10 ;  /* 0x0000000aff287e24 */ /* 0x000fc8000f8e00ff */
[----:B------:R-:W-:-:S05]  /*6590*/  IMAD.U32 R41, RZ, RZ, UR11 ;  /* 0x0000000bff297e24 */ /* 0x000fca000f8e00ff */
[----:B------:R3:W5:Y:S02]  /*65a0*/  LDG.E R87, desc[UR34][R40.64] ;  /* 0x0000002228577981 */ /* 0x000764000c1e1900 */
.L_x_1322:
[----:B0-23--:R-:W-:Y:S01]  /*65b0*/  FFMA.FTZ R40, R132, R133, R134 ;  /* 0x0000008584287223 */ /* 0x00dfe20000010086 */
        /* <DEDUP_REMOVED lines=48> */
[----:B--2---:R-:W-:Y:S02]  /*68c0*/  @P6 FMUL.FTZ R41, R41, R40 ;  /* 0x0000002829296220 */ /* 0x004fe40000410000 */
[----:B------:R-:W0:Y:S01]  /*68d0*/  SHFL.UP PT, R43, R42, 0x4, RZ ;  /* 0x048000002a2b7989 */ /* 0x000e2200000e00ff */
[----:B------:R-:W-:-:S03]  /*68e0*/  ISETP.GE.AND P6, PT, R94, 0x4, PT ;  /* 0x000000045e00780c */ /* 0x000fc60003fc6270 */
[----:B------:R-:W2:Y:S01]  /*68f0*/  SHFL.UP PT, R40, R41, 0x4, RZ ;  /* 0x0480000029287989 */ /* 0x000ea200000e00ff */
[----:B0-----:R-:W-:-:S09]  /*6900*/  FFMA.FTZ R43, R41, R43, R42 ;  /* 0x0000002b292b7223 */ /* 0x001fd2000001002a */
[----:B--2---:R-:W-:Y:S01]  /*6910*/  @P6 FMUL.FTZ R41, R41, R40 ;  /* 0x0000002829296220 */ /* 0x004fe20000410000 */
        /* <DEDUP_REMOVED lines=9> */
[----:B------:R-:W2:Y:S10]  /*69b0*/  SHFL.UP PT, R91, R40, 0x10, RZ ;  /* 0x06000000285b7989 */ /* 0x000eb400000e00ff */
[----:B------:R-:W-:-:S04]  /*69c0*/  @!P6 SHF.R.U32.HI R42, RZ, 0x2, R112 ;  /* 0x00000002ff2ae819 */ /* 0x000fc80000011670 */
[----:B------:R-:W-:Y:S01]  /*69d0*/  @!P6 LOP3.LUT R42, R42, 0xf8, RZ, 0xc0, !PT ;  /* 0x000000f82a2ae812 */ /* 0x000fe200078ec0ff */
[C---:B0-----:R-:W-:Y:S01]  /*69e0*/  FMUL.FTZ R90, R41.reuse, R90 ;  /* 0x0000005a295a7220 */ /* 0x041fe20000410000 */
[----:B--2---:R-:W-:-:S05]  /*69f0*/  FFMA.FTZ R91, R41, R91, R40 ;  /* 0x0000005b295b7223 */ /* 0x004fca0000010028 */
[----:B------:R-:W-:Y:S01]  /*6a00*/  @!P6 STS.64 [R42+UR45+0x2100], R90 ;  /* 0x0021005a2a00e988 */ /* 0x000fe20008000a2d */
[----:B------:R-:W-:Y:S01]  /*6a10*/  BAR.SYNC.DEFER_BLOCKING 0x0 ;  /* 0x0000000000007b1d */ /* 0x000fe20000010000 */
[----:B------:R-:W-:-:S04]  /*6a20*/  ISETP.GE.AND P6, PT, R94, 0x10, PT ;  /* 0x000000105e00780c */ /* 0x000fc80003fc6270 */
[----:B------:R-:W-:Y:S02]  /*6a30*/  FSEL R164, R41, R90, !P6 ;  /* 0x0000005a29a47208 */ /* 0x000fe40007000000 */
[----:B------:R-:W-:Y:S02]  /*6a40*/  FSEL R165, R40, R91, !P6 ;  /* 0x0000005b28a57208 */ /* 0x000fe40007000000 */
[----:B------:R-:W-:Y:S02]  /*6a50*/  ISETP.NE.AND P6, PT, R163, 0x1, PT ;  /* 0x00000001a300780c */ /* 0x000fe40003fc5270 */
[----:B------:R-:W-:Y:S04]  /*6a60*/  SHFL.UP PT, R163, R164, 0x1, RZ ;  /* 0x04200000a4a37989 */ /* 0x000fe800000e00ff */
[----:B------:R-:W-:Y:S04]  /*6a70*/  SHFL.UP PT, R90, R165, 0x1, RZ ;  /* 0x04200000a55a7989 */ /* 0x000fe800000e00ff */
[----:B------:R-:W0:Y:S02]  /*6a80*/  LDS.128 R40, [UR45+0x2100] ;  /* 0x0021002dff287984 */ /* 0x000e240008000c00 */
[----:B0-----:R-:W-:-:S02]  /*6a90*/  FSEL R129, R40, R129, !P6 ;  /* 0x0000008128817208 */ /* 0x001fc40007000000 */
[----:B------:R-:W-:Y:S02]  /*6aa0*/  FSEL R130, R41, R130, !P6 ;  /* 0x0000008229827208 */ /* 0x000fe40007000000 */
[----:B------:R-:W-:Y:S01]  /*6ab0*/  @P0 ISETP.NE.AND P6, PT, R94, RZ, PT ;  /* 0x000000ff5e00020c */ /* 0x000fe20003fc5270 */
[C---:B------:R-:W-:Y:S02]  /*6ac0*/  @P0 FMUL.FTZ R91, R163.reuse, R129 ;  /* 0x00000081a35b0220 */ /* 0x040fe40000410000 */
[----:B------:R-:W-:-:S03]  /*6ad0*/  @P0 FFMA.FTZ R165, R163, R130, R90 ;  /* 0x00000082a3a50223 */ /* 0x000fc6000001005a */
[----:B------:R-:W-:Y:S01]  /*6ae0*/  @P0 FSEL R163, R129, R91, !P6 ;  /* 0x0000005b81a30208 */ /* 0x000fe20007000000 */
[-C--:B------:R-:W-:Y:S01]  /*6af0*/  FMUL.FTZ R91, R40, R42.reuse ;  /* 0x0000002a285b7220 */ /* 0x080fe20000410000 */
[----:B------:R-:W-:Y:S01]  /*6b00*/  @P0 FSEL R90, R130, R165, !P6 ;  /* 0x000000a5825a0208 */ /* 0x000fe20007000000 */
[----:B------:R-:W-:Y:S01]  /*6b10*/  FFMA.FTZ R42, R41, R42, R43 ;  /* 0x0000002a292a7223 */ /* 0x000fe2000001002b */
[----:B------:R-:W-:Y:S02]  /*6b20*/  ISETP.GE.U32.AND P6, PT, R112, 0x20, PT ;  /* 0x000000207000780c */ /* 0x000fe40003fc6070 */
[----:B------:R-:W-:-:S11]  /*6b30*/  LOP3.LUT P0, RZ, R2, 0x1000, RZ, 0xc0, !PT ;  /* 0x0000100002ff7812 */ /* 0x000fd6000780c0ff */
[----:B-----5:R-:W-:Y:S01]  /*6b40*/  @P6 IMAD.MOV.U32 R41, RZ, RZ, R87 ;  /* 0x000000ffff296224 */ /* 0x020fe200078e0057 */
[----:B------:R-:W-:Y:S01]  /*6b50*/  @P6 MOV R40, R86 ;  /* 0x0000005600286202 */ /* 0x000fe20000000f00 */
[----:B------:R-:W-:Y:S06]  /*6b60*/  @P6 BRA `(.L_x_1325) ;  /* 0x0000000000186947 */ /* 0x000fec0003800000 */
[----:B------:R-:W-:Y:S01]  /*6b70*/  ISETP.NE.AND P6, PT, R94, RZ, PT ;  /* 0x000000ff5e00720c */ /* 0x000fe20003fc5270 */
[C---:B------:R-:W-:Y:S01]  /*6b80*/  FFMA.FTZ R41, R91.reuse, R87, R42 ;  /* 0x000000575b297223 */ /* 0x040fe2000001002a */
[----:B------:R-:W-:-:S11]  /*6b90*/  FMUL.FTZ R40, R91, R86 ;  /* 0x000000565b287220 */ /* 0x000fd60000410000 */
[----:B------:R0:W-:Y:S01]  /*6ba0*/  @!P6 STS.64 [UR45+0x2118], R86 ;  /* 0x00211856ff00e988 */ /* 0x0001e20008000a2d */
[----:B------:R-:W-:Y:S02]  /*6bb0*/  @!P6 IMAD.MOV.U32 R163, RZ, RZ, R86 ;  /* 0x000000ffffa3e224 */ /* 0x000fe400078e0056 */
[----:B------:R-:W-:-:S07]  /*6bc0*/  @!P6 IMAD.MOV.U32 R90, RZ, RZ, R87 ;  /* 0x000000ffff5ae224 */ /* 0x000fce00078e0057 */
.L_x_1325:
[----:B-1----:R-:W-:Y:S05]  /*6bd0*/  BSYNC.RECONVERGENT B0 ;  /* 0x0000000000007941 */ /* 0x002fea0003800200 */
.L_x_1324:
        /* <DEDUP_REMOVED lines=30> */
[----:B------:R-:W-:-:S04]  /*6dc0*/  ULEA UR10, UP0, UR22, UR42, 0x2 ;  /* 0x0000002a160a7291 */ /* 0x000fc8000f8010ff */
[----:B------:R-:W-:Y:S02]  /*6dd0*/  ULEA.HI.X UR11, UR22, UR43, URZ, 0x2, UP0 ;  /* 0x0000002b160b7291 */ /* 0x000fe400080f14ff */
[----:B0-----:R-:W-:-:S04]  /*6de0*/  IMAD.U32 R86, RZ, RZ, UR10 ;  /* 0x0000000aff567e24 */ /* 0x001fc8000f8e00ff */
[----:B------:R-:W-:-:S05]  /*6df0*/  IMAD.U32 R87, RZ, RZ, UR11 ;  /* 0x0000000bff577e24 */ /* 0x000fca000f8e00ff */
[----:B------:R-:W2:Y:S02]  /*6e00*/  LDG.E R86, desc[UR34][R86.64] ;  /* 0x0000002256567981 */ /* 0x000ea4000c1e1900 */
[----:B--2---:R-:W-:-:S13]  /*6e10*/  R2UR UR10, R86 ;  /* 0x00000000560a72ca */ /* 0x004fda00000e0000 */
[----:B------:R-:W-:-:S06]  /*6e20*/  UIMAD.WIDE UR10, UR10, 0x4, UR20 ;  /* 0x000000040a0a78a5 */ /* 0x000fcc000f8e0214 */
[----:B------:R-:W-:Y:S01]  /*6e30*/  MOV R42, UR10 ;  /* 0x0000000a002a7c02 */ /* 0x000fe20008000f00 */
[----:B------:R-:W-:-:S05]  /*6e40*/  IMAD.U32 R43, RZ, RZ, UR11 ;  /* 0x0000000bff2b7e24 */ /* 0x000fca000f8e00ff */
[----:B------:R1:W5:Y:S01]  /*6e50*/  LDG.E R40, desc[UR34][R42.64] ;  /* 0x000000222a287981 */ /* 0x000362000c1e1900 */
[----:B------:R-:W-:Y:S05]  /*6e60*/  BRA `(.L_x_1330) ;  /* 0x0000000000847947 */ /* 0x000fea0003800000 */
.L_x_1329:
        /* <DEDUP_REMOVED lines=33> */
.L_x_1330:
        /* <DEDUP_REMOVED lines=10> */
.L_x_1328:
[----:B------:R-:W-:-:S04]  /*7120*/  UIADD3 UR11, UPT, UPT, UR37, -0x1, URZ ;  /* 0xffffffff250b7890 */ /* 0x000fc8000fffe0ff */
[----:B------:R-:W-:-:S04]  /*7130*/  UISETP.NE.AND UP0, UPT, UR7, UR11, UPT ;  /* 0x0000000b0700728c */ /* 0x000fc8000bf05270 */
[----:B------:R-:W-:-:S06]  /*7140*/  UISETP.NE.OR UP0, UPT, UR10, URZ, UP0 ;  /* 0x000000ff0a00728c */ /* 0x000fcc0008705670 */
[----:B------:R-:W-:-:S05]  /*7150*/  PLOP3.LUT P6, PT, PT, PT, UP0, 0x80, 0x8 ;  /* 0x000000000008781c */ /* 0x000fca0003fcf008 */
[----:B------:R-:W-:-:S04]  /*7160*/  @!UP0 UIADD3 UR10, UP3, UPT, UR32, UR12, URZ ;  /* 0x0000000c200a8290 */ /* 0x000fc8000ff7e0ff */
[----:B------:R-:W-:Y:S02]  /*7170*/  @!UP0 UIADD3.X UR11, UPT, UPT, UR33, UR13, URZ, UP3, !UPT ;  /* 0x0000000d210b8290 */ /* 0x000fe40009ffe4ff */
[----:B------:R-:W-:-:S04]  /*7180*/  IMAD.U32 R42, RZ, RZ, UR10 ;  /* 0x0000000aff2a7e24 */ /* 0x000fc8000f8e00ff */
[----:B------:R-:W-:-:S05]  /*7190*/  IMAD.U32 R43, RZ, RZ, UR11 ;  /* 0x0000000bff2b7e24 */ /* 0x000fca000f8e00ff */
[----:B------:R2:W-:Y:S02]  /*71a0*/  @!P6 STG.E desc[UR34][R42.64], R41 ;  /* 0x000000292a00e986 */ /* 0x0005e4000c101922 */
.L_x_1327:
[----:B------:R-:W-:Y:S05]  /*71b0*/  BSYNC.RECONVERGENT B0 ;  /* 0x0000000000007941 */ /* 0x000fea0003800200 */
.L_x_1326:
        /* <DEDUP_REMOVED lines=8> */
[----:B------:R-:W-:Y:S01]  /*7240*/  UIADD3 UR14, UP3, UPT, UR14, UR40, URZ ;  /* 0x000000280e0e7290 */ /* 0x000fe2000ff7e0ff */
[----:B------:R-:W-:Y:S01]  /*7250*/  MOV R41, UR48 ;  /* 0x0000003000297c02 */ /* 0x000fe20008000f00 */
[----:B------:R-:W-:Y:S01]  /*7260*/  ULEA UR12, UP4, UR44, UR12, 0x2 ;  /* 0x0000000c2c0c7291 */ /* 0x000fe2000f8810ff */
[----:B------:R-:W-:Y:S01]  /*7270*/  IADD3.X R85, PT, PT, R85, UR47, RZ, P6, !PT ;  /* 0x0000002f55557c10 */ /* 0x000fe2000b7fe4ff */
[----:B------:R-:W-:Y:S01]  /*7280*/  FFMA.FTZ R31, R116, R135, R31 ;  /* 0x00000087741f7223 */ /* 0x000fe2000001001f */
        /* <DEDUP_REMOVED lines=19> */
.L_x_1321:
[----:B------:R-:W1:Y:S01]  /*73c0*/  LDCU.128 UR12, c[0x0][0x430] ;  /* 0x00008600ff0c77ac */ /* 0x000e620008000c00 */
[C---:B------:R-:W-:Y:S01]  /*73d0*/  IMAD.SHL.U32 R0, R112.reuse, 0x10, RZ ;  /* 0x0000001070007824 */ /* 0x040fe200078e00ff */
[----:B------:R-:W-:Y:S01]  /*73e0*/  BAR.SYNC.DEFER_BLOCKING 0x0 ;  /* 0x0000000000007b1d */ /* 0x000fe20000010000 */
[----:B------:R-:W-:Y:S02]  /*73f0*/  P2R R42, PR, RZ, 0x8 ;  /* 0x00000008ff2a7803 */ /* 0x000fe40000000000 */
[----:B------:R-:W-:Y:S02]  /*7400*/  ISETP.NE.AND P3, PT, R112, RZ, PT ;  /* 0x000000ff7000720c */ /* 0x000fe40003f65270 */
[----:B------:R-:W-:Y:S01]  /*7410*/  LOP3.LUT R3, R0, 0x3e00, RZ, 0xc0, !PT ;  /* 0x00003e0000037812 */ /* 0x000fe200078ec0ff */
[----:B------:R-:W-:Y:S01]  /*7420*/  UMOV UR10, UR8 ;  /* 0x00000008000a7c82 */ /* 0x000fe20008000000 */
[----:B------:R-:W-:Y:S01]  /*7430*/  UMOV UR11, URZ ;  /* 0x000000ff000b7c82 */ /* 0x000fe20008000000 */
[----:B------:R-:W-:-:S02]  /*7440*/  P2R R44, PR, RZ, 0x1 ;  /* 0x00000001ff2c7803 */ /* 0x000fc40000000000 */
[----:B------:R-:W-:Y:S02]  /*7450*/  LOP3.LUT R0, R3, 0x1f, R112, 0xf8, !PT ;  /* 0x0000001f03007812 */ /* 0x000fe400078ef870 */
[----:B------:R-:W-:Y:S02]  /*7460*/  P2R R46, PR, RZ, 0x2 ;  /* 0x00000002ff2e7803 */ /* 0x000fe40000000000 */
[C---:B------:R-:W-:Y:S01]  /*7470*/  LOP3.LUT R10, R0.reuse, 0x120, RZ, 0xfc, !PT ;  /* 0x00000120000a7812 */ /* 0x040fe200078efcff */
[----:B-1----:R-:W-:Y:S01]  /*7480*/  UIMAD.WIDE.U32 UR16, UR22, UR12, UR10 ;  /* 0x0000000c161072a5 */ /* 0x002fe2000f8e000a */
[C---:B------:R-:W-:Y:S02]  /*7490*/  LOP3.LUT R12, R0.reuse, 0x80, RZ, 0xfc, !PT ;  /* 0x00000080000c7812 */ /* 0x040fe400078efcff */
[C---:B------:R-:W-:Y:S01]  /*74a0*/  LOP3.LUT R14, R0.reuse, 0xe0, RZ, 0xfc, !PT ;  /* 0x000000e0000e7812 */ /* 0x040fe200078efcff */
[----:B------:R-:W-:Y:S01]  /*74b0*/  UIMAD UR13, UR22, UR13, UR17 ;  /* 0x0000000d160d72a4 */ /* 0x000fe2000f8e0211 */
[----:B------:R-:W-:-:S02]  /*74c0*/  LOP3.LUT R16, R0, 0x140, RZ, 0xfc, !PT ;  /* 0x0000014000107812 */ /* 0x000fc400078efcff */
[----:B------:R-:W-:Y:S01]  /*74d0*/  UMOV UR12, UR16 ;  /* 0x00000010000c7c82 */ /* 0x000fe20008000000 */
[----:B------:R-:W-:Y:S01]  /*74e0*/  STS [R68], R33 ;  /* 0x0000002144007388 */ /* 0x000fe20000000800 */
[----:B------:R-:W-:Y:S01]  /*74f0*/  UIMAD.WIDE.U32 UR12, UR39, UR14, UR12 ;  /* 0x0000000e270c72a5 */ /* 0x000fe2000f8e000c */
[----:B------:R-:W-:Y:S02]  /*7500*/  LOP3.LUT P0, RZ, R2, 0x40, RZ, 0xc0, !PT ;  /* 0x0000004002ff7812 */ /* 0x000fe4000780c0ff */
[----:B------:R-:W-:Y:S01]  /*7510*/  STS [R69+0x4], R32 ;  /* 0x0000042045007388 */ /* 0x000fe20000000800 */
[----:B------:R-:W-:Y:S01]  /*7520*/  UIMAD UR15, UR39, UR15, UR13 ;  /* 0x0000000f270f72a4 */ /* 0x000fe2000f8e020d */
[----:B------:R-:W-:Y:S02]  /*7530*/  P2R R48, PR, RZ, 0x4 ;  /* 0x00000004ff307803 */ /* 0x000fe40000000000 */
[----:B------:R-:W-:Y:S01]  /*7540*/  IADD3 R4, P6, PT, R0, UR12, RZ ;  /* 0x0000000c00047c10 */ /* 0x000fe2000ffde0ff */
[----:B------:R-:W-:Y:S01]  /*7550*/  STS [R66+0x8], R31 ;  /* 0x0000081f42007388 */ /* 0x000fe20000000800 */
[----:B------:R-:W-:-:S02]  /*7560*/  LOP3.LUT P1, RZ, R2, 0x20, RZ, 0xc0, !PT ;  /* 0x0000002002ff7812 */ /* 0x000fc4000782c0ff */
[----:B------:R-:W-:Y:S01]  /*7570*/  P2R R50, PR, RZ, 0x10 ;  /* 0x00000010ff327803 */ /* 0x000fe20000000000 */
[----:B------:R-:W-:Y:S01]  /*7580*/  IMAD.X R5, RZ, RZ, UR15, P6 ;  /* 0x0000000fff057e24 */ /* 0x000fe2000b0e06ff */
[----:B------:R-:W-:Y:S01]  /*7590*/  STS [R67+0xc], R30 ;  /* 0x00000c1e43007388 */ /* 0x000fe20000000800 */
[C---:B------:R-:W-:Y:S01]  /*75a0*/  LOP3.LUT P2, RZ, R2.reuse, 0x10, RZ, 0xc0, !PT ;  /* 0x0000001002ff7812 */ /* 0x040fe2000784c0ff */
[----:B------:R-:W1:Y:S01]  /*75b0*/  LDCU.128 UR12, c[0x0][0x420] ;  /* 0x00008400ff0c77ac */ /* 0x000e620008000c00 */
[----:B------:R-:W-:Y:S01]  /*75c0*/  P2R R52, PR, RZ, 0x20 ;  /* 0x00000020ff347803 */ /* 0x000fe20000000000 */
[----:B------:R-:W-:Y:S01]  /*75d0*/  STS [R64+0x10], R29 ;  /* 0x0000101d40007388 */ /* 0x000fe20000000800 */
[C---:B------:R-:W-:Y:S02]  /*75e0*/  LOP3.LUT P4, RZ, R2.reuse, 0x8, RZ, 0xc0, !PT ;  /* 0x0000000802ff7812 */ /* 0x040fe4000788c0ff */
[----:B------:R-:W-:Y:S01]  /*75f0*/  LOP3.LUT P5, RZ, R2, 0x4, RZ, 0xc0, !PT ;  /* 0x0000000402ff7812 */ /* 0x000fe200078ac0ff */
        /* <DEDUP_REMOVED lines=18> */
[----:B------:R-:W-:Y:S04]  /*7720*/  STS [R54+0x38], R19 ;  /* 0x0000381336007388 */ /* 0x000fe80000000800 */
[----:B------:R-:W-:Y:S01]  /*7730*/  STS [R55+0x3c], R18 ;  /* 0x00003c1237007388 */ /* 0x000fe20000000800 */
[----:B------:R-:W-:-:S03]  /*7740*/  NOP ;  /* 0x0000000000007918 */ /* 0x000fc60000000000 */
[----:B------:R-:W-:Y:S01]  /*7750*/  LDS R11, [R93] ;  /* 0x000000005d0b7984 */ /* 0x000fe20000000800 */
[----:B--2---:R-:W-:-:S03]  /*7760*/  LEA R6, P6, R4, UR12, 0x2 ;  /* 0x0000000c04067c11 */ /* 0x004fc6000f8c10ff */
[----:B------:R-:W-:Y:S01]  /*7770*/  LDS R17, [R92+0x80] ;  /* 0x000080005c117984 */ /* 0x000fe20000000800 */
[----:B------:R-:W-:Y:S01]  /*7780*/  LEA.HI.X R7, R4, UR13, R5, 0x2, P6 ;  /* 0x0000000d04077c11 */ /* 0x000fe2000b0f1405 */
[----:B------:R-:W2:Y:S02]  /*7790*/  LDCU.64 UR12, c[0x0][0x4b8] ;  /* 0x00009700ff0c77ac */ /* 0x000ea40008000a00 */
[----:B------:R-:W-:Y:S04]  /*77a0*/  LDS R15, [R89+0x100] ;  /* 0x00010000590f7984 */ /* 0x000fe80000000800 */
[----:B------:R-:W-:Y:S04]  /*77b0*/  LDS R35, [R88+0x180] ;  /* 0x0001800058237984 */ /* 0x000fe80000000800 */
[----:B------:R-:W-:Y:S04]  /*77c0*/  LDS R37, [R81+0x200] ;  /* 0x0002000051257984 */ /* 0x000fe80000000800 */
[----:B------:R-:W-:Y:S01]  /*77d0*/  LDS R13, [R80+0x280] ;  /* 0x00028000500d7984 */ /* 0x000fe20000000800 */
[----:B--2---:R-:W-:-:S03]  /*77e0*/  LEA R4, P6, R3, UR12, 0x2 ;  /* 0x0000000c03047c11 */ /* 0x004fc6000f8c10ff */
[----:B------:R-:W-:Y:S01]  /*77f0*/  LDS R39, [R79+0x300] ;  /* 0x000300004f277984 */ /* 0x000fe20000000800 */
[----:B------:R-:W-:Y:S01]  /*7800*/  LEA.HI.X R5, R3, UR13, R8, 0x2, P6 ;  /* 0x0000000d03057c11 */ /* 0x000fe2000b0f1408 */
[----:B------:R-:W-:Y:S02]  /*7810*/  IMAD.U32 R3, RZ, RZ, UR38 ;  /* 0x00000026ff037e24 */ /* 0x000fe4000f8e00ff */
[----:B------:R-:W-:Y:S01]  /*7820*/  LDS R41, [R78+0x380] ;  /* 0x000380004e297984 */ /* 0x000fe20000000800 */
[----:B------:R-:W-:Y:S01]  /*7830*/  LOP3.LUT R8, R0, 0x100, RZ, 0xfc, !PT ;  /* 0x0000010000087812 */ /* 0x000fe200078efcff */
        /* <DEDUP_REMOVED lines=13> */
[----:B------:R-:W-:Y:S02]  /*7910*/  LOP3.LUT P3, RZ, R2, 0x100, RZ, 0xc0, !PT ;  /* 0x0000010002ff7812 */ /* 0x000fe4000786c0ff */
[----:B---3--:R-:W-:Y:S02]  /*7920*/  LOP3.LUT R3, R0, 0xa0, RZ, 0xfc, !PT ;  /* 0x000000a000037812 */ /* 0x008fe400078efcff */
[----:B------:R-:W-:Y:S02]  /*7930*/  P2R R38, PR, RZ, 0x8 ;  /* 0x00000008ff267803 */ /* 0x000fe40000000000 */
[----:B------:R-:W-:-:S04]  /*7940*/  LOP3.LUT P3, RZ, R2, 0x200, RZ, 0xc0, !PT ;  /* 0x0000020002ff7812 */ /* 0x000fc8000786c0ff */
[----:B------:R-:W-:Y:S02]  /*7950*/  P2R R36, PR, RZ, 0x8 ;  /* 0x00000008ff247803 */ /* 0x000fe40000000000 */
[----:B------:R-:W-:Y:S01]  /*7960*/  LOP3.LUT P3, RZ, R2, 0x400, RZ, 0xc0, !PT ;  /* 0x0000040002ff7812 */ /* 0x000fe2000786c0ff */
[----:B------:R-:W3:Y:S02]  /*7970*/  LDS R34, [UR45+0x1080] ;  /* 0x0010802dff227984 */ /* 0x000ee40008000800 */
[----:B---3--:R-:W-:-:S13]  /*7980*/  ISETP.GE.AND P6, PT, R111, R34, PT ;  /* 0x000000226f00720c */ /* 0x008fda0003fc6270 */
[----:B------:R3:W-:Y:S01]  /*7990*/  @!P6 STG.E desc[UR34][R6.64+0x580], R9 ;  /* 0x000580090600e986 */ /* 0x0007e2000c101922 */
[----:B------:R-:W-:Y:S02]  /*79a0*/  ISETP.GE.AND P6, PT, R110, R34, PT ;  /* 0x000000226e00720c */ /* 0x000fe40003fc6270 */
[----:B---3--:R-:W-:-:S11]  /*79b0*/  LOP3.LUT R9, R0, 0x40, RZ, 0xfc, !PT ;  /* 0x0000004000097812 */ /* 0x008fd600078efcff */
[----:B------:R-:W-:Y:S01]  /*79c0*/  @!P6 STG.E desc[UR34][R6.64+0x600], R49 ;  /* 0x000600310600e986 */ /* 0x000fe2000c101922 */
[----:B------:R-:W-:-:S13]  /*79d0*/  ISETP.GE.AND P6, PT, R109, R34, PT ;  /* 0x000000226d00720c */ /* 0x000fda0003fc6270 */
[----:B------:R-:W-:Y:S01]  /*79e0*/  @!P6 STG.E desc[UR34][R6.64+0x680], R51 ;  /* 0x000680330600e986 */ /* 0x000fe2000c101922 */
[----:B------:R-:W-:-:S13]  /*79f0*/  ISETP.GE.AND P6, PT, R108, R34, PT ;  /* 0x000000226c00720c */ /* 0x000fda0003fc6270 */
[----:B------:R-:W-:Y:S01]  /*7a00*/  @!P6 STG.E desc[UR34][R6.64+0x700], R53 ;  /* 0x000700350600e986 */ /* 0x000fe2000c101922 */
[----:B------:R-:W-:-:S13]  /*7a10*/  ISETP.GE.AND P6, PT, R0, R34, PT ;  /* 0x000000220000720c */ /* 0x000fda0003fc6270 */
[----:B------:R3:W-:Y:S01]  /*7a20*/  @!P6 STG.E desc[UR34][R6.64], R11 ;  /* 0x0000000b0600e986 */ /* 0x0007e2000c101922 */
[----:B------:R-:W-:Y:S02]  /*7a30*/  ISETP.GE.AND P6, PT, R3, R34, PT ;  /* 0x000000220300720c */ /* 0x000fe40003fc6270 */
[----:B---3--:R-:W-:-:S11]  /*7a40*/  LOP3.LUT R11, R0, 0xc0, RZ, 0xfc, !PT ;  /* 0x000000c0000b7812 */ /* 0x008fd600078efcff */
[----:B------:R3:W-:Y:S01]  /*7a50*/  @!P6 STG.E desc[UR34][R6.64+0x280], R13 ;  /* 0x0002800d0600e986 */ /* 0x0007e2000c101922 */
[----:B------:R-:W-:Y:S02]  /*7a60*/  ISETP.GE.AND P6, PT, R8, R34, PT ;  /* 0x000000220800720c */ /* 0x000fe40003fc6270 */
[----:B---3--:R-:W-:-:S11]  /*7a70*/  LOP3.LUT R13, R0, 0x60, RZ, 0xfc, !PT ;  /* 0x00000060000d7812 */ /* 0x008fd600078efcff */
[----:B------:R-:W-:Y:S01]  /*7a80*/  @!P6 STG.E desc[UR34][R6.64+0x400], R43 ;  /* 0x0004002b0600e986 */ /* 0x000fe2000c101922 */
[----:B------:R-:W-:-:S13]  /*7a90*/  ISETP.GE.AND P6, PT, R9, R34, PT ;  /* 0x000000220900720c */ /* 0x000fda0003fc6270 */
        /* <DEDUP_REMOVED lines=10> */
[----:B------:R-:W-:-:S13]  /*7b40*/  ISETP.GE.AND P6, PT, R14, R34, PT ;  /* 0x000000220e00720c */ /* 0x000fda0003fc6270 */
[----:B------:R-:W-:Y:S01]  /*7b50*/  @!P6 STG.E desc[UR34][R6.64+0x380], R41 ;  /* 0x000380290600e986 */ /* 0x000fe2000c101922 */
[----:B------:R-:W-:-:S13]  /*7b60*/  ISETP.GE.AND P6, PT, R15, R34, PT ;  /* 0x000000220f00720c */ /* 0x000fda0003fc6270 */
[----:B------:R4:W-:Y:S01]  /*7b70*/  @!P6 STG.E desc[UR34][R6.64+0x80], R17 ;  /* 0x000080110600e986 */ /* 0x0009e2000c101922 */
[----:B------:R-:W-:-:S13]  /*7b80*/  ISETP.GE.AND P6, PT, R16, R34, PT ;  /* 0x000000221000720c */ /* 0x000fda0003fc6270 */
[----:B------:R-:W-:Y:S01]  /*7b90*/  @!P6 STG.E desc[UR34][R6.64+0x500], R47 ;  /* 0x0005002f0600e986 */ /* 0x000fe2000c101922 */
[----:B------:R-:W-:Y:S02]  /*7ba0*/  ISETP.GE.AND P6, PT, R107, R34, PT ;  /* 0x000000226b00720c */ /* 0x000fe40003fc6270 */
[----:B---3--:R-:W-:-:S11]  /*7bb0*/  CS2R R34, SRZ ;  /* 0x0000000000227805 */ /* 0x008fd6000001ff00 */
[----:B------:R3:W-:Y:S01]  /*7bc0*/  @!P6 STG.E desc[UR34][R6.64+0x780], R83 ;  /* 0x000780530600e986 */ /* 0x0007e2000c101922 */
[----:B----4-:R-:W-:Y:S01]  /*7bd0*/  HFMA2 R17, -RZ, RZ, 0, 0 ;  /* 0x00000000ff117431 */ /* 0x010fe200000001ff */
[----:B------:R-:W-:Y:S01]  /*7be0*/  LOP3.LUT P6, RZ, R2, 0x2, RZ, 0xc0, !PT ;  /* 0x0000000202ff7812 */ /* 0x000fe200078cc0ff */
[----:B------:R-:W-:Y:S06]  /*7bf0*/  BAR.SYNC.DEFER_BLOCKING 0x0 ;  /* 0x0000000000007b1d */ /* 0x000fec0000010000 */
[----:B------:R-:W4:Y:S01]  /*7c00*/  @!P3 LDG.E R34, desc[UR34][R4.64] ;  /* 0x000000220422b981 */ /* 0x000f22000c1e1900 */
[----:B------:R-:W-:-:S02]  /*7c10*/  ISETP.NE.AND P3, PT, R36, RZ, PT ;  /* 0x000000ff2400720c */ /* 0x000fc40003f65270 */
[----:B------:R-:W-:Y:S02]  /*7c20*/  CS2R R36, SRZ ;  /* 0x0000000000247805 */ /* 0x000fe4000001ff00 */
[----:B---3--:R-:W-:-:S04]  /*7c30*/  CS2R R6, SRZ ;  /* 0x0000000000067805 */ /* 0x008fc8000001ff00 */
[----:B------:R-:W3:Y:S05]  /*7c40*/  @!P4 LDG.E R37, desc[UR34][R4.64+0x380] ;  /* 0x000380220425c981 */ /* 0x000eea000c1e1900 */
[----:B------:R-:W5:Y:S01]  /*7c50*/  @!P3 LDG.E R35, desc[UR34][R4.64+0x80] ;  /* 0x000080220423b981 */ /* 0x000f62000c1e1900 */
[----:B------:R-:W-:Y:S02]  /*7c60*/  ISETP.NE.AND P3, PT, R38, RZ, PT ;  /* 0x000000ff2600720c */ /* 0x000fe40003f65270 */
[----:B------:R-:W-:Y:S01]  /*7c70*/  CS2R R38, SRZ ;  /* 0x0000000000267805 */ /* 0x000fe2000001ff00 */
[----:B------:R-:W3:Y:S04]  /*7c80*/  @!P1 LDG.E R7, desc[UR34][R4.64+0x280] ;  /* 0x0002802204079981 */ /* 0x000ee8000c1e1900 */
[----:B------:R-:W3:Y:S06]  /*7c90*/  @!P2 LDG.E R6, desc[UR34][R4.64+0x300] ;  /* 0x000300220406a981 */ /* 0x000eec000c1e1900 */
[----:B------:R-:W3:Y:S01]  /*7ca0*/  @!P3 LDG.E R36, desc[UR34][R4.64+0x100] ;  /* 0x000100220424b981 */ /* 0x000ee2000c1e1900 */
[----:B------:R-:W-:-:S02]  /*7cb0*/  ISETP.NE.AND P3, PT, R40, RZ, PT ;  /* 0x000000ff2800720c */ /* 0x000fc40003f65270 */
[----:B------:R-:W-:Y:S01]  /*7cc0*/  CS2R R40, SRZ ;  /* 0x0000000000287805 */ /* 0x000fe2000001ff00 */
[----:B------:R-:W3:Y:S01]  /*7cd0*/  @!P0 LDG.E R38, desc[UR34][R4.64+0x200] ;  /* 0x0002002204268981 */ /* 0x000ee2000c1e1900 */
[----:B------:R-:W-:Y:S02]  /*7ce0*/  ISETP.NE.AND P0, PT, R44, RZ, PT ;  /* 0x000000ff2c00720c */ /* 0x000fe40003f05270 */
[----:B------:R-:W-:Y:S02]  /*7cf0*/  ISETP.NE.AND P1, PT, R46, RZ, PT ;  /* 0x000000ff2e00720c */ /* 0x000fe40003f25270 */
[----:B------:R-:W3:Y:S01]  /*7d00*/  @!P5 LDG.E R40, desc[UR34][R4.64+0x400] ;  /* 0x000400220428d981 */ /* 0x000ee2000c1e1900 */
[----:B------:R-:W-:Y:S02]  /*7d10*/  ISETP.NE.AND P2, PT, R48, RZ, PT ;  /* 0x000000ff3000720c */ /* 0x000fe40003f45270 */
[----:B------:R-:W-:Y:S01]  /*7d20*/  ISETP.NE.AND P4, PT, R50, RZ, PT ;  /* 0x000000ff3200720c */ /* 0x000fe20003f85270 */
[----:B------:R-:W3:Y:S04]  /*7d30*/  @!P6 LDG.E R39, desc[UR34][R4.64+0x480] ;  /* 0x000480220427e981 */ /* 0x000ee8000c1e1900 */
[----:B------:R-:W3:Y:S01]  /*7d40*/  @!P3 LDG.E R17, desc[UR34][R4.64+0x180] ;  /* 0x000180220411b981 */ /* 0x000ee2000c1e1900 */
[----:B------:R-:W-:-:S02]  /*7d50*/  ISETP.NE.AND P3, PT, R42, RZ, PT ;  /* 0x000000ff2a00720c */ /* 0x000fc40003f65270 */
[----:B------:R-:W-:Y:S02]  /*7d60*/  ISETP.NE.AND P5, PT, R52, RZ, PT ;  /* 0x000000ff3400720c */ /* 0x000fe40003fa5270 */
[----:B------:R-:W-:Y:S02]  /*7d70*/  CS2R R42, SRZ ;  /* 0x00000000002a7805 */ /* 0x000fe4000001ff00 */
[----:B------:R-:W-:Y:S01]  /*7d80*/  CS2R R44, SRZ ;  /* 0x00000000002c7805 */ /* 0x000fe2000001ff00 */
[----:B------:R-:W-:Y:S01]  /*7d90*/  IMAD.MOV.U32 R46, RZ, RZ, RZ ;  /* 0x000000ffff2e7224 */ /* 0x000fe200078e00ff */
        /* <DEDUP_REMOVED lines=8> */
[----:B------:R-:W-:-:S04]  /*7e20*/  UIMAD UR11, UR22, UR13, UR11 ;  /* 0x0000000d160b72a4 */ /* 0x000fc8000f8e020b */
[----:B------:R-:W-:Y:S01]  /*7e30*/  UIMAD.WIDE.U32 UR10, UR39, UR14, UR10 ;  /* 0x0000000e270a72a5 */ /* 0x000fe2000f8e000a */
[----:B----4-:R-:W-:Y:S04]  /*7e40*/  STS [R93], R34 ;  /* 0x000000225d007388 */ /* 0x010fe80000000800 */
        /* <DEDUP_REMOVED lines=33> */
[----:B------:R5:W3:Y:S03]  /*8060*/  MUFU.EX2 R45, R4 ;  /* 0x00000004002d7308 */ /* 0x000ae60000000800 */
[----:B----4-:R-:W4:Y:S04]  /*8070*/  LDS R5, [R54+0x38] ;  /* 0x0000380036057984 */ /* 0x010f280000000800 */
[----:B-----5:R-:W5:Y:S01]  /*8080*/  LDS R4, [R55+0x3c] ;  /* 0x00003c0037047984 */ /* 0x020f620000000800 */
[----:B------:R-:W-:Y:S01]  /*8090*/  FMUL.FTZ R47, R35, -1.4426950216293334961 ;  /* 0xbfb8aa3b232f7820 */ /* 0x000fe20000410000 */
[----:B------:R-:W-:Y:S01]  /*80a0*/  FMUL.FTZ R49, R37, -1.4426950216293334961 ;  /* 0xbfb8aa3b25317820 */ /* 0x000fe20000410000 */
[----:B0-----:R-:W-:-:S04]  /*80b0*/  FMUL.FTZ R48, R36, -1.4426950216293334961 ;  /* 0xbfb8aa3b24307820 */ /* 0x001fc80000410000 */
[----:B------:R-:W0:Y:S01]  /*80c0*/  MUFU.EX2 R47, R47 ;  /* 0x0000002f002f7308 */ /* 0x000e220000000800 */
[----:B-1----:R-:W-:Y:S01]  /*80d0*/  FMUL.FTZ R50, R38, -1.4426950216293334961 ;  /* 0xbfb8aa3b26327820 */ /* 0x002fe20000410000 */
[----:B------:R-:W-:Y:S01]  /*80e0*/  FMUL.FTZ R51, R39, -1.4426950216293334961 ;  /* 0xbfb8aa3b27337820 */ /* 0x000fe20000410000 */
[----:B------:R-:W-:Y:S01]  /*80f0*/  FMUL.FTZ R52, R40, -1.4426950216293334961 ;  /* 0xbfb8aa3b28347820 */ /* 0x000fe20000410000 */
[----:B------:R-:W-:-:S04]  /*8100*/  FMUL.FTZ R53, R41, -1.4426950216293334961 ;  /* 0xbfb8aa3b29357820 */ /* 0x000fc80000410000 */
[----:B------:R-:W1:Y:S01]  /*8110*/  MUFU.EX2 R49, R49 ;  /* 0x0000003100317308 */ /* 0x000e620000000800 */
[----:B------:R-:W-:Y:S01]  /*8120*/  FMUL.FTZ R82, R42, -1.4426950216293334961 ;  /* 0xbfb8aa3b2a527820 */ /* 0x000fe20000410000 */
[----:B--2---:R-:W-:-:S06]  /*8130*/  FMUL.FTZ R83, R43, -1.4426950216293334961 ;  /* 0xbfb8aa3b2b537820 */ /* 0x004fcc0000410000 */
[----:B------:R-:W2:Y:S01]  /*8140*/  MUFU.EX2 R48, R48 ;  /* 0x0000003000307308 */ /* 0x000ea20000000800 */
[----:B---3--:R-:W-:Y:S01]  /*8150*/  FMUL.FTZ R84, R44, -1.4426950216293334961 ;  /* 0xbfb8aa3b2c547820 */ /* 0x008fe20000410000 */
[----:B------:R-:W-:Y:S01]  /*8160*/  FADD.FTZ R45, R45, 1 ;  /* 0x3f8000002d2d7421 */ /* 0x000fe20000010000 */
[----:B------:R-:W-:Y:S01]  /*8170*/  FMUL.FTZ R85, R7, -1.4426950216293334961 ;  /* 0xbfb8aa3b07557820 */ /* 0x000fe20000410000 */
[----:B------:R-:W-:-:S04]  /*8180*/  FADD.FTZ R46, R46, 1 ;  /* 0x3f8000002e2e7421 */ /* 0x000fc80000010000 */
[----:B------:R-:W3:Y:S01]  /*8190*/  MUFU.EX2 R50, R50 ;  /* 0x0000003200327308 */ /* 0x000ee20000000800 */
[----:B------:R-:W-:Y:S01]  /*81a0*/  FMUL.FTZ R86, R6, -1.4426950216293334961 ;  /* 0xbfb8aa3b06567820 */ /* 0x000fe20000410000 */
[----:B0-----:R-:W-:Y:S01]  /*81b0*/  FADD.FTZ R47, R47, 1 ;  /* 0x3f8000002f2f7421 */ /* 0x001fe20000010000 */
[----:B----4-:R-:W-:-:S05]  /*81c0*/  FMUL.FTZ R87, R5, -1.4426950216293334961 ;  /* 0xbfb8aa3b05577820 */ /* 0x010fca0000410000 */
[----:B------:R-:W0:Y:S01]  /*81d0*/  MUFU.EX2 R51, R51 ;  /* 0x0000003300337308 */ /* 0x000e220000000800 */
[----:B-----5:R-:W-:-:S07]  /*81e0*/  FMUL.FTZ R90, R4, -1.4426950216293334961 ;  /* 0xbfb8aa3b045a7820 */ /* 0x020fce0000410000 */
[----:B------:R-:W4:Y:S01]  /*81f0*/  MUFU.EX2 R52, R52 ;  /* 0x0000003400347308 */ /* 0x000f220000000800 */
[----:B-1----:R-:W-:-:S07]  /*8200*/  FADD.FTZ R49, R49, 1 ;  /* 0x3f80000031317421 */ /* 0x002fce0000010000 */
[----:B------:R-:W1:Y:S08]  /*8210*/  MUFU.EX2 R53, R53 ;  /* 0x0000003500357308 */ /* 0x000e700000000800 */
[----:B------:R-:W5:Y:S08]  /*8220*/  MUFU.EX2 R82, R82 ;  /* 0x0000005200527308 */ /* 0x000f700000000800 */
[----:B------:R-:W5:Y:S01]  /*8230*/  MUFU.EX2 R83, R83 ;  /* 0x0000005300537308 */ /* 0x000f620000000800 */
[----:B--2---:R-:W-:-:S07]  /*8240*/  FADD.FTZ R48, R48, 1 ;  /* 0x3f80000030307421 */ /* 0x004fce0000010000 */
[----:B------:R-:W2:Y:S08]  /*8250*/  MUFU.EX2 R84, R84 ;  /* 0x0000005400547308 */ /* 0x000eb00000000800 */
[----:B------:R-:W2:Y:S08]  /*8260*/  MUFU.RCP R94, R45 ;  /* 0x0000002d005e7308 */ /* 0x000eb00000001000 */
[----:B------:R-:W2:Y:S08]  /*8270*/  MUFU.EX2 R85, R85 ;  /* 0x0000005500557308 */ /* 0x000eb00000000800 */
[----:B------:R2:W2:Y:S08]  /*8280*/  MUFU.RCP R91, R46 ;  /* 0x0000002e005b7308 */ /* 0x0004b00000001000 */
[----:B------:R-:W2:Y:S08]  /*8290*/  MUFU.EX2 R86, R86 ;  /* 0x0000005600567308 */ /* 0x000eb00000000800 */
[----:B------:R-:W2:Y:S01]  /*82a0*/  MUFU.RCP R96, R47 ;  /* 0x0000002f00607308 */ /* 0x000ea20000001000 */
[----:B---3--:R-:W-:-:S07]  /*82b0*/  FADD.FTZ R50, R50, 1 ;  /* 0x3f80000032327421 */ /* 0x008fce0000010000 */
[----:B------:R-:W3:Y:S01]  /*82c0*/  MUFU.EX2 R87, R87 ;  /* 0x0000005700577308 */ /* 0x000ee20000000800 */
[----:B0-----:R-:W-:-:S07]  /*82d0*/  FADD.FTZ R51, R51, 1 ;  /* 0x3f80000033337421 */ /* 0x001fce0000010000 */
[----:B------:R-:W0:Y:S01]  /*82e0*/  MUFU.EX2 R90, R90 ;  /* 0x0000005a005a7308 */ /* 0x000e220000000800 */
[----:B----4-:R-:W-:Y:S01]  /*82f0*/  FADD.FTZ R52, R52, 1 ;  /* 0x3f80000034347421 */ /* 0x010fe20000010000 */
[----:B-1----:R-:W-:-:S06]  /*8300*/  FADD.FTZ R53, R53, 1 ;  /* 0x3f80000035357421 */ /* 0x002fcc0000010000 */
[----:B------:R-:W1:Y:S01]  /*8310*/  MUFU.RCP R98, R49 ;  /* 0x0000003100627308 */ /* 0x000e620000001000 */
[----:B-----5:R-:W-:Y:S01]  /*8320*/  FADD.FTZ R82, R82, 1 ;  /* 0x3f80000052527421 */ /* 0x020fe20000010000 */
[----:B------:R-:W-:-:S06]  /*8330*/  FADD.FTZ R83, R83, 1 ;  /* 0x3f80000053537421 */ /* 0x000fcc0000010000 */
[----:B------:R-:W4:Y:S01]  /*8340*/  MUFU.RCP R95, R48 ;  /* 0x00000030005f7308 */ /* 0x000f220000001000 */
[----:B--2---:R-:W-:Y:S01]  /*8350*/  FADD.FTZ R84, R84, 1 ;  /* 0x3f80000054547421 */ /* 0x004fe20000010000 */
[----:B------:R-:W-:Y:S01]  /*8360*/  FMUL.FTZ R46, R17, R94 ;  /* 0x0000005e112e7220 */ /* 0x000fe20000410000 */
[----:B------:R-:W-:Y:S01]  /*8370*/  FADD.FTZ R85, R85, 1 ;  /* 0x3f80000055557421 */ /* 0x000fe20000010000 */
[----:B------:R-:W-:-:S04]  /*8380*/  FMUL.FTZ R17, R34, R91 ;  /* 0x0000005b22117220 */ /* 0x000fc80000410000 */
[----:B------:R-:W2:Y:S01]  /*8390*/  MUFU.RCP R97, R50 ;  /* 0x0000003200617308 */ /* 0x000ea20000001000 */
[----:B------:R-:W-:Y:S01]  /*83a0*/  FADD.FTZ R86, R86, 1 ;  /* 0x3f80000056567421 */ /* 0x000fe20000010000 */
[----:B------:R-:W-:Y:S01]  /*83b0*/  FMUL.FTZ R34, R35, R96 ;  /* 0x0000006023227220 */ /* 0x000fe20000410000 */
[----:B---3--:R-:W-:-:S05]  /*83c0*/  FADD.FTZ R87, R87, 1 ;  /* 0x3f80000057577421 */ /* 0x008fca0000010000 */
[----:B------:R-:W3:Y:S01]  /*83d0*/  MUFU.RCP R100, R51 ;  /* 0x0000003300647308 */ /* 0x000ee20000001000 */
[----:B0-----:R-:W-:-:S07]  /*83e0*/  FADD.FTZ R90, R90, 1 ;  /* 0x3f8000005a5a7421 */ /* 0x001fce0000010000 */
[----:B------:R-:W0:Y:S01]  /*83f0*/  MUFU.RCP R45, R52 ;  /* 0x00000034002d7308 */ /* 0x000e220000001000 */
[----:B------:R-:W-:Y:S01]  /*8400*/  FMUL.FTZ R33, R46, R33 ;  /* 0x000000212e217220 */ /* 0x000fe20000410000 */
[----:B------:R-:W-:Y:S06]  /*8410*/  BAR.SYNC.DEFER_BLOCKING 0x0 ;  /* 0x0000000000007b1d */ /* 0x000fec0000010000 */
[----:B------:R-:W5:Y:S01]  /*8420*/  MUFU.RCP R102, R53 ;  /* 0x0000003500667308 */ /* 0x000f620000001000 */
[----:B------:R-:W-:Y:S01]  /*8430*/  FMUL.FTZ R31, R34, R31 ;  /* 0x0000001f221f7220 */ /* 0x000fe20000410000 */
[----:B-1----:R-:W-:-:S06]  /*8440*/  FMUL.FTZ R34, R37, R98 ;  /* 0x0000006225227220 */ /* 0x002fcc0000410000 */
[----:B------:R-:W1:Y:S08]  /*8450*/  MUFU.RCP R47, R82 ;  /* 0x00000052002f7308 */ /* 0x000e700000001000 */
[----:B------:R-:W1:Y:S01]  /*8460*/  MUFU.RCP R48, R83 ;  /* 0x0000005300307308 */ /* 0x000e620000001000 */
[----:B----4-:R-:W-:-:S07]  /*8470*/  FMUL.FTZ R35, R36, R95 ;  /* 0x0000005f24237220 */ /* 0x010fce0000410000 */
[----:B------:R-:W4:Y:S08]  /*8480*/  MUFU.RCP R49, R84 ;  /* 0x0000005400317308 */ /* 0x000f300000001000 */
[----:B------:R-:W4:Y:S01]  /*8490*/  MUFU.RCP R50, R85 ;  /* 0x0000005500327308 */ /* 0x000f220000001000 */
[----:B------:R-:W-:-:S07]  /*84a0*/  FMUL.FTZ R32, R17, R32 ;  /* 0x0000002011207220 */ /* 0x000fce0000410000 */
[----:B------:R-:W4:Y:S01]  /*84b0*/  MUFU.RCP R51, R86 ;  /* 0x0000005600337308 */ /* 0x000f220000001000 */
[----:B--2---:R-:W-:-:S07]  /*84c0*/  FMUL.FTZ R17, R38, R97 ;  /* 0x0000006126117220 */ /* 0x004fce0000410000 */
[----:B------:R-:W2:Y:S01]  /*84d0*/  MUFU.RCP R46, R87 ;  /* 0x00000057002e7308 */ /* 0x000ea20000001000 */
[----:B------:R-:W-:-:S07]  /*84e0*/  FMUL.FTZ R30, R35, R30 ;  /* 0x0000001e231e7220 */ /* 0x000fce0000410000 */
[----:B------:R-:W2:Y:S01]  /*84f0*/  MUFU.RCP R37, R90 ;  /* 0x0000005a00257308 */ /* 0x000ea20000001000 */
[----:B---3--:R-:W-:Y:S01]  /*8500*/  FMUL.FTZ R36, R39, R100 ;  /* 0x0000006427247220 */ /* 0x008fe20000410000 */
[----:B0-----:R-:W-:Y:S01]  /*8510*/  FMUL.FTZ R35, R40, R45 ;  /* 0x0000002d28237220 */ /* 0x001fe20000410000 */
[----:B------:R-:W-:Y:S01]  /*8520*/  FMUL.FTZ R29, R34, R29 ;  /* 0x0000001d221d7220 */ /* 0x000fe20000410000 */
[----:B-----5:R-:W-:Y:S01]  /*8530*/  FMUL.FTZ R34, R41, R102 ;  /* 0x0000006629227220 */ /* 0x020fe20000410000 */
[----:B------:R-:W-:Y:S01]  /*8540*/  FMUL.FTZ R28, R17, R28 ;  /* 0x0000001c111c7220 */ /* 0x000fe20000410000 */
[----:B------:R-:W-:Y:S01]  /*8550*/  FMUL.FTZ R27, R36, R27 ;  /* 0x0000001b241b7220 */ /* 0x000fe20000410000 */
[----:B-1----:R-:W-:Y:S01]  /*8560*/  FMUL.FTZ R17, R42, R47 ;  /* 0x0000002f2a117220 */ /* 0x002fe20000410000 */
[----:B------:R-:W-:Y:S01]  /*8570*/  STS [R68], R33 ;  /* 0x0000002144007388 */ /* 0x000fe20000000800 */
[----:B------:R-:W-:Y:S01]  /*8580*/  FMUL.FTZ R26, R35, R26 ;  /* 0x0000001a231a7220 */ /* 0x000fe20000410000 */
[----:B------:R-:W-:Y:S01]  /*8590*/  FMUL.FTZ R36, R43, R48 ;  /* 0x000000302b247220 */ /* 0x000fe20000410000 */
[----:B----4-:R-:W-:Y:S01]  /*85a0*/  FMUL.FTZ R35, R44, R49 ;  /* 0x000000312c237220 */ /* 0x010fe20000410000 */
        /* <DEDUP_REMOVED lines=8> */
[----:B--2---:R-:W-:Y:S02]  /*8630*/  FMUL.FTZ R6, R5, R46 ;  /* 0x0000002e05067220 */ /* 0x004fe40000410000 */
[----:B------:R-:W-:Y:S01]  /*8640*/  STS [R64+0x10], R29 ;  /* 0x0000101d40007388 */ /* 0x000fe20000000800 */
[----:B------:R-:W-:Y:S01]  /*8650*/  FMUL.FTZ R22, R35, R22 ;  /* 0x0000001623167220 */ /* 0x000fe20000410000 */
[----:B------:R-:W-:-:S02]  /*8660*/  FMUL.FTZ R5, R4, R37 ;  /* 0x0000002504057220 */ /* 0x000fc40000410000 */
[----:B------:R-:W-:Y:S01]  /*8670*/  STS [R65+0x14], R28 ;  /* 0x0000141c41007388 */ /* 0x000fe20000000800 */
[----:B------:R-:W-:Y:S01]  /*8680*/  FMUL.FTZ R21, R34, R21 ;  /* 0x0000001522157220 */ /* 0x000fe20000410000 */
[----:B------:R-:W-:Y:S02]  /*8690*/  FMUL.FTZ R20, R7, R20 ;  /* 0x0000001407147220 */ /* 0x000fe40000410000 */
        /* <DEDUP_REMOVED lines=32> */
[----:B------:R-:W0:Y:S01]  /*88a0*/  LDS R6, [UR45+0x1080] ;  /* 0x0010802dff067984 */ /* 0x000e220008000800 */
[----:B------:R-:W-:Y:S01]  /*88b0*/  UIMAD UR15, UR39, UR15, UR11 ;  /* 0x0000000f270f72a4 */ /* 0x000fe2000f8e020b */
[----:B------:R-:W-:-:S02]  /*88c0*/  IADD3 R5, P0, PT, R0, UR10, RZ ;  /* 0x0000000a00057c10 */ /* 0x000fc4000ff1e0ff */
[-C--:B0-----:R-:W-:Y:S02]  /*88d0*/  ISETP.GE.AND P4, PT, R0, R6.reuse, PT ;  /* 0x000000060000720c */ /* 0x081fe40003f86270 */
[----:B------:R-:W-:Y:S01]  /*88e0*/  ISETP.GE.AND P5, PT, R15, R6, PT ;  /* 0x000000060f00720c */ /* 0x000fe20003fa6270 */
[----:B------:R-:W-:Y:S01]  /*88f0*/  IMAD.X R0, RZ, RZ, UR15, P0 ;  /* 0x0000000fff007e24 */ /* 0x000fe200080e06ff */
[----:B------:R-:W-:-:S04]  /*8900*/  LEA R4, P0, R5, UR16, 0x2 ;  /* 0x0000001005047c11 */ /* 0x000fc8000f8010ff */
        /* <DEDUP_REMOVED lines=36> */
[----:B------:R-:W-:Y:S02]  /*8b50*/  UIADD3 UR8, UPT, UPT, UR38, UR8, URZ ;  /* 0x0000000826087290 */ /* 0x000fe4000fffe0ff */
[----:B------:R-:W-:-:S02]  /*8b60*/  UIMAD.WIDE.U32 UR26, UR38, 0x4, UR26 ;  /* 0x00000004261a78a5 */ /* 0x000fc4000f8e001a */
[----:B------:R-:W-:Y:S01]  /*8b70*/  UIMAD.WIDE.U32 UR24, UR38, 0x4, UR24 ;  /* 0x00000004261878a5 */ /* 0x000fe2000f8e0018 */
[----:B0-----:R-:W-:Y:S11]  /*8b80*/  BRA.U UP0, `(.L_x_1332) ;  /* 0xffffff8500c07547 */ /* 0x001ff6000b83ffff */
[----:B------:R-:W-:Y:S05]  /*8b90*/  EXIT ;  /* 0x000000000000794d */ /* 0x000fea0003800000 */
.L_x_1333:
        /* <DEDUP_REMOVED lines=14> */
.L_x_7966:


//--------------------- .text._Z25selective_scan_fwd_kernelI32Selective_Scan_fwd_kernel_traitsILi64ELi16ELi1ELb0ELb1ELb1ELb1ELb1EfffEEv13SSMParamsBase --------------------------
	.section	.text._Z25selective_scan_fwd_kernelI32Selective_Scan_fwd_kernel_traitsILi64ELi16ELi1ELb0ELb1ELb1ELb1ELb1EfffEEv13SSMParamsBase,"ax",@progbits
	.align	128
        .global         _Z25selective_scan_fwd_kernelI32Selective_Scan_fwd_kernel_traitsILi64ELi16ELi1ELb0ELb1ELb1ELb1ELb1EfffEEv13SSMParamsBase
        .type           _Z25selective_scan_fwd_kernelI32Selective_Scan_fwd_kernel_traitsILi64ELi16ELi1ELb0ELb1ELb1ELb1ELb1EfffEEv13SSMParamsBase,@function
        .size           _Z25selective_scan_fwd_kernelI32Selective_Scan_fwd_kernel_traitsILi64ELi16ELi1ELb0ELb1ELb1ELb1ELb1EfffEEv13SSMParamsBase,(.L_x_7967 - _Z25selective_scan_fwd_kernelI32Selective_Scan_fwd_kernel_traitsILi64ELi16ELi1ELb0ELb1ELb1ELb1ELb1EfffEEv13SSMParamsBase)
        .other          _Z25selective_scan_fwd_kernelI32Selective_Scan_fwd_kernel_traitsILi64ELi16ELi1ELb0ELb1ELb1ELb1ELb1EfffEEv13SSMParamsBase,@"STO_CUDA_ENTRY STV_DEFAULT"
_Z25selective_scan_fwd_kernelI32Selective_Scan_fwd_kernel_traitsILi64ELi16ELi1ELb0ELb1ELb1ELb1ELb1EfffEEv13SSMParamsBase:
.text._Z25selective_scan_fwd_kernelI32Selective_Scan_fwd_kernel_traitsILi64ELi16ELi1ELb0ELb1ELb1ELb1ELb1EfffEEv13SSMParamsBase:
        /* <DEDUP_REMOVED lines=47> */
[----:B------:R-:W-:Y:S02]  /*02f0*/  MOV R2, UR6 ;  /* 0x0000000600027c02 */ /* 0x000fe40008000f00 */
        /* <DEDUP_REMOVED lines=9> */
.L_x_1334:
        /* <DEDUP_REMOVED lines=9> */
[----:B-----5:R-:W-:Y:S01]  /*0420*/  R2UR UR48, R8 ;  /* 0x00000000083072ca */ /* 0x020fe200000e0000 */
[----:B------:R-:W2:Y:S01]  /*0430*/  LDCU.128 UR16, c[0x0][0x400] ;  /* 0x00008000ff1077ac */ /* 0x000ea20008000c00 */
[----:B------:R-:W3:Y:S01]  /*0440*/  LDCU.128 UR12, c[0x0][0x410] ;  /* 0x00008200ff0c77ac */ /* 0x000ee20008000c00 */
[----:B------:R-:W-:Y:S01]  /*0450*/  UMOV UR6, URZ ;  /* 0x000000ff00067c82 */ /* 0x000fe20008000000 */
[----:B------:R-:W4:Y:S09]  /*0460*/  LDCU.64 UR24, c[0x0][0x3c0] ;  /* 0x00007800ff1877ac */ /* 0x000f320008000a00 */
[----:B------:R-:W-:Y:S01]  /*0470*/  USHF.R.S32.HI UR21, URZ, 0x1f, UR48 ;  /* 0x0000001fff157899 */ /* 0x000fe20008011430 */
[----:B0-----:R-:W-:Y:S01]  /*0480*/  IMAD.U32 R0, RZ, RZ, UR30 ;  /* 0x0000001eff007e24 */ /* 0x001fe2000f8e00ff */
[----:B------:R-:W0:Y:S04]  /*0490*/  LDCU.64 UR32, c[0x0][0x3d8] ;  /* 0x00007b00ff2077ac */ /* 0x000e280008000a00 */
[----:B------:R-:W-:Y:S01]  /*04a0*/  IABS R0, R0 ;  /* 0x0000000000007213 */ /* 0x000fe20000000000 */
[----:B--2---:R-:W-:Y:S01]  /*04b0*/  UIMAD UR20, UR21, UR16, URZ ;  /* 0x00000010151472a4 */ /* 0x004fe2000f8e02ff */
[----:B-1----:R-:W-:Y:S01]  /*04c0*/  IABS R3, UR39 ;  /* 0x0000002700037c13 */ /* 0x002fe20008000000 */
[----:B---3--:R-:W-:Y:S01]  /*04d0*/  UIMAD UR23, UR21, UR12, URZ ;  /* 0x0000000c151772a4 */ /* 0x008fe2000f8e02ff */
[----:B------:R-:W-:Y:S01]  /*04e0*/  R2UR UR27, R0 ;  /* 0x00000000001b72ca */ /* 0x000fe200000e0000 */
[----:B------:R-:W-:Y:S01]  /*04f0*/  UIMAD UR20, UR48, UR17, UR20 ;  /* 0x00000011301472a4 */ /* 0x000fe2000f8e0214 */
[----:B------:R-:W-:Y:S01]  /*0500*/  R2UR UR26, R3 ;  /* 0x00000000031a72ca */ /* 0x000fe200000e0000 */
[----:B------:R-:W-:Y:S01]  /*0510*/  UIMAD UR13, UR48, UR13, UR23 ;  /* 0x0000000d300d72a4 */ /* 0x000fe2000f8e0217 */
[----:B------:R-:W1:Y:S01]  /*0520*/  LDCU.64 UR36, c[0x0][0x3e0] ;  /* 0x00007c00ff2477ac */ /* 0x000e620008000a00 */
[----:B------:R-:W2:Y:S08]  /*0530*/  LDCU.64 UR28, c[0x0][0x478] ;  /* 0x00008f00ff1c77ac */ /* 0x000eb00008000a00 */
[----:B------:R-:W3:Y:S08]  /*0540*/  I2F.RP R0, UR27 ;  /* 0x0000001b00007d06 */ /* 0x000ef00008209400 */
[----:B---3--:R-:W3:Y:S02]  /*0550*/  MUFU.RCP R0, R0 ;  /* 0x0000000000007308 */ /* 0x008ee40000001000 */
[----:B---3--:R-:W-:-:S06]  /*0560*/  VIADD R2, R0, 0xffffffe ;  /* 0x0ffffffe00027836 */ /* 0x008fcc0000000000 */
[----:B------:R-:W3:Y:S02]  /*0570*/  F2I.FTZ.U32.TRUNC.NTZ R2, R2 ;  /* 0x0000000200027305 */ /* 0x000ee4000021f000 */
[----:B---3--:R-:W-:-:S13]  /*0580*/  R2UR UR7, R2 ;  /* 0x00000000020772ca */ /* 0x008fda00000e0000 */
[----:B------:R-:W-:-:S04]  /*0590*/  UIADD3 UR10, UPT, UPT, URZ, -UR7, URZ ;  /* 0x80000007ff0a7290 */ /* 0x000fc8000fffe0ff */
[----:B------:R-:W-:-:S04]  /*05a0*/  UIMAD UR10, UR10, UR27, URZ ;  /* 0x0000001b0a0a72a4 */ /* 0x000fc8000f8e02ff */
[----:B------:R-:W-:Y:S02]  /*05b0*/  UIMAD.WIDE.U32 UR10, UR7, UR10, UR6 ;  /* 0x0000000a070a72a5 */ /* 0x000fe4000f8e0006 */
[----:B------:R-:W-:Y:S02]  /*05c0*/  UIMAD.WIDE.U32 UR6, UR48, UR16, URZ ;  /* 0x00000010300672a5 */ /* 0x000fe4000f8e00ff */
[----:B------:R-:W-:Y:S02]  /*05d0*/  UIMAD.WIDE.U32 UR10, UR11, UR26, URZ ;  /* 0x0000001a0b0a72a5 */ /* 0x000fe4000f8e00ff */
[----:B------:R-:W-:Y:S02]  /*05e0*/  UIADD3 UR7, UPT, UPT, UR7, UR20, URZ ;  /* 0x0000001407077290 */ /* 0x000fe4000fffe0ff */
[----:B------:R-:W-:-:S03]  /*05f0*/  UIMAD.WIDE.U32 UR16, UR48, UR12, URZ ;  /* 0x0000000c301072a5 */ /* 0x000fc6000f8e00ff */
[----:B------:R-:W-:Y:S01]  /*0600*/  UMOV UR20, UR11 ;  /* 0x0000000b00147c82 */ /* 0x000fe20008000000 */
[----:B------:R-:W-:Y:S02]  /*0610*/  UIADD3 UR17, UPT, UPT, UR17, UR13, URZ ;  /* 0x0000000d11117290 */ /* 0x000fe4000fffe0ff */
[----:B------:R-:W-:Y:S02]  /*0620*/  UIADD3 UR12, UPT, UPT, -UR20, URZ, URZ ;  /* 0x000000ff140c7290 */ /* 0x000fe4000fffe1ff */
[----:B------:R-:W-:Y:S02]  /*0630*/  UIMAD.WIDE.U32 UR10, UR39, UR18, UR6 ;  /* 0x00000012270a72a5 */ /* 0x000fe4000f8e0006 */
[----:B------:R-:W-:Y:S02]  /*0640*/  UIMAD UR12, UR27, UR12, UR26 ;  /* 0x0000000c1b0c72a4 */ /* 0x000fe4000f8e021a */
[----:B------:R-:W-:Y:S02]  /*0650*/  UIMAD.WIDE.U32 UR6, UR39, UR14, UR16 ;  /* 0x0000000e270672a5 */ /* 0x000fe4000f8e0010 */
[----:B------:R-:W-:-:S02]  /*0660*/  UISETP.GT.U32.AND UP4, UPT, UR27, UR12, UPT ;  /* 0x0000000c1b00728c */ /* 0x000fc4000bf84070 */
[----:B------:R-:W-:Y:S02]  /*0670*/  UIMAD UR18, UR39, UR15, UR7 ;  /* 0x0000000f271272a4 */ /* 0x000fe4000f8e0207 */
[----:B------:R-:W-:Y:S02]  /*0680*/  ULOP3.LUT UR7, UR39, UR30, URZ, 0x3c, !UPT ;  /* 0x0000001e27077292 */ /* 0x000fe4000f8e3cff */
[----:B------:R-:W-:Y:S02]  /*0690*/  UIMAD UR19, UR39, UR19, UR11 ;  /* 0x00000013271372a4 */ /* 0x000fe4000f8e020b */
[----:B----4-:R-:W-:Y:S02]  /*06a0*/  UIMAD UR11, UR21, UR24, URZ ;  /* 0x00000018150b72a4 */ /* 0x010fe4000f8e02ff */
[----:B------:R-:W-:Y:S02]  /*06b0*/  UIMAD.WIDE.U32 UR14, UR48, UR24, URZ ;  /* 0x00000018300e72a5 */ /* 0x000fe4000f8e00ff */
[----:B------:R-:W-:-:S02]  /*06c0*/  @!UP4 UIADD3 UR12, UPT, UPT, UR12, -UR27, URZ ;  /* 0x8000001b0c0cc290 */ /* 0x000fc4000fffe0ff */
[----:B------:R-:W-:Y:S02]  /*06d0*/  @!UP4 UIADD3 UR20, UPT, UPT, UR20, 0x1, URZ ;  /* 0x000000011414c890 */ /* 0x000fe4000fffe0ff */
[----:B------:R-:W-:Y:S02]  /*06e0*/  UISETP.GE.U32.AND UP3, UPT, UR12, UR27, UPT ;  /* 0x0000001b0c00728c */ /* 0x000fe4000bf66070 */
[----:B------:R-:W-:Y:S02]  /*06f0*/  UISETP.GE.AND UP4, UPT, UR7, URZ, UPT ;  /* 0x000000ff0700728c */ /* 0x000fe4000bf86270 */
[----:B------:R-:W-:Y:S02]  /*0700*/  UIMAD UR11, UR48, UR25, UR11 ;  /* 0x00000019300b72a4 */ /* 0x000fe4000f8e020b */
[----:B-1----:R-:W-:Y:S01]  /*0710*/  UIMAD UR21, UR21, UR36, URZ ;  /* 0x00000024151572a4 */ /* 0x002fe2000f8e02ff */
[----:B------:R-:W1:Y:S04]  /*0720*/  LDCU.64 UR12, c[0x0][0x3f8] ;  /* 0x00007f00ff0c77ac */ /* 0x000e680008000a00 */
[----:B------:R-:W-:-:S02]  /*0730*/  @UP3 UIADD3 UR20, UPT, UPT, UR20, 0x1, URZ ;  /* 0x0000000114143890 */ /* 0x000fc4000fffe0ff */
[----:B------:R-:W-:Y:S02]  /*0740*/  UISETP.NE.AND UP3, UPT, UR30, URZ, UPT ;  /* 0x000000ff1e00728c */ /* 0x000fe4000bf65270 */
[----:B------:R-:W-:Y:S02]  /*0750*/  @!UP4 UIADD3 UR20, UPT, UPT, -UR20, URZ, URZ ;  /* 0x000000ff1414c290 */ /* 0x000fe4000fffe1ff */
[----:B------:R-:W-:Y:S02]  /*0760*/  UIADD3 UR15, UPT, UPT, UR15, UR11, URZ ;  /* 0x0000000b0f0f7290 */ /* 0x000fe4000fffe0ff */
[----:B------:R-:W-:Y:S02]  /*0770*/  UIMAD UR23, UR48, UR37, UR21 ;  /* 0x00000025301772a4 */ /* 0x000fe4000f8e0215 */
[----:B------:R-:W-:Y:S01]  /*0780*/  UIMAD.WIDE.U32 UR16, UR48, UR36, URZ ;  /* 0x00000024301072a5 */ /* 0x000fe2000f8e00ff */
[----:B------:R-:W3:Y:S02]  /*0790*/  LDCU.128 UR24, c[0x0][0x490] ;  /* 0x00009200ff1877ac */ /* 0x000ee40008000c00 */
[----:B------:R-:W-:Y:S01]  /*07a0*/  @!UP3 ULOP3.LUT UR20, URZ, UR30, URZ, 0x33, !UPT ;  /* 0x0000001eff14b292 */ /* 0x000fe2000f8e33ff */
[----:B------:R-:W4:Y:S03]  /*07b0*/  LDCU.64 UR30, c[0x0][0x480] ;  /* 0x00009000ff1e77ac */ /* 0x000f260008000a00 */
[----:B------:R-:W-:-:S02]  /*07c0*/  USHF.R.S32.HI UR7, URZ, 0x1f, UR20 ;  /* 0x0000001fff077899 */ /* 0x000fc40008011414 */
[----:B------:R-:W-:Y:S01]  /*07d0*/  UIADD3 UR17, UPT, UPT, UR17, UR23, URZ ;  /* 0x0000001711117290 */ /* 0x000fe2000fffe0ff */
[----:B------:R-:W-:Y:S01]  /*07e0*/  R2UR UR23, R6 ;  /* 0x00000000061772ca */ /* 0x000fe200000e0000 */
[----:B0-----:R-:W-:Y:S02]  /*07f0*/  UIMAD UR11, UR7, UR32, URZ ;  /* 0x00000020070b72a4 */ /* 0x001fe4000f8e02ff */
[----:B-1----:R-:W-:Y:S02]  /*0800*/  UIMAD UR7, UR7, UR12, URZ ;  /* 0x0000000c070772a4 */ /* 0x002fe4000f8e02ff */
[----:B------:R-:W-:Y:S02]  /*0810*/  UIMAD UR21, UR20, UR33, UR11 ;  /* 0x00000021141572a4 */ /* 0x000fe4000f8e020b */
[----:B------:R-:W-:Y:S02]  /*0820*/  UIMAD UR7, UR20, UR13, UR7 ;  /* 0x0000000d140772a4 */ /* 0x000fe4000f8e0207 */
[----:B------:R-:W-:-:S02]  /*0830*/  UIMAD.WIDE.U32 UR12, UR20, UR12, UR16 ;  /* 0x0000000c140c72a5 */ /* 0x000fc4000f8e0010 */
[----:B------:R-:W-:Y:S01]  /*0840*/  UIMAD.WIDE.U32 UR14, UR20, UR32, UR14 ;  /* 0x00000020140e72a5 */ /* 0x000fe2000f8e000e */
[----:B------:R-:W-:Y:S01]  /*0850*/  @P1 R2UR UR32, R7 ;  /* 0x00000000072012ca */ /* 0x000fe200000e0000 */
[----:B------:R-:W0:Y:S01]  /*0860*/  LDCU.U8 UR11, c[0x0][0x3a9] ;  /* 0x00007520ff0b77ac */ /* 0x000e220008000000 */
[----:B----4-:R-:W-:Y:S02]  /*0870*/  ULEA UR30, UP5, UR12, UR30, 0x2 ;  /* 0x0000001e0c1e7291 */ /* 0x010fe4000f8a10ff */
[----:B------:R-:W-:Y:S02]  /*0880*/  UIADD3 UR7, UPT, UPT, UR13, UR7, URZ ;  /* 0x000000070d077290 */ /* 0x000fe4000fffe0ff */
[----:B---3--:R-:W-:Y:S02]  /*0890*/  ULEA UR24, UP3, UR10, UR24, 0x2 ;  /* 0x000000180a187291 */ /* 0x008fe4000f8610ff */
[----:B------:R-:W-:Y:S02]  /*08a0*/  ULEA.HI.X UR31, UR12, UR31, UR7, 0x2, UP5 ;  /* 0x0000001f0c1f7291 */ /* 0x000fe4000a8f1407 */
[----:B------:R-:W-:-:S02]  /*08b0*/  ULEA.HI.X UR25, UR10, UR25, UR19, 0x2, UP3 ;  /* 0x000000190a197291 */ /* 0x000fc400098f1413 */
[----:B------:R-:W-:Y:S02]  /*08c0*/  ULEA UR26, UP4, UR6, UR26, 0x2 ;  /* 0x0000001a061a7291 */ /* 0x000fe4000f8810ff */
[----:B--2---:R-:W-:Y:S02]  /*08d0*/  ULEA UR28, UP3, UR14, UR28, 0x2 ;  /* 0x0000001c0e1c7291 */ /* 0x004fe4000f8610ff */
[----:B0-----:R-:W-:Y:S02]  /*08e0*/  UISETP.NE.AND UP5, UPT, UR11, URZ, UPT ;  /* 0x000000ff0b00728c */ /* 0x001fe4000bfa5270 */
[----:B------:R-:W-:Y:S02]  /*08f0*/  UIADD3 UR10, UPT, UPT, UR15, UR21, URZ ;  /* 0x000000150f0a7290 */ /* 0x000fe4000fffe0ff */
[----:B------:R-:W-:Y:S02]  /*0900*/  ULEA.HI.X UR27, UR6, UR27, UR18, 0x2, UP4 ;  /* 0x0000001b061b7291 */ /* 0x000fe4000a0f1412 */
[----:B------:R-:W-:-:S02]  /*0910*/  ULEA.HI.X UR29, UR14, UR29, UR10, 0x2, UP3 ;  /* 0x0000001d0e1d7291 */ /* 0x000fc400098f140a */
        /* <DEDUP_REMOVED lines=10> */
.L_x_1335:
        /* <DEDUP_REMOVED lines=10> */
.L_x_1336:
        /* <DEDUP_REMOVED lines=40> */
[----:B------:R-:W-:Y:S02]  /*0ce0*/  IMAD.U32 R4, RZ, RZ, UR10 ;  /* 0x0000000aff047e24 */ /* 0x000fe4000f8e00ff */
[----:B------:R-:W-:-:S02]  /*0cf0*/  IMAD.U32 R8, RZ, RZ, UR12 ;  /* 0x0000000cff087e24 */ /* 0x000fc4000f8e00ff */
[----:B------:R-:W-:Y:S02]  /*0d00*/  IMAD.U32 R3, RZ, RZ, UR7 ;  /* 0x00000007ff037e24 */ /* 0x000fe4000f8e00ff */
[----:B------:R-:W-:Y:S02]  /*0d10*/  IMAD.U32 R5, RZ, RZ, UR11 ;  /* 0x0000000bff057e24 */ /* 0x000fe4000f8e00ff */
[----:B------:R-:W-:Y:S01]  /*0d20*/  IMAD.U32 R7, RZ, RZ, UR5 ;  /* 0x00000005ff077e24 */ /* 0x000fe2000f8e00ff */
[----:B------:R-:W2:Y:S01]  /*0d30*/  @P0 LDG.E R2, desc[UR34][R2.64] ;  /* 0x0000002202020981 */ /* 0x000ea2000c1e1900 */
[----:B------:R-:W-:Y:S01]  /*0d40*/  IMAD.U32 R9, RZ, RZ, UR13 ;  /* 0x0000000dff097e24 */ /* 0x000fe2000f8e00ff */
[----:B------:R-:W0:Y:S02]  /*0d50*/  LDCU.64 UR12, c[0x0][0x500] ;  /* 0x0000a000ff0c77ac */ /* 0x000e240008000a00 */
[----:B------:R-:W3:Y:S01]  /*0d60*/  @P1 LDG.E R4, desc[UR34][R4.64] ;  /* 0x0000002204041981 */ /* 0x000ee2000c1e1900 */
[----:B------:R-:W1:Y:S03]  /*0d70*/  LDCU.64 UR10, c[0x0][0x4f8] ;  /* 0x00009f00ff0a77ac */ /* 0x000e660008000a00 */
[----:B------:R-:W4:Y:S04]  /*0d80*/  @!P2 LDG.E R6, desc[UR34][R6.64] ;  /* 0x000000220606a981 */ /* 0x000f28000c1e1900 */
[----:B------:R-:W4:Y:S01]  /*0d90*/  @!P3 LDG.E R8, desc[UR34][R8.64] ;  /* 0x000000220808b981 */ /* 0x000f22000c1e1900 */
[----:B------:R-:W-:Y:S01]  /*0da0*/  UMOV UR4, URZ ;  /* 0x000000ff00047c82 */ /* 0x000fe20008000000 */
[----:B------:R-:W-:Y:S01]  /*0db0*/  UMOV UR5, URZ ;  /* 0x000000ff00057c82 */ /* 0x000fe20008000000 */
[----:B------:R-:W-:Y:S01]  /*0dc0*/  UMOV UR7, URZ ;  /* 0x000000ff00077c82 */ /* 0x000fe20008000000 */
[----:B-----5:R-:W-:-:S02]  /*0dd0*/  USEL UR36, UR36, 0x800, UP5 ;  /* 0x0000080024247887 */ /* 0x020fc4000a800000 */
[----:B0-----:R-:W-:Y:S02]  /*0de0*/  UISETP.NE.U32.AND UP0, UPT, UR12, URZ, UPT ;  /* 0x000000ff0c00728c */ /* 0x001fe4000bf05070 */
[----:B-1----:R-:W-:Y:S02]  /*0df0*/  UISETP.EQ.U32.AND UP3, UPT, UR10, URZ, UPT ;  /* 0x000000ff0a00728c */ /* 0x002fe4000bf62070 */
[----:B------:R-:W-:-:S04]  /*0e00*/  UISETP.NE.AND.EX UP0, UPT, UR13, URZ, UPT, UP0 ;  /* 0x000000ff0d00728c */ /* 0x000fc8000bf05300 */
[----:B------:R-:W-:Y:S01]  /*0e10*/  UISETP.EQ.OR.EX UP0, UPT, UR11, URZ, !UP0, UP3 ;  /* 0x000000ff0b00728c */ /* 0x000fe2000c702730 */
[----:B--2---:R-:W-:Y:S02]  /*0e20*/  @P0 R2UR UR4, R2 ;  /* 0x00000000020402ca */ /* 0x004fe400000e0000 */
[----:B---3--:R-:W-:Y:S02]  /*0e30*/  @P1 R2UR UR5, R4 ;  /* 0x00000000040512ca */ /* 0x008fe400000e0000 */
[----:B----4-:R-:W-:Y:S02]  /*0e40*/  @!P2 R2UR UR22, R6 ;  /* 0x000000000616a2ca */ /* 0x010fe400000e0000 */
        /* <DEDUP_REMOVED lines=37> */
.L_x_1337:
[----:B------:R-:W-:Y:S01]  /*10a0*/  IABS R0, UR36 ;  /* 0x0000002400007c13 */ /* 0x000fe20008000000 */
[----:B------:R-:W-:Y:S02]  /*10b0*/  UIADD3 UR8, UPT, UPT, UR23, -0x1, UR36 ;  /* 0xffffffff17087890 */ /* 0x000fe4000fffe024 */
[----:B------:R-:W-:Y:S01]  /*10c0*/  IABS R4, UR36 ;  /* 0x0000002400047c13 */ /* 0x000fe20008000000 */
[----:B------:R-:W-:Y:S01]  /*10d0*/  UMOV UR6, URZ ;  /* 0x000000ff00067c82 */ /* 0x000fe20008000000 */
[----:B------:R-:W-:Y:S02]  /*10e0*/  R2UR UR11, R0 ;  /* 0x00000000000b72ca */ /* 0x000fe400000e0000 */
[----:B------:R-:W-:Y:S01]  /*10f0*/  IMAD.U32 R3, RZ, RZ, UR8 ;  /* 0x00000008ff037e24 */ /* 0x000fe2000f8e00ff */
[----:B------:R-:W-:-:S04]  /*1100*/  ULOP3.LUT UR8, UR8, UR36, URZ, 0x3c, !UPT ;  /* 0x0000002408087292 */ /* 0x000fc8000f8e3cff */
[----:B------:R-:W-:-:S04]  /*1110*/  IABS R3, R3 ;  /* 0x0000000300037213 */ /* 0x000fc80000000000 */
[----:B------:R-:W-:Y:S02]  /*1120*/  R2UR UR10, R3 ;  /* 0x00000000030a72ca */ /* 0x000fe400000e0000 */
        /* <DEDUP_REMOVED lines=16> */
[----:B------:R-:W-:Y:S01]  /*1230*/  UISETP.GE.AND UP3, UPT, UR8, URZ, UPT ;  /* 0x000000ff0800728c */ /* 0x000fe2000bf66270 */
[----:B------:R-:W-:-:S08]  /*1240*/  UMOV UR6, URZ ;  /* 0x000000ff00067c82 */ /* 0x000fd00008000000 */
[----:B------:R-:W-:Y:S02]  /*1250*/  @UP0 UIADD3 UR7, UPT, UPT, UR7, 0x1, URZ ;  /* 0x0000000107070890 */ /* 0x000fe4000fffe0ff */
[----:B------:R-:W-:-:S05]  /*1260*/  UISETP.NE.AND UP0, UPT, UR36, URZ, UPT ;  /* 0x000000ff2400728c */ /* 0x000fca000bf05270 */
[----:B------:R-:W-:Y:S01]  /*1270*/  UMOV UR37, UR7 ;  /* 0x0000000700257c82 */ /* 0x000fe20008000000 */
[----:B------:R-:W-:Y:S01]  /*1280*/  UMOV UR7, URZ ;  /* 0x000000ff00077c82 */ /* 0x000fe20008000000 */
[----:B------:R-:W-:-:S04]  /*1290*/  @!UP3 UIADD3 UR37, UPT, UPT, -UR37, URZ, URZ ;  /* 0x000000ff2525b290 */ /* 0x000fc8000fffe1ff */
[----:B------:R-:W-:-:S12]  /*12a0*/  @!UP0 ULOP3.LUT UR37, URZ, UR36, URZ, 0x33, !UPT ;  /* 0x00000024ff258292 */ /* 0x000fd8000f8e33ff */
.L_x_1338:
        /* <DEDUP_REMOVED lines=8> */
[----:B------:R-:W-:-:S05]  /*1330*/  LOP3.LUT R3, R3, 0x1f, R112, 0xf8, !PT ;  /* 0x0000001f03037812 */ /* 0x000fca00078ef870 */
[----:B------:R-:W-:-:S07]  /*1340*/  IMAD.SHL.U32 R111, R3, 0x4, RZ ;  /* 0x00000004036f7824 */ /* 0x000fce00078e00ff */
.L_x_1382:
        /* <DEDUP_REMOVED lines=8> */
[----:B------:R-:W-:-:S05]  /*13d0*/  IMAD.U32 R5, RZ, RZ, UR13 ;  /* 0x0000000dff057e24 */ /* 0x000fca000f8e00ff */
[----:B------:R-:W2:Y:S04]  /*13e0*/  @P0 LDG.E R6, desc[UR34][R4.64+0x4] ;  /* 0x0000042204060981 */ /* 0x000ea8000c1e1900 */
[----:B------:R-:W3:Y:S01]  /*13f0*/  @P0 LDG.E R0, desc[UR34][R4.64] ;  /* 0x0000002204000981 */ /* 0x000ee2000c1e1900 */
[----:B------:R-:W-:Y:S01]  /*1400*/  IMAD.U32 R3, RZ, RZ, UR23 ;  /* 0x00000017ff037e24 */ /* 0x000fe2000f8e00ff */
[----:B--2---:R-:W-:Y:S02]  /*1410*/  @P0 R2UR UR38, R6 ;  /* 0x00000000062602ca */ /* 0x004fe400000e0000 */
[----:B------:R-:W-:Y:S02]  /*1420*/  MOV R6, UR10 ;  /* 0x0000000a00067c02 */ /* 0x000fe40008000f00 */
[----:B---3--:R-:W-:-:S02]  /*1430*/  @P0 R2UR UR9, R0 ;  /* 0x00000000000902ca */ /* 0x008fc400000e0000 */
[----:B------:R-:W-:-:S04]  /*1440*/  @!P0 VIADDMNMX R0, R3, -R6, UR36, PT ;  /* 0x0000002403008e46 */ /* 0x000fc8000b800906 */
[----:B------:R-:W-:-:S07]  /*1450*/  @!P0 R2UR UR11, R0 ;  /* 0x00000000000b82ca */ /* 0x000fce00000e0000 */
[----:B------:R-:W-:-:S07]  /*1460*/  @UP0 UIADD3 UR38, UPT, UPT, UR38, -UR9, URZ ;  /* 0x8000000926260290 */ /* 0x000fce000fffe0ff */
[----:B------:R-:W-:Y:S02]  /*1470*/  @!UP0 UMOV UR38, UR11 ;  /* 0x0000000b00268c82 */ /* 0x000fe40008000000 */
[----:B------:R-:W-:-:S06]  /*1480*/  UISETP.GE.AND UP0, UPT, UR38, 0x1, UPT ;  /* 0x000000012600788c */ /* 0x000fcc000bf06270 */
[----:B------:R-:W-:-:S13]  /*1490*/  PLOP3.LUT P0, PT, PT, PT, UP0, 0x80, 0x8 ;  /* 0x000000000008781c */ /* 0x000fda0003f0f008 */
[----:B------:R-:W-:Y:S05]  /*14a0*/  @!P0 EXIT ;  /* 0x000000000000894d */ /* 0x000fea0003800000 */
[----:B------:R-:W-:Y:S01]  /*14b0*/  IMAD.SHL.U32 R4, R112, 0x10, RZ ;  /* 0x0000001070047824 */ /* 0x000fe200078e00ff */
[----:B------:R-:W-:Y:S01]  /*14c0*/  IADD3 R6, P0, PT, R111, UR24, RZ ;  /* 0x000000186f067c10 */ /* 0x000fe2000ff1e0ff */
[----:B------:R-:W-:Y:S01]  /*14d0*/  BAR.SYNC.DEFER_BLOCKING 0x0 ;  /* 0x0000000000007b1d */ /* 0x000fe20000010000 */
[----:B------:R-:W-:Y:S01]  /*14e0*/  LOP3.LUT R2, R2, 0xfffffbff, RZ, 0xc0, !PT ;  /* 0xfffffbff02027812 */ /* 0x000fe200078ec0ff */
[----:B------:R-:W-:Y:S01]  /*14f0*/  IMAD.MOV.U32 R0, RZ, RZ, RZ ;  /* 0x000000ffff007224 */ /* 0x000fe200078e00ff */
[----:B------:R-:W-:Y:S01]  /*1500*/  LOP3.LUT R5, R4, 0x3e00, RZ, 0xc0, !PT ;  /* 0x00003e0004057812 */ /* 0x000fe200078ec0ff */
[----:B------:R-:W-:Y:S01]  /*1510*/  IMAD.X R7, RZ, RZ, UR25, P0 ;  /* 0x00000019ff077e24 */ /* 0x000fe200080e06ff */
[----:B------:R-:W-:Y:S01]  /*1520*/  CS2R R12, SRZ ;  /* 0x00000000000c7805 */ /* 0x000fe2000001ff00 */
[----:B------:R-:W-:Y:S01]  /*1530*/  IMAD.MOV.U32 R3, RZ, RZ, RZ ;  /* 0x000000ffff037224 */ /* 0x000fe200078e00ff */
[----:B------:R-:W-:Y:S02]  /*1540*/  LOP3.LUT R110, R5, 0x1f, R112, 0xf8, !PT ;  /* 0x0000001f056e7812 */ /* 0x000fe400078ef870 */
[----:B------:R-:W-:-:S02]  /*1550*/  CS2R R14, SRZ ;  /* 0x00000000000e7805 */ /* 0x000fc4000001ff00 */
[----:B------:R-:W-:Y:S02]  /*1560*/  CS2R R8, SRZ ;  /* 0x0000000000087805 */ /* 0x000fe4000001ff00 */
[----:B------:R-:W-:Y:S02]  /*1570*/  CS2R R10, SRZ ;  /* 0x00000000000a7805 */ /* 0x000fe4000001ff00 */
[C---:B------:R-:W-:Y:S01]  /*1580*/  ISETP.GE.AND P0, PT, R110.reuse, UR38, PT ;  /* 0x000000266e007c0c */ /* 0x040fe2000bf06270 */
[C---:B------:R-:W-:Y:S01]  /*1590*/  IMAD.SHL.U32 R111, R110.reuse, 0x4, RZ ;  /* 0x000000046e6f7824 */ /* 0x040fe200078e00ff */
[C---:B------:R-:W-:Y:S02]  /*15a0*/  LOP3.LUT R109, R110.reuse, 0x20, RZ, 0xfc, !PT ;  /* 0x000000206e6d7812 */ /* 0x040fe400078efcff */
[----:B------:R-:W-:Y:S02]  /*15b0*/  CS2R R16, SRZ ;  /* 0x0000000000107805 */ /* 0x000fe4000001ff00 */
[----:B------:R-:W-:-:S02]  /*15c0*/  LOP3.LUT R108, R110, 0x40, RZ, 0xfc, !PT ;  /* 0x000000406e6c7812 */ /* 0x000fc400078efcff */
[----:B------:R-:W-:Y:S02]  /*15d0*/  CS2R R18, SRZ ;  /* 0x0000000000127805 */ /* 0x000fe4000001ff00 */
[----:B------:R-:W-:Y:S02]  /*15e0*/  ISETP.GE.AND P6, PT, R109, UR38, PT ;  /* 0x000000266d007c0c */ /* 0x000fe4000bfc6270 */
[----:B------:R-:W-:Y:S02]  /*15f0*/  CS2R R20, SRZ ;  /* 0x0000000000147805 */ /* 0x000fe4000001ff00 */
[----:B------:R-:W-:Y:S02]  /*1600*/  ISETP.GE.AND P5, PT, R108, UR38, PT ;  /* 0x000000266c007c0c */ /* 0x000fe4000bfa6270 */
[C---:B------:R-:W-:Y:S02]  /*1610*/  LOP3.LUT R107, R110.reuse, 0x60, RZ, 0xfc, !PT ;  /* 0x000000606e6b7812 */ /* 0x040fe400078efcff */
[----:B------:R-:W-:-:S02]  /*1620*/  LOP3.LUT R106, R110, 0x80, RZ, 0xfc, !PT ;  /* 0x000000806e6a7812 */ /* 0x000fc400078efcff */
[----:B------:R-:W-:Y:S02]  /*1630*/  @P0 LOP3.LUT R2, R2, 0x400, RZ, 0xfc, !PT ;  /* 0x0000040002020812 */ /* 0x000fe400078efcff */
[----:B------:R-:W-:Y:S02]  /*1640*/  ISETP.GE.AND P4, PT, R107, UR38, PT ;  /* 0x000000266b007c0c */ /* 0x000fe4000bf86270 */
[----:B------:R-:W-:Y:S01]  /*1650*/  LOP3.LUT R2, R2, 0xfffffdff, RZ, 0xc0, !PT ;  /* 0xfffffdff02027812 */ /* 0x000fe200078ec0ff */
[----:B------:R-:W2:Y:S01]  /*1660*/  @!P6 LDG.E R3, desc[UR34][R6.64+0x80] ;  /* 0x000080220603e981 */ /* 0x000ea2000c1e1900 */
[----:B------:R-:W-:Y:S02]  /*1670*/  IADD3 R4, P0, PT, R111, UR26, RZ ;  /* 0x0000001a6f047c10 */ /* 0x000fe4000ff1e0ff */
[----:B------:R-:W-:Y:S01]  /*1680*/  @P6 LOP3.LUT R2, R2, 0x200, RZ, 0xfc, !PT ;  /* 0x0000020002026812 */ /* 0x000fe200078efcff */
[----:B------:R-:W3:Y:S01]  /*1690*/  @!P5 LDG.E R8, desc[UR34][R6.64+0x100] ;  /* 0x000100220608d981 */ /* 0x000ee2000c1e1900 */
[----:B------:R-:W-:-:S02]  /*16a0*/  IADD3.X R5, PT, PT, RZ, UR27, RZ, P0, !PT ;  /* 0x0000001bff057c10 */ /* 0x000fc400087fe4ff */
[----:B------:R-:W-:Y:S02]  /*16b0*/  LOP3.LUT R2, R2, 0xfffffeff, RZ, 0xc0, !PT ;  /* 0xfffffeff02027812 */ /* 0x000fe400078ec0ff */
[----:B------:R-:W-:Y:S01]  /*16c0*/  ISETP.GE.AND P3, PT, R106, UR38, PT ;  /* 0x000000266a007c0c */ /* 0x000fe2000bf66270 */
[----:B------:R-:W4:Y:S01]  /*16d0*/  @!P4 LDG.E R9, desc[UR34][R6.64+0x180] ;  /* 0x000180220609c981 */ /* 0x000f22000c1e1900 */
[----:B------:R-:W-:Y:S02]  /*16e0*/  @P5 LOP3.LUT R2, R2, 0x100, RZ, 0xfc, !PT ;  /* 0x0000010002025812 */ /* 0x000fe400078efcff */
[----:B------:R-:W-:Y:S02]  /*16f0*/  LOP3.LUT R105, R110, 0xa0, RZ, 0xfc, !PT ;  /* 0x000000a06e697812 */ /* 0x000fe400078efcff */
[C---:B------:R-:W-:Y:S02]  /*1700*/  LOP3.LUT P0, RZ, R2.reuse, 0x400, RZ, 0xc0, !PT ;  /* 0x0000040002ff7812 */ /* 0x040fe4000780c0ff */
[----:B------:R-:W-:-:S02]  /*1710*/  LOP3.LUT R2, R2, 0xffffff7f, RZ, 0xc0, !PT ;  /* 0xffffff7f02027812 */ /* 0x000fc400078ec0ff */
[----:B------:R-:W-:Y:S02]  /*1720*/  ISETP.GE.AND P2, PT, R105, UR38, PT ;  /* 0x0000002669007c0c */ /* 0x000fe4000bf46270 */
[----:B------:R-:W-:Y:S01]  /*1730*/  @P4 LOP3.LUT R2, R2, 0x80, RZ, 0xfc, !PT ;  /* 0x0000008002024812 */ /* 0x000fe200078efcff */
[----:B------:R-:W5:Y:S01]  /*1740*/  @!P3 LDG.E R10, desc[UR34][R6.64+0x200] ;  /* 0x00020022060ab981 */ /* 0x000f62000c1e1900 */
[----:B------:R-:W-:Y:S02]  /*1750*/  LOP3.LUT R104, R110, 0xc0, RZ, 0xfc, !PT ;  /* 0x000000c06e687812 */ /* 0x000fe400078efcff */
[----:B------:R-:W-:Y:S02]  /*1760*/  LOP3.LUT R2, R2, 0xffffffbf, RZ, 0xc0, !PT ;  /* 0xffffffbf02027812 */ /* 0x000fe400078ec0ff */
[----:B------:R-:W-:Y:S01]  /*1770*/  ISETP.GE.AND P1, PT, R104, UR38, PT ;  /* 0x0000002668007c0c */ /* 0x000fe2000bf26270 */
[----:B------:R-:W2:Y:S01]  /*1780*/  @!P0 LDG.E R0, desc[UR34][R6.64] ;  /* 0x0000002206008981 */ /* 0x000ea2000c1e1900 */
[----:B------:R-:W-:-:S02]  /*1790*/  @P3 LOP3.LUT R2, R2, 0x40, RZ, 0xfc, !PT ;  /* 0x0000004002023812 */ /* 0x000fc400078efcff */
[----:B------:R-:W-:Y:S01]  /*17a0*/  LOP3.LUT R103, R110, 0xe0, RZ, 0xfc, !PT ;  /* 0x000000e06e677812 */ /* 0x000fe200078efcff */
[----:B------:R-:W5:Y:S01]  /*17b0*/  @!P2 LDG.E R11, desc[UR34][R6.64+0x280] ;  /* 0x00028022060ba981 */ /* 0x000f62000c1e1900 */
[----:B------:R-:W-:Y:S02]  /*17c0*/  LOP3.LUT R2, R2, 0xffffffdf, RZ, 0xc0, !PT ;  /* 0xffffffdf02027812 */ /* 0x000fe400078ec0ff */
[----:B------:R-:W-:Y:S02]  /*17d0*/  LOP3.LUT R102, R110, 0x100, RZ, 0xfc, !PT ;  /* 0x000001006e667812 */ /* 0x000fe400078efcff */
[----:B------:R-:W-:Y:S02]  /*17e0*/  @P2 LOP3.LUT R2, R2, 0x20, RZ, 0xfc, !PT ;  /* 0x0000002002022812 */ /* 0x000fe400078efcff */
[----:B------:R-:W-:Y:S01]  /*17f0*/  ISETP.GE.AND P0, PT, R103, UR38, PT ;  /* 0x0000002667007c0c */ /* 0x000fe2000bf06270 */
[----:B------:R-:W5:Y:S01]  /*1800*/  @!P1 LDG.E R12, desc[UR34][R6.64+0x300] ;  /* 0x00030022060c9981 */ /* 0x000f62000c1e1900 */
[----:B------:R-:W-:-:S02]  /*1810*/  LOP3.LUT R2, R2, 0xffffffef, RZ, 0xc0, !PT ;  /* 0xffffffef02027812 */ /* 0x000fc400078ec0ff */
[----:B------:R-:W-:Y:S02]  /*1820*/  LOP3.LUT R101, R110, 0x120, RZ, 0xfc, !PT ;  /* 0x000001206e657812 */ /* 0x000fe400078efcff */
[----:B------:R-:W-:Y:S02]  /*1830*/  @P1 LOP3.LUT R2, R2, 0x10, RZ, 0xfc, !PT ;  /* 0x0000001002021812 */ /* 0x000fe400078efcff */
[----:B------:R-:W-:Y:S02]  /*1840*/  LOP3.LUT R100, R110, 0x140, RZ, 0xfc, !PT ;  /* 0x000001406e647812 */ /* 0x000fe400078efcff */
[----:B------:R-:W-:Y:S02]  /*1850*/  LOP3.LUT R2, R2, 0xfffffff7, RZ, 0xc0, !PT ;  /* 0xfffffff702027812 */ /* 0x000fe400078ec0ff */
[----:B------:R-:W-:Y:S01]  /*1860*/  LOP3.LUT R99, R110, 0x160, RZ, 0xfc, !PT ;  /* 0x000001606e637812 */ /* 0x000fe200078efcff */
[----:B------:R-:W5:Y:S01]  /*1870*/  @!P0 LDG.E R13, desc[UR34][R6.64+0x380] ;  /* 0x00038022060d8981 */ /* 0x000f62000c1e1900 */
[----:B------:R-:W-:-:S02]  /*1880*/  @P0 LOP3.LUT R2, R2, 0x8, RZ, 0xfc, !PT ;  /* 0x0000000802020812 */ /* 0x000fc400078efcff */
[----:B------:R-:W-:Y:S02]  /*1890*/  ISETP.GE.AND P0, PT, R102, UR38, PT ;  /* 0x0000002666007c0c */ /* 0x000fe4000bf06270 */
[----:B------:R-:W-:Y:S02]  /*18a0*/  LOP3.LUT R2, R2, 0xfffffffb, RZ, 0xc0, !PT ;  /* 0xfffffffb02027812 */ /* 0x000fe400078ec0ff */
[C---:B------:R-:W-:Y:S02]  /*18b0*/  LOP3.LUT R98, R110.reuse, 0x180, RZ, 0xfc, !PT ;  /* 0x000001806e627812 */ /* 0x040fe400078efcff */
[C---:B------:R-:W-:Y:S02]  /*18c0*/  LOP3.LUT R97, R110.reuse, 0x1a0, RZ, 0xfc, !PT ;  /* 0x000001a06e617812 */ /* 0x040fe400078efcff */
[----:B------:R-:W-:Y:S02]  /*18d0*/  ISETP.GE.AND P6, PT, R101, UR38, PT ;  /* 0x0000002665007c0c */ /* 0x000fe4000bfc6270 */
[----:B------:R-:W-:-:S02]  /*18e0*/  LOP3.LUT R96, R110, 0x1c0, RZ, 0xfc, !PT ;  /* 0x000001c06e607812 */ /* 0x000fc400078efcff */
[----:B------:R-:W-:Y:S01]  /*18f0*/  LOP3.LUT R95, R110, 0x1e0, RZ, 0xfc, !PT ;  /* 0x000001e06e5f7812 */ /* 0x000fe200078efcff */
[----:B------:R-:W5:Y:S01]  /*1900*/  @!P0 LDG.E R14, desc[UR34][R6.64+0x400] ;  /* 0x00040022060e8981 */ /* 0x000f62000c1e1900 */
[----:B------:R-:W-:Y:S02]  /*1910*/  @P0 LOP3.LUT R2, R2, 0x4, RZ, 0xfc, !PT ;  /* 0x0000000402020812 */ /* 0x000fe400078efcff */
[----:B------:R-:W-:Y:S02]  /*1920*/  ISETP.GE.AND P0, PT, R100, UR38, PT ;  /* 0x0000002664007c0c */ /* 0x000fe4000bf06270 */
[----:B------:R-:W-:Y:S02]  /*1930*/  ISETP.GE.AND P1, PT, R99, UR38, PT ;  /* 0x0000002663007c0c */ /* 0x000fe4000bf26270 */
[----:B------:R-:W-:Y:S01]  /*1940*/  ISETP.GE.AND P2, PT, R98, UR38, PT ;  /* 0x0000002662007c0c */ /* 0x000fe2000bf46270 */
[----:B------:R-:W5:Y:S01]  /*1950*/  @!P6 LDG.E R15, desc[UR34][R6.64+0x480] ;  /* 0x00048022060fe981 */ /* 0x000f62000c1e1900 */
[----:B------:R-:W-:-:S02]  /*1960*/  ISETP.GE.AND P3, PT, R97, UR38, PT ;  /* 0x0000002661007c0c */ /* 0x000fc4000bf66270 */
[----:B------:R-:W-:-:S05]  /*1970*/  ISETP.GE.AND P4, PT, R96, UR38, PT ;  /* 0x0000002660007c0c */ /* 0x000fca000bf86270 */
[----:B------:R-:W5:Y:S01]  /*1980*/  @!P0 LDG.E R16, desc[UR34][R6.64+0x500] ;  /* 0x0005002206108981 */ /* 0x000f62000c1e1900 */
[----:B------:R-:W-:-:S03]  /*1990*/  ISETP.GE.AND P5, PT, R95, UR38, PT ;  /* 0x000000265f007c0c */ /* 0x000fc6000bfa6270 */
[----:B------:R-:W5:Y:S04]  /*19a0*/  @!P1 LDG.E R17, desc[UR34][R6.64+0x580] ;  /* 0x0005802206119981 */ /* 0x000f68000c1e1900 */
[----:B------:R-:W5:Y:S04]  /*19b0*/  @!P2 LDG.E R18, desc[UR34][R6.64+0x600] ;  /* 0x000600220612a981 */ /* 0x000f68000c1e1900 */
[----:B------:R-:W5:Y:S04]  /*19c0*/  @!P3 LDG.E R19, desc[UR34][R6.64+0x680] ;  /* 0x000680220613b981 */ /* 0x000f68000c1e1900 */
[----:B------:R-:W5:Y:S04]  /*19d0*/  @!P4 LDG.E R20, desc[UR34][R6.64+0x700] ;  /* 0x000700220614c981 */ /* 0x000f68000c1e1900 */
[----:B------:R0:W5:Y:S01]  /*19e0*/  @!P5 LDG.E R21, desc[UR34][R6.64+0x780] ;  /* 0x000780220615d981 */ /* 0x000162000c1e1900 */
        /* <DEDUP_REMOVED lines=23> */
[----:B------:R-:W-:Y:S01]  /*1b60*/  HFMA2 R82, -RZ, RZ, 0, 0 ;  /* 0x00000000ff527431 */ /* 0x000fe200000001ff */
        /* <DEDUP_REMOVED lines=15> */
[----:B------:R-:W-:Y:S02]  /*1c60*/  @P6 LOP3.LUT R2, R2, 0x2, RZ, 0xfc, !PT ;  /* 0x0000000202026812 */ /* 0x000fe400078efcff */
[C---:B------:R-:W-:Y:S02]  /*1c70*/  IADD3 R26, PT, PT, R23.reuse, 0x140, RZ ;  /* 0x00000140171a7810 */ /* 0x040fe40007ffe0ff */
[----:B------:R-:W-:Y:S01]  /*1c80*/  LEA R78, R6, UR43, 0x2 ;  /* 0x0000002b064e7c11 */ /* 0x000fe2000f8e10ff */
[----:B------:R-:W-:Y:S01]  /*1c90*/  VIADD R6, R23, 0x180 ;  /* 0x0000018017067836 */ /* 0x000fe20000000000 */
[----:B------:R-:W-:-:S02]  /*1ca0*/  LEA.HI.SX32 R22, R22, R23, 0x1b ;  /* 0x0000001716167211 */ /* 0x000fc400078fdaff */
[----:B------:R-:W-:Y:S02]  /*1cb0*/  LEA R80, R28, UR43, 0x2 ;  /* 0x0000002b1c507c11 */ /* 0x000fe4000f8e10ff */
[-C--:B------:R-:W-:Y:S02]  /*1cc0*/  LEA.HI.SX32 R24, R24, R23.reuse, 0x1b ;  /* 0x0000001718187211 */ /* 0x080fe400078fdaff */
[----:B------:R-:W-:Y:S02]  /*1cd0*/  LOP3.LUT P6, RZ, R2, 0x4, RZ, 0xc0, !PT ;  /* 0x0000000402ff7812 */ /* 0x000fe400078cc0ff */
[-C--:B------:R-:W-:Y:S02]  /*1ce0*/  LEA.HI.SX32 R26, R26, R23.reuse, 0x1b ;  /* 0x000000171a1a7211 */ /* 0x080fe400078fdaff */
[----:B------:R-:W-:Y:S02]  /*1cf0*/  LEA R77, R22, UR43, 0x2 ;  /* 0x0000002b164d7c11 */ /* 0x000fe4000f8e10ff */
[----:B------:R-:W-:Y:S01]  /*1d00*/  LEA.HI.SX32 R6, R6, R23, 0x1b ;  /* 0x0000001706067211 */ /* 0x000fe200078fdaff */
[----:B------:R-:W-:Y:S01]  /*1d10*/  VIADD R22, R23, 0x1e0 ;  /* 0x000001e017167836 */ /* 0x000fe20000000000 */
[----:B------:R-:W-:-:S02]  /*1d20*/  LEA R76, R24, UR43, 0x2 ;  /* 0x0000002b184c7c11 */ /* 0x000fc4000f8e10ff */
[----:B------:R-:W-:Y:S02]  /*1d30*/  P2R R29, PR, RZ, 0x40 ;  /* 0x00000040ff1d7803 */ /* 0x000fe40000000000 */
[----:B------:R-:W-:Y:S02]  /*1d40*/  LEA R75, R26, UR43, 0x2 ;  /* 0x0000002b1a4b7c11 */ /* 0x000fe4000f8e10ff */
[----:B------:R-:W-:Y:S02]  /*1d50*/  LOP3.LUT P6, RZ, R2, 0x8, RZ, 0xc0, !PT ;  /* 0x0000000802ff7812 */ /* 0x000fe400078cc0ff */
[----:B------:R-:W-:Y:S02]  /*1d60*/  LEA R73, R6, UR43, 0x2 ;  /* 0x0000002b06497c11 */ /* 0x000fe4000f8e10ff */
[----:B------:R-:W-:Y:S02]  /*1d70*/  P2R R31, PR, RZ, 0x40 ;  /* 0x00000040ff1f7803 */ /* 0x000fe40000000000 */
[----:B------:R-:W-:-:S02]  /*1d80*/  LEA.HI.SX32 R22, R22, R23, 0x1b ;  /* 0x0000001716167211 */ /* 0x000fc400078fdaff */
[----:B------:R-:W-:Y:S02]  /*1d90*/  LOP3.LUT P6, RZ, R2, 0x10, RZ, 0xc0, !PT ;  /* 0x0000001002ff7812 */ /* 0x000fe400078cc0ff */
        /* <DEDUP_REMOVED lines=16> */
[-C--:B------:R-:W-:Y:S01]  /*1ea0*/  LEA.HI.SX32 R0, R0, R23.reuse, 0x1b ;  /* 0x0000001700007211 */ /* 0x080fe200078fdaff */
[----:B---3--:R1:W-:Y:S03]  /*1eb0*/  STS [R89+0x100], R8 ;  /* 0x0001000859007388 */ /* 0x0083e60000000800 */
[----:B------:R-:W-:Y:S01]  /*1ec0*/  LEA R79, R0, UR43, 0x2 ;  /* 0x0000002b004f7c11 */ /* 0x000fe2000f8e10ff */
[C---:B------:R-:W-:Y:S01]  /*1ed0*/  VIADD R0, R23.reuse, 0x160 ;  /* 0x0000016017007836 */ /* 0x040fe20000000000 */
[----:B----4-:R-:W-:Y:S04]  /*1ee0*/  STS [R88+0x180], R9 ;  /* 0x0001800958007388 */ /* 0x010fe80000000800 */
[----:B-----5:R2:W-:Y:S01]  /*1ef0*/  STS [R81+0x200], R10 ;  /* 0x0002000a51007388 */ /* 0x0205e20000000800 */
[----:B-1----:R-:W-:Y:S01]  /*1f00*/  VIADD R8, R23, 0x1a0 ;  /* 0x000001a017087836 */ /* 0x002fe20000000000 */
[----:B------:R-:W-:-:S02]  /*1f10*/  LEA.HI.SX32 R0, R0, R23, 0x1b ;  /* 0x0000001700007211 */ /* 0x000fc400078fdaff */
[----:B------:R-:W-:Y:S02]  /*1f20*/  STS [R80+0x280], R11 ;  /* 0x0002800b50007388 */ /* 0x000fe40000000800 */
[----:B------:R-:W-:Y:S01]  /*1f30*/  LEA.HI.SX32 R8, R8, R23, 0x1b ;  /* 0x0000001708087211 */ /* 0x000fe200078fdaff */
[----:B--2---:R-:W-:Y:S01]  /*1f40*/  VIADD R10, R23, 0x1c0 ;  /* 0x000001c0170a7836 */ /* 0x004fe20000000000 */
[----:B------:R1:W-:Y:S01]  /*1f50*/  STS [R79+0x300], R12 ;  /* 0x0003000c4f007388 */ /* 0x0003e20000000800 */
[----:B------:R-:W-:-:S03]  /*1f60*/  LEA R74, R0, UR43, 0x2 ;  /* 0x0000002b004a7c11 */ /* 0x000fc6000f8e10ff */
[----:B------:R-:W-:Y:S01]  /*1f70*/  LEA.HI.SX32 R10, R10, R23, 0x1b ;  /* 0x000000170a0a7211 */ /* 0x000fe200078fdaff */
[----:B------:R-:W-:Y:S01]  /*1f80*/  STS [R78+0x380], R13 ;  /* 0x0003800d4e007388 */ /* 0x000fe20000000800 */
[----:B------:R-:W-:Y:S02]  /*1f90*/  LEA R72, R8, UR43, 0x2 ;  /* 0x0000002b08487c11 */ /* 0x000fe4000f8e10ff */
[----:B------:R-:W-:Y:S01]  /*1fa0*/  LEA R71, R10, UR43, 0x2 ;  /* 0x0000002b0a477c11 */ /* 0x000fe2000f8e10ff */
[----:B------:R2:W-:Y:S01]  /*1fb0*/  STS [R77+0x400], R14 ;  /* 0x0004000e4d007388 */ /* 0x0005e20000000800 */
[----:B------:R-:W-:-:S03]  /*1fc0*/  IMAD R23, R94, 0xf, R23 ;  /* 0x0000000f5e177824 */ /* 0x000fc600078e0217 */
[----:B------:R-:W-:Y:S01]  /*1fd0*/  STS [R76+0x480], R15 ;  /* 0x0004800f4c007388 */ /* 0x000fe20000000800 */
[----:B------:R-:W-:-:S03]  /*1fe0*/  VIADD R0, R23, 0x1 ;  /* 0x0000000117007836 */ /* 0x000fc60000000000 */
[----:B------:R3:W-:Y:S04]  /*1ff0*/  STS [R75+0x500], R16 ;  /* 0x000500104b007388 */ /* 0x0007e80000000800 */
[----:B------:R-:W-:Y:S01]  /*2000*/  STS [R74+0x580], R17 ;  /* 0x000580114a007388 */ /* 0x000fe20000000800 */
[----:B------:R-:W-:-:S03]  /*2010*/  VIADD R6, R23, 0x2 ;  /* 0x0000000217067836 */ /* 0x000fc60000000000 */
[----:B------:R4:W-:Y:S01]  /*2020*/  STS [R73+0x600], R18 ;  /* 0x0006001249007388 */ /* 0x0009e20000000800 */
[----:B------:R-:W-:-:S03]  /*2030*/  VIADD R8, R23, 0x3 ;  /* 0x0000000317087836 */ /* 0x000fc60000000000 */
[----:B------:R-:W-:Y:S01]  /*2040*/  STS [R72+0x680], R19 ;  /* 0x0006801348007388 */ /* 0x000fe20000000800 */
[C---:B------:R-:W-:Y:S01]  /*2050*/  VIADD R10, R23.reuse, 0x4 ;  /* 0x00000004170a7836 */ /* 0x040fe20000000000 */
[C---:B-1----:R-:W-:Y:S01]  /*2060*/  IADD3 R12, PT, PT, R23.reuse, 0x5, RZ ;  /* 0x00000005170c7810 */ /* 0x042fe20007ffe0ff */
[C---:B--2---:R-:W-:Y:S01]  /*2070*/  VIADD R14, R23.reuse, 0x6 ;  /* 0x00000006170e7836 */ /* 0x044fe20000000000 */
[----:B------:R1:W-:Y:S01]  /*2080*/  STS [R71+0x700], R20 ;  /* 0x0007001447007388 */ /* 0x0003e20000000800 */
[C---:B---3--:R-:W-:Y:S01]  /*2090*/  VIADD R16, R23.reuse, 0x7 ;  /* 0x0000000717107836 */ /* 0x048fe20000000000 */
[C---:B------:R-:W-:Y:S01]  /*20a0*/  IADD3 R24, PT, PT, R23.reuse, 0xb, RZ ;  /* 0x0000000b17187810 */ /* 0x040fe20007ffe0ff */
[C---:B----4-:R-:W-:Y:S02]  /*20b0*/  VIADD R18, R23.reuse, 0x8 ;  /* 0x0000000817127836 */ /* 0x050fe40000000000 */
[C---:B------:R-:W-:Y:S02]  /*20c0*/  VIADD R22, R23.reuse, 0xa ;  /* 0x0000000a17167836 */ /* 0x040fe40000000000 */
[----:B------:R-:W-:-:S02]  /*20d0*/  VIADD R26, R23, 0xc ;  /* 0x0000000c171a7836 */ /* 0x000fc40000000000 */
        /* <DEDUP_REMOVED lines=57> */
[----:B------:R-:W-:-:S02]  /*2470*/  IMAD.MOV.U32 R17, RZ, RZ, RZ ;  /* 0x000000ffff117224 */ /* 0x000fc400078e00ff */
[----:B------:R-:W-:Y:S01]  /*2480*/  IMAD.MOV.U32 R19, RZ, RZ, RZ ;  /* 0x000000ffff137224 */ /* 0x000fe200078e00ff */
[----:B-1----:R-:W-:Y:S01]  /*2490*/  MOV R21, RZ ;  /* 0x000000ff00157202 */ /* 0x002fe20000000f00 */
[----:B------:R-:W-:Y:S01]  /*24a0*/  IMAD.MOV.U32 R23, RZ, RZ, RZ ;  /* 0x000000ffff177224 */ /* 0x000fe200078e00ff */
[----:B------:R-:W3:Y:S04]  /*24b0*/  @!P0 LDG.E R50, desc[UR34][R4.64+0x500] ;  /* 0x0005002204328981 */ /* 0x000ee8000c1e1900 */
[----:B------:R-:W4:Y:S04]  /*24c0*/  @!P1 LDG.E R21, desc[UR34][R4.64+0x580] ;  /* 0x0005802204159981 */ /* 0x000f28000c1e1900 */
[----:B------:R-:W5:Y:S01]  /*24d0*/  @!P6 LDG.E R25, desc[UR34][R4.64+0x80] ;  /* 0x000080220419e981 */ /* 0x000f62000c1e1900 */
[----:B------:R-:W-:-:S03]  /*24e0*/  ISETP.NE.AND P6, PT, R38, RZ, PT ;  /* 0x000000ff2600720c */ /* 0x000fc60003fc5270 */
[----:B------:R-:W4:Y:S04]  /*24f0*/  @!P2 LDG.E R52, desc[UR34][R4.64+0x600] ;  /* 0x000600220434a981 */ /* 0x000f28000c1e1900 */
[----:B------:R-:W4:Y:S04]  /*2500*/  @!P3 LDG.E R23, desc[UR34][R4.64+0x680] ;  /* 0x000680220417b981 */ /* 0x000f28000c1e1900 */
[----:B------:R-:W4:Y:S04]  /*2510*/  @!P4 LDG.E R82, desc[UR34][R4.64+0x700] ;  /* 0x000700220452c981 */ /* 0x000f28000c1e1900 */
[----:B------:R-:W3:Y:S01]  /*2520*/  @!P6 LDG.E R42, desc[UR34][R4.64+0x100] ;  /* 0x00010022042ae981 */ /* 0x000ee2000c1e1900 */
[----:B------:R-:W-:-:S03]  /*2530*/  ISETP.NE.AND P6, PT, R37, RZ, PT ;  /* 0x000000ff2500720c */ /* 0x000fc60003fc5270 */
[----:B------:R-:W4:Y:S10]  /*2540*/  @!P5 LDG.E R49, desc[UR34][R4.64+0x780] ;  /* 0x000780220431d981 */ /* 0x000f34000c1e1900 */
        /* <DEDUP_REMOVED lines=14> */
[----:B--2---:R-:W-:Y:S04]  /*2630*/  STS [R93], R34 ;  /* 0x000000225d007388 */ /* 0x004fe80000000800 */
[----:B-----5:R-:W-:Y:S04]  /*2640*/  STS [R92+0x80], R25 ;  /* 0x000080195c007388 */ /* 0x020fe80000000800 */
        /* <DEDUP_REMOVED lines=68> */
.L_x_1340:
[----:B------:R-:W-:Y:S05]  /*2a90*/  BSYNC.RECONVERGENT B0 ;  /* 0x0000000000007941 */ /* 0x000fea0003800200 */
.L_x_1339:
        /* <DEDUP_REMOVED lines=37> */
.L_x_1342:
[----:B------:R-:W-:Y:S05]  /*2cf0*/  BSYNC.RECONVERGENT B0 ;  /* 0x0000000000007941 */ /* 0x000fea0003800200 */
.L_x_1341:
        /* <DEDUP_REMOVED lines=37> */
.L_x_1344:
[----:B------:R-:W-:Y:S05]  /*2f50*/  BSYNC.RECONVERGENT B0 ;  /* 0x0000000000007941 */ /* 0x000fea0003800200 */
.L_x_1343:
        /* <DEDUP_REMOVED lines=37> */
.L_x_1346:
[----:B------:R-:W-:Y:S05]  /*31b0*/  BSYNC.RECONVERGENT B0 ;  /* 0x0000000000007941 */ /* 0x000fea0003800200 */
.L_x_1345:
[----:B------:R-:W-:Y:S01]  /*31c0*/  FSETP.GTU.FTZ.AND P6, PT, R49, 20, PT ;  /* 0x41a000003100780b */ /* 0x000fe20003fdc000 */
[----:B------:R-:W-:Y:S01]  /*31d0*/  BSSY.RECONVERGENT B0, `(.L_x_1347) ;  /* 0x0000024000007945 */ /* 0x000fe20003800200 */
[----:B------:R-:W-:Y:S02]  /*31e0*/  FADD.FTZ R48, R48, UR5 ;  /* 0x0000000530307e21 */ /* 0x000fe40008010000 */
        /* <DEDUP_REMOVED lines=34> */
.L_x_1348:
[----:B------:R-:W-:Y:S05]  /*3410*/  BSYNC.RECONVERGENT B0 ;  /* 0x0000000000007941 */ /* 0x000fea0003800200 */
.L_x_1347:
        /* <DEDUP_REMOVED lines=37> */
.L_x_1350:
[----:B------:R-:W-:Y:S05]  /*3670*/  BSYNC.RECONVERGENT B0 ;  /* 0x0000000000007941 */ /* 0x000fea0003800200 */
.L_x_1349:
        /* <DEDUP_REMOVED lines=37> */
.L_x_1352:
[----:B------:R-:W-:Y:S05]  /*38d0*/  BSYNC.RECONVERGENT B0 ;  /* 0x0000000000007941 */ /* 0x000fea0003800200 */
.L_x_1351:
        /* <DEDUP_REMOVED lines=37> */
.L_x_1354:
[----:B------:R-:W-:Y:S05]  /*3b30*/  BSYNC.RECONVERGENT B0 ;  /* 0x0000000000007941 */ /* 0x000fea0003800200 */
.L_x_1353:
        /* <DEDUP_REMOVED lines=37> */
.L_x_1356:
[----:B------:R-:W-:Y:S05]  /*3d90*/  BSYNC.RECONVERGENT B0 ;  /* 0x0000000000007941 */ /* 0x000fea0003800200 */
.L_x_1355:
        /* <DEDUP_REMOVED lines=37> */
.L_x_1358:
[----:B------:R-:W-:Y:S05]  /*3ff0*/  BSYNC.RECONVERGENT B0 ;  /* 0x0000000000007941 */ /* 0x000fea0003800200 */
.L_x_1357:
        /* <DEDUP_REMOVED lines=37> */
.L_x_1360:
[----:B------:R-:W-:Y:S05]  /*4250*/  BSYNC.RECONVERGENT B0 ;  /* 0x0000000000007941 */ /* 0x000fea0003800200 */
.L_x_1359:
        /* <DEDUP_REMOVED lines=37> */
.L_x_1362:
[----:B------:R-:W-:Y:S05]  /*44b0*/  BSYNC.RECONVERGENT B0 ;  /* 0x0000000000007941 */ /* 0x000fea0003800200 */
.L_x_1361:
        /* <DEDUP_REMOVED lines=37> */
.L_x_1364:
[----:B------:R-:W-:Y:S05]  /*4710*/  BSYNC.RECONVERGENT B0 ;  /* 0x0000000000007941 */ /* 0x000fea0003800200 */
.L_x_1363:
        /* <DEDUP_REMOVED lines=37> */
.L_x_1366:
[----:B------:R-:W-:Y:S05]  /*4970*/  BSYNC.RECONVERGENT B0 ;  /* 0x0000000000007941 */ /* 0x000fea0003800200 */
.L_x_1365:
        /* <DEDUP_REMOVED lines=37> */
.L_x_1368:
[----:B------:R-:W-:Y:S05]  /*4bd0*/  BSYNC.RECONVERGENT B0 ;  /* 0x0000000000007941 */ /* 0x000fea0003800200 */
.L_x_1367:
[----:B------:R-:W-:Y:S01]  /*4be0*/  FSETP.GTU.FTZ.AND P6, PT, R34, 20, PT ;  /* 0x41a000002200780b */ /* 0x000fe20003fdc000 */
[----:B------:R-:W-:Y:S03]  /*4bf0*/  BSSY.RECONVERGENT B0, `(.L_x_1369) ;  /* 0x0000023000007945 */ /* 0x000fe60003800200 */
        /* <DEDUP_REMOVED lines=34> */
.L_x_1370:
[----:B------:R-:W-:Y:S05]  /*4e20*/  BSYNC.RECONVERGENT B0 ;  /* 0x0000000000007941 */ /* 0x000fea0003800200 */
.L_x_1369:
        /* <DEDUP_REMOVED lines=66> */
.L_x_1381:
[----:B------:R-:W-:Y:S02]  /*5250*/  ISETP.GE.AND P5, PT, R109, UR38, PT ;  /* 0x000000266d007c0c */ /* 0x000fe4000bfa6270 */
[----:B------:R-:W-:Y:S02]  /*5260*/  CS2R R114, SRZ ;  /* 0x0000000000727805 */ /* 0x000fe4000001ff00 */
[----:B------:R-:W-:Y:S01]  /*5270*/  LOP3.LUT P6, RZ, R2, 0x800, RZ, 0xc0, !PT ;  /* 0x0000080002ff7812 */ /* 0x000fe200078cc0ff */
[----:B------:R-:W-:Y:S01]  /*5280*/  IMAD.MOV.U32 R113, RZ, RZ, RZ ;  /* 0x000000ffff717224 */ /* 0x000fe200078e00ff */
[----:B------:R-:W-:Y:S02]  /*5290*/  ISETP.GE.AND P4, PT, R108, UR38, PT ;  /* 0x000000266c007c0c */ /* 0x000fe4000bf86270 */
[----:B------:R-:W-:Y:S02]  /*52a0*/  CS2R R116, SRZ ;  /* 0x0000000000747805 */ /* 0x000fe4000001ff00 */
[----:B------:R-:W-:-:S02]  /*52b0*/  LOP3.LUT R2, R2, 0xfffffdff, RZ, 0xc0, !PT ;  /* 0xfffffdff02027812 */ /* 0x000fc400078ec0ff */
[----:B------:R-:W-:Y:S02]  /*52c0*/  CS2R R90, SRZ ;  /* 0x00000000005a7805 */ /* 0x000fe4000001ff00 */
[----:B------:R-:W-:Y:S02]  /*52d0*/  ISETP.GE.AND P3, PT, R107, UR38, PT ;  /* 0x000000266b007c0c */ /* 0x000fe4000bf66270 */
[----:B0-----:R-:W-:Y:S02]  /*52e0*/  CS2R R86, SRZ ;  /* 0x0000000000567805 */ /* 0x001fe4000001ff00 */
[----:B------:R-:W-:Y:S02]  /*52f0*/  ISETP.GE.AND P2, PT, R106, UR38, PT ;  /* 0x000000266a007c0c */ /* 0x000fe4000bf46270 */
[----:B------:R-:W-:Y:S02]  /*5300*/  CS2R R42, SRZ ;  /* 0x00000000002a7805 */ /* 0x000fe4000001ff00 */
[----:B------:R-:W-:Y:S01]  /*5310*/  ISETP.GE.AND P1, PT, R105, UR38, PT ;  /* 0x0000002669007c0c */ /* 0x000fe2000bf26270 */
[----:B------:R-:W-:Y:S01]  /*5320*/  HFMA2 R128, -RZ, RZ, 0, 0 ;  /* 0x00000000ff807431 */ /* 0x000fe200000001ff */
        /* <DEDUP_REMOVED lines=46> */
[----:B------:R-:W-:-:S02]  /*5610*/  IMAD.U32 R41, RZ, RZ, UR51 ;  /* 0x00000033ff297e24 */ /* 0x000fc4000f8e00ff */
        /* <DEDUP_REMOVED lines=35> */
[----:B------:R-:W-:Y:S02]  /*5850*/  FSEL R134, R43, RZ, !P6 ;  /* 0x000000ff2b867208 */ /* 0x000fe40007000000 */
[----:B------:R-:W-:Y:S02]  /*5860*/  IADD3 R43, PT, PT, R40, 0x2, RZ ;  /* 0x00000002282b7810 */ /* 0x000fe40007ffe0ff */
[----:B--2---:R-:W-:Y:S02]  /*5870*/  FSEL R133, R87, 1, !P6 ;  /* 0x3f80000057857808 */ /* 0x004fe40007000000 */
        /* <DEDUP_REMOVED lines=151> */
[----:B------:R-:W-:Y:S02]  /*61f0*/  IMAD.MOV.U32 R118, RZ, RZ, RZ ;  /* 0x000000ffff767224 */ /* 0x000fe400078e00ff */
[----:B------:R-:W-:Y:S01]  /*6200*/  IMAD.MOV.U32 R128, RZ, RZ, RZ ;  /* 0x000000ffff807224 */ /* 0x000fe200078e00ff */
[----:B------:R-:W-:Y:S01]  /*6210*/  MOV R122, RZ ;  /* 0x000000ff007a7202 */ /* 0x000fe20000000f00 */
[----:B------:R-:W-:Y:S01]  /*6220*/  IMAD.MOV.U32 R163, RZ, RZ, RZ ;  /* 0x000000ffffa37224 */ /* 0x000fe200078e00ff */
[----:B------:R-:W5:Y:S04]  /*6230*/  @!P6 LDG.E R115, desc[UR34][R84.64+0x80] ;  /* 0x000080225473e981 */ /* 0x000f68000c1e1900 */
[----:B------:R-:W5:Y:S01]  /*6240*/  @!P0 LDG.E R91, desc[UR34][R84.64+-0x80] ;  /* 0xffff8022545b8981 */ /* 0x000f62000c1e1900 */
[----:B------:R-:W-:Y:S01]  /*6250*/  ISETP.NE.AND P0, PT, R120, RZ, PT ;  /* 0x000000ff7800720c */ /* 0x000fe20003f05270 */
[----:B------:R-:W-:-:S02]  /*6260*/  IMAD.MOV.U32 R121, RZ, RZ, RZ ;  /* 0x000000ffff797224 */ /* 0x000fc400078e00ff */
[----:B------:R-:W5:Y:S04]  /*6270*/  @!P1 LDG.E R117, desc[UR34][R84.64+0x180] ;  /* 0x0001802254759981 */ /* 0x000f68000c1e1900 */
[----:B------:R-:W5:Y:S04]  /*6280*/  @!P2 LDG.E R128, desc[UR34][R84.64+0x200] ;  /* 0x000200225480a981 */ /* 0x000f68000c1e1900 */
[----:B------:R-:W5:Y:S04]  /*6290*/  @!P3 LDG.E R163, desc[UR34][R84.64+0x280] ;  /* 0x0002802254a3b981 */ /* 0x000f68000c1e1900 */
[----:B------:R-:W5:Y:S01]  /*62a0*/  @!P0 LDG.E R116, desc[UR34][R84.64] ;  /* 0x0000002254748981 */ /* 0x000f62000c1e1900 */
[----:B------:R-:W-:-:S03]  /*62b0*/  ISETP.NE.AND P0, PT, R119, RZ, PT ;  /* 0x000000ff7700720c */ /* 0x000fc60003f05270 */
[----:B------:R-:W5:Y:S04]  /*62c0*/  @!P4 LDG.E R122, desc[UR34][R84.64+0x300] ;  /* 0x00030022547ac981 */ /* 0x000f68000c1e1900 */
[----:B------:R-:W5:Y:S06]  /*62d0*/  @!P5 LDG.E R121, desc[UR34][R84.64+0x380] ;  /* 0x000380225479d981 */ /* 0x000f6c000c1e1900 */
        /* <DEDUP_REMOVED lines=55> */
.L_x_1373:
[----:B------:R-:W-:Y:S01]  /*6650*/  IMAD.MOV.U32 R87, RZ, RZ, RZ ;  /* 0x000000ffff577224 */ /* 0x000fe200078e00ff */
[----:B------:R-:W-:Y:S06]  /*6660*/  BRA.U !UP2, `(.L_x_1372) ;  /* 0x000000010a147547 */ /* 0x000fec000b800000 */
[----:B------:R-:W-:-:S04]  /*6670*/  UIADD3 UR12, UP0, UPT, UR32, UR9, URZ ;  /* 0x00000009200c7290 */ /* 0x000fc8000ff1e0ff */
[----:B------:R-:W-:Y:S02]  /*6680*/  UIADD3.X UR13, UPT, UPT, UR33, UR11, URZ, UP0, !UPT ;  /* 0x0000000b210d7290 */ /* 0x000fe400087fe4ff */
[----:B------:R-:W-:-:S04]  /*6690*/  MOV R40, UR12 ;  /* 0x0000000c00287c02 */ /* 0x000fc80008000f00 */
[----:B------:R-:W-:-:S05]  /*66a0*/  IMAD.U32 R41, RZ, RZ, UR13 ;  /* 0x0000000dff297e24 */ /* 0x000fca000f8e00ff */
[----:B------:R3:W5:Y:S02]  /*66b0*/  LDG.E R87, desc[UR34][R40.64] ;  /* 0x0000002228577981 */ /* 0x000764000c1e1900 */
.L_x_1372:
        /* <DEDUP_REMOVED lines=98> */
.L_x_1375:
[----:B-1----:R-:W-:Y:S05]  /*6ce0*/  BSYNC.RECONVERGENT B0 ;  /* 0x0000000000007941 */ /* 0x002fea0003800200 */
.L_x_1374:
        /* <DEDUP_REMOVED lines=40> */
.L_x_1379:
        /* <DEDUP_REMOVED lines=33> */
.L_x_1380:
        /* <DEDUP_REMOVED lines=10> */
.L_x_1378:
        /* <DEDUP_REMOVED lines=9> */
.L_x_1377:
[----:B------:R-:W-:Y:S05]  /*72b0*/  BSYNC.RECONVERGENT B0 ;  /* 0x0000000000007941 */ /* 0x000fea0003800200 */
.L_x_1376:
        /* <DEDUP_REMOVED lines=32> */
.L_x_1371:
[----:B------:R-:W1:Y:S01]  /*74c0*/  LDCU.128 UR12, c[0x0][0x430] ;  /* 0x00008600ff0c77ac */ /* 0x000e620008000c00 */
[----:B------:R-:W-:Y:S01]  /*74d0*/  BAR.SYNC.DEFER_BLOCKING 0x0 ;  /* 0x0000000000007b1d */ /* 0x000fe20000010000 */
[C---:B------:R-:W-:Y:S01]  /*74e0*/  IMAD.SHL.U32 R0, R112.reuse, 0x10, RZ ;  /* 0x0000001070007824 */ /* 0x040fe200078e00ff */
[----:B------:R-:W-:Y:S01]  /*74f0*/  P2R R46, PR, RZ, 0x1 ;  /* 0x00000001ff2e7803 */ /* 0x000fe20000000000 */
[----:B------:R-:W-:Y:S01]  /*7500*/  USHF.R.S32.HI UR18, URZ, 0x1f, UR48 ;  /* 0x0000001fff127899 */ /* 0x000fe20008011430 */
[----:B------:R-:W-:Y:S01]  /*7510*/  ISETP.NE.AND P0, PT, R112, RZ, PT ;  /* 0x000000ff7000720c */ /* 0x000fe20003f05270 */
[----:B------:R-:W-:Y:S01]  /*7520*/  IMAD.U32 R9, RZ, RZ, UR38 ;  /* 0x00000026ff097e24 */ /* 0x000fe2000f8e00ff */
[----:B------:R-:W-:Y:S01]  /*7530*/  UMOV UR11, URZ ;  /* 0x000000ff000b7c82 */ /* 0x000fe20008000000 */
[----:B------:R-:W-:Y:S02]  /*7540*/  LOP3.LUT R3, R0, 0x3e00, RZ, 0xc0, !PT ;  /* 0x00003e0000037812 */ /* 0x000fe400078ec0ff */
[----:B------:R-:W-:-:S02]  /*7550*/  P2R R48, PR, RZ, 0x2 ;  /* 0x00000002ff307803 */ /* 0x000fc40000000000 */
[----:B------:R-:W-:Y:S02]  /*7560*/  LOP3.LUT R8, R3, 0x1f, R112, 0xf8, !PT ;  /* 0x0000001f03087812 */ /* 0x000fe400078ef870 */
[----:B------:R-:W-:Y:S02]  /*7570*/  P2R R50, PR, RZ, 0x4 ;  /* 0x00000004ff327803 */ /* 0x000fe40000000000 */
[C---:B------:R-:W-:Y:S01]  /*7580*/  LOP3.LUT R10, R8.reuse, 0x100, RZ, 0xfc, !PT ;  /* 0x00000100080a7812 */ /* 0x040fe200078efcff */
[----:B-1----:R-:W-:Y:S01]  /*7590*/  UIMAD UR9, UR18, UR12, URZ ;  /* 0x0000000c120972a4 */ /* 0x002fe2000f8e02ff */
[C---:B------:R-:W-:Y:S01]  /*75a0*/  LOP3.LUT R12, R8.reuse, 0x40, RZ, 0xfc, !PT ;  /* 0x00000040080c7812 */ /* 0x040fe200078efcff */
[----:B------:R-:W-:Y:S01]  /*75b0*/  UIMAD.WIDE.U32 UR16, UR48, UR12, UR10 ;  /* 0x0000000c301072a5 */ /* 0x000fe2000f8e000a */
[C---:B------:R-:W-:Y:S01]  /*75c0*/  LOP3.LUT R14, R8.reuse, 0x1c0, RZ, 0xfc, !PT ;  /* 0x000001c0080e7812 */ /* 0x040fe200078efcff */
[----:B------:R-:W-:Y:S01]  /*75d0*/  UIMAD UR13, UR48, UR13, UR9 ;  /* 0x0000000d300d72a4 */ /* 0x000fe2000f8e0209 */
[C---:B------:R-:W-:Y:S01]  /*75e0*/  LOP3.LUT R16, R8.reuse, 0x60, RZ, 0xfc, !PT ;  /* 0x0000006008107812 */ /* 0x040fe200078efcff */
[----:B------:R-:W-:Y:S02]  /*75f0*/  STS [R68], R33 ;  /* 0x0000002144007388 */ /* 0x000fe40000000800 */
[----:B------:R-:W-:Y:S01]  /*7600*/  UIADD3 UR13, UPT, UPT, UR17, UR13, URZ ;  /* 0x0000000d110d7290 */ /* 0x000fe2000fffe0ff */
[C---:B------:R-:W-:Y:S01]  /*7610*/  LOP3.LUT R34, R8.reuse, 0x160, RZ, 0xfc, !PT ;  /* 0x0000016008227812 */ /* 0x040fe200078efcff */
[----:B------:R-:W-:Y:S01]  /*7620*/  UMOV UR12, UR16 ;  /* 0x00000010000c7c82 */ /* 0x000fe20008000000 */
[----:B------:R-:W-:Y:S01]  /*7630*/  STS [R69+0x4], R32 ;  /* 0x0000042045007388 */ /* 0x000fe20000000800 */
[----:B------:R-:W-:Y:S01]  /*7640*/  UIMAD.WIDE.U32 UR12, UR39, UR14, UR12 ;  /* 0x0000000e270c72a5 */ /* 0x000fe2000f8e000c */
[----:B------:R-:W-:-:S02]  /*7650*/  LOP3.LUT R36, R8, 0x1e0, RZ, 0xfc, !PT ;  /* 0x000001e008247812 */ /* 0x000fc400078efcff */
[----:B------:R-:W-:Y:S01]  /*7660*/  STS [R66+0x8], R31 ;  /* 0x0000081f42007388 */ /* 0x000fe20000000800 */
[----:B------:R-:W-:Y:S01]  /*7670*/  UIMAD UR15, UR39, UR15, UR13 ;  /* 0x0000000f270f72a4 */ /* 0x000fe2000f8e020d */
[----:B------:R-:W-:Y:S02]  /*7680*/  LOP3.LUT P1, RZ, R2, 0x40, RZ, 0xc0, !PT ;  /* 0x0000004002ff7812 */ /* 0x000fe4000782c0ff */
[----:B------:R-:W-:Y:S01]  /*7690*/  IADD3 R4, P6, PT, R8, UR12, RZ ;  /* 0x0000000c08047c10 */ /* 0x000fe2000ffde0ff */
[----:B------:R-:W-:Y:S01]  /*76a0*/  STS [R67+0xc], R30 ;  /* 0x00000c1e43007388 */ /* 0x000fe20000000800 */
[----:B------:R-:W-:Y:S02]  /*76b0*/  P2R R52, PR, RZ, 0x8 ;  /* 0x00000008ff347803 */ /* 0x000fe40000000000 */
[----:B------:R-:W-:Y:S01]  /*76c0*/  IADD3.X R5, PT, PT, RZ, UR15, RZ, P6, !PT ;  /* 0x0000000fff057c10 */ /* 0x000fe2000b7fe4ff */
[----:B------:R-:W-:Y:S01]  /*76d0*/  STS [R64+0x10], R29 ;  /* 0x0000101d40007388 */ /* 0x000fe20000000800 */
[----:B------:R-:W-:-:S02]  /*76e0*/  LOP3.LUT P2, RZ, R2, 0x20, RZ, 0xc0, !PT ;  /* 0x0000002002ff7812 */ /* 0x000fc4000784c0ff */
[----:B------:R-:W1:Y:S01]  /*76f0*/  LDCU.128 UR12, c[0x0][0x420] ;  /* 0x00008400ff0c77ac */ /* 0x000e620008000c00 */
[----:B------:R-:W-:Y:S01]  /*7700*/  STS [R65+0x14], R28 ;  /* 0x0000141c41007388 */ /* 0x000fe20000000800 */
[----:B------:R-:W-:Y:S02]  /*7710*/  P2R R82, PR, RZ, 0x10 ;  /* 0x00000010ff527803 */ /* 0x000fe40000000000 */
[C---:B------:R-:W-:Y:S01]  /*7720*/  LOP3.LUT P3, RZ, R2.reuse, 0x10, RZ, 0xc0, !PT ;  /* 0x0000001002ff7812 */ /* 0x040fe2000786c0ff */
[----:B------:R-:W-:Y:S01]  /*7730*/  STS [R62+0x18], R27 ;  /* 0x0000181b3e007388 */ /* 0x000fe20000000800 */
[----:B------:R-:W-:Y:S02]  /*7740*/  P2R R84, PR, RZ, 0x20 ;  /* 0x00000020ff547803 */ /* 0x000fe40000000000 */
[C---:B------:R-:W-:Y:S01]  /*7750*/  LOP3.LUT P4, RZ, R2.reuse, 0x8, RZ, 0xc0, !PT ;  /* 0x0000000802ff7812 */ /* 0x040fe2000788c0ff */
[----:B------:R-:W-:Y:S01]  /*7760*/  STS [R63+0x1c], R26 ;  /* 0x00001c1a3f007388 */ /* 0x000fe20000000800 */
[----:B------:R-:W-:-:S03]  /*7770*/  LOP3.LUT P5, RZ, R2, 0x4, RZ, 0xc0, !PT ;  /* 0x0000000402ff7812 */ /* 0x000fc600078ac0ff */
[----:B------:R-:W-:Y:S04]  /*7780*/  STS [R60+0x20], R25 ;  /* 0x000020193c007388 */ /* 0x000fe80000000800 */
[----:B------:R-:W-:Y:S01]  /*7790*/  STS [R61+0x24], R24 ;  /* 0x000024183d007388 */ /* 0x000fe20000000800 */
[----:B-1----:R-:W-:Y:S02]  /*77a0*/  UIMAD UR9, UR18, UR12, URZ ;  /* 0x0000000c120972a4 */ /* 0x002fe4000f8e02ff */
[----:B------:R-:W-:Y:S01]  /*77b0*/  UIMAD.WIDE.U32 UR16, UR48, UR12, UR10 ;  /* 0x0000000c301072a5 */ /* 0x000fe2000f8e000a */
[----:B------:R-:W-:Y:S01]  /*77c0*/  STS [R58+0x28], R23 ;  /* 0x000028173a007388 */ /* 0x000fe20000000800 */
[----:B------:R-:W-:-:S03]  /*77d0*/  UIMAD UR13, UR48, UR13, UR9 ;  /* 0x0000000d300d72a4 */ /* 0x000fc6000f8e0209 */
[----:B------:R-:W-:Y:S01]  /*77e0*/  STS [R59+0x2c], R22 ;  /* 0x00002c163b007388 */ /* 0x000fe20000000800 */
[----:B------:R-:W-:Y:S01]  /*77f0*/  UIADD3 UR13, UPT, UPT, UR17, UR13, URZ ;  /* 0x0000000d110d7290 */ /* 0x000fe2000fffe0ff */
[----:B------:R-:W-:Y:S02]  /*7800*/  UMOV UR12, UR16 ;  /* 0x00000010000c7c82 */ /* 0x000fe40008000000 */
[----:B------:R-:W-:Y:S01]  /*7810*/  STS [R56+0x30], R21 ;  /* 0x0000301538007388 */ /* 0x000fe20000000800 */
[----:B------:R-:W-:-:S03]  /*7820*/  UIMAD.WIDE.U32 UR12, UR39, UR14, UR12 ;  /* 0x0000000e270c72a5 */ /* 0x000fc6000f8e000c */
[----:B------:R-:W-:Y:S01]  /*7830*/  STS [R57+0x34], R20 ;  /* 0x0000341439007388 */ /* 0x000fe20000000800 */
[----:B------:R-:W-:Y:S02]  /*7840*/  UIMAD UR15, UR39, UR15, UR13 ;  /* 0x0000000f270f72a4 */ /* 0x000fe4000f8e020d */
[----:B------:R-:W-:Y:S01]  /*7850*/  IADD3 R0, P6, PT, R8, UR12, RZ ;  /* 0x0000000c08007c10 */ /* 0x000fe2000ffde0ff */
[----:B------:R-:W-:Y:S04]  /*7860*/  STS [R54+0x38], R19 ;  /* 0x0000381336007388 */ /* 0x000fe80000000800 */
[----:B------:R-:W-:Y:S01]  /*7870*/  STS [R55+0x3c], R18 ;  /* 0x00003c1237007388 */ /* 0x000fe20000000800 */
[----:B------:R-:W-:-:S03]  /*7880*/  NOP ;  /* 0x0000000000007918 */ /* 0x000fc60000000000 */
[----:B------:R-:W-:Y:S01]  /*7890*/  LDS R11, [R93] ;  /* 0x000000005d0b7984 */ /* 0x000fe20000000800 */
[----:B------:R-:W1:Y:S01]  /*78a0*/  LDCU.64 UR12, c[0x0][0x4a8] ;  /* 0x00009500ff0c77ac */ /* 0x000e620008000a00 */
[----:B------:R-:W-:Y:S02]  /*78b0*/  IMAD.X R3, RZ, RZ, UR15, P6 ;  /* 0x0000000fff037e24 */ /* 0x000fe4000b0e06ff */
        /* <DEDUP_REMOVED lines=17> */
[C---:B------:R-:W-:Y:S01]  /*79d0*/  LOP3.LUT R0, R8.reuse, 0xe0, RZ, 0xfc, !PT ;  /* 0x000000e008007812 */ /* 0x040fe200078efcff */
[----:B------:R-:W1:Y:S01]  /*79e0*/  LDCU.128 UR12, c[0x0][0x440] ;  /* 0x00008800ff0c77ac */ /* 0x000e620008000c00 */
[----:B------:R-:W-:Y:S01]  /*79f0*/  LOP3.LUT R3, R8, 0x180, RZ, 0xfc, !PT ;  /* 0x0000018008037812 */ /* 0x000fe200078efcff */
        /* <DEDUP_REMOVED lines=8> */
[----:B--2---:R-:W-:Y:S02]  /*7a80*/  LOP3.LUT R9, R8, 0x120, RZ, 0xfc, !PT ;  /* 0x0000012008097812 */ /* 0x004fe400078efcff */
[----:B------:R-:W-:Y:S02]  /*7a90*/  P2R R42, PR, RZ, 0x1 ;  /* 0x00000001ff2a7803 */ /* 0x000fe40000000000 */
[----:B------:R-:W-:-:S04]  /*7aa0*/  LOP3.LUT P0, RZ, R2, 0x200, RZ, 0xc0, !PT ;  /* 0x0000020002ff7812 */ /* 0x000fc8000780c0ff */
[----:B------:R-:W-:Y:S02]  /*7ab0*/  P2R R40, PR, RZ, 0x1 ;  /* 0x00000001ff287803 */ /* 0x000fe40000000000 */
[----:B------:R-:W-:Y:S01]  /*7ac0*/  LOP3.LUT P0, RZ, R2, 0x400, RZ, 0xc0, !PT ;  /* 0x0000040002ff7812 */ /* 0x000fe2000780c0ff */
[----:B------:R-:W2:Y:S02]  /*7ad0*/  LDS R38, [UR43+0x1080] ;  /* 0x0010802bff267984 */ /* 0x000ea40008000800 */
[----:B--2---:R-:W-:-:S13]  /*7ae0*/  ISETP.GE.AND P6, PT, R8, R38, PT ;  /* 0x000000260800720c */ /* 0x004fda0003fc6270 */
[----:B------:R2:W-:Y:S01]  /*7af0*/  @!P6 STG.E desc[UR34][R6.64], R11 ;  /* 0x0000000b0600e986 */ /* 0x0005e2000c101922 */
[----:B------:R-:W-:Y:S02]  /*7b00*/  ISETP.GE.AND P6, PT, R0, R38, PT ;  /* 0x000000260000720c */ /* 0x000fe40003fc6270 */
[----:B--2---:R-:W-:-:S11]  /*7b10*/  LOP3.LUT R11, R8, 0x1a0, RZ, 0xfc, !PT ;  /* 0x000001a0080b7812 */ /* 0x004fd600078efcff */
[----:B------:R2:W-:Y:S01]  /*7b20*/  @!P6 STG.E desc[UR34][R6.64+0x380], R13 ;  /* 0x0003800d0600e986 */ /* 0x0005e2000c101922 */
[----:B------:R-:W-:Y:S02]  /*7b30*/  ISETP.GE.AND P6, PT, R3, R38, PT ;  /* 0x000000260300720c */ /* 0x000fe40003fc6270 */
[----:B--2---:R-:W-:-:S11]  /*7b40*/  LOP3.LUT R13, R8, 0xa0, RZ, 0xfc, !PT ;  /* 0x000000a0080d7812 */ /* 0x004fd600078efcff */
[----:B------:R-:W-:Y:S01]  /*7b50*/  @!P6 STG.E desc[UR34][R6.64+0x600], R51 ;  /* 0x000600330600e986 */ /* 0x000fe2000c101922 */
[----:B------:R-:W-:-:S13]  /*7b60*/  ISETP.GE.AND P6, PT, R9, R38, PT ;  /* 0x000000260900720c */ /* 0x000fda0003fc6270 */
        /* <DEDUP_REMOVED lines=28> */
[----:B--2---:R-:W-:-:S11]  /*7d30*/  CS2R R38, SRZ ;  /* 0x0000000000267805 */ /* 0x004fd6000001ff00 */
[----:B------:R2:W-:Y:S01]  /*7d40*/  @!P6 STG.E desc[UR34][R6.64+0x780], R85 ;  /* 0x000780550600e986 */ /* 0x0005e2000c101922 */
[----:B------:R-:W-:Y:S01]  /*7d50*/  LOP3.LUT P6, RZ, R2, 0x2, RZ, 0xc0, !PT ;  /* 0x0000000202ff7812 */ /* 0x000fe200078cc0ff */
[----:B------:R-:W-:Y:S06]  /*7d60*/  BAR.SYNC.DEFER_BLOCKING 0x0 ;  /* 0x0000000000007b1d */ /* 0x000fec0000010000 */
[----:B------:R-:W3:Y:S01]  /*7d70*/  @!P0 LDG.E R38, desc[UR34][R4.64] ;  /* 0x0000002204268981 */ /* 0x000ee2000c1e1900 */
[----:B------:R-:W-:Y:S02]  /*7d80*/  ISETP.NE.AND P0, PT, R40, RZ, PT ;  /* 0x000000ff2800720c */ /* 0x000fe40003f05270 */
[----:B------:R-:W-:-:S11]  /*7d90*/  CS2R R40, SRZ ;  /* 0x0000000000287805 */ /* 0x000fd6000001ff00 */
[----:B------:R-:W4:Y:S01]  /*7da0*/  @!P0 LDG.E R41, desc[UR34][R4.64+0x80] ;  /* 0x0000802204298981 */ /* 0x000f22000c1e1900 */
[----:B------:R-:W-:Y:S02]  /*7db0*/  ISETP.NE.AND P0, PT, R42, RZ, PT ;  /* 0x000000ff2a00720c */ /* 0x000fe40003f05270 */
[----:B------:R-:W-:Y:S02]  /*7dc0*/  CS2R R42, SRZ ;  /* 0x00000000002a7805 */ /* 0x000fe4000001ff00 */
[----:B--2---:R-:W-:-:S04]  /*7dd0*/  CS2R R6, SRZ ;  /* 0x0000000000067805 */ /* 0x004fc8000001ff00 */
[----:B------:R-:W2:Y:S05]  /*7de0*/  @!P1 LDG.E R42, desc[UR34][R4.64+0x200] ;  /* 0x00020022042a9981 */ /* 0x000eaa000c1e1900 */
[----:B------:R-:W5:Y:S01]  /*7df0*/  @!P0 LDG.E R40, desc[UR34][R4.64+0x100] ;  /* 0x0001002204288981 */ /* 0x000f62000c1e1900 */
        /* <DEDUP_REMOVED lines=26> */
[----:B------:R-:W-:Y:S01]  /*7fa0*/  UIMAD UR13, UR48, UR13, UR9 ;  /* 0x0000000d300d72a4 */ /* 0x000fe2000f8e0209 */
[----:B------:R-:W1:Y:S01]  /*7fb0*/  LDCU.64 UR18, c[0x0][0x4c0] ;  /* 0x00009800ff1277ac */ /* 0x000e620008000a00 */
[----:B---3--:R-:W-:Y:S04]  /*7fc0*/  STS [R93], R38 ;  /* 0x000000265d007388 */ /* 0x008fe80000000800 */
[----:B----4-:R-:W-:Y:S04]  /*7fd0*/  STS [R92+0x80], R41 ;  /* 0x000080295c007388 */ /* 0x010fe80000000800 */
[----:B-----5:R-:W-:Y:S04]  /*7fe0*/  STS [R89+0x100], R40 ;  /* 0x0001002859007388 */ /* 0x020fe80000000800 */
        /* <DEDUP_REMOVED lines=36> */
[----:B0-----:R-:W-:Y:S01]  /*8230*/  FMUL.FTZ R82, R42, -1.4426950216293334961 ;  /* 0xbfb8aa3b2a527820 */ /* 0x001fe20000410000 */
[----:B-1----:R-:W-:Y:S01]  /*8240*/  FMUL.FTZ R83, R43, -1.4426950216293334961 ;  /* 0xbfb8aa3b2b537820 */ /* 0x002fe20000410000 */
[----:B------:R-:W-:Y:S01]  /*8250*/  FMUL.FTZ R84, R44, -1.4426950216293334961 ;  /* 0xbfb8aa3b2c547820 */ /* 0x000fe20000410000 */
[----:B------:R-:W-:Y:S01]  /*8260*/  FMUL.FTZ R85, R45, -1.4426950216293334961 ;  /* 0xbfb8aa3b2d557820 */ /* 0x000fe20000410000 */
[----:B------:R-:W0:Y:S01]  /*8270*/  MUFU.EX2 R52, R52 ;  /* 0x0000003400347308 */ /* 0x000e220000000800 */
[----:B------:R-:W-:Y:S01]  /*8280*/  FMUL.FTZ R86, R46, -1.4426950216293334961 ;  /* 0xbfb8aa3b2e567820 */ /* 0x000fe20000410000 */
[----:B------:R-:W-:-:S06]  /*8290*/  FMUL.FTZ R87, R47, -1.4426950216293334961 ;  /* 0xbfb8aa3b2f577820 */ /* 0x000fcc0000410000 */
[----:B------:R-:W1:Y:S01]  /*82a0*/  MUFU.EX2 R53, R53 ;  /* 0x0000003500357308 */ /* 0x000e620000000800 */
[----:B--2---:R-:W-:Y:S01]  /*82b0*/  FMUL.FTZ R90, R48, -1.4426950216293334961 ;  /* 0xbfb8aa3b305a7820 */ /* 0x004fe20000410000 */
[----:B---3--:R-:W-:-:S06]  /*82c0*/  FMUL.FTZ R94, R7, -1.4426950216293334961 ;  /* 0xbfb8aa3b075e7820 */ /* 0x008fcc0000410000 */
[----:B------:R-:W2:Y:S01]  /*82d0*/  MUFU.EX2 R82, R82 ;  /* 0x0000005200527308 */ /* 0x000ea20000000800 */
[----:B------:R-:W-:Y:S01]  /*82e0*/  FMUL.FTZ R91, R49, -1.4426950216293334961 ;  /* 0xbfb8aa3b315b7820 */ /* 0x000fe20000410000 */
[----:B------:R-:W-:-:S06]  /*82f0*/  FMUL.FTZ R95, R6, -1.4426950216293334961 ;  /* 0xbfb8aa3b065f7820 */ /* 0x000fcc0000410000 */
[----:B------:R-:W3:Y:S01]  /*8300*/  MUFU.EX2 R83, R83 ;  /* 0x0000005300537308 */ /* 0x000ee20000000800 */
[----:B----4-:R-:W-:-:S07]  /*8310*/  FMUL.FTZ R96, R5, -1.4426950216293334961 ;  /* 0xbfb8aa3b05607820 */ /* 0x010fce0000410000 */
[----:B------:R-:W4:Y:S01]  /*8320*/  MUFU.EX2 R84, R84 ;  /* 0x0000005400547308 */ /* 0x000f220000000800 */
[----:B-----5:R-:W-:-:S07]  /*8330*/  FMUL.FTZ R97, R4, -1.4426950216293334961 ;  /* 0xbfb8aa3b04617820 */ /* 0x020fce0000410000 */
[----:B------:R-:W5:Y:S08]  /*8340*/  MUFU.EX2 R85, R85 ;  /* 0x0000005500557308 */ /* 0x000f700000000800 */
[----:B------:R-:W5:Y:S08]  /*8350*/  MUFU.EX2 R86, R86 ;  /* 0x0000005600567308 */ /* 0x000f700000000800 */
[----:B------:R-:W5:Y:S01]  /*8360*/  MUFU.EX2 R87, R87 ;  /* 0x0000005700577308 */ /* 0x000f620000000800 */
[----:B------:R-:W-:-:S07]  /*8370*/  FADD.FTZ R50, R50, 1 ;  /* 0x3f80000032327421 */ /* 0x000fce0000010000 */
[----:B------:R-:W5:Y:S08]  /*8380*/  MUFU.EX2 R90, R90 ;  /* 0x0000005a005a7308 */ /* 0x000f700000000800 */
[----:B------:R-:W5:Y:S01]  /*8390*/  MUFU.EX2 R94, R94 ;  /* 0x0000005e005e7308 */ /* 0x000f620000000800 */
[----:B------:R-:W-:-:S07]  /*83a0*/  FADD.FTZ R51, R51, 1 ;  /* 0x3f80000033337421 */ /* 0x000fce0000010000 */
[----:B------:R-:W5:Y:S08]  /*83b0*/  MUFU.EX2 R91, R91 ;  /* 0x0000005b005b7308 */ /* 0x000f700000000800 */
[----:B------:R-:W5:Y:S01]  /*83c0*/  MUFU.EX2 R95, R95 ;  /* 0x0000005f005f7308 */ /* 0x000f620000000800 */
[----:B0-----:R-:W-:-:S07]  /*83d0*/  FADD.FTZ R52, R52, 1 ;  /* 0x3f80000034347421 */ /* 0x001fce0000010000 */
[----:B------:R-:W0:Y:S01]  /*83e0*/  MUFU.EX2 R96, R96 ;  /* 0x0000006000607308 */ /* 0x000e220000000800 */
[----:B-1----:R-:W-:-:S07]  /*83f0*/  FADD.FTZ R53, R53, 1 ;  /* 0x3f80000035357421 */ /* 0x002fce0000010000 */
[----:B------:R-:W1:Y:S01]  /*8400*/  MUFU.EX2 R97, R97 ;  /* 0x0000006100617308 */ /* 0x000e620000000800 */
[----:B--2---:R-:W-:Y:S01]  /*8410*/  FADD.FTZ R82, R82, 1 ;  /* 0x3f80000052527421 */ /* 0x004fe20000010000 */
[----:B---3--:R-:W-:Y:S01]  /*8420*/  FADD.FTZ R83, R83, 1 ;  /* 0x3f80000053537421 */ /* 0x008fe20000010000 */
[----:B----4-:R-:W-:Y:S01]  /*8430*/  FADD.FTZ R84, R84, 1 ;  /* 0x3f80000054547421 */ /* 0x010fe20000010000 */
[----:B-----5:R-:W-:-:S04]  /*8440*/  FADD.FTZ R85, R85, 1 ;  /* 0x3f80000055557421 */ /* 0x020fc80000010000 */
[----:B------:R-:W2:Y:S01]  /*8450*/  MUFU.RCP R99, R50 ;  /* 0x0000003200637308 */ /* 0x000ea20000001000 */
[----:B------:R-:W-:Y:S01]  /*8460*/  FADD.FTZ R86, R86, 1 ;  /* 0x3f80000056567421 */ /* 0x000fe20000010000 */
[----:B------:R-:W-:Y:S01]  /*8470*/  FADD.FTZ R87, R87, 1 ;  /* 0x3f80000057577421 */ /* 0x000fe20000010000 */
[----:B------:R-:W-:-:S05]  /*8480*/  FADD.FTZ R90, R90, 1 ;  /* 0x3f8000005a5a7421 */ /* 0x000fca0000010000 */
[----:B------:R-:W3:Y:S01]  /*8490*/  MUFU.RCP R98, R51 ;  /* 0x0000003300627308 */ /* 0x000ee20000001000 */
[----:B------:R-:W-:Y:S01]  /*84a0*/  FADD.FTZ R94, R94, 1 ;  /* 0x3f8000005e5e7421 */ /* 0x000fe20000010000 */
[----:B------:R-:W-:Y:S01]  /*84b0*/  FADD.FTZ R91, R91, 1 ;  /* 0x3f8000005b5b7421 */ /* 0x000fe20000010000 */
[----:B------:R-:W-:-:S05]  /*84c0*/  FADD.FTZ R95, R95, 1 ;  /* 0x3f8000005f5f7421 */ /* 0x000fca0000010000 */
[----:B------:R-:W4:Y:S01]  /*84d0*/  MUFU.RCP R101, R52 ;  /* 0x0000003400657308 */ /* 0x000f220000001000 */
[----:B0-----:R-:W-:Y:S01]  /*84e0*/  FADD.FTZ R96, R96, 1 ;  /* 0x3f80000060607421 */ /* 0x001fe20000010000 */
[----:B-1----:R-:W-:-:S06]  /*84f0*/  FADD.FTZ R97, R97, 1 ;  /* 0x3f80000061617421 */ /* 0x002fcc0000010000 */
[----:B------:R-:W0:Y:S08]  /*8500*/  MUFU.RCP R100, R53 ;  /* 0x0000003500647308 */ /* 0x000e300000001000 */
[----:B------:R-:W1:Y:S08]  /*8510*/  MUFU.RCP R103, R82 ;  /* 0x0000005200677308 */ /* 0x000e700000001000 */
[----:B------:R-:W5:Y:S08]  /*8520*/  MUFU.RCP R102, R83 ;  /* 0x0000005300667308 */ /* 0x000f700000001000 */
[----:B------:R-:W5:Y:S08]  /*8530*/  MUFU.RCP R105, R84 ;  /* 0x0000005400697308 */ /* 0x000f700000001000 */
[----:B------:R-:W5:Y:S08]  /*8540*/  MUFU.RCP R50, R85 ;  /* 0x0000005500327308 */ /* 0x000f700000001000 */
[----:B------:R-:W5:Y:S08]  /*8550*/  MUFU.RCP R51, R86 ;  /* 0x0000005600337308 */ /* 0x000f700000001000 */
[----:B------:R-:W5:Y:S01]  /*8560*/  MUFU.RCP R52, R87 ;  /* 0x0000005700347308 */ /* 0x000f620000001000 */
[----:B--2---:R-:W-:-:S07]  /*8570*/  FMUL.FTZ R38, R38, R99 ;  /* 0x0000006326267220 */ /* 0x004fce0000410000 */
[----:B------:R-:W2:Y:S01]  /*8580*/  MUFU.RCP R53, R90 ;  /* 0x0000005a00357308 */ /* 0x000ea20000001000 */
[----:B---3--:R-:W-:-:S07]  /*8590*/  FMUL.FTZ R39, R39, R98 ;  /* 0x0000006227277220 */ /* 0x008fce0000410000 */
[----:B------:R-:W3:Y:S01]  /*85a0*/  MUFU.RCP R82, R91 ;  /* 0x0000005b00527308 */ /* 0x000ee20000001000 */
[----:B----4-:R-:W-:-:S07]  /*85b0*/  FMUL.FTZ R40, R40, R101 ;  /* 0x0000006528287220 */ /* 0x010fce0000410000 */
[----:B------:R-:W4:Y:S01]  /*85c0*/  MUFU.RCP R94, R94 ;  /* 0x0000005e005e7308 */ /* 0x000f220000001000 */
[----:B0-----:R-:W-:-:S07]  /*85d0*/  FMUL.FTZ R41, R41, R100 ;  /* 0x0000006429297220 */ /* 0x001fce0000410000 */
[----:B------:R-:W0:Y:S01]  /*85e0*/  MUFU.RCP R95, R95 ;  /* 0x0000005f005f7308 */ /* 0x000e220000001000 */
[----:B------:R-:W-:Y:S01]  /*85f0*/  FMUL.FTZ R33, R38, R33 ;  /* 0x0000002126217220 */ /* 0x000fe20000410000 */
[----:B------:R-:W-:Y:S06]  /*8600*/  BAR.SYNC.DEFER_BLOCKING 0x0 ;  /* 0x0000000000007b1d */ /* 0x000fec0000010000 */
[----:B------:R-:W0:Y:S01]  /*8610*/  MUFU.RCP R96, R96 ;  /* 0x0000006000607308 */ /* 0x000e220000001000 */
[----:B-1----:R-:W-:-:S07]  /*8620*/  FMUL.FTZ R42, R42, R103 ;  /* 0x000000672a2a7220 */ /* 0x002fce0000410000 */
[----:B------:R-:W1:Y:S01]  /*8630*/  MUFU.RCP R97, R97 ;  /* 0x0000006100617308 */ /* 0x000e620000001000 */
[----:B------:R-:W-:Y:S01]  /*8640*/  FMUL.FTZ R32, R39, R32 ;  /* 0x0000002027207220 */ /* 0x000fe20000410000 */
[----:B-----5:R-:W-:Y:S01]  /*8650*/  FMUL.FTZ R43, R43, R102 ;  /* 0x000000662b2b7220 */ /* 0x020fe20000410000 */
        /* <DEDUP_REMOVED lines=8> */
[----:B------:R-:W-:Y:S01]  /*86e0*/  STS [R68], R33 ;  /* 0x0000002144007388 */ /* 0x000fe20000000800 */
[----:B------:R-:W-:Y:S01]  /*86f0*/  FMUL.FTZ R27, R44, R27 ;  /* 0x0000001b2c1b7220 */ /* 0x000fe20000410000 */
[----:B--2---:R-:W-:Y:S01]  /*8700*/  FMUL.FTZ R48, R48, R53 ;  /* 0x0000003530307220 */ /* 0x004fe20000410000 */
[----:B------:R-:W-:Y:S01]  /*8710*/  FMUL.FTZ R26, R45, R26 ;  /* 0x0000001a2d1a7220 */ /* 0x000fe20000410000 */
[----:B------:R-:W-:Y:S01]  /*8720*/  STS [R69+0x4], R32 ;  /* 0x0000042045007388 */ /* 0x000fe20000000800 */
[----:B---3--:R-:W-:Y:S01]  /*8730*/  FMUL.FTZ R49, R49, R82 ;  /* 0x0000005231317220 */ /* 0x008fe20000410000 */
[----:B------:R-:W-:Y:S01]  /*8740*/  FMUL.FTZ R25, R46, R25 ;  /* 0x000000192e197220 */ /* 0x000fe20000410000 */
[----:B----4-:R-:W-:Y:S01]  /*8750*/  FMUL.FTZ R38, R7, R94 ;  /* 0x0000005e07267220 */ /* 0x010fe20000410000 */
[----:B------:R-:W-:Y:S01]  /*8760*/  STS [R66+0x8], R31 ;  /* 0x0000081f42007388 */ /* 0x000fe20000000800 */
[----:B------:R-:W-:Y:S01]  /*8770*/  FMUL.FTZ R24, R47, R24 ;  /* 0x000000182f187220 */ /* 0x000fe20000410000 */
[----:B0-----:R-:W-:-:S02]  /*8780*/  FMUL.FTZ R7, R6, R95 ;  /* 0x0000005f06077220 */ /* 0x001fc40000410000 */
        /* <DEDUP_REMOVED lines=42> */
[----:B------:R-:W-:Y:S01]  /*8a30*/  UIADD3 UR13, UPT, UPT, UR17, UR13, URZ ;  /* 0x0000000d110d7290 */ /* 0x000fe2000fffe0ff */
[----:B------:R-:W-:-:S03]  /*8a40*/  UMOV UR12, UR16 ;  /* 0x00000010000c7c82 */ /* 0x000fc60008000000 */
        /* <DEDUP_REMOVED lines=48> */
.L_x_1383:
        /* <DEDUP_REMOVED lines=11> */
.L_x_7967:


//--------------------- .text._Z25selective_scan_fwd_kernelI32Selective_Scan_fwd_kernel_traitsILi64ELi16ELi1ELb1ELb1ELb1ELb0ELb0EfffEEv13SSMParamsBase --------------------------
	.section	.text._Z25selective_scan_fwd_kernelI32Selective_Scan_fwd_kernel_traitsILi64ELi16ELi1ELb1ELb1ELb1ELb0ELb0EfffEEv13SSMParamsBase,"ax",@progbits
	.align	128
        .global         _Z25selective_scan_fwd_kernelI32Selective_Scan_fwd_kernel_traitsILi64ELi16ELi1ELb1ELb1ELb1ELb0ELb0EfffEEv13SSMParamsBase
        .type           _Z25selective_scan_fwd_kernelI32Selective_Scan_fwd_kernel_traitsILi64ELi16ELi1ELb1ELb1ELb1ELb0ELb0EfffEEv13SSMParamsBase,@function
        .size           _Z25selective_scan_fwd_kernelI32Selective_Scan_fwd_kernel_traitsILi64ELi16ELi1ELb1ELb1ELb1ELb0ELb0EfffEEv13SSMParamsBase,(.L_x_7968 - _Z25selective_scan_fwd_kernelI32Selective_Scan_fwd_kernel_traitsILi64ELi16ELi1ELb1ELb1ELb1ELb0ELb0EfffEEv13SSMParamsBase)
        .other          _Z25selective_scan_fwd_kernelI32Selective_Scan_fwd_kernel_traitsILi64ELi16ELi1ELb1ELb1ELb1ELb0ELb0EfffEEv13SSMParamsBase,@"STO_CUDA_ENTRY STV_DEFAULT"
_Z25selective_scan_fwd_kernelI32Selective_Scan_fwd_kernel_traitsILi64ELi16ELi1ELb1ELb1ELb1ELb0ELb0EfffEEv13SSMParamsBase:
.text._Z25selective_scan_fwd_kernelI32Selective_Scan_fwd_kernel_traitsILi64ELi16ELi1ELb1ELb1ELb1ELb0ELb0EfffEEv13SSMParamsBase:
[----:B------:R-:W-:Y:S01]  /*0000*/  LDC R1, c[0x0][0x37c] ;  /* 0x0000df00ff017b82 */ /* 0x000fe20000000800 */
[----:B------:R-:W0:Y:S07]  /*0010*/  LDCU.64 UR4, c[0x0][0x4d8] ;  /* 0x00009b00ff0477ac */ /* 0x000e2e0008000a00 */
[----:B------:R-:W1:Y:S01]  /*0020*/  S2UR UR19, SR_CTAID.X ;  /* 0x00000000001379c3 */ /* 0x000e620000002500 */
[----:B------:R-:W2:Y:S01]  /*0030*/  LDCU.64 UR16, c[0x0][0x358] ;  /* 0x00006b00ff1077ac */ /* 0x000ea20008000a00 */
[----:B------:R-:W3:Y:S06]  /*0040*/  LDCU.64 UR6, c[0x0][0x3a0] ;  /* 0x00007400ff0677ac */ /* 0x000eec0008000a00 */
[----:B------:R-:W4:Y:S01]  /*0050*/  LDC.64 R4, c[0x0][0x4d0] ;  /* 0x00013400ff047b82 */ /* 0x000f220000000a00 */
[----:B0-----:R-:W-:-:S04]  /*0060*/  UISETP.NE.U32.AND UP0, UPT, UR4, URZ, UPT ;  /* 0x000000ff0400728c */ /* 0x001fc8000bf05070 */
[----:B------:R-:W-:-:S06]  /*0070*/  UISETP.NE.AND.EX UP0, UPT, UR5, URZ, UPT, UP0 ;  /* 0x000000ff0500728c */ /* 0x000fcc000bf05300 */
[----:B------:R-:W-:-:S05]  /*0080*/  PLOP3.LUT P3, PT, PT, PT, UP0, 0x80, 0x8 ;  /* 0x000000000008781c */ /* 0x000fca0003f6f008 */
[----:B-1----:R-:W-:-:S04]  /*0090*/  @UP0 UIADD3 UR4, UP1, UPT, UR19, UR4, URZ ;  /* 0x0000000413040290 */ /* 0x002fc8000ff3e0ff */
[----:B------:R-:W-:Y:S02]  /*00a0*/  @UP0 UIADD3.X UR5, UPT, UPT, URZ, UR5, URZ, UP1, !UPT ;  /* 0x00000005ff050290 */ /* 0x000fe40008ffe4ff */
[----:B------:R-:W-:-:S04]  /*00b0*/  MOV R2, UR4 ;  /* 0x0000000400027c02 */ /* 0x000fc80008000f00 */
[----:B------:R-:W-:-:S05]  /*00c0*/  MOV R3, UR5 ;  /* 0x0000000500037c02 */ /* 0x000fca0008000f00 */
[----:B--2---:R0:W5:Y:S01]  /*00d0*/  @P3 LDG.E.U8 R0, desc[UR16][R2.64] ;  /* 0x0000001002003981 */ /* 0x004162000c1e1100 */
[----:B----4-:R-:W-:Y:S01]  /*00e0*/  ISETP.NE.U32.AND P0, PT, R4, RZ, PT ;  /* 0x000000ff0400720c */ /* 0x010fe20003f05070 */
[----:B------:R-:W-:Y:S01]  /*00f0*/  UPLOP3.LUT UP1, UPT, UPT, UPT, UPT, 0x40, 0x4 ;  /* 0x000000000004789c */ /* 0x000fe20003f2e870 */
[----:B------:R-:W-:Y:S01]  /*0100*/  HFMA2 R15, -RZ, RZ, 0, 0 ;  /* 0x00000000ff0f7431 */ /* 0x000fe200000001ff */
[----:B------:R-:W-:Y:S01]  /*0110*/  UPLOP3.LUT UP0, UPT, UPT, UPT, UPT, 0x80, 0x8 ;  /* 0x000000000008789c */ /* 0x000fe20003f0f070 */
[----:B------:R-:W-:Y:S02]  /*0120*/  ISETP.NE.AND.EX P0, PT, R5, RZ, PT, P0 ;  /* 0x000000ff0500720c */ /* 0x000fe40003f05300 */
[----:B------:R-:W-:Y:S02]  /*0130*/  MOV R10, RZ ;  /* 0x000000ff000a7202 */ /* 0x000fe40000000f00 */
[----:B------:R-:W-:-:S09]  /*0140*/  MOV R82, UR19 ;  /* 0x0000001300527c02 */ /* 0x000fd20008000f00 */
[----:B0--3--:R-:W-:Y:S05]  /*0150*/  @!P0 BRA `(.L_x_1384) ;  /* 0x0000000000688947 */ /* 0x009fea0003800000 */
[----:B------:R-:W0:Y:S02]  /*0160*/  LDCU.U8 UR4, c[0x0][0x3a9] ;  /* 0x00007520ff0477ac */ /* 0x000e240008000000 */
[----:B0-----:R-:W-:-:S06]  /*0170*/  UISETP.NE.AND UP0, UPT, UR4, URZ, UPT ;  /* 0x000000ff0400728c */ /* 0x001fcc000bf05270 */
[----:B------:R-:W-:-:S05]  /*0180*/  PLOP3.LUT P1, PT, PT, PT, UP0, 0x80, 0x8 ;  /* 0x000000000008781c */ /* 0x000fca0003f2f008 */
[----:B------:R-:W0:Y:S02]  /*0190*/  @UP0 LDCU.64 UR4, c[0x0][0x4f0] ;  /* 0x00009e00ff0407ac */ /* 0x000e240008000a00 */
[----:B0-----:R-:W-:-:S06]  /*01a0*/  @UP0 UIMAD.WIDE.U32 UR4, UR19, 0x4, UR4 ;  /* 0x00000004130408a5 */ /* 0x001fcc000f8e0004 */
[----:B------:R-:W-:Y:S02]  /*01b0*/  MOV R6, UR4 ;  /* 0x0000000400067c02 */ /* 0x000fe40008000f00 */
[----:B------:R-:W-:-:S03]  /*01c0*/  MOV R7, UR5 ;  /* 0x0000000500077c02 */ /* 0x000fc60008000f00 */
[----:B------:R-:W0:Y:S02]  /*01d0*/  @UP0 LDCU.64 UR4, c[0x0][0x468] ;  /* 0x00008d00ff0407ac */ /* 0x000e240008000a00 */
[----:B------:R-:W2:Y:S01]  /*01e0*/  @P1 LDG.E R2, desc[UR16][R6.64] ;  /* 0x0000001006021981 */ /* 0x000ea2000c1e1900 */
[----:B0-----:R-:W-:Y:S02]  /*01f0*/  MOV R9, UR4 ;  /* 0x0000000400097c02 */ /* 0x001fe40008000f00 */
[----:B------:R-:W-:Y:S01]  /*0200*/  MOV R11, UR5 ;  /* 0x00000005000b7c02 */ /* 0x000fe20008000f00 */
[----:B------:R-:W0:Y:S01]  /*0210*/  @!UP0 LDCU.64 UR4, c[0x0][0x4d0] ;  /* 0x00009a00ff0487ac */ /* 0x000e220008000a00 */
[----:B--2---:R-:W-:-:S03]  /*0220*/  @P1 SHF.R.S32.HI R3, RZ, 0x1f, R2 ;  /* 0x0000001fff031819 */ /* 0x004fc60000011402 */
[----:B------:R-:W-:-:S04]  /*0230*/  @P1 IMAD.WIDE.U32 R2, R9, UR19, R2 ;  /* 0x0000001309021c25 */ /* 0x000fc8000f8e0002 */
[----:B------:R-:W-:Y:S01]  /*0240*/  @P1 IMAD R3, R11, UR19, R3 ;  /* 0x000000130b031c24 */ /* 0x000fe2000f8e0203 */
[----:B------:R-:W-:-:S04]  /*0250*/  @P1 LEA R4, P0, R2, R4, 0x2 ;  /* 0x0000000402041211 */ /* 0x000fc800078010ff */
[----:B------:R-:W-:-:S05]  /*0260*/  @P1 LEA.HI.X R5, R2, R5, R3, 0x2, P0 ;  /* 0x0000000502051211 */ /* 0x000fca00000f1403 */
[----:B------:R1:W5:Y:S01]  /*0270*/  @P1 LDG.E R82, desc[UR16][R4.64] ;  /* 0x0000001004521981 */ /* 0x000362000c1e1900 */
[----:B0-----:R-:W-:-:S06]  /*0280*/  @!UP0 UIMAD.WIDE.U32 UR4, UR19, 0x4, UR4 ;  /* 0x00000004130488a5 */ /* 0x001fcc000f8e0004 */
[----:B------:R-:W-:Y:S02]  /*0290*/  MOV R2, UR4 ;  /* 0x0000000400027c02 */ /* 0x000fe40008000f00 */
[----:B------:R-:W-:Y:S01]  /*02a0*/  MOV R3, UR5 ;  /* 0x0000000500037c02 */ /* 0x000fe20008000f00 */
[----:B------:R-:W0:Y:S08]  /*02b0*/  LDC R15, c[0x0][0x4d0] ;  /* 0x00013400ff0f7b82 */ /* 0x000e300000000800 */
[----:B------:R-:W2:Y:S01]  /*02c0*/  LDC R10, c[0x0][0x4d4] ;  /* 0x00013500ff0a7b82 */ /* 0x000ea20000000800 */
[----:B------:R1:W5:Y:S01]  /*02d0*/  @!P1 LDG.E R82, desc[UR16][R2.64] ;  /* 0x0000001002529981 */ /* 0x000362000c1e1900 */
[----:B------:R-:W-:-:S02]  /*02e0*/  UPLOP3.LUT UP1, UPT, UPT, UPT, UPT, 0x80, 0x8 ;  /* 0x000000000008789c */ /* 0x000fc40003f2f070 */
[----:B0-2---:R-:W-:-:S11]  /*02f0*/  UPLOP3.LUT UP0, UPT, UPT, UPT, UPT, 0x40, 0x4 ;  /* 0x000000000004789c */ /* 0x005fd60003f0e870 */
.L_x_1384:
[----:B-----5:R-:W-:Y:S02]  /*0300*/  ISETP.EQ.U32.AND P0, PT, R82, UR6, PT ;  /* 0x0000000652007c0c */ /* 0x020fe4000bf02070 */
[----:B------:R-:W-:Y:S02]  /*0310*/  SHF.R.S32.HI R35, RZ, 0x1f, R82 ;  /* 0x0000001fff237819 */ /* 0x000fe40000011452 */
[----:B------:R-:W-:Y:S02]  /*0320*/  PLOP3.LUT P1, PT, PT, PT, UP1, 0x80, 0x8 ;  /* 0x000000000008781c */ /* 0x000fe40003f2f018 */
[----:B------:R-:W-:-:S13]  /*0330*/  ISETP.EQ.AND.EX P0, PT, R35, UR7, PT, P0 ;  /* 0x0000000723007c0c */ /* 0x000fda000bf02300 */
[----:B------:R-:W-:Y:S05]  /*0340*/  @P1 EXIT P0 ;  /* 0x000000000000194d */ /* 0x000fea0000000000 */
[----:B------:R-:W1:Y:S01]  /*0350*/  LDC R12, c[0x0][0x394] ;  /* 0x0000e500ff0c7b82 */ /* 0x000e620000000800 */
[----:B------:R-:W0:Y:S01]  /*0360*/  LDCU.U8 UR10, c[0x0][0x3a9] ;  /* 0x00007520ff0a77ac */ /* 0x000e220008000000 */
[----:B------:R-:W-:-:S06]  /*0370*/  ISETP.NE.AND P3, PT, R0, RZ, P3 ;  /* 0x000000ff0000720c */ /* 0x000fcc0001f65270 */
[----:B------:R-:W2:Y:S08]  /*0380*/  S2UR UR24, SR_CTAID.Y ;  /* 0x00000000001879c3 */ /* 0x000eb00000002600 */
        /* <DEDUP_REMOVED lines=17> */
[----:B--2---:R-:W-:-:S03]  /*04a0*/  IABS R6, UR24 ;  /* 0x0000001800067c13 */ /* 0x004fc60008000000 */
[----:B------:R-:W-:-:S03]  /*04b0*/  IMAD.HI.U32 R3, R3, R7, R2 ;  /* 0x0000000703037227 */ /* 0x000fc600078e0002 */
[----:B------:R-:W2:Y:S03]  /*04c0*/  LDC.64 R26, c[0x0][0x478] ;  /* 0x00011e00ff1a7b82 */ /* 0x000ea60000000a00 */
[----:B------:R-:W-:-:S05]  /*04d0*/  IMAD.HI.U32 R4, R3, R6, RZ ;  /* 0x0000000603047227 */ /* 0x000fca00078e00ff */
[----:B------:R-:W2:Y:S01]  /*04e0*/  LDC.64 R32, c[0x0][0x480] ;  /* 0x00012000ff207b82 */ /* 0x000ea20000000a00 */
[----:B------:R-:W-:-:S05]  /*04f0*/  IADD3 R3, PT, PT, -R4, RZ, RZ ;  /* 0x000000ff04037210 */ /* 0x000fca0007ffe1ff */
[C---:B------:R-:W-:Y:S02]  /*0500*/  IMAD R2, R5.reuse, R3, R6 ;  /* 0x0000000305027224 */ /* 0x040fe400078e0206 */
[----:B------:R-:W3:Y:S03]  /*0510*/  LDC.64 R6, c[0x0][0x400] ;  /* 0x00010000ff067b82 */ /* 0x000ee60000000a00 */
[----:B------:R-:W-:-:S13]  /*0520*/  ISETP.GT.U32.AND P1, PT, R5, R2, PT ;  /* 0x000000020500720c */ /* 0x000fda0003f24070 */
[-C--:B------:R-:W-:Y:S02]  /*0530*/  @!P1 IADD3 R2, PT, PT, R2, -R5.reuse, RZ ;  /* 0x8000000502029210 */ /* 0x080fe40007ffe0ff */
[----:B------:R-:W-:Y:S02]  /*0540*/  @!P1 IADD3 R4, PT, PT, R4, 0x1, RZ ;  /* 0x0000000104049810 */ /* 0x000fe40007ffe0ff */
[----:B------:R-:W-:Y:S02]  /*0550*/  ISETP.GE.U32.AND P0, PT, R2, R5, PT ;  /* 0x000000050200720c */ /* 0x000fe40003f06070 */
[C---:B------:R-:W-:Y:S02]  /*0560*/  LOP3.LUT R2, R12.reuse, UR24, RZ, 0x3c, !PT ;  /* 0x000000180c027c12 */ /* 0x040fe4000f8e3cff */
[----:B------:R-:W-:Y:S02]  /*0570*/  ISETP.NE.AND P1, PT, R12, RZ, PT ;  /* 0x000000ff0c00720c */ /* 0x000fe40003f25270 */
[----:B------:R-:W-:Y:S01]  /*0580*/  ISETP.GE.AND P2, PT, R2, RZ, PT ;  /* 0x000000ff0200720c */ /* 0x000fe20003f46270 */
[----:B---3--:R-:W-:-:S04]  /*0590*/  IMAD.WIDE.U32 R2, R6, UR19, RZ ;  /* 0x0000001306027c25 */ /* 0x008fc8000f8e00ff */
[----:B------:R-:W-:Y:S02]  /*05a0*/  IMAD R3, R7, UR19, R3 ;  /* 0x0000001307037c24 */ /* 0x000fe4000f8e0203 */
[----:B------:R-:W-:Y:S01]  /*05b0*/  @P0 IADD3 R4, PT, PT, R4, 0x1, RZ ;  /* 0x0000000104040810 */ /* 0x000fe20007ffe0ff */
[----:B-1----:R-:W-:Y:S01]  /*05c0*/  IMAD.WIDE.U32 R6, R20, UR19, RZ ;  /* 0x0000001314067c25 */ /* 0x002fe2000f8e00ff */
[----:B------:R-:W-:Y:S02]  /*05d0*/  ISETP.NE.AND P0, PT, RZ, UR10, PT ;  /* 0x0000000aff007c0c */ /* 0x000fe4000bf05270 */
[----:B------:R-:W-:Y:S01]  /*05e0*/  MOV R11, R4 ;  /* 0x00000004000b7202 */ /* 0x000fe20000000f00 */
[----:B------:R-:W-:-:S03]  /*05f0*/  IMAD.WIDE.U32 R4, R8, UR19, RZ ;  /* 0x0000001308047c25 */ /* 0x000fc6000f8e00ff */
[----:B------:R-:W-:Y:S01]  /*0600*/  @!P2 IADD3 R11, PT, PT, -R11, RZ, RZ ;  /* 0x000000ff0b0ba210 */ /* 0x000fe20007ffe1ff */
[----:B------:R-:W-:Y:S01]  /*0610*/  IMAD R5, R9, UR19, R5 ;  /* 0x0000001309057c24 */ /* 0x000fe2000f8e0205 */
[----:B------:R-:W-:Y:S01]  /*0620*/  @!P1 LOP3.LUT R11, RZ, R12, RZ, 0x33, !PT ;  /* 0x0000000cff0b9212 */ /* 0x000fe200078e33ff */
[----:B-----5:R-:W-:-:S03]  /*0630*/  IMAD.WIDE.U32 R8, R22, UR19, RZ ;  /* 0x0000001316087c25 */ /* 0x020fc6000f8e00ff */
[----:B------:R-:W-:Y:S01]  /*0640*/  SHF.R.S32.HI R13, RZ, 0x1f, R11 ;  /* 0x0000001fff0d7819 */ /* 0x000fe2000001140b */
[----:B------:R-:W-:Y:S02]  /*0650*/  IMAD R7, R21, UR19, R7 ;  /* 0x0000001315077c24 */ /* 0x000fe4000f8e0207 */
[----:B------:R-:W-:Y:S02]  /*0660*/  IMAD R9, R23, UR19, R9 ;  /* 0x0000001317097c24 */ /* 0x000fe4000f8e0209 */
[C---:B------:R-:W-:Y:S02]  /*0670*/  IMAD R0, R13.reuse, R24, RZ ;  /* 0x000000180d007224 */ /* 0x040fe400078e02ff */
[----:B------:R-:W-:Y:S02]  /*0680*/  IMAD R12, R13, R28, RZ ;  /* 0x0000001c0d0c7224 */ /* 0x000fe400078e02ff */
[----:B------:R-:W-:-:S04]  /*0690*/  IMAD.WIDE.U32 R2, R80, UR24, R2 ;  /* 0x0000001850027c25 */ /* 0x000fc8000f8e0002 */
[----:B------:R-:W-:Y:S01]  /*06a0*/  IMAD.WIDE.U32 R4, R30, UR24, R4 ;  /* 0x000000181e047c25 */ /* 0x000fe2000f8e0004 */
[----:B----4-:R-:W-:-:S03]  /*06b0*/  LEA R80, P1, R2, R16, 0x2 ;  /* 0x0000001002507211 */ /* 0x010fc600078210ff */
[----:B------:R-:W-:Y:S01]  /*06c0*/  IMAD.WIDE.U32 R6, R11, R24, R6 ;  /* 0x000000180b067225 */ /* 0x000fe200078e0006 */
[----:B0-----:R-:W-:-:S03]  /*06d0*/  LEA R30, P2, R4, R18, 0x2 ;  /* 0x00000012041e7211 */ /* 0x001fc600078410ff */
[C---:B------:R-:W-:Y:S01]  /*06e0*/  IMAD R25, R11.reuse, R25, R0 ;  /* 0x000000190b197224 */ /* 0x040fe200078e0200 */
[----:B--2---:R-:W-:Y:S01]  /*06f0*/  LEA R24, P4, R6, R26, 0x2 ;  /* 0x0000001a06187211 */ /* 0x004fe200078810ff */
[----:B------:R-:W-:-:S03]  /*0700*/  IMAD.WIDE.U32 R8, R11, R28, R8 ;  /* 0x0000001c0b087225 */ /* 0x000fc600078e0008 */
[----:B------:R-:W-:Y:S01]  /*0710*/  IADD3 R25, PT, PT, R7, R25, RZ ;  /* 0x0000001907197210 */ /* 0x000fe20007ffe0ff */
[----:B------:R-:W-:Y:S01]  /*0720*/  IMAD R23, R11, R29, R12 ;  /* 0x0000001d0b177224 */ /* 0x000fe200078e020c */
[----:B------:R-:W-:Y:S01]  /*0730*/  LEA R22, P5, R8, R32, 0x2 ;  /* 0x0000002008167211 */ /* 0x000fe200078a10ff */
[----:B------:R-:W-:Y:S01]  /*0740*/  IMAD R81, R81, UR24, R3 ;  /* 0x0000001851517c24 */ /* 0x000fe2000f8e0203 */
[----:B------:R-:W-:Y:S01]  /*0750*/  LEA.HI.X R25, R6, R27, R25, 0x2, P4 ;  /* 0x0000001b06197211 */ /* 0x000fe200020f1419 */
[----:B------:R-:W-:Y:S01]  /*0760*/  IMAD R31, R31, UR24, R5 ;  /* 0x000000181f1f7c24 */ /* 0x000fe2000f8e0205 */
[----:B------:R-:W-:Y:S02]  /*0770*/  IADD3 R23, PT, PT, R9, R23, RZ ;  /* 0x0000001709177210 */ /* 0x000fe40007ffe0ff */
[----:B------:R-:W-:Y:S02]  /*0780*/  LEA.HI.X R81, R2, R17, R81, 0x2, P1 ;  /* 0x0000001102517211 */ /* 0x000fe400008f1451 */
[----:B------:R-:W-:-:S02]  /*0790*/  LEA.HI.X R31, R4, R19, R31, 0x2, P2 ;  /* 0x00000013041f7211 */ /* 0x000fc400010f141f */
[----:B------:R-:W-:Y:S01]  /*07a0*/  LEA.HI.X R23, R8, R33, R23, 0x2, P5 ;  /* 0x0000002108177211 */ /* 0x000fe200028f1417 */
[----:B------:R-:W-:Y:S06]  /*07b0*/  @!P0 BRA `(.L_x_1385) ;  /* 0x00000000001c8947 */ /* 0x000fec0003800000 */
[----:B------:R-:W0:Y:S08]  /*07c0*/  LDC.64 R20, c[0x0][0x458] ;  /* 0x00011600ff147b82 */ /* 0x000e300000000a00 */
[----:B------:R-:W1:Y:S01]  /*07d0*/  LDC.64 R4, c[0x0][0x4b0] ;  /* 0x00012c00ff047b82 */ /* 0x000e620000000a00 */
[----:B0-----:R-:W-:-:S04]  /*07e0*/  IMAD.WIDE.U32 R2, R20, UR24, RZ ;  /* 0x0000001814027c25 */ /* 0x001fc8000f8e00ff */
[----:B------:R-:W-:Y:S01]  /*07f0*/  IMAD R21, R21, UR24, R3 ;  /* 0x0000001815157c24 */ /* 0x000fe2000f8e0203 */
[----:B-1----:R-:W-:-:S04]  /*0800*/  LEA R20, P1, R2, R4, 0x2 ;  /* 0x0000000402147211 */ /* 0x002fc800078210ff */
[----:B------:R-:W-:Y:S01]  /*0810*/  LEA.HI.X R21, R2, R5, R21, 0x2, P1 ;  /* 0x0000000502157211 */ /* 0x000fe200008f1415 */
[----:B------:R-:W-:Y:S08]  /*0820*/  BRA `(.L_x_1386) ;  /* 0x00000000002c7947 */ /* 0x000ff00003800000 */
.L_x_1385:
[----:B------:R-:W0:Y:S08]  /*0830*/  LDC.64 R4, c[0x0][0x450] ;  /* 0x00011400ff047b82 */ /* 0x000e300000000a00 */
[----:B------:R-:W1:Y:S08]  /*0840*/  LDC.64 R20, c[0x0][0x458] ;  /* 0x00011600ff147b82 */ /* 0x000e700000000a00 */
[----:B------:R-:W2:Y:S01]  /*0850*/  LDC.64 R6, c[0x0][0x4b0] ;  /* 0x00012c00ff067b82 */ /* 0x000ea20000000a00 */
[----:B0-----:R-:W-:-:S02]  /*0860*/  IMAD R0, R35, R4, RZ ;  /* 0x0000000423007224 */ /* 0x001fc400078e02ff */
[----:B------:R-:W-:-:S04]  /*0870*/  IMAD.WIDE.U32 R2, R82, R4, RZ ;  /* 0x0000000452027225 */ /* 0x000fc800078e00ff */
[----:B------:R-:W-:-:S05]  /*0880*/  IMAD R5, R82, R5, R0 ;  /* 0x0000000552057224 */ /* 0x000fca00078e0200 */
[----:B------:R-:W-:-:S03]  /*0890*/  IADD3 R3, PT, PT, R3, R5, RZ ;  /* 0x0000000503037210 */ /* 0x000fc60007ffe0ff */
[----:B-1----:R-:W-:-:S04]  /*08a0*/  IMAD.WIDE.U32 R2, R20, UR24, R2 ;  /* 0x0000001814027c25 */ /* 0x002fc8000f8e0002 */
[----:B------:R-:W-:Y:S01]  /*08b0*/  IMAD R21, R21, UR24, R3 ;  /* 0x0000001815157c24 */ /* 0x000fe2000f8e0203 */
[----:B--2---:R-:W-:-:S04]  /*08c0*/  LEA R20, P1, R2, R6, 0x2 ;  /* 0x0000000602147211 */ /* 0x004fc800078210ff */
[----:B------:R-:W-:-:S09]  /*08d0*/  LEA.HI.X R21, R2, R7, R21, 0x2, P1 ;  /* 0x0000000702157211 */ /* 0x000fd200008f1415 */
.L_x_1386:
[----:B------:R-:W-:Y:S01]  /*08e0*/  UPLOP3.LUT UP1, UPT, UP1, UP0, UPT, 0x20, 0x2 ;  /* 0x000000000002789c */ /* 0x000fe20000f20470 */
[----:B------:R-:W0:Y:S01]  /*08f0*/  LDC.64 R4, c[0x0][0x468] ;  /* 0x00011a00ff047b82 */ /* 0x000e220000000a00 */
[----:B------:R-:W1:Y:S02]  /*0900*/  LDCU.64 UR8, c[0x0][0x4e0] ;  /* 0x00009c00ff0877ac */ /* 0x000e640008000a00 */
[----:B------:R-:W-:Y:S01]  /*0910*/  UISETP.EQ.OR UP2, UPT, UR10, URZ, !UP1 ;  /* 0x000000ff0a00728c */ /* 0x000fe2000cf42670 */
[----:B------:R-:W2:Y:S01]  /*0920*/  LDCU.64 UR6, c[0x0][0x4a0] ;  /* 0x00009400ff0677ac */ /* 0x000ea20008000a00 */
[----:B------:R-:W-:Y:S01]  /*0930*/  PLOP3.LUT P5, PT, PT, PT, UP0, 0x80, 0x8 ;  /* 0x000000000008781c */ /* 0x000fe20003faf008 */
[----:B------:R-:W-:Y:S01]  /*0940*/  HFMA2 R14, -RZ, RZ, 0, 0 ;  /* 0x00000000ff0e7431 */ /* 0x000fe200000001ff */
[----:B------:R-:W-:Y:S02]  /*0950*/  CS2R R18, SRZ ;  /* 0x0000000000127805 */ /* 0x000fe4000001ff00 */
[----:B------:R-:W-:Y:S01]  /*0960*/  PLOP3.LUT P1, PT, PT, PT, UP2, 0x80, 0x8 ;  /* 0x000000000008781c */ /* 0x000fe20003f2f028 */
[----:B------:R-:W3:Y:S04]  /*0970*/  LDC R17, c[0x0][0x3ac] ;  /* 0x0000eb00ff117b82 */ /* 0x000ee80000000800 */
[----:B------:R-:W4:Y:S02]  /*0980*/  @!UP2 LDCU.64 UR4, c[0x0][0x4f0] ;  /* 0x00009e00ff04a7ac */ /* 0x000f240008000a00 */
[----:B----4-:R-:W-:-:S04]  /*0990*/  @!UP2 ULEA UR4, UP3, UR19, UR4, 0x2 ;  /* 0x000000041304a291 */ /* 0x010fc8000f8610ff */
[----:B------:R-:W-:Y:S02]  /*09a0*/  @!UP2 ULEA.HI.X UR5, UR19, UR5, URZ, 0x2, UP3 ;  /* 0x000000051305a291 */ /* 0x000fe400098f14ff */
[----:B------:R-:W-:-:S04]  /*09b0*/  MOV R2, UR4 ;  /* 0x0000000400027c02 */ /* 0x000fc80008000f00 */
[----:B------:R-:W-:-:S05]  /*09c0*/  MOV R3, UR5 ;  /* 0x0000000500037c02 */ /* 0x000fca0008000f00 */
[----:B------:R0:W4:Y:S01]  /*09d0*/  @!P1 LDG.E R11, desc[UR16][R2.64] ;  /* 0x00000010020b9981 */ /* 0x000122000c1e1900 */
[----:B------:R-:W3:Y:S01]  /*09e0*/  LDCU.64 UR4, c[0x0][0x488] ;  /* 0x00009100ff0477ac */ /* 0x000ee20008000a00 */
[----:B-1----:R-:W-:Y:S02]  /*09f0*/  UISETP.NE.U32.AND UP4, UPT, UR8, URZ, UPT ;  /* 0x000000ff0800728c */ /* 0x002fe4000bf85070 */
[----:B--2---:R-:W-:Y:S02]  /*0a00*/  UISETP.NE.U32.AND UP3, UPT, UR6, URZ, UPT ;  /* 0x000000ff0600728c */ /* 0x004fe4000bf65070 */
[----:B------:R-:W-:Y:S01]  /*0a10*/  UISETP.NE.AND.EX UP4, UPT, UR9, URZ, UPT, UP4 ;  /* 0x000000ff0900728c */ /* 0x000fe2000bf85340 */
[----:B0-----:R-:W-:Y:S01]  /*0a20*/  IMAD.WIDE.U32 R2, R4, UR19, RZ ;  /* 0x0000001304027c25 */ /* 0x001fe2000f8e00ff */
[----:B------:R-:W-:Y:S02]  /*0a30*/  UISETP.NE.AND.EX UP3, UPT, UR7, URZ, UPT, UP3 ;  /* 0x000000ff0700728c */ /* 0x000fe4000bf65330 */
[----:B------:R-:W-:Y:S01]  /*0a40*/  UISETP.EQ.OR UP4, UPT, UR10, URZ, !UP4 ;  /* 0x000000ff0a00728c */ /* 0x000fe2000e782670 */
[----:B------:R-:W-:Y:S01]  /*0a50*/  IMAD R3, R5, UR19, R3 ;  /* 0x0000001305037c24 */ /* 0x000fe2000f8e0203 */
[----:B------:R-:W-:-:S02]  /*0a60*/  LEA R84, P2, R2, R15, 0x2 ;  /* 0x0000000f02547211 */ /* 0x000fc400078410ff */
[----:B------:R-:W-:Y:S01]  /*0a70*/  PLOP3.LUT P4, PT, PT, PT, UP3, 0x80, 0x8 ;  /* 0x000000000008781c */ /* 0x000fe20003f8f038 */
[----:B---3--:R-:W-:Y:S01]  /*0a80*/  UISETP.NE.U32.AND UP2, UPT, UR4, URZ, UPT ;  /* 0x000000ff0400728c */ /* 0x008fe2000bf45070 */
[----:B------:R-:W-:Y:S02]  /*0a90*/  LEA.HI.X R2, R2, R10, R3, 0x2, P2 ;  /* 0x0000000a02027211 */ /* 0x000fe400010f1403 */
[----:B------:R-:W-:Y:S01]  /*0aa0*/  SEL R84, R84, RZ, !P5 ;  /* 0x000000ff54547207 */ /* 0x000fe20006800000 */
[----:B------:R-:W-:Y:S01]  /*0ab0*/  UISETP.NE.AND.EX UP2, UPT, UR5, URZ, UPT, UP2 ;  /* 0x000000ff0500728c */ /* 0x000fe2000bf45320 */
[----:B------:R-:W-:Y:S01]  /*0ac0*/  SEL R85, R2, RZ, !P5 ;  /* 0x000000ff02557207 */ /* 0x000fe20006800000 */
[----:B------:R-:W-:Y:S01]  /*0ad0*/  @!UP4 ULEA UR8, UP6, UR19, UR8, 0x2 ;  /* 0x000000081308c291 */ /* 0x000fe2000f8c10ff */
[----:B------:R-:W-:-:S03]  /*0ae0*/  PLOP3.LUT P5, PT, PT, PT, UP4, 0x80, 0x8 ;  /* 0x000000000008781c */ /* 0x000fc60003faf048 */
[----:B------:R-:W-:Y:S01]  /*0af0*/  PLOP3.LUT P2, PT, PT, PT, UP2, 0x80, 0x8 ;  /* 0x000000000008781c */ /* 0x000fe20003f4f028 */
[----:B------:R-:W-:Y:S01]  /*0b00*/  @!UP4 ULEA.HI.X UR9, UR19, UR9, URZ, 0x2, UP6 ;  /* 0x000000091309c291 */ /* 0x000fe2000b0f14ff */
[----:B------:R-:W-:-:S03]  /*0b10*/  MOV R8, UR8 ;  /* 0x0000000800087c02 */ /* 0x000fc60008000f00 */
[----:B------:R-:W-:Y:S02]  /*0b20*/  @UP2 ULEA UR4, UP5, UR24, UR4, 0x2 ;  /* 0x0000000418042291 */ /* 0x000fe4000f8a10ff */
[----:B------:R-:W-:Y:S02]  /*0b30*/  MOV R9, UR9 ;  /* 0x0000000900097c02 */ /* 0x000fe40008000f00 */
[----:B------:R-:W-:Y:S02]  /*0b40*/  @UP2 ULEA.HI.X UR5, UR24, UR5, URZ, 0x2, UP5 ;  /* 0x0000000518052291 */ /* 0x000fe4000a8f14ff */
[----:B------:R-:W-:Y:S01]  /*0b50*/  @UP3 ULEA UR6, UP5, UR24, UR6, 0x2 ;  /* 0x0000000618063291 */ /* 0x000fe2000f8a10ff */
[----:B------:R-:W-:Y:S01]  /*0b60*/  IMAD.U32 R4, RZ, RZ, UR4 ;  /* 0x00000004ff047e24 */ /* 0x000fe2000f8e00ff */
[----:B------:R0:W5:Y:S01]  /*0b70*/  @!P5 LDG.E R14, desc[UR16][R8.64] ;  /* 0x00000010080ed981 */ /* 0x000162000c1e1900 */
[----:B------:R-:W1:Y:S01]  /*0b80*/  LDCU.64 UR8, c[0x0][0x500] ;  /* 0x0000a000ff0877ac */ /* 0x000e620008000a00 */
[----:B------:R-:W-:-:S02]  /*0b90*/  MOV R5, UR5 ;  /* 0x0000000500057c02 */ /* 0x000fc40008000f00 */
[----:B------:R-:W-:Y:S01]  /*0ba0*/  MOV R6, UR6 ;  /* 0x0000000600067c02 */ /* 0x000fe20008000f00 */
[----:B------:R-:W-:Y:S02]  /*0bb0*/  @UP3 ULEA.HI.X UR7, UR24, UR7, URZ, 0x2, UP5 ;  /* 0x0000000718073291 */ /* 0x000fe4000a8f14ff */
[----:B------:R0:W5:Y:S01]  /*0bc0*/  @P2 LDG.E R19, desc[UR16][R4.64] ;  /* 0x0000001004132981 */ /* 0x000162000c1e1900 */
[----:B------:R-:W2:Y:S03]  /*0bd0*/  LDCU.64 UR4, c[0x0][0x4f8] ;  /* 0x00009f00ff0477ac */ /* 0x000ea60008000a00 */
[----:B------:R-:W-:-:S05]  /*0be0*/  MOV R7, UR7 ;  /* 0x0000000700077c02 */ /* 0x000fca0008000f00 */
[----:B------:R0:W5:Y:S01]  /*0bf0*/  @P4 LDG.E R18, desc[UR16][R6.64] ;  /* 0x0000001006124981 */ /* 0x000162000c1e1900 */
[----:B----4-:R-:W-:-:S05]  /*0c00*/  @!P1 IMAD.WIDE R2, R11, 0x4, R84 ;  /* 0x000000040b029825 */ /* 0x010fca00078e0254 */
[----:B------:R0:W5:Y:S01]  /*0c10*/  @!P1 LDG.E R82, desc[UR16][R2.64] ;  /* 0x0000001002529981 */ /* 0x000162000c1e1900 */
[----:B-1----:R-:W-:Y:S02]  /*0c20*/  UISETP.NE.U32.AND UP0, UPT, UR8, URZ, UPT ;  /* 0x000000ff0800728c */ /* 0x002fe4000bf05070 */
[----:B--2---:R-:W-:Y:S02]  /*0c30*/  UISETP.EQ.U32.AND UP2, UPT, UR4, URZ, UPT ;  /* 0x000000ff0400728c */ /* 0x004fe4000bf42070 */
[----:B------:R-:W-:-:S04]  /*0c40*/  UISETP.NE.AND.EX UP0, UPT, UR9, URZ, UPT, UP0 ;  /* 0x000000ff0900728c */ /* 0x000fc8000bf05300 */
[----:B------:R-:W-:Y:S01]  /*0c50*/  UISETP.EQ.OR.EX UP0, UPT, UR5, URZ, !UP0, UP2 ;  /* 0x000000ff0500728c */ /* 0x000fe2000c702720 */
[----:B------:R-:W-:-:S08]  /*0c60*/  SEL R17, R17, 0x800, P0 ;  /* 0x0000080011117807 */ /* 0x000fd00000000000 */
[----:B0-----:R-:W-:Y:S05]  /*0c70*/  BRA.U UP0, `(.L_x_1387) ;  /* 0x0000000100747547 */ /* 0x001fea000b800000 */
[----:B------:R-:W-:Y:S01]  /*0c80*/  UISETP.NE.AND UP0, UPT, UR19, URZ, UPT ;  /* 0x000000ff1300728c */ /* 0x000fe2000bf05270 */
[----:B------:R-:W0:Y:S05]  /*0c90*/  LDC.64 R2, c[0x0][0x4f8] ;  /* 0x00013e00ff027b82 */ /* 0x000e2a0000000a00 */
[----:B------:R-:W-:-:S05]  /*0ca0*/  PLOP3.LUT P0, PT, PT, PT, UP0, 0x80, 0x8 ;  /* 0x000000000008781c */ /* 0x000fca0003f0f008 */
[----:B------:R-:W1:Y:S01]  /*0cb0*/  @UP0 LDCU.64 UR4, c[0x0][0x500] ;  /* 0x0000a000ff0407ac */ /* 0x000e620008000a00 */
[----:B------:R-:W-:-:S04]  /*0cc0*/  @UP0 UIADD3 UR6, UPT, UPT, UR19, -0x1, URZ ;  /* 0xffffffff13060890 */ /* 0x000fc8000fffe0ff */
[----:B-1----:R-:W-:-:S06]  /*0cd0*/  @UP0 UIMAD.WIDE.U32 UR4, UR6, 0x4, UR4 ;  /* 0x00000004060408a5 */ /* 0x002fcc000f8e0004 */
[----:B------:R-:W-:Y:S02]  /*0ce0*/  MOV R6, UR4 ;  /* 0x0000000400067c02 */ /* 0x000fe40008000f00 */
[----:B------:R-:W-:-:S05]  /*0cf0*/  MOV R7, UR5 ;  /* 0x0000000500077c02 */ /* 0x000fca0008000f00 */
[----:B------:R-:W2:Y:S01]  /*0d00*/  @P0 LDG.E R6, desc[UR16][R6.64] ;  /* 0x0000001006060981 */ /* 0x000ea2000c1e1900 */
[----:B------:R-:W-:Y:S01]  /*0d10*/  ULEA UR4, UP0, UR19, UR8, 0x2 ;  /* 0x0000000813047291 */ /* 0x000fe2000f8010ff */
[----:B------:R-:W-:-:S03]  /*0d20*/  MOV R16, RZ ;  /* 0x000000ff00107202 */ /* 0x000fc60000000f00 */
[----:B------:R-:W-:Y:S02]  /*0d30*/  ULEA.HI.X UR5, UR19, UR9, URZ, 0x2, UP0 ;  /* 0x0000000913057291 */ /* 0x000fe400080f14ff */
[----:B------:R-:W-:-:S04]  /*0d40*/  MOV R4, UR4 ;  /* 0x0000000400047c02 */ /* 0x000fc80008000f00 */
[----:B------:R-:W-:-:S06]  /*0d50*/  MOV R5, UR5 ;  /* 0x0000000500057c02 */ /* 0x000fcc0008000f00 */
[----:B------:R-:W3:Y:S01]  /*0d60*/  LDG.E R5, desc[UR16][R4.64] ;  /* 0x0000001004057981 */ /* 0x000ee2000c1e1900 */
[----:B--2---:R-:W-:-:S05]  /*0d70*/  @P0 IADD3 R16, PT, PT, R6, 0x1, RZ ;  /* 0x0000000106100810 */ /* 0x004fca0007ffe0ff */
[----:B0-----:R-:W-:-:S05]  /*0d80*/  IMAD.WIDE R2, R16, 0x4, R2 ;  /* 0x0000000410027825 */ /* 0x001fca00078e0202 */
[----:B------:R-:W2:Y:S04]  /*0d90*/  LDG.E R0, desc[UR16][R2.64+0x4] ;  /* 0x0000041002007981 */ /* 0x000ea8000c1e1900 */
[----:B------:R-:W2:Y:S01]  /*0da0*/  LDG.E R9, desc[UR16][R2.64] ;  /* 0x0000001002097981 */ /* 0x000ea2000c1e1900 */
[----:B---3--:R-:W-:-:S05]  /*0db0*/  IMAD.IADD R15, R5, 0x1, -R16 ;  /* 0x00000001050f7824 */ /* 0x008fca00078e0a10 */
[C---:B------:R-:W-:Y:S02]  /*0dc0*/  ISETP.GT.AND P0, PT, R15.reuse, RZ, PT ;  /* 0x000000ff0f00720c */ /* 0x040fe40003f04270 */
[----:B------:R-:W-:Y:S02]  /*0dd0*/  IADD3 R15, PT, PT, R15, 0x1, RZ ;  /* 0x000000010f0f7810 */ /* 0x000fe40007ffe0ff */
[----:B--2---:R-:W-:-:S04]  /*0de0*/  IADD3 R0, PT, PT, R0, -R9, RZ ;  /* 0x8000000900007210 */ /* 0x004fc80007ffe0ff */
[----:B------:R-:W-:Y:S02]  /*0df0*/  ISETP.GT.AND P1, PT, R17, R0, PT ;  /* 0x000000001100720c */ /* 0x000fe40003f24270 */
[----:B------:R-:W-:-:S04]  /*0e00*/  IADD3 R0, PT, PT, -R0, R17, RZ ;  /* 0x0000001100007210 */ /* 0x000fc80007ffe1ff */
[----:B------:R-:W-:-:S04]  /*0e10*/  SEL R0, R0, RZ, P1 ;  /* 0x000000ff00007207 */ /* 0x000fc80000800000 */
[----:B------:R-:W-:-:S05]  /*0e20*/  SEL R0, R0, RZ, P0 ;  /* 0x000000ff00007207 */ /* 0x000fca0000000000 */
[----:B-----5:R-:W-:Y:S01]  /*0e30*/  IMAD R14, R14, R17, R0 ;  /* 0x000000110e0e7224 */ /* 0x020fe200078e0200 */
[----:B------:R-:W-:Y:S06]  /*0e40*/  BRA `(.L_x_1388) ;  /* 0x0000000000787947 */ /* 0x000fec0003800000 */
.L_x_1387:
[-C--:B------:R-:W-:Y:S01]  /*0e50*/  IABS R5, R17.reuse ;  /* 0x0000001100057213 */ /* 0x080fe20000000000 */
[----:B------:R-:W0:Y:S01]  /*0e60*/  LDC R0, c[0x0][0x388] ;  /* 0x0000e200ff007b82 */ /* 0x000e220000000800 */
[----:B------:R-:W-:Y:S01]  /*0e70*/  IABS R8, R17 ;  /* 0x0000001100087213 */ /* 0x000fe20000000000 */
[----:B-----5:R-:W-:Y:S01]  /*0e80*/  IMAD.MOV.U32 R14, RZ, RZ, RZ ;  /* 0x000000ffff0e7224 */ /* 0x020fe200078e00ff */
[----:B------:R-:W1:Y:S01]  /*0e90*/  I2F.RP R4, R5 ;  /* 0x0000000500047306 */ /* 0x000e620000209400 */
[----:B------:R-:W-:Y:S02]  /*0ea0*/  MOV R16, RZ ;  /* 0x000000ff00107202 */ /* 0x000fe40000000f00 */
[----:B------:R-:W-:-:S05]  /*0eb0*/  IADD3 R8, PT, PT, RZ, -R8, RZ ;  /* 0x80000008ff087210 */ /* 0x000fca0007ffe0ff */
        /* <DEDUP_REMOVED lines=23> */
.L_x_1388:
[----:B------:R-:W-:-:S13]  /*1030*/  ISETP.GE.AND P0, PT, R15, 0x1, PT ;  /* 0x000000010f00780c */ /* 0x000fda0003f06270 */
[----:B------:R-:W-:Y:S05]  /*1040*/  @!P0 EXIT ;  /* 0x000000000000894d */ /* 0x000fea0003800000 */
[----:B------:R-:W0:Y:S01]  /*1050*/  S2R R13, SR_TID.X ;  /* 0x00000000000d7919 */ /* 0x000e220000002100 */
[----:B------:R-:W1:Y:S01]  /*1060*/  LDCU.64 UR10, c[0x0][0x3b0] ;  /* 0x00007600ff0a77ac */ /* 0x000e620008000a00 */
[----:B------:R-:W2:Y:S01]  /*1070*/  S2UR UR6, SR_CgaCtaId ;  /* 0x00000000000679c3 */ /* 0x000ea20000008800 */
[----:B------:R-:W-:Y:S01]  /*1080*/  IMAD.WIDE R82, R82, 0x4, RZ ;  /* 0x0000000452527825 */ /* 0x000fe200078e02ff */
[----:B------:R-:W3:Y:S01]  /*1090*/  LDCU.64 UR8, c[0x0][0x4e8] ;  /* 0x00009d00ff0877ac */ /* 0x000ee20008000a00 */
[----:B------:R-:W4:Y:S01]  /*10a0*/  LDCU.64 UR20, c[0x0][0x470] ;  /* 0x00008e00ff1477ac */ /* 0x000f220008000a00 */
[----:B-1----:R-:W-:-:S04]  /*10b0*/  UIMAD.WIDE.U32 UR4, UR24, UR10, URZ ;  /* 0x0000000a180472a5 */ /* 0x002fc8000f8e00ff */
[----:B------:R-:W-:Y:S02]  /*10c0*/  UIMAD UR14, UR24, UR11, UR5 ;  /* 0x0000000b180e72a4 */ /* 0x000fe4000f8e0205 */
[----:B---3--:R-:W-:Y:S01]  /*10d0*/  ULEA UR15, UP0, UR19, UR8, 0x2 ;  /* 0x00000008130f7291 */ /* 0x008fe2000f8010ff */
[----:B------:R-:W-:Y:S02]  /*10e0*/  UMOV UR5, 0x400 ;  /* 0x0000040000057882 */ /* 0x000fe40000000000 */
[----:B--2---:R-:W-:Y:S02]  /*10f0*/  ULEA UR5, UR6, UR5, 0x18 ;  /* 0x0000000506057291 */ /* 0x004fe4000f8ec0ff */
[----:B------:R-:W-:Y:S01]  /*1100*/  ULEA.HI.X UR18, UR19, UR9, URZ, 0x2, UP0 ;  /* 0x0000000913127291 */ /* 0x000fe200080f14ff */
[----:B0-----:R-:W-:Y:S01]  /*1110*/  SHF.R.U32.HI R12, RZ, 0x5, R13 ;  /* 0x00000005ff0c7819 */ /* 0x001fe2000001160d */
[----:B----4-:R-:W-:Y:S01]  /*1120*/  ULEA UR13, UP0, UR4, UR20, 0x2 ;  /* 0x00000014040d7291 */ /* 0x010fe2000f8010ff */
[----:B------:R-:W-:Y:S01]  /*1130*/  SHF.L.U32 R11, R13, 0x4, RZ ;  /* 0x000000040d0b7819 */ /* 0x000fe200000006ff */
[----:B------:R-:W-:Y:S01]  /*1140*/  UMOV UR6, URZ ;  /* 0x000000ff00067c82 */ /* 0x000fe20008000000 */
[----:B------:R-:W-:Y:S01]  /*1150*/  LEA R10, R12, UR5, 0x3 ;  /* 0x000000050c0a7c11 */ /* 0x000fe2000f8e18ff */
[----:B------:R-:W-:Y:S01]  /*1160*/  ULEA.HI.X UR14, UR4, UR21, UR14, 0x2, UP0 ;  /* 0x00000015040e7291 */ /* 0x000fe200080f140e */
[----:B------:R-:W-:-:S02]  /*1170*/  IADD3 R9, PT, PT, R11, 0xe, RZ ;  /* 0x0000000e0b097810 */ /* 0x000fc40007ffe0ff */
[----:B------:R-:W-:Y:S01]  /*1180*/  IADD3 R8, PT, PT, R11, 0xf, RZ ;  /* 0x0000000f0b087810 */ /* 0x000fe20007ffe0ff */
[----:B------:R-:W-:-:S08]  /*1190*/  UMOV UR4, URZ ;  /* 0x000000ff00047c82 */ /* 0x000fd00008000000 */
.L_x_1430:
[----:B0-----:R-:W0:Y:S02]  /*11a0*/  LDC.64 R2, c[0x0][0x4f8] ;  /* 0x00013e00ff027b82 */ /* 0x001e240000000a00 */
[----:B0-----:R-:W-:-:S04]  /*11b0*/  ISETP.NE.U32.AND P0, PT, R2, RZ, PT ;  /* 0x000000ff0200720c */ /* 0x001fc80003f05070 */
[----:B------:R-:W-:-:S13]  /*11c0*/  ISETP.NE.AND.EX P0, PT, R3, RZ, PT, P0 ;  /* 0x000000ff0300720c */ /* 0x000fda0003f05300 */
[----:B------:R-:W0:Y:S01]  /*11d0*/  @P0 LDC.64 R2, c[0x0][0x4f8] ;  /* 0x00013e00ff020b82 */ /* 0x000e220000000a00 */
[----:B------:R-:W-:-:S07]  /*11e0*/  @P0 IADD3 R5, PT, PT, R16, UR4, RZ ;  /* 0x0000000410050c10 */ /* 0x000fce000fffe0ff */
[----:B-1----:R-:W1:Y:S01]  /*11f0*/  @!P0 LDC R6, c[0x0][0x388] ;  /* 0x0000e200ff068b82 */ /* 0x002e620000000800 */
[----:B0-----:R-:W-:-:S05]  /*1200*/  @P0 IMAD.WIDE R2, R5, 0x4, R2 ;  /* 0x0000000405020825 */ /* 0x001fca00078e0202 */
[----:B--2---:R-:W2:Y:S04]  /*1210*/  @P0 LDG.E R0, desc[UR16][R2.64+0x4] ;  /* 0x0000041002000981 */ /* 0x004ea8000c1e1900 */
[----:B------:R-:W2:Y:S01]  /*1220*/  @P0 LDG.E R5, desc[UR16][R2.64] ;  /* 0x0000001002050981 */ /* 0x000ea2000c1e1900 */
[----:B------:R-:W-:-:S04]  /*1230*/  @!P0 IADD3 R4, PT, PT, RZ, -UR6, RZ ;  /* 0x80000006ff048c10 */ /* 0x000fc8000fffe0ff */
[----:B-1----:R-:W-:Y:S02]  /*1240*/  @!P0 VIADDMNMX R4, R4, R6, R17, PT ;  /* 0x0000000604048246 */ /* 0x002fe40003800111 */
[----:B--2---:R-:W-:-:S04]  /*1250*/  @P0 IADD3 R0, PT, PT, R0, -R5, RZ ;  /* 0x8000000500000210 */ /* 0x004fc80007ffe0ff */
[----:B------:R-:W-:Y:S02]  /*1260*/  @P0 R2UR UR25, R0 ;  /* 0x00000000001902ca */ /* 0x000fe400000e0000 */
[----:B------:R-:W-:-:S13]  /*1270*/  @!P0 R2UR UR25, R4 ;  /* 0x00000000041982ca */ /* 0x000fda00000e0000 */
[----:B------:R-:W-:-:S04]  /*1280*/  MOV R0, UR25 ;  /* 0x0000001900007c02 */ /* 0x000fc80008000f00 */
[----:B------:R-:W-:-:S13]  /*1290*/  ISETP.GE.AND P0, PT, R0, 0x1, PT ;  /* 0x000000010000780c */ /* 0x000fda0003f06270 */
[----:B------:R-:W-:Y:S05]  /*12a0*/  @!P0 EXIT ;  /* 0x000000000000894d */ /* 0x000fea0003800000 */
[----:B------:R-:W-:Y:S01]  /*12b0*/  BAR.SYNC.DEFER_BLOCKING 0x0 ;  /* 0x0000000000007b1d */ /* 0x000fe20000010000 */
[----:B------:R-:W-:-:S04]  /*12c0*/  SHF.L.U32 R0, R13, 0x2, RZ ;  /* 0x000000020d007819 */ /* 0x000fc800000006ff */
[----:B------:R-:W-:-:S04]  /*12d0*/  LOP3.LUT R0, R0, 0xf80, RZ, 0xc0, !PT ;  /* 0x00000f8000007812 */ /* 0x000fc800078ec0ff */
[----:B------:R-:W-:-:S05]  /*12e0*/  LOP3.LUT R65, R0, 0x1f, R13, 0xf8, !PT ;  /* 0x0000001f00417812 */ /* 0x000fca00078ef80d */
[----:B------:R-:W-:-:S05]  /*12f0*/  IMAD.WIDE.U32 R2, R65, 0x10, R80 ;  /* 0x0000001041027825 */ /* 0x000fca00078e0050 */
[----:B------:R-:W2:Y:S04]  /*1300*/  LDG.E.128 R32, desc[UR16][R2.64] ;  /* 0x0000001002207981 */ /* 0x000ea8000c1e1d00 */
[----:B------:R-:W3:Y:S04]  /*1310*/  LDG.E.128 R36, desc[UR16][R2.64+0x200] ;  /* 0x0002001002247981 */ /* 0x000ee8000c1e1d00 */
[----:B------:R-:W4:Y:S04]  /*1320*/  LDG.E.128 R40, desc[UR16][R2.64+0x400] ;  /* 0x0004001002287981 */ /* 0x000f28000c1e1d00 */
[----:B------:R0:W5:Y:S01]  /*1330*/  LDG.E.128 R44, desc[UR16][R2.64+0x600] ;  /* 0x00060010022c7981 */ /* 0x000162000c1e1d00 */
[----:B------:R-:W1:Y:S01]  /*1340*/  S2UR UR7, SR_CgaCtaId ;  /* 0x00000000000779c3 */ /* 0x000e620000008800 */
[----:B------:R-:W-:Y:S01]  /*1350*/  UMOV UR5, 0x400 ;  /* 0x0000040000057882 */ /* 0x000fe20000000000 */
[----:B------:R-:W-:Y:S01]  /*1360*/  LOP3.LUT R4, R13, 0x3e0, RZ, 0xc0, !PT ;  /* 0x000003e00d047812 */ /* 0x000fe200078ec0ff */
[----:B------:R-:W1:Y:S01]  /*1370*/  S2R R7, SR_LANEID ;  /* 0x0000000000077919 */ /* 0x000e620000000000 */
[----:B0-----:R-:W-:Y:S01]  /*1380*/  IMAD.WIDE.U32 R2, R65, 0x10, R30 ;  /* 0x0000001041027825 */ /* 0x001fe200078e001e */
[----:B-1----:R-:W-:Y:S01]  /*1390*/  ULEA UR7, UR7, UR5, 0x18 ;  /* 0x0000000507077291 */ /* 0x002fe2000f8ec0ff */
[----:B------:R-:W0:Y:S01]  /*13a0*/  LDCU.U8 UR5, c[0x0][0x3a8] ;  /* 0x00007500ff0577ac */ /* 0x000e220008000000 */
[----:B------:R-:W-:-:S02]  /*13b0*/  IADD3 R6, PT, PT, R0, R7, RZ ;  /* 0x0000000700067210 */ /* 0x000fc40007ffe0ff */
[----:B------:R-:W-:Y:S02]  /*13c0*/  IADD3 R4, PT, PT, R4, R7, RZ ;  /* 0x0000000704047210 */ /* 0x000fe40007ffe0ff */
[----:B------:R-:W-:Y:S02]  /*13d0*/  LEA R6, R6, UR7, 0x4 ;  /* 0x0000000706067c11 */ /* 0x000fe4000f8e20ff */
[----:B------:R-:W-:-:S03]  /*13e0*/  LEA R4, R4, UR7, 0x6 ;  /* 0x0000000704047c11 */ /* 0x000fc6000f8e30ff */
[----:B--2---:R-:W-:Y:S04]  /*13f0*/  STS.128 [R6], R32 ;  /* 0x0000002006007388 */ /* 0x004fe80000000c00 */
[----:B---3--:R-:W-:Y:S04]  /*1400*/  STS.128 [R6+0x200], R36 ;  /* 0x0002002406007388 */ /* 0x008fe80000000c00 */
[----:B----4-:R-:W-:Y:S04]  /*1410*/  STS.128 [R6+0x400], R40 ;  /* 0x0004002806007388 */ /* 0x010fe80000000c00 */
[----:B-----5:R1:W-:Y:S01]  /*1420*/  STS.128 [R6+0x600], R44 ;  /* 0x0006002c06007388 */ /* 0x0203e20000000c00 */
[----:B------:R-:W-:-:S03]  /*1430*/  NOP ;  /* 0x0000000000007918 */ /* 0x000fc60000000000 */
[----:B------:R-:W-:Y:S04]  /*1440*/  LDS.128 R60, [R4] ;  /* 0x00000000043c7984 */ /* 0x000fe80000000c00 */
[----:B------:R-:W-:Y:S04]  /*1450*/  LDS.128 R56, [R4+0x10] ;  /* 0x0000100004387984 */ /* 0x000fe80000000c00 */
[----:B------:R-:W-:Y:S04]  /*1460*/  LDS.128 R52, [R4+0x20] ;  /* 0x0000200004347984 */ /* 0x000fe80000000c00 */
[----:B------:R-:W-:Y:S01]  /*1470*/  LDS.128 R48, [R4+0x30] ;  /* 0x0000300004307984 */ /* 0x000fe20000000c00 */
[----:B------:R-:W-:Y:S06]  /*1480*/  BAR.SYNC.DEFER_BLOCKING 0x0 ;  /* 0x0000000000007b1d */ /* 0x000fec0000010000 */
[----:B------:R-:W2:Y:S04]  /*1490*/  LDG.E.128 R68, desc[UR16][R2.64] ;  /* 0x0000001002447981 */ /* 0x000ea8000c1e1d00 */
[----:B-1----:R-:W3:Y:S04]  /*14a0*/  LDG.E.128 R44, desc[UR16][R2.64+0x200] ;  /* 0x00020010022c7981 */ /* 0x002ee8000c1e1d00 */
[----:B------:R-:W4:Y:S04]  /*14b0*/  LDG.E.128 R72, desc[UR16][R2.64+0x400] ;  /* 0x0004001002487981 */ /* 0x000f28000c1e1d00 */
[----:B------:R-:W5:Y:S01]  /*14c0*/  LDG.E.128 R76, desc[UR16][R2.64+0x600] ;  /* 0x00060010024c7981 */ /* 0x000f62000c1e1d00 */
[----:B------:R-:W-:Y:S03]  /*14d0*/  BSSY.RECONVERGENT B0, `(.L_x_1389) ;  /* 0x0000035000007945 */ /* 0x000fe60003800200 */
[----:B--2---:R-:W-:Y:S04]  /*14e0*/  STS.128 [R6], R68 ;  /* 0x0000004406007388 */ /* 0x004fe80000000c00 */
[----:B---3--:R-:W-:Y:S04]  /*14f0*/  STS.128 [R6+0x200], R44 ;  /* 0x0002002c06007388 */ /* 0x008fe80000000c00 */
        /* <DEDUP_REMOVED lines=11> */
[--C-:B--2---:R-:W-:Y:S01]  /*15b0*/  FADD.FTZ R29, R40, R18.reuse ;  /* 0x00000012281d7221 */ /* 0x104fe20000010000 */
[----:B------:R-:W-:Y:S01]  /*15c0*/  FSETP.GTU.FTZ.AND P0, PT, R5, 20, PT ;  /* 0x41a000000500780b */ /* 0x000fe20003f1c000 */
[----:B------:R-:W-:Y:S01]  /*15d0*/  FADD.FTZ R28, R41, R18 ;  /* 0x00000012291c7221 */ /* 0x000fe20000010000 */
[----:B------:R-:W-:-:S02]  /*15e0*/  FSETP.GTU.FTZ.AND P1, PT, R2, 20, PT ;  /* 0x41a000000200780b */ /* 0x000fc40003f3c000 */
[----:B0-----:R-:W-:Y:S02]  /*15f0*/  ISETP.EQ.OR P0, PT, RZ, UR5, P0 ;  /* 0x00000005ff007c0c */ /* 0x001fe40008702670 */
[----:B------:R-:W-:Y:S02]  /*1600*/  FSETP.GTU.FTZ.AND P4, PT, R3, 20, PT ;  /* 0x41a000000300780b */ /* 0x000fe40003f9c000 */
[----:B------:R-:W-:Y:S02]  /*1610*/  FSETP.GTU.FTZ.AND P2, PT, R0, 20, PT ;  /* 0x41a000000000780b */ /* 0x000fe40003f5c000 */
[----:B------:R-:W-:-:S07]  /*1620*/  FSETP.GTU.FTZ.AND P5, PT, R29, 20, PT ;  /* 0x41a000001d00780b */ /* 0x000fce0003fbc000 */
        /* <DEDUP_REMOVED lines=31> */
.L_x_1390:
[----:B------:R-:W-:Y:S05]  /*1820*/  BSYNC.RECONVERGENT B0 ;  /* 0x0000000000007941 */ /* 0x000fea0003800200 */
.L_x_1389:
        /* <DEDUP_REMOVED lines=36> */
.L_x_1392:
[----:B------:R-:W-:Y:S05]  /*1a70*/  BSYNC.RECONVERGENT B0 ;  /* 0x0000000000007941 */ /* 0x000fea0003800200 */
.L_x_1391:
        /* <DEDUP_REMOVED lines=34> */
.L_x_1394:
[----:B------:R-:W-:Y:S05]  /*1ca0*/  BSYNC.RECONVERGENT B0 ;  /* 0x0000000000007941 */ /* 0x000fea0003800200 */
.L_x_1393:
        /* <DEDUP_REMOVED lines=36> */
.L_x_1396:
[----:B------:R-:W-:Y:S05]  /*1ef0*/  BSYNC.RECONVERGENT B0 ;  /* 0x0000000000007941 */ /* 0x000fea0003800200 */
.L_x_1395:
        /* <DEDUP_REMOVED lines=34> */
.L_x_1398:
[----:B------:R-:W-:Y:S05]  /*2120*/  BSYNC.RECONVERGENT B0 ;  /* 0x0000000000007941 */ /* 0x000fea0003800200 */
.L_x_1397:
        /* <DEDUP_REMOVED lines=36> */
.L_x_1400:
[----:B------:R-:W-:Y:S05]  /*2370*/  BSYNC.RECONVERGENT B0 ;  /* 0x0000000000007941 */ /* 0x000fea0003800200 */
.L_x_1399:
        /* <DEDUP_REMOVED lines=34> */
.L_x_1402:
[----:B------:R-:W-:Y:S05]  /*25a0*/  BSYNC.RECONVERGENT B0 ;  /* 0x0000000000007941 */ /* 0x000fea0003800200 */
.L_x_1401:
        /* <DEDUP_REMOVED lines=36> */
.L_x_1404:
[----:B------:R-:W-:Y:S05]  /*27f0*/  BSYNC.RECONVERGENT B0 ;  /* 0x0000000000007941 */ /* 0x000fea0003800200 */
.L_x_1403:
        /* <DEDUP_REMOVED lines=34> */
.L_x_1406:
[----:B------:R-:W-:Y:S05]  /*2a20*/  BSYNC.RECONVERGENT B0 ;  /* 0x0000000000007941 */ /* 0x000fea0003800200 */
.L_x_1405:
        /* <DEDUP_REMOVED lines=36> */
.L_x_1408:
[----:B------:R-:W-:Y:S05]  /*2c70*/  BSYNC.RECONVERGENT B0 ;  /* 0x0000000000007941 */ /* 0x000fea0003800200 */
.L_x_1407:
        /* <DEDUP_REMOVED lines=34> */
.L_x_1410:
[----:B------:R-:W-:Y:S05]  /*2ea0*/  BSYNC.RECONVERGENT B0 ;  /* 0x0000000000007941 */ /* 0x000fea0003800200 */
.L_x_1409:
        /* <DEDUP_REMOVED lines=38> */
.L_x_1412:
[----:B------:R-:W-:Y:S05]  /*3110*/  BSYNC.RECONVERGENT B0 ;  /* 0x0000000000007941 */ /* 0x000fea0003800200 */
.L_x_1411:
        /* <DEDUP_REMOVED lines=32> */
.L_x_1414:
[----:B------:R-:W-:Y:S05]  /*3320*/  BSYNC.RECONVERGENT B0 ;  /* 0x0000000000007941 */ /* 0x000fea0003800200 */
.L_x_1413:
        /* <DEDUP_REMOVED lines=32> */
.L_x_1416:
[----:B------:R-:W-:Y:S05]  /*3530*/  BSYNC.RECONVERGENT B0 ;  /* 0x0000000000007941 */ /* 0x000fea0003800200 */
.L_x_1415:
        /* <DEDUP_REMOVED lines=32> */
.L_x_1418:
[----:B------:R-:W-:Y:S05]  /*3740*/  BSYNC.RECONVERGENT B0 ;  /* 0x0000000000007941 */ /* 0x000fea0003800200 */
.L_x_1417:
        /* <DEDUP_REMOVED lines=32> */
.L_x_1420:
[----:B------:R-:W-:Y:S05]  /*3950*/  BSYNC.RECONVERGENT B0 ;  /* 0x0000000000007941 */ /* 0x000fea0003800200 */
.L_x_1419:
        /* <DEDUP_REMOVED lines=22> */
[----:B------:R-:W-:Y:S01]  /*3ac0*/  MOV R71, UR25 ;  /* 0x0000001900477c02 */ /* 0x000fe20008000f00 */
[----:B------:R-:W1:Y:S01]  /*3ad0*/  LDC.64 R90, c[0x0][0x3d0] ;  /* 0x0000f400ff5a7b82 */ /* 0x000e620000000a00 */
[----:B------:R-:W2:Y:S01]  /*3ae0*/  I2F.RP R68, R69 ;  /* 0x0000004500447306 */ /* 0x000ea20000209400 */
[----:B------:R-:W-:Y:S01]  /*3af0*/  IABS R72, R17 ;  /* 0x0000001100487213 */ /* 0x000fe20000000000 */
[----:B------:R-:W-:Y:S01]  /*3b00*/  FMUL.FTZ R115, R48, R99 ;  /* 0x0000006330737220 */ /* 0x000fe20000410000 */
[----:B------:R-:W-:Y:S01]  /*3b10*/  IADD3 R64, PT, PT, R14, -0x1, R71 ;  /* 0xffffffff0e407810 */ /* 0x000fe20007ffe047 */
[----:B------:R-:W-:Y:S01]  /*3b20*/  FMUL.FTZ R114, R49, R98 ;  /* 0x0000006231727220 */ /* 0x000fe20000410000 */
[----:B------:R-:W-:Y:S01]  /*3b30*/  IADD3 R72, PT, PT, RZ, -R72, RZ ;  /* 0x80000048ff487210 */ /* 0x000fe20007ffe0ff */
[----:B------:R-:W-:Y:S01]  /*3b40*/  IMAD.WIDE.U32 R48, R65, 0x10, RZ ;  /* 0x0000001041307825 */ /* 0x000fe200078e00ff */
[----:B------:R-:W3:Y:S03]  /*3b50*/  LDC.64 R92, c[0x0][0x460] ;  /* 0x00011800ff5c7b82 */ /* 0x000ee60000000a00 */
[----:B------:R-:W-:Y:S01]  /*3b60*/  FMUL.FTZ R118, R51, R100 ;  /* 0x0000006433767220 */ /* 0x000fe20000410000 */
[----:B------:R-:W4:Y:S01]  /*3b70*/  LDCU.64 UR22, c[0x0][0x3b8] ;  /* 0x00007700ff1677ac */ /* 0x000f220008000a00 */
[----:B------:R-:W-:Y:S01]  /*3b80*/  HFMA2 R121, -RZ, RZ, 0, 0 ;  /* 0x00000000ff797431 */ /* 0x000fe200000001ff */
[----:B------:R-:W-:Y:S01]  /*3b90*/  LOP3.LUT R51, R48, 0x400, RZ, 0xfc, !PT ;  /* 0x0000040030337812 */ /* 0x000fe200078efcff */
[----:B------:R-:W-:Y:S01]  /*3ba0*/  FMUL.FTZ R103, R60, R5 ;  /* 0x000000053c677220 */ /* 0x000fe20000410000 */
[----:B------:R-:W-:Y:S01]  /*3bb0*/  FMUL.FTZ R102, R61, R2 ;  /* 0x000000023d667220 */ /* 0x000fe20000410000 */
[----:B------:R-:W-:Y:S01]  /*3bc0*/  FMUL.FTZ R105, R62, R3 ;  /* 0x000000033e697220 */ /* 0x000fe20000410000 */
[----:B--2---:R-:W2:Y:S01]  /*3bd0*/  MUFU.RCP R68, R68 ;  /* 0x0000004400447308 */ /* 0x004ea20000001000 */
[----:B------:R-:W5:Y:S01]  /*3be0*/  LDC.64 R94, c[0x0][0x3f0] ;  /* 0x0000fc00ff5e7b82 */ /* 0x000f620000000a00 */
[-C--:B------:R-:W-:Y:S01]  /*3bf0*/  IADD3 R126, P4, PT, R24, R51.reuse, RZ ;  /* 0x00000033187e7210 */ /* 0x080fe20007f9e0ff */
[----:B0-----:R-:W-:Y:S01]  /*3c00*/  IMAD.WIDE.U32 R124, R82, UR10, R20 ;  /* 0x0000000a527c7c25 */ /* 0x001fe2000f8e0014 */
[----:B------:R-:W-:-:S03]  /*3c10*/  IADD3 R48, P5, PT, R22, R51, RZ ;  /* 0x0000003316307210 */ /* 0x000fc60007fbe0ff */
[----:B------:R-:W-:Y:S01]  /*3c20*/  FMUL.FTZ R104, R63, R0 ;  /* 0x000000003f687220 */ /* 0x000fe20000410000 */
[----:B------:R-:W-:Y:S01]  /*3c30*/  IADD3.X R127, PT, PT, R49, R25, RZ, P4, !PT ;  /* 0x00000019317f7210 */ /* 0x000fe200027fe4ff */
[----:B------:R-:W-:Y:S02]  /*3c40*/  IMAD R51, R83, UR10, RZ ;  /* 0x0000000a53337c24 */ /* 0x000fe4000f8e02ff */
[----:B------:R-:W-:Y:S01]  /*3c50*/  FMUL.FTZ R107, R56, R29 ;  /* 0x0000001d386b7220 */ /* 0x000fe20000410000 */
[----:B------:R-:W-:Y:S01]  /*3c60*/  FMUL.FTZ R106, R57, R28 ;  /* 0x0000001c396a7220 */ /* 0x000fe20000410000 */
[----:B------:R-:W-:Y:S01]  /*3c70*/  FMUL.FTZ R109, R58, R87 ;  /* 0x000000573a6d7220 */ /* 0x000fe20000410000 */
[----:B------:R-:W-:Y:S02]  /*3c80*/  IMAD R51, R82, UR11, R51 ;  /* 0x0000000b52337c24 */ /* 0x000fe4000f8e0233 */
[----:B------:R-:W-:Y:S01]  /*3c90*/  FMUL.FTZ R108, R59, R86 ;  /* 0x000000563b6c7220 */ /* 0x000fe20000410000 */
[----:B------:R-:W-:Y:S01]  /*3ca0*/  FMUL.FTZ R111, R52, R89 ;  /* 0x00000059346f7220 */ /* 0x000fe20000410000 */
[----:B------:R-:W-:Y:S01]  /*3cb0*/  FMUL.FTZ R110, R53, R88 ;  /* 0x00000058356e7220 */ /* 0x000fe20000410000 */
[----:B------:R-:W-:Y:S01]  /*3cc0*/  FMUL.FTZ R113, R54, R97 ;  /* 0x0000006136717220 */ /* 0x000fe20000410000 */
[----:B------:R-:W-:Y:S01]  /*3cd0*/  FMUL.FTZ R112, R55, R96 ;  /* 0x0000006037707220 */ /* 0x000fe20000410000 */
[----:B--2---:R-:W-:-:S02]  /*3ce0*/  VIADD R66, R68, 0xffffffe ;  /* 0x0ffffffe44427836 */ /* 0x004fc40000000000 */
[----:B------:R-:W-:Y:S01]  /*3cf0*/  FMUL.FTZ R117, R50, R101 ;  /* 0x0000006532757220 */ /* 0x000fe20000410000 */
[----:B------:R-:W-:Y:S01]  /*3d00*/  IADD3.X R49, PT, PT, R49, R23, RZ, P5, !PT ;  /* 0x0000001731317210 */ /* 0x000fe20002ffe4ff */
[----:B------:R-:W-:Y:S01]  /*3d10*/  UIADD3 UR7, UPT, UPT, UR7, 0x2120, URZ ;  /* 0x0000212007077890 */ /* 0x000fe2000fffe0ff */
[----:B------:R0:W2:Y:S01]  /*3d20*/  F2I.FTZ.U32.TRUNC.NTZ R67, R66 ;  /* 0x0000004200437305 */ /* 0x0000a2000021f000 */
[----:B------:R-:W-:Y:S01]  /*3d30*/  MOV R116, RZ ;  /* 0x000000ff00747202 */ /* 0x000fe20000000f00 */
[----:B------:R-:W-:Y:S01]  /*3d40*/  UIADD3 UR5, UPT, UPT, -UR5, URZ, URZ ;  /* 0x000000ff05057290 */ /* 0x000fe2000fffe1ff */
[----:B-1----:R-:W-:Y:S01]  /*3d50*/  SHF.L.U64.HI R91, R90, 0x2, R91 ;  /* 0x000000025a5b7819 */ /* 0x002fe2000001025b */
[----:B------:R-:W-:Y:S01]  /*3d60*/  UMOV UR8, URZ ;  /* 0x000000ff00087c82 */ /* 0x000fe20008000000 */
[----:B---3--:R-:W-:Y:S01]  /*3d70*/  SHF.L.U64.HI R93, R92, 0x2, R93 ;  /* 0x000000025c5d7819 */ /* 0x008fe2000001025d */
[----:B------:R-:W1:Y:S01]  /*3d80*/  LDCU.64 UR26, c[0x0][0x460] ;  /* 0x00008c00ff1a77ac */ /* 0x000e620008000a00 */
[----:B-----5:R-:W-:Y:S01]  /*3d90*/  SHF.L.U64.HI R95, R94, 0x2, R95 ;  /* 0x000000025e5f7819 */ /* 0x020fe2000001025f */
[----:B0-----:R-:W-:Y:S01]  /*3da0*/  HFMA2 R66, -RZ, RZ, 0, 0 ;  /* 0x00000000ff427431 */ /* 0x001fe200000001ff */
[----:B------:R-:W-:Y:S01]  /*3db0*/  IADD3 R123, PT, PT, R125, R51, RZ ;  /* 0x000000337d7b7210 */ /* 0x000fe20007ffe0ff */
[----:B------:R-:W-:Y:S01]  /*3dc0*/  UMOV UR9, URZ ;  /* 0x000000ff00097c82 */ /* 0x000fe20008000000 */
[----:B----4-:R-:W-:Y:S01]  /*3dd0*/  USHF.L.U64.HI UR12, UR22, 0x2, UR23 ;  /* 0x00000002160c7899 */ /* 0x010fe20008010217 */
[----:B------:R-:W-:Y:S01]  /*3de0*/  UMOV UR10, UR13 ;  /* 0x0000000d000a7c82 */ /* 0x000fe20008000000 */
[----:B--2---:R-:W-:Y:S01]  /*3df0*/  IADD3 R70, PT, PT, RZ, -R67, RZ ;  /* 0x80000043ff467210 */ /* 0x004fe20007ffe0ff */
[----:B------:R-:W-:-:S04]  /*3e00*/  UMOV UR11, UR14 ;  /* 0x0000000e000b7c82 */ /* 0x000fc80008000000 */
        /* <DEDUP_REMOVED lines=14> */
[----:B------:R-:W-:-:S05]  /*3ef0*/  @P0 IADD3 R119, PT, PT, R119, 0x1, RZ ;  /* 0x0000000177770810 */ /* 0x000fca0007ffe0ff */
[----:B------:R-:W-:Y:S01]  /*3f00*/  @!P2 IMAD.MOV R119, RZ, RZ, -R119 ;  /* 0x000000ffff77a224 */ /* 0x000fe200078e0a77 */
[----:B-1----:R-:W-:-:S07]  /*3f10*/  @!P1 LOP3.LUT R119, RZ, R17, RZ, 0x33, !PT ;  /* 0x00000011ff779212 */ /* 0x002fce00078e33ff */
.L_x_1429:
[----:B--2---:R-:W2:Y:S04]  /*3f20*/  LDG.E.128 R64, desc[UR16][R126.64+-0x400] ;  /* 0xfffc00107e407981 */ /* 0x004ea8000c1e1d00 */
[----:B-1----:R-:W3:Y:S04]  /*3f30*/  LDG.E.128 R68, desc[UR16][R126.64+-0x200] ;  /* 0xfffe00107e447981 */ /* 0x002ee8000c1e1d00 */
[----:B------:R-:W4:Y:S04]  /*3f40*/  LDG.E.128 R72, desc[UR16][R126.64] ;  /* 0x000000107e487981 */ /* 0x000f28000c1e1d00 */
[----:B------:R-:W5:Y:S01]  /*3f50*/  LDG.E.128 R76, desc[UR16][R126.64+0x200] ;  /* 0x000200107e4c7981 */ /* 0x000f62000c1e1d00 */
[----:B------:R-:W-:-:S02]  /*3f60*/  MOV R128, UR10 ;  /* 0x0000000a00807c02 */ /* 0x000fc40008000f00 */
[----:B------:R-:W-:-:S05]  /*3f70*/  MOV R129, UR11 ;  /* 0x0000000b00817c02 */ /* 0x000fca0008000f00 */
[----:B------:R0:W5:Y:S02]  /*3f80*/  LDG.E R138, desc[UR16][R128.64] ;  /* 0x00000010808a7981 */ /* 0x000164000c1e1900 */
[----:B0-----:R-:W-:Y:S02]  /*3f90*/  MOV R128, R48 ;  /* 0x0000003000807202 */ /* 0x001fe40000000f00 */
[----:B------:R-:W-:Y:S01]  /*3fa0*/  MOV R129, R49 ;  /* 0x0000003100817202 */ /* 0x000fe20000000f00 */
[----:B--2---:R-:W-:Y:S04]  /*3fb0*/  STS.128 [R6], R64 ;  /* 0x0000004006007388 */ /* 0x004fe80000000c00 */
[----:B---3--:R-:W-:Y:S04]  /*3fc0*/  STS.128 [R6+0x200], R68 ;  /* 0x0002004406007388 */ /* 0x008fe80000000c00 */
[----:B----4-:R0:W-:Y:S04]  /*3fd0*/  STS.128 [R6+0x400], R72 ;  /* 0x0004004806007388 */ /* 0x0101e80000000c00 */
[----:B-----5:R1:W-:Y:S01]  /*3fe0*/  STS.128 [R6+0x600], R76 ;  /* 0x0006004c06007388 */ /* 0x0203e20000000c00 */
        /* <DEDUP_REMOVED lines=9> */
[C---:B------:R-:W-:Y:S01]  /*4080*/  FMUL.FTZ R72, R138.reuse, R3 ;  /* 0x000000038a487220 */ /* 0x040fe20000410000 */
[C---:B------:R-:W-:Y:S01]  /*4090*/  FMUL.FTZ R73, R138.reuse, R0 ;  /* 0x000000008a497220 */ /* 0x040fe20000410000 */
[----:B------:R-:W0:Y:S01]  /*40a0*/  LDS.128 R68, [R4+0x10] ;  /* 0x0000100004447984 */ /* 0x000e220000000c00 */
[C---:B------:R-:W-:Y:S01]  /*40b0*/  FMUL.FTZ R140, R138.reuse, R86 ;  /* 0x000000568a8c7220 */ /* 0x040fe20000410000 */
[C---:B------:R-:W-:Y:S01]  /*40c0*/  FMUL.FTZ R74, R138.reuse, R29 ;  /* 0x0000001d8a4a7220 */ /* 0x040fe20000410000 */
[----:B------:R-:W1:Y:S01]  /*40d0*/  MUFU.EX2 R120, R120 ;  /* 0x0000007800787308 */ /* 0x000e620000000800 */
[C---:B------:R-:W-:Y:S01]  /*40e0*/  FMUL.FTZ R136, R138.reuse, R28 ;  /* 0x0000001c8a887220 */ /* 0x040fe20000410000 */
[C---:B------:R-:W-:Y:S01]  /*40f0*/  FMUL.FTZ R134, R138.reuse, R87 ;  /* 0x000000578a867220 */ /* 0x040fe20000410000 */
[----:B-1----:R-:W-:Y:S01]  /*4100*/  IADD3 R76, PT, PT, R11, 0x2, RZ ;  /* 0x000000020b4c7810 */ /* 0x002fe20007ffe0ff */
[C---:B------:R-:W-:Y:S01]  /*4110*/  FMUL.FTZ R145, R138.reuse, R89 ;  /* 0x000000598a917220 */ /* 0x040fe20000410000 */
[----:B------:R-:W-:Y:S01]  /*4120*/  ISETP.GE.U32.AND P5, PT, R75, UR25, PT ;  /* 0x000000194b007c0c */ /* 0x000fe2000bfa6070 */
[----:B------:R-:W-:Y:S01]  /*4130*/  FMUL.FTZ R142, R138, R88 ;  /* 0x000000588a8e7220 */ /* 0x000fe20000410000 */
[----:B------:R-:W-:Y:S01]  /*4140*/  ISETP.GE.U32.AND P0, PT, R76, UR25, PT ;  /* 0x000000194c007c0c */ /* 0x000fe2000bf06070 */
[----:B------:R-:W1:Y:S01]  /*4150*/  MUFU.EX2 R72, R72 ;  /* 0x0000004800487308 */ /* 0x000e620000000800 */
[----:B------:R-:W0:Y:S01]  /*4160*/  LDS.128 R76, [R4+0x30] ;  /* 0x00003000044c7984 */ /* 0x000e220000000c00 */
[----:B------:R-:W-:Y:S01]  /*4170*/  FMUL.FTZ R151, R138, R101 ;  /* 0x000000658a977220 */ /* 0x000fe20000410000 */
[----:B------:R-:W-:-:S05]  /*4180*/  IADD3 R144, PT, PT, R11, 0xd, RZ ;  /* 0x0000000d0b907810 */ /* 0x000fca0007ffe0ff */
[----:B------:R1:W-:Y:S01]  /*4190*/  MUFU.EX2 R132, R73 ;  /* 0x0000004900847308 */ /* 0x0003e20000000800 */
[----:B------:R-:W-:-:S07]  /*41a0*/  FSEL R122, R120, 1, !P5 ;  /* 0x3f800000787a7808 */ /* 0x000fce0006800000 */
[----:B------:R-:W0:Y:S01]  /*41b0*/  MUFU.EX2 R140, R140 ;  /* 0x0000008c008c7308 */ /* 0x000e220000000800 */
[----:B-1----:R-:W-:Y:S02]  /*41c0*/  IADD3 R73, PT, PT, R11, 0x3, RZ ;  /* 0x000000030b497810 */ /* 0x002fe40007ffe0ff */
[----:B------:R-:W-:Y:S02]  /*41d0*/  FSEL R120, R72, 1, !P0 ;  /* 0x3f80000048787808 */ /* 0x000fe40004000000 */
[----:B------:R-:W-:Y:S02]  /*41e0*/  ISETP.GE.U32.AND P4, PT, R73, UR25, PT ;  /* 0x0000001949007c0c */ /* 0x000fe4000bf86070 */
[----:B------:R-:W-:Y:S01]  /*41f0*/  IADD3 R73, PT, PT, R11, 0x5, RZ ;  /* 0x000000050b497810 */ /* 0x000fe20007ffe0ff */
[----:B------:R1:W-:Y:S01]  /*4200*/  MUFU.EX2 R130, R74 ;  /* 0x0000004a00827308 */ /* 0x0003e20000000800 */
[----:B0-----:R-:W-:Y:S01]  /*4210*/  FMUL.FTZ R65, R102, R65 ;  /* 0x0000004166417220 */ /* 0x001fe20000410000 */
[----:B------:R-:W-:Y:S01]  /*4220*/  FMUL.FTZ R66, R105, R66 ;  /* 0x0000004269427220 */ /* 0x000fe20000410000 */
[----:B------:R-:W-:Y:S01]  /*4230*/  ISETP.GE.U32.AND P1, PT, R73, UR25, PT ;  /* 0x0000001949007c0c */ /* 0x000fe2000bf26070 */
[----:B------:R-:W-:Y:S01]  /*4240*/  FMUL.FTZ R67, R104, R67 ;  /* 0x0000004368437220 */ /* 0x000fe20000410000 */
[----:B------:R-:W-:Y:S01]  /*4250*/  IADD3 R73, PT, PT, R11, 0x7, RZ ;  /* 0x000000070b497810 */ /* 0x000fe20007ffe0ff */
[----:B------:R-:W-:Y:S01]  /*4260*/  FMUL.FTZ R71, R108, R71 ;  /* 0x000000476c477220 */ /* 0x000fe20000410000 */
[----:B------:R-:W-:Y:S01]  /*4270*/  FSEL R133, R65, RZ, !P5 ;  /* 0x000000ff41857208 */ /* 0x000fe20006800000 */
[----:B------:R-:W0:Y:S01]  /*4280*/  MUFU.EX2 R136, R136 ;  /* 0x0000008800887308 */ /* 0x000e220000000800 */
[----:B-1----:R-:W-:Y:S01]  /*4290*/  IADD3 R74, PT, PT, R11, 0x4, RZ ;  /* 0x000000040b4a7810 */ /* 0x002fe20007ffe0ff */
[----:B------:R-:W-:Y:S01]  /*42a0*/  FMUL.FTZ R68, R107, R68 ;  /* 0x000000446b447220 */ /* 0x000fe20000410000 */
[----:B------:R-:W-:Y:S01]  /*42b0*/  ISETP.GE.U32.AND P5, PT, R73, UR25, PT ;  /* 0x0000001949007c0c */ /* 0x000fe2000bfa6070 */
[----:B------:R-:W-:Y:S01]  /*42c0*/  FMUL.FTZ R69, R106, R69 ;  /* 0x000000456a457220 */ /* 0x000fe20000410000 */
[----:B------:R-:W-:Y:S01]  /*42d0*/  ISETP.GE.U32.AND P2, PT, R74, UR25, PT ;  /* 0x000000194a007c0c */ /* 0x000fe2000bf46070 */
[----:B------:R-:W-:Y:S01]  /*42e0*/  FMUL.FTZ R70, R109, R70 ;  /* 0x000000466d467220 */ /* 0x000fe20000410000 */
[----:B------:R-:W-:Y:S01]  /*42f0*/  IADD3 R74, PT, PT, R11, 0x6, RZ ;  /* 0x000000060b4a7810 */ /* 0x000fe20007ffe0ff */
[----:B------:R-:W1:Y:S01]  /*4300*/  MUFU.EX2 R134, R134 ;  /* 0x0000008600867308 */ /* 0x000e620000000800 */
[----:B------:R-:W-:Y:S01]  /*4310*/  FSEL R143, R71, RZ, !P5 ;  /* 0x000000ff478f7208 */ /* 0x000fe20006800000 */
[----:B------:R-:W-:Y:S01]  /*4320*/  FMUL.FTZ R71, R138, R100 ;  /* 0x000000648a477220 */ /* 0x000fe20000410000 */
[----:B------:R-:W-:Y:S01]  /*4330*/  ISETP.GE.U32.AND P6, PT, R74, UR25, PT ;  /* 0x000000194a007c0c */ /* 0x000fe2000bfc6070 */
[----:B------:R-:W-:Y:S01]  /*4340*/  FMUL.FTZ R147, R115, R76 ;  /* 0x0000004c73937220 */ /* 0x000fe20000410000 */
[----:B------:R-:W1:Y:S01]  /*4350*/  LDS.128 R72, [R4+0x20] ;  /* 0x0000200004487984 */ /* 0x000e620000000c00 */
[----:B------:R-:W-:Y:S01]  /*4360*/  FSEL R140, R140, 1, !P5 ;  /* 0x3f8000008c8c7808 */ /* 0x000fe20006800000 */
[----:B------:R-:W-:Y:S01]  /*4370*/  FMUL.FTZ R146, R114, R77 ;  /* 0x0000004d72927220 */ /* 0x000fe20000410000 */
[----:B------:R-:W-:Y:S01]  /*4380*/  ISETP.NE.AND P5, PT, RZ, UR4, PT ;  /* 0x00000004ff007c0c */ /* 0x000fe2000bfa5270 */
[----:B------:R-:W1:Y:S01]  /*4390*/  MUFU.EX2 R145, R145 ;  /* 0x0000009100917308 */ /* 0x000e620000000800 */
[----:B------:R-:W-:Y:S01]  /*43a0*/  FSEL R135, R68, RZ, !P2 ;  /* 0x000000ff44877208 */ /* 0x000fe20005000000 */
[----:B------:R-:W-:Y:S01]  /*43b0*/  FMUL.FTZ R64, R103, R64 ;  /* 0x0000004067407220 */ /* 0x000fe20000410000 */
[----:B------:R-:W-:Y:S01]  /*43c0*/  IADD3 R68, PT, PT, R11, 0xb, RZ ;  /* 0x0000000b0b447810 */ /* 0x000fe20007ffe0ff */
[----:B------:R-:W-:Y:S01]  /*43d0*/  FMUL.FTZ R150, R118, R79 ;  /* 0x0000004f76967220 */ /* 0x000fe20000410000 */
[----:B------:R-:W-:-:S02]  /*43e0*/  FSEL R141, R69, RZ, !P1 ;  /* 0x000000ff458d7208 */ /* 0x000fc40004800000 */
[----:B0-----:R-:W-:Y:S01]  /*43f0*/  FSEL R136, R136, 1, !P1 ;  /* 0x3f80000088887808 */ /* 0x001fe20004800000 */
[----:B------:R-:W-:Y:S01]  /*4400*/  MUFU.EX2 R142, R142 ;  /* 0x0000008e008e7308 */ /* 0x000fe20000000800 */
[----:B------:R-:W-:Y:S02]  /*4410*/  ISETP.GE.U32.AND P1, PT, R68, UR25, PT ;  /* 0x0000001944007c0c */ /* 0x000fe4000bf26070 */
[----:B------:R-:W-:Y:S02]  /*4420*/  IADD3 R68, PT, PT, R11, 0xc, RZ ;  /* 0x0000000c0b447810 */ /* 0x000fe40007ffe0ff */
[----:B------:R-:W-:Y:S01]  /*4430*/  FSEL R139, R70, RZ, !P6 ;  /* 0x000000ff468b7208 */ /* 0x000fe20007000000 */
[----:B------:R-:W-:Y:S01]  /*4440*/  FMUL.FTZ R70, R138, R98 ;  /* 0x000000628a467220 */ /* 0x000fe20000410000 */
[----:B-1----:R-:W-:Y:S01]  /*4450*/  FSEL R134, R134, 1, !P6 ;  /* 0x3f80000086867808 */ /* 0x002fe20007000000 */
[----:B------:R-:W-:Y:S01]  /*4460*/  MUFU.EX2 R151, R151 ;  /* 0x0000009700977308 */ /* 0x000fe20000000800 */
[----:B------:R-:W-:-:S02]  /*4470*/  ISETP.GE.U32.AND P6, PT, R68, UR25, PT ;  /* 0x0000001944007c0c */ /* 0x000fc4000bfc6070 */
[----:B------:R-:W-:Y:S01]  /*4480*/  FSEL R131, R66, RZ, !P0 ;  /* 0x000000ff42837208 */ /* 0x000fe20004000000 */
[C---:B------:R-:W-:Y:S01]  /*4490*/  VIADD R66, R11.reuse, 0x9 ;  /* 0x000000090b427836 */ /* 0x040fe20000000000 */
[----:B------:R-:W-:Y:S02]  /*44a0*/  IADD3 R65, PT, PT, R11, 0x8, RZ ;  /* 0x000000080b417810 */ /* 0x000fe40007ffe0ff */
[----:B------:R-:W-:Y:S01]  /*44b0*/  FSEL R137, R67, RZ, !P4 ;  /* 0x000000ff43897208 */ /* 0x000fe20006000000 */
[----:B------:R-:W-:Y:S01]  /*44c0*/  MUFU.EX2 R70, R70 ;  /* 0x0000004600467308 */ /* 0x000fe20000000800 */
[----:B------:R-:W-:Y:S02]  /*44d0*/  FSEL R132, R132, 1, !P4 ;  /* 0x3f80000084847808 */ /* 0x000fe40006000000 */
[----:B------:R-:W-:Y:S01]  /*44e0*/  ISETP.GE.U32.AND P4, PT, R66, UR25, PT ;  /* 0x0000001942007c0c */ /* 0x000fe2000bf86070 */
[----:B------:R-:W-:Y:S01]  /*44f0*/  FMUL.FTZ R66, R138, R96 ;  /* 0x000000608a427220 */ /* 0x000fe20000410000 */
[----:B------:R-:W-:-:S02]  /*4500*/  IADD3 R67, PT, PT, R11, 0xa, RZ ;  /* 0x0000000a0b437810 */ /* 0x000fc40007ffe0ff */
[----:B------:R-:W-:Y:S01]  /*4510*/  ISETP.GE.U32.AND P0, PT, R65, UR25, PT ;  /* 0x0000001941007c0c */ /* 0x000fe2000bf06070 */
[----:B------:R-:W-:Y:S01]  /*4520*/  FMUL.FTZ R65, R138, R97 ;  /* 0x000000618a417220 */ /* 0x000fe20000410000 */
[----:B------:R-:W-:Y:S01]  /*4530*/  FSEL R130, R130, 1, !P2 ;  /* 0x3f80000082827808 */ /* 0x000fe20005000000 */
[----:B------:R-:W0:Y:S01]  /*4540*/  MUFU.EX2 R66, R66 ;  /* 0x0000004200427308 */ /* 0x000e220000000800 */
[----:B------:R-:W-:Y:S01]  /*4550*/  ISETP.GE.U32.AND P2, PT, R67, UR25, PT ;  /* 0x0000001943007c0c */ /* 0x000fe2000bf46070 */
[C---:B------:R-:W-:Y:S01]  /*4560*/  FMUL.FTZ R67, R138.reuse, R99 ;  /* 0x000000638a437220 */ /* 0x040fe20000410000 */
[----:B------:R-:W-:Y:S01]  /*4570*/  FMUL.FTZ R138, R138, R5 ;  /* 0x000000058a8a7220 */ /* 0x000fe20000410000 */
[----:B------:R-:W-:Y:S01]  /*4580*/  FMUL.FTZ R72, R111, R72 ;  /* 0x000000486f487220 */ /* 0x000fe20000410000 */
[----:B------:R-:W-:Y:S01]  /*4590*/  FMUL.FTZ R75, R112, R75 ;  /* 0x0000004b704b7220 */ /* 0x000fe20000410000 */
[----:B------:R-:W-:Y:S01]  /*45a0*/  FMUL.FTZ R73, R110, R73 ;  /* 0x000000496e497220 */ /* 0x000fe20000410000 */
[----:B------:R-:W-:Y:S01]  /*45b0*/  FMUL.FTZ R74, R113, R74 ;  /* 0x0000004a714a7220 */ /* 0x000fe20000410000 */
[----:B------:R-:W1:Y:S01]  /*45c0*/  MUFU.EX2 R65, R65 ;  /* 0x0000004100417308 */ /* 0x000e620000000800 */
[----:B------:R-:W-:-:S02]  /*45d0*/  FSEL R72, R72, RZ, !P0 ;  /* 0x000000ff48487208 */ /* 0x000fc40004000000 */
[----:B------:R-:W-:Y:S02]  /*45e0*/  FSEL R145, R145, 1, !P0 ;  /* 0x3f80000091917808 */ /* 0x000fe40004000000 */
[----:B------:R-:W-:Y:S01]  /*45f0*/  ISETP.GE.U32.AND P0, PT, R144, UR25, PT ;  /* 0x0000001990007c0c */ /* 0x000fe2000bf06070 */
[----:B------:R-:W-:Y:S01]  /*4600*/  FMUL.FTZ R144, R117, R78 ;  /* 0x0000004e75907220 */ /* 0x000fe20000410000 */
[----:B------:R-:W-:Y:S01]  /*4610*/  FSEL R75, R75, RZ, !P1 ;  /* 0x000000ff4b4b7208 */ /* 0x000fe20004800000 */
[----:B------:R-:W1:Y:S01]  /*4620*/  MUFU.EX2 R138, R138 ;  /* 0x0000008a008a7308 */ /* 0x000e620000000800 */
[----:B0-----:R-:W-:Y:S02]  /*4630*/  FSEL R76, R66, 1, !P1 ;  /* 0x3f800000424c7808 */ /* 0x001fe40004800000 */
[----:B------:R-:W-:Y:S02]  /*4640*/  FSEL R73, R73, RZ, !P4 ;  /* 0x000000ff49497208 */ /* 0x000fe40006000000 */
[----:B------:R-:W-:-:S02]  /*4650*/  FSEL R142, R142, 1, !P4 ;  /* 0x3f8000008e8e7808 */ /* 0x000fc40006000000 */
[----:B------:R-:W-:Y:S01]  /*4660*/  FSEL R74, R74, RZ, !P2 ;  /* 0x000000ff4a4a7208 */ /* 0x000fe20005000000 */
[----:B------:R-:W0:Y:S01]  /*4670*/  MUFU.EX2 R67, R67 ;  /* 0x0000004300437308 */ /* 0x000e220000000800 */
[----:B-1----:R-:W-:Y:S02]  /*4680*/  FSEL R77, R65, 1, !P2 ;  /* 0x3f800000414d7808 */ /* 0x002fe40005000000 */
[----:B------:R-:W-:Y:S02]  /*4690*/  ISETP.GE.U32.AND P1, PT, R11, UR25, PT ;  /* 0x000000190b007c0c */ /* 0x000fe4000bf26070 */
[----:B------:R-:W-:Y:S02]  /*46a0*/  ISETP.GE.U32.AND P4, PT, R9, UR25, PT ;  /* 0x0000001909007c0c */ /* 0x000fe4000bf86070 */
[----:B------:R-:W-:Y:S01]  /*46b0*/  ISETP.GE.U32.AND P2, PT, R8, UR25, PT ;  /* 0x0000001908007c0c */ /* 0x000fe2000bf46070 */
[----:B------:R-:W1:Y:S01]  /*46c0*/  MUFU.EX2 R71, R71 ;  /* 0x0000004700477308 */ /* 0x000e620000000800 */
[----:B------:R-:W-:-:S02]  /*46d0*/  FSEL R153, R138, 1, !P1 ;  /* 0x3f8000008a997808 */ /* 0x000fc40004800000 */
[----:B------:R-:W-:Y:S02]  /*46e0*/  FSEL R79, R70, 1, !P0 ;  /* 0x3f800000464f7808 */ /* 0x000fe40004000000 */
[----:B------:R-:W-:Y:S02]  /*46f0*/  FSEL R151, R151, 1, !P4 ;  /* 0x3f80000097977808 */ /* 0x000fe40006000000 */
[----:B------:R-:W-:Y:S02]  /*4700*/  FSEL R148, R64, RZ, !P1 ;  /* 0x000000ff40947208 */ /* 0x000fe40004800000 */
[----:B0-----:R-:W-:Y:S02]  /*4710*/  FSEL R78, R67, 1, !P6 ;  /* 0x3f800000434e7808 */ /* 0x001fe40007000000 */
[----:B------:R-:W-:Y:S02]  /*4720*/  FSEL R147, R147, RZ, !P6 ;  /* 0x000000ff93937208 */ /* 0x000fe40007000000 */
[----:B------:R-:W-:-:S02]  /*4730*/  FSEL R146, R146, RZ, !P0 ;  /* 0x000000ff92927208 */ /* 0x000fc40004000000 */
[----:B------:R-:W-:Y:S02]  /*4740*/  FSEL R144, R144, RZ, !P4 ;  /* 0x000000ff90907208 */ /* 0x000fe40006000000 */
[----:B-1----:R-:W-:Y:S02]  /*4750*/  FSEL R149, R71, 1, !P2 ;  /* 0x3f80000047957808 */ /* 0x002fe40005000000 */
[----:B------:R-:W-:Y:S01]  /*4760*/  FSEL R138, R150, RZ, !P2 ;  /* 0x000000ff968a7208 */ /* 0x000fe20005000000 */
[----:B--2---:R0:W-:Y:S04]  /*4770*/  STS.128 [R6+0x1080], R48 ;  /* 0x0010803006007388 */ /* 0x0041e80000000c00 */
[----:B---3--:R0:W-:Y:S04]  /*4780*/  STS.128 [R6+0x1280], R52 ;  /* 0x0012803406007388 */ /* 0x0081e80000000c00 */
[----:B----4-:R0:W-:Y:S04]  /*4790*/  STS.128 [R6+0x1480], R56 ;  /* 0x0014803806007388 */ /* 0x0101e80000000c00 */
[----:B-----5:R0:W-:Y:S01]  /*47a0*/  STS.128 [R6+0x1680], R60 ;  /* 0x0016803c06007388 */ /* 0x0201e20000000c00 */
[----:B------:R-:W-:-:S03]  /*47b0*/  NOP ;  /* 0x0000000000007918 */ /* 0x000fc60000000000 */
[----:B------:R-:W1:Y:S04]  /*47c0*/  @P5 LDS.64 R68, [UR7] ;  /* 0x00000007ff445984 */ /* 0x000e680008000a00 */
[----:B------:R0:W2:Y:S04]  /*47d0*/  LDS.128 R48, [R4+0x1080] ;  /* 0x0010800004307984 */ /* 0x0000a80000000c00 */
[----:B------:R0:W3:Y:S04]  /*47e0*/  LDS.128 R52, [R4+0x1090] ;  /* 0x0010900004347984 */ /* 0x0000e80000000c00 */
[----:B------:R0:W4:Y:S04]  /*47f0*/  LDS.128 R56, [R4+0x10a0] ;  /* 0x0010a00004387984 */ /* 0x0001280000000c00 */
[----:B------:R0:W0:Y:S01]  /*4800*/  LDS.128 R60, [R4+0x10b0] ;  /* 0x0010b000043c7984 */ /* 0x0000220000000c00 */
[----:B------:R-:W-:Y:S05]  /*4810*/  @P5 BRA `(.L_x_1422) ;  /* 0x0000000000385947 */ /* 0x000fea0003800000 */
[----:B------:R-:W5:Y:S01]  /*4820*/  LDC.U8 R64, c[0x0][0x3a9] ;  /* 0x0000ea40ff407b82 */ /* 0x000f620000000000 */
[----:B-1----:R-:W-:Y:S01]  /*4830*/  HFMA2 R68, -RZ, RZ, 1.875, 0 ;  /* 0x3f800000ff447431 */ /* 0x002fe200000001ff */
[----:B-----5:R-:W-:-:S04]  /*4840*/  ISETP.NE.AND P0, PT, R64, RZ, P3 ;  /* 0x000000ff4000720c */ /* 0x020fc80001f05270 */
[----:B------:R-:W-:-:S13]  /*4850*/  PLOP3.LUT P0, PT, P0, PT, UP1, 0x80, 0x8 ;  /* 0x000000000008781c */ /* 0x000fda000070f018 */
[----:B------:R-:W-:Y:S05]  /*4860*/  @!P0 BRA `(.L_x_1423) ;  /* 0x0000000000108947 */ /* 0x000fea0003800000 */
[----:B------:R-:W-:-:S04]  /*4870*/  IADD3 R64, P0, PT, R121, R124, RZ ;  /* 0x0000007c79407210 */ /* 0x000fc80007f1e0ff */
[----:B------:R-:W-:-:S05]  /*4880*/  IADD3.X R65, PT, PT, R116, R123, RZ, P0, !PT ;  /* 0x0000007b74417210 */ /* 0x000fca00007fe4ff */
[----:B------:R1:W5:Y:S01]  /*4890*/  LDG.E R69, desc[UR16][R64.64] ;  /* 0x0000001040457981 */ /* 0x000362000c1e1900 */
[----:B------:R-:W-:Y:S05]  /*48a0*/  BRA `(.L_x_1422) ;  /* 0x0000000000147947 */ /* 0x000fea0003800000 */
.L_x_1423:
[----:B------:R-:W-:Y:S01]  /*48b0*/  MOV R69, RZ ;  /* 0x000000ff00457202 */ /* 0x000fe20000000f00 */
[----:B------:R-:W-:Y:S06]  /*48c0*/  @!P3 BRA `(.L_x_1422) ;  /* 0x00000000000cb947 */ /* 0x000fec0003800000 */
[----:B------:R-:W-:-:S04]  /*48d0*/  IADD3 R64, P0, PT, R20, R121, RZ ;  /* 0x0000007914407210 */ /* 0x000fc80007f1e0ff */
[----:B------:R-:W-:-:S05]  /*48e0*/  IADD3.X R65, PT, PT, R21, R116, RZ, P0, !PT ;  /* 0x0000007415417210 */ /* 0x000fca00007fe4ff */
[----:B------:R1:W5:Y:S04]  /*48f0*/  LDG.E R69, desc[UR16][R64.64] ;  /* 0x0000001040457981 */ /* 0x000368000c1e1900 */
.L_x_1422:
[-C--:B-1----:R-:W-:Y:S01]  /*4900*/  FFMA.FTZ R64, R148, R122.reuse, R133 ;  /* 0x0000007a94407223 */ /* 0x082fe20000010085 */
[----:B------:R-:W-:Y:S01]  /*4910*/  FMUL.FTZ R65, R153, R122 ;  /* 0x0000007a99417220 */ /* 0x000fe20000410000 */
[----:B------:R-:W-:Y:S01]  /*4920*/  ISETP.GE.AND P0, PT, R7, 0x1, PT ;  /* 0x000000010700780c */ /* 0x000fe20003f06270 */
[----:B------:R-:W1:Y:S01]  /*4930*/  S2UR UR21, SR_CgaCtaId ;  /* 0x00000000001579c3 */ /* 0x000e620000008800 */
[C---:B------:R-:W-:Y:S01]  /*4940*/  FFMA.FTZ R64, R120.reuse, R64, R131 ;  /* 0x0000004078407223 */ /* 0x040fe20000010083 */
[----:B------:R-:W-:Y:S01]  /*4950*/  FMUL.FTZ R65, R120, R65 ;  /* 0x0000004178417220 */ /* 0x000fe20000410000 */
[----:B------:R-:W-:Y:S01]  /*4960*/  UMOV UR20, 0x400 ;  /* 0x0000040000147882 */ /* 0x000fe20000000000 */
[C---:B------:R-:W-:Y:S01]  /*4970*/  ISETP.GE.U32.AND P1, PT, R13.reuse, 0x20, PT ;  /* 0x000000200d00780c */ /* 0x040fe20003f26070 */
[C---:B------:R-:W-:Y:S01]  /*4980*/  FFMA.FTZ R64, R132.reuse, R64, R137 ;  /* 0x0000004084407223 */ /* 0x040fe20000010089 */
[----:B------:R-:W-:Y:S01]  /*4990*/  FMUL.FTZ R65, R132, R65 ;  /* 0x0000004184417220 */ /* 0x000fe20000410000 */
[----:B------:R-:W-:Y:S01]  /*49a0*/  BSSY.RECONVERGENT B0, `(.L_x_1424) ;  /* 0x0000052000007945 */ /* 0x000fe20003800200 */
[----:B------:R-:W-:Y:S01]  /*49b0*/  ISETP.NE.AND P2, PT, R13, RZ, PT ;  /* 0x000000ff0d00720c */ /* 0x000fe20003f45270 */
[C---:B------:R-:W-:Y:S01]  /*49c0*/  FFMA.FTZ R64, R130.reuse, R64, R135 ;  /* 0x0000004082407223 */ /* 0x040fe20000010087 */
[----:B------:R-:W-:-:S03]  /*49d0*/  FMUL.FTZ R65, R130, R65 ;  /* 0x0000004182417220 */ /* 0x000fc60000410000 */
[C---:B------:R-:W-:Y:S01]  /*49e0*/  FFMA.FTZ R64, R136.reuse, R64, R141 ;  /* 0x0000004088407223 */ /* 0x040fe2000001008d */
[----:B------:R-:W-:-:S03]  /*49f0*/  FMUL.FTZ R65, R136, R65 ;  /* 0x0000004188417220 */ /* 0x000fc60000410000 */
[C---:B------:R-:W-:Y:S01]  /*4a00*/  FFMA.FTZ R64, R134.reuse, R64, R139 ;  /* 0x0000004086407223 */ /* 0x040fe2000001008b */
[----:B------:R-:W-:-:S03]  /*4a10*/  FMUL.FTZ R65, R134, R65 ;  /* 0x0000004186417220 */ /* 0x000fc60000410000 */
[----:B------:R-:W-:Y:S01]  /*4a20*/  FFMA.FTZ R64, R140, R64, R143 ;  /* 0x000000408c407223 */ /* 0x000fe2000001008f */
[----:B-1----:R-:W-:-:S03]  /*4a30*/  ULEA UR20, UR21, UR20, 0x18 ;  /* 0x0000001415147291 */ /* 0x002fc6000f8ec0ff */
        /* <DEDUP_REMOVED lines=45> */
[----:B------:R-:W-:Y:S01]  /*4d10*/  @!P0 STS.64 [R10+0x2100], R70 ;  /* 0x002100460a008388 */ /* 0x000fe20000000a00 */
[----:B------:R-:W-:Y:S01]  /*4d20*/  BAR.SYNC.DEFER_BLOCKING 0x0 ;  /* 0x0000000000007b1d */ /* 0x000fe20000010000 */
[----:B------:R-:W-:-:S04]  /*4d30*/  ISETP.GE.AND P0, PT, R7, 0x10, PT ;  /* 0x000000100700780c */ /* 0x000fc80003f06270 */
[----:B------:R-:W-:Y:S02]  /*4d40*/  FSEL R155, R155, R70, !P0 ;  /* 0x000000469b9b7208 */ /* 0x000fe40004000000 */
[----:B------:R-:W-:Y:S02]  /*4d50*/  FSEL R150, R150, R71, !P0 ;  /* 0x0000004796967208 */ /* 0x000fe40004000000 */
[----:B------:R-:W-:Y:S02]  /*4d60*/  ISETP.NE.AND P0, PT, R12, 0x1, PT ;  /* 0x000000010c00780c */ /* 0x000fe40003f05270 */
[----:B------:R-:W-:Y:S04]  /*4d70*/  SHFL.UP PT, R155, R155, 0x1, RZ ;  /* 0x042000009b9b7989 */ /* 0x000fe800000e00ff */
[----:B------:R-:W-:Y:S04]  /*4d80*/  SHFL.UP PT, R150, R150, 0x1, RZ ;  /* 0x0420000096967989 */ /* 0x000fe800000e00ff */
[----:B------:R-:W1:Y:S02]  /*4d90*/  LDS.128 R64, [UR20+0x2100] ;  /* 0x00210014ff407984 */ /* 0x000e640008000c00 */
[C---:B-1----:R-:W-:Y:S01]  /*4da0*/  FSEL R26, R65.reuse, R26, !P0 ;  /* 0x0000001a411a7208 */ /* 0x042fe20004000000 */
[-C--:B------:R-:W-:Y:S01]  /*4db0*/  FFMA.FTZ R67, R65, R66.reuse, R67 ;  /* 0x0000004241437223 */ /* 0x080fe20000010043 */
[C---:B------:R-:W-:Y:S01]  /*4dc0*/  FSEL R27, R64.reuse, R27, !P0 ;  /* 0x0000001b401b7208 */ /* 0x040fe20004000000 */
[----:B------:R-:W-:Y:S01]  /*4dd0*/  FMUL.FTZ R66, R64, R66 ;  /* 0x0000004240427220 */ /* 0x000fe20000410000 */
        /* <DEDUP_REMOVED lines=14> */
.L_x_1425:
[----:B------:R-:W-:Y:S05]  /*4ec0*/  BSYNC.RECONVERGENT B0 ;  /* 0x0000000000007941 */ /* 0x000fea0003800200 */
.L_x_1424:
        /* <DEDUP_REMOVED lines=22> */
[----:B------:R-:W2:Y:S01]  /*5030*/  LDCU.U8 UR20, c[0x0][0x3a9] ;  /* 0x00007520ff1477ac */ /* 0x000ea20008000000 */
[----:B------:R0:W-:Y:S01]  /*5040*/  STS.64 [UR7], R64 ;  /* 0x00000040ff007988 */ /* 0x0001e20008000a07 */
[----:B------:R-:W-:Y:S01]  /*5050*/  IADD3 R66, PT, PT, R15, -0x1, RZ ;  /* 0xffffffff0f427810 */ /* 0x000fe20007ffe0ff */
[----:B--2---:R-:W-:-:S09]  /*5060*/  UISETP.EQ.OR UP0, UPT, UR20, URZ, !UP1 ;  /* 0x000000ff1400728c */ /* 0x004fd2000cf02670 */
[----:B0-----:R-:W-:Y:S05]  /*5070*/  BRA.U UP0, `(.L_x_1428) ;  /* 0x0000000100487547 */ /* 0x001fea000b800000 */
[----:B------:R-:W-:Y:S01]  /*5080*/  ISETP.NE.AND P0, PT, R66, UR4, PT ;  /* 0x0000000442007c0c */ /* 0x000fe2000bf05270 */
[----:B------:R-:W-:Y:S01]  /*5090*/  IMAD.U32 R70, RZ, RZ, UR15 ;  /* 0x0000000fff467e24 */ /* 0x000fe2000f8e00ff */
[----:B------:R-:W-:Y:S01]  /*50a0*/  MOV R71, UR18 ;  /* 0x0000001200477c02 */ /* 0x000fe20008000f00 */
[----:B------:R-:W0:Y:S10]  /*50b0*/  LDC.64 R66, c[0x0][0x450] ;  /* 0x00011400ff427b82 */ /* 0x000e340000000a00 */
[----:B------:R-:W2:Y:S02]  /*50c0*/  @!P0 LDG.E R71, desc[UR16][R70.64] ;  /* 0x0000001046478981 */ /* 0x000ea4000c1e1900 */
[----:B--2---:R-:W-:-:S05]  /*50d0*/  @!P0 IMAD.WIDE R74, R71, 0x4, R84 ;  /* 0x00000004474a8825 */ /* 0x004fca00078e0254 */
[----:B------:R-:W1:Y:S01]  /*50e0*/  @!P0 LDG.E R64, desc[UR16][R74.64] ;  /* 0x000000104a408981 */ /* 0x000e62000c1e1900 */
[----:B------:R-:W-:-:S05]  /*50f0*/  @P0 IMAD.WIDE R72, R119, 0x4, R84 ;  /* 0x0000000477480825 */ /* 0x000fca00078e0254 */
[----:B------:R-:W1:Y:S02]  /*5100*/  @P0 LDG.E R64, desc[UR16][R72.64] ;  /* 0x0000001048400981 */ /* 0x000e64000c1e1900 */
[----:B-1----:R-:W-:-:S05]  /*5110*/  SHF.R.S32.HI R69, RZ, 0x1f, R64 ;  /* 0x0000001fff457819 */ /* 0x002fca0000011440 */
[-C--:B0-----:R-:W-:Y:S02]  /*5120*/  IMAD R76, R69, R66.reuse, RZ ;  /* 0x00000042454c7224 */ /* 0x081fe400078e02ff */
[----:B------:R-:W-:-:S04]  /*5130*/  IMAD.WIDE.U32 R68, R64, R66, UR8 ;  /* 0x0000000840447e25 */ /* 0x000fc8000f8e0042 */
[----:B------:R-:W-:Y:S01]  /*5140*/  IMAD R67, R64, R67, R76 ;  /* 0x0000004340437224 */ /* 0x000fe200078e024c */
[----:B------:R-:W-:-:S04]  /*5150*/  LEA R66, P0, R68, R20, 0x2 ;  /* 0x0000001444427211 */ /* 0x000fc800078010ff */
[----:B------:R-:W-:-:S04]  /*5160*/  IADD3 R64, PT, PT, R69, R67, RZ ;  /* 0x0000004345407210 */ /* 0x000fc80007ffe0ff */
[----:B------:R-:W-:-:S05]  /*5170*/  LEA.HI.X R67, R68, R21, R64, 0x2, P0 ;  /* 0x0000001544437211 */ /* 0x000fca00000f1440 */
[----:B------:R2:W-:Y:S01]  /*5180*/  STG.E desc[UR16][R66.64], R65 ;  /* 0x0000004142007986 */ /* 0x0005e2000c101910 */
[----:B------:R-:W-:Y:S05]  /*5190*/  BRA `(.L_x_1427) ;  /* 0x0000000000147947 */ /* 0x000fea0003800000 */
.L_x_1428:
[----:B------:R-:W-:-:S04]  /*51a0*/  ISETP.NE.AND P0, PT, R66, UR4, PT ;  /* 0x0000000442007c0c */ /* 0x000fc8000bf05270 */
[----:B------:R-:W-:-:S13]  /*51b0*/  ISETP.NE.OR P0, PT, RZ, UR20, P0 ;  /* 0x00000014ff007c0c */ /* 0x000fda0008705670 */
[----:B------:R-:W-:-:S04]  /*51c0*/  @!P0 IADD3 R66, P1, PT, R20, R121, RZ ;  /* 0x0000007914428210 */ /* 0x000fc80007f3e0ff */
[----:B------:R-:W-:-:S05]  /*51d0*/  @!P0 IADD3.X R67, PT, PT, R21, R116, RZ, P1, !PT ;  /* 0x0000007415438210 */ /* 0x000fca0000ffe4ff */
[----:B------:R0:W-:Y:S04]  /*51e0*/  @!P0 STG.E desc[UR16][R66.64], R65 ;  /* 0x0000004142008986 */ /* 0x0001e8000c101910 */
.L_x_1427:
[----:B------:R-:W-:Y:S05]  /*51f0*/  BSYNC.RECONVERGENT B0 ;  /* 0x0000000000007941 */ /* 0x000fea0003800200 */
.L_x_1426:
[----:B------:R-:W-:Y:S01]  /*5200*/  ULEA UR10, UP0, UR22, UR10, 0x2 ;  /* 0x0000000a160a7291 */ /* 0x000fe2000f8010ff */
[----:B------:R-:W-:Y:S01]  /*5210*/  FFMA.FTZ R32, R48, R153, R32 ;  /* 0x0000009930207223 */ /* 0x000fe20000010020 */
[----:B------:R-:W-:Y:S01]  /*5220*/  UIADD3 UR5, UPT, UPT, UR5, 0x1, URZ ;  /* 0x0000000105057890 */ /* 0x000fe2000fffe0ff */
[----:B------:R-:W-:Y:S01]  /*5230*/  LEA R121, P1, R92, R121, 0x2 ;  /* 0x000000795c797211 */ /* 0x000fe200078210ff */
[----:B------:R-:W-:Y:S01]  /*5240*/  UIADD3.X UR11, UPT, UPT, UR11, UR12, URZ, UP0, !UPT ;  /* 0x0000000c0b0b7290 */ /* 0x000fe200087fe4ff */
[----:B------:R-:W-:Y:S01]  /*5250*/  LEA R126, P0, R90, R126, 0x2 ;  /* 0x0000007e5a7e7211 */ /* 0x000fe200078010ff */
[----:B------:R-:W-:Y:S01]  /*5260*/  UISETP.NE.AND UP0, UPT, UR5, URZ, UPT ;  /* 0x000000ff0500728c */ /* 0x000fe2000bf05270 */
[----:B0-----:R-:W-:Y:S01]  /*5270*/  LEA R48, P2, R94, R128, 0x2 ;  /* 0x000000805e307211 */ /* 0x001fe200078410ff */
[----:B------:R-:W-:Y:S01]  /*5280*/  FFMA.FTZ R33, R49, R122, R33 ;  /* 0x0000007a31217223 */ /* 0x000fe20000010021 */
[----:B------:R-:W-:Y:S01]  /*5290*/  UIADD3 UR8, UP2, UPT, UR8, UR26, URZ ;  /* 0x0000001a08087290 */ /* 0x000fe2000ff5e0ff */
        /* <DEDUP_REMOVED lines=16> */
[----:B------:R-:W-:Y:S01]  /*53a0*/  IADD3.X R49, PT, PT, R129, R95, RZ, P2, !PT ;  /* 0x0000005f81317210 */ /* 0x000fe200017fe4ff */
[----:B------:R-:W-:Y:S01]  /*53b0*/  UIADD3.X UR9, UPT, UPT, UR9, UR27, URZ, UP2, !UPT ;  /* 0x0000001b09097290 */ /* 0x000fe200097fe4ff */
[----:B------:R-:W-:Y:S01]  /*53c0*/  IADD3.X R116, PT, PT, R116, R93, RZ, P1, !PT ;  /* 0x0000005d74747210 */ /* 0x000fe20000ffe4ff */
[----:B------:R-:W-:Y:S10]  /*53d0*/  BRA.U UP0, `(.L_x_1429) ;  /* 0xffffffe900d07547 */ /* 0x000ff4000b83ffff */
.L_x_1421:
[----:B------:R-:W-:Y:S01]  /*53e0*/  BAR.SYNC.DEFER_BLOCKING 0x0 ;  /* 0x0000000000007b1d */ /* 0x000fe20000010000 */
[----:B------:R-:W-:Y:S01]  /*53f0*/  SHF.L.U32 R0, R13, 0x2, RZ ;  /* 0x000000020d007819 */ /* 0x000fe200000006ff */
[----:B------:R-:W-:Y:S01]  /*5400*/  UIADD3 UR4, UPT, UPT, UR4, 0x1, URZ ;  /* 0x0000000104047890 */ /* 0x000fe2000fffe0ff */
[----:B------:R-:W-:Y:S02]  /*5410*/  MOV R7, UR25 ;  /* 0x0000001900077c02 */ /* 0x000fe40008000f00 */
[----:B------:R-:W-:Y:S01]  /*5420*/  LOP3.LUT R0, R0, 0xf80, RZ, 0xc0, !PT ;  /* 0x00000f8000007812 */ /* 0x000fe200078ec0ff */
[----:B------:R-:W0:Y:S01]  /*5430*/  LDCU.128 UR20, c[0x0][0x430] ;  /* 0x00008600ff1477ac */ /* 0x000e220008000c00 */
[----:B------:R-:W-:Y:S01]  /*5440*/  MOV R29, UR25 ;  /* 0x00000019001d7c02 */ /* 0x000fe20008000f00 */
[----:B------:R-:W-:Y:S01]  /*5450*/  IMAD.WIDE.U32 R24, R7, 0x4, R24 ;  /* 0x0000000407187825 */ /* 0x000fe200078e0018 */
[----:B------:R-:W-:Y:S01]  /*5460*/  LOP3.LUT R5, R0, 0x1f, R13, 0xf8, !PT ;  /* 0x0000001f00057812 */ /* 0x000fe200078ef80d */
[----:B------:R-:W3:Y:S01]  /*5470*/  LDCU.64 UR10, c[0x0][0x4a8] ;  /* 0x00009500ff0a77ac */ /* 0x000ee20008000a00 */
[----:B------:R-:W-:Y:S01]  /*5480*/  ISETP.NE.AND P0, PT, R15, UR4, PT ;  /* 0x000000040f007c0c */ /* 0x000fe2000bf05270 */
[----:B------:R-:W-:Y:S01]  /*5490*/  IMAD.WIDE.U32 R30, R7, 0x4, R30 ;  /* 0x00000004071e7825 */ /* 0x000fe200078e001e */
[----:B------:R-:W-:Y:S01]  /*54a0*/  IADD3 R14, PT, PT, R14, UR25, RZ ;  /* 0x000000190e0e7c10 */ /* 0x000fe2000fffe0ff */
[----:B------:R-:W-:-:S02]  /*54b0*/  UMOV UR7, URZ ;  /* 0x000000ff00077c82 */ /* 0x000fc40008000000 */
[----:B------:R-:W-:Y:S01]  /*54c0*/  IMAD.WIDE.U32 R80, R29, 0x4, R80 ;  /* 0x000000041d507825 */ /* 0x000fe200078e0050 */
[----:B------:R-:W-:Y:S01]  /*54d0*/  STS.128 [R4], R32 ;  /* 0x0000002004007388 */ /* 0x000fe20000000c00 */
[----:B0-----:R-:W-:Y:S02]  /*54e0*/  UIMAD.WIDE.U32 UR8, UR19, UR20, UR6 ;  /* 0x00000014130872a5 */ /* 0x001fe4000f8e0006 */
[----:B------:R-:W-:Y:S01]  /*54f0*/  UIADD3 UR6, UPT, UPT, UR25, UR6, URZ ;  /* 0x0000000619067290 */ /* 0x000fe2000fffe0ff */
[----:B------:R-:W-:Y:S01]  /*5500*/  STS.128 [R4+0x10], R36 ;  /* 0x0000102404007388 */ /* 0x000fe20000000c00 */
[----:B------:R-:W-:-:S03]  /*5510*/  UIMAD UR9, UR19, UR21, UR9 ;  /* 0x00000015130972a4 */ /* 0x000fc6000f8e0209 */
[----:B------:R-:W-:Y:S01]  /*5520*/  STS.128 [R4+0x20], R40 ;  /* 0x0000202804007388 */ /* 0x000fe20000000c00 */
[----:B------:R-:W-:-:S03]  /*5530*/  UIMAD.WIDE.U32 UR8, UR24, UR22, UR8 ;  /* 0x00000016180872a5 */ /* 0x000fc6000f8e0008 */
[----:B------:R-:W-:Y:S01]  /*5540*/  STS.128 [R4+0x30], R44 ;  /* 0x0000302c04007388 */ /* 0x000fe20000000c00 */
[----:B------:R-:W-:-:S03]  /*5550*/  NOP ;  /* 0x0000000000007918 */ /* 0x000fc60000000000 */
[----:B------:R-:W0:Y:S01]  /*5560*/  LDS.128 R48, [R6] ;  /* 0x0000000006307984 */ /* 0x000e220000000c00 */
[----:B------:R-:W-:Y:S02]  /*5570*/  UIMAD UR7, UR24, UR23, UR9 ;  /* 0x00000017180772a4 */ /* 0x000fe4000f8e0209 */
[----:B---3--:R-:W-:Y:S01]  /*5580*/  ULEA UR5, UP0, UR8, UR10, 0x2 ;  /* 0x0000000a08057291 */ /* 0x008fe2000f8010ff */
[----:B------:R-:W3:Y:S03]  /*5590*/  LDS.128 R52, [R6+0x200] ;  /* 0x0002000006347984 */ /* 0x000ee60000000c00 */
[----:B------:R-:W-:Y:S01]  /*55a0*/  ULEA.HI.X UR8, UR8, UR11, UR7, 0x2, UP0 ;  /* 0x0000000b08087291 */ /* 0x000fe200080f1407 */
[----:B------:R-:W4:Y:S01]  /*55b0*/  LDS.128 R56, [R6+0x400] ;  /* 0x0004000006387984 */ /* 0x000f220000000c00 */
[----:B------:R-:W-:-:S03]  /*55c0*/  MOV R2, UR5 ;  /* 0x0000000500027c02 */ /* 0x000fc60008000f00 */
[----:B------:R-:W5:Y:S01]  /*55d0*/  LDS.128 R32, [R6+0x600] ;  /* 0x0006000006207984 */ /* 0x000f620000000c00 */
[----:B------:R-:W-:-:S03]  /*55e0*/  MOV R3, UR8 ;  /* 0x0000000800037c02 */ /* 0x000fc60008000f00 */
[----:B------:R-:W-:Y:S01]  /*55f0*/  IMAD.WIDE.U32 R2, R5, 0x10, R2 ;  /* 0x0000001005027825 */ /* 0x000fe200078e0002 */
[----:B------:R-:W-:-:S05]  /*5600*/  MOV R5, UR25 ;  /* 0x0000001900057c02 */ /* 0x000fca0008000f00 */
[----:B------:R-:W-:Y:S01]  /*5610*/  IMAD.WIDE.U32 R22, R5, 0x4, R22 ;  /* 0x0000000405167825 */ /* 0x000fe200078e0016 */
[----:B0-----:R0:W-:Y:S04]  /*5620*/  STG.E.128 desc[UR16][R2.64], R48 ;  /* 0x0000003002007986 */ /* 0x0011e8000c101d10 */
[----:B---3--:R0:W-:Y:S04]  /*5630*/  STG.E.128 desc[UR16][R2.64+0x200], R52 ;  /* 0x0002003402007986 */ /* 0x0081e8000c101d10 */
[----:B----4-:R0:W-:Y:S04]  /*5640*/  STG.E.128 desc[UR16][R2.64+0x400], R56 ;  /* 0x0004003802007986 */ /* 0x0101e8000c101d10 */
[----:B-----5:R0:W-:Y:S01]  /*5650*/  STG.E.128 desc[UR16][R2.64+0x600], R32 ;  /* 0x0006002002007986 */ /* 0x0201e2000c101d10 */
[----:B------:R-:W-:Y:S05]  /*5660*/  @P0 BRA `(.L_x_1430) ;  /* 0xffffffb800cc0947 */ /* 0x000fea000383ffff */
[----:B------:R-:W-:Y:S05]  /*5670*/  EXIT ;  /* 0x000000000000794d */ /* 0x000fea0003800000 */
.L_x_1431:
        /* <DEDUP_REMOVED lines=16> */
.L_x_7968:


//--------------------- .text._Z25selective_scan_fwd_kernelI32Selective_Scan_fwd_kernel_traitsILi64ELi16ELi1ELb1ELb1ELb1ELb0ELb1EfffEEv13SSMParamsBase --------------------------
	.section	.text._Z25selective_scan_fwd_kernelI32Selective_Scan_fwd_kernel_traitsILi64ELi16ELi1ELb1ELb1ELb1ELb0ELb1EfffEEv13SSMParamsBase,"ax",@progbits
	.align	128
        .global         _Z25selective_scan_fwd_kernelI32Selective_Scan_fwd_kernel_traitsILi64ELi16ELi1ELb1ELb1ELb1ELb0ELb1EfffEEv13SSMParamsBase
        .type           _Z25selective_scan_fwd_kernelI32Selective_Scan_fwd_kernel_traitsILi64ELi16ELi1ELb1ELb1ELb1ELb0ELb1EfffEEv13SSMParamsBase,@function
        .size           _Z25selective_scan_fwd_kernelI32Selective_Scan_fwd_kernel_traitsILi64ELi16ELi1ELb1ELb1ELb1ELb0ELb1EfffEEv13SSMParamsBase,(.L_x_7969 - _Z25selective_scan_fwd_kernelI32Selective_Scan_fwd_kernel_traitsILi64ELi16ELi1ELb1ELb1ELb1ELb0ELb1EfffEEv13SSMParamsBase)
        .other          _Z25selective_scan_fwd_kernelI32Selective_Scan_fwd_kernel_traitsILi64ELi16ELi1ELb1ELb1ELb1ELb0ELb1EfffEEv13SSMParamsBase,@"STO_CUDA_ENTRY STV_DEFAULT"
_Z25selective_scan_fwd_kernelI32Selective_Scan_fwd_kernel_traitsILi64ELi16ELi1ELb1ELb1ELb1ELb0ELb1EfffEEv13SSMParamsBase:
.text._Z25selective_scan_fwd_kernelI32Selective_Scan_fwd_kernel_traitsILi64ELi16ELi1ELb1ELb1ELb1ELb0ELb1EfffEEv13SSMParamsBase:
        /* <DEDUP_REMOVED lines=55> */
.L_x_1432:
        /* <DEDUP_REMOVED lines=100> */
.L_x_1433:
        /* <DEDUP_REMOVED lines=11> */
.L_x_1434:
        /* <DEDUP_REMOVED lines=99> */
.L_x_1435:
        /* <DEDUP_REMOVED lines=37> */
.L_x_1436:
        /* <DEDUP_REMOVED lines=22> */
.L_x_1480:
        /* <DEDUP_REMOVED lines=337> */
.L_x_1438:
[----:B------:R-:W-:Y:S05]  /*2950*/  BSYNC.RECONVERGENT B0 ;  /* 0x0000000000007941 */ /* 0x000fea0003800200 */
.L_x_1437:
        /* <DEDUP_REMOVED lines=36> */
.L_x_1440:
[----:B------:R-:W-:Y:S05]  /*2ba0*/  BSYNC.RECONVERGENT B0 ;  /* 0x0000000000007941 */ /* 0x000fea0003800200 */
.L_x_1439:
        /* <DEDUP_REMOVED lines=34> */
.L_x_1442:
[----:B------:R-:W-:Y:S05]  /*2dd0*/  BSYNC.RECONVERGENT B0 ;  /* 0x0000000000007941 */ /* 0x000fea0003800200 */
.L_x_1441:
        /* <DEDUP_REMOVED lines=36> */
.L_x_1444:
[----:B------:R-:W-:Y:S05]  /*3020*/  BSYNC.RECONVERGENT B0 ;  /* 0x0000000000007941 */ /* 0x000fea0003800200 */
.L_x_1443:
        /* <DEDUP_REMOVED lines=34> */
.L_x_1446:
[----:B------:R-:W-:Y:S05]  /*3250*/  BSYNC.RECONVERGENT B0 ;  /* 0x0000000000007941 */ /* 0x000fea0003800200 */
.L_x_1445:
        /* <DEDUP_REMOVED lines=36> */
.L_x_1448:
[----:B------:R-:W-:Y:S05]  /*34a0*/  BSYNC.RECONVERGENT B0 ;  /* 0x0000000000007941 */ /* 0x000fea0003800200 */
.L_x_1447:
        /* <DEDUP_REMOVED lines=34> */
.L_x_1450:
[----:B------:R-:W-:Y:S05]  /*36d0*/  BSYNC.RECONVERGENT B0 ;  /* 0x0000000000007941 */ /* 0x000fea0003800200 */
.L_x_1449:
        /* <DEDUP_REMOVED lines=36> */
.L_x_1452:
[----:B------:R-:W-:Y:S05]  /*3920*/  BSYNC.RECONVERGENT B0 ;  /* 0x0000000000007941 */ /* 0x000fea0003800200 */
.L_x_1451:
        /* <DEDUP_REMOVED lines=34> */
.L_x_1454:
[----:B------:R-:W-:Y:S05]  /*3b50*/  BSYNC.RECONVERGENT B0 ;  /* 0x0000000000007941 */ /* 0x000fea0003800200 */
.L_x_1453:
        /* <DEDUP_REMOVED lines=36> */
.L_x_1456:
[----:B------:R-:W-:Y:S05]  /*3da0*/  BSYNC.RECONVERGENT B0 ;  /* 0x0000000000007941 */ /* 0x000fea0003800200 */
.L_x_1455:
        /* <DEDUP_REMOVED lines=34> */
.L_x_1458:
[----:B------:R-:W-:Y:S05]  /*3fd0*/  BSYNC.RECONVERGENT B0 ;  /* 0x0000000000007941 */ /* 0x000fea0003800200 */
.L_x_1457:
        /* <DEDUP_REMOVED lines=38> */
.L_x_1460:
[----:B------:R-:W-:Y:S05]  /*4240*/  BSYNC.RECONVERGENT B0 ;  /* 0x0000000000007941 */ /* 0x000fea0003800200 */
.L_x_1459:
        /* <DEDUP_REMOVED lines=32> */
.L_x_1462:
[----:B------:R-:W-:Y:S05]  /*4450*/  BSYNC.RECONVERGENT B0 ;  /* 0x0000000000007941 */ /* 0x000fea0003800200 */
.L_x_1461:
        /* <DEDUP_REMOVED lines=32> */
.L_x_1464:
[----:B------:R-:W-:Y:S05]  /*4660*/  BSYNC.RECONVERGENT B0 ;  /* 0x0000000000007941 */ /* 0x000fea0003800200 */
.L_x_1463:
        /* <DEDUP_REMOVED lines=32> */
.L_x_1466:
[----:B------:R-:W-:Y:S05]  /*4870*/  BSYNC.RECONVERGENT B0 ;  /* 0x0000000000007941 */ /* 0x000fea0003800200 */
.L_x_1465:
        /* <DEDUP_REMOVED lines=32> */
.L_x_1468:
[----:B------:R-:W-:Y:S05]  /*4a80*/  BSYNC.RECONVERGENT B0 ;  /* 0x0000000000007941 */ /* 0x000fea0003800200 */
.L_x_1467:
        /* <DEDUP_REMOVED lines=64> */
.L_x_1479:
        /* <DEDUP_REMOVED lines=280> */
.L_x_1471:
[----:B------:R-:W-:Y:S01]  /*6010*/  HFMA2 R87, -RZ, RZ, 0, 0 ;  /* 0x00000000ff577431 */ /* 0x000fe200000001ff */
[----:B------:R-:W-:Y:S06]  /*6020*/  BRA.U !UP2, `(.L_x_1470) ;  /* 0x000000010a0c7547 */ /* 0x000fec000b800000 */
[----:B------:R-:W-:-:S04]  /*6030*/  IADD3 R40, P0, PT, R109, UR15, RZ ;  /* 0x0000000f6d287c10 */ /* 0x000fc8000ff1e0ff */
[----:B------:R-:W-:-:S05]  /*6040*/  IADD3.X R41, PT, PT, R108, UR14, RZ, P0, !PT ;  /* 0x0000000e6c297c10 */ /* 0x000fca00087fe4ff */
[----:B------:R1:W5:Y:S04]  /*6050*/  LDG.E R87, desc[UR36][R40.64] ;  /* 0x0000002428577981 */ /* 0x000368000c1e1900 */
.L_x_1470:
        /* <DEDUP_REMOVED lines=94> */
.L_x_1473:
[----:B------:R-:W-:Y:S05]  /*6640*/  BSYNC.RECONVERGENT B0 ;  /* 0x0000000000007941 */ /* 0x000fea0003800200 */
.L_x_1472:
        /* <DEDUP_REMOVED lines=40> */
.L_x_1477:
        /* <DEDUP_REMOVED lines=33> */
.L_x_1478:
        /* <DEDUP_REMOVED lines=10> */
.L_x_1476:
[----:B------:R-:W-:-:S04]  /*6b80*/  UIADD3 UR5, UPT, UPT, UR34, -0x1, URZ ;  /* 0xffffffff22057890 */ /* 0x000fc8000fffe0ff */
[----:B------:R-:W-:-:S04]  /*6b90*/  UISETP.NE.AND UP0, UPT, UR10, UR5, UPT ;  /* 0x000000050a00728c */ /* 0x000fc8000bf05270 */
[----:B------:R-:W-:-:S06]  /*6ba0*/  UISETP.NE.OR UP0, UPT, UR4, URZ, UP0 ;  /* 0x000000ff0400728c */ /* 0x000fcc0008705670 */
[----:B------:R-:W-:-:S13]  /*6bb0*/  PLOP3.LUT P1, PT, PT, PT, UP0, 0x80, 0x8 ;  /* 0x000000000008781c */ /* 0x000fda0003f2f008 */
[----:B------:R-:W-:-:S04]  /*6bc0*/  @!P1 IADD3 R42, P0, PT, R109, UR15, RZ ;  /* 0x0000000f6d2a9c10 */ /* 0x000fc8000ff1e0ff */
[----:B------:R-:W-:-:S05]  /*6bd0*/  @!P1 IADD3.X R43, PT, PT, R108, UR14, RZ, P0, !PT ;  /* 0x0000000e6c2b9c10 */ /* 0x000fca00087fe4ff */
[----:B------:R2:W-:Y:S04]  /*6be0*/  @!P1 STG.E desc[UR36][R42.64], R41 ;  /* 0x000000292a009986 */ /* 0x0005e8000c101924 */
.L_x_1475:
[----:B------:R-:W-:Y:S05]  /*6bf0*/  BSYNC.RECONVERGENT B0 ;  /* 0x0000000000007941 */ /* 0x000fea0003800200 */
.L_x_1474:
        /* <DEDUP_REMOVED lines=32> */
.L_x_1469:
        /* <DEDUP_REMOVED lines=103> */
.L_x_1481:
        /* <DEDUP_REMOVED lines=9> */
.L_x_7969:


//--------------------- .text._Z25selective_scan_fwd_kernelI32Selective_Scan_fwd_kernel_traitsILi64ELi16ELi1ELb1ELb1ELb1ELb1ELb0EfffEEv13SSMParamsBase --------------------------
	.section	.text._Z25selective_scan_fwd_kernelI32Selective_Scan_fwd_kernel_traitsILi64ELi16ELi1ELb1ELb1ELb1ELb1ELb0EfffEEv13SSMParamsBase,"ax",@progbits
	.align	128
        .global         _Z25selective_scan_fwd_kernelI32Selective_Scan_fwd_kernel_traitsILi64ELi16ELi1ELb1ELb1ELb1ELb1ELb0EfffEEv13SSMParamsBase
        .type           _Z25selective_scan_fwd_kernelI32Selective_Scan_fwd_kernel_traitsILi64ELi16ELi1ELb1ELb1ELb1ELb1ELb0EfffEEv13SSMParamsBase,@function
        .size           _Z25selective_scan_fwd_kernelI32Selective_Scan_fwd_kernel_traitsILi64ELi16ELi1ELb1ELb1ELb1ELb1ELb0EfffEEv13SSMParamsBase,(.L_x_7970 - _Z25selective_scan_fwd_kernelI32Selective_Scan_fwd_kernel_traitsILi64ELi16ELi1ELb1ELb1ELb1ELb1ELb0EfffEEv13SSMParamsBase)
        .other          _Z25selective_scan_fwd_kernelI32Selective_Scan_fwd_kernel_traitsILi64ELi16ELi1ELb1ELb1ELb1ELb1ELb0EfffEEv13SSMParamsBase,@"STO_CUDA_ENTRY STV_DEFAULT"
_Z25selective_scan_fwd_kernelI32Selective_Scan_fwd_kernel_traitsILi64ELi16ELi1ELb1ELb1ELb1ELb1ELb0EfffEEv13SSMParamsBase:
.text._Z25selective_scan_fwd_kernelI32Selective_Scan_fwd_kernel_traitsILi64ELi16ELi1ELb1ELb1ELb1ELb1ELb0EfffEEv13SSMParamsBase:
        /* <DEDUP_REMOVED lines=48> */
.L_x_1482:
        /* <DEDUP_REMOVED lines=21> */
[----:B----4-:R-:W-:-:S07]  /*0450*/  HFMA2 R2, -RZ, RZ, 0, 0 ;  /* 0x00000000ff027431 */ /* 0x010fce00000001ff */
        /* <DEDUP_REMOVED lines=61> */
.L_x_1483:
        /* <DEDUP_REMOVED lines=11> */
.L_x_1484:
        /* <DEDUP_REMOVED lines=40> */
[----:B------:R-:W-:Y:S01]  /*0b60*/  MOV R4, UR4 ;  /* 0x0000000400047c02 */ /* 0x000fe20008000f00 */
        /* <DEDUP_REMOVED lines=26> */
[----:B------:R-:W-:Y:S01]  /*0d10*/  MOV R16, RZ ;  /* 0x000000ff00107202 */ /* 0x000fe20000000f00 */
[----:B------:R-:W-:-:S04]  /*0d20*/  ULEA UR4, UP0, UR26, UR8, 0x2 ;  /* 0x000000081a047291 */ /* 0x000fc8000f8010ff */
        /* <DEDUP_REMOVED lines=8> */
[----:B---3--:R-:W-:-:S04]  /*0db0*/  IADD3 R15, PT, PT, R5, -R16, RZ ;  /* 0x80000010050f7210 */ /* 0x008fc80007ffe0ff */
        /* <DEDUP_REMOVED lines=9> */
.L_x_1485:
        /* <DEDUP_REMOVED lines=30> */
.L_x_1486:
        /* <DEDUP_REMOVED lines=8> */
[----:B-1----:R-:W-:Y:S02]  /*10b0*/  UIMAD.WIDE.U32 UR4, UR27, UR14, URZ ;  /* 0x0000000e1b0472a5 */ /* 0x002fe4000f8e00ff */
[----:B---3--:R-:W-:Y:S02]  /*10c0*/  ULEA UR12, UP0, UR26, UR12, 0x2 ;  /* 0x0000000c1a0c7291 */ /* 0x008fe4000f8010ff */
[----:B------:R-:W-:-:S02]  /*10d0*/  UIMAD UR15, UR27, UR15, UR5 ;  /* 0x0000000f1b0f72a4 */ /* 0x000fc4000f8e0205 */
[----:B------:R-:W-:Y:S01]  /*10e0*/  ULEA.HI.X UR13, UR26, UR13, URZ, 0x2, UP0 ;  /* 0x0000000d1a0d7291 */ /* 0x000fe200080f14ff */
[----:B------:R-:W-:Y:S01]  /*10f0*/  UMOV UR5, 0x400 ;  /* 0x0000040000057882 */ /* 0x000fe20000000000 */
[----:B----4-:R-:W-:Y:S02]  /*1100*/  ULEA UR14, UP0, UR4, UR8, 0x2 ;  /* 0x00000008040e7291 */ /* 0x010fe4000f8010ff */
[----:B--2---:R-:W-:Y:S01]  /*1110*/  ULEA UR5, UR6, UR5, 0x18 ;  /* 0x0000000506057291 */ /* 0x004fe2000f8ec0ff */
[----:B0-----:R-:W-:Y:S01]  /*1120*/  SHF.L.U32 R11, R13, 0x4, RZ ;  /* 0x000000040d0b7819 */ /* 0x001fe200000006ff */
[----:B------:R-:W-:Y:S01]  /*1130*/  ULEA.HI.X UR15, UR4, UR9, UR15, 0x2, UP0 ;  /* 0x00000009040f7291 */ /* 0x000fe200080f140f */
[----:B------:R-:W-:Y:S02]  /*1140*/  SHF.R.U32.HI R12, RZ, 0x5, R13 ;  /* 0x00000005ff0c7819 */ /* 0x000fe4000001160d */
[C---:B------:R-:W-:Y:S01]  /*1150*/  IADD3 R9, PT, PT, R11.reuse, 0xe, RZ ;  /* 0x0000000e0b097810 */ /* 0x040fe20007ffe0ff */
[----:B------:R-:W-:Y:S01]  /*1160*/  UMOV UR4, URZ ;  /* 0x000000ff00047c82 */ /* 0x000fe20008000000 */
[----:B------:R-:W-:-:S02]  /*1170*/  IADD3 R8, PT, PT, R11, 0xf, RZ ;  /* 0x0000000f0b087810 */ /* 0x000fc40007ffe0ff */
[----:B------:R-:W-:Y:S01]  /*1180*/  LEA R10, R12, UR5, 0x3 ;  /* 0x000000050c0a7c11 */ /* 0x000fe2000f8e18ff */
[----:B------:R-:W-:-:S06]  /*1190*/  UMOV UR5, URZ ;  /* 0x000000ff00057c82 */ /* 0x000fcc0008000000 */
.L_x_1528:
[----:B0-----:R-:W0:Y:S02]  /*11a0*/  LDC.64 R2, c[0x0][0x4f8] ;  /* 0x00013e00ff027b82 */ /* 0x001e240000000a00 */
[----:B0-----:R-:W-:-:S04]  /*11b0*/  ISETP.NE.U32.AND P0, PT, R2, RZ, PT ;  /* 0x000000ff0200720c */ /* 0x001fc80003f05070 */
[----:B------:R-:W-:-:S13]  /*11c0*/  ISETP.NE.AND.EX P0, PT, R3, RZ, PT, P0 ;  /* 0x000000ff0300720c */ /* 0x000fda0003f05300 */
[----:B------:R-:W0:Y:S01]  /*11d0*/  @P0 LDC.64 R2, c[0x0][0x4f8] ;  /* 0x00013e00ff020b82 */ /* 0x000e220000000a00 */
[----:B------:R-:W-:-:S07]  /*11e0*/  @P0 IADD3 R5, PT, PT, R16, UR5, RZ ;  /* 0x0000000510050c10 */ /* 0x000fce000fffe0ff */
[----:B------:R-:W1:Y:S01]  /*11f0*/  @!P0 LDC R6, c[0x0][0x388] ;  /* 0x0000e200ff068b82 */ /* 0x000e620000000800 */
[----:B0-----:R-:W-:-:S05]  /*1200*/  @P0 IMAD.WIDE R2, R5, 0x4, R2 ;  /* 0x0000000405020825 */ /* 0x001fca00078e0202 */
[----:B------:R-:W2:Y:S04]  /*1210*/  @P0 LDG.E R0, desc[UR24][R2.64+0x4] ;  /* 0x0000041802000981 */ /* 0x000ea8000c1e1900 */
        /* <DEDUP_REMOVED lines=96> */
.L_x_1488:
[----:B------:R-:W-:Y:S05]  /*1820*/  BSYNC.RECONVERGENT B0 ;  /* 0x0000000000007941 */ /* 0x000fea0003800200 */
.L_x_1487:
        /* <DEDUP_REMOVED lines=36> */
.L_x_1490:
[----:B------:R-:W-:Y:S05]  /*1a70*/  BSYNC.RECONVERGENT B0 ;  /* 0x0000000000007941 */ /* 0x000fea0003800200 */
.L_x_1489:
        /* <DEDUP_REMOVED lines=34> */
.L_x_1492:
[----:B------:R-:W-:Y:S05]  /*1ca0*/  BSYNC.RECONVERGENT B0 ;  /* 0x0000000000007941 */ /* 0x000fea0003800200 */
.L_x_1491:
        /* <DEDUP_REMOVED lines=36> */
.L_x_1494:
[----:B------:R-:W-:Y:S05]  /*1ef0*/  BSYNC.RECONVERGENT B0 ;  /* 0x0000000000007941 */ /* 0x000fea0003800200 */
.L_x_1493:
        /* <DEDUP_REMOVED lines=34> */
.L_x_1496:
[----:B------:R-:W-:Y:S05]  /*2120*/  BSYNC.RECONVERGENT B0 ;  /* 0x0000000000007941 */ /* 0x000fea0003800200 */
.L_x_1495:
        /* <DEDUP_REMOVED lines=36> */
.L_x_1498:
[----:B------:R-:W-:Y:S05]  /*2370*/  BSYNC.RECONVERGENT B0 ;  /* 0x0000000000007941 */ /* 0x000fea0003800200 */
.L_x_1497:
        /* <DEDUP_REMOVED lines=34> */
.L_x_1500:
[----:B------:R-:W-:Y:S05]  /*25a0*/  BSYNC.RECONVERGENT B0 ;  /* 0x0000000000007941 */ /* 0x000fea0003800200 */
.L_x_1499:
        /* <DEDUP_REMOVED lines=36> */
.L_x_1502:
[----:B------:R-:W-:Y:S05]  /*27f0*/  BSYNC.RECONVERGENT B0 ;  /* 0x0000000000007941 */ /* 0x000fea0003800200 */
.L_x_1501:
        /* <DEDUP_REMOVED lines=34> */
.L_x_1504:
[----:B------:R-:W-:Y:S05]  /*2a20*/  BSYNC.RECONVERGENT B0 ;  /* 0x0000000000007941 */ /* 0x000fea0003800200 */
.L_x_1503:
        /* <DEDUP_REMOVED lines=36> */
.L_x_1506:
[----:B------:R-:W-:Y:S05]  /*2c70*/  BSYNC.RECONVERGENT B0 ;  /* 0x0000000000007941 */ /* 0x000fea0003800200 */
.L_x_1505:
        /* <DEDUP_REMOVED lines=34> */
.L_x_1508:
[----:B------:R-:W-:Y:S05]  /*2ea0*/  BSYNC.RECONVERGENT B0 ;  /* 0x0000000000007941 */ /* 0x000fea0003800200 */
.L_x_1507:
        /* <DEDUP_REMOVED lines=38> */
.L_x_1510:
[----:B------:R-:W-:Y:S05]  /*3110*/  BSYNC.RECONVERGENT B0 ;  /* 0x0000000000007941 */ /* 0x000fea0003800200 */
.L_x_1509:
        /* <DEDUP_REMOVED lines=32> */
.L_x_1512:
[----:B------:R-:W-:Y:S05]  /*3320*/  BSYNC.RECONVERGENT B0 ;  /* 0x0000000000007941 */ /* 0x000fea0003800200 */
.L_x_1511:
        /* <DEDUP_REMOVED lines=32> */
.L_x_1514:
[----:B------:R-:W-:Y:S05]  /*3530*/  BSYNC.RECONVERGENT B0 ;  /* 0x0000000000007941 */ /* 0x000fea0003800200 */
.L_x_1513:
        /* <DEDUP_REMOVED lines=32> */
.L_x_1516:
[----:B------:R-:W-:Y:S05]  /*3740*/  BSYNC.RECONVERGENT B0 ;  /* 0x0000000000007941 */ /* 0x000fea0003800200 */
.L_x_1515:
        /* <DEDUP_REMOVED lines=32> */
.L_x_1518:
[----:B------:R-:W-:Y:S05]  /*3950*/  BSYNC.RECONVERGENT B0 ;  /* 0x0000000000007941 */ /* 0x000fea0003800200 */
.L_x_1517:
        /* <DEDUP_REMOVED lines=56> */
[----:B--2---:R-:W-:Y:S01]  /*3ce0*/  IADD3 R66, PT, PT, R68, 0xffffffe, RZ ;  /* 0x0ffffffe44427810 */ /* 0x004fe20007ffe0ff */
        /* <DEDUP_REMOVED lines=34> */
[----:B-1----:R-:W-:-:S07]  /*3f10*/  @!P1 LOP3.LUT R119, RZ, R17, RZ, 0x33, !PT ;  /* 0x00000011ff779212 */ /* 0x002fce00078e33ff */
.L_x_1527:
        /* <DEDUP_REMOVED lines=78> */
[----:B------:R-:W0:Y:S01]  /*4400*/  MUFU.EX2 R142, R142 ;  /* 0x0000008e008e7308 */ /* 0x000e220000000800 */
[----:B------:R-:W-:Y:S02]  /*4410*/  ISETP.GE.U32.AND P1, PT, R68, UR32, PT ;  /* 0x0000002044007c0c */ /* 0x000fe4000bf26070 */
[----:B------:R-:W-:Y:S02]  /*4420*/  IADD3 R68, PT, PT, R11, 0xc, RZ ;  /* 0x0000000c0b447810 */ /* 0x000fe40007ffe0ff */
[----:B------:R-:W-:Y:S01]  /*4430*/  FSEL R139, R70, RZ, !P6 ;  /* 0x000000ff468b7208 */ /* 0x000fe20007000000 */
[----:B------:R-:W-:Y:S01]  /*4440*/  FMUL.FTZ R70, R138, R98 ;  /* 0x000000628a467220 */ /* 0x000fe20000410000 */
[----:B-1----:R-:W-:Y:S01]  /*4450*/  FSEL R134, R134, 1, !P6 ;  /* 0x3f80000086867808 */ /* 0x002fe20007000000 */
[----:B------:R-:W-:Y:S01]  /*4460*/  MUFU.EX2 R151, R151 ;  /* 0x0000009700977308 */ /* 0x000fe20000000800 */
[----:B------:R-:W-:-:S02]  /*4470*/  ISETP.GE.U32.AND P6, PT, R68, UR32, PT ;  /* 0x0000002044007c0c */ /* 0x000fc4000bfc6070 */
[----:B------:R-:W-:Y:S02]  /*4480*/  FSEL R131, R66, RZ, !P0 ;  /* 0x000000ff42837208 */ /* 0x000fe40004000000 */
[C---:B------:R-:W-:Y:S02]  /*4490*/  IADD3 R66, PT, PT, R11.reuse, 0x9, RZ ;  /* 0x000000090b427810 */ /* 0x040fe40007ffe0ff */
[----:B------:R-:W-:Y:S01]  /*44a0*/  IADD3 R65, PT, PT, R11, 0x8, RZ ;  /* 0x000000080b417810 */ /* 0x000fe20007ffe0ff */
[----:B------:R-:W-:Y:S01]  /*44b0*/  MUFU.EX2 R70, R70 ;  /* 0x0000004600467308 */ /* 0x000fe20000000800 */
[----:B------:R-:W-:Y:S02]  /*44c0*/  FSEL R137, R67, RZ, !P4 ;  /* 0x000000ff43897208 */ /* 0x000fe40006000000 */
[----:B------:R-:W-:Y:S02]  /*44d0*/  FSEL R132, R132, 1, !P4 ;  /* 0x3f80000084847808 */ /* 0x000fe40006000000 */
[----:B------:R-:W-:Y:S01]  /*44e0*/  ISETP.GE.U32.AND P4, PT, R66, UR32, PT ;  /* 0x0000002042007c0c */ /* 0x000fe2000bf86070 */
[C---:B------:R-:W-:Y:S01]  /*44f0*/  FMUL.FTZ R66, R138.reuse, R96 ;  /* 0x000000608a427220 */ /* 0x040fe20000410000 */
[----:B------:R-:W-:Y:S01]  /*4500*/  IADD3 R67, PT, PT, R11, 0xa, RZ ;  /* 0x0000000a0b437810 */ /* 0x000fe20007ffe0ff */
[----:B------:R-:W-:Y:S01]  /*4510*/  MUFU.EX2 R71, R71 ;  /* 0x0000004700477308 */ /* 0x000fe20000000800 */
[----:B------:R-:W-:Y:S01]  /*4520*/  ISETP.GE.U32.AND P0, PT, R65, UR32, PT ;  /* 0x0000002041007c0c */ /* 0x000fe2000bf06070 */
[----:B------:R-:W-:Y:S01]  /*4530*/  FMUL.FTZ R65, R138, R97 ;  /* 0x000000618a417220 */ /* 0x000fe20000410000 */
[----:B------:R-:W-:Y:S01]  /*4540*/  FSEL R130, R130, 1, !P2 ;  /* 0x3f80000082827808 */ /* 0x000fe20005000000 */
[----:B------:R-:W-:Y:S01]  /*4550*/  FMUL.FTZ R72, R111, R72 ;  /* 0x000000486f487220 */ /* 0x000fe20000410000 */
[----:B------:R-:W-:Y:S01]  /*4560*/  ISETP.GE.U32.AND P2, PT, R67, UR32, PT ;  /* 0x0000002043007c0c */ /* 0x000fe2000bf46070 */
[C---:B------:R-:W-:Y:S01]  /*4570*/  FMUL.FTZ R67, R138.reuse, R99 ;  /* 0x000000638a437220 */ /* 0x040fe20000410000 */
[----:B------:R-:W-:Y:S01]  /*4580*/  FMUL.FTZ R138, R138, R5 ;  /* 0x000000058a8a7220 */ /* 0x000fe20000410000 */
[----:B------:R-:W1:Y:S01]  /*4590*/  MUFU.EX2 R66, R66 ;  /* 0x0000004200427308 */ /* 0x000e620000000800 */
[----:B------:R-:W-:Y:S01]  /*45a0*/  FMUL.FTZ R75, R112, R75 ;  /* 0x0000004b704b7220 */ /* 0x000fe20000410000 */
[----:B------:R-:W-:Y:S01]  /*45b0*/  FMUL.FTZ R73, R110, R73 ;  /* 0x000000496e497220 */ /* 0x000fe20000410000 */
[----:B------:R-:W-:Y:S01]  /*45c0*/  FMUL.FTZ R74, R113, R74 ;  /* 0x0000004a714a7220 */ /* 0x000fe20000410000 */
[----:B------:R-:W-:-:S02]  /*45d0*/  FSEL R72, R72, RZ, !P0 ;  /* 0x000000ff48487208 */ /* 0x000fc40004000000 */
[----:B------:R-:W-:Y:S02]  /*45e0*/  FSEL R145, R145, 1, !P0 ;  /* 0x3f80000091917808 */ /* 0x000fe40004000000 */
[----:B------:R-:W1:Y:S01]  /*45f0*/  MUFU.EX2 R65, R65 ;  /* 0x0000004100417308 */ /* 0x000e620000000800 */
[----:B------:R-:W-:Y:S01]  /*4600*/  ISETP.GE.U32.AND P0, PT, R144, UR32, PT ;  /* 0x0000002090007c0c */ /* 0x000fe2000bf06070 */
[----:B------:R-:W-:Y:S01]  /*4610*/  FMUL.FTZ R144, R117, R78 ;  /* 0x0000004e75907220 */ /* 0x000fe20000410000 */
[----:B------:R-:W-:Y:S02]  /*4620*/  FSEL R75, R75, RZ, !P1 ;  /* 0x000000ff4b4b7208 */ /* 0x000fe40004800000 */
[----:B------:R-:W-:Y:S02]  /*4630*/  FSEL R73, R73, RZ, !P4 ;  /* 0x000000ff49497208 */ /* 0x000fe40006000000 */
[----:B0-----:R-:W-:Y:S01]  /*4640*/  FSEL R142, R142, 1, !P4 ;  /* 0x3f8000008e8e7808 */ /* 0x001fe20006000000 */
[----:B------:R-:W0:Y:S01]  /*4650*/  MUFU.EX2 R138, R138 ;  /* 0x0000008a008a7308 */ /* 0x000e220000000800 */
[----:B-1----:R-:W-:-:S02]  /*4660*/  FSEL R76, R66, 1, !P1 ;  /* 0x3f800000424c7808 */ /* 0x002fc40004800000 */
[----:B------:R-:W-:Y:S02]  /*4670*/  FSEL R74, R74, RZ, !P2 ;  /* 0x000000ff4a4a7208 */ /* 0x000fe40005000000 */
[----:B------:R-:W-:Y:S02]  /*4680*/  ISETP.GE.U32.AND P1, PT, R11, UR32, PT ;  /* 0x000000200b007c0c */ /* 0x000fe4000bf26070 */
[----:B------:R-:W-:Y:S01]  /*4690*/  ISETP.GE.U32.AND P4, PT, R9, UR32, PT ;  /* 0x0000002009007c0c */ /* 0x000fe2000bf86070 */
[----:B------:R-:W1:Y:S01]  /*46a0*/  MUFU.EX2 R67, R67 ;  /* 0x0000004300437308 */ /* 0x000e620000000800 */
[----:B------:R-:W-:Y:S02]  /*46b0*/  FSEL R77, R65, 1, !P2 ;  /* 0x3f800000414d7808 */ /* 0x000fe40005000000 */
[----:B------:R-:W-:Y:S02]  /*46c0*/  ISETP.GE.U32.AND P2, PT, R8, UR32, PT ;  /* 0x0000002008007c0c */ /* 0x000fe4000bf46070 */
[----:B------:R-:W-:-:S02]  /*46d0*/  FSEL R79, R70, 1, !P0 ;  /* 0x3f800000464f7808 */ /* 0x000fc40004000000 */
[----:B------:R-:W-:Y:S02]  /*46e0*/  FSEL R151, R151, 1, !P4 ;  /* 0x3f80000097977808 */ /* 0x000fe40006000000 */
[----:B0-----:R-:W-:Y:S02]  /*46f0*/  FSEL R153, R138, 1, !P1 ;  /* 0x3f8000008a997808 */ /* 0x001fe40004800000 */
[----:B------:R-:W-:Y:S02]  /*4700*/  FSEL R149, R71, 1, !P2 ;  /* 0x3f80000047957808 */ /* 0x000fe40005000000 */
[----:B------:R-:W-:Y:S02]  /*4710*/  FSEL R148, R64, RZ, !P1 ;  /* 0x000000ff40947208 */ /* 0x000fe40004800000 */
[----:B------:R-:W-:Y:S02]  /*4720*/  FSEL R147, R147, RZ, !P6 ;  /* 0x000000ff93937208 */ /* 0x000fe40007000000 */
[----:B-1----:R-:W-:-:S02]  /*4730*/  FSEL R78, R67, 1, !P6 ;  /* 0x3f800000434e7808 */ /* 0x002fc40007000000 */
[----:B------:R-:W-:Y:S02]  /*4740*/  FSEL R146, R146, RZ, !P0 ;  /* 0x000000ff92927208 */ /* 0x000fe40004000000 */
[----:B------:R-:W-:Y:S02]  /*4750*/  FSEL R144, R144, RZ, !P4 ;  /* 0x000000ff90907208 */ /* 0x000fe40006000000 */
        /* <DEDUP_REMOVED lines=21> */
.L_x_1521:
[----:B------:R-:W-:Y:S01]  /*48b0*/  MOV R69, RZ ;  /* 0x000000ff00457202 */ /* 0x000fe20000000f00 */
[----:B------:R-:W-:Y:S06]  /*48c0*/  @!P3 BRA `(.L_x_1520) ;  /* 0x00000000000cb947 */ /* 0x000fec0003800000 */
[----:B------:R-:W-:-:S04]  /*48d0*/  IADD3 R64, P0, PT, R20, R121, RZ ;  /* 0x0000007914407210 */ /* 0x000fc80007f1e0ff */
[----:B------:R-:W-:-:S05]  /*48e0*/  IADD3.X R65, PT, PT, R21, R116, RZ, P0, !PT ;  /* 0x0000007415417210 */ /* 0x000fca00007fe4ff */
[----:B------:R1:W5:Y:S04]  /*48f0*/  LDG.E R69, desc[UR24][R64.64] ;  /* 0x0000001840457981 */ /* 0x000368000c1e1900 */
.L_x_1520:
        /* <DEDUP_REMOVED lines=92> */
.L_x_1523:
[----:B------:R-:W-:Y:S05]  /*4ec0*/  BSYNC.RECONVERGENT B0 ;  /* 0x0000000000007941 */ /* 0x000fea0003800200 */
.L_x_1522:
        /* <DEDUP_REMOVED lines=27> */
[----:B------:R-:W-:Y:S02]  /*5080*/  ISETP.NE.AND P0, PT, R66, UR5, PT ;  /* 0x0000000542007c0c */ /* 0x000fe4000bf05270 */
[----:B------:R-:W-:Y:S01]  /*5090*/  MOV R71, UR13 ;  /* 0x0000000d00477c02 */ /* 0x000fe20008000f00 */
[----:B------:R-:W0:Y:S01]  /*50a0*/  LDC.64 R66, c[0x0][0x450] ;  /* 0x00011400ff427b82 */ /* 0x000e220000000a00 */
[----:B------:R-:W-:-:S09]  /*50b0*/  MOV R70, UR12 ;  /* 0x0000000c00467c02 */ /* 0x000fd20008000f00 */
        /* <DEDUP_REMOVED lines=14> */
.L_x_1526:
[----:B------:R-:W-:-:S04]  /*51a0*/  ISETP.NE.AND P0, PT, R66, UR5, PT ;  /* 0x0000000542007c0c */ /* 0x000fc8000bf05270 */
[----:B------:R-:W-:-:S13]  /*51b0*/  ISETP.NE.OR P0, PT, RZ, UR17, P0 ;  /* 0x00000011ff007c0c */ /* 0x000fda0008705670 */
[----:B------:R-:W-:-:S04]  /*51c0*/  @!P0 IADD3 R66, P1, PT, R20, R121, RZ ;  /* 0x0000007914428210 */ /* 0x000fc80007f3e0ff */
[----:B------:R-:W-:-:S05]  /*51d0*/  @!P0 IADD3.X R67, PT, PT, R21, R116, RZ, P1, !PT ;  /* 0x0000007415438210 */ /* 0x000fca0000ffe4ff */
[----:B------:R0:W-:Y:S04]  /*51e0*/  @!P0 STG.E desc[UR24][R66.64], R65 ;  /* 0x0000004142008986 */ /* 0x0001e8000c101918 */
.L_x_1525:
[----:B------:R-:W-:Y:S05]  /*51f0*/  BSYNC.RECONVERGENT B0 ;  /* 0x0000000000007941 */ /* 0x000fea0003800200 */
.L_x_1524:
        /* <DEDUP_REMOVED lines=30> */
.L_x_1519:
[----:B------:R-:W-:Y:S01]  /*53e0*/  BAR.SYNC.DEFER_BLOCKING 0x0 ;  /* 0x0000000000007b1d */ /* 0x000fe20000010000 */
[----:B------:R-:W-:-:S04]  /*53f0*/  SHF.L.U32 R0, R13, 0x2, RZ ;  /* 0x000000020d007819 */ /* 0x000fc800000006ff */
[----:B------:R-:W-:Y:S01]  /*5400*/  LOP3.LUT R0, R0, 0xf80, RZ, 0xc0, !PT ;  /* 0x00000f8000007812 */ /* 0x000fe200078ec0ff */
[----:B------:R-:W0:Y:S03]  /*5410*/  LDCU.128 UR16, c[0x0][0x430] ;  /* 0x00008600ff1077ac */ /* 0x000e260008000c00 */
[----:B------:R-:W-:Y:S01]  /*5420*/  LOP3.LUT R0, R0, 0x1f, R13, 0xf8, !PT ;  /* 0x0000001f00007812 */ /* 0x000fe200078ef80d */
[----:B------:R-:W3:Y:S01]  /*5430*/  LDCU.128 UR8, c[0x0][0x420] ;  /* 0x00008400ff0877ac */ /* 0x000ee20008000c00 */
[----:B------:R-:W4:Y:S01]  /*5440*/  LDCU.64 UR28, c[0x0][0x4a8] ;  /* 0x00009500ff1c77ac */ /* 0x000f220008000a00 */
[----:B------:R-:W-:Y:S01]  /*5450*/  UMOV UR6, UR4 ;  /* 0x0000000400067c82 */ /* 0x000fe20008000000 */
[----:B------:R-:W-:Y:S01]  /*5460*/  UMOV UR7, URZ ;  /* 0x000000ff00077c82 */ /* 0x000fe20008000000 */
[----:B------:R-:W5:Y:S01]  /*5470*/  LDCU.64 UR30, c[0x0][0x4b8] ;  /* 0x00009700ff1e77ac */ /* 0x000f620008000a00 */
[----:B------:R-:W-:Y:S01]  /*5480*/  STS.128 [R4], R32 ;  /* 0x0000002004007388 */ /* 0x000fe20000000c00 */
[----:B0-----:R-:W-:-:S03]  /*5490*/  UIMAD.WIDE.U32 UR20, UR26, UR16, UR6 ;  /* 0x000000101a1472a5 */ /* 0x001fc6000f8e0006 */
[----:B------:R-:W-:Y:S01]  /*54a0*/  STS.128 [R4+0x10], R36 ;  /* 0x0000102404007388 */ /* 0x000fe20000000c00 */
[----:B---3--:R-:W-:Y:S02]  /*54b0*/  UIMAD.WIDE.U32 UR22, UR26, UR8, UR6 ;  /* 0x000000081a1672a5 */ /* 0x008fe4000f8e0006 */
[----:B------:R-:W-:Y:S01]  /*54c0*/  UIMAD UR21, UR26, UR17, UR21 ;  /* 0x000000111a1572a4 */ /* 0x000fe2000f8e0215 */
[----:B------:R-:W-:Y:S01]  /*54d0*/  STS.128 [R4+0x20], R40 ;  /* 0x0000202804007388 */ /* 0x000fe20000000c00 */
[----:B------:R-:W-:Y:S02]  /*54e0*/  UIMAD UR17, UR26, UR9, UR23 ;  /* 0x000000091a1172a4 */ /* 0x000fe4000f8e0217 */
[----:B------:R-:W-:Y:S01]  /*54f0*/  UIMAD.WIDE.U32 UR8, UR27, UR18, UR20 ;  /* 0x000000121b0872a5 */ /* 0x000fe2000f8e0014 */
[----:B------:R-:W-:Y:S01]  /*5500*/  STS.128 [R4+0x30], R44 ;  /* 0x0000302c04007388 */ /* 0x000fe20000000c00 */
[----:B------:R-:W-:-:S03]  /*5510*/  NOP ;  /* 0x0000000000007918 */ /* 0x000fc60000000000 */
[----:B------:R-:W0:Y:S01]  /*5520*/  LDS.128 R60, [R6] ;  /* 0x00000000063c7984 */ /* 0x000e220000000c00 */
[----:B------:R-:W-:Y:S02]  /*5530*/  UIMAD UR19, UR27, UR19, UR9 ;  /* 0x000000131b1372a4 */ /* 0x000fe4000f8e0209 */
[----:B----4-:R-:W-:Y:S01]  /*5540*/  ULEA UR9, UP0, UR8, UR28, 0x2 ;  /* 0x0000001c08097291 */ /* 0x010fe2000f8010ff */
[----:B------:R-:W3:Y:S01]  /*5550*/  LDS.128 R56, [R6+0x200] ;  /* 0x0002000006387984 */ /* 0x000ee20000000c00 */
[----:B------:R-:W-:Y:S02]  /*5560*/  UMOV UR16, UR22 ;  /* 0x0000001600107c82 */ /* 0x000fe40008000000 */
[----:B------:R-:W-:Y:S01]  /*5570*/  UIMAD.WIDE.U32 UR16, UR27, UR10, UR16 ;  /* 0x0000000a1b1072a5 */ /* 0x000fe2000f8e0010 */
[----:B------:R-:W4:Y:S01]  /*5580*/  LDS.128 R52, [R6+0x400] ;  /* 0x0004000006347984 */ /* 0x000f220000000c00 */
[----:B------:R-:W-:Y:S01]  /*5590*/  ULEA.HI.X UR10, UR8, UR29, UR19, 0x2, UP0 ;  /* 0x0000001d080a7291 */ /* 0x000fe200080f1413 */
[----:B------:R-:W-:Y:S01]  /*55a0*/  MOV R2, UR9 ;  /* 0x0000000900027c02 */ /* 0x000fe20008000f00 */
[----:B------:R-:W-:Y:S01]  /*55b0*/  UIMAD UR11, UR27, UR11, UR17 ;  /* 0x0000000b1b0b72a4 */ /* 0x000fe2000f8e0211 */
[----:B------:R-:W1:Y:S01]  /*55c0*/  LDS.128 R48, [R6+0x600] ;  /* 0x0006000006307984 */ /* 0x000e620000000c00 */
[----:B-----5:R-:W-:-:S02]  /*55d0*/  ULEA UR8, UP0, UR16, UR30, 0x2 ;  /* 0x0000001e10087291 */ /* 0x020fc4000f8010ff */
[----:B------:R-:W-:Y:S02]  /*55e0*/  MOV R3, UR10 ;  /* 0x0000000a00037c02 */ /* 0x000fe40008000f00 */
[----:B------:R-:W-:Y:S02]  /*55f0*/  ULEA.HI.X UR16, UR16, UR31, UR11, 0x2, UP0 ;  /* 0x0000001f10107291 */ /* 0x000fe400080f140b */
[----:B------:R-:W-:Y:S01]  /*5600*/  MOV R28, UR8 ;  /* 0x00000008001c7c02 */ /* 0x000fe20008000f00 */
[----:B------:R-:W-:-:S03]  /*5610*/  IMAD.WIDE.U32 R2, R0, 0x10, R2 ;  /* 0x0000001000027825 */ /* 0x000fc600078e0002 */
[----:B------:R-:W-:Y:S01]  /*5620*/  MOV R29, UR16 ;  /* 0x00000010001d7c02 */ /* 0x000fe20008000f00 */
[----:B------:R-:W5:Y:S02]  /*5630*/  LDCU.128 UR8, c[0x0][0x440] ;  /* 0x00008800ff0877ac */ /* 0x000f640008000c00 */
[----:B------:R-:W-:Y:S02]  /*5640*/  IMAD.WIDE.U32 R28, R0, 0x10, R28 ;  /* 0x00000010001c7825 */ /* 0x000fe400078e001c */
[----:B------:R-:W5:Y:S01]  /*5650*/  LDCU.64 UR16, c[0x0][0x4c0] ;  /* 0x00009800ff1077ac */ /* 0x000f620008000a00 */
[----:B0-----:R-:W-:Y:S04]  /*5660*/  STG.E.128 desc[UR24][R2.64], R60 ;  /* 0x0000003c02007986 */ /* 0x001fe8000c101d18 */
[----:B---3--:R-:W-:Y:S04]  /*5670*/  STG.E.128 desc[UR24][R2.64+0x200], R56 ;  /* 0x0002003802007986 */ /* 0x008fe8000c101d18 */
[----:B----4-:R-:W-:Y:S04]  /*5680*/  STG.E.128 desc[UR24][R2.64+0x400], R52 ;  /* 0x0004003402007986 */ /* 0x010fe8000c101d18 */
[----:B-1----:R-:W-:Y:S01]  /*5690*/  STG.E.128 desc[UR24][R2.64+0x600], R48 ;  /* 0x0006003002007986 */ /* 0x002fe2000c101d18 */
[----:B------:R-:W-:Y:S06]  /*56a0*/  BAR.SYNC.DEFER_BLOCKING 0x0 ;  /* 0x0000000000007b1d */ /* 0x000fec0000010000 */
[----:B--2---:R-:W2:Y:S04]  /*56b0*/  LDG.E.128 R64, desc[UR24][R28.64] ;  /* 0x000000181c407981 */ /* 0x004ea8000c1e1d00 */
[----:B------:R-:W3:Y:S04]  /*56c0*/  LDG.E.128 R68, desc[UR24][R28.64+0x200] ;  /* 0x000200181c447981 */ /* 0x000ee8000c1e1d00 */
[----:B------:R-:W4:Y:S04]  /*56d0*/  LDG.E.128 R72, desc[UR24][R28.64+0x400] ;  /* 0x000400181c487981 */ /* 0x000f28000c1e1d00 */
[----:B------:R-:W4:Y:S01]  /*56e0*/  LDG.E.128 R76, desc[UR24][R28.64+0x600] ;  /* 0x000600181c4c7981 */ /* 0x000f22000c1e1d00 */
[----:B-----5:R-:W-:Y:S01]  /*56f0*/  UIMAD.WIDE.U32 UR6, UR26, UR8, UR6 ;  /* 0x000000081a0672a5 */ /* 0x020fe2000f8e0006 */
[----:B------:R-:W-:Y:S01]  /*5700*/  IADD3 R14, PT, PT, R14, UR32, RZ ;  /* 0x000000200e0e7c10 */ /* 0x000fe2000fffe0ff */
[----:B------:R-:W-:-:S02]  /*5710*/  UIADD3 UR5, UPT, UPT, UR5, 0x1, URZ ;  /* 0x0000000105057890 */ /* 0x000fc4000fffe0ff */
[----:B------:R-:W-:Y:S02]  /*5720*/  UIMAD UR7, UR26, UR9, UR7 ;  /* 0x000000091a0772a4 */ /* 0x000fe4000f8e0207 */
[----:B------:R-:W-:Y:S02]  /*5730*/  UIADD3 UR4, UPT, UPT, UR32, UR4, URZ ;  /* 0x0000000420047290 */ /* 0x000fe4000fffe0ff */
[----:B------:R-:W-:Y:S01]  /*5740*/  UIMAD.WIDE.U32 UR6, UR27, UR10, UR6 ;  /* 0x0000000a1b0672a5 */ /* 0x000fe2000f8e0006 */
[----:B------:R-:W-:-:S03]  /*5750*/  ISETP.NE.AND P0, PT, R15, UR5, PT ;  /* 0x000000050f007c0c */ /* 0x000fc6000bf05270 */
[----:B------:R-:W-:Y:S02]  /*5760*/  UIMAD UR8, UR27, UR11, UR7 ;  /* 0x0000000b1b0872a4 */ /* 0x000fe4000f8e0207 */
[----:B------:R-:W-:-:S04]  /*5770*/  ULEA UR7, UP0, UR6, UR16, 0x2 ;  /* 0x0000001006077291 */ /* 0x000fc8000f8010ff */
[----:B------:R-:W-:Y:S01]  /*5780*/  ULEA.HI.X UR6, UR6, UR17, UR8, 0x2, UP0 ;  /* 0x0000001106067291 */ /* 0x000fe200080f1408 */
[----:B--2---:R-:W-:Y:S04]  /*5790*/  STS.128 [R6], R64 ;  /* 0x0000004006007388 */ /* 0x004fe80000000c00 */
[----:B---3--:R-:W-:Y:S04]  /*57a0*/  STS.128 [R6+0x200], R68 ;  /* 0x0002004406007388 */ /* 0x008fe80000000c00 */
[----:B----4-:R-:W-:Y:S04]  /*57b0*/  STS.128 [R6+0x400], R72 ;  /* 0x0004004806007388 */ /* 0x010fe80000000c00 */
[----:B------:R-:W-:Y:S01]  /*57c0*/  STS.128 [R6+0x600], R76 ;  /* 0x0006004c06007388 */ /* 0x000fe20000000c00 */
        /* <DEDUP_REMOVED lines=13> */
[----:B------:R-:W-:Y:S01]  /*58a0*/  FMUL.FTZ R65, R59, -1.4426950216293334961 ;  /* 0xbfb8aa3b3b417820 */ /* 0x000fe20000410000 */
[----:B--2---:R-:W-:Y:S01]  /*58b0*/  FMUL.FTZ R66, R52, -1.4426950216293334961 ;  /* 0xbfb8aa3b34427820 */ /* 0x004fe20000410000 */
[----:B------:R-:W-:Y:S01]  /*58c0*/  FMUL.FTZ R67, R53, -1.4426950216293334961 ;  /* 0xbfb8aa3b35437820 */ /* 0x000fe20000410000 */
[----:B------:R-:W-:Y:S01]  /*58d0*/  FMUL.FTZ R68, R54, -1.4426950216293334961 ;  /* 0xbfb8aa3b36447820 */ /* 0x000fe20000410000 */
[----:B------:R-:W-:Y:S01]  /*58e0*/  FMUL.FTZ R69, R55, -1.4426950216293334961 ;  /* 0xbfb8aa3b37457820 */ /* 0x000fe20000410000 */
[----:B---3--:R-:W-:Y:S01]  /*58f0*/  FMUL.FTZ R70, R48, -1.4426950216293334961 ;  /* 0xbfb8aa3b30467820 */ /* 0x008fe20000410000 */
        /* <DEDUP_REMOVED lines=39> */
[----:B------:R-:W0:Y:S01]  /*5b70*/  MUFU.RCP R5, R5 ;  /* 0x0000000500057308 */ /* 0x000e220000001000 */
[----:B---3--:R-:W-:-:S04]  /*5b80*/  FMUL.FTZ R2, R61, R74 ;  /* 0x0000004a3d027220 */ /* 0x008fc80000410000 */
[----:B------:R-:W-:-:S03]  /*5b90*/  FMUL.FTZ R33, R2, R33 ;  /* 0x0000002102217220 */ /* 0x000fc60000410000 */
[----:B------:R-:W1:Y:S01]  /*5ba0*/  MUFU.RCP R76, R7 ;  /* 0x00000007004c7308 */ /* 0x000e620000001000 */
[----:B--2---:R-:W-:-:S04]  /*5bb0*/  FMUL.FTZ R3, R56, R77 ;  /* 0x0000004d38037220 */ /* 0x004fc80000410000 */
[----:B------:R-:W-:-:S03]  /*5bc0*/  FMUL.FTZ R36, R3, R36 ;  /* 0x0000002403247220 */ /* 0x000fc60000410000 */
[----:B------:R-:W2:Y:S01]  /*5bd0*/  MUFU.RCP R78, R29 ;  /* 0x0000001d004e7308 */ /* 0x000ea20000001000 */
[----:B0-----:R-:W-:-:S04]  /*5be0*/  FMUL.FTZ R5, R62, R5 ;  /* 0x000000053e057220 */ /* 0x001fc80000410000 */
[----:B------:R-:W-:-:S03]  /*5bf0*/  FMUL.FTZ R34, R5, R34 ;  /* 0x0000002205227220 */ /* 0x000fc60000410000 */
        /* <DEDUP_REMOVED lines=12> */
[----:B------:R-:W-:Y:S03]  /*5cc0*/  STS.128 [R4], R32 ;  /* 0x0000002004007388 */ /* 0x000fe60000000c00 */
[----:B------:R-:W-:-:S03]  /*5cd0*/  FMUL.FTZ R39, R28, R39 ;  /* 0x000000271c277220 */ /* 0x000fc60000410000 */
[----:B------:R-:W1:Y:S01]  /*5ce0*/  MUFU.RCP R7, R68 ;  /* 0x0000004400077308 */ /* 0x000e620000001000 */
[----:B0-----:R-:W-:Y:S01]  /*5cf0*/  FMUL.FTZ R3, R52, R87 ;  /* 0x0000005734037220 */ /* 0x001fe20000410000 */
[----:B------:R-:W-:Y:S03]  /*5d00*/  STS.128 [R4+0x10], R36 ;  /* 0x0000102404007388 */ /* 0x000fe60000000c00 */
[----:B------:R-:W-:-:S03]  /*5d10*/  FMUL.FTZ R40, R3, R40 ;  /* 0x0000002803287220 */ /* 0x000fc60000410000 */
[----:B------:R-:W0:Y:S01]  /*5d20*/  MUFU.RCP R90, R69 ;  /* 0x00000045005a7308 */ /* 0x000e220000001000 */
[----:B--2---:R-:W-:-:S04]  /*5d30*/  FMUL.FTZ R2, R53, R88 ;  /* 0x0000005835027220 */ /* 0x004fc80000410000 */
[----:B------:R-:W-:-:S03]  /*5d40*/  FMUL.FTZ R41, R2, R41 ;  /* 0x0000002902297220 */ /* 0x000fc60000410000 */
[----:B------:R-:W2:Y:S01]  /*5d50*/  MUFU.RCP R29, R70 ;  /* 0x00000046001d7308 */ /* 0x000ea20000001000 */
[----:B-1----:R-:W-:Y:S01]  /*5d60*/  FMUL.FTZ R5, R54, R7 ;  /* 0x0000000736057220 */ /* 0x002fe20000410000 */
[----:B------:R-:W-:-:S03]  /*5d70*/  MOV R7, UR32 ;  /* 0x0000002000077c02 */ /* 0x000fc60008000f00 */
[----:B------:R-:W-:Y:S02]  /*5d80*/  FMUL.FTZ R42, R5, R42 ;  /* 0x0000002a052a7220 */ /* 0x000fe40000410000 */
[----:B------:R-:W-:Y:S01]  /*5d90*/  IMAD.WIDE.U32 R30, R7, 0x4, R30 ;  /* 0x00000004071e7825 */ /* 0x000fe200078e001e */
[----:B------:R-:W1:Y:S03]  /*5da0*/  MUFU.RCP R64, R71 ;  /* 0x0000004700407308 */ /* 0x000e660000001000 */
[----:B0-----:R-:W-:-:S04]  /*5db0*/  FMUL.FTZ R28, R55, R90 ;  /* 0x0000005a371c7220 */ /* 0x001fc80000410000 */
[----:B------:R-:W-:Y:S01]  /*5dc0*/  FMUL.FTZ R43, R28, R43 ;  /* 0x0000002b1c2b7220 */ /* 0x000fe20000410000 */
[----:B------:R-:W0:Y:S01]  /*5dd0*/  MUFU.RCP R61, R72 ;  /* 0x00000048003d7308 */ /* 0x000e220000001000 */
[----:B--2---:R-:W-:-:S03]  /*5de0*/  FMUL.FTZ R3, R48, R29 ;  /* 0x0000001d30037220 */ /* 0x004fc60000410000 */
[----:B------:R-:W-:Y:S01]  /*5df0*/  STS.128 [R4+0x20], R40 ;  /* 0x0000202804007388 */ /* 0x000fe20000000c00 */
[----:B------:R-:W-:Y:S01]  /*5e00*/  MOV R29, UR32 ;  /* 0x00000020001d7c02 */ /* 0x000fe20008000f00 */
[----:B------:R-:W-:Y:S01]  /*5e10*/  FMUL.FTZ R44, R3, R44 ;  /* 0x0000002c032c7220 */ /* 0x000fe20000410000 */
[----:B------:R-:W-:Y:S01]  /*5e20*/  MOV R3, UR6 ;  /* 0x0000000600037c02 */ /* 0x000fe20008000f00 */
[----:B------:R-:W2:Y:S01]  /*5e30*/  MUFU.RCP R56, R73 ;  /* 0x0000004900387308 */ /* 0x000ea20000001000 */
[----:B-1----:R-:W-:Y:S01]  /*5e40*/  FMUL.FTZ R2, R49, R64 ;  /* 0x0000004031027220 */ /* 0x002fe20000410000 */
[----:B------:R-:W-:-:S04]  /*5e50*/  IMAD.WIDE.U32 R80, R29, 0x4, R80 ;  /* 0x000000041d507825 */ /* 0x000fc800078e0050 */
[----:B------:R-:W-:Y:S01]  /*5e60*/  FMUL.FTZ R45, R2, R45 ;  /* 0x0000002d022d7220 */ /* 0x000fe20000410000 */
[----:B------:R-:W-:Y:S01]  /*5e70*/  MOV R2, UR7 ;  /* 0x0000000700027c02 */ /* 0x000fe20008000f00 */
[----:B0-----:R-:W-:-:S04]  /*5e80*/  FMUL.FTZ R5, R50, R61 ;  /* 0x0000003d32057220 */ /* 0x001fc80000410000 */
[----:B------:R-:W-:-:S04]  /*5e90*/  IMAD.WIDE.U32 R2, R0, 0x10, R2 ;  /* 0x0000001000027825 */ /* 0x000fc800078e0002 */
[----:B------:R-:W-:Y:S01]  /*5ea0*/  FMUL.FTZ R46, R5, R46 ;  /* 0x0000002e052e7220 */ /* 0x000fe20000410000 */
[----:B------:R-:W-:Y:S01]  /*5eb0*/  MOV R5, UR32 ;  /* 0x0000002000057c02 */ /* 0x000fe20008000f00 */
[----:B--2---:R-:W-:-:S04]  /*5ec0*/  FMUL.FTZ R28, R51, R56 ;  /* 0x00000038331c7220 */ /* 0x004fc80000410000 */
[----:B------:R-:W-:-:S04]  /*5ed0*/  IMAD.WIDE.U32 R24, R5, 0x4, R24 ;  /* 0x0000000405187825 */ /* 0x000fc800078e0018 */
[----:B------:R-:W-:Y:S01]  /*5ee0*/  FMUL.FTZ R47, R28, R47 ;  /* 0x0000002f1c2f7220 */ /* 0x000fe20000410000 */
[----:B------:R-:W-:-:S04]  /*5ef0*/  IMAD.WIDE.U32 R22, R5, 0x4, R22 ;  /* 0x0000000405167825 */ /* 0x000fc800078e0016 */
[----:B------:R-:W-:Y:S01]  /*5f00*/  STS.128 [R4+0x30], R44 ;  /* 0x0000302c04007388 */ /* 0x000fe20000000c00 */
[----:B------:R-:W-:-:S03]  /*5f10*/  NOP ;  /* 0x0000000000007918 */ /* 0x000fc60000000000 */
[----:B------:R-:W0:Y:S04]  /*5f20*/  LDS.128 R48, [R6] ;  /* 0x0000000006307984 */ /* 0x000e280000000c00 */
[----:B------:R-:W1:Y:S04]  /*5f30*/  LDS.128 R52, [R6+0x200] ;  /* 0x0002000006347984 */ /* 0x000e680000000c00 */
[----:B------:R-:W2:Y:S04]  /*5f40*/  LDS.128 R56, [R6+0x400] ;  /* 0x0004000006387984 */ /* 0x000ea80000000c00 */
[----:B------:R-:W3:Y:S04]  /*5f50*/  LDS.128 R60, [R6+0x600] ;  /* 0x00060000063c7984 */ /* 0x000ee80000000c00 */
[----:B0-----:R0:W-:Y:S04]  /*5f60*/  STG.E.128 desc[UR24][R2.64], R48 ;  /* 0x0000003002007986 */ /* 0x0011e8000c101d18 */
[----:B-1----:R0:W-:Y:S04]  /*5f70*/  STG.E.128 desc[UR24][R2.64+0x200], R52 ;  /* 0x0002003402007986 */ /* 0x0021e8000c101d18 */
[----:B--2---:R0:W-:Y:S04]  /*5f80*/  STG.E.128 desc[UR24][R2.64+0x400], R56 ;  /* 0x0004003802007986 */ /* 0x0041e8000c101d18 */
[----:B---3--:R0:W-:Y:S01]  /*5f90*/  STG.E.128 desc[UR24][R2.64+0x600], R60 ;  /* 0x0006003c02007986 */ /* 0x0081e2000c101d18 */
[----:B------:R-:W-:Y:S05]  /*5fa0*/  @P0 BRA `(.L_x_1528) ;  /* 0xffffffb0007c0947 */ /* 0x000fea000383ffff */
[----:B------:R-:W-:Y:S05]  /*5fb0*/  EXIT ;  /* 0x000000000000794d */ /* 0x000fea0003800000 */
.L_x_1529:
        /* <DEDUP_REMOVED lines=12> */
.L_x_7970:


//--------------------- .text._Z25selective_scan_fwd_kernelI32Selective_Scan_fwd_kernel_traitsILi64ELi16ELi1ELb1ELb1ELb1ELb1ELb1EfffEEv13SSMParamsBase --------------------------
	.section	.text._Z25selective_scan_fwd_kernelI32Selective_Scan_fwd_kernel_traitsILi64ELi16ELi1ELb1ELb1ELb1ELb1ELb1EfffEEv13SSMParamsBase,"ax",@progbits
	.align	128
        .global         _Z25selective_scan_fwd_kernelI32Selective_Scan_fwd_kernel_traitsILi64ELi16ELi1ELb1ELb1ELb1ELb1ELb1EfffEEv13SSMParamsBase
        .type           _Z25selective_scan_fwd_kernelI32Selective_Scan_fwd_kernel_traitsILi64ELi16ELi1ELb1ELb1ELb1ELb1ELb1EfffEEv13SSMParamsBase,@function
        .size           _Z25selective_scan_fwd_kernelI32Selective_Scan_fwd_kernel_traitsILi64ELi16ELi1ELb1ELb1ELb1ELb1ELb1EfffEEv13SSMParamsBase,(.L_x_7971 - _Z25selective_scan_fwd_kernelI32Selective_Scan_fwd_kernel_traitsILi64ELi16ELi1ELb1ELb1ELb1ELb1ELb1EfffEEv13SSMParamsBase)
        .other          _Z25selective_scan_fwd_kernelI32Selective_Scan_fwd_kernel_traitsILi64ELi16ELi1ELb1ELb1ELb1ELb1ELb1EfffEEv13SSMParamsBase,@"STO_CUDA_ENTRY STV_DEFAULT"
_Z25selective_scan_fwd_kernelI32Selective_Scan_fwd_kernel_traitsILi64ELi16ELi1ELb1ELb1ELb1ELb1ELb1EfffEEv13SSMParamsBase:
.text._Z25selective_scan_fwd_kernelI32Selective_Scan_fwd_kernel_traitsILi64ELi16ELi1ELb1ELb1ELb1ELb1ELb1EfffEEv13SSMParamsBase:
        /* <DEDUP_REMOVED lines=57> */
.L_x_1530:
        /* <DEDUP_REMOVED lines=99> */
.L_x_1531:
        /* <DEDUP_REMOVED lines=10> */
.L_x_1532:
        /* <DEDUP_REMOVED lines=100> */
.L_x_1533:
        /* <DEDUP_REMOVED lines=33> */
.L_x_1534:
        /* <DEDUP_REMOVED lines=10> */
.L_x_1578:
        /* <DEDUP_REMOVED lines=372> */
.L_x_1536:
[----:B------:R-:W-:Y:S05]  /*2a90*/  BSYNC.RECONVERGENT B0 ;  /* 0x0000000000007941 */ /* 0x000fea0003800200 */
.L_x_1535:
        /* <DEDUP_REMOVED lines=37> */
.L_x_1538:
[----:B------:R-:W-:Y:S05]  /*2cf0*/  BSYNC.RECONVERGENT B0 ;  /* 0x0000000000007941 */ /* 0x000fea0003800200 */
.L_x_1537:
        /* <DEDUP_REMOVED lines=37> */
.L_x_1540:
[----:B------:R-:W-:Y:S05]  /*2f50*/  BSYNC.RECONVERGENT B0 ;  /* 0x0000000000007941 */ /* 0x000fea0003800200 */
.L_x_1539:
        /* <DEDUP_REMOVED lines=37> */
.L_x_1542:
[----:B------:R-:W-:Y:S05]  /*31b0*/  BSYNC.RECONVERGENT B0 ;  /* 0x0000000000007941 */ /* 0x000fea0003800200 */
.L_x_1541:
        /* <DEDUP_REMOVED lines=37> */
.L_x_1544:
[----:B------:R-:W-:Y:S05]  /*3410*/  BSYNC.RECONVERGENT B0 ;  /* 0x0000000000007941 */ /* 0x000fea0003800200 */
.L_x_1543:
        /* <DEDUP_REMOVED lines=37> */
.L_x_1546:
[----:B------:R-:W-:Y:S05]  /*3670*/  BSYNC.RECONVERGENT B0 ;  /* 0x0000000000007941 */ /* 0x000fea0003800200 */
.L_x_1545:
        /* <DEDUP_REMOVED lines=37> */
.L_x_1548:
[----:B------:R-:W-:Y:S05]  /*38d0*/  BSYNC.RECONVERGENT B0 ;  /* 0x0000000000007941 */ /* 0x000fea0003800200 */
.L_x_1547:
        /* <DEDUP_REMOVED lines=37> */
.L_x_1550:
[----:B------:R-:W-:Y:S05]  /*3b30*/  BSYNC.RECONVERGENT B0 ;  /* 0x0000000000007941 */ /* 0x000fea0003800200 */
.L_x_1549:
        /* <DEDUP_REMOVED lines=37> */
.L_x_1552:
[----:B------:R-:W-:Y:S05]  /*3d90*/  BSYNC.RECONVERGENT B0 ;  /* 0x0000000000007941 */ /* 0x000fea0003800200 */
.L_x_1551:
        /* <DEDUP_REMOVED lines=37> */
.L_x_1554:
[----:B------:R-:W-:Y:S05]  /*3ff0*/  BSYNC.RECONVERGENT B0 ;  /* 0x0000000000007941 */ /* 0x000fea0003800200 */
.L_x_1553:
        /* <DEDUP_REMOVED lines=37> */
.L_x_1556:
[----:B------:R-:W-:Y:S05]  /*4250*/  BSYNC.RECONVERGENT B0 ;  /* 0x0000000000007941 */ /* 0x000fea0003800200 */
.L_x_1555:
        /* <DEDUP_REMOVED lines=37> */
.L_x_1558:
[----:B------:R-:W-:Y:S05]  /*44b0*/  BSYNC.RECONVERGENT B0 ;  /* 0x0000000000007941 */ /* 0x000fea0003800200 */
.L_x_1557:
        /* <DEDUP_REMOVED lines=37> */
.L_x_1560:
[----:B------:R-:W-:Y:S05]  /*4710*/  BSYNC.RECONVERGENT B0 ;  /* 0x0000000000007941 */ /* 0x000fea0003800200 */
.L_x_1559:
        /* <DEDUP_REMOVED lines=37> */
.L_x_1562:
[----:B------:R-:W-:Y:S05]  /*4970*/  BSYNC.RECONVERGENT B0 ;  /* 0x0000000000007941 */ /* 0x000fea0003800200 */
.L_x_1561:
        /* <DEDUP_REMOVED lines=37> */
.L_x_1564:
[----:B------:R-:W-:Y:S05]  /*4bd0*/  BSYNC.RECONVERGENT B0 ;  /* 0x0000000000007941 */ /* 0x000fea0003800200 */
.L_x_1563:
        /* <DEDUP_REMOVED lines=36> */
.L_x_1566:
[----:B------:R-:W-:Y:S05]  /*4e20*/  BSYNC.RECONVERGENT B0 ;  /* 0x0000000000007941 */ /* 0x000fea0003800200 */
.L_x_1565:
        /* <DEDUP_REMOVED lines=66> */
.L_x_1577:
        /* <DEDUP_REMOVED lines=320> */
.L_x_1569:
[----:B------:R-:W-:Y:S01]  /*6650*/  IMAD.MOV.U32 R87, RZ, RZ, RZ ;  /* 0x000000ffff577224 */ /* 0x000fe200078e00ff */
[----:B------:R-:W-:Y:S06]  /*6660*/  BRA.U !UP2, `(.L_x_1568) ;  /* 0x000000010a147547 */ /* 0x000fec000b800000 */
[----:B------:R-:W-:-:S04]  /*6670*/  UIADD3 UR12, UP0, UPT, UR32, UR9, URZ ;  /* 0x00000009200c7290 */ /* 0x000fc8000ff1e0ff */
[----:B------:R-:W-:Y:S02]  /*6680*/  UIADD3.X UR13, UPT, UPT, UR33, UR11, URZ, UP0, !UPT ;  /* 0x0000000b210d7290 */ /* 0x000fe400087fe4ff */
[----:B------:R-:W-:-:S04]  /*6690*/  MOV R40, UR12 ;  /* 0x0000000c00287c02 */ /* 0x000fc80008000f00 */
[----:B------:R-:W-:-:S05]  /*66a0*/  IMAD.U32 R41, RZ, RZ, UR13 ;  /* 0x0000000dff297e24 */ /* 0x000fca000f8e00ff */
[----:B------:R3:W5:Y:S02]  /*66b0*/  LDG.E R87, desc[UR34][R40.64] ;  /* 0x0000002228577981 */ /* 0x000764000c1e1900 */
.L_x_1568:
        /* <DEDUP_REMOVED lines=98> */
.L_x_1571:
[----:B-1----:R-:W-:Y:S05]  /*6ce0*/  BSYNC.RECONVERGENT B0 ;  /* 0x0000000000007941 */ /* 0x002fea0003800200 */
.L_x_1570:
        /* <DEDUP_REMOVED lines=40> */
.L_x_1575:
        /* <DEDUP_REMOVED lines=33> */
.L_x_1576:
        /* <DEDUP_REMOVED lines=10> */
.L_x_1574:
        /* <DEDUP_REMOVED lines=9> */
.L_x_1573:
[----:B------:R-:W-:Y:S05]  /*72b0*/  BSYNC.RECONVERGENT B0 ;  /* 0x0000000000007941 */ /* 0x000fea0003800200 */
.L_x_1572:
        /* <DEDUP_REMOVED lines=32> */
.L_x_1567:
        /* <DEDUP_REMOVED lines=393> */
.L_x_1579:
        /* <DEDUP_REMOVED lines=11> */
.L_x_7971:


//--------------------- .text._Z25selective_scan_fwd_kernelI32Selective_Scan_fwd_kernel_traitsILi128ELi16ELi1ELb0ELb1ELb1ELb0ELb0EN3c104HalfEffEEv13SSMParamsBase --------------------------
	.section	.text._Z25selective_scan_fwd_kernelI32Selective_Scan_fwd_kernel_traitsILi128ELi16ELi1ELb0ELb1ELb1ELb0ELb0EN3c104HalfEffEEv13SSMParamsBase,"ax",@progbits
	.align	128
        .global         _Z25selective_scan_fwd_kernelI32Selective_Scan_fwd_kernel_traitsILi128ELi16ELi1ELb0ELb1ELb1ELb0ELb0EN3c104HalfEffEEv13SSMParamsBase
        .type           _Z25selective_scan_fwd_kernelI32Selective_Scan_fwd_kernel_traitsILi128ELi16ELi1ELb0ELb1ELb1ELb0ELb0EN3c104HalfEffEEv13SSMParamsBase,@function
        .size           _Z25selective_scan_fwd_kernelI32Selective_Scan_fwd_kernel_traitsILi128ELi16ELi1ELb0ELb1ELb1ELb0ELb0EN3c104HalfEffEEv13SSMParamsBase,(.L_x_7972 - _Z25selective_scan_fwd_kernelI32Selective_Scan_fwd_kernel_traitsILi128ELi16ELi1ELb0ELb1ELb1ELb0ELb0EN3c104HalfEffEEv13SSMParamsBase)
        .other          _Z25selective_scan_fwd_kernelI32Selective_Scan_fwd_kernel_traitsILi128ELi16ELi1ELb0ELb1ELb1ELb0ELb0EN3c104HalfEffEEv13SSMParamsBase,@"STO_CUDA_ENTRY STV_DEFAULT"
_Z25selective_scan_fwd_kernelI32Selective_Scan_fwd_kernel_traitsILi128ELi16ELi1ELb0ELb1ELb1ELb0ELb0EN3c104HalfEffEEv13SSMParamsBase:
.text._Z25selective_scan_fwd_kernelI32Selective_Scan_fwd_kernel_traitsILi128ELi16ELi1ELb0ELb1ELb1ELb0ELb0EN3c104HalfEffEEv13SSMParamsBase:
        /* <DEDUP_REMOVED lines=29> */
[----:B------:R-:W-:Y:S01]  /*01d0*/  IMAD.U32 R2, RZ, RZ, UR4 ;  /* 0x00000004ff027e24 */ /* 0x000fe2000f8e00ff */
[----:B------:R-:W-:-:S05]  /*01e0*/  MOV R3, UR5 ;  /* 0x0000000500037c02 */ /* 0x000fca0008000f00 */
        /* <DEDUP_REMOVED lines=19> */
.L_x_1580:
        /* <DEDUP_REMOVED lines=9> */
[----:B------:R-:W2:Y:S01]  /*03b0*/  LDCU.128 UR12, c[0x0][0x400] ;  /* 0x00008000ff0c77ac */ /* 0x000ea20008000c00 */
[----:B------:R-:W-:Y:S01]  /*03c0*/  UMOV UR6, URZ ;  /* 0x000000ff00067c82 */ /* 0x000fe20008000000 */
[----:B------:R-:W3:Y:S01]  /*03d0*/  LDCU.64 UR20, c[0x0][0x3c0] ;  /* 0x00007800ff1477ac */ /* 0x000ee20008000a00 */
[----:B------:R-:W4:Y:S01]  /*03e0*/  LDCU.64 UR36, c[0x0][0x3e0] ;  /* 0x00007c00ff2477ac */ /* 0x000f220008000a00 */
[----:B------:R-:W4:Y:S01]  /*03f0*/  LDCU.64 UR26, c[0x0][0x3d8] ;  /* 0x00007b00ff1a77ac */ /* 0x000f220008000a00 */
[----:B0-----:R-:W-:Y:S01]  /*0400*/  IMAD.U32 R0, RZ, RZ, UR29 ;  /* 0x0000001dff007e24 */ /* 0x001fe2000f8e00ff */
[----:B------:R-:W0:Y:S04]  /*0410*/  LDCU.64 UR38, c[0x0][0x3f8] ;  /* 0x00007f00ff2677ac */ /* 0x000e280008000a00 */
[----:B------:R-:W-:Y:S01]  /*0420*/  IABS R0, R0 ;  /* 0x0000000000007213 */ /* 0x000fe20000000000 */
[----:B------:R-:W0:Y:S03]  /*0430*/  LDCU.U8 UR32, c[0x0][0x3a9] ;  /* 0x00007520ff2077ac */ /* 0x000e260008000000 */
[----:B------:R-:W-:Y:S01]  /*0440*/  R2UR UR28, R0 ;  /* 0x00000000001c72ca */ /* 0x000fe200000e0000 */
[----:B---3--:R-:W-:Y:S01]  /*0450*/  UIMAD.WIDE.U32 UR22, UR10, UR20, URZ ;  /* 0x000000140a1672a5 */ /* 0x008fe2000f8e00ff */
[----:B------:R-:W3:Y:S01]  /*0460*/  LDCU.64 UR30, c[0x0][0x478] ;  /* 0x00008f00ff1e77ac */ /* 0x000ee20008000a00 */
[----:B-1----:R-:W-:-:S02]  /*0470*/  IABS R3, R3 ;  /* 0x0000000300037213 */ /* 0x002fc40000000000 */
[----:B------:R-:W-:Y:S02]  /*0480*/  UIMAD UR23, UR10, UR21, UR23 ;  /* 0x000000150a1772a4 */ /* 0x000fe4000f8e0217 */
[----:B------:R-:W-:-:S06]  /*0490*/  R2UR UR16, R3 ;  /* 0x00000000031072ca */ /* 0x000fcc00000e0000 */
        /* <DEDUP_REMOVED lines=8> */
[----:B------:R-:W-:-:S03]  /*0520*/  UIMAD.WIDE.U32 UR6, UR7, UR16, URZ ;  /* 0x00000010070672a5 */ /* 0x000fc6000f8e00ff */
[----:B------:R-:W1:Y:S04]  /*0530*/  S2UR UR9, SR_CTAID.Y ;  /* 0x00000000000979c3 */ /* 0x000e680000002600 */
[----:B------:R-:W-:Y:S01]  /*0540*/  UMOV UR11, UR7 ;  /* 0x00000007000b7c82 */ /* 0x000fe20008000000 */
[----:B--2---:R-:W-:Y:S02]  /*0550*/  UIMAD.WIDE.U32 UR6, UR10, UR12, URZ ;  /* 0x0000000c0a0672a5 */ /* 0x004fe4000f8e00ff */
[----:B------:R-:W-:Y:S02]  /*0560*/  UIADD3 UR17, UPT, UPT, -UR11, URZ, URZ ;  /* 0x000000ff0b117290 */ /* 0x000fe4000fffe1ff */
[----:B------:R-:W-:Y:S02]  /*0570*/  UIMAD UR7, UR10, UR13, UR7 ;  /* 0x0000000d0a0772a4 */ /* 0x000fe4000f8e0207 */
[----:B------:R-:W-:-:S04]  /*0580*/  UIMAD UR12, UR28, UR17, UR16 ;  /* 0x000000111c0c72a4 */ /* 0x000fc8000f8e0210 */
[----:B------:R-:W-:-:S03]  /*0590*/  UISETP.GT.U32.AND UP4, UPT, UR28, UR12, UPT ;  /* 0x0000000c1c00728c */ /* 0x000fc6000bf84070 */
[----:B------:R-:W2:Y:S01]  /*05a0*/  LDCU.128 UR16, c[0x0][0x410] ;  /* 0x00008200ff1077ac */ /* 0x000ea20008000c00 */
[----:B-1----:R-:W-:-:S07]  /*05b0*/  UIMAD.WIDE.U32 UR6, UR9, UR14, UR6 ;  /* 0x0000000e090672a5 */ /* 0x002fce000f8e0006 */
[----:B------:R-:W-:Y:S02]  /*05c0*/  @!UP4 UIADD3 UR12, UPT, UPT, UR12, -UR28, URZ ;  /* 0x8000001c0c0cc290 */ /* 0x000fe4000fffe0ff */
[----:B------:R-:W-:Y:S02]  /*05d0*/  UIMAD UR25, UR9, UR15, UR7 ;  /* 0x0000000f091972a4 */ /* 0x000fe4000f8e0207 */
[----:B------:R-:W-:Y:S02]  /*05e0*/  UISETP.GE.U32.AND UP3, UPT, UR12, UR28, UPT ;  /* 0x0000001c0c00728c */ /* 0x000fe4000bf66070 */
[----:B------:R-:W-:Y:S02]  /*05f0*/  ULOP3.LUT UR7, UR9, UR29, URZ, 0x3c, !UPT ;  /* 0x0000001d09077292 */ /* 0x000fe4000f8e3cff */
[----:B------:R-:W-:Y:S02]  /*0600*/  @!UP4 UIADD3 UR11, UPT, UPT, UR11, 0x1, URZ ;  /* 0x000000010b0bc890 */ /* 0x000fe4000fffe0ff */
[----:B------:R-:W-:-:S02]  /*0610*/  UISETP.GE.AND UP4, UPT, UR7, URZ, UPT ;  /* 0x000000ff0700728c */ /* 0x000fc4000bf86270 */
[----:B--2---:R-:W-:Y:S01]  /*0620*/  UIMAD.WIDE.U32 UR20, UR10, UR16, URZ ;  /* 0x000000100a1472a5 */ /* 0x004fe2000f8e00ff */
[----:B------:R-:W1:Y:S02]  /*0630*/  LDCU.128 UR12, c[0x0][0x490] ;  /* 0x00009200ff0c77ac */ /* 0x000e640008000c00 */
[----:B------:R-:W-:Y:S02]  /*0640*/  @UP3 UIADD3 UR11, UPT, UPT, UR11, 0x1, URZ ;  /* 0x000000010b0b3890 */ /* 0x000fe4000fffe0ff */
[----:B------:R-:W-:-:S04]  /*0650*/  UISETP.NE.AND UP3, UPT, UR29, URZ, UPT ;  /* 0x000000ff1d00728c */ /* 0x000fc8000bf65270 */
[----:B------:R-:W-:Y:S02]  /*0660*/  @!UP4 UIADD3 UR11, UPT, UPT, -UR11, URZ, URZ ;  /* 0x000000ff0b0bc290 */ /* 0x000fe4000fffe1ff */
[----:B------:R-:W-:Y:S01]  /*0670*/  UIMAD UR17, UR10, UR17, UR21 ;  /* 0x000000110a1172a4 */ /* 0x000fe2000f8e0215 */
[----:B------:R-:W-:Y:S01]  /*0680*/  UMOV UR16, UR20 ;  /* 0x0000001400107c82 */ /* 0x000fe20008000000 */
[----:B----4-:R-:W-:Y:S02]  /*0690*/  UIMAD.WIDE.U32 UR20, UR10, UR36, URZ ;  /* 0x000000240a1472a5 */ /* 0x010fe4000f8e00ff */
[----:B------:R-:W-:Y:S02]  /*06a0*/  UIMAD.WIDE.U32 UR16, UR9, UR18, UR16 ;  /* 0x00000012091072a5 */ /* 0x000fe4000f8e0010 */
[----:B------:R-:W-:Y:S01]  /*06b0*/  @!UP3 ULOP3.LUT UR11, URZ, UR29, URZ, 0x33, !UPT ;  /* 0x0000001dff0bb292 */ /* 0x000fe2000f8e33ff */
[----:B------:R-:W2:Y:S03]  /*06c0*/  LDCU.64 UR28, c[0x0][0x480] ;  /* 0x00009000ff1c77ac */ /* 0x000ea60008000a00 */
[----:B------:R-:W-:-:S02]  /*06d0*/  USHF.R.S32.HI UR7, URZ, 0x1f, UR11 ;  /* 0x0000001fff077899 */ /* 0x000fc4000801140b */
[----:B------:R-:W-:Y:S02]  /*06e0*/  UIMAD UR33, UR9, UR19, UR17 ;  /* 0x00000013092172a4 */ /* 0x000fe4000f8e0211 */
[----:B------:R-:W-:Y:S02]  /*06f0*/  UIMAD UR17, UR7, UR26, URZ ;  /* 0x0000001a071172a4 */ /* 0x000fe4000f8e02ff */
[----:B------:R-:W-:Y:S02]  /*0700*/  UIMAD UR21, UR10, UR37, UR21 ;  /* 0x000000250a1572a4 */ /* 0x000fe4000f8e0215 */
[----:B0-----:R-:W-:Y:S02]  /*0710*/  UIMAD UR7, UR7, UR38, URZ ;  /* 0x00000026070772a4 */ /* 0x001fe4000f8e02ff */
[----:B------:R-:W-:Y:S02]  /*0720*/  UIMAD.WIDE.U32 UR18, UR11, UR26, UR22 ;  /* 0x0000001a0b1272a5 */ /* 0x000fe4000f8e0016 */
[----:B------:R-:W-:Y:S01]  /*0730*/  UIMAD UR17, UR11, UR27, UR17 ;  /* 0x0000001b0b1172a4 */ /* 0x000fe2000f8e0211 */
[----:B-----5:R-:W-:Y:S01]  /*0740*/  @P1 R2UR UR27, R6 ;  /* 0x00000000061b12ca */ /* 0x020fe200000e0000 */
[----:B-1----:R-:W-:-:S02]  /*0750*/  ULEA UR22, UP3, UR6, UR12, 0x1 ;  /* 0x0000000c06167291 */ /* 0x002fc4000f8608ff */
[----:B------:R-:W-:Y:S02]  /*0760*/  UIMAD.WIDE.U32 UR20, UR11, UR38, UR20 ;  /* 0x000000260b1472a5 */ /* 0x000fe4000f8e0014 */
[----:B------:R-:W-:Y:S02]  /*0770*/  UIMAD UR11, UR11, UR39, UR7 ;  /* 0x000000270b0b72a4 */ /* 0x000fe4000f8e0207 */
[----:B------:R-:W-:Y:S02]  /*0780*/  ULEA.HI.X UR23, UR6, UR13, UR25, 0x1, UP3 ;  /* 0x0000000d06177291 */ /* 0x000fe400098f0c19 */
[----:B--2---:R-:W-:Y:S02]  /*0790*/  ULEA UR28, UP5, UR20, UR28, 0x1 ;  /* 0x0000001c141c7291 */ /* 0x004fe4000f8a08ff */
[----:B------:R-:W-:Y:S02]  /*07a0*/  UIADD3 UR6, UPT, UPT, UR21, UR11, URZ ;  /* 0x0000000b15067290 */ /* 0x000fe4000fffe0ff */
[----:B------:R-:W-:-:S02]  /*07b0*/  ULEA UR26, UP4, UR16, UR14, 0x1 ;  /* 0x0000000e101a7291 */ /* 0x000fc4000f8808ff */
[----:B------:R-:W-:Y:S02]  /*07c0*/  ULEA.HI.X UR29, UR20, UR29, UR6, 0x1, UP5 ;  /* 0x0000001d141d7291 */ /* 0x000fe4000a8f0c06 */
[----:B------:R-:W-:Y:S02]  /*07d0*/  UISETP.NE.AND UP5, UPT, UR32, URZ, UPT ;  /* 0x000000ff2000728c */ /* 0x000fe4000bfa5270 */
[----:B---3--:R-:W-:Y:S02]  /*07e0*/  ULEA UR30, UP3, UR18, UR30, 0x1 ;  /* 0x0000001e121e7291 */ /* 0x008fe4000f8608ff */
[----:B------:R-:W-:Y:S02]  /*07f0*/  UIADD3 UR7, UPT, UPT, UR19, UR17, URZ ;  /* 0x0000001113077290 */ /* 0x000fe4000fffe0ff */
[----:B------:R-:W-:Y:S02]  /*0800*/  ULEA.HI.X UR33, UR16, UR15, UR33, 0x1, UP4 ;  /* 0x0000000f10217291 */ /* 0x000fe4000a0f0c21 */
[----:B------:R-:W-:-:S02]  /*0810*/  ULEA.HI.X UR31, UR18, UR31, UR7, 0x1, UP3 ;  /* 0x0000001f121f7291 */ /* 0x000fc400098f0c07 */
        /* <DEDUP_REMOVED lines=9> */
.L_x_1581:
        /* <DEDUP_REMOVED lines=10> */
.L_x_1582:
        /* <DEDUP_REMOVED lines=44> */
[----:B------:R-:W0:Y:S01]  /*0c10*/  LDCU.64 UR6, c[0x0][0x4f8] ;  /* 0x00009f00ff0677ac */ /* 0x000e220008000a00 */
[----:B------:R-:W-:-:S02]  /*0c20*/  IMAD.U32 R5, RZ, RZ, UR9 ;  /* 0x00000009ff057e24 */ /* 0x000fc4000f8e00ff */
[----:B------:R-:W-:Y:S01]  /*0c30*/  IMAD.U32 R9, RZ, RZ, UR13 ;  /* 0x0000000dff097e24 */ /* 0x000fe2000f8e00ff */
[----:B------:R-:W2:Y:S02]  /*0c40*/  @P0 LDG.E R2, desc[UR34][R2.64] ;  /* 0x0000002202020981 */ /* 0x000ea4000c1e1900 */
[----:B------:R-:W1:Y:S02]  /*0c50*/  LDCU.64 UR12, c[0x0][0x500] ;  /* 0x0000a000ff0c77ac */ /* 0x000e640008000a00 */
[----:B------:R-:W3:Y:S04]  /*0c60*/  @P1 LDG.E R4, desc[UR34][R4.64] ;  /* 0x0000002204041981 */ /* 0x000ee8000c1e1900 */
[----:B------:R-:W4:Y:S04]  /*0c70*/  @!P2 LDG.E R6, desc[UR34][R6.64] ;  /* 0x000000220606a981 */ /* 0x000f28000c1e1900 */
[----:B------:R-:W4:Y:S01]  /*0c80*/  @!P3 LDG.E R8, desc[UR34][R8.64] ;  /* 0x000000220808b981 */ /* 0x000f22000c1e1900 */
[----:B------:R-:W-:Y:S01]  /*0c90*/  UMOV UR4, URZ ;  /* 0x000000ff00047c82 */ /* 0x000fe20008000000 */
[----:B0-----:R-:W-:Y:S01]  /*0ca0*/  UISETP.EQ.U32.AND UP3, UPT, UR6, URZ, UPT ;  /* 0x000000ff0600728c */ /* 0x001fe2000bf62070 */
[----:B------:R-:W-:Y:S01]  /*0cb0*/  UMOV UR5, URZ ;  /* 0x000000ff00057c82 */ /* 0x000fe20008000000 */
[----:B------:R-:W-:Y:S01]  /*0cc0*/  UMOV UR9, URZ ;  /* 0x000000ff00097c82 */ /* 0x000fe20008000000 */
[----:B-----5:R-:W-:-:S02]  /*0cd0*/  USEL UR11, UR11, 0x800, UP5 ;  /* 0x000008000b0b7887 */ /* 0x020fc4000a800000 */
[----:B-1----:R-:W-:-:S04]  /*0ce0*/  UISETP.NE.U32.AND UP0, UPT, UR12, URZ, UPT ;  /* 0x000000ff0c00728c */ /* 0x002fc8000bf05070 */
        /* <DEDUP_REMOVED lines=42> */
.L_x_1583:
[----:B------:R-:W-:Y:S01]  /*0f90*/  MOV R3, UR11 ;  /* 0x0000000b00037c02 */ /* 0x000fe20008000f00 */
[----:B------:R-:W0:Y:S03]  /*0fa0*/  LDCU UR8, c[0x0][0x388] ;  /* 0x00007100ff0877ac */ /* 0x000e260008000800 */
        /* <DEDUP_REMOVED lines=8> */
[----:B------:R-:W-:-:S04]  /*1030*/  IABS R4, R4 ;  /* 0x0000000400047213 */ /* 0x000fc80000000000 */
[----:B------:R-:W-:Y:S01]  /*1040*/  MOV R3, R4 ;  /* 0x0000000400037202 */ /* 0x000fe20000000f00 */
[----:B0-----:R-:W0:Y:S03]  /*1050*/  MUFU.RCP R0, R0 ;  /* 0x0000000000007308 */ /* 0x001e260000001000 */
        /* <DEDUP_REMOVED lines=23> */
.L_x_1584:
[----:B------:R-:W-:-:S06]  /*11d0*/  UISETP.GE.AND UP0, UPT, UR32, 0x1, UPT ;  /* 0x000000012000788c */ /* 0x000fcc000bf06270 */
[----:B------:R-:W-:-:S13]  /*11e0*/  PLOP3.LUT P0, PT, PT, PT, UP0, 0x80, 0x8 ;  /* 0x000000000008781c */ /* 0x000fda0003f0f008 */
[----:B------:R-:W-:Y:S05]  /*11f0*/  @!P0 EXIT ;  /* 0x000000000000894d */ /* 0x000fea0003800000 */
[----:B------:R-:W-:Y:S01]  /*1200*/  UMOV UR10, URZ ;  /* 0x000000ff000a7c82 */ /* 0x000fe20008000000 */
[----:B------:R-:W-:-:S05]  /*1210*/  UMOV UR12, URZ ;  /* 0x000000ff000c7c82 */ /* 0x000fca0008000000 */
.L_x_1628:
        /* <DEDUP_REMOVED lines=8> */
[----:B-1----:R-:W-:Y:S01]  /*12a0*/  IMAD.U32 R2, RZ, RZ, UR6 ;  /* 0x00000006ff027e24 */ /* 0x002fe2000f8e00ff */
[----:B------:R-:W-:Y:S02]  /*12b0*/  MOV R3, UR7 ;  /* 0x0000000700037c02 */ /* 0x000fe40008000f00 */
        /* <DEDUP_REMOVED lines=9> */
[----:B------:R-:W-:Y:S01]  /*1350*/  IMAD.U32 R4, RZ, RZ, UR6 ;  /* 0x00000006ff047e24 */ /* 0x000fe2000f8e00ff */
[----:B---3--:R-:W-:-:S04]  /*1360*/  @P0 R2UR UR6, R6 ;  /* 0x00000000060602ca */ /* 0x008fc800000e0000 */
[----:B------:R-:W-:-:S04]  /*1370*/  @!P0 VIADDMNMX R4, R5, UR7, R4, PT ;  /* 0x0000000705048c46 */ /* 0x000fc8000b800104 */
        /* <DEDUP_REMOVED lines=8> */
[----:B------:R-:W-:Y:S01]  /*1400*/  HFMA2 R7, -RZ, RZ, 0, 1.1920928955078125e-07 ;  /* 0x00000002ff077431 */ /* 0x000fe200000001ff */
[----:B------:R-:W-:Y:S01]  /*1410*/  PRMT R8, RZ, 0x7610, R8 ;  /* 0x00007610ff087816 */ /* 0x000fe20000000008 */
[----:B------:R-:W-:Y:S01]  /*1420*/  BAR.SYNC.DEFER_BLOCKING 0x0 ;  /* 0x0000000000007b1d */ /* 0x000fe20000010000 */
[----:B------:R-:W-:Y:S02]  /*1430*/  PRMT R15, RZ, 0x7610, R15 ;  /* 0x00007610ff0f7816 */ /* 0x000fe4000000000f */
[----:B------:R-:W-:Y:S02]  /*1440*/  PRMT R9, RZ, 0x7610, R9 ;  /* 0x00007610ff097816 */ /* 0x000fe40000000009 */
[----:B------:R-:W-:Y:S02]  /*1450*/  PRMT R16, RZ, 0x7610, R16 ;  /* 0x00007610ff107816 */ /* 0x000fe40000000010 */
[----:B------:R-:W-:-:S02]  /*1460*/  PRMT R10, RZ, 0x7610, R10 ;  /* 0x00007610ff0a7816 */ /* 0x000fc4000000000a */
[----:B------:R-:W-:Y:S02]  /*1470*/  PRMT R14, RZ, 0x7610, R14 ;  /* 0x00007610ff0e7816 */ /* 0x000fe4000000000e */
[----:B------:R-:W-:Y:S02]  /*1480*/  PRMT R13, RZ, 0x7610, R13 ;  /* 0x00007610ff0d7816 */ /* 0x000fe4000000000d */
[----:B------:R-:W-:Y:S02]  /*1490*/  PRMT R11, RZ, 0x7610, R11 ;  /* 0x00007610ff0b7816 */ /* 0x000fe4000000000b */
[----:B------:R-:W-:Y:S02]  /*14a0*/  PRMT R12, RZ, 0x7610, R12 ;  /* 0x00007610ff0c7816 */ /* 0x000fe4000000000c */
[----:B------:R-:W-:Y:S02]  /*14b0*/  PRMT R17, RZ, 0x7610, R17 ;  /* 0x00007610ff117816 */ /* 0x000fe40000000011 */
[----:B------:R-:W-:-:S02]  /*14c0*/  PRMT R18, RZ, 0x7610, R18 ;  /* 0x00007610ff127816 */ /* 0x000fc40000000012 */
[----:B------:R-:W-:Y:S02]  /*14d0*/  PRMT R19, RZ, 0x7610, R19 ;  /* 0x00007610ff137816 */ /* 0x000fe40000000013 */
[----:B------:R-:W-:Y:S02]  /*14e0*/  PRMT R20, RZ, 0x7610, R20 ;  /* 0x00007610ff147816 */ /* 0x000fe40000000014 */
[----:B------:R-:W-:Y:S01]  /*14f0*/  PRMT R21, RZ, 0x7610, R21 ;  /* 0x00007610ff157816 */ /* 0x000fe20000000015 */
        /* <DEDUP_REMOVED lines=22> */
[----:B------:R-:W2:Y:S01]  /*1660*/  @!P6 LDG.E.U16 R9, desc[UR34][R6.64+0x40] ;  /* 0x000040220609e981 */ /* 0x000ea2000c1e1500 */
[----:B------:R-:W-:Y:S02]  /*1670*/  ISETP.GE.AND P2, PT, R103, UR36, PT ;  /* 0x0000002467007c0c */ /* 0x000fe4000bf46270 */
[----:B------:R-:W-:Y:S01]  /*1680*/  ISETP.GE.AND P4, PT, R105, UR36, PT ;  /* 0x0000002469007c0c */ /* 0x000fe2000bf86270 */
[----:B------:R-:W3:Y:S01]  /*1690*/  @!P0 LDG.E.U16 R8, desc[UR34][R6.64] ;  /* 0x0000002206088981 */ /* 0x000ee2000c1e1500 */
[----:B------:R-:W-:-:S02]  /*16a0*/  ISETP.GE.AND P0, PT, R101, UR36, PT ;  /* 0x0000002465007c0c */ /* 0x000fc4000bf06270 */
[----:B------:R-:W-:Y:S01]  /*16b0*/  ISETP.GE.AND P3, PT, R104, UR36, PT ;  /* 0x0000002468007c0c */ /* 0x000fe2000bf66270 */
[----:B------:R-:W4:Y:S01]  /*16c0*/  @!P5 LDG.E.U16 R10, desc[UR34][R6.64+0x80] ;  /* 0x00008022060ad981 */ /* 0x000f22000c1e1500 */
[C---:B------:R-:W-:Y:S02]  /*16d0*/  LOP3.LUT R99, R108.reuse, 0x120, RZ, 0xfc, !PT ;  /* 0x000001206c637812 */ /* 0x040fe400078efcff */
[C---:B------:R-:W-:Y:S01]  /*16e0*/  LOP3.LUT R98, R108.reuse, 0x140, RZ, 0xfc, !PT ;  /* 0x000001406c627812 */ /* 0x040fe200078efcff */
[----:B------:R-:W5:Y:S01]  /*16f0*/  @!P1 LDG.E.U16 R14, desc[UR34][R6.64+0x180] ;  /* 0x00018022060e9981 */ /* 0x000f62000c1e1500 */
[C---:B------:R-:W-:Y:S02]  /*1700*/  LOP3.LUT R97, R108.reuse, 0x160, RZ, 0xfc, !PT ;  /* 0x000001606c617812 */ /* 0x040fe400078efcff */
[C---:B------:R-:W-:Y:S01]  /*1710*/  LOP3.LUT R96, R108.reuse, 0x180, RZ, 0xfc, !PT ;  /* 0x000001806c607812 */ /* 0x040fe200078efcff */
[----:B------:R-:W5:Y:S01]  /*1720*/  @!P2 LDG.E.U16 R13, desc[UR34][R6.64+0x140] ;  /* 0x00014022060da981 */ /* 0x000f62000c1e1500 */
[----:B------:R-:W-:-:S03]  /*1730*/  LOP3.LUT R95, R108, 0x1a0, RZ, 0xfc, !PT ;  /* 0x000001a06c5f7812 */ /* 0x000fc600078efcff */
[----:B------:R-:W5:Y:S01]  /*1740*/  @!P0 LDG.E.U16 R15, desc[UR34][R6.64+0x1c0] ;  /* 0x0001c022060f8981 */ /* 0x000f62000c1e1500 */
[----:B------:R-:W-:Y:S02]  /*1750*/  ISETP.GE.AND P0, PT, R100, UR36, PT ;  /* 0x0000002464007c0c */ /* 0x000fe4000bf06270 */
[----:B------:R-:W-:Y:S01]  /*1760*/  ISETP.GE.AND P6, PT, R99, UR36, PT ;  /* 0x0000002463007c0c */ /* 0x000fe2000bfc6270 */
[----:B------:R-:W5:Y:S01]  /*1770*/  @!P4 LDG.E.U16 R11, desc[UR34][R6.64+0xc0] ;  /* 0x0000c022060bc981 */ /* 0x000f62000c1e1500 */
[----:B------:R-:W-:Y:S02]  /*1780*/  ISETP.GE.AND P1, PT, R97, UR36, PT ;  /* 0x0000002461007c0c */ /* 0x000fe4000bf26270 */
[----:B------:R-:W-:Y:S01]  /*1790*/  ISETP.GE.AND P2, PT, R96, UR36, PT ;  /* 0x0000002460007c0c */ /* 0x000fe2000bf46270 */
[----:B------:R-:W5:Y:S06]  /*17a0*/  @!P3 LDG.E.U16 R12, desc[UR34][R6.64+0x100] ;  /* 0x00010022060cb981 */ /* 0x000f6c000c1e1500 */
[----:B------:R-:W5:Y:S01]  /*17b0*/  @!P0 LDG.E.U16 R16, desc[UR34][R6.64+0x200] ;  /* 0x0002002206108981 */ /* 0x000f62000c1e1500 */
[----:B------:R-:W-:-:S02]  /*17c0*/  ISETP.GE.AND P0, PT, R98, UR36, PT ;  /* 0x0000002462007c0c */ /* 0x000fc4000bf06270 */
[C---:B------:R-:W-:Y:S01]  /*17d0*/  LOP3.LUT R94, R108.reuse, 0x1c0, RZ, 0xfc, !PT ;  /* 0x000001c06c5e7812 */ /* 0x040fe200078efcff */
[----:B------:R-:W5:Y:S01]  /*17e0*/  @!P6 LDG.E.U16 R17, desc[UR34][R6.64+0x240] ;  /* 0x000240220611e981 */ /* 0x000f62000c1e1500 */
[----:B------:R-:W-:Y:S02]  /*17f0*/  LOP3.LUT R93, R108, 0x1e0, RZ, 0xfc, !PT ;  /* 0x000001e06c5d7812 */ /* 0x000fe400078efcff */
[----:B------:R-:W-:Y:S01]  /*1800*/  ISETP.GE.AND P3, PT, R95, UR36, PT ;  /* 0x000000245f007c0c */ /* 0x000fe2000bf66270 */
[----:B------:R-:W5:Y:S01]  /*1810*/  @!P1 LDG.E.U16 R19, desc[UR34][R6.64+0x2c0] ;  /* 0x0002c02206139981 */ /* 0x000f62000c1e1500 */
[----:B------:R-:W-:Y:S02]  /*1820*/  ISETP.GE.AND P4, PT, R94, UR36, PT ;  /* 0x000000245e007c0c */ /* 0x000fe4000bf86270 */
[----:B------:R-:W-:Y:S01]  /*1830*/  ISETP.GE.AND P5, PT, R93, UR36, PT ;  /* 0x000000245d007c0c */ /* 0x000fe2000bfa6270 */
[----:B------:R-:W5:Y:S04]  /*1840*/  @!P2 LDG.E.U16 R20, desc[UR34][R6.64+0x300] ;  /* 0x000300220614a981 */ /* 0x000f68000c1e1500 */
[----:B------:R-:W5:Y:S01]  /*1850*/  @!P0 LDG.E.U16 R18, desc[UR34][R6.64+0x280] ;  /* 0x0002802206128981 */ /* 0x000f62000c1e1500 */
[----:B------:R-:W-:-:S02]  /*1860*/  PRMT R22, RZ, 0x7610, R22 ;  /* 0x00007610ff167816 */ /* 0x000fc40000000016 */
[----:B------:R-:W-:Y:S01]  /*1870*/  PRMT R23, RZ, 0x7610, R23 ;  /* 0x00007610ff177816 */ /* 0x000fe20000000017 */
[----:B------:R-:W5:Y:S04]  /*1880*/  @!P3 LDG.E.U16 R21, desc[UR34][R6.64+0x340] ;  /* 0x000340220615b981 */ /* 0x000f68000c1e1500 */
[----:B------:R-:W5:Y:S04]  /*1890*/  @!P4 LDG.E.U16 R22, desc[UR34][R6.64+0x380] ;  /* 0x000380220616c981 */ /* 0x000f68000c1e1500 */
[----:B------:R0:W5:Y:S01]  /*18a0*/  @!P5 LDG.E.U16 R23, desc[UR34][R6.64+0x3c0] ;  /* 0x0003c0220617d981 */ /* 0x000162000c1e1500 */
        /* <DEDUP_REMOVED lines=46> */
[----:B------:R-:W-:Y:S02]  /*1b90*/  PRMT R24, RZ, 0x7610, R24 ;  /* 0x00007610ff187816 */ /* 0x000fe40000000018 */
[----:B------:R-:W-:Y:S02]  /*1ba0*/  PRMT R26, RZ, 0x7610, R26 ;  /* 0x00007610ff1a7816 */ /* 0x000fe4000000001a */
[----:B------:R-:W-:Y:S02]  /*1bb0*/  P2R R31, PR, RZ, 0x1 ;  /* 0x00000001ff1f7803 */ /* 0x000fe40000000000 */
[----:B------:R-:W-:Y:S02]  /*1bc0*/  ISETP.GE.AND P0, PT, R107, UR36, PT ;  /* 0x000000246b007c0c */ /* 0x000fe4000bf06270 */
[----:B------:R-:W-:-:S02]  /*1bd0*/  PRMT R25, RZ, 0x7610, R25 ;  /* 0x00007610ff197816 */ /* 0x000fc40000000019 */
[----:B------:R-:W-:Y:S01]  /*1be0*/  PRMT R27, RZ, 0x7610, R27 ;  /* 0x00007610ff1b7816 */ /* 0x000fe2000000001b */
[----:B---3--:R1:W-:Y:S04]  /*1bf0*/  STS.U16 [R91], R8 ;  /* 0x000000085b007388 */ /* 0x0083e80000000400 */
[----:B--2---:R-:W-:Y:S04]  /*1c00*/  STS.U16 [R90+0x40], R9 ;  /* 0x000040095a007388 */ /* 0x004fe80000000400 */
[----:B----4-:R2:W-:Y:S01]  /*1c10*/  STS.U16 [R89+0x80], R10 ;  /* 0x0000800a59007388 */ /* 0x0105e20000000400 */
[----:B-1----:R-:W-:-:S04]  /*1c20*/  IADD3 R8, PT, PT, R5, 0x160, RZ ;  /* 0x0000016005087810 */ /* 0x002fc80007ffe0ff */
[-C--:B------:R-:W-:Y:S01]  /*1c30*/  LEA.HI.SX32 R8, R8, R5.reuse, 0x1b ;  /* 0x0000000508087211 */ /* 0x080fe200078fdaff */
[----:B--2---:R-:W-:Y:S01]  /*1c40*/  VIADD R10, R5, 0x180 ;  /* 0x00000180050a7836 */ /* 0x004fe20000000000 */
[----:B-----5:R-:W-:Y:S04]  /*1c50*/  STS.U16 [R88+0xc0], R11 ;  /* 0x0000c00b58007388 */ /* 0x020fe80000000400 */
[----:B------:R-:W-:Y:S01]  /*1c60*/  LEA.HI.SX32 R10, R10, R5, 0x1b ;  /* 0x000000050a0a7211 */ /* 0x000fe200078fdaff */
[----:B------:R1:W-:Y:S01]  /*1c70*/  STS.U16 [R81+0x100], R12 ;  /* 0x0001000c51007388 */ /* 0x0003e20000000400 */
[----:B------:R-:W-:-:S03]  /*1c80*/  LEA R74, R8, UR49, 0x1 ;  /* 0x00000031084a7c11 */ /* 0x000fc6000f8e08ff */
[----:B------:R-:W-:Y:S01]  /*1c90*/  STS.U16 [R80+0x140], R13 ;  /* 0x0001400d50007388 */ /* 0x000fe20000000400 */
[----:B------:R-:W-:Y:S01]  /*1ca0*/  LEA R73, R10, UR49, 0x1 ;  /* 0x000000310a497c11 */ /* 0x000fe2000f8e08ff */
[----:B-1----:R-:W-:Y:S02]  /*1cb0*/  VIADD R12, R5, 0x1a0 ;  /* 0x000001a0050c7836 */ /* 0x002fe40000000000 */
[----:B------:R-:W-:Y:S04]  /*1cc0*/  STS.U16 [R79+0x180], R14 ;  /* 0x0001800e4f007388 */ /* 0x000fe80000000400 */
[----:B------:R-:W-:Y:S01]  /*1cd0*/  STS.U16 [R78+0x1c0], R15 ;  /* 0x0001c00f4e007388 */ /* 0x000fe20000000400 */
[----:B------:R-:W-:Y:S01]  /*1ce0*/  LEA.HI.SX32 R12, R12, R5, 0x1b ;  /* 0x000000050c0c7211 */ /* 0x000fe200078fdaff */
[----:B------:R-:W-:-:S02]  /*1cf0*/  IMAD R5, R92, 0xf, R5 ;  /* 0x0000000f5c057824 */ /* 0x000fc400078e0205 */
[----:B------:R1:W-:Y:S01]  /*1d00*/  STS.U16 [R77+0x200], R16 ;  /* 0x000200104d007388 */ /* 0x0003e20000000400 */
[----:B------:R-:W-:-:S03]  /*1d10*/  LEA R72, R12, UR49, 0x1 ;  /* 0x000000310c487c11 */ /* 0x000fc6000f8e08ff */
[----:B------:R-:W-:Y:S01]  /*1d20*/  STS.U16 [R76+0x240], R17 ;  /* 0x000240114c007388 */ /* 0x000fe20000000400 */
[----:B------:R-:W-:-:S03]  /*1d30*/  VIADD R6, R5, 0x1 ;  /* 0x0000000105067836 */ /* 0x000fc60000000000 */
[----:B------:R2:W-:Y:S01]  /*1d40*/  STS.U16 [R75+0x280], R18 ;  /* 0x000280124b007388 */ /* 0x0005e20000000400 */
[----:B------:R-:W-:-:S03]  /*1d50*/  VIADD R10, R5, 0x3 ;  /* 0x00000003050a7836 */ /* 0x000fc60000000000 */
[----:B------:R-:W-:Y:S01]  /*1d60*/  STS.U16 [R74+0x2c0], R19 ;  /* 0x0002c0134a007388 */ /* 0x000fe20000000400 */
[C---:B------:R-:W-:Y:S01]  /*1d70*/  VIADD R12, R5.reuse, 0x4 ;  /* 0x00000004050c7836 */ /* 0x040fe20000000000 */
[C---:B------:R-:W-:Y:S01]  /*1d80*/  IADD3 R8, PT, PT, R5.reuse, 0x2, RZ ;  /* 0x0000000205087810 */ /* 0x040fe20007ffe0ff */
[C---:B-1----:R-:W-:Y:S01]  /*1d90*/  VIADD R16, R5.reuse, 0x6 ;  /* 0x0000000605107836 */ /* 0x042fe20000000000 */
[----:B------:R1:W-:Y:S01]  /*1da0*/  STS.U16 [R73+0x300], R20 ;  /* 0x0003001449007388 */ /* 0x0003e20000000400 */
        /* <DEDUP_REMOVED lines=26> */
[----:B------:R1:W-:Y:S01]  /*1f50*/  STS.U16 [R72+0x340], R21 ;  /* 0x0003401548007388 */ /* 0x0003e20000000400 */
        /* <DEDUP_REMOVED lines=16> */
[----:B------:R-:W-:Y:S04]  /*2060*/  STS.U16 [R71+0x380], R22 ;  /* 0x0003801647007388 */ /* 0x000fe80000000400 */
[----:B------:R2:W-:Y:S01]  /*2070*/  STS.U16 [R70+0x3c0], R23 ;  /* 0x0003c01746007388 */ /* 0x0005e20000000400 */
[----:B------:R-:W-:-:S03]  /*2080*/  NOP ;  /* 0x0000000000007918 */ /* 0x000fc60000000000 */
[----:B------:R-:W-:Y:S04]  /*2090*/  LDS.U16 R20, [R69] ;  /* 0x0000000045147984 */ /* 0x000fe80000000400 */
[----:B------:R-:W-:Y:S04]  /*20a0*/  LDS.U16 R19, [R68+0x2] ;  /* 0x0000020044137984 */ /* 0x000fe80000000400 */
        /* <DEDUP_REMOVED lines=13> */
[----:B------:R-:W-:Y:S01]  /*2180*/  LDS.U16 R5, [R54+0x1e] ;  /* 0x00001e0036057984 */ /* 0x000fe20000000400 */
[----:B------:R-:W-:Y:S01]  /*2190*/  BAR.SYNC.DEFER_BLOCKING 0x0 ;  /* 0x0000000000007b1d */ /* 0x000fe20000010000 */
[----:B-1----:R-:W-:-:S05]  /*21a0*/  PRMT R21, RZ, 0x7610, R21 ;  /* 0x00007610ff157816 */ /* 0x002fca0000000015 */
[----:B------:R-:W3:Y:S01]  /*21b0*/  @!P6 LDG.E.U16 R24, desc[UR34][R2.64+0x80] ;  /* 0x000080220218e981 */ /* 0x000ee2000c1e1500 */
[----:B------:R-:W-:Y:S02]  /*21c0*/  ISETP.GE.AND P6, PT, R104, UR36, PT ;  /* 0x0000002468007c0c */ /* 0x000fe4000bfc6270 */
[----:B------:R-:W-:Y:S01]  /*21d0*/  PRMT R28, RZ, 0x7610, R28 ;  /* 0x00007610ff1c7816 */ /* 0x000fe2000000001c */
[----:B------:R-:W4:Y:S10]  /*21e0*/  @!P0 LDG.E.U16 R21, desc[UR34][R2.64+0x40] ;  /* 0x0000402202158981 */ /* 0x000f34000c1e1500 */
[----:B------:R-:W5:Y:S01]  /*21f0*/  @!P6 LDG.E.U16 R26, desc[UR34][R2.64+0x100] ;  /* 0x00010022021ae981 */ /* 0x000f62000c1e1500 */
[----:B------:R-:W-:-:S02]  /*2200*/  ISETP.GE.AND P6, PT, R102, UR36, PT ;  /* 0x0000002466007c0c */ /* 0x000fc4000bfc6270 */
[----:B------:R-:W-:Y:S02]  /*2210*/  ISETP.GE.AND P0, PT, R105, UR36, PT ;  /* 0x0000002469007c0c */ /* 0x000fe4000bf06270 */
[----:B--2---:R-:W-:-:S09]  /*2220*/  PRMT R23, RZ, 0x7610, R23 ;  /* 0x00007610ff177816 */ /* 0x004fd20000000017 */
[----:B------:R-:W2:Y:S01]  /*2230*/  @!P6 LDG.E.U16 R28, desc[UR34][R2.64+0x180] ;  /* 0x00018022021ce981 */ /* 0x000ea2000c1e1500 */
[----:B------:R-:W-:Y:S02]  /*2240*/  ISETP.GE.AND P6, PT, R100, UR36, PT ;  /* 0x0000002464007c0c */ /* 0x000fe4000bfc6270 */
[----:B------:R-:W-:Y:S01]  /*2250*/  PRMT R30, RZ, 0x7610, R30 ;  /* 0x00007610ff1e7816 */ /* 0x000fe2000000001e */
[----:B------:R-:W5:Y:S01]  /*2260*/  @!P0 LDG.E.U16 R23, desc[UR34][R2.64+0xc0] ;  /* 0x0000c02202178981 */ /* 0x000f62000c1e1500 */
[----:B------:R-:W-:-:S09]  /*2270*/  ISETP.GE.AND P0, PT, R103, UR36, PT ;  /* 0x0000002467007c0c */ /* 0x000fd2000bf06270 */
[----:B------:R-:W2:Y:S01]  /*2280*/  @!P6 LDG.E.U16 R30, desc[UR34][R2.64+0x200] ;  /* 0x00020022021ee981 */ /* 0x000ea2000c1e1500 */
[----:B------:R-:W-:Y:S02]  /*2290*/  ISETP.NE.AND P6, PT, R29, RZ, PT ;  /* 0x000000ff1d00720c */ /* 0x000fe40003fc5270 */
[----:B------:R-:W-:Y:S01]  /*22a0*/  PRMT R29, RZ, 0x7610, R29 ;  /* 0x00007610ff1d7816 */ /* 0x000fe2000000001d */
[----:B------:R-:W2:Y:S01]  /*22b0*/  @!P0 LDG.E.U16 R25, desc[UR34][R2.64+0x140] ;  /* 0x0001402202198981 */ /* 0x000ea2000c1e1500 */
[----:B------:R-:W-:-:S09]  /*22c0*/  ISETP.GE.AND P0, PT, R101, UR36, PT ;  /* 0x0000002465007c0c */ /* 0x000fd2000bf06270 */
[----:B------:R-:W2:Y:S01]  /*22d0*/  @!P6 LDG.E.U16 R29, desc[UR34][R2.64+0x240] ;  /* 0x00024022021de981 */ /* 0x000ea2000c1e1500 */
[----:B------:R-:W-:Y:S02]  /*22e0*/  LOP3.LUT P6, RZ, R0, 0x200, RZ, 0xc0, !PT ;  /* 0x0000020000ff7812 */ /* 0x000fe400078cc0ff */
[----:B------:R-:W-:Y:S01]  /*22f0*/  PRMT R22, RZ, 0x7610, R22 ;  /* 0x00007610ff167816 */ /* 0x000fe20000000016 */
[----:B------:R-:W2:Y:S01]  /*2300*/  @!P0 LDG.E.U16 R27, desc[UR34][R2.64+0x1c0] ;  /* 0x0001c022021b8981 */ /* 0x000ea2000c1e1500 */
[----:B------:R-:W-:Y:S02]  /*2310*/  ISETP.NE.AND P0, PT, R31, RZ, PT ;  /* 0x000000ff1f00720c */ /* 0x000fe40003f05270 */
[----:B------:R-:W-:Y:S02]  /*2320*/  PRMT R32, RZ, 0x7610, R32 ;  /* 0x00007610ff207816 */ /* 0x000fe40000000020 */
[----:B------:R-:W-:-:S05]  /*2330*/  PRMT R31, RZ, 0x7610, R31 ;  /* 0x00007610ff1f7816 */ /* 0x000fca000000001f */
[----:B------:R-:W3:Y:S01]  /*2340*/  @!P6 LDG.E.U16 R22, desc[UR34][R2.64] ;  /* 0x000000220216e981 */ /* 0x000ee2000c1e1500 */
[----:B------:R-:W-:Y:S02]  /*2350*/  PRMT R34, RZ, 0x7610, R34 ;  /* 0x00007610ff227816 */ /* 0x000fe40000000022 */
[----:B------:R-:W-:Y:S01]  /*2360*/  PRMT R33, RZ, 0x7610, R33 ;  /* 0x00007610ff217816 */ /* 0x000fe20000000021 */
[----:B------:R-:W2:Y:S01]  /*2370*/  @!P0 LDG.E.U16 R32, desc[UR34][R2.64+0x280] ;  /* 0x0002802202208981 */ /* 0x000ea2000c1e1500 */
[----:B------:R-:W-:Y:S02]  /*2380*/  PRMT R36, RZ, 0x7610, R36 ;  /* 0x00007610ff247816 */ /* 0x000fe40000000024 */
[----:B------:R-:W-:Y:S01]  /*2390*/  PRMT R35, RZ, 0x7610, R35 ;  /* 0x00007610ff237816 */ /* 0x000fe20000000023 */
[----:B------:R-:W2:Y:S04]  /*23a0*/  @!P1 LDG.E.U16 R31, desc[UR34][R2.64+0x2c0] ;  /* 0x0002c022021f9981 */ /* 0x000ea8000c1e1500 */
[----:B------:R-:W2:Y:S04]  /*23b0*/  @!P2 LDG.E.U16 R34, desc[UR34][R2.64+0x300] ;  /* 0x000300220222a981 */ /* 0x000ea8000c1e1500 */
[----:B------:R-:W2:Y:S04]  /*23c0*/  @!P3 LDG.E.U16 R33, desc[UR34][R2.64+0x340] ;  /* 0x000340220221b981 */ /* 0x000ea8000c1e1500 */
[----:B------:R-:W2:Y:S04]  /*23d0*/  @!P4 LDG.E.U16 R36, desc[UR34][R2.64+0x380] ;  /* 0x000380220224c981 */ /* 0x000ea8000c1e1500 */
[----:B------:R-:W2:Y:S01]  /*23e0*/  @!P5 LDG.E.U16 R35, desc[UR34][R2.64+0x3c0] ;  /* 0x0003c0220223d981 */ /* 0x000ea2000c1e1500 */
[----:B------:R-:W-:Y:S03]  /*23f0*/  BSSY.RECONVERGENT B0, `(.L_x_1585) ;  /* 0x0000053000007945 */ /* 0x000fe60003800200 */
[----:B---3--:R-:W-:Y:S04]  /*2400*/  STS.U16 [R91], R22 ;  /* 0x000000165b007388 */ /* 0x008fe80000000400 */
[----:B----4-:R-:W-:Y:S04]  /*2410*/  STS.U16 [R90+0x40], R21 ;  /* 0x000040155a007388 */ /* 0x010fe80000000400 */
[----:B------:R-:W-:Y:S04]  /*2420*/  STS.U16 [R89+0x80], R24 ;  /* 0x0000801859007388 */ /* 0x000fe80000000400 */
[----:B-----5:R-:W-:Y:S04]  /*2430*/  STS.U16 [R88+0xc0], R23 ;  /* 0x0000c01758007388 */ /* 0x020fe80000000400 */
[----:B------:R-:W-:Y:S04]  /*2440*/  STS.U16 [R81+0x100], R26 ;  /* 0x0001001a51007388 */ /* 0x000fe80000000400 */
[----:B--2---:R-:W-:Y:S04]  /*2450*/  STS.U16 [R80+0x140], R25 ;  /* 0x0001401950007388 */ /* 0x004fe80000000400 */
[----:B------:R-:W-:Y:S04]  /*2460*/  STS.U16 [R79+0x180], R28 ;  /* 0x0001801c4f007388 */ /* 0x000fe80000000400 */
        /* <DEDUP_REMOVED lines=8> */
[----:B------:R-:W-:Y:S01]  /*24f0*/  STS.U16 [R70+0x3c0], R35 ;  /* 0x0003c02346007388 */ /* 0x000fe20000000400 */
[----:B------:R-:W-:-:S03]  /*2500*/  NOP ;  /* 0x0000000000007918 */ /* 0x000fc60000000000 */
[----:B------:R-:W1:Y:S04]  /*2510*/  LDS.U16 R28, [R69] ;  /* 0x00000000451c7984 */ /* 0x000e680000000400 */
[----:B------:R-:W2:Y:S04]  /*2520*/  LDS.U16 R27, [R68+0x2] ;  /* 0x00000200441b7984 */ /* 0x000ea80000000400 */
[----:B------:R-:W3:Y:S04]  /*2530*/  LDS.U16 R30, [R67+0x4] ;  /* 0x00000400431e7984 */ /* 0x000ee80000000400 */
[----:B------:R-:W4:Y:S04]  /*2540*/  LDS.U16 R29, [R66+0x6] ;  /* 0x00000600421d7984 */ /* 0x000f280000000400 */
[----:B------:R-:W5:Y:S04]  /*2550*/  LDS.U16 R32, [R65+0x8] ;  /* 0x0000080041207984 */ /* 0x000f680000000400 */
[----:B------:R-:W5:Y:S04]  /*2560*/  LDS.U16 R31, [R64+0xa] ;  /* 0x00000a00401f7984 */ /* 0x000f680000000400 */
[----:B------:R0:W0:Y:S04]  /*2570*/  LDS.U16 R34, [R63+0xc] ;  /* 0x00000c003f227984 */ /* 0x0000280000000400 */
[----:B------:R0:W0:Y:S04]  /*2580*/  LDS.U16 R33, [R62+0xe] ;  /* 0x00000e003e217984 */ /* 0x0000280000000400 */
[----:B------:R0:W0:Y:S04]  /*2590*/  LDS.U16 R26, [R61+0x10] ;  /* 0x000010003d1a7984 */ /* 0x0000280000000400 */
[----:B------:R0:W2:Y:S04]  /*25a0*/  LDS.U16 R25, [R60+0x12] ;  /* 0x000012003c197984 */ /* 0x0000a80000000400 */
[----:B------:R0:W4:Y:S04]  /*25b0*/  LDS.U16 R24, [R59+0x14] ;  /* 0x000014003b187984 */ /* 0x0001280000000400 */
[----:B------:R0:W5:Y:S04]  /*25c0*/  LDS.U16 R23, [R58+0x16] ;  /* 0x000016003a177984 */ /* 0x0001680000000400 */
[----:B------:R0:W5:Y:S04]  /*25d0*/  LDS.U16 R22, [R57+0x18] ;  /* 0x0000180039167984 */ /* 0x0001680000000400 */
[----:B------:R0:W5:Y:S04]  /*25e0*/  LDS.U16 R21, [R56+0x1a] ;  /* 0x00001a0038157984 */ /* 0x0001680000000400 */
[----:B------:R0:W5:Y:S04]  /*25f0*/  LDS.U16 R3, [R55+0x1c] ;  /* 0x00001c0037037984 */ /* 0x0001680000000400 */
[----:B------:R0:W5:Y:S01]  /*2600*/  LDS.U16 R2, [R54+0x1e] ;  /* 0x00001e0036027984 */ /* 0x0001620000000400 */
[----:B-1----:R-:W-:-:S05]  /*2610*/  HADD2.F32 R28, -RZ, R28.H0_H0 ;  /* 0x2000001cff1c7230 */ /* 0x002fca0000004100 */
[----:B------:R-:W-:-:S05]  /*2620*/  FADD.FTZ R53, R28, UR5 ;  /* 0x000000051c357e21 */ /* 0x000fca0008010000 */
[----:B------:R-:W-:-:S04]  /*2630*/  FSETP.GTU.FTZ.AND P0, PT, R53, 20, PT ;  /* 0x41a000003500780b */ /* 0x000fc80003f1c000 */
[----:B0-----:R-:W-:Y:S01]  /*2640*/  ISETP.EQ.OR P0, PT, RZ, UR6, P0 ;  /* 0x00000006ff007c0c */ /* 0x001fe20008702670 */
[----:B--2---:R-:W-:Y:S02]  /*2650*/  HADD2.F32 R27, -RZ, R27.H0_H0 ;  /* 0x2000001bff1b7230 */ /* 0x004fe40000004100 */
[----:B---3--:R-:W-:Y:S02]  /*2660*/  HADD2.F32 R30, -RZ, R30.H0_H0 ;  /* 0x2000001eff1e7230 */ /* 0x008fe40000004100 */
[----:B----4-:R-:W-:Y:S02]  /*2670*/  HADD2.F32 R29, -RZ, R29.H0_H0 ;  /* 0x2000001dff1d7230 */ /* 0x010fe40000004100 */
[----:B-----5:R-:W-:Y:S02]  /*2680*/  HADD2.F32 R32, -RZ, R32.H0_H0 ;  /* 0x20000020ff207230 */ /* 0x020fe40000004100 */
[----:B------:R-:W-:Y:S01]  /*2690*/  FADD.FTZ R52, R27, UR5 ;  /* 0x000000051b347e21 */ /* 0x000fe20008010000 */
[----:B------:R-:W-:Y:S01]  /*26a0*/  FADD.FTZ R51, R30, UR5 ;  /* 0x000000051e337e21 */ /* 0x000fe20008010000 */
[----:B------:R-:W-:Y:S01]  /*26b0*/  FADD.FTZ R50, R29, UR5 ;  /* 0x000000051d327e21 */ /* 0x000fe20008010000 */
[----:B------:R-:W-:-:S02]  /*26c0*/  HADD2.F32 R31, -RZ, R31.H0_H0 ;  /* 0x2000001fff1f7230 */ /* 0x000fc40000004100 */
[----:B------:R-:W-:Y:S01]  /*26d0*/  FADD.FTZ R49, R32, UR5 ;  /* 0x0000000520317e21 */ /* 0x000fe20008010000 */
[----:B------:R-:W-:Y:S02]  /*26e0*/  FSETP.GTU.FTZ.AND P1, PT, R52, 20, PT ;  /* 0x41a000003400780b */ /* 0x000fe40003f3c000 */
[----:B------:R-:W-:Y:S01]  /*26f0*/  FSETP.GTU.FTZ.AND P3, PT, R51, 20, PT ;  /* 0x41a000003300780b */ /* 0x000fe20003f7c000 */
[----:B------:R-:W-:Y:S01]  /*2700*/  FADD.FTZ R48, R31, UR5 ;  /* 0x000000051f307e21 */ /* 0x000fe20008010000 */
[----:B------:R-:W-:Y:S02]  /*2710*/  FSETP.GTU.FTZ.AND P2, PT, R50, 20, PT ;  /* 0x41a000003200780b */ /* 0x000fe40003f5c000 */
[----:B------:R-:W-:Y:S01]  /*2720*/  FSETP.GTU.FTZ.AND P4, PT, R49, 20, PT ;  /* 0x41a000003100780b */ /* 0x000fe20003f9c000 */
[----:B------:R-:W-:-:S12]  /*2730*/  @P0 BRA `(.L_x_1586) ;  /* 0x0000000000780947 */ /* 0x000fd80003800000 */
        /* <DEDUP_REMOVED lines=30> */
.L_x_1586:
[----:B------:R-:W-:Y:S05]  /*2920*/  BSYNC.RECONVERGENT B0 ;  /* 0x0000000000007941 */ /* 0x000fea0003800200 */
.L_x_1585:
[----:B------:R-:W-:Y:S01]  /*2930*/  ISETP.EQ.OR P1, PT, RZ, UR6, P1 ;  /* 0x00000006ff007c0c */ /* 0x000fe20008f22670 */
[----:B------:R-:W-:Y:S01]  /*2940*/  HADD2.F32 R34, -RZ, R34.H0_H0 ;  /* 0x20000022ff227230 */ /* 0x000fe20000004100 */
[----:B------:R-:W-:Y:S01]  /*2950*/  BSSY.RECONVERGENT B0, `(.L_x_1587) ;  /* 0x0000023000007945 */ /* 0x000fe20003800200 */
[----:B------:R-:W-:Y:S02]  /*2960*/  FSETP.GTU.FTZ.AND P0, PT, R48, 20, PT ;  /* 0x41a000003000780b */ /* 0x000fe40003f1c000 */
[----:B------:R-:W-:Y:S01]  /*2970*/  ISETP.EQ.OR P3, PT, RZ, UR6, P3 ;  /* 0x00000006ff007c0c */ /* 0x000fe20009f62670 */
[----:B------:R-:W-:-:S07]  /*2980*/  FADD.FTZ R47, R34, UR5 ;  /* 0x00000005222f7e21 */ /* 0x000fce0008010000 */
        /* <DEDUP_REMOVED lines=31> */
.L_x_1588:
[----:B------:R-:W-:Y:S05]  /*2b80*/  BSYNC.RECONVERGENT B0 ;  /* 0x0000000000007941 */ /* 0x000fea0003800200 */
.L_x_1587:
[----:B------:R-:W-:Y:S01]  /*2b90*/  HADD2.F32 R33, -RZ, R33.H0_H0 ;  /* 0x20000021ff217230 */ /* 0x000fe20000004100 */
[----:B------:R-:W-:Y:S01]  /*2ba0*/  BSSY.RECONVERGENT B0, `(.L_x_1589) ;  /* 0x0000022000007945 */ /* 0x000fe20003800200 */
[----:B------:R-:W-:-:S03]  /*2bb0*/  FSETP.GTU.FTZ.AND P1, PT, R47, 20, PT ;  /* 0x41a000002f00780b */ /* 0x000fc60003f3c000 */
[----:B------:R-:W-:Y:S01]  /*2bc0*/  FADD.FTZ R46, R33, UR5 ;  /* 0x00000005212e7e21 */ /* 0x000fe20008010000 */
[----:B------:R-:W-:Y:S09]  /*2bd0*/  @P3 BRA `(.L_x_1590) ;  /* 0x0000000000783947 */ /* 0x000ff20003800000 */
        /* <DEDUP_REMOVED lines=30> */
.L_x_1590:
[----:B------:R-:W-:Y:S05]  /*2dc0*/  BSYNC.RECONVERGENT B0 ;  /* 0x0000000000007941 */ /* 0x000fea0003800200 */
.L_x_1589:
        /* <DEDUP_REMOVED lines=37> */
.L_x_1592:
[----:B------:R-:W-:Y:S05]  /*3020*/  BSYNC.RECONVERGENT B0 ;  /* 0x0000000000007941 */ /* 0x000fea0003800200 */
.L_x_1591:
[----:B------:R-:W-:Y:S01]  /*3030*/  HADD2.F32 R25, -RZ, R25.H0_H0 ;  /* 0x20000019ff197230 */ /* 0x000fe20000004100 */
[----:B------:R-:W-:Y:S01]  /*3040*/  BSSY.RECONVERGENT B0, `(.L_x_1593) ;  /* 0x0000022000007945 */ /* 0x000fe20003800200 */
[----:B------:R-:W-:-:S03]  /*3050*/  FSETP.GTU.FTZ.AND P4, PT, R45, 20, PT ;  /* 0x41a000002d00780b */ /* 0x000fc60003f9c000 */
[----:B------:R-:W-:Y:S01]  /*3060*/  FADD.FTZ R44, R25, UR5 ;  /* 0x00000005192c7e21 */ /* 0x000fe20008010000 */
[----:B------:R-:W-:Y:S09]  /*3070*/  @P2 BRA `(.L_x_1594) ;  /* 0x0000000000782947 */ /* 0x000ff20003800000 */
        /* <DEDUP_REMOVED lines=30> */
.L_x_1594:
[----:B------:R-:W-:Y:S05]  /*3260*/  BSYNC.RECONVERGENT B0 ;  /* 0x0000000000007941 */ /* 0x000fea0003800200 */
.L_x_1593:
        /* <DEDUP_REMOVED lines=37> */
.L_x_1596:
[----:B------:R-:W-:Y:S05]  /*34c0*/  BSYNC.RECONVERGENT B0 ;  /* 0x0000000000007941 */ /* 0x000fea0003800200 */
.L_x_1595:
[----:B------:R-:W-:Y:S01]  /*34d0*/  HADD2.F32 R23, -RZ, R23.H0_H0 ;  /* 0x20000017ff177230 */ /* 0x000fe20000004100 */
[----:B------:R-:W-:Y:S01]  /*34e0*/  BSSY.RECONVERGENT B0, `(.L_x_1597) ;  /* 0x0000022000007945 */ /* 0x000fe20003800200 */
[----:B------:R-:W-:-:S03]  /*34f0*/  FSETP.GTU.FTZ.AND P1, PT, R39, 20, PT ;  /* 0x41a000002700780b */ /* 0x000fc60003f3c000 */
[----:B------:R-:W-:Y:S01]  /*3500*/  FADD.FTZ R38, R23, UR5 ;  /* 0x0000000517267e21 */ /* 0x000fe20008010000 */
[----:B------:R-:W-:Y:S09]  /*3510*/  @P0 BRA `(.L_x_1598) ;  /* 0x0000000000780947 */ /* 0x000ff20003800000 */
        /* <DEDUP_REMOVED lines=30> */
.L_x_1598:
[----:B------:R-:W-:Y:S05]  /*3700*/  BSYNC.RECONVERGENT B0 ;  /* 0x0000000000007941 */ /* 0x000fea0003800200 */
.L_x_1597:
[----:B------:R-:W-:Y:S01]  /*3710*/  ISETP.EQ.OR P5, PT, RZ, UR6, P3 ;  /* 0x00000006ff007c0c */ /* 0x000fe20009fa2670 */
[----:B------:R-:W-:Y:S01]  /*3720*/  HADD2.F32 R22, -RZ, R22.H0_H0 ;  /* 0x20000016ff167230 */ /* 0x000fe20000004100 */
[----:B------:R-:W-:Y:S01]  /*3730*/  BSSY.RECONVERGENT B0, `(.L_x_1599) ;  /* 0x0000025000007945 */ /* 0x000fe20003800200 */
[----:B------:R-:W-:Y:S01]  /*3740*/  FSETP.GTU.FTZ.AND P0, PT, R38, 20, PT ;  /* 0x41a000002600780b */ /* 0x000fe20003f1c000 */
[----:B------:R-:W-:Y:S01]  /*3750*/  HADD2.F32 R40, -RZ, R20.H0_H0 ;  /* 0x20000014ff287230 */ /* 0x000fe20000004100 */
[----:B------:R-:W-:Y:S01]  /*3760*/  ISETP.EQ.OR P3, PT, RZ, UR6, P4 ;  /* 0x00000006ff007c0c */ /* 0x000fe2000a762670 */
[----:B------:R-:W-:Y:S02]  /*3770*/  HADD2.F32 R41, -RZ, R19.H0_H0 ;  /* 0x20000013ff297230 */ /* 0x000fe40000004100 */
[----:B------:R-:W-:-:S05]  /*3780*/  FADD.FTZ R37, R22, UR5 ;  /* 0x0000000516257e21 */ /* 0x000fca0008010000 */
        /* <DEDUP_REMOVED lines=31> */
.L_x_1600:
[----:B------:R-:W-:Y:S05]  /*3980*/  BSYNC.RECONVERGENT B0 ;  /* 0x0000000000007941 */ /* 0x000fea0003800200 */
.L_x_1599:
[----:B------:R-:W-:Y:S01]  /*3990*/  HADD2.F32 R21, -RZ, R21.H0_H0 ;  /* 0x20000015ff157230 */ /* 0x000fe20000004100 */
[----:B------:R-:W-:Y:S01]  /*39a0*/  BSSY.RECONVERGENT B0, `(.L_x_1601) ;  /* 0x0000026000007945 */ /* 0x000fe20003800200 */
[----:B------:R-:W-:Y:S01]  /*39b0*/  FSETP.GTU.FTZ.AND P4, PT, R37, 20, PT ;  /* 0x41a000002500780b */ /* 0x000fe20003f9c000 */
[----:B------:R-:W-:Y:S02]  /*39c0*/  HADD2.F32 R42, -RZ, R18.H0_H0 ;  /* 0x20000012ff2a7230 */ /* 0x000fe40000004100 */
[----:B------:R-:W-:Y:S02]  /*39d0*/  HADD2.F32 R43, -RZ, R17.H0_H0 ;  /* 0x20000011ff2b7230 */ /* 0x000fe40000004100 */
[----:B------:R-:W-:Y:S01]  /*39e0*/  FADD.FTZ R36, R21, UR5 ;  /* 0x0000000515247e21 */ /* 0x000fe20008010000 */
[----:B------:R-:W-:Y:S02]  /*39f0*/  HADD2.F32 R82, -RZ, R16.H0_H0 ;  /* 0x20000010ff527230 */ /* 0x000fe40000004100 */
[----:B------:R-:W-:Y:S01]  /*3a00*/  HADD2.F32 R83, -RZ, R15.H0_H0 ;  /* 0x2000000fff537230 */ /* 0x000fe20000004100 */
[----:B------:R-:W-:Y:S06]  /*3a10*/  @P3 BRA `(.L_x_1602) ;  /* 0x0000000000783947 */ /* 0x000fec0003800000 */
        /* <DEDUP_REMOVED lines=30> */
.L_x_1602:
[----:B------:R-:W-:Y:S05]  /*3c00*/  BSYNC.RECONVERGENT B0 ;  /* 0x0000000000007941 */ /* 0x000fea0003800200 */
.L_x_1601:
[----:B------:R-:W-:Y:S01]  /*3c10*/  ISETP.EQ.OR P5, PT, RZ, UR6, P2 ;  /* 0x00000006ff007c0c */ /* 0x000fe200097a2670 */
[----:B------:R-:W-:Y:S01]  /*3c20*/  HADD2.F32 R35, -RZ, R3.H0_H0 ;  /* 0x20000003ff237230 */ /* 0x000fe20000004100 */
[----:B------:R-:W-:Y:S01]  /*3c30*/  BSSY.RECONVERGENT B0, `(.L_x_1603) ;  /* 0x0000027000007945 */ /* 0x000fe20003800200 */
[----:B------:R-:W-:Y:S01]  /*3c40*/  FSETP.GTU.FTZ.AND P3, PT, R36, 20, PT ;  /* 0x41a000002400780b */ /* 0x000fe20003f7c000 */
[----:B------:R-:W-:Y:S01]  /*3c50*/  HADD2.F32 R84, -RZ, R14.H0_H0 ;  /* 0x2000000eff547230 */ /* 0x000fe20000004100 */
[----:B------:R-:W-:Y:S01]  /*3c60*/  ISETP.EQ.OR P2, PT, RZ, UR6, P1 ;  /* 0x00000006ff007c0c */ /* 0x000fe20008f42670 */
[----:B------:R-:W-:Y:S02]  /*3c70*/  HADD2.F32 R3, -RZ, R13.H0_H0 ;  /* 0x2000000dff037230 */ /* 0x000fe40000004100 */
[----:B------:R-:W-:Y:S01]  /*3c80*/  FADD.FTZ R35, R35, UR5 ;  /* 0x0000000523237e21 */ /* 0x000fe20008010000 */
[----:B------:R-:W-:Y:S02]  /*3c90*/  HADD2.F32 R86, -RZ, R12.H0_H0 ;  /* 0x2000000cff567230 */ /* 0x000fe40000004100 */
[----:B------:R-:W-:-:S02]  /*3ca0*/  HADD2.F32 R85, -RZ, R11.H0_H0 ;  /* 0x2000000bff557230 */ /* 0x000fc40000004100 */
        /* <DEDUP_REMOVED lines=31> */
.L_x_1604:
[----:B------:R-:W-:Y:S05]  /*3ea0*/  BSYNC.RECONVERGENT B0 ;  /* 0x0000000000007941 */ /* 0x000fea0003800200 */
.L_x_1603:
        /* <DEDUP_REMOVED lines=39> */
.L_x_1606:
[----:B------:R-:W-:Y:S05]  /*4120*/  BSYNC.RECONVERGENT B0 ;  /* 0x0000000000007941 */ /* 0x000fea0003800200 */
.L_x_1605:
[----:B------:R-:W-:Y:S01]  /*4130*/  ISETP.EQ.OR P0, PT, RZ, UR6, P0 ;  /* 0x00000006ff007c0c */ /* 0x000fe20008702670 */
[----:B------:R-:W-:Y:S01]  /*4140*/  BSSY.RECONVERGENT B0, `(.L_x_1607) ;  /* 0x000002b000007945 */ /* 0x000fe20003800200 */
[----:B------:R-:W-:Y:S01]  /*4150*/  FSETP.GTU.FTZ.AND P2, PT, R34, 20, PT ;  /* 0x41a000002200780b */ /* 0x000fe20003f5c000 */
[----:B------:R-:W-:Y:S01]  /*4160*/  HADD2.F32 R114, -RZ, R6.H0_H0 ;  /* 0x20000006ff727230 */ /* 0x000fe20000004100 */
[----:B------:R-:W-:Y:S01]  /*4170*/  ISETP.EQ.OR P4, PT, RZ, UR6, P4 ;  /* 0x00000006ff007c0c */ /* 0x000fe2000a782670 */
[----:B------:R-:W-:Y:S01]  /*4180*/  HADD2.F32 R113, -RZ, R5.H0_H0 ;  /* 0x20000005ff717230 */ /* 0x000fe20000004100 */
[----:B------:R-:W-:Y:S01]  /*4190*/  ISETP.EQ.OR P3, PT, RZ, UR6, P3 ;  /* 0x00000006ff007c0c */ /* 0x000fe20009f62670 */
[----:B------:R-:W-:Y:S01]  /*41a0*/  FMUL.FTZ R25, R40, UR4 ;  /* 0x0000000428197c20 */ /* 0x000fe20008410000 */
[----:B------:R-:W-:Y:S01]  /*41b0*/  ISETP.EQ.OR P1, PT, RZ, UR6, P1 ;  /* 0x00000006ff007c0c */ /* 0x000fe20008f22670 */
[----:B------:R-:W-:Y:S01]  /*41c0*/  FMUL.FTZ R24, R41, UR4 ;  /* 0x0000000429187c20 */ /* 0x000fe20008410000 */
[----:B------:R-:W-:Y:S01]  /*41d0*/  ISETP.EQ.OR P2, PT, RZ, UR6, P2 ;  /* 0x00000006ff007c0c */ /* 0x000fe20009742670 */
[----:B------:R-:W-:Y:S01]  /*41e0*/  FMUL.FTZ R23, R42, UR4 ;  /* 0x000000042a177c20 */ /* 0x000fe20008410000 */
[----:B------:R-:W-:Y:S01]  /*41f0*/  FMUL.FTZ R22, R43, UR4 ;  /* 0x000000042b167c20 */ /* 0x000fe20008410000 */
        /* <DEDUP_REMOVED lines=31> */
.L_x_1608:
[----:B------:R-:W-:Y:S05]  /*43f0*/  BSYNC.RECONVERGENT B0 ;  /* 0x0000000000007941 */ /* 0x000fea0003800200 */
.L_x_1607:
        /* <DEDUP_REMOVED lines=32> */
.L_x_1610:
[----:B------:R-:W-:Y:S05]  /*4600*/  BSYNC.RECONVERGENT B0 ;  /* 0x0000000000007941 */ /* 0x000fea0003800200 */
.L_x_1609:
        /* <DEDUP_REMOVED lines=32> */
.L_x_1612:
[----:B------:R-:W-:Y:S05]  /*4810*/  BSYNC.RECONVERGENT B0 ;  /* 0x0000000000007941 */ /* 0x000fea0003800200 */
.L_x_1611:
        /* <DEDUP_REMOVED lines=32> */
.L_x_1614:
[----:B------:R-:W-:Y:S05]  /*4a20*/  BSYNC.RECONVERGENT B0 ;  /* 0x0000000000007941 */ /* 0x000fea0003800200 */
.L_x_1613:
        /* <DEDUP_REMOVED lines=32> */
.L_x_1616:
[----:B------:R-:W-:Y:S05]  /*4c30*/  BSYNC.RECONVERGENT B0 ;  /* 0x0000000000007941 */ /* 0x000fea0003800200 */
.L_x_1615:
        /* <DEDUP_REMOVED lines=18> */
[----:B------:R-:W-:Y:S01]  /*4d60*/  IADD3 R93, P0, PT, R4, 0x200, RZ ;  /* 0x00000200045d7810 */ /* 0x000fe20007f1e0ff */
[----:B------:R-:W-:Y:S01]  /*4d70*/  FMUL.FTZ R12, R83, R48 ;  /* 0x00000030530c7220 */ /* 0x000fe20000410000 */
[----:B------:R-:W-:Y:S01]  /*4d80*/  FMUL.FTZ R13, R82, R49 ;  /* 0x00000031520d7220 */ /* 0x000fe20000410000 */
[----:B------:R-:W1:Y:S01]  /*4d90*/  LDCU.64 UR46, c[0x0][0x470] ;  /* 0x00008e00ff2e77ac */ /* 0x000e620008000a00 */
[C---:B------:R-:W-:Y:S01]  /*4da0*/  IADD3 R162, P1, PT, R93.reuse, UR28, RZ ;  /* 0x0000001c5da27c10 */ /* 0x040fe2000ff3e0ff */
[----:B------:R-:W-:Y:S01]  /*4db0*/  IMAD.X R83, RZ, RZ, RZ, P0 ;  /* 0x000000ffff537224 */ /* 0x000fe200000e06ff */
[----:B------:R-:W-:Y:S01]  /*4dc0*/  IADD3 R82, P2, PT, R93, UR30, RZ ;  /* 0x0000001e5d527c10 */ /* 0x000fe2000ff5e0ff */
[----:B------:R-:W2:Y:S01]  /*4dd0*/  LDCU.64 UR40, c[0x0][0x460] ;  /* 0x00008c00ff2877ac */ /* 0x000ea20008000a00 */
[----:B------:R-:W-:Y:S01]  /*4de0*/  FMUL.FTZ R10, R3, R46 ;  /* 0x0000002e030a7220 */ /* 0x000fe20000410000 */
[----:B------:R-:W-:Y:S01]  /*4df0*/  FMUL.FTZ R7, R2, R39 ;  /* 0x0000002702077220 */ /* 0x000fe20000410000 */
[----:B------:R-:W-:Y:S01]  /*4e00*/  IADD3.X R163, PT, PT, R83, UR29, RZ, P1, !PT ;  /* 0x0000001d53a37c10 */ /* 0x000fe20008ffe4ff */
[----:B------:R-:W3:Y:S01]  /*4e10*/  LDCU.64 UR42, c[0x0][0x3f0] ;  /* 0x00007e00ff2a77ac */ /* 0x000ee20008000a00 */
[----:B------:R-:W-:Y:S01]  /*4e20*/  FMUL.FTZ R17, R40, R53 ;  /* 0x0000003528117220 */ /* 0x000fe20000410000 */
[----:B------:R-:W-:Y:S01]  /*4e30*/  FMUL.FTZ R16, R41, R52 ;  /* 0x0000003429107220 */ /* 0x000fe20000410000 */
[----:B------:R-:W-:Y:S01]  /*4e40*/  FMUL.FTZ R15, R42, R51 ;  /* 0x000000332a0f7220 */ /* 0x000fe20000410000 */
[----:B------:R-:W4:Y:S01]  /*4e50*/  LDCU.64 UR44, c[0x0][0x3d0] ;  /* 0x00007a00ff2c77ac */ /* 0x000f220008000a00 */
[----:B------:R-:W-:Y:S01]  /*4e60*/  FMUL.FTZ R14, R43, R50 ;  /* 0x000000322b0e7220 */ /* 0x000fe20000410000 */
[----:B------:R-:W-:Y:S01]  /*4e70*/  FMUL.FTZ R11, R84, R47 ;  /* 0x0000002f540b7220 */ /* 0x000fe20000410000 */
        /* <DEDUP_REMOVED lines=25> */
.L_x_1627:
[----:B------:R-:W-:Y:S02]  /*5010*/  LOP3.LUT P6, RZ, R0, 0x200, RZ, 0xc0, !PT ;  /* 0x0000020000ff7812 */ /* 0x000fe400078cc0ff */
[C---:B------:R-:W-:Y:S02]  /*5020*/  LOP3.LUT R107, R108.reuse, 0x20, RZ, 0xfc, !PT ;  /* 0x000000206c6b7812 */ /* 0x040fe400078efcff */
[C---:B------:R-:W-:Y:S02]  /*5030*/  LOP3.LUT R106, R108.reuse, 0x40, RZ, 0xfc, !PT ;  /* 0x000000406c6a7812 */ /* 0x040fe400078efcff */
[----:B------:R-:W-:Y:S02]  /*5040*/  ISETP.GE.AND P5, PT, R107, UR36, PT ;  /* 0x000000246b007c0c */ /* 0x000fe4000bfa6270 */
[----:B------:R-:W-:Y:S02]  /*5050*/  LOP3.LUT R105, R108, 0x60, RZ, 0xfc, !PT ;  /* 0x000000606c697812 */ /* 0x000fe400078efcff */
[----:B------:R-:W-:-:S02]  /*5060*/  ISETP.GE.AND P4, PT, R106, UR36, PT ;  /* 0x000000246a007c0c */ /* 0x000fc4000bf86270 */
[----:B------:R-:W-:Y:S01]  /*5070*/  ISETP.GE.AND P3, PT, R105, UR36, PT ;  /* 0x0000002469007c0c */ /* 0x000fe2000bf66270 */
[----:B------:R-:W2:Y:S01]  /*5080*/  @!P6 LDG.E.U16 R86, desc[UR34][R82.64+-0x200] ;  /* 0xfffe00225256e981 */ /* 0x000ea2000c1e1500 */
[C---:B------:R-:W-:Y:S02]  /*5090*/  LOP3.LUT R104, R108.reuse, 0x80, RZ, 0xfc, !PT ;  /* 0x000000806c687812 */ /* 0x040fe400078efcff */
[----:B------:R-:W-:Y:S02]  /*50a0*/  LOP3.LUT R102, R108, 0xc0, RZ, 0xfc, !PT ;  /* 0x000000c06c667812 */ /* 0x000fe400078efcff */
[----:B------:R-:W-:Y:S01]  /*50b0*/  ISETP.GE.AND P2, PT, R104, UR36, PT ;  /* 0x0000002468007c0c */ /* 0x000fe2000bf46270 */
[----:B------:R-:W3:Y:S01]  /*50c0*/  @!P5 LDG.E.U16 R43, desc[UR34][R82.64+-0x1c0] ;  /* 0xfffe4022522bd981 */ /* 0x000ee2000c1e1500 */
[----:B------:R-:W-:Y:S02]  /*50d0*/  ISETP.GE.AND P0, PT, R102, UR36, PT ;  /* 0x0000002466007c0c */ /* 0x000fe4000bf06270 */
[C---:B------:R-:W-:Y:S01]  /*50e0*/  LOP3.LUT R101, R108.reuse, 0xe0, RZ, 0xfc, !PT ;  /* 0x000000e06c657812 */ /* 0x040fe200078efcff */
[----:B0-----:R-:W4:Y:S01]  /*50f0*/  @!P4 LDG.E.U16 R85, desc[UR34][R82.64+-0x180] ;  /* 0xfffe80225255c981 */ /* 0x001f22000c1e1500 */
[----:B------:R-:W-:-:S02]  /*5100*/  LOP3.LUT R103, R108, 0xa0, RZ, 0xfc, !PT ;  /* 0x000000a06c677812 */ /* 0x000fc400078efcff */
[C---:B------:R-:W-:Y:S01]  /*5110*/  LOP3.LUT R100, R108.reuse, 0x100, RZ, 0xfc, !PT ;  /* 0x000001006c647812 */ /* 0x040fe200078efcff */
[----:B------:R-:W5:Y:S01]  /*5120*/  @!P3 LDG.E.U16 R87, desc[UR34][R82.64+-0x140] ;  /* 0xfffec0225257b981 */ /* 0x000f62000c1e1500 */
[----:B------:R-:W-:Y:S02]  /*5130*/  ISETP.GE.AND P1, PT, R103, UR36, PT ;  /* 0x0000002467007c0c */ /* 0x000fe4000bf26270 */
[C---:B------:R-:W-:Y:S01]  /*5140*/  LOP3.LUT R98, R108.reuse, 0x140, RZ, 0xfc, !PT ;  /* 0x000001406c627812 */ /* 0x040fe200078efcff */
[----:B------:R-:W5:Y:S01]  /*5150*/  @!P2 LDG.E.U16 R109, desc[UR34][R82.64+-0x100] ;  /* 0xffff0022526da981 */ /* 0x000f62000c1e1500 */
[C---:B------:R-:W-:Y:S02]  /*5160*/  LOP3.LUT R99, R108.reuse, 0x120, RZ, 0xfc, !PT ;  /* 0x000001206c637812 */ /* 0x040fe400078efcff */
[----:B------:R-:W-:Y:S01]  /*5170*/  LOP3.LUT R96, R108, 0x180, RZ, 0xfc, !PT ;  /* 0x000001806c607812 */ /* 0x000fe200078efcff */
[----:B------:R-:W5:Y:S01]  /*5180*/  @!P0 LDG.E.U16 R112, desc[UR34][R82.64+-0x80] ;  /* 0xffff802252708981 */ /* 0x000f62000c1e1500 */
[----:B------:R-:W-:-:S02]  /*5190*/  ISETP.GE.AND P0, PT, R101, UR36, PT ;  /* 0x0000002465007c0c */ /* 0x000fc4000bf06270 */
[C---:B------:R-:W-:Y:S02]  /*51a0*/  LOP3.LUT R97, R108.reuse, 0x160, RZ, 0xfc, !PT ;  /* 0x000001606c617812 */ /* 0x040fe400078efcff */
[C---:B------:R-:W-:Y:S01]  /*51b0*/  LOP3.LUT R94, R108.reuse, 0x1c0, RZ, 0xfc, !PT ;  /* 0x000001c06c5e7812 */ /* 0x040fe200078efcff */
[----:B------:R-:W5:Y:S01]  /*51c0*/  @!P1 LDG.E.U16 R111, desc[UR34][R82.64+-0xc0] ;  /* 0xffff4022526f9981 */ /* 0x000f62000c1e1500 */
[C---:B------:R-:W-:Y:S02]  /*51d0*/  LOP3.LUT R95, R108.reuse, 0x1a0, RZ, 0xfc, !PT ;  /* 0x000001a06c5f7812 */ /* 0x040fe400078efcff */
[----:B------:R-:W-:-:S05]  /*51e0*/  LOP3.LUT R93, R108, 0x1e0, RZ, 0xfc, !PT ;  /* 0x000001e06c5d7812 */ /* 0x000fca00078efcff */
[----:B------:R-:W5:Y:S01]  /*51f0*/  @!P0 LDG.E.U16 R113, desc[UR34][R82.64+-0x40] ;  /* 0xffffc02252718981 */ /* 0x000f62000c1e1500 */
[----:B------:R-:W-:Y:S02]  /*5200*/  ISETP.GE.AND P0, PT, R100, UR36, PT ;  /* 0x0000002464007c0c */ /* 0x000fe4000bf06270 */
[----:B------:R-:W-:Y:S02]  /*5210*/  ISETP.GE.AND P1, PT, R98, UR36, PT ;  /* 0x0000002462007c0c */ /* 0x000fe4000bf26270 */
[----:B------:R-:W-:Y:S02]  /*5220*/  ISETP.GE.AND P3, PT, R96, UR36, PT ;  /* 0x0000002460007c0c */ /* 0x000fe4000bf66270 */
[----:B------:R-:W-:Y:S02]  /*5230*/  ISETP.GE.AND P2, PT, R97, UR36, PT ;  /* 0x0000002461007c0c */ /* 0x000fe4000bf46270 */
[----:B------:R-:W-:-:S05]  /*5240*/  ISETP.GE.AND P5, PT, R94, UR36, PT ;  /* 0x000000245e007c0c */ /* 0x000fca000bfa6270 */
[----:B------:R-:W5:Y:S01]  /*5250*/  @!P0 LDG.E.U16 R114, desc[UR34][R82.64] ;  /* 0x0000002252728981 */ /* 0x000f62000c1e1500 */
[----:B------:R-:W-:Y:S02]  /*5260*/  ISETP.GE.AND P0, PT, R99, UR36, PT ;  /* 0x0000002463007c0c */ /* 0x000fe4000bf06270 */
[----:B------:R-:W-:Y:S01]  /*5270*/  ISETP.GE.AND P4, PT, R95, UR36, PT ;  /* 0x000000245f007c0c */ /* 0x000fe2000bf86270 */
[----:B------:R-:W5:Y:S01]  /*5280*/  @!P1 LDG.E.U16 R116, desc[UR34][R82.64+0x80] ;  /* 0x0000802252749981 */ /* 0x000f62000c1e1500 */
[----:B------:R-:W-:-:S03]  /*5290*/  ISETP.GE.AND P6, PT, R93, UR36, PT ;  /* 0x000000245d007c0c */ /* 0x000fc6000bfc6270 */
[----:B------:R-:W5:Y:S04]  /*52a0*/  @!P3 LDG.E.U16 R118, desc[UR34][R82.64+0x100] ;  /* 0x000100225276b981 */ /* 0x000f68000c1e1500 */
[----:B------:R-:W5:Y:S04]  /*52b0*/  @!P2 LDG.E.U16 R117, desc[UR34][R82.64+0xc0] ;  /* 0x0000c0225275a981 */ /* 0x000f68000c1e1500 */
[----:B------:R-:W5:Y:S04]  /*52c0*/  @!P0 LDG.E.U16 R115, desc[UR34][R82.64+0x40] ;  /* 0x0000402252738981 */ /* 0x000f68000c1e1500 */
[----:B------:R-:W5:Y:S04]  /*52d0*/  @!P5 LDG.E.U16 R120, desc[UR34][R82.64+0x180] ;  /* 0x000180225278d981 */ /* 0x000f68000c1e1500 */
[----:B------:R-:W5:Y:S04]  /*52e0*/  @!P4 LDG.E.U16 R119, desc[UR34][R82.64+0x140] ;  /* 0x000140225277c981 */ /* 0x000f68000c1e1500 */
[----:B------:R-:W5:Y:S01]  /*52f0*/  @!P6 LDG.E.U16 R121, desc[UR34][R82.64+0x1c0] ;  /* 0x0001c0225279e981 */ /* 0x000f62000c1e1500 */
[----:B------:R-:W-:-:S02]  /*5300*/  P2R R123, PR, RZ, 0x2 ;  /* 0x00000002ff7b7803 */ /* 0x000fc40000000000 */
[----:B------:R-:W-:Y:S02]  /*5310*/  LOP3.LUT P1, RZ, R0, 0x200, RZ, 0xc0, !PT ;  /* 0x0000020000ff7812 */ /* 0x000fe4000782c0ff */
[----:B------:R-:W-:Y:S02]  /*5320*/  P2R R124, PR, RZ, 0x1 ;  /* 0x00000001ff7c7803 */ /* 0x000fe40000000000 */
[----:B------:R-:W-:Y:S01]  /*5330*/  ISETP.GE.AND P0, PT, R107, UR36, PT ;  /* 0x000000246b007c0c */ /* 0x000fe2000bf06270 */
[----:B------:R-:W-:Y:S02]  /*5340*/  IMAD.MOV.U32 R42, RZ, RZ, RZ ;  /* 0x000000ffff2a7224 */ /* 0x000fe400078e00ff */
[----:B------:R-:W-:Y:S02]  /*5350*/  IMAD.MOV.U32 R84, RZ, RZ, RZ ;  /* 0x000000ffff547224 */ /* 0x000fe400078e00ff */
[----:B------:R-:W-:Y:S01]  /*5360*/  IMAD.MOV.U32 R110, RZ, RZ, RZ ;  /* 0x000000ffff6e7224 */ /* 0x000fe200078e00ff */
[----:B------:R-:W-:-:S02]  /*5370*/  P2R R122, PR, RZ, 0x4 ;  /* 0x00000004ff7a7803 */ /* 0x000fc40000000000 */
[----:B------:R-:W-:Y:S01]  /*5380*/  ISETP.GE.AND P2, PT, R103, UR36, PT ;  /* 0x0000002467007c0c */ /* 0x000fe2000bf46270 */
[----:B------:R-:W-:Y:S01]  /*5390*/  IMAD.U32 R40, RZ, RZ, UR37 ;  /* 0x00000025ff287e24 */ /* 0x000fe2000f8e00ff */
[----:B------:R-:W-:-:S05]  /*53a0*/  MOV R41, UR47 ;  /* 0x0000002f00297c02 */ /* 0x000fca0008000f00 */
[----:B------:R0:W5:Y:S01]  /*53b0*/  LDG.E R40, desc[UR34][R40.64] ;  /* 0x0000002228287981 */ /* 0x000162000c1e1900 */
[----:B--2---:R-:W-:Y:S02]  /*53c0*/  @!P1 PRMT R42, R86, 0x5410, RZ ;  /* 0x00005410562a9816 */ /* 0x004fe400000000ff */
[----:B------:R-:W-:Y:S02]  /*53d0*/  ISETP.GE.AND P1, PT, R106, UR36, PT ;  /* 0x000000246a007c0c */ /* 0x000fe4000bf26270 */
[----:B---3--:R-:W-:Y:S02]  /*53e0*/  @!P0 PRMT R42, R42, 0x5410, R43 ;  /* 0x000054102a2a8816 */ /* 0x008fe4000000002b */
[----:B------:R-:W-:-:S09]  /*53f0*/  ISETP.GE.AND P0, PT, R105, UR36, PT ;  /* 0x0000002469007c0c */ /* 0x000fd2000bf06270 */
[----:B----4-:R-:W-:-:S04]  /*5400*/  @!P1 PRMT R84, R85, 0x5410, RZ ;  /* 0x0000541055549816 */ /* 0x010fc800000000ff */
[----:B-----5:R-:W-:Y:S02]  /*5410*/  @!P0 PRMT R84, R84, 0x5410, R87 ;  /* 0x0000541054548816 */ /* 0x020fe40000000057 */
[----:B------:R-:W-:Y:S01]  /*5420*/  ISETP.GE.AND P0, PT, R104, UR36, PT ;  /* 0x0000002468007c0c */ /* 0x000fe2000bf06270 */
[----:B------:R-:W-:Y:S01]  /*5430*/  HFMA2 R86, -RZ, RZ, 0, 0 ;  /* 0x00000000ff567431 */ /* 0x000fe200000001ff */
[----:B------:R-:W-:-:S11]  /*5440*/  ISETP.GE.AND P1, PT, R102, UR36, PT ;  /* 0x0000002466007c0c */ /* 0x000fd6000bf26270 */
[----:B------:R-:W-:Y:S02]  /*5450*/  @!P0 PRMT R86, R109, 0x5410, RZ ;  /* 0x000054106d568816 */ /* 0x000fe400000000ff */
[----:B------:R-:W-:Y:S02]  /*5460*/  ISETP.GE.AND P0, PT, R101, UR36, PT ;  /* 0x0000002465007c0c */ /* 0x000fe4000bf06270 */
[----:B------:R-:W-:-:S11]  /*5470*/  @!P1 PRMT R110, R112, 0x5410, RZ ;  /* 0x00005410706e9816 */ /* 0x000fd600000000ff */
[----:B------:R-:W-:Y:S02]  /*5480*/  @!P0 PRMT R110, R110, 0x5410, R113 ;  /* 0x000054106e6e8816 */ /* 0x000fe40000000071 */
[----:B------:R-:W-:Y:S01]  /*5490*/  ISETP.GE.AND P0, PT, R100, UR36, PT ;  /* 0x0000002464007c0c */ /* 0x000fe2000bf06270 */
[----:B------:R2:W-:Y:S01]  /*54a0*/  STS.U16 [R91], R42 ;  /* 0x0000002a5b007388 */ /* 0x0005e20000000400 */
[----:B0-----:R-:W-:Y:S02]  /*54b0*/  PRMT R41, R42, 0x7632, R41 ;  /* 0x000076322a297816 */ /* 0x001fe40000000029 */
[----:B------:R-:W-:Y:S02]  /*54c0*/  ISETP.NE.AND P1, PT, R123, RZ, PT ;  /* 0x000000ff7b00720c */ /* 0x000fe40003f25270 */
[----:B------:R-:W-:Y:S01]  /*54d0*/  @!P2 PRMT R86, R86, 0x5410, R111 ;  /* 0x000054105656a816 */ /* 0x000fe2000000006f */
[----:B--2---:R-:W-:-:S06]  /*54e0*/  IMAD.MOV.U32 R42, RZ, RZ, RZ ;  /* 0x000000ffff2a7224 */ /* 0x004fcc00078e00ff */
[----:B------:R-:W-:Y:S02]  /*54f0*/  @!P0 PRMT R42, R114, 0x5410, RZ ;  /* 0x00005410722a8816 */ /* 0x000fe400000000ff */
[----:B------:R-:W-:Y:S02]  /*5500*/  ISETP.NE.AND P0, PT, R124, RZ, PT ;  /* 0x000000ff7c00720c */ /* 0x000fe40003f05270 */
[----:B------:R-:W-:Y:S02]  /*5510*/  ISETP.NE.AND P2, PT, R122, RZ, PT ;  /* 0x000000ff7a00720c */ /* 0x000fe40003f45270 */
[----:B------:R-:W-:Y:S01]  /*5520*/  PRMT R43, R84, 0x7632, R43 ;  /* 0x00007632542b7816 */ /* 0x000fe2000000002b */
[----:B------:R-:W-:Y:S01]  /*5530*/  STS.U16 [R90+0x40], R41 ;  /* 0x000040295a007388 */ /* 0x000fe20000000400 */
[----:B------:R-:W-:-:S03]  /*5540*/  PRMT R85, R86, 0x7632, R85 ;  /* 0x0000763256557816 */ /* 0x000fc60000000055 */
[----:B------:R0:W-:Y:S01]  /*5550*/  STS.U16 [R89+0x80], R84 ;  /* 0x0000805459007388 */ /* 0x0001e20000000400 */
[----:B------:R-:W-:-:S03]  /*5560*/  IMAD.MOV.U32 R112, RZ, RZ, RZ ;  /* 0x000000ffff707224 */ /* 0x000fc600078e00ff */
[----:B------:R-:W-:Y:S01]  /*5570*/  STS.U16 [R88+0xc0], R43 ;  /* 0x0000c02b58007388 */ /* 0x000fe20000000400 */
[----:B------:R-:W-:-:S03]  /*5580*/  PRMT R87, R110, 0x7632, R87 ;  /* 0x000076326e577816 */ /* 0x000fc60000000057 */
[----:B------:R-:W-:Y:S01]  /*5590*/  STS.U16 [R81+0x100], R86 ;  /* 0x0001005651007388 */ /* 0x000fe20000000400 */
[----:B0-----:R-:W-:Y:S02]  /*55a0*/  MOV R84, RZ ;  /* 0x000000ff00547202 */ /* 0x001fe40000000f00 */
[----:B------:R-:W-:Y:S01]  /*55b0*/  @!P1 PRMT R84, R116, 0x5410, RZ ;  /* 0x0000541074549816 */ /* 0x000fe200000000ff */
[----:B------:R-:W-:Y:S01]  /*55c0*/  STS.U16 [R80+0x140], R85 ;  /* 0x0001405550007388 */ /* 0x000fe20000000400 */
[----:B------:R-:W-:Y:S02]  /*55d0*/  @!P0 PRMT R42, R42, 0x5410, R115 ;  /* 0x000054102a2a8816 */ /* 0x000fe40000000073 */
[----:B------:R-:W-:Y:S01]  /*55e0*/  @!P3 PRMT R112, R118, 0x5410, RZ ;  /* 0x000054107670b816 */ /* 0x000fe200000000ff */
[----:B------:R0:W-:Y:S01]  /*55f0*/  STS.U16 [R79+0x180], R110 ;  /* 0x0001806e4f007388 */ /* 0x0001e20000000400 */
[----:B------:R-:W-:Y:S02]  /*5600*/  @!P2 PRMT R84, R84, 0x5410, R117 ;  /* 0x000054105454a816 */ /* 0x000fe40000000075 */
[----:B------:R-:W-:-:S02]  /*5610*/  P2R R109, PR, RZ, 0x2 ;  /* 0x00000002ff6d7803 */ /* 0x000fc40000000000 */
[----:B------:R-:W-:Y:S02]  /*5620*/  PRMT R41, R42, 0x7632, R41 ;  /* 0x000076322a297816 */ /* 0x000fe40000000029 */
[----:B------:R-:W-:Y:S01]  /*5630*/  @!P4 PRMT R112, R112, 0x5410, R119 ;  /* 0x000054107070c816 */ /* 0x000fe20000000077 */
[----:B0-----:R-:W-:Y:S01]  /*5640*/  IMAD.MOV.U32 R110, RZ, RZ, RZ ;  /* 0x000000ffff6e7224 */ /* 0x001fe200078e00ff */
[----:B------:R-:W-:Y:S02]  /*5650*/  @!P5 PRMT R110, R120, 0x5410, RZ ;  /* 0x00005410786ed816 */ /* 0x000fe400000000ff */
[----:B------:R-:W-:Y:S01]  /*5660*/  ISETP.GE.AND P1, PT, R108, UR36, PT ;  /* 0x000000246c007c0c */ /* 0x000fe2000bf26270 */
[----:B------:R-:W-:Y:S01]  /*5670*/  STS.U16 [R78+0x1c0], R87 ;  /* 0x0001c0574e007388 */ /* 0x000fe20000000400 */
[----:B------:R-:W-:Y:S02]  /*5680*/  PRMT R43, R84, 0x7632, R43 ;  /* 0x00007632542b7816 */ /* 0x000fe4000000002b */
[----:B------:R-:W-:Y:S01]  /*5690*/  @!P6 PRMT R110, R110, 0x5410, R121 ;  /* 0x000054106e6ee816 */ /* 0x000fe20000000079 */
[----:B------:R0:W-:Y:S03]  /*56a0*/  STS.U16 [R77+0x200], R42 ;  /* 0x0002002a4d007388 */ /* 0x0001e60000000400 */
[----:B------:R-:W-:Y:S01]  /*56b0*/  PRMT R85, R110, 0x7632, R85 ;  /* 0x000076326e557816 */ /* 0x000fe20000000055 */
[----:B------:R2:W-:Y:S04]  /*56c0*/  STS.U16 [R76+0x240], R41 ;  /* 0x000240294c007388 */ /* 0x0005e80000000400 */
[----:B------:R-:W-:Y:S01]  /*56d0*/  STS.U16 [R75+0x280], R84 ;  /* 0x000280544b007388 */ /* 0x000fe20000000400 */
[----:B0-----:R-:W-:-:S03]  /*56e0*/  PRMT R42, R112, 0x7632, R42 ;  /* 0x00007632702a7816 */ /* 0x001fc6000000002a */
[----:B------:R-:W-:Y:S04]  /*56f0*/  STS.U16 [R74+0x2c0], R43 ;  /* 0x0002c02b4a007388 */ /* 0x000fe80000000400 */
[----:B------:R0:W-:Y:S04]  /*5700*/  STS.U16 [R73+0x300], R112 ;  /* 0x0003007049007388 */ /* 0x0001e80000000400 */
[----:B------:R-:W-:Y:S04]  /*5710*/  STS.U16 [R72+0x340], R42 ;  /* 0x0003402a48007388 */ /* 0x000fe80000000400 */
[----:B------:R3:W-:Y:S04]  /*5720*/  STS.U16 [R71+0x380], R110 ;  /* 0x0003806e47007388 */ /* 0x0007e80000000400 */
[----:B------:R4:W-:Y:S01]  /*5730*/  STS.U16 [R70+0x3c0], R85 ;  /* 0x0003c05546007388 */ /* 0x0009e20000000400 */
[----:B------:R-:W-:-:S03]  /*5740*/  NOP ;  /* 0x0000000000007918 */ /* 0x000fc60000000000 */
[----:B--2---:R-:W2:Y:S01]  /*5750*/  @!P1 LDG.E.U16 R41, desc[UR34][R162.64+-0x200] ;  /* 0xfffe0022a2299981 */ /* 0x004ea2000c1e1500 */
[----:B------:R-:W-:Y:S02]  /*5760*/  P2R R111, PR, RZ, 0x1 ;  /* 0x00000001ff6f7803 */ /* 0x000fe40000000000 */
[----:B------:R-:W-:Y:S01]  /*5770*/  ISETP.GE.AND P0, PT, R106, UR36, PT ;  /* 0x000000246a007c0c */ /* 0x000fe2000bf06270 */
[----:B------:R-:W-:Y:S02]  /*5780*/  HFMA2 R86, -RZ, RZ, 0, 0 ;  /* 0x00000000ff567431 */ /* 0x000fe400000001ff */
[----:B0-----:R-:W-:Y:S02]  /*5790*/  IMAD.MOV.U32 R112, RZ, RZ, RZ ;  /* 0x000000ffff707224 */ /* 0x001fe400078e00ff */
[----:B------:R-:W-:Y:S01]  /*57a0*/  IMAD.MOV.U32 R114, RZ, RZ, RZ ;  /* 0x000000ffff727224 */ /* 0x000fe200078e00ff */
[----:B------:R-:W-:Y:S02]  /*57b0*/  P2R R87, PR, RZ, 0x4 ;  /* 0x00000004ff577803 */ /* 0x000fe40000000000 */
[----:B------:R-:W-:Y:S01]  /*57c0*/  MOV R116, RZ ;  /* 0x000000ff00747202 */ /* 0x000fe20000000f00 */
[----:B------:R-:W-:Y:S01]  /*57d0*/  IMAD.MOV.U32 R118, RZ, RZ, RZ ;  /* 0x000000ffff767224 */ /* 0x000fe200078e00ff */
[----:B------:R-:W5:Y:S04]  /*57e0*/  @!P3 LDG.E.U16 R84, desc[UR34][R162.64+0x100] ;  /* 0x00010022a254b981 */ /* 0x000f68000c1e1500 */
[----:B------:R-:W5:Y:S01]  /*57f0*/  @!P6 LDG.E.U16 R113, desc[UR34][R162.64+0x1c0] ;  /* 0x0001c022a271e981 */ /* 0x000f62000c1e1500 */
[----:B---3--:R-:W0:Y:S01]  /*5800*/  S2R R110, SR_TID.X ;  /* 0x00000000006e7919 */ /* 0x008e220000002100 */
[----:B------:R-:W-:-:S02]  /*5810*/  IMAD.MOV.U32 R122, RZ, RZ, RZ ;  /* 0x000000ffff7a7224 */ /* 0x000fc400078e00ff */
[----:B------:R-:W-:Y:S01]  /*5820*/  HFMA2 R120, -RZ, RZ, 0, 0 ;  /* 0x00000000ff787431 */ /* 0x000fe200000001ff */
[----:B------:R-:W-:Y:S01]  /*5830*/  MOV R124, RZ ;  /* 0x000000ff007c7202 */ /* 0x000fe20000000f00 */
[----:B------:R-:W3:Y:S01]  /*5840*/  LDS.U16 R42, [R67+0x4] ;  /* 0x00000400432a7984 */ /* 0x000ee20000000400 */
[----:B--2---:R-:W-:-:S03]  /*5850*/  @!P1 PRMT R86, R41, 0x5410, RZ ;  /* 0x0000541029569816 */ /* 0x004fc600000000ff */
[----:B------:R-:W2:Y:S01]  /*5860*/  @!P0 LDG.E.U16 R41, desc[UR34][R162.64+-0x180] ;  /* 0xfffe8022a2298981 */ /* 0x000ea2000c1e1500 */
[----:B------:R-:W-:Y:S02]  /*5870*/  ISETP.GE.AND P1, PT, R104, UR36, PT ;  /* 0x0000002468007c0c */ /* 0x000fe4000bf26270 */
[----:B--2---:R-:W-:-:S11]  /*5880*/  @!P0 PRMT R112, R41, 0x5410, RZ ;  /* 0x0000541029708816 */ /* 0x004fd600000000ff */
[----:B------:R-:W2:Y:S01]  /*5890*/  @!P1 LDG.E.U16 R41, desc[UR34][R162.64+-0x100] ;  /* 0xffff0022a2299981 */ /* 0x000ea2000c1e1500 */
[----:B------:R-:W-:Y:S02]  /*58a0*/  ISETP.GE.AND P0, PT, R107, UR36, PT ;  /* 0x000000246b007c0c */ /* 0x000fe4000bf06270 */
[----:B--2---:R-:W-:-:S11]  /*58b0*/  @!P1 PRMT R114, R41, 0x5410, RZ ;  /* 0x0000541029729816 */ /* 0x004fd600000000ff */
[----:B------:R-:W2:Y:S01]  /*58c0*/  @!P0 LDG.E.U16 R41, desc[UR34][R162.64+-0x1c0] ;  /* 0xfffe4022a2298981 */ /* 0x000ea2000c1e1500 */
[----:B------:R-:W-:Y:S02]  /*58d0*/  ISETP.GE.AND P1, PT, R105, UR36, PT ;  /* 0x0000002469007c0c */ /* 0x000fe4000bf26270 */
[----:B--2---:R-:W-:-:S11]  /*58e0*/  @!P0 PRMT R86, R86, 0x5410, R41 ;  /* 0x0000541056568816 */ /* 0x004fd60000000029 */
[----:B------:R-:W2:Y:S01]  /*58f0*/  @!P1 LDG.E.U16 R41, desc[UR34][R162.64+-0x140] ;  /* 0xfffec022a2299981 */ /* 0x000ea2000c1e1500 */
[----:B------:R-:W-:Y:S02]  /*5900*/  ISETP.GE.AND P0, PT, R103, UR36, PT ;  /* 0x0000002467007c0c */ /* 0x000fe4000bf06270 */
[----:B------:R-:W-:Y:S02]  /*5910*/  ISETP.GE.AND P2, PT, R102, UR36, PT ;  /* 0x0000002466007c0c */ /* 0x000fe4000bf46270 */
[----:B--2---:R-:W-:-:S09]  /*5920*/  @!P1 PRMT R112, R112, 0x5410, R41 ;  /* 0x0000541070709816 */ /* 0x004fd20000000029 */
[----:B------:R-:W2:Y:S01]  /*5930*/  @!P0 LDG.E.U16 R41, desc[UR34][R162.64+-0xc0] ;  /* 0xffff4022a2298981 */ /* 0x000ea2000c1e1500 */
[----:B------:R-:W-:Y:S02]  /*5940*/  ISETP.GE.AND P1, PT, R101, UR36, PT ;  /* 0x0000002465007c0c */ /* 0x000fe4000bf26270 */
[----:B--2---:R-:W-:Y:S02]  /*5950*/  @!P0 PRMT R114, R114, 0x5410, R41 ;  /* 0x0000541072728816 */ /* 0x004fe40000000029 */
[----:B------:R-:W2:Y:S01]  /*5960*/  @!P2 LDG.E.U16 R41, desc[UR34][R162.64+-0x80] ;  /* 0xffff8022a229a981 */ /* 0x000ea2000c1e1500 */
[----:B------:R-:W-:Y:S02]  /*5970*/  ISETP.GE.AND P0, PT, R100, UR36, PT ;  /* 0x0000002464007c0c */ /* 0x000fe4000bf06270 */
[----:B--2---:R-:W-:-:S06]  /*5980*/  @!P2 PRMT R116, R41, 0x5410, RZ ;  /* 0x000054102974a816 */ /* 0x004fcc00000000ff */
[----:B------:R-:W2:Y:S02]  /*5990*/  @!P1 LDG.E.U16 R41, desc[UR34][R162.64+-0x40] ;  /* 0xffffc022a2299981 */ /* 0x000ea4000c1e1500 */
[----:B--2---:R-:W-:-:S03]  /*59a0*/  @!P1 PRMT R116, R116, 0x5410, R41 ;  /* 0x0000541074749816 */ /* 0x004fc60000000029 */
[----:B------:R-:W2:Y:S01]  /*59b0*/  @!P0 LDG.E.U16 R41, desc[UR34][R162.64] ;  /* 0x00000022a2298981 */ /* 0x000ea2000c1e1500 */
[----:B------:R-:W-:Y:S02]  /*59c0*/  ISETP.NE.AND P1, PT, R109, RZ, PT ;  /* 0x000000ff6d00720c */ /* 0x000fe40003f25270 */
[----:B------:R-:W-:Y:S02]  /*59d0*/  ISETP.NE.AND P2, PT, R87, RZ, PT ;  /* 0x000000ff5700720c */ /* 0x000fe40003f45270 */
[----:B------:R-:W3:Y:S09]  /*59e0*/  @!P4 LDG.E.U16 R87, desc[UR34][R162.64+0x140] ;  /* 0x00014022a257c981 */ /* 0x000ef2000c1e1500 */
[----:B------:R-:W3:Y:S04]  /*59f0*/  @!P1 LDG.E.U16 R43, desc[UR34][R162.64+0x80] ;  /* 0x00008022a22b9981 */ /* 0x000ee8000c1e1500 */
[----:B----4-:R-:W4:Y:S01]  /*5a00*/  @!P2 LDG.E.U16 R85, desc[UR34][R162.64+0xc0] ;  /* 0x0000c022a255a981 */ /* 0x010f22000c1e1500 */
[----:B--2---:R-:W-:-:S02]  /*5a10*/  @!P0 PRMT R118, R41, 0x5410, RZ ;  /* 0x0000541029768816 */ /* 0x004fc400000000ff */
[----:B------:R-:W-:Y:S02]  /*5a20*/  ISETP.NE.AND P0, PT, R111, RZ, PT ;  /* 0x000000ff6f00720c */ /* 0x000fe40003f05270 */
[----:B------:R-:W2:Y:S11]  /*5a30*/  @!P5 LDG.E.U16 R111, desc[UR34][R162.64+0x180] ;  /* 0x00018022a26fd981 */ /* 0x000eb6000c1e1500 */
[----:B------:R-:W2:Y:S01]  /*5a40*/  @!P0 LDG.E.U16 R41, desc[UR34][R162.64+0x40] ;  /* 0x00004022a2298981 */ /* 0x000ea2000c1e1500 */
[----:B-----5:R-:W-:Y:S01]  /*5a50*/  @!P3 PRMT R122, R84, 0x5410, RZ ;  /* 0x00005410547ab816 */ /* 0x020fe200000000ff */
[----:B0-----:R-:W-:Y:S01]  /*5a60*/  IMAD.SHL.U32 R109, R110, 0x10, RZ ;  /* 0x000000106e6d7824 */ /* 0x001fe200078e00ff */
[----:B---3--:R-:W-:-:S02]  /*5a70*/  @!P1 PRMT R120, R43, 0x5410, RZ ;  /* 0x000054102b789816 */ /* 0x008fc400000000ff */
[----:B------:R-:W-:Y:S01]  /*5a80*/  @!P4 PRMT R122, R122, 0x5410, R87 ;  /* 0x000054107a7ac816 */ /* 0x000fe20000000057 */
[C---:B------:R-:W-:Y:S01]  /*5a90*/  VIADD R87, R109.reuse, 0x6 ;  /* 0x000000066d577836 */ /* 0x040fe20000000000 */
[----:B----4-:R-:W-:Y:S01]  /*5aa0*/  @!P2 PRMT R120, R120, 0x5410, R85 ;  /* 0x000054107878a816 */ /* 0x010fe20000000055 */
[----:B------:R-:W-:Y:S01]  /*5ab0*/  FMUL.FTZ R85, R40, 1.4426950216293334961 ;  /* 0x3fb8aa3b28557820 */ /* 0x000fe20000410000 */
[C---:B------:R-:W-:Y:S01]  /*5ac0*/  VIADD R43, R109.reuse, 0x3 ;  /* 0x000000036d2b7836 */ /* 0x040fe20000000000 */
[----:B------:R-:W-:Y:S01]  /*5ad0*/  LDS.U16 R40, [R66+0x6] ;  /* 0x0000060042287984 */ /* 0x000fe20000000400 */
[----:B------:R-:W-:-:S03]  /*5ae0*/  VIADD R84, R109, 0x4 ;  /* 0x000000046d547836 */ /* 0x000fc60000000000 */
[----:B------:R-:W-:Y:S02]  /*5af0*/  ISETP.GE.U32.AND P2, PT, R43, UR36, PT ;  /* 0x000000242b007c0c */ /* 0x000fe4000bf46070 */
[----:B------:R-:W-:Y:S01]  /*5b00*/  LDS.U16 R43, [R65+0x8] ;  /* 0x00000800412b7984 */ /* 0x000fe20000000400 */
[----:B------:R-:W-:Y:S01]  /*5b10*/  ISETP.GE.U32.AND P3, PT, R84, UR36, PT ;  /* 0x0000002454007c0c */ /* 0x000fe2000bf66070 */
[----:B------:R-:W-:Y:S02]  /*5b20*/  FMUL.FTZ R117, R85, R52 ;  /* 0x0000003455757220 */ /* 0x000fe40000410000 */
[----:B------:R-:W-:Y:S04]  /*5b30*/  LDS.U16 R84, [R64+0xa] ;  /* 0x00000a0040547984 */ /* 0x000fe80000000400 */
[----:B------:R-:W-:Y:S01]  /*5b40*/  MUFU.EX2 R117, R117 ;  /* 0x0000007500757308 */ /* 0x000fe20000000800 */
[----:B------:R-:W-:-:S02]  /*5b50*/  VIADD R115, R109, 0x1 ;  /* 0x000000016d737836 */ /* 0x000fc40000000000 */
[C---:B------:R-:W-:Y:S01]  /*5b60*/  FMUL.FTZ R123, R85.reuse, R49 ;  /* 0x00000031557b7220 */ /* 0x040fe20000410000 */
[----:B------:R-:W-:Y:S01]  /*5b70*/  FMUL.FTZ R119, R85, R51 ;  /* 0x0000003355777220 */ /* 0x000fe20000410000 */
[----:B------:R-:W-:-:S04]  /*5b80*/  HADD2.F32 R42, -RZ, R42.H0_H0 ;  /* 0x2000002aff2a7230 */ /* 0x000fc80000004100 */
[----:B------:R-:W0:Y:S01]  /*5b90*/  MUFU.EX2 R123, R123 ;  /* 0x0000007b007b7308 */ /* 0x000e220000000800 */
[----:B------:R-:W-:Y:S01]  /*5ba0*/  FMUL.FTZ R42, R15, R42 ;  /* 0x0000002a0f2a7220 */ /* 0x000fe20000410000 */
[----:B------:R-:W-:-:S06]  /*5bb0*/  FMUL.FTZ R121, R85, R50 ;  /* 0x0000003255797220 */ /* 0x000fcc0000410000 */
[----:B------:R-:W-:Y:S08]  /*5bc0*/  MUFU.EX2 R119, R119 ;  /* 0x0000007700777308 */ /* 0x000ff00000000800 */
[----:B------:R-:W3:Y:S01]  /*5bd0*/  MUFU.EX2 R121, R121 ;  /* 0x0000007900797308 */ /* 0x000ee20000000800 */
[----:B0-----:R-:W-:Y:S01]  /*5be0*/  FSEL R152, R123, 1, !P3 ;  /* 0x3f8000007b987808 */ /* 0x001fe20005800000 */
[----:B------:R-:W-:-:S06]  /*5bf0*/  FMUL.FTZ R125, R85, R48 ;  /* 0x00000030557d7220 */ /* 0x000fcc0000410000 */
[----:B------:R-:W-:Y:S01]  /*5c00*/  MUFU.EX2 R125, R125 ;  /* 0x0000007d007d7308 */ /* 0x000fe20000000800 */
[----:B---3--:R-:W-:Y:S01]  /*5c10*/  FSEL R154, R121, 1, !P2 ;  /* 0x3f800000799a7808 */ /* 0x008fe20005000000 */
[C---:B------:R-:W-:Y:S01]  /*5c20*/  FMUL.FTZ R136, R85.reuse, R36 ;  /* 0x0000002455887220 */ /* 0x040fe20000410000 */
[C---:B------:R-:W-:Y:S01]  /*5c30*/  FMUL.FTZ R135, R85.reuse, R35 ;  /* 0x0000002355877220 */ /* 0x040fe20000410000 */
[----:B------:R-:W-:Y:S01]  /*5c40*/  FMUL.FTZ R132, R85, R53 ;  /* 0x0000003555847220 */ /* 0x000fe20000410000 */
[----:B------:R-:W-:Y:S02]  /*5c50*/  PRMT R121, R112, 0x7632, R121 ;  /* 0x0000763270797816 */ /* 0x000fe40000000079 */
[----:B------:R-:W-:Y:S01]  /*5c60*/  PRMT R123, R114, 0x7632, R123 ;  /* 0x00007632727b7816 */ /* 0x000fe2000000007b */
[----:B------:R-:W-:Y:S08]  /*5c70*/  MUFU.EX2 R136, R136 ;  /* 0x0000008800887308 */ /* 0x000ff00000000800 */
[----:B------:R-:W-:Y:S08]  /*5c80*/  MUFU.EX2 R135, R135 ;  /* 0x0000008700877308 */ /* 0x000ff00000000800 */
[----:B------:R-:W-:Y:S01]  /*5c90*/  MUFU.EX2 R132, R132 ;  /* 0x0000008400847308 */ /* 0x000fe20000000800 */
[----:B--2---:R-:W-:-:S02]  /*5ca0*/  @!P0 PRMT R118, R118, 0x5410, R41 ;  /* 0x0000541076768816 */ /* 0x004fc40000000029 */
[----:B------:R-:W0:Y:S01]  /*5cb0*/  LDS.U16 R41, [R68+0x2] ;  /* 0x0000020044297984 */ /* 0x000e220000000400 */
[----:B------:R-:W-:Y:S02]  /*5cc0*/  @!P5 PRMT R124, R111, 0x5410, RZ ;  /* 0x000054106f7cd816 */ /* 0x000fe400000000ff */
[----:B------:R-:W-:Y:S01]  /*5cd0*/  ISETP.GE.U32.AND P5, PT, R87, UR36, PT ;  /* 0x0000002457007c0c */ /* 0x000fe2000bfa6070 */
[----:B------:R-:W-:Y:S01]  /*5ce0*/  LDS.U16 R111, [R61+0x10] ;  /* 0x000010003d6f7984 */ /* 0x000fe20000000400 */
[----:B------:R-:W-:Y:S01]  /*5cf0*/  ISETP.GE.U32.AND P0, PT, R115, UR36, PT ;  /* 0x0000002473007c0c */ /* 0x000fe2000bf06070 */
[----:B0-----:R-:W-:Y:S02]  /*5d00*/  HADD2.F32 R87, -RZ, R41.H0_H0 ;  /* 0x20000029ff577230 */ /* 0x001fe40000004100 */
[----:B------:R-:W-:Y:S03]  /*5d10*/  LDS.U16 R41, [R63+0xc] ;  /* 0x00000c003f297984 */ /* 0x000fe60000000400 */
[----:B------:R-:W-:-:S02]  /*5d20*/  FMUL.FTZ R159, R16, R87 ;  /* 0x00000057109f7220 */ /* 0x000fc40000410000 */
[----:B------:R-:W0:Y:S01]  /*5d30*/  LDS.U16 R87, [R62+0xe] ;  /* 0x00000e003e577984 */ /* 0x000e220000000400 */
[----:B------:R-:W-:Y:S02]  /*5d40*/  @!P6 PRMT R124, R124, 0x5410, R113 ;  /* 0x000054107c7ce816 */ /* 0x000fe40000000071 */
[C---:B------:R-:W-:Y:S02]  /*5d50*/  IADD3 R113, PT, PT, R109.reuse, 0x7, RZ ;  /* 0x000000076d717810 */ /* 0x040fe40007ffe0ff */
[----:B------:R-:W-:Y:S02]  /*5d60*/  IADD3 R115, PT, PT, R109, 0x2, RZ ;  /* 0x000000026d737810 */ /* 0x000fe40007ffe0ff */
[----:B------:R-:W-:Y:S02]  /*5d70*/  FSEL R159, R159, RZ, !P0 ;  /* 0x000000ff9f9f7208 */ /* 0x000fe40004000000 */
[----:B------:R-:W-:Y:S02]  /*5d80*/  FSEL R158, R117, 1, !P0 ;  /* 0x3f800000759e7808 */ /* 0x000fe40004000000 */
[----:B------:R-:W-:Y:S01]  /*5d90*/  ISETP.GE.U32.AND P0, PT, R113, UR36, PT ;  /* 0x0000002471007c0c */ /* 0x000fe2000bf06070 */
[----:B------:R-:W-:Y:S01]  /*5da0*/  HADD2.F32 R113, -RZ, R40.H0_H0 ;  /* 0x20000028ff717230 */ /* 0x000fe20000004100 */
[----:B------:R-:W-:Y:S01]  /*5db0*/  ISETP.GE.U32.AND P1, PT, R115, UR36, PT ;  /* 0x0000002473007c0c */ /* 0x000fe2000bf26070 */
[----:B------:R-:W2:Y:S01]  /*5dc0*/  LDS.U16 R40, [R60+0x12] ;  /* 0x000012003c287984 */ /* 0x000ea20000000400 */
[----:B------:R-:W-:-:S02]  /*5dd0*/  VIADD R115, R109, 0x5 ;  /* 0x000000056d737836 */ /* 0x000fc40000000000 */
[----:B------:R-:W-:Y:S01]  /*5de0*/  FSEL R157, R42, RZ, !P1 ;  /* 0x000000ff2a9d7208 */ /* 0x000fe20004800000 */
[----:B------:R-:W-:Y:S02]  /*5df0*/  HADD2.F32 R42, -RZ, R43.H0_H0 ;  /* 0x2000002bff2a7230 */ /* 0x000fe40000004100 */
[----:B------:R-:W-:Y:S01]  /*5e00*/  ISETP.GE.U32.AND P4, PT, R115, UR36, PT ;  /* 0x0000002473007c0c */ /* 0x000fe2000bf86070 */
[----:B------:R-:W-:Y:S02]  /*5e10*/  VIADD R115, R109, 0x8 ;  /* 0x000000086d737836 */ /* 0x000fe40000000000 */
[----:B------:R-:W-:Y:S01]  /*5e20*/  FMUL.FTZ R153, R13, R42 ;  /* 0x0000002a0d997220 */ /* 0x000fe20000410000 */
[----:B------:R-:W-:Y:S01]  /*5e30*/  IADD3 R42, PT, PT, R109, 0xa, RZ ;  /* 0x0000000a6d2a7810 */ /* 0x000fe20007ffe0ff */
[----:B------:R-:W-:Y:S02]  /*5e40*/  HADD2.F32 R43, -RZ, R84.H0_H0 ;  /* 0x20000054ff2b7230 */ /* 0x000fe40000004100 */
[C---:B------:R-:W-:Y:S01]  /*5e50*/  FMUL.FTZ R84, R85.reuse, R45 ;  /* 0x0000002d55547220 */ /* 0x040fe20000410000 */
[----:B------:R-:W-:Y:S01]  /*5e60*/  FMUL.FTZ R117, R85, R47 ;  /* 0x0000002f55757220 */ /* 0x000fe20000410000 */
[----:B------:R-:W-:Y:S01]  /*5e70*/  FSEL R153, R153, RZ, !P3 ;  /* 0x000000ff99997208 */ /* 0x000fe20005800000 */
[----:B0-----:R-:W-:-:S05]  /*5e80*/  HADD2.F32 R87, -RZ, R87.H0_H0 ;  /* 0x20000057ff577230 */ /* 0x001fca0000004100 */
[----:B------:R-:W-:Y:S01]  /*5e90*/  FMUL.FTZ R87, R10, R87 ;  /* 0x000000570a577220 */ /* 0x000fe20000410000 */
[----:B------:R-:W-:Y:S02]  /*5ea0*/  FSEL R156, R119, 1, !P1 ;  /* 0x3f800000779c7808 */ /* 0x000fe40004800000 */
[----:B------:R-:W-:Y:S02]  /*5eb0*/  ISETP.GE.U32.AND P3, PT, R42, UR36, PT ;  /* 0x000000242a007c0c */ /* 0x000fe4000bf66070 */
[----:B------:R-:W-:Y:S02]  /*5ec0*/  FSEL R147, R87, RZ, !P0 ;  /* 0x000000ff57937208 */ /* 0x000fe40004000000 */
[----:B------:R-:W0:Y:S01]  /*5ed0*/  LDS.U16 R87, [R59+0x14] ;  /* 0x000014003b577984 */ /* 0x000e220000000400 */
[----:B------:R-:W-:Y:S01]  /*5ee0*/  ISETP.GE.U32.AND P1, PT, R115, UR36, PT ;  /* 0x0000002473007c0c */ /* 0x000fe2000bf26070 */
[----:B------:R-:W-:Y:S02]  /*5ef0*/  HADD2.F32 R42, -RZ, R41.H0_H0 ;  /* 0x20000029ff2a7230 */ /* 0x000fe40000004100 */
[----:B------:R-:W-:Y:S01]  /*5f00*/  FMUL.FTZ R115, R85, R46 ;  /* 0x0000002e55737220 */ /* 0x000fe20000410000 */
[----:B------:R-:W-:Y:S01]  /*5f10*/  FMUL.FTZ R155, R14, R113 ;  /* 0x000000710e9b7220 */ /* 0x000fe20000410000 */
[----:B------:R-:W3:Y:S01]  /*5f20*/  MUFU.EX2 R84, R84 ;  /* 0x0000005400547308 */ /* 0x000ee20000000800 */
[----:B------:R-:W-:-:S02]  /*5f30*/  VIADD R113, R109, 0x9 ;  /* 0x000000096d717836 */ /* 0x000fc40000000000 */
[----:B------:R-:W-:Y:S01]  /*5f40*/  FMUL.FTZ R149, R11, R42 ;  /* 0x0000002a0b957220 */ /* 0x000fe20000410000 */
[----:B------:R-:W-:Y:S01]  /*5f50*/  HADD2.F32 R42, -RZ, R111.H0_H0 ;  /* 0x2000006fff2a7230 */ /* 0x000fe20000004100 */
[----:B------:R-:W-:Y:S01]  /*5f60*/  FSEL R155, R155, RZ, !P2 ;  /* 0x000000ff9b9b7208 */ /* 0x000fe20005000000 */
[----:B------:R-:W4:Y:S02]  /*5f70*/  LDS.U16 R111, [R58+0x16] ;  /* 0x000016003a6f7984 */ /* 0x000f240000000400 */
[----:B------:R-:W5:Y:S01]  /*5f80*/  MUFU.EX2 R117, R117 ;  /* 0x0000007500757308 */ /* 0x000f620000000800 */
[----:B------:R-:W-:Y:S01]  /*5f90*/  ISETP.GE.U32.AND P2, PT, R113, UR36, PT ;  /* 0x0000002471007c0c */ /* 0x000fe2000bf46070 */
[----:B------:R-:W-:-:S06]  /*5fa0*/  FMUL.FTZ R113, R85, R44 ;  /* 0x0000002c55717220 */ /* 0x000fcc0000410000 */
[----:B------:R-:W1:Y:S01]  /*5fb0*/  MUFU.EX2 R115, R115 ;  /* 0x0000007300737308 */ /* 0x000e620000000800 */
[----:B------:R-:W-:Y:S01]  /*5fc0*/  VIADD R41, R109, 0xc ;  /* 0x0000000c6d297836 */ /* 0x000fe20000000000 */
[----:B---3--:R-:W-:Y:S02]  /*5fd0*/  FSEL R144, R84, 1, !P1 ;  /* 0x3f80000054907808 */ /* 0x008fe40004800000 */
[----:B------:R-:W-:Y:S01]  /*5fe0*/  FSEL R149, R149, RZ, !P5 ;  /* 0x000000ff95957208 */ /* 0x000fe20006800000 */
[----:B------:R-:W3:Y:S03]  /*5ff0*/  LDS.U16 R84, [R57+0x18] ;  /* 0x0000180039547984 */ /* 0x000ee60000000400 */
[----:B------:R-:W0:Y:S01]  /*6000*/  MUFU.EX2 R113, R113 ;  /* 0x0000007100717308 */ /* 0x000e220000000800 */
[----:B-----5:R-:W-:Y:S01]  /*6010*/  FSEL R148, R117, 1, !P5 ;  /* 0x3f80000075947808 */ /* 0x020fe20006800000 */
[----:B------:R-:W-:Y:S01]  /*6020*/  FMUL.FTZ R151, R12, R43 ;  /* 0x0000002b0c977220 */ /* 0x000fe20000410000 */
[----:B------:R-:W-:Y:S01]  /*6030*/  ISETP.GE.U32.AND P5, PT, R41, UR36, PT ;  /* 0x0000002429007c0c */ /* 0x000fe2000bfa6070 */
[----:B------:R-:W-:Y:S01]  /*6040*/  FMUL.FTZ R42, R9, R42 ;  /* 0x0000002a092a7220 */ /* 0x000fe20000410000 */
[----:B--2---:R-:W-:-:S02]  /*6050*/  HADD2.F32 R41, -RZ, R40.H0_H0 ;  /* 0x20000028ff297230 */ /* 0x004fc40000004100 */
[----:B------:R-:W-:Y:S01]  /*6060*/  VIADD R43, R109, 0xb ;  /* 0x0000000b6d2b7836 */ /* 0x000fe20000000000 */
[----:B-1----:R-:W-:Y:S01]  /*6070*/  FSEL R146, R115, 1, !P0 ;  /* 0x3f80000073927808 */ /* 0x002fe20004000000 */
[----:B------:R-:W-:Y:S02]  /*6080*/  VIADD R40, R109, 0xe ;  /* 0x0000000e6d287836 */ /* 0x000fe40000000000 */
[----:B------:R-:W-:Y:S01]  /*6090*/  FMUL.FTZ R115, R85, R39 ;  /* 0x0000002755737220 */ /* 0x000fe20000410000 */
[----:B------:R-:W-:Y:S01]  /*60a0*/  FSEL R151, R151, RZ, !P4 ;  /* 0x000000ff97977208 */ /* 0x000fe20006000000 */
[----:B------:R-:W-:Y:S01]  /*60b0*/  FMUL.FTZ R41, R8, R41 ;  /* 0x0000002908297220 */ /* 0x000fe20000410000 */
[----:B------:R-:W-:Y:S02]  /*60c0*/  FSEL R150, R125, 1, !P4 ;  /* 0x3f8000007d967808 */ /* 0x000fe40006000000 */
[----:B------:R-:W-:Y:S02]  /*60d0*/  FSEL R145, R42, RZ, !P1 ;  /* 0x000000ff2a917208 */ /* 0x000fe40004800000 */
[----:B------:R-:W-:Y:S01]  /*60e0*/  ISETP.GE.U32.AND P4, PT, R43, UR36, PT ;  /* 0x000000242b007c0c */ /* 0x000fe2000bf86070 */
[----:B------:R-:W1:Y:S01]  /*60f0*/  MUFU.EX2 R115, R115 ;  /* 0x0000007300737308 */ /* 0x000e620000000800 */
[----:B------:R-:W-:Y:S01]  /*6100*/  ISETP.GE.U32.AND P1, PT, R40, UR36, PT ;  /* 0x0000002428007c0c */ /* 0x000fe2000bf26070 */
[C---:B------:R-:W-:Y:S01]  /*6110*/  VIADD R40, R109.reuse, 0xf ;  /* 0x0000000f6d287836 */ /* 0x040fe20000000000 */
[----:B------:R-:W-:Y:S01]  /*6120*/  IADD3 R43, PT, PT, R109, 0xd, RZ ;  /* 0x0000000d6d2b7810 */ /* 0x000fe20007ffe0ff */
[----:B------:R-:W-:Y:S01]  /*6130*/  FMUL.FTZ R117, R85, R37 ;  /* 0x0000002555757220 */ /* 0x000fe20000410000 */
[----:B0-----:R-:W-:Y:S01]  /*6140*/  FSEL R142, R113, 1, !P2 ;  /* 0x3f800000718e7808 */ /* 0x001fe20005000000 */
[----:B------:R-:W-:Y:S01]  /*6150*/  FMUL.FTZ R113, R85, R38 ;  /* 0x0000002655717220 */ /* 0x000fe20000410000 */
[----:B------:R-:W-:Y:S01]  /*6160*/  FSEL R143, R41, RZ, !P2 ;  /* 0x000000ff298f7208 */ /* 0x000fe20005000000 */
[----:B------:R-:W-:Y:S01]  /*6170*/  LDS.U16 R42, [R54+0x1e] ;  /* 0x00001e00362a7984 */ /* 0x000fe20000000400 */
[----:B------:R-:W-:-:S02]  /*6180*/  ISETP.GE.U32.AND P0, PT, R43, UR36, PT ;  /* 0x000000242b007c0c */ /* 0x000fc4000bf06070 */
[----:B------:R-:W-:Y:S01]  /*6190*/  ISETP.GE.U32.AND P2, PT, R40, UR36, PT ;  /* 0x0000002428007c0c */ /* 0x000fe2000bf46070 */
[----:B------:R-:W0:Y:S01]  /*61a0*/  LDS.U16 R43, [R69] ;  /* 0x00000000452b7984 */ /* 0x000e220000000400 */
[----:B------:R-:W-:Y:S01]  /*61b0*/  PRMT R119, R86, 0x7632, R119 ;  /* 0x0000763256777816 */ /* 0x000fe20000000077 */
[----:B------:R-:W-:Y:S02]  /*61c0*/  FMUL.FTZ R85, R85, R34 ;  /* 0x0000002255557220 */ /* 0x000fe40000410000 */
[----:B------:R-:W2:Y:S04]  /*61d0*/  LDS.U16 R40, [R56+0x1a] ;  /* 0x00001a0038287984 */ /* 0x000ea80000000400 */
[----:B------:R-:W5:Y:S01]  /*61e0*/  LDS.U16 R41, [R55+0x1c] ;  /* 0x00001c0037297984 */ /* 0x000f620000000400 */
[----:B------:R-:W3:Y:S03]  /*61f0*/  MUFU.EX2 R113, R113 ;  /* 0x0000007100717308 */ /* 0x000ee60000000800 */
[----:B------:R4:W-:Y:S01]  /*6200*/  STS.U16 [R91+0x1080], R86 ;  /* 0x001080565b007388 */ /* 0x0009e20000000400 */
[----:B------:R-:W-:-:S04]  /*6210*/  PRMT R125, R116, 0x7632, R125 ;  /* 0x00007632747d7816 */ /* 0x000fc8000000007d */
[----:B------:R-:W3:Y:S01]  /*6220*/  MUFU.EX2 R117, R117 ;  /* 0x0000007500757308 */ /* 0x000ee20000000800 */
[----:B------:R1:W-:Y:S01]  /*6230*/  STS.U16 [R90+0x10c0], R119 ;  /* 0x0010c0775a007388 */ /* 0x0003e20000000400 */
[----:B----4-:R-:W-:-:S03]  /*6240*/  HADD2.F32 R86, -RZ, R87.H0_H0 ;  /* 0x20000057ff567230 */ /* 0x010fc60000004100 */
[----:B------:R4:W-:Y:S03]  /*6250*/  STS.U16 [R89+0x1100], R112 ;  /* 0x0011007059007388 */ /* 0x0009e60000000400 */
[----:B------:R-:W0:Y:S01]  /*6260*/  MUFU.EX2 R85, R85 ;  /* 0x0000005500557308 */ /* 0x000e220000000800 */
[----:B------:R-:W-:Y:S01]  /*6270*/  FMUL.FTZ R86, R7, R86 ;  /* 0x0000005607567220 */ /* 0x000fe20000410000 */
[----:B------:R-:W-:Y:S01]  /*6280*/  STS.U16 [R88+0x1140], R121 ;  /* 0x0011407958007388 */ /* 0x000fe20000000400 */
[----:B-1----:R-:W-:Y:S01]  /*6290*/  PRMT R119, R118, 0x7632, R119 ;  /* 0x0000763276777816 */ /* 0x002fe20000000077 */
[----:B------:R-:W-:Y:S02]  /*62a0*/  HADD2.F32 R111, -RZ, R111.H0_H0 ;  /* 0x2000006fff6f7230 */ /* 0x000fe40000004100 */
[----:B------:R1:W-:Y:S01]  /*62b0*/  STS.U16 [R81+0x1180], R114 ;  /* 0x0011807251007388 */ /* 0x0003e20000000400 */
[----:B----4-:R-:W-:-:S03]  /*62c0*/  PRMT R112, R120, 0x7632, R112 ;  /* 0x0000763278707816 */ /* 0x010fc60000000070 */
[----:B------:R-:W-:Y:S01]  /*62d0*/  STS.U16 [R80+0x11c0], R123 ;  /* 0x0011c07b50007388 */ /* 0x000fe20000000400 */
[----:B------:R-:W-:Y:S02]  /*62e0*/  FSEL R141, R86, RZ, !P3 ;  /* 0x000000ff568d7208 */ /* 0x000fe40005800000 */
[----:B------:R-:W-:Y:S01]  /*62f0*/  FSEL R140, R115, 1, !P3 ;  /* 0x3f800000738c7808 */ /* 0x000fe20005800000 */
[----:B------:R-:W-:Y:S01]  /*6300*/  STS.U16 [R79+0x1200], R116 ;  /* 0x001200744f007388 */ /* 0x000fe20000000400 */
[----:B------:R-:W-:Y:S02]  /*6310*/  ISETP.NE.AND P3, PT, RZ, UR10, PT ;  /* 0x0000000aff007c0c */ /* 0x000fe4000bf65270 */
[----:B-1----:R-:W-:Y:S01]  /*6320*/  PRMT R114, R122, 0x7632, R114 ;  /* 0x000076327a727816 */ /* 0x002fe20000000072 */
[----:B------:R-:W-:Y:S01]  /*6330*/  STS.U16 [R78+0x1240], R125 ;  /* 0x0012407d4e007388 */ /* 0x000fe20000000400 */
[----:B------:R-:W-:-:S03]  /*6340*/  PRMT R87, R124, 0x7632, R87 ;  /* 0x000076327c577816 */ /* 0x000fc60000000057 */
[----:B------:R-:W-:Y:S01]  /*6350*/  STS.U16 [R77+0x1280], R118 ;  /* 0x001280764d007388 */ /* 0x000fe20000000400 */
[----:B------:R-:W-:-:S03]  /*6360*/  FMUL.FTZ R111, R6, R111 ;  /* 0x0000006f066f7220 */ /* 0x000fc60000410000 */
[----:B------:R-:W-:Y:S04]  /*6370*/  STS.U16 [R76+0x12c0], R119 ;  /* 0x0012c0774c007388 */ /* 0x000fe80000000400 */
[----:B------:R-:W-:Y:S04]  /*6380*/  STS.U16 [R75+0x1300], R120 ;  /* 0x001300784b007388 */ /* 0x000fe80000000400 */
[----:B------:R-:W-:Y:S04]  /*6390*/  STS.U16 [R74+0x1340], R112 ;  /* 0x001340704a007388 */ /* 0x000fe80000000400 */
[----:B------:R-:W-:Y:S01]  /*63a0*/  STS.U16 [R73+0x1380], R122 ;  /* 0x0013807a49007388 */ /* 0x000fe20000000400 */
[----:B------:R-:W-:-:S03]  /*63b0*/  FSEL R139, R111, RZ, !P4 ;  /* 0x000000ff6f8b7208 */ /* 0x000fc60006000000 */
[----:B------:R-:W-:Y:S01]  /*63c0*/  STS.U16 [R72+0x13c0], R114 ;  /* 0x0013c07248007388 */ /* 0x000fe20000000400 */
[----:B---3--:R-:W-:-:S03]  /*63d0*/  FSEL R138, R113, 1, !P4 ;  /* 0x3f800000718a7808 */ /* 0x008fc60006000000 */
[----:B------:R-:W-:Y:S01]  /*63e0*/  STS.U16 [R71+0x1400], R124 ;  /* 0x0014007c47007388 */ /* 0x000fe20000000400 */
[----:B------:R-:W-:-:S03]  /*63f0*/  FSEL R137, R117, 1, !P5 ;  /* 0x3f80000075897808 */ /* 0x000fc60006800000 */
[----:B------:R-:W-:Y:S01]  /*6400*/  STS.U16 [R70+0x1440], R87 ;  /* 0x0014405746007388 */ /* 0x000fe20000000400 */
[----:B------:R-:W-:-:S03]  /*6410*/  NOP ;  /* 0x0000000000007918 */ /* 0x000fc60000000000 */
[----:B------:R-:W1:Y:S01]  /*6420*/  LDS.U16 R111, [R69+0x1080] ;  /* 0x00108000456f7984 */ /* 0x000e620000000400 */
[----:B0-----:R-:W-:-:S03]  /*6430*/  FSEL R134, R85, 1, !P2 ;  /* 0x3f80000055867808 */ /* 0x001fc60005000000 */
[----:B------:R-:W0:Y:S01]  /*6440*/  LDS.U16 R112, [R68+0x1082] ;  /* 0x0010820044707984 */ /* 0x000e220000000400 */
[----:B------:R-:W-:-:S03]  /*6450*/  HADD2.F32 R128, -RZ, R84.H0_H0 ;  /* 0x20000054ff807230 */ /* 0x000fc60000004100 */
[----:B------:R-:W3:Y:S04]  /*6460*/  LDS.U16 R113, [R67+0x1084] ;  /* 0x0010840043717984 */ /* 0x000ee80000000400 */
[----:B------:R-:W4:Y:S04]  /*6470*/  LDS.U16 R114, [R66+0x1086] ;  /* 0x0010860042727984 */ /* 0x000f280000000400 */
        /* <DEDUP_REMOVED lines=12> */
[----:B------:R-:W4:Y:S01]  /*6540*/  @P3 LDS.64 R84, [UR46] ;  /* 0x0000002eff543984 */ /* 0x000f220008000a00 */
[----:B------:R-:W-:-:S02]  /*6550*/  HADD2.F32 R86, -RZ, R43.H0_H0 ;  /* 0x2000002bff567230 */ /* 0x000fc40000004100 */
[----:B--2---:R-:W-:Y:S02]  /*6560*/  HADD2.F32 R43, -RZ, R40.H0_H0 ;  /* 0x20000028ff2b7230 */ /* 0x004fe40000004100 */
[----:B-----5:R-:W-:Y:S02]  /*6570*/  HADD2.F32 R40, -RZ, R41.H0_H0 ;  /* 0x20000029ff287230 */ /* 0x020fe40000004100 */
[----:B------:R-:W-:Y:S02]  /*6580*/  HADD2.F32 R41, -RZ, R42.H0_H0 ;  /* 0x2000002aff297230 */ /* 0x000fe40000004100 */
[----:B------:R-:W-:Y:S01]  /*6590*/  FMUL.FTZ R128, R5, R128 ;  /* 0x0000008005807220 */ /* 0x000fe20000410000 */
[----:B------:R-:W-:Y:S01]  /*65a0*/  FMUL.FTZ R86, R17, R86 ;  /* 0x0000005611567220 */ /* 0x000fe20000410000 */
[----:B------:R-:W-:Y:S01]  /*65b0*/  FMUL.FTZ R43, R4, R43 ;  /* 0x0000002b042b7220 */ /* 0x000fe20000410000 */
[----:B------:R-:W-:Y:S01]  /*65c0*/  FMUL.FTZ R40, R3, R40 ;  /* 0x0000002803287220 */ /* 0x000fe20000410000 */
[----:B------:R-:W-:Y:S01]  /*65d0*/  FMUL.FTZ R41, R2, R41 ;  /* 0x0000002902297220 */ /* 0x000fe20000410000 */
[----:B------:R-:W-:Y:S01]  /*65e0*/  ISETP.GE.U32.AND P4, PT, R109, UR36, PT ;  /* 0x000000246d007c0c */ /* 0x000fe2000bf86070 */
[----:B-1----:R-:W-:Y:S01]  /*65f0*/  HADD2.F32 R111, -RZ, R111.H0_H0 ;  /* 0x2000006fff6f7230 */ /* 0x002fe20000004100 */
[----:B------:R-:W-:Y:S01]  /*6600*/  FSEL R131, R128, RZ, !P5 ;  /* 0x000000ff80837208 */ /* 0x000fe20006800000 */
[----:B0-----:R-:W-:Y:S01]  /*6610*/  HADD2.F32 R112, -RZ, R112.H0_H0 ;  /* 0x20000070ff707230 */ /* 0x001fe20000004100 */
[----:B------:R-:W-:Y:S01]  /*6620*/  FSEL R136, R136, 1, !P0 ;  /* 0x3f80000088887808 */ /* 0x000fe20004000000 */
[----:B---3--:R-:W-:Y:S01]  /*6630*/  HADD2.F32 R113, -RZ, R113.H0_H0 ;  /* 0x20000071ff717230 */ /* 0x008fe20000004100 */
[----:B------:R-:W-:Y:S01]  /*6640*/  FSEL R135, R135, 1, !P1 ;  /* 0x3f80000087877808 */ /* 0x000fe20004800000 */
[----:B----4-:R-:W-:Y:S01]  /*6650*/  HADD2.F32 R114, -RZ, R114.H0_H0 ;  /* 0x20000072ff727230 */ /* 0x010fe20000004100 */
[----:B------:R-:W-:Y:S01]  /*6660*/  FSEL R133, R86, RZ, !P4 ;  /* 0x000000ff56857208 */ /* 0x000fe20006000000 */
[----:B------:R-:W-:Y:S01]  /*6670*/  HADD2.F32 R115, -RZ, R115.H0_H0 ;  /* 0x20000073ff737230 */ /* 0x000fe20000004100 */
[----:B------:R-:W-:Y:S01]  /*6680*/  FSEL R132, R132, 1, !P4 ;  /* 0x3f80000084847808 */ /* 0x000fe20006000000 */
[----:B------:R-:W-:Y:S01]  /*6690*/  HADD2.F32 R116, -RZ, R116.H0_H0 ;  /* 0x20000074ff747230 */ /* 0x000fe20000004100 */
[----:B------:R-:W-:Y:S01]  /*66a0*/  FSEL R130, R43, RZ, !P0 ;  /* 0x000000ff2b827208 */ /* 0x000fe20004000000 */
[----:B------:R-:W-:Y:S01]  /*66b0*/  HADD2.F32 R117, -RZ, R117.H0_H0 ;  /* 0x20000075ff757230 */ /* 0x000fe20000004100 */
[----:B------:R-:W-:Y:S01]  /*66c0*/  FSEL R129, R40, RZ, !P1 ;  /* 0x000000ff28817208 */ /* 0x000fe20004800000 */
[----:B------:R-:W-:Y:S01]  /*66d0*/  HADD2.F32 R118, -RZ, R118.H0_H0 ;  /* 0x20000076ff767230 */ /* 0x000fe20000004100 */
[----:B------:R-:W-:Y:S01]  /*66e0*/  FSEL R128, R41, RZ, !P2 ;  /* 0x000000ff29807208 */ /* 0x000fe20005000000 */
[----:B------:R-:W-:-:S02]  /*66f0*/  HADD2.F32 R119, -RZ, R119.H0_H0 ;  /* 0x20000077ff777230 */ /* 0x000fc40000004100 */
[----:B------:R-:W-:Y:S02]  /*6700*/  HADD2.F32 R120, -RZ, R120.H0_H0 ;  /* 0x20000078ff787230 */ /* 0x000fe40000004100 */
[----:B------:R-:W-:Y:S02]  /*6710*/  HADD2.F32 R121, -RZ, R121.H0_H0 ;  /* 0x20000079ff797230 */ /* 0x000fe40000004100 */
[----:B------:R-:W-:Y:S02]  /*6720*/  HADD2.F32 R122, -RZ, R122.H0_H0 ;  /* 0x2000007aff7a7230 */ /* 0x000fe40000004100 */
[----:B------:R-:W-:Y:S02]  /*6730*/  HADD2.F32 R123, -RZ, R123.H0_H0 ;  /* 0x2000007bff7b7230 */ /* 0x000fe40000004100 */
[----:B------:R-:W-:Y:S02]  /*6740*/  HADD2.F32 R124, -RZ, R124.H0_H0 ;  /* 0x2000007cff7c7230 */ /* 0x000fe40000004100 */
[----:B------:R-:W-:-:S02]  /*6750*/  HADD2.F32 R125, -RZ, R125.H0_H0 ;  /* 0x2000007dff7d7230 */ /* 0x000fc40000004100 */
[----:B------:R-:W-:Y:S01]  /*6760*/  HADD2.F32 R126, -RZ, R126.H0_H0 ;  /* 0x2000007eff7e7230 */ /* 0x000fe20000004100 */
[----:B------:R-:W-:Y:S06]  /*6770*/  @P3 BRA `(.L_x_1618) ;  /* 0x0000000000643947 */ /* 0x000fec0003800000 */
        /* <DEDUP_REMOVED lines=18> */
.L_x_1619:
[----:B------:R-:W-:Y:S01]  /*68a0*/  HFMA2 R85, -RZ, RZ, 0, 0 ;  /* 0x00000000ff557431 */ /* 0x000fe200000001ff */
[----:B------:R-:W-:Y:S06]  /*68b0*/  BRA.U !UP2, `(.L_x_1618) ;  /* 0x000000010a147547 */ /* 0x000fec000b800000 */
[----:B------:R-:W-:-:S04]  /*68c0*/  UIADD3 UR6, UP0, UPT, UR27, UR11, URZ ;  /* 0x0000000b1b067290 */ /* 0x000fc8000ff1e0ff */
[----:B------:R-:W-:Y:S02]  /*68d0*/  UIADD3.X UR7, UPT, UPT, UR25, UR13, URZ, UP0, !UPT ;  /* 0x0000000d19077290 */ /* 0x000fe400087fe4ff */
[----:B------:R-:W-:-:S04]  /*68e0*/  IMAD.U32 R40, RZ, RZ, UR6 ;  /* 0x00000006ff287e24 */ /* 0x000fc8000f8e00ff */
[----:B------:R-:W-:-:S05]  /*68f0*/  IMAD.U32 R41, RZ, RZ, UR7 ;  /* 0x00000007ff297e24 */ /* 0x000fca000f8e00ff */
[----:B------:R1:W5:Y:S02]  /*6900*/  LDG.E R85, desc[UR34][R40.64] ;  /* 0x0000002228557981 */ /* 0x000364000c1e1900 */
.L_x_1618:
        /* <DEDUP_REMOVED lines=104> */
[----:B------:R-:W-:Y:S01]  /*6f90*/  @!P0 IMAD.MOV.U32 R86, RZ, RZ, R84 ;  /* 0x000000ffff568224 */ /* 0x000fe200078e0054 */
[----:B------:R-:W-:-:S07]  /*6fa0*/  @!P0 MOV R87, R85 ;  /* 0x0000005500578202 */ /* 0x000fce0000000f00 */
.L_x_1621:
[----:B------:R-:W-:Y:S05]  /*6fb0*/  BSYNC.RECONVERGENT B0 ;  /* 0x0000000000007941 */ /* 0x000fea0003800200 */
.L_x_1620:
        /* <DEDUP_REMOVED lines=35> */
[----:B------:R-:W-:Y:S02]  /*71f0*/  IMAD.U32 R42, RZ, RZ, UR6 ;  /* 0x00000006ff2a7e24 */ /* 0x000fe4000f8e00ff */
[----:B------:R-:W-:-:S05]  /*7200*/  IMAD.U32 R43, RZ, RZ, UR7 ;  /* 0x00000007ff2b7e24 */ /* 0x000fca000f8e00ff */
[----:B------:R1:W5:Y:S01]  /*7210*/  LDG.E R40, desc[UR34][R42.64] ;  /* 0x000000222a287981 */ /* 0x000362000c1e1900 */
[----:B------:R-:W-:Y:S05]  /*7220*/  BRA `(.L_x_1626) ;  /* 0x00000000008c7947 */ /* 0x000fea0003800000 */
.L_x_1625:
        /* <DEDUP_REMOVED lines=35> */
.L_x_1626:
        /* <DEDUP_REMOVED lines=10> */
.L_x_1624:
        /* <DEDUP_REMOVED lines=9> */
.L_x_1623:
[----:B------:R-:W-:Y:S05]  /*7590*/  BSYNC.RECONVERGENT B0 ;  /* 0x0000000000007941 */ /* 0x000fea0003800200 */
.L_x_1622:
[----:B------:R-:W-:Y:S01]  /*75a0*/  ULEA UR37, UP0, UR18, UR37, 0x2 ;  /* 0x0000002512257291 */ /* 0x000fe2000f8010ff */
[----:B-12---:R-:W-:Y:S01]  /*75b0*/  IMAD.U32 R41, RZ, RZ, UR42 ;  /* 0x0000002aff297e24 */ /* 0x006fe2000f8e00ff */
[----:B------:R-:W-:Y:S01]  /*75c0*/  UIADD3 UR48, UPT, UPT, UR48, 0x1, URZ ;  /* 0x0000000130307890 */ /* 0x000fe2000fffe0ff */
[----:B------:R-:W-:Y:S01]  /*75d0*/  IMAD.U32 R43, RZ, RZ, UR44 ;  /* 0x0000002cff2b7e24 */ /* 0x000fe2000f8e00ff */
        /* <DEDUP_REMOVED lines=28> */
.L_x_1617:
[----:B------:R-:W-:Y:S01]  /*77a0*/  BAR.SYNC.DEFER_BLOCKING 0x0 ;  /* 0x0000000000007b1d */ /* 0x000fe20000010000 */
[----:B------:R-:W-:Y:S01]  /*77b0*/  F2FP.F16.F32.PACK_AB R24, R24, R25 ;  /* 0x000000191818723e */ /* 0x000fe200000000ff */
[----:B------:R-:W-:Y:S01]  /*77c0*/  UIADD3 UR10, UPT, UPT, UR10, 0x1, URZ ;  /* 0x000000010a0a7890 */ /* 0x000fe2000fffe0ff */
[----:B------:R-:W-:Y:S01]  /*77d0*/  F2FP.F16.F32.PACK_AB R22, R22, R23 ;  /* 0x000000171616723e */ /* 0x000fe200000000ff */
[----:B------:R-:W-:Y:S01]  /*77e0*/  UIADD3 UR9, UPT, UPT, UR36, UR9, URZ ;  /* 0x0000000924097290 */ /* 0x000fe2000fffe0ff */
[----:B------:R-:W-:-:S03]  /*77f0*/  PRMT R34, R24, 0x7632, R34 ;  /* 0x0000763218227816 */ /* 0x000fc60000000022 */
[----:B------:R-:W1:Y:S01]  /*7800*/  S2UR UR11, SR_CTAID.X ;  /* 0x00000000000b79c3 */ /* 0x000e620000002500 */
[----:B------:R-:W-:Y:S01]  /*7810*/  F2FP.F16.F32.PACK_AB R20, R20, R21 ;  /* 0x000000151414723e */ /* 0x000fe200000000ff */
[----:B------:R-:W1:Y:S01]  /*7820*/  LDCU.128 UR16, c[0x0][0x430] ;  /* 0x00008600ff1077ac */ /* 0x000e620008000c00 */
[----:B------:R-:W-:Y:S02]  /*7830*/  PRMT R2, R22, 0x7632, R2 ;  /* 0x0000763216027816 */ /* 0x000fe40000000002 */
[----:B------:R-:W-:Y:S01]  /*7840*/  F2FP.F16.F32.PACK_AB R19, R33, R19 ;  /* 0x000000132113723e */ /* 0x000fe200000000ff */
[----:B------:R-:W-:Y:S01]  /*7850*/  UMOV UR13, URZ ;  /* 0x000000ff000d7c82 */ /* 0x000fe20008000000 */
[----:B------:R-:W-:Y:S01]  /*7860*/  PRMT R3, R20, 0x7632, R3 ;  /* 0x0000763214037816 */ /* 0x000fe20000000003 */
[----:B------:R-:W2:Y:S01]  /*7870*/  S2UR UR14, SR_CTAID.Y ;  /* 0x00000000000e79c3 */ /* 0x000ea20000002600 */
[----:B------:R-:W-:Y:S01]  /*7880*/  F2FP.F16.F32.PACK_AB R31, R31, R32 ;  /* 0x000000201f1f723e */ /* 0x000fe200000000ff */
[----:B------:R-:W3:Y:S01]  /*7890*/  LDCU.64 UR38, c[0x0][0x4a8] ;  /* 0x00009500ff2677ac */ /* 0x000ee20008000a00 */
[----:B------:R-:W-:-:S02]  /*78a0*/  PRMT R4, R19, 0x7632, R4 ;  /* 0x0000763213047816 */ /* 0x000fc40000000004 */
[----:B------:R-:W-:Y:S01]  /*78b0*/  F2FP.F16.F32.PACK_AB R29, R29, R30 ;  /* 0x0000001e1d1d723e */ /* 0x000fe200000000ff */
[----:B------:R-:W-:Y:S01]  /*78c0*/  UISETP.NE.AND UP0, UPT, UR10, UR32, UPT ;  /* 0x000000200a00728c */ /* 0x000fe2000bf05270 */
[----:B------:R-:W-:Y:S01]  /*78d0*/  PRMT R30, R31, 0x7632, R30 ;  /* 0x000076321f1e7816 */ /* 0x000fe2000000001e */
[----:B------:R-:W-:Y:S01]  /*78e0*/  UIMAD.WIDE.U32 UR22, UR36, 0x2, UR22 ;  /* 0x00000002241678a5 */ /* 0x000fe2000f8e0016 */
[----:B------:R-:W-:Y:S01]  /*78f0*/  F2FP.F16.F32.PACK_AB R18, R18, R28 ;  /* 0x0000001c1212723e */ /* 0x000fe200000000ff */
[----:B------:R-:W-:Y:S01]  /*7900*/  STS.U16 [R69], R24 ;  /* 0x0000001845007388 */ /* 0x000fe20000000400 */
[----:B------:R-:W-:Y:S01]  /*7910*/  ISETP.NE.AND P0, PT, R110, RZ, PT ;  /* 0x000000ff6e00720c */ /* 0x000fe20003f05270 */
[----:B------:R-:W-:Y:S01]  /*7920*/  UIMAD.WIDE.U32 UR30, UR36, 0x2, UR30 ;  /* 0x00000002241e78a5 */ /* 0x000fe2000f8e001e */
[----:B------:R-:W-:Y:S01]  /*7930*/  F2FP.F16.F32.PACK_AB R26, R26, R27 ;  /* 0x0000001b1a1a723e */ /* 0x000fe200000000ff */
[----:B------:R-:W-:Y:S01]  /*7940*/  STS.U16 [R68+0x2], R34 ;  /* 0x0000022244007388 */ /* 0x000fe20000000400 */
[----:B------:R-:W-:Y:S01]  /*7950*/  PRMT R28, R18, 0x7632, R28 ;  /* 0x00007632121c7816 */ /* 0x000fe2000000001c */
[----:B-1----:R-:W-:Y:S01]  /*7960*/  UIMAD.WIDE.U32 UR6, UR11, UR16, UR12 ;  /* 0x000000100b0672a5 */ /* 0x002fe2000f8e000c */
[----:B------:R-:W-:Y:S01]  /*7970*/  PRMT R27, R26, 0x7632, R27 ;  /* 0x000076321a1b7816 */ /* 0x000fe2000000001b */
[----:B------:R-:W-:Y:S01]  /*7980*/  STS.U16 [R67+0x4], R22 ;  /* 0x0000041643007388 */ /* 0x000fe20000000400 */
[----:B------:R-:W-:Y:S01]  /*7990*/  LOP3.LUT R109, R109, 0x3e00, RZ, 0xc0, !PT ;  /* 0x00003e006d6d7812 */ /* 0x000fe200078ec0ff */
[----:B------:R-:W-:-:S02]  /*79a0*/  UIMAD UR7, UR11, UR17, UR7 ;  /* 0x000000110b0772a4 */ /* 0x000fc4000f8e0207 */
[----:B------:R1:W-:Y:S01]  /*79b0*/  STS.U16 [R66+0x6], R2 ;  /* 0x0000060242007388 */ /* 0x0003e20000000400 */
[----:B------:R-:W-:Y:S01]  /*79c0*/  LOP3.LUT R109, R109, 0x1f, R110, 0xf8, !PT ;  /* 0x0000001f6d6d7812 */ /* 0x000fe200078ef86e */
[----:B--2---:R-:W-:Y:S02]  /*79d0*/  UIMAD.WIDE.U32 UR6, UR14, UR18, UR6 ;  /* 0x000000120e0672a5 */ /* 0x004fe4000f8e0006 */
[----:B------:R-:W-:Y:S01]  /*79e0*/  STS.U16 [R65+0x8], R20 ;  /* 0x0000081441007388 */ /* 0x000fe20000000400 */
[----:B------:R-:W-:Y:S02]  /*79f0*/  UIMAD.WIDE.U32 UR28, UR36, 0x2, UR28 ;  /* 0x00000002241c78a5 */ /* 0x000fe4000f8e001c */
[----:B------:R-:W-:Y:S01]  /*7a00*/  UIMAD UR19, UR14, UR19, UR7 ;  /* 0x000000130e1372a4 */ /* 0x000fe2000f8e0207 */
[----:B------:R2:W-:Y:S01]  /*7a10*/  STS.U16 [R64+0xa], R3 ;  /* 0x00000a0340007388 */ /* 0x0005e20000000400 */
[----:B------:R-:W-:Y:S02]  /*7a20*/  UIADD3 UR12, UPT, UPT, UR36, UR12, URZ ;  /* 0x0000000c240c7290 */ /* 0x000fe4000fffe0ff */
[----:B-1----:R-:W-:Y:S01]  /*7a30*/  MOV R2, UR36 ;  /* 0x0000002400027c02 */ /* 0x002fe20008000f00 */
[----:B------:R-:W-:Y:S01]  /*7a40*/  UMOV UR7, UR33 ;  /* 0x0000002100077c82 */ /* 0x000fe20008000000 */
[----:B------:R-:W-:Y:S04]  /*7a50*/  STS.U16 [R63+0xc], R19 ;  /* 0x00000c133f007388 */ /* 0x000fe80000000400 */
[----:B------:R-:W-:Y:S01]  /*7a60*/  STS.U16 [R62+0xe], R4 ;  /* 0x00000e043e007388 */ /* 0x000fe20000000400 */
[----:B--2---:R-:W-:-:S03]  /*7a70*/  PRMT R3, R29, 0x7632, R3 ;  /* 0x000076321d037816 */ /* 0x004fc60000000003 */
[----:B------:R-:W-:Y:S04]  /*7a80*/  STS.U16 [R61+0x10], R31 ;  /* 0x0000101f3d007388 */ /* 0x000fe80000000400 */
[----:B------:R-:W-:Y:S04]  /*7a90*/  STS.U16 [R60+0x12], R30 ;  /* 0x0000121e3c007388 */ /* 0x000fe80000000400 */
[----:B------:R-:W-:Y:S04]  /*7aa0*/  STS.U16 [R59+0x14], R29 ;  /* 0x0000141d3b007388 */ /* 0x000fe80000000400 */
[----:B------:R1:W-:Y:S04]  /*7ab0*/  STS.U16 [R58+0x16], R3 ;  /* 0x000016033a007388 */ /* 0x0003e80000000400 */
[----:B------:R-:W-:Y:S04]  /*7ac0*/  STS.U16 [R57+0x18], R18 ;  /* 0x0000181239007388 */ /* 0x000fe80000000400 */
[----:B------:R-:W-:Y:S04]  /*7ad0*/  STS.U16 [R56+0x1a], R28 ;  /* 0x00001a1c38007388 */ /* 0x000fe80000000400 */
[----:B------:R-:W-:Y:S04]  /*7ae0*/  STS.U16 [R55+0x1c], R26 ;  /* 0x00001c1a37007388 */ /* 0x000fe80000000400 */
[----:B------:R-:W-:Y:S01]  /*7af0*/  STS.U16 [R54+0x1e], R27 ;  /* 0x00001e1b36007388 */ /* 0x000fe20000000400 */
        /* <DEDUP_REMOVED lines=17> */
[----:B------:R3:W-:Y:S01]  /*7c10*/  @!P0 STS [UR49+0x1080], R2 ;  /* 0x00108002ff008988 */ /* 0x0007e20008000831 */
[----:B------:R-:W-:Y:S01]  /*7c20*/  BAR.SYNC.DEFER_BLOCKING 0x0 ;  /* 0x0000000000007b1d */ /* 0x000fe20000010000 */
[----:B-1----:R-:W-:-:S04]  /*7c30*/  IADD3 R3, P0, PT, R109, UR6, RZ ;  /* 0x000000066d037c10 */ /* 0x002fc8000ff1e0ff */
[C---:B---3--:R-:W-:Y:S01]  /*7c40*/  LEA R2, P3, R3.reuse, UR38, 0x1 ;  /* 0x0000002603027c11 */ /* 0x048fe2000f8608ff */
[----:B------:R-:W-:Y:S01]  /*7c50*/  IMAD.X R6, RZ, RZ, UR19, P0 ;  /* 0x00000013ff067e24 */ /* 0x000fe200080e06ff */
[----:B------:R-:W-:Y:S02]  /*7c60*/  UMOV UR6, UR26 ;  /* 0x0000001a00067c82 */ /* 0x000fe40008000000 */
[----:B------:R-:W-:Y:S02]  /*7c70*/  UIMAD.WIDE.U32 UR36, UR36, 0x2, UR6 ;  /* 0x00000002242478a5 */ /* 0x000fe4000f8e0006 */
[----:B------:R-:W-:-:S05]  /*7c80*/  LEA.HI.X R3, R3, UR39, R6, 0x1, P3 ;  /* 0x0000002703037c11 */ /* 0x000fca00098f0c06 */
        /* <DEDUP_REMOVED lines=10> */
[----:B------:R1:W-:Y:S01]  /*7d30*/  @!P2 STG.E.U16 desc[UR34][R2.64], R91 ;  /* 0x0000005b0200a986 */ /* 0x0003e2000c101522 */
[----:B------:R-:W-:-:S03]  /*7d40*/  ISETP.GE.AND P2, PT, R101, R4, PT ;  /* 0x000000046500720c */ /* 0x000fc60003f46270 */
        /* <DEDUP_REMOVED lines=16> */
[----:B------:R1:W-:Y:S04]  /*7e50*/  @!P0 STG.E.U16 desc[UR34][R2.64+0x240], R13 ;  /* 0x0002400d02008986 */ /* 0x0003e8000c101522 */
[----:B------:R1:W-:Y:S04]  /*7e60*/  @!P4 STG.E.U16 desc[UR34][R2.64+0x280], R75 ;  /* 0x0002804b0200c986 */ /* 0x0003e8000c101522 */
[----:B------:R1:W-:Y:S04]  /*7e70*/  @!P6 STG.E.U16 desc[UR34][R2.64+0x2c0], R15 ;  /* 0x0002c00f0200e986 */ /* 0x0003e8000c101522 */
[----:B------:R1:W-:Y:S04]  /*7e80*/  @!P5 STG.E.U16 desc[UR34][R2.64+0x300], R73 ;  /* 0x000300490200d986 */ /* 0x0003e8000c101522 */
[----:B------:R1:W-:Y:S04]  /*7e90*/  @!P3 STG.E.U16 desc[UR34][R2.64+0x340], R17 ;  /* 0x000340110200b986 */ /* 0x0003e8000c101522 */
[----:B------:R1:W-:Y:S04]  /*7ea0*/  @!P2 STG.E.U16 desc[UR34][R2.64+0x380], R71 ;  /* 0x000380470200a986 */ /* 0x0003e8000c101522 */
[----:B------:R1:W-:Y:S01]  /*7eb0*/  @!P1 STG.E.U16 desc[UR34][R2.64+0x3c0], R19 ;  /* 0x0003c01302009986 */ /* 0x0003e2000c101522 */
[----:B------:R-:W-:Y:S05]  /*7ec0*/  BRA.U UP0, `(.L_x_1628) ;  /* 0xffffff9100d47547 */ /* 0x000fea000b83ffff */
[----:B------:R-:W-:Y:S05]  /*7ed0*/  EXIT ;  /* 0x000000000000794d */ /* 0x000fea0003800000 */
.L_x_1629:
        /* <DEDUP_REMOVED lines=10> */
.L_x_7972:


//--------------------- .text._Z25selective_scan_fwd_kernelI32Selective_Scan_fwd_kernel_traitsILi128ELi16ELi1ELb0ELb1ELb1ELb0ELb1EN3c104HalfEffEEv13SSMParamsBase --------------------------
	.section	.text._Z25selective_scan_fwd_kernelI32Selective_Scan_fwd_kernel_traitsILi128ELi16ELi1ELb0ELb1ELb1ELb0ELb1EN3c104HalfEffEEv13SSMParamsBase,"ax",@progbits
	.align	128
        .global         _Z25selective_scan_fwd_kernelI32Selective_Scan_fwd_kernel_traitsILi128ELi16ELi1ELb0ELb1ELb1ELb0ELb1EN3c104HalfEffEEv13SSMParamsBase
        .type           _Z25selective_scan_fwd_kernelI32Selective_Scan_fwd_kernel_traitsILi128ELi16ELi1ELb0ELb1ELb1ELb0ELb1EN3c104HalfEffEEv13SSMParamsBase,@function
        .size           _Z25selective_scan_fwd_kernelI32Selective_Scan_fwd_kernel_traitsILi128ELi16ELi1ELb0ELb1ELb1ELb0ELb1EN3c104HalfEffEEv13SSMParamsBase,(.L_x_7973 - _Z25selective_scan_fwd_kernelI32Selective_Scan_fwd_kernel_traitsILi128ELi16ELi1ELb0ELb1ELb1ELb0ELb1EN3c104HalfEffEEv13SSMParamsBase)
        .other          _Z25selective_scan_fwd_kernelI32Selective_Scan_fwd_kernel_traitsILi128ELi16ELi1ELb0ELb1ELb1ELb0ELb1EN3c104HalfEffEEv13SSMParamsBase,@"STO_CUDA_ENTRY STV_DEFAULT"
_Z25selective_scan_fwd_kernelI32Selective_Scan_fwd_kernel_traitsILi128ELi16ELi1ELb0ELb1ELb1ELb0ELb1EN3c104HalfEffEEv13SSMParamsBase:
.text._Z25selective_scan_fwd_kernelI32Selective_Scan_fwd_kernel_traitsILi128ELi16ELi1ELb0ELb1ELb1ELb0ELb1EN3c104HalfEffEEv13SSMParamsBase:
        /* <DEDUP_REMOVED lines=16> */
[----:B------:R-:W-:Y:S01]  /*0100*/  MOV R5, UR7 ;  /* 0x0000000700057c02 */ /* 0x000fe20008000f00 */
        /* <DEDUP_REMOVED lines=40> */
.L_x_1630:
        /* <DEDUP_REMOVED lines=22> */
[----:B----4-:R-:W-:-:S02]  /*04f0*/  UIMAD UR22, UR20, UR12, URZ ;  /* 0x0000000c141672a4 */ /* 0x010fc4000f8e02ff */
[----:B------:R-:W-:Y:S01]  /*0500*/  UIMAD UR21, UR46, UR17, UR21 ;  /* 0x000000112e1572a4 */ /* 0x000fe2000f8e0215 */
[----:B-1----:R-:W-:Y:S01]  /*0510*/  IABS R3, R3 ;  /* 0x0000000300037213 */ /* 0x002fe20000000000 */
[----:B------:R-:W-:Y:S01]  /*0520*/  UIMAD UR13, UR46, UR13, UR22 ;  /* 0x0000000d2e0d72a4 */ /* 0x000fe2000f8e0216 */
[----:B------:R-:W1:Y:S02]  /*0530*/  LDCU.64 UR30, c[0x0][0x480] ;  /* 0x00009000ff1e77ac */ /* 0x000e640008000a00 */
[----:B------:R-:W-:-:S05]  /*0540*/  R2UR UR23, R3 ;  /* 0x00000000031772ca */ /* 0x000fca00000e0000 */
        /* <DEDUP_REMOVED lines=73> */
.L_x_1631:
        /* <DEDUP_REMOVED lines=10> */
.L_x_1632:
        /* <DEDUP_REMOVED lines=34> */
[----:B------:R-:W-:Y:S01]  /*0ca0*/  MOV R2, UR6 ;  /* 0x0000000600027c02 */ /* 0x000fe20008000f00 */
[----:B------:R-:W-:Y:S02]  /*0cb0*/  @!UP0 ULEA UR12, UP3, UR9, UR14, 0x2 ;  /* 0x0000000e090c8291 */ /* 0x000fe4000f8610ff */
[----:B------:R-:W-:Y:S01]  /*0cc0*/  @UP4 ULEA.HI.X UR11, UR36, UR13, URZ, 0x2, UP6 ;  /* 0x0000000d240b4291 */ /* 0x000fe2000b0f14ff */
[----:B------:R-:W-:Y:S01]  /*0cd0*/  MOV R6, UR4 ;  /* 0x0000000400067c02 */ /* 0x000fe20008000f00 */
[----:B------:R-:W-:Y:S01]  /*0ce0*/  @!UP0 ULEA.HI.X UR13, UR9, UR15, URZ, 0x2, UP3 ;  /* 0x0000000f090d8291 */ /* 0x000fe200098f14ff */
[----:B------:R-:W-:Y:S02]  /*0cf0*/  IMAD.U32 R4, RZ, RZ, UR10 ;  /* 0x0000000aff047e24 */ /* 0x000fe4000f8e00ff */
[----:B------:R-:W-:-:S02]  /*0d00*/  IMAD.U32 R8, RZ, RZ, UR12 ;  /* 0x0000000cff087e24 */ /* 0x000fc4000f8e00ff */
[----:B------:R-:W-:Y:S01]  /*0d10*/  IMAD.U32 R3, RZ, RZ, UR7 ;  /* 0x00000007ff037e24 */ /* 0x000fe2000f8e00ff */
[----:B------:R-:W0:Y:S01]  /*0d20*/  LDCU.64 UR6, c[0x0][0x4f8] ;  /* 0x00009f00ff0677ac */ /* 0x000e220008000a00 */
[----:B------:R-:W-:Y:S02]  /*0d30*/  IMAD.U32 R5, RZ, RZ, UR11 ;  /* 0x0000000bff057e24 */ /* 0x000fe4000f8e00ff */
        /* <DEDUP_REMOVED lines=9> */
[----:B0-----:R-:W-:Y:S01]  /*0dd0*/  UISETP.EQ.U32.AND UP3, UPT, UR6, URZ, UPT ;  /* 0x000000ff0600728c */ /* 0x001fe2000bf62070 */
[----:B------:R-:W-:Y:S01]  /*0de0*/  UMOV UR5, URZ ;  /* 0x000000ff00057c82 */ /* 0x000fe20008000000 */
[----:B------:R-:W-:Y:S01]  /*0df0*/  UMOV UR11, URZ ;  /* 0x000000ff000b7c82 */ /* 0x000fe20008000000 */
[----:B-1----:R-:W-:-:S04]  /*0e00*/  UISETP.NE.U32.AND UP0, UPT, UR12, URZ, UPT ;  /* 0x000000ff0c00728c */ /* 0x002fc8000bf05070 */
[----:B------:R-:W-:Y:S02]  /*0e10*/  UISETP.NE.AND.EX UP0, UPT, UR13, URZ, UPT, UP0 ;  /* 0x000000ff0d00728c */ /* 0x000fe4000bf05300 */
[----:B----4-:R-:W-:Y:S02]  /*0e20*/  USEL UR10, UR10, 0x800, UP5 ;  /* 0x000008000a0a7887 */ /* 0x010fe4000a800000 */
[----:B------:R-:W-:Y:S01]  /*0e30*/  UISETP.EQ.OR.EX UP0, UPT, UR7, URZ, !UP0, UP3 ;  /* 0x000000ff0700728c */ /* 0x000fe2000c702730 */
[----:B--2---:R-:W-:Y:S02]  /*0e40*/  @P0 R2UR UR4, R2 ;  /* 0x00000000020402ca */ /* 0x004fe400000e0000 */
[----:B---3--:R-:W-:Y:S02]  /*0e50*/  @P1 R2UR UR5, R4 ;  /* 0x00000000040512ca */ /* 0x008fe400000e0000 */
[----:B-----5:R-:W-:Y:S02]  /*0e60*/  @!P2 R2UR UR24, R6 ;  /* 0x000000000618a2ca */ /* 0x020fe400000e0000 */
[----:B------:R-:W-:-:S02]  /*0e70*/  @!P3 R2UR UR11, R8 ;  /* 0x00000000080bb2ca */ /* 0x000fc400000e0000 */
        /* <DEDUP_REMOVED lines=36> */
.L_x_1633:
        /* <DEDUP_REMOVED lines=35> */
.L_x_1634:
[----:B------:R-:W-:-:S06]  /*12f0*/  UISETP.GE.AND UP0, UPT, UR36, 0x1, UPT ;  /* 0x000000012400788c */ /* 0x000fcc000bf06270 */
[----:B------:R-:W-:-:S13]  /*1300*/  PLOP3.LUT P0, PT, PT, PT, UP0, 0x80, 0x8 ;  /* 0x000000000008781c */ /* 0x000fda0003f0f008 */
[----:B------:R-:W-:Y:S05]  /*1310*/  @!P0 EXIT ;  /* 0x000000000000894d */ /* 0x000fea0003800000 */
[----:B------:R-:W-:Y:S01]  /*1320*/  UMOV UR9, URZ ;  /* 0x000000ff00097c82 */ /* 0x000fe20008000000 */
[----:B------:R-:W-:-:S05]  /*1330*/  UMOV UR10, URZ ;  /* 0x000000ff000a7c82 */ /* 0x000fca0008000000 */
.L_x_1678:
        /* <DEDUP_REMOVED lines=366> */
.L_x_1636:
[----:B------:R-:W-:Y:S05]  /*2a20*/  BSYNC.RECONVERGENT B0 ;  /* 0x0000000000007941 */ /* 0x000fea0003800200 */
.L_x_1635:
        /* <DEDUP_REMOVED lines=37> */
.L_x_1638:
[----:B------:R-:W-:Y:S05]  /*2c80*/  BSYNC.RECONVERGENT B0 ;  /* 0x0000000000007941 */ /* 0x000fea0003800200 */
.L_x_1637:
        /* <DEDUP_REMOVED lines=35> */
.L_x_1640:
[----:B------:R-:W-:Y:S05]  /*2ec0*/  BSYNC.RECONVERGENT B0 ;  /* 0x0000000000007941 */ /* 0x000fea0003800200 */
.L_x_1639:
        /* <DEDUP_REMOVED lines=37> */
.L_x_1642:
[----:B------:R-:W-:Y:S05]  /*3120*/  BSYNC.RECONVERGENT B0 ;  /* 0x0000000000007941 */ /* 0x000fea0003800200 */
.L_x_1641:
        /* <DEDUP_REMOVED lines=35> */
.L_x_1644:
[----:B------:R-:W-:Y:S05]  /*3360*/  BSYNC.RECONVERGENT B0 ;  /* 0x0000000000007941 */ /* 0x000fea0003800200 */
.L_x_1643:
        /* <DEDUP_REMOVED lines=37> */
.L_x_1646:
[----:B------:R-:W-:Y:S05]  /*35c0*/  BSYNC.RECONVERGENT B0 ;  /* 0x0000000000007941 */ /* 0x000fea0003800200 */
.L_x_1645:
        /* <DEDUP_REMOVED lines=35> */
.L_x_1648:
[----:B------:R-:W-:Y:S05]  /*3800*/  BSYNC.RECONVERGENT B0 ;  /* 0x0000000000007941 */ /* 0x000fea0003800200 */
.L_x_1647:
[----:B------:R-:W-:Y:S01]  /*3810*/  ISETP.EQ.OR P5, PT, RZ, UR6, P3 ;  /* 0x00000006ff007c0c */ /* 0x000fe20009fa2670 */
[----:B------:R-:W-:Y:S01]  /*3820*/  HADD2.F32 R22, -RZ, R22.H0_H0 ;  /* 0x20000016ff167230 */ /* 0x000fe20000004100 */
[----:B------:R-:W-:Y:S01]  /*3830*/  BSSY.RECONVERGENT B0, `(.L_x_1649) ;  /* 0x0000024000007945 */ /* 0x000fe20003800200 */
[----:B------:R-:W-:Y:S01]  /*3840*/  FSETP.GTU.FTZ.AND P0, PT, R38, 20, PT ;  /* 0x41a000002600780b */ /* 0x000fe20003f1c000 */
[----:B------:R-:W-:Y:S01]  /*3850*/  HADD2.F32 R40, -RZ, R20.H0_H0 ;  /* 0x20000014ff287230 */ /* 0x000fe20000004100 */
        /* <DEDUP_REMOVED lines=33> */
.L_x_1650:
[----:B------:R-:W-:Y:S05]  /*3a70*/  BSYNC.RECONVERGENT B0 ;  /* 0x0000000000007941 */ /* 0x000fea0003800200 */
.L_x_1649:
        /* <DEDUP_REMOVED lines=39> */
.L_x_1652:
[----:B------:R-:W-:Y:S05]  /*3cf0*/  BSYNC.RECONVERGENT B0 ;  /* 0x0000000000007941 */ /* 0x000fea0003800200 */
.L_x_1651:
        /* <DEDUP_REMOVED lines=41> */
.L_x_1654:
[----:B------:R-:W-:Y:S05]  /*3f90*/  BSYNC.RECONVERGENT B0 ;  /* 0x0000000000007941 */ /* 0x000fea0003800200 */
.L_x_1653:
        /* <DEDUP_REMOVED lines=39> */
.L_x_1656:
[----:B------:R-:W-:Y:S05]  /*4210*/  BSYNC.RECONVERGENT B0 ;  /* 0x0000000000007941 */ /* 0x000fea0003800200 */
.L_x_1655:
[----:B------:R-:W-:Y:S01]  /*4220*/  ISETP.EQ.OR P0, PT, RZ, UR6, P0 ;  /* 0x00000006ff007c0c */ /* 0x000fe20008702670 */
[----:B------:R-:W-:Y:S01]  /*4230*/  BSSY.RECONVERGENT B0, `(.L_x_1657) ;  /* 0x000002b000007945 */ /* 0x000fe20003800200 */
[----:B------:R-:W-:Y:S01]  /*4240*/  FSETP.GTU.FTZ.AND P2, PT, R34, 20, PT ;  /* 0x41a000002200780b */ /* 0x000fe20003f5c000 */
[----:B------:R-:W-:Y:S01]  /*4250*/  HADD2.F32 R111, -RZ, R7.H0_H0 ;  /* 0x20000007ff6f7230 */ /* 0x000fe20000004100 */
[----:B------:R-:W-:Y:S01]  /*4260*/  ISETP.EQ.OR P4, PT, RZ, UR6, P4 ;  /* 0x00000006ff007c0c */ /* 0x000fe2000a782670 */
[----:B------:R-:W-:Y:S01]  /*4270*/  HADD2.F32 R114, -RZ, R6.H0_H0 ;  /* 0x20000006ff727230 */ /* 0x000fe20000004100 */
[----:B------:R-:W-:Y:S01]  /*4280*/  ISETP.EQ.OR P3, PT, RZ, UR6, P3 ;  /* 0x00000006ff007c0c */ /* 0x000fe20009f62670 */
[----:B------:R-:W-:Y:S01]  /*4290*/  HADD2.F32 R113, -RZ, R5.H0_H0 ;  /* 0x20000005ff717230 */ /* 0x000fe20000004100 */
        /* <DEDUP_REMOVED lines=36> */
.L_x_1658:
[----:B------:R-:W-:Y:S05]  /*44e0*/  BSYNC.RECONVERGENT B0 ;  /* 0x0000000000007941 */ /* 0x000fea0003800200 */
.L_x_1657:
        /* <DEDUP_REMOVED lines=32> */
.L_x_1660:
[----:B------:R-:W-:Y:S05]  /*46f0*/  BSYNC.RECONVERGENT B0 ;  /* 0x0000000000007941 */ /* 0x000fea0003800200 */
.L_x_1659:
        /* <DEDUP_REMOVED lines=32> */
.L_x_1662:
[----:B------:R-:W-:Y:S05]  /*4900*/  BSYNC.RECONVERGENT B0 ;  /* 0x0000000000007941 */ /* 0x000fea0003800200 */
.L_x_1661:
        /* <DEDUP_REMOVED lines=32> */
.L_x_1664:
[----:B------:R-:W-:Y:S05]  /*4b10*/  BSYNC.RECONVERGENT B0 ;  /* 0x0000000000007941 */ /* 0x000fea0003800200 */
.L_x_1663:
        /* <DEDUP_REMOVED lines=32> */
.L_x_1666:
[----:B------:R-:W-:Y:S05]  /*4d20*/  BSYNC.RECONVERGENT B0 ;  /* 0x0000000000007941 */ /* 0x000fea0003800200 */
.L_x_1665:
        /* <DEDUP_REMOVED lines=44> */
[----:B------:R-:W-:Y:S01]  /*4ff0*/  IADD3.X R83, PT, PT, R83, UR29, RZ, P2, !PT ;  /* 0x0000001d53537c10 */ /* 0x000fe200097fe4ff */
[----:B-1----:R-:W-:-:S02]  /*5000*/  ULEA UR47, UP0, UR6, UR48, 0x2 ;  /* 0x00000030062f7291 */ /* 0x002fc4000f8010ff */
[----:B------:R-:W-:Y:S01]  /*5010*/  UIADD3 UR48, UPT, UPT, UR41, 0x2140, URZ ;  /* 0x0000214029307890 */ /* 0x000fe2000fffe0ff */
[----:B------:R-:W0:Y:S01]  /*5020*/  LDCU.64 UR40, c[0x0][0x460] ;  /* 0x00008c00ff2877ac */ /* 0x000e220008000a00 */
[----:B------:R-:W-:Y:S02]  /*5030*/  UIMAD UR17, UR12, UR17, UR7 ;  /* 0x000000110c1172a4 */ /* 0x000fe4000f8e0207 */
[----:B------:R-:W-:Y:S02]  /*5040*/  UIADD3 UR50, UPT, UPT, -UR50, URZ, URZ ;  /* 0x000000ff32327290 */ /* 0x000fe4000fffe1ff */
[----:B------:R-:W-:Y:S01]  /*5050*/  ULEA.HI.X UR49, UR6, UR49, UR17, 0x2, UP0 ;  /* 0x0000003106317291 */ /* 0x000fe200080f1411 */
[----:B------:R-:W1:Y:S01]  /*5060*/  LDCU UR53, c[0x0][0x3ac] ;  /* 0x00007580ff3577ac */ /* 0x000e620008000800 */
[----:B------:R-:W4:Y:S05]  /*5070*/  LDCU.64 UR38, c[0x0][0x460] ;  /* 0x00008c00ff2677ac */ /* 0x000f2a0008000a00 */
[----:B------:R-:W1:Y:S01]  /*5080*/  LDCU.64 UR16, c[0x0][0x450] ;  /* 0x00008a00ff1077ac */ /* 0x000e620008000a00 */
[----:B------:R-:W-:-:S02]  /*5090*/  USHF.L.U64.HI UR19, UR18, 0x2, UR19 ;  /* 0x0000000212137899 */ /* 0x000fc40008010213 */
[----:B0-----:R-:W-:Y:S02]  /*50a0*/  USHF.L.U64.HI UR51, UR40, 0x2, UR41 ;  /* 0x0000000228337899 */ /* 0x001fe40008010229 */
[----:B--2---:R-:W-:Y:S02]  /*50b0*/  USHF.L.U64.HI UR43, UR42, 0x1, UR43 ;  /* 0x000000012a2b7899 */ /* 0x004fe4000801022b */
[----:B---3--:R-:W-:Y:S01]  /*50c0*/  USHF.L.U64.HI UR45, UR44, 0x1, UR45 ;  /* 0x000000012c2d7899 */ /* 0x008fe2000801022d */
[----:B------:R-:W-:Y:S01]  /*50d0*/  UMOV UR12, URZ ;  /* 0x000000ff000c7c82 */ /* 0x000fe20008000000 */
[----:B------:R-:W-:Y:S01]  /*50e0*/  UMOV UR13, URZ ;  /* 0x000000ff000d7c82 */ /* 0x000fe20008000000 */
[----:B------:R-:W-:Y:S01]  /*50f0*/  UMOV UR14, URZ ;  /* 0x000000ff000e7c82 */ /* 0x000fe20008000000 */
[----:B----4-:R-:W-:-:S08]  /*5100*/  UMOV UR15, URZ ;  /* 0x000000ff000f7c82 */ /* 0x010fd00008000000 */
.L_x_1677:
        /* <DEDUP_REMOVED lines=393> */
.L_x_1669:
[----:B------:R-:W-:Y:S01]  /*69a0*/  HFMA2 R85, -RZ, RZ, 0, 0 ;  /* 0x00000000ff557431 */ /* 0x000fe200000001ff */
[----:B------:R-:W-:Y:S06]  /*69b0*/  BRA.U !UP2, `(.L_x_1668) ;  /* 0x000000010a147547 */ /* 0x000fec000b800000 */
[----:B------:R-:W-:-:S04]  /*69c0*/  UIADD3 UR6, UP0, UPT, UR33, UR12, URZ ;  /* 0x0000000c21067290 */ /* 0x000fc8000ff1e0ff */
[----:B------:R-:W-:Y:S02]  /*69d0*/  UIADD3.X UR7, UPT, UPT, UR32, UR13, URZ, UP0, !UPT ;  /* 0x0000000d20077290 */ /* 0x000fe400087fe4ff */
[----:B------:R-:W-:-:S04]  /*69e0*/  IMAD.U32 R40, RZ, RZ, UR6 ;  /* 0x00000006ff287e24 */ /* 0x000fc8000f8e00ff */
[----:B------:R-:W-:-:S05]  /*69f0*/  IMAD.U32 R41, RZ, RZ, UR7 ;  /* 0x00000007ff297e24 */ /* 0x000fca000f8e00ff */
[----:B------:R1:W5:Y:S02]  /*6a00*/  LDG.E R85, desc[UR34][R40.64] ;  /* 0x0000002228557981 */ /* 0x000364000c1e1900 */
.L_x_1668:
        /* <DEDUP_REMOVED lines=106> */
.L_x_1671:
[----:B------:R-:W-:Y:S05]  /*70b0*/  BSYNC.RECONVERGENT B0 ;  /* 0x0000000000007941 */ /* 0x000fea0003800200 */
.L_x_1670:
        /* <DEDUP_REMOVED lines=39> */
.L_x_1675:
        /* <DEDUP_REMOVED lines=35> */
.L_x_1676:
        /* <DEDUP_REMOVED lines=10> */
.L_x_1674:
        /* <DEDUP_REMOVED lines=9> */
.L_x_1673:
[----:B------:R-:W-:Y:S05]  /*7690*/  BSYNC.RECONVERGENT B0 ;  /* 0x0000000000007941 */ /* 0x000fea0003800200 */
.L_x_1672:
        /* <DEDUP_REMOVED lines=32> */
.L_x_1667:
[----:B------:R-:W-:Y:S01]  /*78a0*/  BAR.SYNC.DEFER_BLOCKING 0x0 ;  /* 0x0000000000007b1d */ /* 0x000fe20000010000 */
[----:B------:R-:W-:Y:S01]  /*78b0*/  F2FP.F16.F32.PACK_AB R23, R23, R24 ;  /* 0x000000181717723e */ /* 0x000fe200000000ff */
[----:B------:R-:W-:Y:S01]  /*78c0*/  USHF.R.S32.HI UR16, URZ, 0x1f, UR46 ;  /* 0x0000001fff107899 */ /* 0x000fe2000801142e */
[----:B------:R-:W-:Y:S01]  /*78d0*/  F2FP.F16.F32.PACK_AB R21, R21, R22 ;  /* 0x000000161515723e */ /* 0x000fe200000000ff */
[----:B------:R-:W-:Y:S01]  /*78e0*/  UIADD3 UR9, UPT, UPT, UR9, 0x1, URZ ;  /* 0x0000000109097890 */ /* 0x000fe2000fffe0ff */
[----:B------:R-:W-:Y:S01]  /*78f0*/  PRMT R34, R23, 0x7632, R34 ;  /* 0x0000763217227816 */ /* 0x000fe20000000022 */
[----:B------:R-:W1:Y:S01]  /*7900*/  LDCU.128 UR12, c[0x0][0x430] ;  /* 0x00008600ff0c77ac */ /* 0x000e620008000c00 */
[----:B------:R-:W-:Y:S01]  /*7910*/  F2FP.F16.F32.PACK_AB R20, R33, R20 ;  /* 0x000000142114723e */ /* 0x000fe200000000ff */
[----:B------:R-:W2:Y:S01]  /*7920*/  S2UR UR17, SR_CTAID.Y ;  /* 0x00000000001179c3 */ /* 0x000ea20000002600 */
[----:B------:R-:W-:Y:S01]  /*7930*/  PRMT R33, R21, 0x7632, R33 ;  /* 0x0000763215217816 */ /* 0x000fe20000000021 */
[----:B------:R-:W-:Y:S01]  /*7940*/  UMOV UR6, UR10 ;  /* 0x0000000a00067c82 */ /* 0x000fe20008000000 */
[----:B------:R-:W-:Y:S01]  /*7950*/  F2FP.F16.F32.PACK_AB R19, R32, R19 ;  /* 0x000000132013723e */ /* 0x000fe200000000ff */
[----:B------:R-:W-:Y:S01]  /*7960*/  UMOV UR7, URZ ;  /* 0x000000ff00077c82 */ /* 0x000fe20008000000 */
[----:B------:R-:W-:Y:S01]  /*7970*/  PRMT R32, R20, 0x7632, R32 ;  /* 0x0000763214207816 */ /* 0x000fe20000000020 */
[----:B------:R-:W3:Y:S01]  /*7980*/  LDCU.64 UR18, c[0x0][0x4a8] ;  /* 0x00009500ff1277ac */ /* 0x000ee20008000a00 */
[----:B------:R-:W-:-:S02]  /*7990*/  F2FP.F16.F32.PACK_AB R30, R30, R31 ;  /* 0x0000001f1e1e723e */ /* 0x000fc400000000ff */
[----:B------:R-:W-:Y:S01]  /*79a0*/  PRMT R31, R19, 0x7632, R31 ;  /* 0x00007632131f7816 */ /* 0x000fe2000000001f */
[----:B------:R-:W-:Y:S01]  /*79b0*/  UISETP.NE.AND UP0, UPT, UR9, UR36, UPT ;  /* 0x000000240900728c */ /* 0x000fe2000bf05270 */
[----:B------:R-:W-:Y:S01]  /*79c0*/  F2FP.F16.F32.PACK_AB R28, R28, R29 ;  /* 0x0000001d1c1c723e */ /* 0x000fe200000000ff */
[----:B------:R-:W-:Y:S01]  /*79d0*/  UIADD3 UR11, UPT, UPT, UR37, UR11, URZ ;  /* 0x0000000b250b7290 */ /* 0x000fe2000fffe0ff */
[----:B------:R-:W-:Y:S01]  /*79e0*/  PRMT R2, R30, 0x7632, R2 ;  /* 0x000076321e027816 */ /* 0x000fe20000000002 */
[----:B------:R-:W-:Y:S01]  /*79f0*/  UIMAD.WIDE.U32 UR22, UR37, 0x2, UR22 ;  /* 0x00000002251678a5 */ /* 0x000fe2000f8e0016 */
[----:B------:R-:W-:Y:S01]  /*7a00*/  F2FP.F16.F32.PACK_AB R26, R26, R27 ;  /* 0x0000001b1a1a723e */ /* 0x000fe200000000ff */
[----:B------:R-:W-:Y:S01]  /*7a10*/  STS.U16 [R69], R23 ;  /* 0x0000001745007388 */ /* 0x000fe20000000400 */
[----:B------:R-:W-:Y:S01]  /*7a20*/  ISETP.NE.AND P0, PT, R110, RZ, PT ;  /* 0x000000ff6e00720c */ /* 0x000fe20003f05270 */
[----:B-1----:R-:W-:Y:S01]  /*7a30*/  UIMAD UR16, UR16, UR12, URZ ;  /* 0x0000000c101072a4 */ /* 0x002fe2000f8e02ff */
[----:B------:R-:W-:Y:S01]  /*7a40*/  PRMT R29, R28, 0x7632, R29 ;  /* 0x000076321c1d7816 */ /* 0x000fe2000000001d */
[----:B------:R-:W-:Y:S01]  /*7a50*/  STS.U16 [R68+0x2], R34 ;  /* 0x0000022244007388 */ /* 0x000fe20000000400 */
[----:B------:R-:W-:Y:S01]  /*7a60*/  F2FP.F16.F32.PACK_AB R18, R25, R18 ;  /* 0x000000121912723e */ /* 0x000fe200000000ff */
[----:B------:R-:W-:Y:S01]  /*7a70*/  UIMAD.WIDE.U32 UR6, UR46, UR12, UR6 ;  /* 0x0000000c2e0672a5 */ /* 0x000fe2000f8e0006 */
[----:B------:R-:W-:Y:S01]  /*7a80*/  PRMT R3, R26, 0x7632, R3 ;  /* 0x000076321a037816 */ /* 0x000fe20000000003 */
[----:B------:R-:W-:Y:S01]  /*7a90*/  STS.U16 [R67+0x4], R21 ;  /* 0x0000041543007388 */ /* 0x000fe20000000400 */
[----:B------:R-:W-:Y:S01]  /*7aa0*/  PRMT R27, R18, 0x7632, R27 ;  /* 0x00007632121b7816 */ /* 0x000fe2000000001b */
[----:B------:R-:W-:Y:S01]  /*7ab0*/  UIMAD UR13, UR46, UR13, UR16 ;  /* 0x0000000d2e0d72a4 */ /* 0x000fe2000f8e0210 */
[----:B------:R-:W-:Y:S01]  /*7ac0*/  LOP3.LUT R109, R109, 0x3e00, RZ, 0xc0, !PT ;  /* 0x00003e006d6d7812 */ /* 0x000fe200078ec0ff */
[----:B------:R-:W-:Y:S01]  /*7ad0*/  STS.U16 [R66+0x6], R33 ;  /* 0x0000062142007388 */ /* 0x000fe20000000400 */
[----:B------:R-:W-:-:S02]  /*7ae0*/  UIMAD.WIDE.U32 UR28, UR37, 0x2, UR28 ;  /* 0x00000002251c78a5 */ /* 0x000fc4000f8e001c */
[----:B------:R-:W-:Y:S01]  /*7af0*/  UIADD3 UR7, UPT, UPT, UR7, UR13, URZ ;  /* 0x0000000d07077290 */ /* 0x000fe2000fffe0ff */
[----:B------:R-:W-:Y:S01]  /*7b00*/  STS.U16 [R65+0x8], R20 ;  /* 0x0000081441007388 */ /* 0x000fe20000000400 */
[----:B------:R-:W-:Y:S01]  /*7b10*/  LOP3.LUT R109, R109, 0x1f, R110, 0xf8, !PT ;  /* 0x0000001f6d6d7812 */ /* 0x000fe200078ef86e */
[----:B------:R-:W-:Y:S02]  /*7b20*/  UIMAD.WIDE.U32 UR30, UR37, 0x2, UR30 ;  /* 0x00000002251e78a5 */ /* 0x000fe4000f8e001e */
[----:B------:R-:W-:Y:S01]  /*7b30*/  STS.U16 [R64+0xa], R32 ;  /* 0x00000a2040007388 */ /* 0x000fe20000000400 */
[----:B--2---:R-:W-:Y:S02]  /*7b40*/  UIMAD.WIDE.U32 UR6, UR17, UR14, UR6 ;  /* 0x0000000e110672a5 */ /* 0x004fe4000f8e0006 */
[----:B------:R-:W-:Y:S01]  /*7b50*/  UIADD3 UR10, UPT, UPT, UR37, UR10, URZ ;  /* 0x0000000a250a7290 */ /* 0x000fe2000fffe0ff */
[----:B------:R-:W-:Y:S01]  /*7b60*/  STS.U16 [R63+0xc], R19 ;  /* 0x00000c133f007388 */ /* 0x000fe20000000400 */
[----:B------:R-:W-:-:S02]  /*7b70*/  UIMAD UR15, UR17, UR15, UR7 ;  /* 0x0000000f110f72a4 */ /* 0x000fc4000f8e0207 */
[----:B------:R-:W-:Y:S01]  /*7b80*/  UIMAD.WIDE.U32 UR26, UR37, 0x2, UR26 ;  /* 0x00000002251a78a5 */ /* 0x000fe2000f8e001a */
[----:B------:R-:W-:Y:S04]  /*7b90*/  STS.U16 [R62+0xe], R31 ;  /* 0x00000e1f3e007388 */ /* 0x000fe80000000400 */
[----:B------:R-:W-:Y:S04]  /*7ba0*/  STS.U16 [R61+0x10], R30 ;  /* 0x0000101e3d007388 */ /* 0x000fe80000000400 */
[----:B------:R1:W-:Y:S04]  /*7bb0*/  STS.U16 [R60+0x12], R2 ;  /* 0x000012023c007388 */ /* 0x0003e80000000400 */
[----:B------:R-:W-:Y:S04]  /*7bc0*/  STS.U16 [R59+0x14], R28 ;  /* 0x0000141c3b007388 */ /* 0x000fe80000000400 */
[----:B------:R-:W-:Y:S01]  /*7bd0*/  STS.U16 [R58+0x16], R29 ;  /* 0x0000161d3a007388 */ /* 0x000fe20000000400 */
[----:B-1----:R-:W-:-:S03]  /*7be0*/  MOV R2, UR37 ;  /* 0x0000002500027c02 */ /* 0x002fc60008000f00 */
[----:B------:R-:W-:Y:S04]  /*7bf0*/  STS.U16 [R57+0x18], R26 ;  /* 0x0000181a39007388 */ /* 0x000fe80000000400 */
[----:B------:R1:W-:Y:S04]  /*7c00*/  STS.U16 [R56+0x1a], R3 ;  /* 0x00001a0338007388 */ /* 0x0003e80000000400 */
        /* <DEDUP_REMOVED lines=22> */
[----:B---3--:R-:W-:Y:S01]  /*7d70*/  LEA R2, P3, R3, UR18, 0x1 ;  /* 0x0000001203027c11 */ /* 0x008fe2000f8608ff */
[----:B------:R-:W-:-:S05]  /*7d80*/  IMAD.X R6, RZ, RZ, UR15, P0 ;  /* 0x0000000fff067e24 */ /* 0x000fca00080e06ff */
        /* <DEDUP_REMOVED lines=36> */
.L_x_1679:
        /* <DEDUP_REMOVED lines=11> */
.L_x_7973:


//--------------------- .text._Z25selective_scan_fwd_kernelI32Selective_Scan_fwd_kernel_traitsILi128ELi16ELi1ELb0ELb1ELb1ELb1ELb0EN3c104HalfEffEEv13SSMParamsBase --------------------------
	.section	.text._Z25selective_scan_fwd_kernelI32Selective_Scan_fwd_kernel_traitsILi128ELi16ELi1ELb0ELb1ELb1ELb1ELb0EN3c104HalfEffEEv13SSMParamsBase,"ax",@progbits
	.align	128
        .global         _Z25selective_scan_fwd_kernelI32Selective_Scan_fwd_kernel_traitsILi128ELi16ELi1ELb0ELb1ELb1ELb1ELb0EN3c104HalfEffEEv13SSMParamsBase
        .type           _Z25selective_scan_fwd_kernelI32Selective_Scan_fwd_kernel_traitsILi128ELi16ELi1ELb0ELb1ELb1ELb1ELb0EN3c104HalfEffEEv13SSMParamsBase,@function
        .size           _Z25selective_scan_fwd_kernelI32Selective_Scan_fwd_kernel_traitsILi128ELi16ELi1ELb0ELb1ELb1ELb1ELb0EN3c104HalfEffEEv13SSMParamsBase,(.L_x_7974 - _Z25selective_scan_fwd_kernelI32Selective_Scan_fwd_kernel_traitsILi128ELi16ELi1ELb0ELb1ELb1ELb1ELb0EN3c104HalfEffEEv13SSMParamsBase)
        .other          _Z25selective_scan_fwd_kernelI32Selective_Scan_fwd_kernel_traitsILi128ELi16ELi1ELb0ELb1ELb1ELb1ELb0EN3c104HalfEffEEv13SSMParamsBase,@"STO_CUDA_ENTRY STV_DEFAULT"
_Z25selective_scan_fwd_kernelI32Selective_Scan_fwd_kernel_traitsILi128ELi16ELi1ELb0ELb1ELb1ELb1ELb0EN3c104HalfEffEEv13SSMParamsBase:
.text._Z25selective_scan_fwd_kernelI32Selective_Scan_fwd_kernel_traitsILi128ELi16ELi1ELb0ELb1ELb1ELb1ELb0EN3c104HalfEffEEv13SSMParamsBase:
[----:B------:R-:W0:Y:S01]  /*0000*/  LDC R1, c[0x0][0x37c] ;  /* 0x0000df00ff017b82 */ /* 0x000e220000000800 */
[----:B------:R-:W1:Y:S07]  /*0010*/  LDCU.64 UR4, c[0x0][0x4d8] ;  /* 0x00009b00ff0477ac */ /* 0x000e6e0008000a00 */
[----:B------:R-:W2:Y:S01]  /*0020*/  S2UR UR8, SR_CTAID.X ;  /* 0x00000000000879c3 */ /* 0x000ea20000002500 */
[----:B0-----:R-:W-:Y:S01]  /*0030*/  VIADD R1, R1, 0xfffffff8 ;  /* 0xfffffff801017836 */ /* 0x001fe20000000000 */
[----:B------:R-:W0:Y:S01]  /*0040*/  LDCU.64 UR34, c[0x0][0x358] ;  /* 0x00006b00ff2277ac */ /* 0x000e220008000a00 */
[----:B------:R-:W3:Y:S01]  /*0050*/  LDCU.64 UR6, c[0x0][0x4d0] ;  /* 0x00009a00ff0677ac */ /* 0x000ee20008000a00 */
[----:B------:R-:W4:Y:S01]  /*0060*/  LDCU.64 UR14, c[0x0][0x3a0] ;  /* 0x00007400ff0e77ac */ /* 0x000f220008000a00 */
[----:B-1----:R-:W-:-:S04]  /*0070*/  UISETP.NE.U32.AND UP2, UPT, UR4, URZ, UPT ;  /* 0x000000ff0400728c */ /* 0x002fc8000bf45070 */
[----:B------:R-:W-:-:S06]  /*0080*/  UISETP.NE.AND.EX UP2, UPT, UR5, URZ, UPT, UP2 ;  /* 0x000000ff0500728c */ /* 0x000fcc000bf45320 */
[----:B------:R-:W-:-:S05]  /*0090*/  PLOP3.LUT P1, PT, PT, PT, UP2, 0x80, 0x8 ;  /* 0x000000000008781c */ /* 0x000fca0003f2f028 */
[----:B--2---:R-:W-:-:S04]  /*00a0*/  @UP2 UIADD3 UR4, UP0, UPT, UR8, UR4, URZ ;  /* 0x0000000408042290 */ /* 0x004fc8000ff1e0ff */
[----:B------:R-:W-:Y:S02]  /*00b0*/  @UP2 UIADD3.X UR5, UPT, UPT, URZ, UR5, URZ, UP0, !UPT ;  /* 0x00000005ff052290 */ /* 0x000fe400087fe4ff */
[----:B------:R-:W-:-:S04]  /*00c0*/  IMAD.U32 R2, RZ, RZ, UR4 ;  /* 0x00000004ff027e24 */ /* 0x000fc8000f8e00ff */
[----:B------:R-:W-:-:S05]  /*00d0*/  IMAD.U32 R3, RZ, RZ, UR5 ;  /* 0x00000005ff037e24 */ /* 0x000fca000f8e00ff */
[----:B0-----:R0:W5:Y:S01]  /*00e0*/  @P1 LDG.E.U8 R6, desc[UR34][R2.64] ;  /* 0x0000002202061981 */ /* 0x001162000c1e1100 */
        /* <DEDUP_REMOVED lines=36> */
.L_x_1680:
        /* <DEDUP_REMOVED lines=90> */
.L_x_1681:
        /* <DEDUP_REMOVED lines=10> */
.L_x_1682:
        /* <DEDUP_REMOVED lines=47> */
[----:B------:R-:W-:Y:S01]  /*0c60*/  IMAD.U32 R9, RZ, RZ, UR13 ;  /* 0x0000000dff097e24 */ /* 0x000fe2000f8e00ff */
[----:B------:R-:W3:Y:S02]  /*0c70*/  LDCU UR12, c[0x0][0x3ac] ;  /* 0x00007580ff0c77ac */ /* 0x000ee40008000800 */
[----:B------:R-:W4:Y:S04]  /*0c80*/  @P1 LDG.E R4, desc[UR34][R4.64] ;  /* 0x0000002204041981 */ /* 0x000f28000c1e1900 */
[----:B------:R-:W5:Y:S04]  /*0c90*/  @!P2 LDG.E R6, desc[UR34][R6.64] ;  /* 0x000000220606a981 */ /* 0x000f68000c1e1900 */
[----:B------:R-:W5:Y:S01]  /*0ca0*/  @!P3 LDG.E R8, desc[UR34][R8.64] ;  /* 0x000000220808b981 */ /* 0x000f62000c1e1900 */
[----:B0-----:R-:W-:-:S02]  /*0cb0*/  UISETP.NE.U32.AND UP0, UPT, UR14, URZ, UPT ;  /* 0x000000ff0e00728c */ /* 0x001fc4000bf05070 */
[----:B-1----:R-:W-:Y:S02]  /*0cc0*/  UISETP.EQ.U32.AND UP3, UPT, UR6, URZ, UPT ;  /* 0x000000ff0600728c */ /* 0x002fe4000bf62070 */
[----:B------:R-:W-:Y:S01]  /*0cd0*/  UISETP.NE.AND.EX UP0, UPT, UR15, URZ, UPT, UP0 ;  /* 0x000000ff0f00728c */ /* 0x000fe2000bf05300 */
[----:B------:R-:W-:Y:S01]  /*0ce0*/  UMOV UR5, URZ ;  /* 0x000000ff00057c82 */ /* 0x000fe20008000000 */
[----:B------:R-:W-:Y:S02]  /*0cf0*/  UMOV UR4, URZ ;  /* 0x000000ff00047c82 */ /* 0x000fe40008000000 */
[----:B------:R-:W-:Y:S01]  /*0d00*/  UISETP.EQ.OR.EX UP0, UPT, UR7, URZ, !UP0, UP3 ;  /* 0x000000ff0700728c */ /* 0x000fe2000c702730 */
[----:B------:R-:W-:Y:S01]  /*0d10*/  UMOV UR9, URZ ;  /* 0x000000ff00097c82 */ /* 0x000fe20008000000 */
[----:B---3--:R-:W-:Y:S01]  /*0d20*/  USEL UR12, UR12, 0x800, UP5 ;  /* 0x000008000c0c7887 */ /* 0x008fe2000a800000 */
[----:B--2---:R-:W-:Y:S02]  /*0d30*/  @P0 R2UR UR5, R2 ;  /* 0x00000000020502ca */ /* 0x004fe400000e0000 */
[----:B----4-:R-:W-:-:S02]  /*0d40*/  @P1 R2UR UR4, R4 ;  /* 0x00000000040412ca */ /* 0x010fc400000e0000 */
        /* <DEDUP_REMOVED lines=38> */
.L_x_1683:
        /* <DEDUP_REMOVED lines=36> */
.L_x_1684:
[----:B------:R-:W-:-:S06]  /*11f0*/  UISETP.GE.AND UP0, UPT, UR32, 0x1, UPT ;  /* 0x000000012000788c */ /* 0x000fcc000bf06270 */
[----:B------:R-:W-:-:S13]  /*1200*/  PLOP3.LUT P0, PT, PT, PT, UP0, 0x80, 0x8 ;  /* 0x000000000008781c */ /* 0x000fda0003f0f008 */
[----:B------:R-:W-:Y:S05]  /*1210*/  @!P0 EXIT ;  /* 0x000000000000894d */ /* 0x000fea0003800000 */
[----:B------:R-:W-:Y:S01]  /*1220*/  UMOV UR7, URZ ;  /* 0x000000ff00077c82 */ /* 0x000fe20008000000 */
[----:B------:R-:W-:-:S05]  /*1230*/  UMOV UR8, URZ ;  /* 0x000000ff00087c82 */ /* 0x000fca0008000000 */
.L_x_1728:
        /* <DEDUP_REMOVED lines=45> */
[----:B------:R-:W-:Y:S02]  /*1510*/  PRMT R20, RZ, 0x7610, R20 ;  /* 0x00007610ff147816 */ /* 0x000fe40000000014 */
[----:B------:R-:W-:Y:S01]  /*1520*/  PRMT R23, RZ, 0x7610, R23 ;  /* 0x00007610ff177816 */ /* 0x000fe20000000017 */
[C---:B0-----:R-:W-:Y:S01]  /*1530*/  IMAD.SHL.U32 R103, R159.reuse, 0x10, RZ ;  /* 0x000000109f677824 */ /* 0x041fe200078e00ff */
[----:B------:R-:W-:Y:S02]  /*1540*/  LOP3.LUT R102, R159, 0x1f, RZ, 0xc0, !PT ;  /* 0x0000001f9f667812 */ /* 0x000fe400078ec0ff */
[----:B------:R-:W-:-:S02]  /*1550*/  PRMT R22, RZ, 0x7610, R22 ;  /* 0x00007610ff167816 */ /* 0x000fc40000000016 */
        /* <DEDUP_REMOVED lines=14> */
[----:B------:R-:W2:Y:S01]  /*1640*/  @!P6 LDG.E.U16 R8, desc[UR34][R6.64+0x40] ;  /* 0x000040220608e981 */ /* 0x000ea2000c1e1500 */
[----:B------:R-:W-:Y:S02]  /*1650*/  IADD3 R2, P0, PT, R4, UR26, RZ ;  /* 0x0000001a04027c10 */ /* 0x000fe4000ff1e0ff */
[----:B------:R-:W-:Y:S01]  /*1660*/  @P6 LOP3.LUT R0, R0, 0x200, RZ, 0xfc, !PT ;  /* 0x0000020000006812 */ /* 0x000fe200078efcff */
[----:B------:R-:W3:Y:S01]  /*1670*/  @!P5 LDG.E.U16 R11, desc[UR34][R6.64+0x80] ;  /* 0x00008022060bd981 */ /* 0x000ee2000c1e1500 */
[----:B------:R-:W-:Y:S01]  /*1680*/  ISETP.GE.AND P3, PT, R98, UR36, PT ;  /* 0x0000002462007c0c */ /* 0x000fe2000bf66270 */
[----:B------:R-:W-:Y:S01]  /*1690*/  IMAD.X R3, RZ, RZ, UR33, P0 ;  /* 0x00000021ff037e24 */ /* 0x000fe200080e06ff */
[----:B------:R-:W-:-:S02]  /*16a0*/  LOP3.LUT R0, R0, 0xfffffeff, RZ, 0xc0, !PT ;  /* 0xfffffeff00007812 */ /* 0x000fc400078ec0ff */
[----:B------:R-:W-:Y:S01]  /*16b0*/  LOP3.LUT R97, R102, 0xa0, RZ, 0xfc, !PT ;  /* 0x000000a066617812 */ /* 0x000fe200078efcff */
[----:B------:R-:W4:Y:S01]  /*16c0*/  @!P4 LDG.E.U16 R10, desc[UR34][R6.64+0xc0] ;  /* 0x0000c022060ac981 */ /* 0x000f22000c1e1500 */
[----:B------:R-:W-:Y:S02]  /*16d0*/  @P5 LOP3.LUT R0, R0, 0x100, RZ, 0xfc, !PT ;  /* 0x0000010000005812 */ /* 0x000fe400078efcff */
[----:B------:R-:W-:Y:S02]  /*16e0*/  ISETP.GE.AND P2, PT, R97, UR36, PT ;  /* 0x0000002461007c0c */ /* 0x000fe4000bf46270 */
[C---:B------:R-:W-:Y:S02]  /*16f0*/  LOP3.LUT P0, RZ, R0.reuse, 0x400, RZ, 0xc0, !PT ;  /* 0x0000040000ff7812 */ /* 0x040fe4000780c0ff */
[----:B------:R-:W-:Y:S01]  /*1700*/  LOP3.LUT R0, R0, 0xffffff7f, RZ, 0xc0, !PT ;  /* 0xffffff7f00007812 */ /* 0x000fe200078ec0ff */
[----:B------:R-:W5:Y:S01]  /*1710*/  @!P3 LDG.E.U16 R13, desc[UR34][R6.64+0x100] ;  /* 0x00010022060db981 */ /* 0x000f62000c1e1500 */
[----:B------:R-:W-:-:S02]  /*1720*/  LOP3.LUT R96, R102, 0xc0, RZ, 0xfc, !PT ;  /* 0x000000c066607812 */ /* 0x000fc400078efcff */
[----:B------:R-:W-:Y:S02]  /*1730*/  @P4 LOP3.LUT R0, R0, 0x80, RZ, 0xfc, !PT ;  /* 0x0000008000004812 */ /* 0x000fe400078efcff */
[----:B------:R-:W-:Y:S02]  /*1740*/  ISETP.GE.AND P1, PT, R96, UR36, PT ;  /* 0x0000002460007c0c */ /* 0x000fe4000bf26270 */
[----:B------:R-:W-:Y:S01]  /*1750*/  LOP3.LUT R0, R0, 0xffffffbf, RZ, 0xc0, !PT ;  /* 0xffffffbf00007812 */ /* 0x000fe200078ec0ff */
[----:B------:R-:W5:Y:S01]  /*1760*/  @!P2 LDG.E.U16 R12, desc[UR34][R6.64+0x140] ;  /* 0x00014022060ca981 */ /* 0x000f62000c1e1500 */
[----:B------:R-:W-:Y:S02]  /*1770*/  LOP3.LUT R95, R102, 0xe0, RZ, 0xfc, !PT ;  /* 0x000000e0665f7812 */ /* 0x000fe400078efcff */
[----:B------:R-:W-:Y:S01]  /*1780*/  @P3 LOP3.LUT R0, R0, 0x40, RZ, 0xfc, !PT ;  /* 0x0000004000003812 */ /* 0x000fe200078efcff */
[----:B------:R-:W2:Y:S01]  /*1790*/  @!P0 LDG.E.U16 R9, desc[UR34][R6.64] ;  /* 0x0000002206098981 */ /* 0x000ea2000c1e1500 */
[----:B------:R-:W-:-:S02]  /*17a0*/  LOP3.LUT R94, R102, 0x100, RZ, 0xfc, !PT ;  /* 0x00000100665e7812 */ /* 0x000fc400078efcff */
[----:B------:R-:W-:Y:S02]  /*17b0*/  LOP3.LUT R0, R0, 0xffffffdf, RZ, 0xc0, !PT ;  /* 0xffffffdf00007812 */ /* 0x000fe400078ec0ff */
[----:B------:R-:W-:Y:S01]  /*17c0*/  LOP3.LUT R93, R102, 0x120, RZ, 0xfc, !PT ;  /* 0x00000120665d7812 */ /* 0x000fe200078efcff */
[----:B------:R-:W5:Y:S01]  /*17d0*/  @!P1 LDG.E.U16 R15, desc[UR34][R6.64+0x180] ;  /* 0x00018022060f9981 */ /* 0x000f62000c1e1500 */
[----:B------:R-:W-:Y:S02]  /*17e0*/  @P2 LOP3.LUT R0, R0, 0x20, RZ, 0xfc, !PT ;  /* 0x0000002000002812 */ /* 0x000fe400078efcff */
[----:B------:R-:W-:Y:S02]  /*17f0*/  ISETP.GE.AND P0, PT, R95, UR36, PT ;  /* 0x000000245f007c0c */ /* 0x000fe4000bf06270 */
[----:B------:R-:W-:Y:S02]  /*1800*/  LOP3.LUT R0, R0, 0xffffffef, RZ, 0xc0, !PT ;  /* 0xffffffef00007812 */ /* 0x000fe400078ec0ff */
[----:B------:R-:W-:-:S02]  /*1810*/  LOP3.LUT R92, R102, 0x140, RZ, 0xfc, !PT ;  /* 0x00000140665c7812 */ /* 0x000fc400078efcff */
[----:B------:R-:W-:Y:S02]  /*1820*/  @P1 LOP3.LUT R0, R0, 0x10, RZ, 0xfc, !PT ;  /* 0x0000001000001812 */ /* 0x000fe400078efcff */
[----:B------:R-:W-:Y:S02]  /*1830*/  LOP3.LUT R91, R102, 0x160, RZ, 0xfc, !PT ;  /* 0x00000160665b7812 */ /* 0x000fe400078efcff */
[----:B------:R-:W-:Y:S02]  /*1840*/  LOP3.LUT R0, R0, 0xfffffff7, RZ, 0xc0, !PT ;  /* 0xfffffff700007812 */ /* 0x000fe400078ec0ff */
[----:B------:R-:W-:Y:S01]  /*1850*/  LOP3.LUT R90, R102, 0x180, RZ, 0xfc, !PT ;  /* 0x00000180665a7812 */ /* 0x000fe200078efcff */
[----:B------:R-:W5:Y:S01]  /*1860*/  @!P0 LDG.E.U16 R14, desc[UR34][R6.64+0x1c0] ;  /* 0x0001c022060e8981 */ /* 0x000f62000c1e1500 */
        /* <DEDUP_REMOVED lines=8> */
[----:B------:R-:W5:Y:S01]  /*18f0*/  @!P0 LDG.E.U16 R17, desc[UR34][R6.64+0x200] ;  /* 0x0002002206118981 */ /* 0x000f62000c1e1500 */
[----:B------:R-:W-:Y:S02]  /*1900*/  ISETP.GE.AND P0, PT, R92, UR36, PT ;  /* 0x000000245c007c0c */ /* 0x000fe4000bf06270 */
[----:B------:R-:W-:Y:S02]  /*1910*/  ISETP.GE.AND P1, PT, R91, UR36, PT ;  /* 0x000000245b007c0c */ /* 0x000fe4000bf26270 */
[----:B------:R-:W-:Y:S01]  /*1920*/  ISETP.GE.AND P2, PT, R90, UR36, PT ;  /* 0x000000245a007c0c */ /* 0x000fe2000bf46270 */
[----:B------:R-:W5:Y:S01]  /*1930*/  @!P6 LDG.E.U16 R16, desc[UR34][R6.64+0x240] ;  /* 0x000240220610e981 */ /* 0x000f62000c1e1500 */
[----:B------:R-:W-:Y:S02]  /*1940*/  ISETP.GE.AND P3, PT, R89, UR36, PT ;  /* 0x0000002459007c0c */ /* 0x000fe4000bf66270 */
[----:B------:R-:W-:-:S02]  /*1950*/  ISETP.GE.AND P4, PT, R88, UR36, PT ;  /* 0x0000002458007c0c */ /* 0x000fc4000bf86270 */
[----:B------:R-:W-:-:S03]  /*1960*/  ISETP.GE.AND P5, PT, R87, UR36, PT ;  /* 0x0000002457007c0c */ /* 0x000fc6000bfa6270 */
[----:B------:R-:W5:Y:S04]  /*1970*/  @!P0 LDG.E.U16 R19, desc[UR34][R6.64+0x280] ;  /* 0x0002802206138981 */ /* 0x000f68000c1e1500 */
[----:B------:R-:W5:Y:S04]  /*1980*/  @!P1 LDG.E.U16 R18, desc[UR34][R6.64+0x2c0] ;  /* 0x0002c02206129981 */ /* 0x000f68000c1e1500 */
[----:B------:R-:W5:Y:S04]  /*1990*/  @!P2 LDG.E.U16 R21, desc[UR34][R6.64+0x300] ;  /* 0x000300220615a981 */ /* 0x000f68000c1e1500 */
[----:B------:R-:W5:Y:S04]  /*19a0*/  @!P3 LDG.E.U16 R20, desc[UR34][R6.64+0x340] ;  /* 0x000340220614b981 */ /* 0x000f68000c1e1500 */
[----:B------:R-:W5:Y:S04]  /*19b0*/  @!P4 LDG.E.U16 R23, desc[UR34][R6.64+0x380] ;  /* 0x000380220617c981 */ /* 0x000f68000c1e1500 */
[----:B------:R0:W5:Y:S01]  /*19c0*/  @!P5 LDG.E.U16 R22, desc[UR34][R6.64+0x3c0] ;  /* 0x0003c0220616d981 */ /* 0x000162000c1e1500 */
[----:B------:R-:W1:Y:S01]  /*19d0*/  S2R R162, SR_LANEID ;  /* 0x0000000000a27919 */ /* 0x000e620000000000 */
[----:B------:R-:W0:Y:S01]  /*19e0*/  S2UR UR10, SR_CgaCtaId ;  /* 0x00000000000a79c3 */ /* 0x000e220000008800 */
[----:B------:R-:W-:Y:S01]  /*19f0*/  UMOV UR37, 0x400 ;  /* 0x0000040000257882 */ /* 0x000fe20000000000 */
[----:B------:R-:W-:-:S04]  /*1a00*/  LOP3.LUT R0, R0, 0xfffffffd, RZ, 0xc0, !PT ;  /* 0xfffffffd00007812 */ /* 0x000fc800078ec0ff */
[----:B------:R-:W-:Y:S01]  /*1a10*/  @P6 LOP3.LUT R0, R0, 0x2, RZ, 0xfc, !PT ;  /* 0x0000000200006812 */ /* 0x000fe200078efcff */
[----:B0-----:R-:W-:Y:S01]  /*1a20*/  ULEA UR37, UR10, UR37, 0x18 ;  /* 0x000000250a257291 */ /* 0x001fe2000f8ec0ff */
[----:B------:R-:W-:Y:S01]  /*1a30*/  P2R R25, PR, RZ, 0x40 ;  /* 0x00000040ff197803 */ /* 0x000fe20000000000 */
[----:B------:R-:W0:Y:S01]  /*1a40*/  LDCU.U8 UR10, c[0x0][0x3a8] ;  /* 0x00007500ff0a77ac */ /* 0x000e220008000000 */
[----:B-1----:R-:W-:-:S04]  /*1a50*/  IMAD.IADD R5, R5, 0x1, R162 ;  /* 0x0000000105057824 */ /* 0x002fc800078e02a2 */
[C---:B------:R-:W-:Y:S02]  /*1a60*/  VIADD R6, R5.reuse, 0x60 ;  /* 0x0000006005067836 */ /* 0x040fe40000000000 */
[C---:B------:R-:W-:Y:S02]  /*1a70*/  VIADD R24, R5.reuse, 0x20 ;  /* 0x0000002005187836 */ /* 0x040fe40000000000 */
[C---:B------:R-:W-:Y:S01]  /*1a80*/  VIADD R26, R5.reuse, 0x40 ;  /* 0x00000040051a7836 */ /* 0x040fe20000000000 */
[-C--:B------:R-:W-:Y:S01]  /*1a90*/  LEA.HI.SX32 R6, R6, R5.reuse, 0x1b ;  /* 0x0000000506067211 */ /* 0x080fe200078fdaff */
[C---:B------:R-:W-:Y:S01]  /*1aa0*/  VIADD R28, R5.reuse, 0x80 ;  /* 0x00000080051c7836 */ /* 0x040fe20000000000 */
[CC--:B------:R-:W-:Y:S01]  /*1ab0*/  LEA.HI.SX32 R86, R5.reuse, R5.reuse, 0x1b ;  /* 0x0000000505567211 */ /* 0x0c0fe200078fdaff */
[C---:B------:R-:W-:Y:S01]  /*1ac0*/  VIADD R30, R5.reuse, 0xa0 ;  /* 0x000000a0051e7836 */ /* 0x040fe20000000000 */
[-C--:B------:R-:W-:Y:S02]  /*1ad0*/  LEA.HI.SX32 R24, R24, R5.reuse, 0x1b ;  /* 0x0000000518187211 */ /* 0x080fe400078fdaff */
[----:B------:R-:W-:Y:S01]  /*1ae0*/  LEA R77, R6, UR37, 0x1 ;  /* 0x00000025064d7c11 */ /* 0x000fe2000f8e08ff */
[----:B------:R-:W-:Y:S01]  /*1af0*/  VIADD R6, R5, 0xc0 ;  /* 0x000000c005067836 */ /* 0x000fe20000000000 */
[----:B------:R-:W-:-:S02]  /*1b00*/  LEA.HI.SX32 R26, R26, R5, 0x1b ;  /* 0x000000051a1a7211 */ /* 0x000fc400078fdaff */
[----:B------:R-:W-:Y:S02]  /*1b10*/  LEA R86, R86, UR37, 0x1 ;  /* 0x0000002556567c11 */ /* 0x000fe4000f8e08ff */
[-C--:B------:R-:W-:Y:S02]  /*1b20*/  LEA.HI.SX32 R28, R28, R5.reuse, 0x1b ;  /* 0x000000051c1c7211 */ /* 0x080fe400078fdaff */
[-C--:B------:R-:W-:Y:S02]  /*1b30*/  LEA.HI.SX32 R30, R30, R5.reuse, 0x1b ;  /* 0x000000051e1e7211 */ /* 0x080fe400078fdaff */
[----:B------:R-:W-:Y:S01]  /*1b40*/  LEA R79, R24, UR37, 0x1 ;  /* 0x00000025184f7c11 */ /* 0x000fe2000f8e08ff */
[C---:B------:R-:W-:Y:S01]  /*1b50*/  VIADD R24, R5.reuse, 0xe0 ;  /* 0x000000e005187836 */ /* 0x040fe20000000000 */
[----:B------:R-:W-:Y:S02]  /*1b60*/  LEA R78, R26, UR37, 0x1 ;  /* 0x000000251a4e7c11 */ /* 0x000fe4000f8e08ff */
[-C--:B------:R-:W-:Y:S01]  /*1b70*/  LEA.HI.SX32 R6, R6, R5.reuse, 0x1b ;  /* 0x0000000506067211 */ /* 0x080fe200078fdaff */
[C---:B------:R-:W-:Y:S01]  /*1b80*/  VIADD R26, R5.reuse, 0x100 ;  /* 0x00000100051a7836 */ /* 0x040fe20000000000 */
[----:B------:R-:W-:Y:S01]  /*1b90*/  LEA R76, R28, UR37, 0x1 ;  /* 0x000000251c4c7c11 */ /* 0x000fe2000f8e08ff */
[C---:B------:R-:W-:Y:S01]  /*1ba0*/  VIADD R28, R5.reuse, 0x120 ;  /* 0x00000120051c7836 */ /* 0x040fe20000000000 */
[----:B------:R-:W-:Y:S01]  /*1bb0*/  LEA R75, R30, UR37, 0x1 ;  /* 0x000000251e4b7c11 */ /* 0x000fe2000f8e08ff */
[----:B------:R-:W-:Y:S01]  /*1bc0*/  VIADD R30, R5, 0x140 ;  /* 0x00000140051e7836 */ /* 0x000fe20000000000 */
[----:B------:R-:W-:-:S02]  /*1bd0*/  LEA.HI.SX32 R24, R24, R5, 0x1b ;  /* 0x0000000518187211 */ /* 0x000fc400078fdaff */
[----:B------:R-:W-:Y:S01]  /*1be0*/  LEA R74, R6, UR37, 0x1 ;  /* 0x00000025064a7c11 */ /* 0x000fe2000f8e08ff */
[C---:B------:R-:W-:Y:S01]  /*1bf0*/  VIADD R6, R5.reuse, 0x160 ;  /* 0x0000016005067836 */ /* 0x040fe20000000000 */
[-C--:B------:R-:W-:Y:S02]  /*1c00*/  LEA.HI.SX32 R26, R26, R5.reuse, 0x1b ;  /* 0x000000051a1a7211 */ /* 0x080fe400078fdaff */
[-C--:B------:R-:W-:Y:S02]  /*1c10*/  LEA.HI.SX32 R28, R28, R5.reuse, 0x1b ;  /* 0x000000051c1c7211 */ /* 0x080fe400078fdaff */
[----:B------:R-:W-:Y:S01]  /*1c20*/  LEA R73, R24, UR37, 0x1 ;  /* 0x0000002518497c11 */ /* 0x000fe2000f8e08ff */
[----:B------:R-:W-:Y:S01]  /*1c30*/  VIADD R24, R5, 0x1e0 ;  /* 0x000001e005187836 */ /* 0x000fe20000000000 */
[----:B------:R-:W-:Y:S02]  /*1c40*/  LEA.HI.SX32 R30, R30, R5, 0x1b ;  /* 0x000000051e1e7211 */ /* 0x000fe400078fdaff */
[----:B------:R-:W-:-:S02]  /*1c50*/  LOP3.LUT P6, RZ, R0, 0x4, RZ, 0xc0, !PT ;  /* 0x0000000400ff7812 */ /* 0x000fc400078cc0ff */
[----:B------:R-:W-:Y:S02]  /*1c60*/  LEA.HI.SX32 R6, R6, R5, 0x1b ;  /* 0x0000000506067211 */ /* 0x000fe400078fdaff */
[----:B------:R-:W-:Y:S02]  /*1c70*/  LEA R72, R26, UR37, 0x1 ;  /* 0x000000251a487c11 */ /* 0x000fe4000f8e08ff */
[----:B------:R-:W-:Y:S02]  /*1c80*/  LEA R71, R28, UR37, 0x1 ;  /* 0x000000251c477c11 */ /* 0x000fe4000f8e08ff */
[----:B------:R-:W-:Y:S02]  /*1c90*/  LEA R70, R30, UR37, 0x1 ;  /* 0x000000251e467c11 */ /* 0x000fe4000f8e08ff */
[----:B------:R-:W-:Y:S02]  /*1ca0*/  P2R R27, PR, RZ, 0x40 ;  /* 0x00000040ff1b7803 */ /* 0x000fe40000000000 */
[----:B------:R-:W-:-:S02]  /*1cb0*/  LEA R69, R6, UR37, 0x1 ;  /* 0x0000002506457c11 */ /* 0x000fc4000f8e08ff */
[----:B------:R-:W-:Y:S02]  /*1cc0*/  LEA.HI.SX32 R24, R24, R5, 0x1b ;  /* 0x0000000518187211 */ /* 0x000fe400078fdaff */
        /* <DEDUP_REMOVED lines=16> */
[----:B------:R-:W-:Y:S02]  /*1dd0*/  PRMT R39, RZ, 0x7610, R39 ;  /* 0x00007610ff277816 */ /* 0x000fe40000000027 */
[----:B------:R-:W-:Y:S01]  /*1de0*/  PRMT R40, RZ, 0x7610, R40 ;  /* 0x00007610ff287816 */ /* 0x000fe20000000028 */
[----:B--2---:R-:W-:Y:S04]  /*1df0*/  STS.U16 [R86], R9 ;  /* 0x0000000956007388 */ /* 0x004fe80000000400 */
[----:B------:R1:W-:Y:S04]  /*1e00*/  STS.U16 [R79+0x40], R8 ;  /* 0x000040084f007388 */ /* 0x0003e80000000400 */
[----:B---3--:R-:W-:Y:S04]  /*1e10*/  STS.U16 [R78+0x80], R11 ;  /* 0x0000800b4e007388 */ /* 0x008fe80000000400 */
[----:B----4-:R2:W-:Y:S01]  /*1e20*/  STS.U16 [R77+0xc0], R10 ;  /* 0x0000c00a4d007388 */ /* 0x0105e20000000400 */
[----:B-1----:R-:W-:-:S03]  /*1e30*/  VIADD R8, R5, 0x180 ;  /* 0x0000018005087836 */ /* 0x002fc60000000000 */
[----:B-----5:R-:W-:Y:S04]  /*1e40*/  STS.U16 [R76+0x100], R13 ;  /* 0x0001000d4c007388 */ /* 0x020fe80000000400 */
[----:B------:R1:W-:Y:S01]  /*1e50*/  STS.U16 [R75+0x140], R12 ;  /* 0x0001400c4b007388 */ /* 0x0003e20000000400 */
[C---:B--2---:R-:W-:Y:S01]  /*1e60*/  VIADD R10, R5.reuse, 0x1a0 ;  /* 0x000001a0050a7836 */ /* 0x044fe20000000000 */
[-C--:B------:R-:W-:Y:S02]  /*1e70*/  LEA.HI.SX32 R8, R8, R5.reuse, 0x1b ;  /* 0x0000000508087211 */ /* 0x080fe400078fdaff */
[----:B------:R-:W-:Y:S01]  /*1e80*/  STS.U16 [R74+0x180], R15 ;  /* 0x0001800f4a007388 */ /* 0x000fe20000000400 */
[----:B-1----:R-:W-:Y:S01]  /*1e90*/  VIADD R12, R5, 0x1c0 ;  /* 0x000001c0050c7836 */ /* 0x002fe20000000000 */
[----:B------:R-:W-:-:S02]  /*1ea0*/  LEA.HI.SX32 R10, R10, R5, 0x1b ;  /* 0x000000050a0a7211 */ /* 0x000fc400078fdaff */
[----:B------:R1:W-:Y:S01]  /*1eb0*/  STS.U16 [R73+0x1c0], R14 ;  /* 0x0001c00e49007388 */ /* 0x0003e20000000400 */
[----:B------:R-:W-:Y:S02]  /*1ec0*/  LEA R68, R8, UR37, 0x1 ;  /* 0x0000002508447c11 */ /* 0x000fe4000f8e08ff */
[----:B------:R-:W-:Y:S02]  /*1ed0*/  LEA.HI.SX32 R12, R12, R5, 0x1b ;  /* 0x000000050c0c7211 */ /* 0x000fe400078fdaff */
[----:B------:R-:W-:Y:S01]  /*1ee0*/  LEA R67, R10, UR37, 0x1 ;  /* 0x000000250a437c11 */ /* 0x000fe2000f8e08ff */
[----:B------:R-:W-:Y:S01]  /*1ef0*/  STS.U16 [R72+0x200], R17 ;  /* 0x0002001148007388 */ /* 0x000fe20000000400 */
[----:B------:R-:W-:Y:S01]  /*1f00*/  LEA R66, R12, UR37, 0x1 ;  /* 0x000000250c427c11 */ /* 0x000fe2000f8e08ff */
[----:B------:R-:W-:Y:S02]  /*1f10*/  IMAD R5, R162, 0xf, R5 ;  /* 0x0000000fa2057824 */ /* 0x000fe400078e0205 */
[----:B------:R2:W-:Y:S02]  /*1f20*/  STS.U16 [R71+0x240], R16 ;  /* 0x0002401047007388 */ /* 0x0005e40000000400 */
[----:B------:R-:W-:-:S02]  /*1f30*/  VIADD R6, R5, 0x1 ;  /* 0x0000000105067836 */ /* 0x000fc40000000000 */
[----:B------:R-:W-:Y:S04]  /*1f40*/  STS.U16 [R70+0x280], R19 ;  /* 0x0002801346007388 */ /* 0x000fe80000000400 */
[----:B------:R3:W-:Y:S04]  /*1f50*/  STS.U16 [R69+0x2c0], R18 ;  /* 0x0002c01245007388 */ /* 0x0007e80000000400 */
[----:B------:R-:W-:Y:S01]  /*1f60*/  STS.U16 [R68+0x300], R21 ;  /* 0x0003001544007388 */ /* 0x000fe20000000400 */
[----:B------:R-:W-:-:S03]  /*1f70*/  VIADD R8, R5, 0x2 ;  /* 0x0000000205087836 */ /* 0x000fc60000000000 */
[----:B------:R4:W-:Y:S01]  /*1f80*/  STS.U16 [R67+0x340], R20 ;  /* 0x0003401443007388 */ /* 0x0009e20000000400 */
[----:B------:R-:W-:-:S03]  /*1f90*/  VIADD R10, R5, 0x3 ;  /* 0x00000003050a7836 */ /* 0x000fc60000000000 */
[----:B------:R-:W-:Y:S01]  /*1fa0*/  STS.U16 [R66+0x380], R23 ;  /* 0x0003801742007388 */ /* 0x000fe20000000400 */
[C---:B------:R-:W-:Y:S02]  /*1fb0*/  VIADD R12, R5.reuse, 0x4 ;  /* 0x00000004050c7836 */ /* 0x040fe40000000000 */
[C---:B-1----:R-:W-:Y:S01]  /*1fc0*/  VIADD R14, R5.reuse, 0x5 ;  /* 0x00000005050e7836 */ /* 0x042fe20000000000 */
[----:B------:R1:W-:Y:S01]  /*1fd0*/  STS.U16 [R65+0x3c0], R22 ;  /* 0x0003c01641007388 */ /* 0x0003e20000000400 */
[C---:B--2---:R-:W-:Y:S02]  /*1fe0*/  VIADD R16, R5.reuse, 0x6 ;  /* 0x0000000605107836 */ /* 0x044fe40000000000 */
[C---:B---3--:R-:W-:Y:S02]  /*1ff0*/  VIADD R18, R5.reuse, 0x7 ;  /* 0x0000000705127836 */ /* 0x048fe40000000000 */
[C---:B----4-:R-:W-:Y:S02]  /*2000*/  VIADD R20, R5.reuse, 0x8 ;  /* 0x0000000805147836 */ /* 0x050fe40000000000 */
[----:B------:R-:W-:-:S02]  /*2010*/  VIADD R24, R5, 0xa ;  /* 0x0000000a05187836 */ /* 0x000fc40000000000 */
[C---:B------:R-:W-:Y:S02]  /*2020*/  VIADD R26, R5.reuse, 0xb ;  /* 0x0000000b051a7836 */ /* 0x040fe40000000000 */
[C---:B-1----:R-:W-:Y:S02]  /*2030*/  VIADD R22, R5.reuse, 0x9 ;  /* 0x0000000905167836 */ /* 0x042fe40000000000 */
[C---:B------:R-:W-:Y:S02]  /*2040*/  VIADD R28, R5.reuse, 0xc ;  /* 0x0000000c051c7836 */ /* 0x040fe40000000000 */
[C---:B------:R-:W-:Y:S02]  /*2050*/  VIADD R30, R5.reuse, 0xd ;  /* 0x0000000d051e7836 */ /* 0x040fe40000000000 */
[C---:B------:R-:W-:Y:S02]  /*2060*/  VIADD R32, R5.reuse, 0xe ;  /* 0x0000000e05207836 */ /* 0x040fe40000000000 */
[----:B------:R-:W-:Y:S01]  /*2070*/  VIADD R34, R5, 0xf ;  /* 0x0000000f05227836 */ /* 0x000fe20000000000 */
        /* <DEDUP_REMOVED lines=15> */
[----:B------:R-:W-:Y:S02]  /*2170*/  LEA.HI.SX32 R64, R5, R5, 0x1b ;  /* 0x0000000505407211 */ /* 0x000fe400078fdaff */
[----:B------:R-:W-:Y:S01]  /*2180*/  LEA R63, R6, UR37, 0x1 ;  /* 0x00000025063f7c11 */ /* 0x000fe2000f8e08ff */
[----:B------:R-:W-:Y:S01]  /*2190*/  NOP ;  /* 0x0000000000007918 */ /* 0x000fe20000000000 */
[----:B------:R-:W-:-:S03]  /*21a0*/  LEA R64, R64, UR37, 0x1 ;  /* 0x0000002540407c11 */ /* 0x000fc6000f8e08ff */
[----:B------:R-:W-:Y:S01]  /*21b0*/  LDS.U16 R19, [R63+0x2] ;  /* 0x000002003f137984 */ /* 0x000fe20000000400 */
[----:B------:R-:W-:Y:S02]  /*21c0*/  LEA R62, R8, UR37, 0x1 ;  /* 0x00000025083e7c11 */ /* 0x000fe4000f8e08ff */
[----:B------:R-:W-:Y:S02]  /*21d0*/  LEA R61, R10, UR37, 0x1 ;  /* 0x000000250a3d7c11 */ /* 0x000fe4000f8e08ff */
[----:B------:R-:W-:Y:S02]  /*21e0*/  LEA R60, R12, UR37, 0x1 ;  /* 0x000000250c3c7c11 */ /* 0x000fe4000f8e08ff */
[----:B------:R-:W-:Y:S01]  /*21f0*/  LEA R59, R14, UR37, 0x1 ;  /* 0x000000250e3b7c11 */ /* 0x000fe2000f8e08ff */
[----:B------:R-:W-:Y:S01]  /*2200*/  LDS.U16 R17, [R61+0x6] ;  /* 0x000006003d117984 */ /* 0x000fe20000000400 */
[----:B------:R-:W-:Y:S02]  /*2210*/  LEA R58, R16, UR37, 0x1 ;  /* 0x00000025103a7c11 */ /* 0x000fe4000f8e08ff */
[----:B------:R-:W-:Y:S01]  /*2220*/  LEA R57, R18, UR37, 0x1 ;  /* 0x0000002512397c11 */ /* 0x000fe2000f8e08ff */
[----:B------:R-:W-:Y:S01]  /*2230*/  LDS.U16 R16, [R60+0x8] ;  /* 0x000008003c107984 */ /* 0x000fe20000000400 */
[----:B------:R-:W-:-:S02]  /*2240*/  LEA R56, R20, UR37, 0x1 ;  /* 0x0000002514387c11 */ /* 0x000fc4000f8e08ff */
[----:B------:R-:W-:Y:S01]  /*2250*/  LEA R55, R22, UR37, 0x1 ;  /* 0x0000002516377c11 */ /* 0x000fe2000f8e08ff */
[----:B------:R-:W-:Y:S01]  /*2260*/  LDS.U16 R20, [R64] ;  /* 0x0000000040147984 */ /* 0x000fe20000000400 */
        /* <DEDUP_REMOVED lines=19> */
[----:B------:R-:W-:-:S05]  /*23a0*/  PRMT R41, RZ, 0x7610, R41 ;  /* 0x00007610ff297816 */ /* 0x000fca0000000029 */
[----:B------:R-:W2:Y:S01]  /*23b0*/  @!P6 LDG.E.U16 R39, desc[UR34][R2.64] ;  /* 0x000000220227e981 */ /* 0x000ea2000c1e1500 */
[----:B------:R-:W-:-:S13]  /*23c0*/  ISETP.NE.AND P6, PT, R38, RZ, PT ;  /* 0x000000ff2600720c */ /* 0x000fda0003fc5270 */
[----:B------:R-:W3:Y:S01]  /*23d0*/  @!P6 LDG.E.U16 R40, desc[UR34][R2.64+0x40] ;  /* 0x000040220228e981 */ /* 0x000ee2000c1e1500 */
[----:B------:R-:W-:Y:S02]  /*23e0*/  ISETP.NE.AND P6, PT, R37, RZ, PT ;  /* 0x000000ff2500720c */ /* 0x000fe40003fc5270 */
[----:B------:R-:W-:-:S11]  /*23f0*/  PRMT R42, RZ, 0x7610, R42 ;  /* 0x00007610ff2a7816 */ /* 0x000fd6000000002a */
[----:B------:R-:W4:Y:S01]  /*2400*/  @!P6 LDG.E.U16 R41, desc[UR34][R2.64+0x80] ;  /* 0x000080220229e981 */ /* 0x000f22000c1e1500 */
[----:B------:R-:W-:Y:S02]  /*2410*/  ISETP.NE.AND P6, PT, R36, RZ, PT ;  /* 0x000000ff2400720c */ /* 0x000fe40003fc5270 */
[----:B------:R-:W-:-:S11]  /*2420*/  PRMT R43, RZ, 0x7610, R43 ;  /* 0x00007610ff2b7816 */ /* 0x000fd6000000002b */
[----:B------:R-:W5:Y:S01]  /*2430*/  @!P6 LDG.E.U16 R42, desc[UR34][R2.64+0xc0] ;  /* 0x0000c022022ae981 */ /* 0x000f62000c1e1500 */
        /* <DEDUP_REMOVED lines=13> */
[----:B------:R-:W-:Y:S02]  /*2510*/  PRMT R48, RZ, 0x7610, R48 ;  /* 0x00007610ff307816 */ /* 0x000fe40000000030 */
[----:B------:R-:W-:Y:S02]  /*2520*/  PRMT R23, RZ, 0x7610, R23 ;  /* 0x00007610ff177816 */ /* 0x000fe40000000017 */
[----:B------:R-:W-:Y:S02]  /*2530*/  PRMT R80, RZ, 0x7610, R80 ;  /* 0x00007610ff507816 */ /* 0x000fe40000000050 */
[----:B------:R-:W-:Y:S02]  /*2540*/  PRMT R47, RZ, 0x7610, R47 ;  /* 0x00007610ff2f7816 */ /* 0x000fe4000000002f */
[----:B------:R-:W-:Y:S01]  /*2550*/  PRMT R82, RZ, 0x7610, R82 ;  /* 0x00007610ff527816 */ /* 0x000fe20000000052 */
[----:B------:R-:W5:Y:S04]  /*2560*/  @!P0 LDG.E.U16 R23, desc[UR34][R2.64+0x280] ;  /* 0x0002802202178981 */ /* 0x000f68000c1e1500 */
[----:B------:R-:W5:Y:S01]  /*2570*/  @!P6 LDG.E.U16 R21, desc[UR34][R2.64+0x200] ;  /* 0x000200220215e981 */ /* 0x000f62000c1e1500 */
[----:B------:R-:W-:-:S02]  /*2580*/  ISETP.NE.AND P6, PT, R25, RZ, PT ;  /* 0x000000ff1900720c */ /* 0x000fc40003fc5270 */
[----:B------:R-:W-:Y:S01]  /*2590*/  PRMT R81, RZ, 0x7610, R81 ;  /* 0x00007610ff517816 */ /* 0x000fe20000000051 */
[----:B------:R-:W5:Y:S01]  /*25a0*/  @!P1 LDG.E.U16 R80, desc[UR34][R2.64+0x2c0] ;  /* 0x0002c02202509981 */ /* 0x000f62000c1e1500 */
[----:B------:R-:W-:-:S03]  /*25b0*/  PRMT R84, RZ, 0x7610, R84 ;  /* 0x00007610ff547816 */ /* 0x000fc60000000054 */
[----:B------:R-:W5:Y:S04]  /*25c0*/  @!P2 LDG.E.U16 R47, desc[UR34][R2.64+0x300] ;  /* 0x00030022022fa981 */ /* 0x000f68000c1e1500 */
[----:B------:R-:W5:Y:S04]  /*25d0*/  @!P3 LDG.E.U16 R82, desc[UR34][R2.64+0x340] ;  /* 0x000340220252b981 */ /* 0x000f68000c1e1500 */
[----:B------:R-:W5:Y:S04]  /*25e0*/  @!P6 LDG.E.U16 R48, desc[UR34][R2.64+0x240] ;  /* 0x000240220230e981 */ /* 0x000f68000c1e1500 */
[----:B------:R-:W5:Y:S04]  /*25f0*/  @!P4 LDG.E.U16 R81, desc[UR34][R2.64+0x380] ;  /* 0x000380220251c981 */ /* 0x000f68000c1e1500 */
[----:B------:R-:W5:Y:S01]  /*2600*/  @!P5 LDG.E.U16 R84, desc[UR34][R2.64+0x3c0] ;  /* 0x0003c0220254d981 */ /* 0x000f62000c1e1500 */
[----:B------:R-:W-:Y:S03]  /*2610*/  BSSY.RECONVERGENT B0, `(.L_x_1685) ;  /* 0x0000049000007945 */ /* 0x000fe60003800200 */
[----:B--2---:R-:W-:Y:S04]  /*2620*/  STS.U16 [R86], R39 ;  /* 0x0000002756007388 */ /* 0x004fe80000000400 */
[----:B---3--:R-:W-:Y:S04]  /*2630*/  STS.U16 [R79+0x40], R40 ;  /* 0x000040284f007388 */ /* 0x008fe80000000400 */
[----:B----4-:R-:W-:Y:S04]  /*2640*/  STS.U16 [R78+0x80], R41 ;  /* 0x000080294e007388 */ /* 0x010fe80000000400 */
[----:B-----5:R-:W-:Y:S04]  /*2650*/  STS.U16 [R77+0xc0], R42 ;  /* 0x0000c02a4d007388 */ /* 0x020fe80000000400 */
        /* <DEDUP_REMOVED lines=15> */
[----:B------:R3:W4:Y:S04]  /*2750*/  LDS.U16 R33, [R62+0x4] ;  /* 0x000004003e217984 */ /* 0x0007280000000400 */
[----:B------:R3:W0:Y:S04]  /*2760*/  LDS.U16 R34, [R61+0x6] ;  /* 0x000006003d227984 */ /* 0x0006280000000400 */
[----:B------:R3:W0:Y:S04]  /*2770*/  LDS.U16 R30, [R60+0x8] ;  /* 0x000008003c1e7984 */ /* 0x0006280000000400 */
[----:B------:R3:W0:Y:S04]  /*2780*/  LDS.U16 R29, [R59+0xa] ;  /* 0x00000a003b1d7984 */ /* 0x0006280000000400 */
[----:B------:R3:W0:Y:S04]  /*2790*/  LDS.U16 R28, [R58+0xc] ;  /* 0x00000c003a1c7984 */ /* 0x0006280000000400 */
[----:B------:R3:W0:Y:S04]  /*27a0*/  LDS.U16 R27, [R57+0xe] ;  /* 0x00000e00391b7984 */ /* 0x0006280000000400 */
[----:B------:R3:W0:Y:S04]  /*27b0*/  LDS.U16 R26, [R56+0x10] ;  /* 0x00001000381a7984 */ /* 0x0006280000000400 */
[----:B------:R3:W2:Y:S04]  /*27c0*/  LDS.U16 R25, [R55+0x12] ;  /* 0x0000120037197984 */ /* 0x0006a80000000400 */
[----:B------:R3:W3:Y:S04]  /*27d0*/  LDS.U16 R24, [R54+0x14] ;  /* 0x0000140036187984 */ /* 0x0006e80000000400 */
[----:B------:R0:W3:Y:S04]  /*27e0*/  LDS.U16 R23, [R53+0x16] ;  /* 0x0000160035177984 */ /* 0x0000e80000000400 */
[----:B------:R0:W3:Y:S04]  /*27f0*/  LDS.U16 R22, [R52+0x18] ;  /* 0x0000180034167984 */ /* 0x0000e80000000400 */
[----:B------:R0:W3:Y:S04]  /*2800*/  LDS.U16 R21, [R51+0x1a] ;  /* 0x00001a0033157984 */ /* 0x0000e80000000400 */
[----:B------:R0:W3:Y:S04]  /*2810*/  LDS.U16 R3, [R50+0x1c] ;  /* 0x00001c0032037984 */ /* 0x0000e80000000400 */
[----:B------:R0:W3:Y:S01]  /*2820*/  LDS.U16 R2, [R49+0x1e] ;  /* 0x00001e0031027984 */ /* 0x0000e20000000400 */
[----:B-1----:R-:W-:-:S05]  /*2830*/  HADD2.F32 R31, -RZ, R31.H0_H0 ;  /* 0x2000001fff1f7230 */ /* 0x002fca0000004100 */
[----:B------:R-:W-:-:S05]  /*2840*/  FADD.FTZ R48, R31, UR4 ;  /* 0x000000041f307e21 */ /* 0x000fca0008010000 */
[----:B------:R-:W-:-:S04]  /*2850*/  FSETP.GTU.FTZ.AND P6, PT, R48, 20, PT ;  /* 0x41a000003000780b */ /* 0x000fc80003fdc000 */
[----:B0-----:R-:W-:Y:S01]  /*2860*/  ISETP.EQ.OR P6, PT, RZ, UR10, P6 ;  /* 0x0000000aff007c0c */ /* 0x001fe2000b7c2670 */
[----:B--2---:R-:W-:-:S05]  /*2870*/  HADD2.F32 R32, -RZ, R32.H0_H0 ;  /* 0x20000020ff207230 */ /* 0x004fca0000004100 */
[----:B------:R-:W-:-:S07]  /*2880*/  FADD.FTZ R47, R32, UR4 ;  /* 0x00000004202f7e21 */ /* 0x000fce0008010000 */
        /* <DEDUP_REMOVED lines=33> */
.L_x_1686:
[----:B------:R-:W-:Y:S05]  /*2aa0*/  BSYNC.RECONVERGENT B0 ;  /* 0x0000000000007941 */ /* 0x000fea0003800200 */
.L_x_1685:
[----:B------:R-:W-:Y:S01]  /*2ab0*/  FSETP.GTU.FTZ.AND P6, PT, R47, 20, PT ;  /* 0x41a000002f00780b */ /* 0x000fe20003fdc000 */
[----:B------:R-:W-:Y:S01]  /*2ac0*/  HADD2.F32 R33, -RZ, R33.H0_H0 ;  /* 0x20000021ff217230 */ /* 0x000fe20000004100 */
[----:B------:R-:W-:Y:S02]  /*2ad0*/  BSSY.RECONVERGENT B0, `(.L_x_1687) ;  /* 0x0000024000007945 */ /* 0x000fe40003800200 */
[----:B------:R-:W-:Y:S02]  /*2ae0*/  ISETP.EQ.OR P6, PT, RZ, UR10, P6 ;  /* 0x0000000aff007c0c */ /* 0x000fe4000b7c2670 */
[----:B------:R-:W-:-:S11]  /*2af0*/  FADD.FTZ R46, R33, UR4 ;  /* 0x00000004212e7e21 */ /* 0x000fd60008010000 */
        /* <DEDUP_REMOVED lines=33> */
.L_x_1688:
[----:B------:R-:W-:Y:S05]  /*2d10*/  BSYNC.RECONVERGENT B0 ;  /* 0x0000000000007941 */ /* 0x000fea0003800200 */
.L_x_1687:
        /* <DEDUP_REMOVED lines=38> */
.L_x_1690:
[----:B------:R-:W-:Y:S05]  /*2f80*/  BSYNC.RECONVERGENT B0 ;  /* 0x0000000000007941 */ /* 0x000fea0003800200 */
.L_x_1689:
        /* <DEDUP_REMOVED lines=38> */
.L_x_1692:
[----:B------:R-:W-:Y:S05]  /*31f0*/  BSYNC.RECONVERGENT B0 ;  /* 0x0000000000007941 */ /* 0x000fea0003800200 */
.L_x_1691:
        /* <DEDUP_REMOVED lines=38> */
.L_x_1694:
[----:B------:R-:W-:Y:S05]  /*3460*/  BSYNC.RECONVERGENT B0 ;  /* 0x0000000000007941 */ /* 0x000fea0003800200 */
.L_x_1693:
        /* <DEDUP_REMOVED lines=38> */
.L_x_1696:
[----:B------:R-:W-:Y:S05]  /*36d0*/  BSYNC.RECONVERGENT B0 ;  /* 0x0000000000007941 */ /* 0x000fea0003800200 */
.L_x_1695:
        /* <DEDUP_REMOVED lines=38> */
.L_x_1698:
[----:B------:R-:W-:Y:S05]  /*3940*/  BSYNC.RECONVERGENT B0 ;  /* 0x0000000000007941 */ /* 0x000fea0003800200 */
.L_x_1697:
        /* <DEDUP_REMOVED lines=38> */
.L_x_1700:
[----:B------:R-:W-:Y:S05]  /*3bb0*/  BSYNC.RECONVERGENT B0 ;  /* 0x0000000000007941 */ /* 0x000fea0003800200 */
.L_x_1699:
        /* <DEDUP_REMOVED lines=38> */
.L_x_1702:
[----:B------:R-:W-:Y:S05]  /*3e20*/  BSYNC.RECONVERGENT B0 ;  /* 0x0000000000007941 */ /* 0x000fea0003800200 */
.L_x_1701:
[----:B------:R-:W-:Y:S01]  /*3e30*/  FSETP.GTU.FTZ.AND P6, PT, R35, 20, PT ;  /* 0x41a000002300780b */ /* 0x000fe20003fdc000 */
[----:B---3--:R-:W-:Y:S01]  /*3e40*/  HADD2.F32 R24, -RZ, R24.H0_H0 ;  /* 0x20000018ff187230 */ /* 0x008fe20000004100 */
        /* <DEDUP_REMOVED lines=36> */
.L_x_1704:
[----:B------:R-:W-:Y:S05]  /*4090*/  BSYNC.RECONVERGENT B0 ;  /* 0x0000000000007941 */ /* 0x000fea0003800200 */
.L_x_1703:
        /* <DEDUP_REMOVED lines=38> */
.L_x_1706:
[----:B------:R-:W-:Y:S05]  /*4300*/  BSYNC.RECONVERGENT B0 ;  /* 0x0000000000007941 */ /* 0x000fea0003800200 */
.L_x_1705:
        /* <DEDUP_REMOVED lines=38> */
.L_x_1708:
[----:B------:R-:W-:Y:S05]  /*4570*/  BSYNC.RECONVERGENT B0 ;  /* 0x0000000000007941 */ /* 0x000fea0003800200 */
.L_x_1707:
[----:B------:R-:W-:Y:S01]  /*4580*/  PRMT R22, RZ, 0x7610, R22 ;  /* 0x00007610ff167816 */ /* 0x000fe20000000016 */
[----:B------:R-:W-:Y:S01]  /*4590*/  HADD2.F32 R21, -RZ, R21.H0_H0 ;  /* 0x20000015ff157230 */ /* 0x000fe20000004100 */
[----:B------:R-:W-:Y:S01]  /*45a0*/  FSETP.GTU.FTZ.AND P6, PT, R32, 20, PT ;  /* 0x41a000002000780b */ /* 0x000fe20003fdc000 */
[----:B------:R-:W-:Y:S01]  /*45b0*/  BSSY.RECONVERGENT B0, `(.L_x_1709) ;  /* 0x0000029000007945 */ /* 0x000fe20003800200 */
[----:B------:R-:W-:Y:S01]  /*45c0*/  HADD2.F32 R41, -RZ, R20.H0_H0 ;  /* 0x20000014ff297230 */ /* 0x000fe20000004100 */
[----:B------:R0:W-:Y:S01]  /*45d0*/  STL.S16 [R1], R22 ;  /* 0x0000001601007387 */ /* 0x0001e20000100600 */
[----:B------:R-:W-:Y:S01]  /*45e0*/  ISETP.EQ.OR P6, PT, RZ, UR10, P6 ;  /* 0x0000000aff007c0c */ /* 0x000fe2000b7c2670 */
[----:B------:R-:W-:Y:S02]  /*45f0*/  HADD2.F32 R40, -RZ, R19.H0_H0 ;  /* 0x20000013ff287230 */ /* 0x000fe40000004100 */
[----:B------:R-:W-:Y:S01]  /*4600*/  FADD.FTZ R31, R21, UR4 ;  /* 0x00000004151f7e21 */ /* 0x000fe20008010000 */
[----:B------:R-:W-:-:S02]  /*4610*/  HADD2.F32 R43, -RZ, R18.H0_H0 ;  /* 0x20000012ff2b7230 */ /* 0x000fc40000004100 */
[----:B------:R-:W-:-:S07]  /*4620*/  HADD2.F32 R42, -RZ, R17.H0_H0 ;  /* 0x20000011ff2a7230 */ /* 0x000fce0000004100 */
[----:B0-----:R-:W-:Y:S05]  /*4630*/  @P6 BRA `(.L_x_1710) ;  /* 0x0000000000806947 */ /* 0x001fea0003800000 */
        /* <DEDUP_REMOVED lines=32> */
.L_x_1710:
[----:B------:R-:W-:Y:S05]  /*4840*/  BSYNC.RECONVERGENT B0 ;  /* 0x0000000000007941 */ /* 0x000fea0003800200 */
.L_x_1709:
[----:B------:R-:W-:Y:S01]  /*4850*/  FSETP.GTU.FTZ.AND P6, PT, R31, 20, PT ;  /* 0x41a000001f00780b */ /* 0x000fe20003fdc000 */
[----:B------:R-:W-:Y:S01]  /*4860*/  HADD2.F32 R30, -RZ, R3.H0_H0 ;  /* 0x20000003ff1e7230 */ /* 0x000fe20000004100 */
[----:B------:R-:W-:Y:S01]  /*4870*/  BSSY.RECONVERGENT B0, `(.L_x_1711) ;  /* 0x0000029000007945 */ /* 0x000fe20003800200 */
[----:B------:R-:W-:Y:S01]  /*4880*/  HADD2.F32 R81, -RZ, R16.H0_H0 ;  /* 0x20000010ff517230 */ /* 0x000fe20000004100 */
[----:B------:R-:W-:Y:S01]  /*4890*/  ISETP.EQ.OR P6, PT, RZ, UR10, P6 ;  /* 0x0000000aff007c0c */ /* 0x000fe2000b7c2670 */
[----:B------:R-:W-:Y:S02]  /*48a0*/  HADD2.F32 R80, -RZ, R15.H0_H0 ;  /* 0x2000000fff507230 */ /* 0x000fe40000004100 */
[----:B------:R-:W-:Y:S01]  /*48b0*/  FADD.FTZ R30, R30, UR4 ;  /* 0x000000041e1e7e21 */ /* 0x000fe20008010000 */
[----:B------:R-:W-:Y:S02]  /*48c0*/  HADD2.F32 R3, -RZ, R14.H0_H0 ;  /* 0x2000000eff037230 */ /* 0x000fe40000004100 */
[----:B------:R-:W-:-:S02]  /*48d0*/  HADD2.F32 R82, -RZ, R13.H0_H0 ;  /* 0x2000000dff527230 */ /* 0x000fc40000004100 */
[----:B------:R-:W-:-:S05]  /*48e0*/  HADD2.F32 R83, -RZ, R12.H0_H0 ;  /* 0x2000000cff537230 */ /* 0x000fca0000004100 */
        /* <DEDUP_REMOVED lines=33> */
.L_x_1712:
[----:B------:R-:W-:Y:S05]  /*4b00*/  BSYNC.RECONVERGENT B0 ;  /* 0x0000000000007941 */ /* 0x000fea0003800200 */
.L_x_1711:
        /* <DEDUP_REMOVED lines=43> */
.L_x_1714:
[----:B------:R-:W-:Y:S05]  /*4dc0*/  BSYNC.RECONVERGENT B0 ;  /* 0x0000000000007941 */ /* 0x000fea0003800200 */
.L_x_1713:
[----:B------:R-:W-:Y:S01]  /*4dd0*/  FSETP.GTU.FTZ.AND P6, PT, R29, 20, PT ;  /* 0x41a000001d00780b */ /* 0x000fe20003fdc000 */
[----:B------:R-:W-:Y:S01]  /*4de0*/  BSSY.RECONVERGENT B0, `(.L_x_1715) ;  /* 0x000002a000007945 */ /* 0x000fe20003800200 */
[----:B------:R-:W-:Y:S02]  /*4df0*/  HADD2.F32 R107, -RZ, R5.H0_H0 ;  /* 0x20000005ff6b7230 */ /* 0x000fe40000004100 */
[----:B------:R-:W-:Y:S01]  /*4e00*/  FMUL.FTZ R21, R41, UR5 ;  /* 0x0000000529157c20 */ /* 0x000fe20008410000 */
[----:B------:R-:W-:Y:S01]  /*4e10*/  ISETP.EQ.OR P6, PT, RZ, UR10, P6 ;  /* 0x0000000aff007c0c */ /* 0x000fe2000b7c2670 */
[----:B------:R-:W-:Y:S02]  /*4e20*/  HADD2.F32 R106, -RZ, R6.H0_H0 ;  /* 0x20000006ff6a7230 */ /* 0x000fe40000004100 */
[----:B------:R-:W-:Y:S01]  /*4e30*/  FMUL.FTZ R20, R40, UR5 ;  /* 0x0000000528147c20 */ /* 0x000fe20008410000 */
[----:B------:R-:W-:Y:S01]  /*4e40*/  FMUL.FTZ R19, R43, UR5 ;  /* 0x000000052b137c20 */ /* 0x000fe20008410000 */
[----:B------:R-:W-:Y:S01]  /*4e50*/  FMUL.FTZ R18, R42, UR5 ;  /* 0x000000052a127c20 */ /* 0x000fe20008410000 */
[----:B------:R-:W-:-:S07]  /*4e60*/  FMUL.FTZ R17, R81, UR5 ;  /* 0x0000000551117c20 */ /* 0x000fce0008410000 */
        /* <DEDUP_REMOVED lines=33> */
.L_x_1716:
[----:B------:R-:W-:Y:S05]  /*5080*/  BSYNC.RECONVERGENT B0 ;  /* 0x0000000000007941 */ /* 0x000fea0003800200 */
.L_x_1715:
        /* <DEDUP_REMOVED lines=23> */
[----:B------:R-:W-:Y:S01]  /*5200*/  FMUL.FTZ R12, R80, R39 ;  /* 0x00000027500c7220 */ /* 0x000fe20000410000 */
[----:B------:R-:W2:Y:S01]  /*5210*/  LDCU.64 UR38, c[0x0][0x3f0] ;  /* 0x00007e00ff2677ac */ /* 0x000ea20008000a00 */
[----:B------:R-:W-:Y:S01]  /*5220*/  IMAD.X R81, RZ, RZ, RZ, P0 ;  /* 0x000000ffff517224 */ /* 0x000fe200000e06ff */
[----:B------:R-:W-:Y:S01]  /*5230*/  IADD3 R82, P1, PT, R87, UR28, RZ ;  /* 0x0000001c57527c10 */ /* 0x000fe2000ff3e0ff */
        /* <DEDUP_REMOVED lines=36> */
.L_x_1727:
[----:B------:R-:W-:Y:S02]  /*5480*/  LOP3.LUT P6, RZ, R0, 0x800, RZ, 0xc0, !PT ;  /* 0x0000080000ff7812 */ /* 0x000fe400078cc0ff */
[C---:B------:R-:W-:Y:S02]  /*5490*/  LOP3.LUT R101, R102.reuse, 0x20, RZ, 0xfc, !PT ;  /* 0x0000002066657812 */ /* 0x040fe400078efcff */
[----:B------:R-:W-:Y:S02]  /*54a0*/  LOP3.LUT R100, R102, 0x40, RZ, 0xfc, !PT ;  /* 0x0000004066647812 */ /* 0x000fe400078efcff */
[----:B------:R-:W-:Y:S02]  /*54b0*/  ISETP.GE.AND P5, PT, R101, UR36, PT ;  /* 0x0000002465007c0c */ /* 0x000fe4000bfa6270 */
[----:B------:R-:W-:Y:S02]  /*54c0*/  ISETP.GE.AND P4, PT, R100, UR36, PT ;  /* 0x0000002464007c0c */ /* 0x000fe4000bf86270 */
[----:B------:R-:W-:-:S02]  /*54d0*/  LOP3.LUT R99, R102, 0x60, RZ, 0xfc, !PT ;  /* 0x0000006066637812 */ /* 0x000fc400078efcff */
[----:B------:R-:W-:Y:S01]  /*54e0*/  LOP3.LUT R0, R0, 0xfffffdff, RZ, 0xc0, !PT ;  /* 0xfffffdff00007812 */ /* 0x000fe200078ec0ff */
[----:B0----5:R-:W2:Y:S01]  /*54f0*/  @!P6 LDG.E.U16 R85, desc[UR34][R80.64+-0x200] ;  /* 0xfffe00225055e981 */ /* 0x021ea2000c1e1500 */
[----:B------:R-:W-:Y:S02]  /*5500*/  ISETP.GE.AND P3, PT, R99, UR36, PT ;  /* 0x0000002463007c0c */ /* 0x000fe4000bf66270 */
[C---:B------:R-:W-:Y:S02]  /*5510*/  LOP3.LUT R98, R102.reuse, 0x80, RZ, 0xfc, !PT ;  /* 0x0000008066627812 */ /* 0x040fe400078efcff */
[----:B------:R-:W-:Y:S01]  /*5520*/  LOP3.LUT R97, R102, 0xa0, RZ, 0xfc, !PT ;  /* 0x000000a066617812 */ /* 0x000fe200078efcff */
[----:B------:R-:W3:Y:S01]  /*5530*/  @!P5 LDG.E.U16 R42, desc[UR34][R80.64+-0x1c0] ;  /* 0xfffe4022502ad981 */ /* 0x000ee2000c1e1500 */
[----:B------:R-:W-:Y:S02]  /*5540*/  @P5 LOP3.LUT R0, R0, 0x200, RZ, 0xfc, !PT ;  /* 0x0000020000005812 */ /* 0x000fe400078efcff */
[----:B------:R-:W-:Y:S01]  /*5550*/  ISETP.GE.AND P2, PT, R98, UR36, PT ;  /* 0x0000002462007c0c */ /* 0x000fe2000bf46270 */
[----:B------:R-:W4:Y:S01]  /*5560*/  @!P4 LDG.E.U16 R103, desc[UR34][R80.64+-0x180] ;  /* 0xfffe80225067c981 */ /* 0x000f22000c1e1500 */
[----:B------:R-:W-:-:S02]  /*5570*/  LOP3.LUT R0, R0, 0xfffffeff, RZ, 0xc0, !PT ;  /* 0xfffffeff00007812 */ /* 0x000fc400078ec0ff */
[----:B------:R-:W-:Y:S01]  /*5580*/  ISETP.GE.AND P1, PT, R97, UR36, PT ;  /* 0x0000002461007c0c */ /* 0x000fe2000bf26270 */
[----:B------:R-:W5:Y:S01]  /*5590*/  @!P3 LDG.E.U16 R84, desc[UR34][R80.64+-0x140] ;  /* 0xfffec0225054b981 */ /* 0x000f62000c1e1500 */
[----:B------:R-:W-:Y:S02]  /*55a0*/  @P4 LOP3.LUT R0, R0, 0x100, RZ, 0xfc, !PT ;  /* 0x0000010000004812 */ /* 0x000fe400078efcff */
[----:B------:R-:W-:Y:S02]  /*55b0*/  LOP3.LUT R96, R102, 0xc0, RZ, 0xfc, !PT ;  /* 0x000000c066607812 */ /* 0x000fe400078efcff */
[----:B------:R-:W-:Y:S02]  /*55c0*/  LOP3.LUT R0, R0, 0xffffff7f, RZ, 0xc0, !PT ;  /* 0xffffff7f00007812 */ /* 0x000fe400078ec0ff */
[----:B------:R-:W-:Y:S01]  /*55d0*/  ISETP.GE.AND P0, PT, R96, UR36, PT ;  /* 0x0000002460007c0c */ /* 0x000fe2000bf06270 */
[----:B------:R-:W5:Y:S01]  /*55e0*/  @!P2 LDG.E.U16 R107, desc[UR34][R80.64+-0x100] ;  /* 0xffff0022506ba981 */ /* 0x000f62000c1e1500 */
[----:B------:R-:W-:-:S02]  /*55f0*/  @P3 LOP3.LUT R0, R0, 0x80, RZ, 0xfc, !PT ;  /* 0x0000008000003812 */ /* 0x000fc400078efcff */
[----:B------:R-:W-:Y:S01]  /*5600*/  LOP3.LUT R95, R102, 0xe0, RZ, 0xfc, !PT ;  /* 0x000000e0665f7812 */ /* 0x000fe200078efcff */
[----:B------:R-:W5:Y:S01]  /*5610*/  @!P1 LDG.E.U16 R104, desc[UR34][R80.64+-0xc0] ;  /* 0xffff402250689981 */ /* 0x000f62000c1e1500 */
[----:B------:R-:W-:Y:S02]  /*5620*/  LOP3.LUT R0, R0, 0xffffffbf, RZ, 0xc0, !PT ;  /* 0xffffffbf00007812 */ /* 0x000fe400078ec0ff */
[----:B------:R-:W-:Y:S02]  /*5630*/  LOP3.LUT R94, R102, 0x100, RZ, 0xfc, !PT ;  /* 0x00000100665e7812 */ /* 0x000fe400078efcff */
[----:B------:R-:W-:Y:S02]  /*5640*/  @P2 LOP3.LUT R0, R0, 0x40, RZ, 0xfc, !PT ;  /* 0x0000004000002812 */ /* 0x000fe400078efcff */
[----:B------:R-:W-:Y:S01]  /*5650*/  LOP3.LUT R92, R102, 0x140, RZ, 0xfc, !PT ;  /* 0x00000140665c7812 */ /* 0x000fe200078efcff */
[----:B------:R-:W5:Y:S01]  /*5660*/  @!P0 LDG.E.U16 R109, desc[UR34][R80.64+-0x80] ;  /* 0xffff8022506d8981 */ /* 0x000f62000c1e1500 */
[----:B------:R-:W-:-:S02]  /*5670*/  LOP3.LUT R0, R0, 0xffffffdf, RZ, 0xc0, !PT ;  /* 0xffffffdf00007812 */ /* 0x000fc400078ec0ff */
[----:B------:R-:W-:Y:S02]  /*5680*/  LOP3.LUT R93, R102, 0x120, RZ, 0xfc, !PT ;  /* 0x00000120665d7812 */ /* 0x000fe400078efcff */
[----:B------:R-:W-:Y:S02]  /*5690*/  @P1 LOP3.LUT R0, R0, 0x20, RZ, 0xfc, !PT ;  /* 0x0000002000001812 */ /* 0x000fe400078efcff */
[----:B------:R-:W-:Y:S02]  /*56a0*/  LOP3.LUT R90, R102, 0x180, RZ, 0xfc, !PT ;  /* 0x00000180665a7812 */ /* 0x000fe400078efcff */
[----:B------:R-:W-:Y:S02]  /*56b0*/  LOP3.LUT R0, R0, 0xffffffef, RZ, 0xc0, !PT ;  /* 0xffffffef00007812 */ /* 0x000fe400078ec0ff */
[----:B------:R-:W-:Y:S02]  /*56c0*/  LOP3.LUT R91, R102, 0x160, RZ, 0xfc, !PT ;  /* 0x00000160665b7812 */ /* 0x000fe400078efcff */
[----:B------:R-:W-:-:S02]  /*56d0*/  @P0 LOP3.LUT R0, R0, 0x10, RZ, 0xfc, !PT ;  /* 0x0000001000000812 */ /* 0x000fc400078efcff */
[----:B------:R-:W-:Y:S02]  /*56e0*/  ISETP.GE.AND P0, PT, R95, UR36, PT ;  /* 0x000000245f007c0c */ /* 0x000fe4000bf06270 */
[----:B------:R-:W-:Y:S02]  /*56f0*/  LOP3.LUT R0, R0, 0xfffffff7, RZ, 0xc0, !PT ;  /* 0xfffffff700007812 */ /* 0x000fe400078ec0ff */
[C---:B------:R-:W-:Y:S02]  /*5700*/  LOP3.LUT R88, R102.reuse, 0x1c0, RZ, 0xfc, !PT ;  /* 0x000001c066587812 */ /* 0x040fe400078efcff */
[C---:B------:R-:W-:Y:S02]  /*5710*/  LOP3.LUT R89, R102.reuse, 0x1a0, RZ, 0xfc, !PT ;  /* 0x000001a066597812 */ /* 0x040fe400078efcff */
[----:B------:R-:W-:-:S05]  /*5720*/  LOP3.LUT R87, R102, 0x1e0, RZ, 0xfc, !PT ;  /* 0x000001e066577812 */ /* 0x000fca00078efcff */
[----:B------:R-:W-:Y:S01]  /*5730*/  @P0 LOP3.LUT R0, R0, 0x8, RZ, 0xfc, !PT ;  /* 0x0000000800000812 */ /* 0x000fe200078efcff */
[----:B------:R-:W5:Y:S01]  /*5740*/  @!P0 LDG.E.U16 R106, desc[UR34][R80.64+-0x40] ;  /* 0xffffc022506a8981 */ /* 0x000f62000c1e1500 */
[----:B------:R-:W-:Y:S02]  /*5750*/  ISETP.GE.AND P0, PT, R94, UR36, PT ;  /* 0x000000245e007c0c */ /* 0x000fe4000bf06270 */
[----:B------:R-:W-:Y:S02]  /*5760*/  LOP3.LUT R0, R0, 0xfffffffb, RZ, 0xc0, !PT ;  /* 0xfffffffb00007812 */ /* 0x000fe400078ec0ff */
[----:B------:R-:W-:Y:S02]  /*5770*/  ISETP.GE.AND P6, PT, R93, UR36, PT ;  /* 0x000000245d007c0c */ /* 0x000fe4000bfc6270 */
[----:B------:R-:W-:Y:S02]  /*5780*/  ISETP.GE.AND P2, PT, R90, UR36, PT ;  /* 0x000000245a007c0c */ /* 0x000fe4000bf46270 */
[----:B------:R-:W-:-:S05]  /*5790*/  ISETP.GE.AND P1, PT, R91, UR36, PT ;  /* 0x000000245b007c0c */ /* 0x000fca000bf26270 */
[----:B------:R-:W-:Y:S01]  /*57a0*/  @P0 LOP3.LUT R0, R0, 0x4, RZ, 0xfc, !PT ;  /* 0x0000000400000812 */ /* 0x000fe200078efcff */
[----:B------:R-:W5:Y:S01]  /*57b0*/  @!P0 LDG.E.U16 R111, desc[UR34][R80.64] ;  /* 0x00000022506f8981 */ /* 0x000f62000c1e1500 */
[----:B------:R-:W-:Y:S02]  /*57c0*/  ISETP.GE.AND P0, PT, R92, UR36, PT ;  /* 0x000000245c007c0c */ /* 0x000fe4000bf06270 */
[----:B------:R-:W-:Y:S01]  /*57d0*/  ISETP.GE.AND P4, PT, R88, UR36, PT ;  /* 0x0000002458007c0c */ /* 0x000fe2000bf86270 */
[----:B------:R-:W5:Y:S01]  /*57e0*/  @!P6 LDG.E.U16 R108, desc[UR34][R80.64+0x40] ;  /* 0x00004022506ce981 */ /* 0x000f62000c1e1500 */
[----:B------:R-:W-:Y:S02]  /*57f0*/  ISETP.GE.AND P3, PT, R89, UR36, PT ;  /* 0x0000002459007c0c */ /* 0x000fe4000bf66270 */
[----:B------:R-:W-:Y:S01]  /*5800*/  ISETP.GE.AND P5, PT, R87, UR36, PT ;  /* 0x0000002457007c0c */ /* 0x000fe2000bfa6270 */
[----:B------:R-:W5:Y:S04]  /*5810*/  @!P2 LDG.E.U16 R115, desc[UR34][R80.64+0x100] ;  /* 0x000100225073a981 */ /* 0x000f68000c1e1500 */
[----:B------:R-:W5:Y:S04]  /*5820*/  @!P1 LDG.E.U16 R110, desc[UR34][R80.64+0xc0] ;  /* 0x0000c022506e9981 */ /* 0x000f68000c1e1500 */
[----:B------:R-:W5:Y:S04]  /*5830*/  @!P0 LDG.E.U16 R113, desc[UR34][R80.64+0x80] ;  /* 0x0000802250718981 */ /* 0x000f68000c1e1500 */
[----:B------:R-:W5:Y:S04]  /*5840*/  @!P4 LDG.E.U16 R117, desc[UR34][R80.64+0x180] ;  /* 0x000180225075c981 */ /* 0x000f68000c1e1500 */
[----:B------:R-:W5:Y:S04]  /*5850*/  @!P3 LDG.E.U16 R112, desc[UR34][R80.64+0x140] ;  /* 0x000140225070b981 */ /* 0x000f68000c1e1500 */
[----:B------:R-:W5:Y:S01]  /*5860*/  @!P5 LDG.E.U16 R114, desc[UR34][R80.64+0x1c0] ;  /* 0x0001c0225072d981 */ /* 0x000f62000c1e1500 */
[----:B------:R-:W-:-:S02]  /*5870*/  IMAD.U32 R40, RZ, RZ, UR46 ;  /* 0x0000002eff287e24 */ /* 0x000fc4000f8e00ff */
[----:B------:R-:W-:-:S05]  /*5880*/  IMAD.U32 R41, RZ, RZ, UR47 ;  /* 0x0000002fff297e24 */ /* 0x000fca000f8e00ff */
[----:B------:R0:W5:Y:S01]  /*5890*/  LDG.E R116, desc[UR34][R40.64] ;  /* 0x0000002228747981 */ /* 0x000162000c1e1900 */
[----:B------:R-:W-:-:S04]  /*58a0*/  LOP3.LUT R0, R0, 0xfffffffd, RZ, 0xc0, !PT ;  /* 0xfffffffd00007812 */ /* 0x000fc800078ec0ff */
[----:B------:R-:W-:Y:S02]  /*58b0*/  @P6 LOP3.LUT R0, R0, 0x2, RZ, 0xfc, !PT ;  /* 0x0000000200006812 */ /* 0x000fe400078efcff */
        /* <DEDUP_REMOVED lines=18> */
[----:B0-----:R-:W-:Y:S02]  /*59e0*/  IMAD.MOV.U32 R40, RZ, RZ, RZ ;  /* 0x000000ffff287224 */ /* 0x001fe400078e00ff */
[----:B------:R-:W-:Y:S02]  /*59f0*/  IMAD.MOV.U32 R43, RZ, RZ, RZ ;  /* 0x000000ffff2b7224 */ /* 0x000fe400078e00ff */
[----:B------:R-:W-:-:S08]  /*5a00*/  IMAD.MOV.U32 R41, RZ, RZ, R40 ;  /* 0x000000ffff297224 */ /* 0x000fd000078e0028 */
[----:B--2---:R-:W-:Y:S02]  /*5a10*/  @!P6 PRMT R43, R85, 0x7610, R40 ;  /* 0x00007610552be816 */ /* 0x004fe40000000028 */
[----:B------:R-:W-:-:S13]  /*5a20*/  ISETP.NE.AND P6, PT, R105, RZ, PT ;  /* 0x000000ff6900720c */ /* 0x000fda0003fc5270 */
[----:B---3--:R-:W-:Y:S02]  /*5a30*/  @!P6 PRMT R43, R43, 0x5410, R42 ;  /* 0x000054102b2be816 */ /* 0x008fe4000000002a */
[----:B------:R-:W-:Y:S01]  /*5a40*/  ISETP.NE.AND P6, PT, R118, RZ, PT ;  /* 0x000000ff7600720c */ /* 0x000fe20003fc5270 */
[----:B------:R-:W-:-:S12]  /*5a50*/  IMAD.MOV.U32 R85, RZ, RZ, R40 ;  /* 0x000000ffff557224 */ /* 0x000fd800078e0028 */
[----:B----4-:R-:W-:Y:S02]  /*5a60*/  @!P6 PRMT R85, R103, 0x7610, R40 ;  /* 0x000076106755e816 */ /* 0x010fe40000000028 */
[----:B------:R-:W-:-:S13]  /*5a70*/  ISETP.NE.AND P6, PT, R119, RZ, PT ;  /* 0x000000ff7700720c */ /* 0x000fda0003fc5270 */
[----:B-----5:R-:W-:Y:S02]  /*5a80*/  @!P6 PRMT R85, R85, 0x5410, R84 ;  /* 0x000054105555e816 */ /* 0x020fe40000000054 */
[----:B------:R-:W-:Y:S01]  /*5a90*/  ISETP.NE.AND P6, PT, R122, RZ, PT ;  /* 0x000000ff7a00720c */ /* 0x000fe20003fc5270 */
[----:B------:R-:W-:-:S12]  /*5aa0*/  IMAD.MOV.U32 R105, RZ, RZ, R40 ;  /* 0x000000ffff697224 */ /* 0x000fd800078e0028 */
[----:B------:R-:W-:Y:S02]  /*5ab0*/  @!P6 PRMT R105, R107, 0x7610, R40 ;  /* 0x000076106b69e816 */ /* 0x000fe40000000028 */
[----:B------:R-:W-:-:S13]  /*5ac0*/  ISETP.NE.AND P6, PT, R123, RZ, PT ;  /* 0x000000ff7b00720c */ /* 0x000fda0003fc5270 */
[----:B------:R-:W-:Y:S02]  /*5ad0*/  @!P6 PRMT R105, R105, 0x5410, R104 ;  /* 0x000054106969e816 */ /* 0x000fe40000000068 */
[----:B------:R-:W-:-:S13]  /*5ae0*/  ISETP.NE.AND P6, PT, R124, RZ, PT ;  /* 0x000000ff7c00720c */ /* 0x000fda0003fc5270 */
[----:B------:R-:W-:Y:S02]  /*5af0*/  @!P6 PRMT R41, R109, 0x7610, R40 ;  /* 0x000076106d29e816 */ /* 0x000fe40000000028 */
[----:B------:R-:W-:Y:S01]  /*5b00*/  ISETP.NE.AND P6, PT, R125, RZ, PT ;  /* 0x000000ff7d00720c */ /* 0x000fe20003fc5270 */
[----:B------:R0:W-:-:S12]  /*5b10*/  STS.U16 [R86], R43 ;  /* 0x0000002b56007388 */ /* 0x0001d80000000400 */
[----:B------:R-:W-:Y:S02]  /*5b20*/  @!P6 PRMT R41, R41, 0x5410, R106 ;  /* 0x000054102929e816 */ /* 0x000fe4000000006a */
[----:B------:R-:W-:Y:S02]  /*5b30*/  ISETP.NE.AND P6, PT, R126, RZ, PT ;  /* 0x000000ff7e00720c */ /* 0x000fe40003fc5270 */
[----:B------:R-:W-:Y:S01]  /*5b40*/  PRMT R42, R43, 0x7632, R42 ;  /* 0x000076322b2a7816 */ /* 0x000fe2000000002a */
[----:B0-----:R-:W-:Y:S01]  /*5b50*/  IMAD.MOV.U32 R43, RZ, RZ, R40 ;  /* 0x000000ffff2b7224 */ /* 0x001fe200078e0028 */
[----:B------:R-:W-:Y:S02]  /*5b60*/  PRMT R84, R85, 0x7632, R84 ;  /* 0x0000763255547816 */ /* 0x000fe40000000054 */
[----:B------:R-:W-:-:S07]  /*5b70*/  PRMT R103, R105, 0x7632, R103 ;  /* 0x0000763269677816 */ /* 0x000fce0000000067 */
[--C-:B------:R-:W-:Y:S02]  /*5b80*/  @!P6 PRMT R43, R111, 0x7610, R40.reuse ;  /* 0x000076106f2be816 */ /* 0x100fe40000000028 */
[----:B------:R-:W-:Y:S01]  /*5b90*/  ISETP.NE.AND P6, PT, R127, RZ, PT ;  /* 0x000000ff7f00720c */ /* 0x000fe20003fc5270 */
[----:B------:R-:W-:Y:S04]  /*5ba0*/  STS.U16 [R79+0x40], R42 ;  /* 0x0000402a4f007388 */ /* 0x000fe80000000400 */
[----:B------:R0:W-:Y:S04]  /*5bb0*/  STS.U16 [R78+0x80], R85 ;  /* 0x000080554e007388 */ /* 0x0001e80000000400 */
[----:B------:R-:W-:Y:S04]  /*5bc0*/  STS.U16 [R77+0xc0], R84 ;  /* 0x0000c0544d007388 */ /* 0x000fe80000000400 */
[----:B------:R1:W-:Y:S01]  /*5bd0*/  STS.U16 [R76+0x100], R105 ;  /* 0x000100694c007388 */ /* 0x0003e20000000400 */
[--C-:B0-----:R-:W-:Y:S01]  /*5be0*/  IMAD.MOV.U32 R85, RZ, RZ, R40.reuse ;  /* 0x000000ffff557224 */ /* 0x101fe200078e0028 */
[----:B------:R-:W-:-:S02]  /*5bf0*/  @!P0 PRMT R85, R113, 0x7610, R40 ;  /* 0x0000761071558816 */ /* 0x000fc40000000028 */
[----:B------:R0:W-:Y:S01]  /*5c00*/  STS.U16 [R75+0x140], R103 ;  /* 0x000140674b007388 */ /* 0x0001e20000000400 */
[----:B------:R-:W-:Y:S02]  /*5c10*/  @!P6 PRMT R43, R43, 0x5410, R108 ;  /* 0x000054102b2be816 */ /* 0x000fe4000000006c */
[----:B------:R-:W-:Y:S02]  /*5c20*/  PRMT R42, R41, 0x7632, R42 ;  /* 0x00007632292a7816 */ /* 0x000fe4000000002a */
[----:B------:R-:W-:Y:S01]  /*5c30*/  @!P1 PRMT R85, R85, 0x5410, R110 ;  /* 0x0000541055559816 */ /* 0x000fe2000000006e */
[--C-:B-1----:R-:W-:Y:S01]  /*5c40*/  IMAD.MOV.U32 R105, RZ, RZ, R40.reuse ;  /* 0x000000ffff697224 */ /* 0x102fe200078e0028 */
[--C-:B------:R-:W-:Y:S01]  /*5c50*/  @!P4 PRMT R105, R117, 0x7610, R40.reuse ;  /* 0x000076107569c816 */ /* 0x100fe20000000028 */
[--C-:B0-----:R-:W-:Y:S01]  /*5c60*/  IMAD.MOV.U32 R103, RZ, RZ, R40.reuse ;  /* 0x000000ffff677224 */ /* 0x101fe200078e0028 */
[----:B------:R-:W-:Y:S02]  /*5c70*/  @!P2 PRMT R103, R115, 0x7610, R40 ;  /* 0x000076107367a816 */ /* 0x000fe40000000028 */
[----:B------:R-:W-:-:S02]  /*5c80*/  PRMT R104, R43, 0x7632, R104 ;  /* 0x000076322b687816 */ /* 0x000fc40000000068 */
[--C-:B------:R-:W-:Y:S01]  /*5c90*/  @!P3 PRMT R103, R103, 0x5410, R112.reuse ;  /* 0x000054106767b816 */ /* 0x100fe20000000070 */
[----:B------:R0:W-:Y:S01]  /*5ca0*/  STS.U16 [R74+0x180], R41 ;  /* 0x000180294a007388 */ /* 0x0001e20000000400 */
[----:B------:R-:W-:Y:S02]  /*5cb0*/  PRMT R112, R85, 0x7632, R112 ;  /* 0x0000763255707816 */ /* 0x000fe40000000070 */
[----:B------:R-:W-:Y:S01]  /*5cc0*/  @!P5 PRMT R105, R105, 0x5410, R114 ;  /* 0x000054106969d816 */ /* 0x000fe20000000072 */
[----:B------:R-:W-:Y:S01]  /*5cd0*/  STS.U16 [R73+0x1c0], R42 ;  /* 0x0001c02a49007388 */ /* 0x000fe20000000400 */
[----:B------:R-:W-:-:S03]  /*5ce0*/  PRMT R115, R103, 0x7632, R115 ;  /* 0x0000763267737816 */ /* 0x000fc60000000073 */
[----:B------:R-:W-:Y:S01]  /*5cf0*/  STS.U16 [R72+0x200], R43 ;  /* 0x0002002b48007388 */ /* 0x000fe20000000400 */
[----:B------:R-:W-:-:S03]  /*5d00*/  PRMT R114, R105, 0x7632, R114 ;  /* 0x0000763269727816 */ /* 0x000fc60000000072 */
        /* <DEDUP_REMOVED lines=8> */
[----:B------:R-:W1:Y:S01]  /*5d90*/  LDS.U16 R42, [R64] ;  /* 0x00000000402a7984 */ /* 0x000e620000000400 */
[----:B------:R-:W2:Y:S01]  /*5da0*/  S2R R159, SR_TID.X ;  /* 0x00000000009f7919 */ /* 0x000ea20000002100 */
[----:B0-----:R-:W-:Y:S01]  /*5db0*/  FMUL.FTZ R41, R116, 1.4426950216293334961 ;  /* 0x3fb8aa3b74297820 */ /* 0x001fe20000410000 */
[----:B------:R-:W-:Y:S01]  /*5dc0*/  P2R R109, PR, RZ, 0x1 ;  /* 0x00000001ff6d7803 */ /* 0x000fe20000000000 */
[----:B------:R-:W3:Y:S02]  /*5dd0*/  @!P2 LDG.E.U16 R161, desc[UR34][R82.64+0x100] ;  /* 0x0001002252a1a981 */ /* 0x000ee4000c1e1500 */
[----:B------:R-:W-:Y:S02]  /*5de0*/  FMUL.FTZ R110, R41, R48 ;  /* 0x00000030296e7220 */ /* 0x000fe40000410000 */
[----:B------:R-:W4:Y:S04]  /*5df0*/  @!P1 LDG.E.U16 R160, desc[UR34][R82.64+0xc0] ;  /* 0x0000c02252a09981 */ /* 0x000f28000c1e1500 */
[----:B------:R-:W5:Y:S04]  /*5e00*/  @!P4 LDG.E.U16 R164, desc[UR34][R82.64+0x180] ;  /* 0x0001802252a4c981 */ /* 0x000f68000c1e1500 */
[----:B------:R-:W5:Y:S04]  /*5e10*/  @!P3 LDG.E.U16 R163, desc[UR34][R82.64+0x140] ;  /* 0x0001402252a3b981 */ /* 0x000f68000c1e1500 */
[----:B------:R-:W5:Y:S01]  /*5e20*/  @!P5 LDG.E.U16 R165, desc[UR34][R82.64+0x1c0] ;  /* 0x0001c02252a5d981 */ /* 0x000f62000c1e1500 */
[----:B-1----:R-:W-:-:S03]  /*5e30*/  HADD2.F32 R85, -RZ, R42.H0_H0 ;  /* 0x2000002aff557230 */ /* 0x002fc60000004100 */
[----:B------:R-:W0:Y:S01]  /*5e40*/  LDS.U16 R42, [R63+0x2] ;  /* 0x000002003f2a7984 */ /* 0x000e220000000400 */
[----:B------:R-:W1:Y:S01]  /*5e50*/  MUFU.EX2 R110, R110 ;  /* 0x0000006e006e7308 */ /* 0x000e620000000800 */
[----:B--2---:R-:W-:Y:S02]  /*5e60*/  IMAD.SHL.U32 R103, R159, 0x10, RZ ;  /* 0x000000109f677824 */ /* 0x004fe400078e00ff */
[----:B------:R-:W-:-:S03]  /*5e70*/  FMUL.FTZ R85, R158, R85 ;  /* 0x000000559e557220 */ /* 0x000fc60000410000 */
[----:B------:R-:W-:-:S04]  /*5e80*/  ISETP.GE.U32.AND P6, PT, R103, UR36, PT ;  /* 0x0000002467007c0c */ /* 0x000fc8000bfc6070 */
[----:B------:R-:W-:Y:S01]  /*5e90*/  FSEL R123, R85, RZ, !P6 ;  /* 0x000000ff557b7208 */ /* 0x000fe20007000000 */
[----:B------:R-:W-:Y:S01]  /*5ea0*/  VIADD R85, R103, 0x1 ;  /* 0x0000000167557836 */ /* 0x000fe20000000000 */
[----:B-1----:R-:W-:-:S04]  /*5eb0*/  FSEL R122, R110, 1, !P6 ;  /* 0x3f8000006e7a7808 */ /* 0x002fc80007000000 */
[----:B------:R-:W-:Y:S01]  /*5ec0*/  ISETP.GE.U32.AND P6, PT, R85, UR36, PT ;  /* 0x0000002455007c0c */ /* 0x000fe2000bfc6070 */
[----:B0-----:R-:W-:-:S05]  /*5ed0*/  HADD2.F32 R42, -RZ, R42.H0_H0 ;  /* 0x2000002aff2a7230 */ /* 0x001fca0000004100 */
[----:B------:R-:W-:-:S05]  /*5ee0*/  FMUL.FTZ R42, R157, R42 ;  /* 0x0000002a9d2a7220 */ /* 0x000fca0000410000 */
[----:B------:R-:W-:Y:S02]  /*5ef0*/  FSEL R125, R42, RZ, !P6 ;  /* 0x000000ff2a7d7208 */ /* 0x000fe40007000000 */
[----:B------:R-:W0:Y:S01]  /*5f00*/  LDS.U16 R42, [R62+0x4] ;  /* 0x000004003e2a7984 */ /* 0x000e220000000400 */
[----:B------:R-:W-:-:S06]  /*5f10*/  FMUL.FTZ R105, R41, R47 ;  /* 0x0000002f29697220 */ /* 0x000fcc0000410000 */
[----:B------:R-:W1:Y:S02]  /*5f20*/  MUFU.EX2 R105, R105 ;  /* 0x0000006900697308 */ /* 0x000e640000000800 */
[----:B-1----:R-:W-:Y:S01]  /*5f30*/  FSEL R124, R105, 1, !P6 ;  /* 0x3f800000697c7808 */ /* 0x002fe20007000000 */
[----:B0-----:R-:W-:Y:S02]  /*5f40*/  HADD2.F32 R85, -RZ, R42.H0_H0 ;  /* 0x2000002aff557230 */ /* 0x001fe40000004100 */
[----:B------:R-:W-:-:S05]  /*5f50*/  VIADD R42, R103, 0x2 ;  /* 0x00000002672a7836 */ /* 0x000fca0000000000 */
[----:B------:R-:W-:Y:S02]  /*5f60*/  ISETP.GE.U32.AND P6, PT, R42, UR36, PT ;  /* 0x000000242a007c0c */ /* 0x000fe4000bfc6070 */
[----:B------:R-:W0:Y:S01]  /*5f70*/  LDS.U16 R42, [R61+0x6] ;  /* 0x000006003d2a7984 */ /* 0x000e220000000400 */
[----:B------:R-:W-:-:S06]  /*5f80*/  FMUL.FTZ R110, R41, R46 ;  /* 0x0000002e296e7220 */ /* 0x000fcc0000410000 */
[----:B------:R-:W1:Y:S01]  /*5f90*/  MUFU.EX2 R110, R110 ;  /* 0x0000006e006e7308 */ /* 0x000e620000000800 */
[----:B------:R-:W-:-:S05]  /*5fa0*/  FMUL.FTZ R85, R156, R85 ;  /* 0x000000559c557220 */ /* 0x000fca0000410000 */
        /* <DEDUP_REMOVED lines=18> */
[----:B------:R-:W-:Y:S02]  /*60d0*/  FSEL R131, R85, RZ, !P6 ;  /* 0x000000ff55837208 */ /* 0x000fe40007000000 */
        /* <DEDUP_REMOVED lines=82> */
[----:B------:R-:W-:Y:S02]  /*6600*/  LOP3.LUT P0, RZ, R0, 0x4, RZ, 0xc0, !PT ;  /* 0x0000000400ff7812 */ /* 0x000fe4000780c0ff */
[----:B-1----:R-:W-:Y:S02]  /*6610*/  FSEL R148, R105, 1, !P6 ;  /* 0x3f80000069947808 */ /* 0x002fe40007000000 */
[----:B------:R-:W-:Y:S01]  /*6620*/  ISETP.GE.U32.AND P6, PT, R85, UR36, PT ;  /* 0x0000002455007c0c */ /* 0x000fe2000bfc6070 */
[----:B0-----:R-:W-:-:S05]  /*6630*/  HADD2.F32 R42, -RZ, R42.H0_H0 ;  /* 0x2000002aff2a7230 */ /* 0x001fca0000004100 */
[----:B------:R-:W-:-:S05]  /*6640*/  FMUL.FTZ R42, R3, R42 ;  /* 0x0000002a032a7220 */ /* 0x000fca0000410000 */
[----:B------:R-:W-:Y:S02]  /*6650*/  FSEL R151, R42, RZ, !P6 ;  /* 0x000000ff2a977208 */ /* 0x000fe40007000000 */
[----:B------:R-:W0:Y:S01]  /*6660*/  LDS.U16 R42, [R49+0x1e] ;  /* 0x00001e00312a7984 */ /* 0x000e220000000400 */
        /* <DEDUP_REMOVED lines=10> */
[----:B------:R-:W1:Y:S02]  /*6710*/  MUFU.EX2 R110, R110 ;  /* 0x0000006e006e7308 */ /* 0x000e640000000800 */
[----:B------:R-:W-:Y:S02]  /*6720*/  P2R R104, PR, RZ, 0x1 ;  /* 0x00000001ff687803 */ /* 0x000fe40000000000 */
[----:B------:R-:W-:-:S04]  /*6730*/  LOP3.LUT P0, RZ, R0, 0x80, RZ, 0xc0, !PT ;  /* 0x0000008000ff7812 */ /* 0x000fc8000780c0ff */
[----:B------:R-:W-:Y:S01]  /*6740*/  P2R R113, PR, RZ, 0x1 ;  /* 0x00000001ff717803 */ /* 0x000fe20000000000 */
[----:B------:R-:W2:Y:S01]  /*6750*/  MUFU.EX2 R85, R85 ;  /* 0x0000005500557308 */ /* 0x000ea20000000800 */
[----:B------:R-:W-:-:S04]  /*6760*/  LOP3.LUT P0, RZ, R0, 0x100, RZ, 0xc0, !PT ;  /* 0x0000010000ff7812 */ /* 0x000fc8000780c0ff */
[----:B------:R-:W-:Y:S02]  /*6770*/  P2R R84, PR, RZ, 0x1 ;  /* 0x00000001ff547803 */ /* 0x000fe40000000000 */
[----:B------:R-:W-:Y:S01]  /*6780*/  LOP3.LUT P0, RZ, R0, 0x200, RZ, 0xc0, !PT ;  /* 0x0000020000ff7812 */ /* 0x000fe2000780c0ff */
[----:B0-----:R-:W-:Y:S02]  /*6790*/  HADD2.F32 R41, -RZ, R42.H0_H0 ;  /* 0x2000002aff297230 */ /* 0x001fe40000004100 */
[----:B------:R-:W-:Y:S01]  /*67a0*/  VIADD R42, R103, 0xf ;  /* 0x0000000f672a7836 */ /* 0x000fe20000000000 */
[----:B------:R-:W-:Y:S02]  /*67b0*/  P2R R43, PR, RZ, 0x1 ;  /* 0x00000001ff2b7803 */ /* 0x000fe40000000000 */
[----:B------:R-:W-:Y:S01]  /*67c0*/  ISETP.GE.AND P0, PT, R102, UR36, PT ;  /* 0x0000002466007c0c */ /* 0x000fe2000bf06270 */
[----:B------:R-:W-:Y:S01]  /*67d0*/  FMUL.FTZ R41, R2, R41 ;  /* 0x0000002902297220 */ /* 0x000fe20000410000 */
[----:B-1----:R-:W-:-:S02]  /*67e0*/  FSEL R150, R110, 1, !P6 ;  /* 0x3f8000006e967808 */ /* 0x002fc40007000000 */
[----:B------:R-:W-:-:S04]  /*67f0*/  ISETP.GE.U32.AND P6, PT, R42, UR36, PT ;  /* 0x000000242a007c0c */ /* 0x000fc8000bfc6070 */
[----:B--2---:R-:W-:Y:S02]  /*6800*/  FSEL R152, R85, 1, !P6 ;  /* 0x3f80000055987808 */ /* 0x004fe40007000000 */
[----:B------:R-:W-:Y:S02]  /*6810*/  FSEL R153, R41, RZ, !P6 ;  /* 0x000000ff29997208 */ /* 0x000fe40007000000 */
[C---:B------:R-:W-:Y:S01]  /*6820*/  LOP3.LUT P6, RZ, R0.reuse, 0x2, RZ, 0xc0, !PT ;  /* 0x0000000200ff7812 */ /* 0x040fe200078cc0ff */
[----:B------:R-:W2:Y:S01]  /*6830*/  @!P0 LDG.E.U16 R42, desc[UR34][R82.64+-0x200] ;  /* 0xfffe0022522a8981 */ /* 0x000ea2000c1e1500 */
[----:B------:R-:W-:-:S04]  /*6840*/  LOP3.LUT R0, R0, 0xfffffbff, RZ, 0xc0, !PT ;  /* 0xfffffbff00007812 */ /* 0x000fc800078ec0ff */
[----:B------:R-:W-:Y:S02]  /*6850*/  @P0 LOP3.LUT R0, R0, 0x400, RZ, 0xfc, !PT ;  /* 0x0000040000000812 */ /* 0x000fe400078efcff */
[----:B------:R-:W-:-:S13]  /*6860*/  ISETP.NE.AND P0, PT, R43, RZ, PT ;  /* 0x000000ff2b00720c */ /* 0x000fda0003f05270 */
[----:B------:R-:W3:Y:S01]  /*6870*/  @!P0 LDG.E.U16 R43, desc[UR34][R82.64+-0x1c0] ;  /* 0xfffe4022522b8981 */ /* 0x000ee2000c1e1500 */
[----:B------:R-:W-:-:S13]  /*6880*/  ISETP.NE.AND P0, PT, R84, RZ, PT ;  /* 0x000000ff5400720c */ /* 0x000fda0003f05270 */
[----:B------:R-:W4:Y:S01]  /*6890*/  @!P0 LDG.E.U16 R84, desc[UR34][R82.64+-0x180] ;  /* 0xfffe802252548981 */ /* 0x000f22000c1e1500 */
[----:B------:R-:W-:-:S13]  /*68a0*/  ISETP.NE.AND P0, PT, R113, RZ, PT ;  /* 0x000000ff7100720c */ /* 0x000fda0003f05270 */
[----:B------:R-:W5:Y:S01]  /*68b0*/  @!P0 LDG.E.U16 R85, desc[UR34][R82.64+-0x140] ;  /* 0xfffec02252558981 */ /* 0x000f62000c1e1500 */
        /* <DEDUP_REMOVED lines=10> */
[----:B------:R-:W-:-:S03]  /*6960*/  ISETP.NE.AND P0, PT, R109, RZ, PT ;  /* 0x000000ff6d00720c */ /* 0x000fc60003f05270 */
[----:B------:R-:W5:Y:S10]  /*6970*/  @!P6 LDG.E.U16 R109, desc[UR34][R82.64+0x40] ;  /* 0x00004022526de981 */ /* 0x000f74000c1e1500 */
[----:B------:R-:W5:Y:S01]  /*6980*/  @!P0 LDG.E.U16 R119, desc[UR34][R82.64+0x80] ;  /* 0x0000802252778981 */ /* 0x000f62000c1e1500 */
        /* <DEDUP_REMOVED lines=18> */
[----:B------:R-:W-:-:S12]  /*6ab0*/  IMAD.MOV.U32 R41, RZ, RZ, R40 ;  /* 0x000000ffff297224 */ /* 0x000fd800078e0028 */
[--C-:B--2---:R-:W-:Y:S02]  /*6ac0*/  @!P6 PRMT R41, R42, 0x7610, R40.reuse ;  /* 0x000076102a29e816 */ /* 0x104fe40000000028 */
[----:B------:R-:W-:Y:S01]  /*6ad0*/  ISETP.NE.AND P6, PT, R118, RZ, PT ;  /* 0x000000ff7600720c */ /* 0x000fe20003fc5270 */
[----:B------:R-:W-:-:S12]  /*6ae0*/  IMAD.MOV.U32 R42, RZ, RZ, R40 ;  /* 0x000000ffff2a7224 */ /* 0x000fd800078e0028 */
[----:B---3--:R-:W-:Y:S02]  /*6af0*/  @!P6 PRMT R41, R41, 0x5410, R43 ;  /* 0x000054102929e816 */ /* 0x008fe4000000002b */
[----:B------:R-:W-:-:S13]  /*6b00*/  ISETP.NE.AND P6, PT, R117, RZ, PT ;  /* 0x000000ff7500720c */ /* 0x000fda0003fc5270 */
[----:B----4-:R-:W-:Y:S02]  /*6b10*/  @!P6 PRMT R42, R84, 0x7610, R40 ;  /* 0x00007610542ae816 */ /* 0x010fe40000000028 */
[----:B------:R-:W-:-:S13]  /*6b20*/  ISETP.NE.AND P6, PT, R116, RZ, PT ;  /* 0x000000ff7400720c */ /* 0x000fda0003fc5270 */
[----:B-----5:R-:W-:Y:S02]  /*6b30*/  @!P6 PRMT R42, R42, 0x5410, R85 ;  /* 0x000054102a2ae816 */ /* 0x020fe40000000055 */
[----:B------:R-:W-:Y:S01]  /*6b40*/  ISETP.NE.AND P6, PT, R115, RZ, PT ;  /* 0x000000ff7300720c */ /* 0x000fe20003fc5270 */
[----:B------:R-:W-:-:S12]  /*6b50*/  IMAD.MOV.U32 R43, RZ, RZ, R40 ;  /* 0x000000ffff2b7224 */ /* 0x000fd800078e0028 */
[----:B------:R-:W-:Y:S02]  /*6b60*/  @!P6 PRMT R43, R104, 0x7610, R40 ;  /* 0x00007610682be816 */ /* 0x000fe40000000028 */
[----:B------:R-:W-:Y:S01]  /*6b70*/  ISETP.NE.AND P6, PT, R114, RZ, PT ;  /* 0x000000ff7200720c */ /* 0x000fe20003fc5270 */
[----:B------:R0:W-:-:S12]  /*6b80*/  STS.U16 [R86+0x1080], R41 ;  /* 0x0010802956007388 */ /* 0x0001d80000000400 */
[----:B------:R-:W-:Y:S02]  /*6b90*/  @!P6 PRMT R43, R43, 0x5410, R105 ;  /* 0x000054102b2be816 */ /* 0x000fe40000000069 */
[----:B------:R-:W-:Y:S02]  /*6ba0*/  ISETP.NE.AND P6, PT, R113, RZ, PT ;  /* 0x000000ff7100720c */ /* 0x000fe40003fc5270 */
[----:B------:R-:W-:Y:S01]  /*6bb0*/  PRMT R117, R41, 0x7632, R117 ;  /* 0x0000763229757816 */ /* 0x000fe20000000075 */
[----:B0-----:R-:W-:-:S10]  /*6bc0*/  IMAD.MOV.U32 R41, RZ, RZ, R40 ;  /* 0x000000ffff297224 */ /* 0x001fd400078e0028 */
[----:B------:R-:W-:Y:S02]  /*6bd0*/  @!P6 PRMT R41, R106, 0x7610, R40 ;  /* 0x000076106a29e816 */ /* 0x000fe40000000028 */
[----:B------:R-:W-:-:S13]  /*6be0*/  ISETP.NE.AND P6, PT, R112, RZ, PT ;  /* 0x000000ff7000720c */ /* 0x000fda0003fc5270 */
[----:B------:R-:W-:Y:S02]  /*6bf0*/  @!P6 PRMT R41, R41, 0x5410, R107 ;  /* 0x000054102929e816 */ /* 0x000fe4000000006b */
[----:B------:R-:W-:Y:S01]  /*6c00*/  ISETP.NE.AND P6, PT, R111, RZ, PT ;  /* 0x000000ff6f00720c */ /* 0x000fe20003fc5270 */
[--C-:B------:R-:W-:Y:S01]  /*6c10*/  IMAD.MOV.U32 R84, RZ, RZ, R40.reuse ;  /* 0x000000ffff547224 */ /* 0x100fe200078e0028 */
[----:B------:R-:W-:Y:S01]  /*6c20*/  PRMT R85, R42, 0x7632, R85 ;  /* 0x000076322a557816 */ /* 0x000fe20000000055 */
[----:B------:R-:W-:Y:S10]  /*6c30*/  STS.U16 [R79+0x10c0], R117 ;  /* 0x0010c0754f007388 */ /* 0x000ff40000000400 */
[----:B------:R-:W-:-:S02]  /*6c40*/  @!P6 PRMT R84, R108, 0x7610, R40 ;  /* 0x000076106c54e816 */ /* 0x000fc40000000028 */
[----:B------:R-:W-:Y:S01]  /*6c50*/  ISETP.NE.AND P6, PT, R110, RZ, PT ;  /* 0x000000ff6e00720c */ /* 0x000fe20003fc5270 */
[----:B------:R0:W-:Y:S01]  /*6c60*/  STS.U16 [R78+0x1100], R42 ;  /* 0x0011002a4e007388 */ /* 0x0001e20000000400 */
[----:B------:R-:W-:-:S03]  /*6c70*/  PRMT R104, R43, 0x7632, R104 ;  /* 0x000076322b687816 */ /* 0x000fc60000000068 */
[----:B------:R-:W-:Y:S04]  /*6c80*/  STS.U16 [R77+0x1140], R85 ;  /* 0x001140554d007388 */ /* 0x000fe80000000400 */
[----:B------:R1:W-:Y:S01]  /*6c90*/  STS.U16 [R76+0x1180], R43 ;  /* 0x0011802b4c007388 */ /* 0x0003e20000000400 */
[----:B0-----:R-:W-:-:S03]  /*6ca0*/  IMAD.MOV.U32 R42, RZ, RZ, RZ ;  /* 0x000000ffff2a7224 */ /* 0x001fc600078e00ff */
[----:B------:R-:W-:Y:S01]  /*6cb0*/  @!P6 PRMT R84, R84, 0x5410, R109 ;  /* 0x000054105454e816 */ /* 0x000fe2000000006d */
[--C-:B-1----:R-:W-:Y:S01]  /*6cc0*/  IMAD.MOV.U32 R43, RZ, RZ, R40.reuse ;  /* 0x000000ffff2b7224 */ /* 0x102fe200078e0028 */
[----:B------:R-:W-:Y:S02]  /*6cd0*/  @!P0 PRMT R43, R119, 0x7610, R40 ;  /* 0x00007610772b8816 */ /* 0x000fe40000000028 */
[----:B------:R-:W-:Y:S02]  /*6ce0*/  @!P2 PRMT R40, R161, 0x5410, RZ ;  /* 0x00005410a128a816 */ /* 0x000fe400000000ff */
[----:B------:R-:W-:Y:S02]  /*6cf0*/  PRMT R85, R41, 0x7632, R85 ;  /* 0x0000763229557816 */ /* 0x000fe40000000055 */
[----:B------:R-:W-:Y:S02]  /*6d00*/  @!P1 PRMT R43, R43, 0x5410, R160 ;  /* 0x000054102b2b9816 */ /* 0x000fe400000000a0 */
[----:B------:R-:W-:Y:S01]  /*6d10*/  @!P4 PRMT R42, R164, 0x5410, RZ ;  /* 0x00005410a42ac816 */ /* 0x000fe200000000ff */
[----:B------:R-:W-:Y:S01]  /*6d20*/  STS.U16 [R75+0x11c0], R104 ;  /* 0x0011c0684b007388 */ /* 0x000fe20000000400 */
[----:B------:R-:W-:-:S02]  /*6d30*/  PRMT R105, R84, 0x7632, R105 ;  /* 0x0000763254697816 */ /* 0x000fc40000000069 */
[----:B------:R-:W-:Y:S01]  /*6d40*/  @!P3 PRMT R40, R40, 0x5410, R163 ;  /* 0x000054102828b816 */ /* 0x000fe200000000a3 */
[----:B------:R0:W-:Y:S01]  /*6d50*/  STS.U16 [R74+0x1200], R41 ;  /* 0x001200294a007388 */ /* 0x0001e20000000400 */
[----:B------:R-:W-:Y:S02]  /*6d60*/  PRMT R109, R43, 0x7632, R109 ;  /* 0x000076322b6d7816 */ /* 0x000fe4000000006d */
[----:B------:R-:W-:Y:S01]  /*6d70*/  @!P5 PRMT R42, R42, 0x5410, R165 ;  /* 0x000054102a2ad816 */ /* 0x000fe200000000a5 */
[----:B------:R-:W-:Y:S01]  /*6d80*/  STS.U16 [R73+0x1240], R85 ;  /* 0x0012405549007388 */ /* 0x000fe20000000400 */
[----:B------:R-:W-:-:S03]  /*6d90*/  ISETP.NE.AND P6, PT, RZ, UR7, PT ;  /* 0x00000007ff007c0c */ /* 0x000fc6000bfc5270 */
[----:B------:R1:W-:Y:S01]  /*6da0*/  STS.U16 [R72+0x1280], R84 ;  /* 0x0012805448007388 */ /* 0x0003e20000000400 */
[----:B0-----:R-:W-:-:S03]  /*6db0*/  PRMT R41, R40, 0x7632, R41 ;  /* 0x0000763228297816 */ /* 0x001fc60000000029 */
[----:B------:R-:W-:Y:S04]  /*6dc0*/  STS.U16 [R71+0x12c0], R105 ;  /* 0x0012c06947007388 */ /* 0x000fe80000000400 */
[----:B------:R-:W-:Y:S01]  /*6dd0*/  STS.U16 [R70+0x1300], R43 ;  /* 0x0013002b46007388 */ /* 0x000fe20000000400 */
[----:B-1----:R-:W-:-:S03]  /*6de0*/  PRMT R84, R42, 0x7632, R84 ;  /* 0x000076322a547816 */ /* 0x002fc60000000054 */
[----:B------:R-:W-:Y:S04]  /*6df0*/  STS.U16 [R69+0x1340], R109 ;  /* 0x0013406d45007388 */ /* 0x000fe80000000400 */
[----:B------:R-:W-:Y:S04]  /*6e00*/  STS.U16 [R68+0x1380], R40 ;  /* 0x0013802844007388 */ /* 0x000fe80000000400 */
[----:B------:R-:W-:Y:S04]  /*6e10*/  STS.U16 [R67+0x13c0], R41 ;  /* 0x0013c02943007388 */ /* 0x000fe80000000400 */
[----:B------:R-:W-:Y:S04]  /*6e20*/  STS.U16 [R66+0x1400], R42 ;  /* 0x0014002a42007388 */ /* 0x000fe80000000400 */
[----:B------:R-:W-:Y:S01]  /*6e30*/  STS.U16 [R65+0x1440], R84 ;  /* 0x0014405441007388 */ /* 0x000fe20000000400 */
[----:B------:R-:W-:-:S03]  /*6e40*/  NOP ;  /* 0x0000000000007918 */ /* 0x000fc60000000000 */
[----:B------:R-:W0:Y:S04]  /*6e50*/  LDS.U16 R104, [R64+0x1080] ;  /* 0x0010800040687984 */ /* 0x000e280000000400 */
[----:B------:R-:W1:Y:S04]  /*6e60*/  LDS.U16 R105, [R63+0x1082] ;  /* 0x001082003f697984 */ /* 0x000e680000000400 */
[----:B------:R-:W2:Y:S04]  /*6e70*/  LDS.U16 R106, [R62+0x1084] ;  /* 0x001084003e6a7984 */ /* 0x000ea80000000400 */
[----:B------:R-:W3:Y:S04]  /*6e80*/  LDS.U16 R107, [R61+0x1086] ;  /* 0x001086003d6b7984 */ /* 0x000ee80000000400 */
[----:B------:R-:W4:Y:S04]  /*6e90*/  LDS.U16 R108, [R60+0x1088] ;  /* 0x001088003c6c7984 */ /* 0x000f280000000400 */
[----:B------:R-:W5:Y:S04]  /*6ea0*/  LDS.U16 R109, [R59+0x108a] ;  /* 0x00108a003b6d7984 */ /* 0x000f680000000400 */
        /* <DEDUP_REMOVED lines=10> */
[----:B------:R-:W5:Y:S01]  /*6f50*/  @P6 LDS.64 R84, [UR48] ;  /* 0x00000030ff546984 */ /* 0x000f620008000a00 */
[----:B0-----:R-:W-:-:S02]  /*6f60*/  HADD2.F32 R104, -RZ, R104.H0_H0 ;  /* 0x20000068ff687230 */ /* 0x001fc40000004100 */
[----:B-1----:R-:W-:Y:S02]  /*6f70*/  HADD2.F32 R105, -RZ, R105.H0_H0 ;  /* 0x20000069ff697230 */ /* 0x002fe40000004100 */
[----:B--2---:R-:W-:Y:S02]  /*6f80*/  HADD2.F32 R106, -RZ, R106.H0_H0 ;  /* 0x2000006aff6a7230 */ /* 0x004fe40000004100 */
[----:B---3--:R-:W-:Y:S02]  /*6f90*/  HADD2.F32 R107, -RZ, R107.H0_H0 ;  /* 0x2000006bff6b7230 */ /* 0x008fe40000004100 */
[----:B----4-:R-:W-:Y:S02]  /*6fa0*/  HADD2.F32 R108, -RZ, R108.H0_H0 ;  /* 0x2000006cff6c7230 */ /* 0x010fe40000004100 */
[----:B-----5:R-:W-:Y:S02]  /*6fb0*/  HADD2.F32 R109, -RZ, R109.H0_H0 ;  /* 0x2000006dff6d7230 */ /* 0x020fe40000004100 */
[----:B------:R-:W-:-:S02]  /*6fc0*/  HADD2.F32 R110, -RZ, R110.H0_H0 ;  /* 0x2000006eff6e7230 */ /* 0x000fc40000004100 */
[----:B------:R-:W-:Y:S02]  /*6fd0*/  HADD2.F32 R111, -RZ, R111.H0_H0 ;  /* 0x2000006fff6f7230 */ /* 0x000fe40000004100 */
[----:B------:R-:W-:Y:S02]  /*6fe0*/  HADD2.F32 R112, -RZ, R112.H0_H0 ;  /* 0x20000070ff707230 */ /* 0x000fe40000004100 */
[----:B------:R-:W-:Y:S02]  /*6ff0*/  HADD2.F32 R113, -RZ, R113.H0_H0 ;  /* 0x20000071ff717230 */ /* 0x000fe40000004100 */
[----:B------:R-:W-:Y:S02]  /*7000*/  HADD2.F32 R114, -RZ, R114.H0_H0 ;  /* 0x20000072ff727230 */ /* 0x000fe40000004100 */
[----:B------:R-:W-:Y:S02]  /*7010*/  HADD2.F32 R115, -RZ, R115.H0_H0 ;  /* 0x20000073ff737230 */ /* 0x000fe40000004100 */
[----:B------:R-:W-:-:S02]  /*7020*/  HADD2.F32 R116, -RZ, R116.H0_H0 ;  /* 0x20000074ff747230 */ /* 0x000fc40000004100 */
[----:B------:R-:W-:Y:S02]  /*7030*/  HADD2.F32 R117, -RZ, R117.H0_H0 ;  /* 0x20000075ff757230 */ /* 0x000fe40000004100 */
[----:B------:R-:W-:Y:S02]  /*7040*/  HADD2.F32 R118, -RZ, R118.H0_H0 ;  /* 0x20000076ff767230 */ /* 0x000fe40000004100 */
[----:B------:R-:W-:Y:S01]  /*7050*/  HADD2.F32 R119, -RZ, R119.H0_H0 ;  /* 0x20000077ff777230 */ /* 0x000fe20000004100 */
[----:B------:R-:W-:Y:S06]  /*7060*/  @P6 BRA `(.L_x_1718) ;  /* 0x0000000000646947 */ /* 0x000fec0003800000 */
        /* <DEDUP_REMOVED lines=18> */
.L_x_1719:
[----:B------:R-:W-:Y:S01]  /*7190*/  IMAD.MOV.U32 R85, RZ, RZ, RZ ;  /* 0x000000ffff557224 */ /* 0x000fe200078e00ff */
[----:B------:R-:W-:Y:S06]  /*71a0*/  BRA.U !UP2, `(.L_x_1718) ;  /* 0x000000010a147547 */ /* 0x000fec000b800000 */
[----:B------:R-:W-:-:S04]  /*71b0*/  UIADD3 UR10, UP0, UPT, UR27, UR12, URZ ;  /* 0x0000000c1b0a7290 */ /* 0x000fc8000ff1e0ff */
[----:B------:R-:W-:Y:S02]  /*71c0*/  UIADD3.X UR11, UPT, UPT, UR25, UR13, URZ, UP0, !UPT ;  /* 0x0000000d190b7290 */ /* 0x000fe400087fe4ff */
[----:B------:R-:W-:-:S04]  /*71d0*/  IMAD.U32 R40, RZ, RZ, UR10 ;  /* 0x0000000aff287e24 */ /* 0x000fc8000f8e00ff */
[----:B------:R-:W-:-:S05]  /*71e0*/  IMAD.U32 R41, RZ, RZ, UR11 ;  /* 0x0000000bff297e24 */ /* 0x000fca000f8e00ff */
[----:B------:R1:W5:Y:S02]  /*71f0*/  LDG.E R85, desc[UR34][R40.64] ;  /* 0x0000002228557981 */ /* 0x000364000c1e1900 */
.L_x_1718:
[-C--:B01----:R-:W-:Y:S01]  /*7200*/  FFMA.FTZ R40, R123, R124.reuse, R125 ;  /* 0x0000007c7b287223 */ /* 0x083fe2000001007d */
[----:B------:R-:W-:Y:S01]  /*7210*/  FMUL.FTZ R41, R122, R124 ;  /* 0x0000007c7a297220 */ /* 0x000fe20000410000 */
[----:B------:R-:W-:Y:S01]  /*7220*/  ISETP.GE.AND P6, PT, R162, 0x1, PT ;  /* 0x00000001a200780c */ /* 0x000fe20003fc6270 */
[----:B------:R-:W0:Y:S01]  /*7230*/  S2UR UR10, SR_CgaCtaId ;  /* 0x00000000000a79c3 */ /* 0x000e220000008800 */
[C---:B------:R-:W-:Y:S01]  /*7240*/  FFMA.FTZ R40, R126.reuse, R40, R127 ;  /* 0x000000287e287223 */ /* 0x040fe2000001007f */
[----:B------:R-:W-:Y:S01]  /*7250*/  FMUL.FTZ R41, R126, R41 ;  /* 0x000000297e297220 */ /* 0x000fe20000410000 */
[----:B------:R-:W-:Y:S01]  /*7260*/  UMOV UR37, 0x400 ;  /* 0x0000040000257882 */ /* 0x000fe20000000000 */
[----:B------:R-:W-:Y:S01]  /*7270*/  SHF.R.U32.HI R165, RZ, 0x5, R159 ;  /* 0x00000005ffa57819 */ /* 0x000fe2000001169f */
[C---:B------:R-:W-:Y:S01]  /*7280*/  FFMA.FTZ R40, R128.reuse, R40, R129 ;  /* 0x0000002880287223 */ /* 0x040fe20000010081 */
[----:B------:R-:W-:Y:S01]  /*7290*/  FMUL.FTZ R41, R128, R41 ;  /* 0x0000002980297220 */ /* 0x000fe20000410000 */
[----:B------:R-:W-:Y:S01]  /*72a0*/  LOP3.LUT R0, R0, 0xffffefff, RZ, 0xc0, !PT ;  /* 0xffffefff00007812 */ /* 0x000fe200078ec0ff */
[----:B------:R-:W-:Y:S01]  /*72b0*/  BSSY.RECONVERGENT B0, `(.L_x_1720) ;  /* 0x0000060000007945 */ /* 0x000fe20003800200 */
[C---:B------:R-:W-:Y:S01]  /*72c0*/  FFMA.FTZ R40, R130.reuse, R40, R131 ;  /* 0x0000002882287223 */ /* 0x040fe20000010083 */
[----:B------:R-:W-:Y:S01]  /*72d0*/  FMUL.FTZ R41, R130, R41 ;  /* 0x0000002982297220 */ /* 0x000fe20000410000 */
[----:B------:R-:W-:-:S02]  /*72e0*/  @P0 LOP3.LUT R0, R0, 0x1000, RZ, 0xfc, !PT ;  /* 0x0000100000000812 */ /* 0x000fc400078efcff */
[C---:B------:R-:W-:Y:S01]  /*72f0*/  FFMA.FTZ R40, R132.reuse, R40, R133 ;  /* 0x0000002884287223 */ /* 0x040fe20000010085 */
[----:B------:R-:W-:Y:S01]  /*7300*/  FMUL.FTZ R41, R132, R41 ;  /* 0x0000002984297220 */ /* 0x000fe20000410000 */
[----:B------:R-:W-:Y:S02]  /*7310*/  ISETP.GE.U32.AND P0, PT, R159, 0x20, PT ;  /* 0x000000209f00780c */ /* 0x000fe40003f06070 */
        /* <DEDUP_REMOVED lines=59> */
[CC--:B------:R-:W-:Y:S01]  /*76d0*/  FFMA.FTZ R120, R41.reuse, R42.reuse, R43 ;  /* 0x0000002a29787223 */ /* 0x0c0fe2000001002b */
[----:B------:R-:W-:Y:S01]  /*76e0*/  FSEL R121, R41, R121, !P6 ;  /* 0x0000007929797208 */ /* 0x000fe20007000000 */
[----:B------:R-:W-:Y:S01]  /*76f0*/  FMUL.FTZ R163, R40, R42 ;  /* 0x0000002a28a37220 */ /* 0x000fe20000410000 */
[----:B------:R-:W-:Y:S01]  /*7700*/  ISETP.NE.AND P6, PT, R165, 0x2, PT ;  /* 0x00000002a500780c */ /* 0x000fe20003fc5270 */
[----:B------:R-:W0:Y:S03]  /*7710*/  LDS.128 R40, [UR37+0x2110] ;  /* 0x00211025ff287984 */ /* 0x000e260008000c00 */
[----:B------:R-:W-:-:S02]  /*7720*/  FSEL R164, R163, R164, !P6 ;  /* 0x000000a4a3a47208 */ /* 0x000fc40007000000 */
[C---:B------:R-:W-:Y:S02]  /*7730*/  FSEL R121, R120.reuse, R121, !P6 ;  /* 0x0000007978797208 */ /* 0x040fe40007000000 */
[----:B------:R-:W-:Y:S01]  /*7740*/  ISETP.NE.AND P6, PT, R165, 0x3, PT ;  /* 0x00000003a500780c */ /* 0x000fe20003fc5270 */
[-C--:B0-----:R-:W-:Y:S01]  /*7750*/  FMUL.FTZ R163, R163, R40.reuse ;  /* 0x00000028a3a37220 */ /* 0x081fe20000410000 */
[----:B------:R-:W-:Y:S02]  /*7760*/  FFMA.FTZ R40, R120, R40, R41 ;  /* 0x0000002878287223 */ /* 0x000fe40000010029 */
[----:B------:R-:W0:Y:S02]  /*7770*/  SHFL.UP PT, R41, R160, 0x1, RZ ;  /* 0x04200000a0297989 */ /* 0x000e2400000e00ff */
[----:B------:R-:W-:Y:S01]  /*7780*/  FSEL R120, R163, R164, !P6 ;  /* 0x000000a4a3787208 */ /* 0x000fe20007000000 */
[----:B------:R-:W-:Y:S01]  /*7790*/  FMUL.FTZ R163, R42, R163 ;  /* 0x000000a32aa37220 */ /* 0x000fe20000410000 */
[----:B------:R-:W1:Y:S01]  /*77a0*/  SHFL.UP PT, R164, R161, 0x1, RZ ;  /* 0x04200000a1a47989 */ /* 0x000e6200000e00ff */
[----:B------:R-:W-:Y:S01]  /*77b0*/  FSEL R121, R40, R121, !P6 ;  /* 0x0000007928797208 */ /* 0x000fe20007000000 */
[----:B------:R-:W-:Y:S01]  /*77c0*/  FFMA.FTZ R40, R42, R40, R43 ;  /* 0x000000282a287223 */ /* 0x000fe2000001002b */
[----:B------:R-:W-:Y:S01]  /*77d0*/  @P0 ISETP.NE.AND P6, PT, R162, RZ, PT ;  /* 0x000000ffa200020c */ /* 0x000fe20003fc5270 */
[----:B0-----:R-:W-:-:S02]  /*77e0*/  @P0 FMUL.FTZ R165, R41, R120 ;  /* 0x0000007829a50220 */ /* 0x001fc40000410000 */
[----:B-1----:R-:W-:-:S03]  /*77f0*/  @P0 FFMA.FTZ R160, R41, R121, R164 ;  /* 0x0000007929a00223 */ /* 0x002fc600000100a4 */
[----:B------:R-:W-:Y:S02]  /*7800*/  @P0 FSEL R41, R120, R165, !P6 ;  /* 0x000000a578290208 */ /* 0x000fe40007000000 */
[----:B------:R-:W-:Y:S02]  /*7810*/  @P0 FSEL R164, R121, R160, !P6 ;  /* 0x000000a079a40208 */ /* 0x000fe40007000000 */
[----:B------:R-:W-:Y:S02]  /*7820*/  ISETP.GE.U32.AND P6, PT, R159, 0x20, PT ;  /* 0x000000209f00780c */ /* 0x000fe40003fc6070 */
[----:B------:R-:W-:-:S11]  /*7830*/  LOP3.LUT P0, RZ, R0, 0x1000, RZ, 0xc0, !PT ;  /* 0x0000100000ff7812 */ /* 0x000fd6000780c0ff */
[----:B------:R-:W-:Y:S05]  /*7840*/  @P6 BRA `(.L_x_1721) ;  /* 0x0000000000186947 */ /* 0x000fea0003800000 */
[----:B------:R-:W-:-:S13]  /*7850*/  ISETP.NE.AND P6, PT, R162, RZ, PT ;  /* 0x000000ffa200720c */ /* 0x000fda0003fc5270 */
[----:B-----5:R0:W-:Y:S01]  /*7860*/  @!P6 STS.64 [UR37+0x2128], R84 ;  /* 0x00212854ff00e988 */ /* 0x0201e20008000a25 */
[----:B------:R-:W-:Y:S02]  /*7870*/  @!P6 IMAD.MOV.U32 R41, RZ, RZ, R84 ;  /* 0x000000ffff29e224 */ /* 0x000fe400078e0054 */
[----:B------:R-:W-:Y:S02]  /*7880*/  @!P6 IMAD.MOV.U32 R164, RZ, RZ, R85 ;  /* 0x000000ffffa4e224 */ /* 0x000fe400078e0055 */
[C---:B0-----:R-:W-:Y:S01]  /*7890*/  FFMA.FTZ R85, R163.reuse, R85, R40 ;  /* 0x00000055a3557223 */ /* 0x041fe20000010028 */
[----:B------:R-:W-:-:S07]  /*78a0*/  FMUL.FTZ R84, R163, R84 ;  /* 0x00000054a3547220 */ /* 0x000fce0000410000 */
.L_x_1721:
[----:B------:R-:W-:Y:S05]  /*78b0*/  BSYNC.RECONVERGENT B0 ;  /* 0x0000000000007941 */ /* 0x000fea0003800200 */
.L_x_1720:
[----:B------:R-:W-:Y:S01]  /*78c0*/  BAR.SYNC.DEFER_BLOCKING 0x0 ;  /* 0x0000000000007b1d */ /* 0x000fe20000010000 */
[----:B------:R-:W-:-:S05]  /*78d0*/  ISETP.NE.AND P6, PT, R159, RZ, PT ;  /* 0x000000ff9f00720c */ /* 0x000fca0003fc5270 */
[----:B------:R-:W-:Y:S08]  /*78e0*/  BSSY.RECONVERGENT B0, `(.L_x_1722) ;  /* 0x000005c000007945 */ /* 0x000ff00003800200 */
[----:B------:R-:W0:Y:S02]  /*78f0*/  @P6 LDS R43, [UR37+0x212c] ;  /* 0x00212c25ff2b6984 */ /* 0x000e240008000800 */
[----:B0-----:R-:W-:Y:S01]  /*7900*/  @P6 FFMA.FTZ R164, R43, R41, R164 ;  /* 0x000000292ba46223 */ /* 0x001fe200000100a4 */
        /* <DEDUP_REMOVED lines=18> */
[----:B------:R-:W0:Y:S01]  /*7a30*/  LDCU.U8 UR11, c[0x0][0x3a9] ;  /* 0x00007520ff0b77ac */ /* 0x000e220008000000 */
[----:B-----5:R1:W-:Y:S01]  /*7a40*/  STS.64 [UR48], R84 ;  /* 0x00000054ff007988 */ /* 0x0203e20008000a30 */
[----:B0-----:R-:W-:-:S09]  /*7a50*/  UISETP.EQ.OR UP0, UPT, UR11, URZ, !UP1 ;  /* 0x000000ff0b00728c */ /* 0x001fd2000cf02670 */
[----:B-1----:R-:W-:Y:S05]  /*7a60*/  BRA.U UP0, `(.L_x_1724) ;  /* 0x0000000100e87547 */ /* 0x002fea000b800000 */
[----:B------:R-:W-:-:S04]  /*7a70*/  UIADD3 UR10, UPT, UPT, UR32, -0x1, URZ ;  /* 0xffffffff200a7890 */ /* 0x000fc8000fffe0ff */
[----:B------:R-:W-:-:S09]  /*7a80*/  UISETP.NE.AND UP0, UPT, UR7, UR10, UPT ;  /* 0x0000000a0700728c */ /* 0x000fd2000bf05270 */
[----:B------:R-:W-:Y:S05]  /*7a90*/  BRA.U UP0, `(.L_x_1725) ;  /* 0x0000000100287547 */ /* 0x000fea000b800000 */
[----:B------:R-:W0:Y:S01]  /*7aa0*/  S2R R43, SR_CTAID.X ;  /* 0x00000000002b7919 */ /* 0x000e220000002500 */
        /* <DEDUP_REMOVED lines=9> */
.L_x_1725:
[----:B------:R-:W-:Y:S02]  /*7b40*/  UISETP.NE.AND UP0, UPT, UR11, URZ, UPT ;  /* 0x000000ff0b00728c */ /* 0x000fe4000bf05270 */
[----:B------:R-:W-:Y:S02]  /*7b50*/  UIADD3 UR50, UPT, UPT, UR9, -0x1, UR36 ;  /* 0xffffffff09327890 */ /* 0x000fe4000fffe024 */
[----:B------:R-:W-:Y:S01]  /*7b60*/  USEL UR54, UR51, 0x800, UP0 ;  /* 0x0000080033367887 */ /* 0x000fe20008000000 */
[----:B------:R-:W-:-:S03]  /*7b70*/  UMOV UR10, URZ ;  /* 0x000000ff000a7c82 */ /* 0x000fc60008000000 */
[----:B------:R-:W-:Y:S01]  /*7b80*/  IABS R42, UR50 ;  /* 0x00000032002a7c13 */ /* 0x000fe20008000000 */
[----:B------:R-:W-:Y:S02]  /*7b90*/  ULOP3.LUT UR50, UR50, UR54, URZ, 0x3c, !UPT ;  /* 0x0000003632327292 */ /* 0x000fe4000f8e3cff */
[----:B------:R-:W-:Y:S02]  /*7ba0*/  IABS R40, UR54 ;  /* 0x0000003600287c13 */ /* 0x000fe40008000000 */
[----:B------:R-:W-:Y:S02]  /*7bb0*/  IABS R43, UR54 ;  /* 0x00000036002b7c13 */ /* 0x000fe40008000000 */
        /* <DEDUP_REMOVED lines=27> */
.L_x_1726:
[----:B------:R-:W2:Y:S01]  /*7d70*/  LDC.64 R42, c[0x0][0x450] ;  /* 0x00011400ff2a7b82 */ /* 0x000ea20000000a00 */
[----:B01---5:R-:W-:-:S05]  /*7d80*/  SHF.R.S32.HI R41, RZ, 0x1f, R84 ;  /* 0x0000001fff297819 */ /* 0x023fca0000011454 */
[-C--:B--2---:R-:W-:Y:S02]  /*7d90*/  IMAD R123, R41, R42.reuse, RZ ;  /* 0x0000002a297b7224 */ /* 0x084fe400078e02ff */
[----:B------:R-:W-:-:S04]  /*7da0*/  IMAD.WIDE.U32 R40, R84, R42, UR14 ;  /* 0x0000000e54287e25 */ /* 0x000fc8000f8e002a */
[----:B------:R-:W-:Y:S01]  /*7db0*/  IMAD R43, R84, R43, R123 ;  /* 0x0000002b542b7224 */ /* 0x000fe200078e027b */
[----:B------:R-:W-:-:S03]  /*7dc0*/  LEA R42, P6, R40, UR27, 0x2 ;  /* 0x0000001b282a7c11 */ /* 0x000fc6000f8c10ff */
[----:B------:R-:W-:-:S05]  /*7dd0*/  IMAD.IADD R41, R41, 0x1, R43 ;  /* 0x0000000129297824 */ /* 0x000fca00078e022b */
[----:B------:R-:W-:-:S05]  /*7de0*/  LEA.HI.X R43, R40, UR25, R41, 0x2, P6 ;  /* 0x00000019282b7c11 */ /* 0x000fca000b0f1429 */
[----:B------:R0:W-:Y:S01]  /*7df0*/  STG.E desc[UR34][R42.64], R85 ;  /* 0x000000552a007986 */ /* 0x0001e2000c101922 */
[----:B------:R-:W-:Y:S05]  /*7e00*/  BRA `(.L_x_1723) ;  /* 0x0000000000247947 */ /* 0x000fea0003800000 */
.L_x_1724:
        /* <DEDUP_REMOVED lines=9> */
.L_x_1723:
[----:B------:R-:W-:Y:S05]  /*7ea0*/  BSYNC.RECONVERGENT B0 ;  /* 0x0000000000007941 */ /* 0x000fea0003800200 */
.L_x_1722:
[----:B------:R-:W-:Y:S01]  /*7eb0*/  ULEA UR46, UP0, UR18, UR46, 0x2 ;  /* 0x0000002e122e7291 */ /* 0x000fe2000f8010ff */
[----:B-1----:R-:W-:Y:S01]  /*7ec0*/  IMAD.U32 R41, RZ, RZ, UR38 ;  /* 0x00000026ff297e24 */ /* 0x002fe2000f8e00ff */
        /* <DEDUP_REMOVED lines=30> */
.L_x_1717:
[----:B------:R-:W1:Y:S01]  /*80b0*/  S2UR UR18, SR_CTAID.X ;  /* 0x00000000001279c3 */ /* 0x000e620000002500 */
[----:B------:R-:W1:Y:S01]  /*80c0*/  LDCU.128 UR12, c[0x0][0x430] ;  /* 0x00008600ff0c77ac */ /* 0x000e620008000c00 */
[----:B------:R2:W3:Y:S01]  /*80d0*/  LDL.LU R84, [R1] ;  /* 0x0000000001547983 */ /* 0x0004e20000300800 */
[----:B------:R-:W-:Y:S01]  /*80e0*/  LOP3.LUT R6, R103, 0x3e00, RZ, 0xc0, !PT ;  /* 0x00003e0067067812 */ /* 0x000fe200078ec0ff */
[----:B------:R-:W-:Y:S01]  /*80f0*/  UMOV UR10, UR8 ;  /* 0x00000008000a7c82 */ /* 0x000fe20008000000 */
[----:B------:R-:W-:Y:S02]  /*8100*/  UMOV UR11, URZ ;  /* 0x000000ff000b7c82 */ /* 0x000fe40008000000 */
[----:B------:R-:W-:Y:S01]  /*8110*/  LOP3.LUT R6, R6, 0x1f, R159, 0xf8, !PT ;  /* 0x0000001f06067812 */ /* 0x000fe200078ef89f */
[----:B------:R-:W4:Y:S01]  /*8120*/  S2UR UR19, SR_CTAID.Y ;  /* 0x00000000001379c3 */ /* 0x000f220000002600 */
[----:B------:R-:W-:Y:S02]  /*8130*/  F2FP.F16.F32.PACK_AB R7, R20, R21 ;  /* 0x000000151407723e */ /* 0x000fe400000000ff */
[----:B------:R-:W-:-:S02]  /*8140*/  F2FP.F16.F32.PACK_AB R9, R25, R26 ;  /* 0x0000001a1909723e */ /* 0x000fc400000000ff */
[----:B------:R-:W-:-:S03]  /*8150*/  PRMT R32, R7, 0x7610, R32 ;  /* 0x0000761007207816 */ /* 0x000fc60000000020 */
[----:B------:R-:W-:Y:S01]  /*8160*/  BAR.SYNC.DEFER_BLOCKING 0x0 ;  /* 0x0000000000007b1d */ /* 0x000fe20000010000 */
[----:B------:R-:W-:Y:S02]  /*8170*/  PRMT R10, R7, 0x7632, R10 ;  /* 0x00007632070a7816 */ /* 0x000fe4000000000a */
[----:B------:R-:W-:Y:S02]  /*8180*/  F2FP.F16.F32.PACK_AB R7, R16, R17 ;  /* 0x000000111007723e */ /* 0x000fe400000000ff */
[----:B------:R-:W-:Y:S02]  /*8190*/  P2R R38, PR, RZ, 0x1 ;  /* 0x00000001ff267803 */ /* 0x000fe40000000000 */
[C---:B------:R-:W-:Y:S02]  /*81a0*/  PRMT R30, R7.reuse, 0x7610, R30 ;  /* 0x00007610071e7816 */ /* 0x040fe4000000001e */
[----:B------:R-:W-:Y:S01]  /*81b0*/  PRMT R12, R7, 0x7632, R12 ;  /* 0x00007632070c7816 */ /* 0x000fe2000000000c */
[----:B-1----:R-:W-:Y:S01]  /*81c0*/  UIMAD.WIDE.U32 UR16, UR18, UR12, UR10 ;  /* 0x0000000c121072a5 */ /* 0x002fe2000f8e000a */
[----:B------:R-:W-:-:S02]  /*81d0*/  F2FP.F16.F32.PACK_AB R7, R14, R15 ;  /* 0x0000000f0e07723e */ /* 0x000fc400000000ff */
[----:B------:R-:W-:Y:S01]  /*81e0*/  ISETP.NE.AND P0, PT, R159, RZ, PT ;  /* 0x000000ff9f00720c */ /* 0x000fe20003f05270 */
[----:B------:R-:W-:Y:S01]  /*81f0*/  UIMAD UR13, UR18, UR13, UR17 ;  /* 0x0000000d120d72a4 */ /* 0x000fe2000f8e0211 */
[----:B------:R-:W-:Y:S02]  /*8200*/  PRMT R29, R7, 0x7610, R29 ;  /* 0x00007610071d7816 */ /* 0x000fe4000000001d */
[----:B------:R-:W-:Y:S01]  /*8210*/  UMOV UR12, UR16 ;  /* 0x00000010000c7c82 */ /* 0x000fe20008000000 */
[----:B------:R-:W-:Y:S01]  /*8220*/  P2R R40, PR, RZ, 0x2 ;  /* 0x00000002ff287803 */ /* 0x000fe20000000000 */
[----:B----4-:R-:W-:Y:S01]  /*8230*/  UIMAD.WIDE.U32 UR12, UR19, UR14, UR12 ;  /* 0x0000000e130c72a5 */ /* 0x010fe2000f8e000c */
[----:B0-----:R-:W-:Y:S02]  /*8240*/  P2R R42, PR, RZ, 0x4 ;  /* 0x00000004ff2a7803 */ /* 0x001fe40000000000 */
[----:B------:R-:W-:Y:S01]  /*8250*/  LOP3.LUT P1, RZ, R0, 0x40, RZ, 0xc0, !PT ;  /* 0x0000004000ff7812 */ /* 0x000fe2000782c0ff */
[----:B------:R-:W-:Y:S01]  /*8260*/  UIMAD UR15, UR19, UR15, UR13 ;  /* 0x0000000f130f72a4 */ /* 0x000fe2000f8e020d */
[----:B------:R-:W-:Y:S01]  /*8270*/  STS.U16 [R64], R32 ;  /* 0x0000002040007388 */ /* 0x000fe20000000400 */
[----:B------:R-:W-:-:S02]  /*8280*/  IADD3 R2, P6, PT, R6, UR12, RZ ;  /* 0x0000000c06027c10 */ /* 0x000fc4000ffde0ff */
[----:B------:R-:W-:Y:S01]  /*8290*/  P2R R44, PR, RZ, 0x8 ;  /* 0x00000008ff2c7803 */ /* 0x000fe20000000000 */
[----:B------:R0:W-:Y:S01]  /*82a0*/  STS.U16 [R63+0x2], R10 ;  /* 0x0000020a3f007388 */ /* 0x0001e20000000400 */
[C---:B------:R-:W-:Y:S01]  /*82b0*/  LOP3.LUT P2, RZ, R0.reuse, 0x20, RZ, 0xc0, !PT ;  /* 0x0000002000ff7812 */ /* 0x040fe2000784c0ff */
[----:B------:R-:W-:Y:S01]  /*82c0*/  IMAD.X R5, RZ, RZ, UR15, P6 ;  /* 0x0000000fff057e24 */ /* 0x000fe2000b0e06ff */
[----:B------:R-:W-:Y:S02]  /*82d0*/  P2R R46, PR, RZ, 0x10 ;  /* 0x00000010ff2e7803 */ /* 0x000fe40000000000 */
[C---:B------:R-:W-:Y:S01]  /*82e0*/  LOP3.LUT P3, RZ, R0.reuse, 0x10, RZ, 0xc0, !PT ;  /* 0x0000001000ff7812 */ /* 0x040fe2000786c0ff */
[----:B------:R-:W1:Y:S01]  /*82f0*/  LDCU.128 UR12, c[0x0][0x420] ;  /* 0x00008400ff0c77ac */ /* 0x000e620008000c00 */
[----:B------:R-:W-:Y:S02]  /*8300*/  P2R R48, PR, RZ, 0x20 ;  /* 0x00000020ff307803 */ /* 0x000fe40000000000 */
[----:B------:R-:W-:-:S02]  /*8310*/  LOP3.LUT P4, RZ, R0, 0x8, RZ, 0xc0, !PT ;  /* 0x0000000800ff7812 */ /* 0x000fc4000788c0ff */
[----:B0-----:R-:W-:Y:S02]  /*8320*/  PRMT R10, R7, 0x7632, R10 ;  /* 0x00007632070a7816 */ /* 0x001fe4000000000a */
[----:B------:R-:W-:Y:S02]  /*8330*/  F2FP.F16.F32.PACK_AB R7, R13, R24 ;  /* 0x000000180d07723e */ /* 0x000fe400000000ff */
[----:B------:R-:W-:Y:S02]  /*8340*/  LOP3.LUT P5, RZ, R0, 0x4, RZ, 0xc0, !PT ;  /* 0x0000000400ff7812 */ /* 0x000fe400078ac0ff */
[----:B------:R-:W-:Y:S01]  /*8350*/  PRMT R34, R7, 0x7632, R34 ;  /* 0x0000763207227816 */ /* 0x000fe20000000022 */
[----:B-1----:R-:W-:-:S04]  /*8360*/  UIMAD.WIDE.U32 UR16, UR18, UR12, UR10 ;  /* 0x0000000c121072a5 */ /* 0x002fc8000f8e000a */
[----:B------:R-:W-:-:S03]  /*8370*/  UIMAD UR13, UR18, UR13, UR17 ;  /* 0x0000000d120d72a4 */ /* 0x000fc6000f8e0211 */
[----:B------:R-:W-:Y:S02]  /*8380*/  UMOV UR12, UR16 ;  /* 0x00000010000c7c82 */ /* 0x000fe40008000000 */
[----:B------:R-:W-:Y:S02]  /*8390*/  UIMAD.WIDE.U32 UR12, UR19, UR14, UR12 ;  /* 0x0000000e130c72a5 */ /* 0x000fe4000f8e000c */
[----:B------:R-:W0:Y:S02]  /*83a0*/  LDCU.64 UR16, c[0x0][0x4c0] ;  /* 0x00009800ff1077ac */ /* 0x000e240008000a00 */
[----:B------:R-:W-:Y:S02]  /*83b0*/  UIMAD UR15, UR19, UR15, UR13 ;  /* 0x0000000f130f72a4 */ /* 0x000fe4000f8e020d */
[----:B------:R-:W-:-:S05]  /*83c0*/  IADD3 R3, P6, PT, R6, UR12, RZ ;  /* 0x0000000c06037c10 */ /* 0x000fca000ffde0ff */
[----:B------:R-:W1:Y:S01]  /*83d0*/  LDCU.64 UR12, c[0x0][0x4a8] ;  /* 0x00009500ff0c77ac */ /* 0x000e620008000a00 */
[----:B------:R-:W-:Y:S01]  /*83e0*/  IMAD.X R8, RZ, RZ, UR15, P6 ;  /* 0x0000000fff087e24 */ /* 0x000fe2000b0e06ff */
[----:B-1----:R-:W-:-:S04]  /*83f0*/  LEA R4, P6, R2, UR12, 0x1 ;  /* 0x0000000c02047c11 */ /* 0x002fc8000f8c08ff */
[----:B------:R-:W-:Y:S01]  /*8400*/  LEA.HI.X R5, R2, UR13, R5, 0x1, P6 ;  /* 0x0000000d02057c11 */ /* 0x000fe2000b0f0c05 */
[----:B------:R-:W1:Y:S02]  /*8410*/  LDCU.64 UR12, c[0x0][0x4b8] ;  /* 0x00009700ff0c77ac */ /* 0x000e640008000a00 */
[----:B-1----:R-:W-:-:S04]  /*8420*/  LEA R2, P6, R3, UR12, 0x1 ;  /* 0x0000000c03027c11 */ /* 0x002fc8000f8c08ff */
[----:B------:R-:W-:Y:S01]  /*8430*/  LEA.HI.X R3, R3, UR13, R8, 0x1, P6 ;  /* 0x0000000d03037c11 */ /* 0x000fe2000b0f0c08 */
[----:B------:R-:W1:Y:S01]  /*8440*/  LDCU.128 UR12, c[0x0][0x440] ;  /* 0x00008800ff0c77ac */ /* 0x000e620008000c00 */
[----:B------:R-:W-:-:S04]  /*8450*/  F2FP.F16.F32.PACK_AB R8, R18, R19 ;  /* 0x000000131208723e */ /* 0x000fc800000000ff */
[C---:B------:R-:W-:Y:S02]  /*8460*/  PRMT R31, R8.reuse, 0x7610, R31 ;  /* 0x00007610081f7816 */ /* 0x040fe4000000001f */
[----:B------:R-:W-:Y:S02]  /*8470*/  PRMT R11, R8, 0x7632, R11 ;  /* 0x00007632080b7816 */ /* 0x000fe4000000000b */
[----:B------:R-:W-:Y:S01]  /*8480*/  F2FP.F16.F32.PACK_AB R8, R27, R28 ;  /* 0x0000001c1b08723e */ /* 0x000fe200000000ff */
[----:B------:R-:W-:Y:S03]  /*8490*/  STS.U16 [R62+0x4], R31 ;  /* 0x0000041f3e007388 */ /* 0x000fe60000000400 */
[C---:B------:R-:W-:Y:S01]  /*84a0*/  PRMT R32, R8.reuse, 0x7610, R32 ;  /* 0x0000761008207816 */ /* 0x040fe20000000020 */
[----:B------:R-:W-:Y:S01]  /*84b0*/  STS.U16 [R61+0x6], R11 ;  /* 0x0000060b3d007388 */ /* 0x000fe20000000400 */
[----:B------:R-:W-:-:S02]  /*84c0*/  PRMT R33, R8, 0x7632, R33 ;  /* 0x0000763208217816 */ /* 0x000fc40000000021 */
[----:B------:R-:W-:Y:S01]  /*84d0*/  F2FP.F16.F32.PACK_AB R8, R22, R23 ;  /* 0x000000171608723e */ /* 0x000fe200000000ff */
[----:B------:R4:W-:Y:S03]  /*84e0*/  STS.U16 [R60+0x8], R30 ;  /* 0x0000081e3c007388 */ /* 0x0009e60000000400 */
[----:B------:R-:W-:Y:S01]  /*84f0*/  PRMT R36, R8, 0x7632, R36 ;  /* 0x0000763208247816 */ /* 0x000fe20000000024 */
[----:B------:R2:W-:Y:S04]  /*8500*/  STS.U16 [R59+0xa], R12 ;  /* 0x00000a0c3b007388 */ /* 0x0005e80000000400 */
[----:B------:R-:W-:Y:S01]  /*8510*/  STS.U16 [R58+0xc], R29 ;  /* 0x00000c1d3a007388 */ /* 0x000fe20000000400 */
[----:B----4-:R-:W-:-:S03]  /*8520*/  PRMT R30, R7, 0x7610, R30 ;  /* 0x00007610071e7816 */ /* 0x010fc6000000001e */
[----:B------:R4:W-:Y:S01]  /*8530*/  STS.U16 [R57+0xe], R10 ;  /* 0x00000e0a39007388 */ /* 0x0009e20000000400 */
[----:B--2---:R-:W-:-:S03]  /*8540*/  PRMT R12, R9, 0x7632, R12 ;  /* 0x00007632090c7816 */ /* 0x004fc6000000000c */
[----:B------:R-:W-:Y:S04]  /*8550*/  STS.U16 [R56+0x10], R32 ;  /* 0x0000102038007388 */ /* 0x000fe80000000400 */
[----:B------:R-:W-:Y:S01]  /*8560*/  STS.U16 [R55+0x12], R33 ;  /* 0x0000122137007388 */ /* 0x000fe20000000400 */
[----:B----4-:R-:W-:-:S03]  /*8570*/  IMAD.U32 R10, RZ, RZ, UR36 ;  /* 0x00000024ff0a7e24 */ /* 0x010fc6000f8e00ff */
[----:B------:R-:W-:Y:S04]  /*8580*/  STS.U16 [R54+0x14], R9 ;  /* 0x0000140936007388 */ /* 0x000fe80000000400 */
[----:B------:R-:W-:Y:S04]  /*8590*/  STS.U16 [R53+0x16], R12 ;  /* 0x0000160c35007388 */ /* 0x000fe80000000400 */
[----:B------:R2:W-:Y:S04]  /*85a0*/  STS.U16 [R52+0x18], R30 ;  /* 0x0000181e34007388 */ /* 0x0005e80000000400 */
        /* <DEDUP_REMOVED lines=19> */
[----:B-----5:R-:W-:Y:S04]  /*86e0*/  LDS.U16 R85, [R65+0x3c0] ;  /* 0x0003c00041557984 */ /* 0x020fe80000000400 */
[----:B------:R4:W-:Y:S01]  /*86f0*/  @!P0 STS [UR37+0x1080], R10 ;  /* 0x0010800aff008988 */ /* 0x0009e20008000825 */
[----:B------:R-:W-:Y:S01]  /*8700*/  LOP3.LUT P0, RZ, R0, 0x80, RZ, 0xc0, !PT ;  /* 0x0000008000ff7812 */ /* 0x000fe2000780c0ff */
[----:B------:R-:W-:Y:S03]  /*8710*/  BAR.SYNC.DEFER_BLOCKING 0x0 ;  /* 0x0000000000007b1d */ /* 0x000fe60000010000 */
[----:B--2---:R-:W-:-:S02]  /*8720*/  P2R R30, PR, RZ, 0x1 ;  /* 0x00000001ff1e7803 */ /* 0x004fc40000000000 */
[----:B------:R-:W-:-:S04]  /*8730*/  LOP3.LUT P0, RZ, R0, 0x100, RZ, 0xc0, !PT ;  /* 0x0000010000ff7812 */ /* 0x000fc8000780c0ff */
[----:B------:R-:W-:Y:S02]  /*8740*/  P2R R12, PR, RZ, 0x1 ;  /* 0x00000001ff0c7803 */ /* 0x000fe40000000000 */
[----:B------:R-:W-:-:S04]  /*8750*/  LOP3.LUT P0, RZ, R0, 0x200, RZ, 0xc0, !PT ;  /* 0x0000020000ff7812 */ /* 0x000fc8000780c0ff */
[----:B----4-:R-:W-:Y:S02]  /*8760*/  P2R R10, PR, RZ, 0x1 ;  /* 0x00000001ff0a7803 */ /* 0x010fe40000000000 */
[----:B------:R-:W-:Y:S01]  /*8770*/  LOP3.LUT P0, RZ, R0, 0x400, RZ, 0xc0, !PT ;  /* 0x0000040000ff7812 */ /* 0x000fe2000780c0ff */
[----:B------:R-:W2:Y:S02]  /*8780*/  LDS R8, [UR37+0x1080] ;  /* 0x00108025ff087984 */ /* 0x000ea40008000800 */
[----:B--2---:R-:W-:-:S13]  /*8790*/  ISETP.GE.AND P6, PT, R6, R8, PT ;  /* 0x000000080600720c */ /* 0x004fda0003fc6270 */
[----:B------:R2:W-:Y:S01]  /*87a0*/  @!P6 STG.E.U16 desc[UR34][R4.64], R7 ;  /* 0x000000070400e986 */ /* 0x0005e2000c101522 */
[----:B------:R-:W-:Y:S02]  /*87b0*/  ISETP.GE.AND P6, PT, R101, R8, PT ;  /* 0x000000086500720c */ /* 0x000fe40003fc6270 */
[----:B--2---:R-:W-:-:S11]  /*87c0*/  PRMT R7, RZ, 0x7610, R7 ;  /* 0x00007610ff077816 */ /* 0x004fd60000000007 */
[----:B------:R2:W-:Y:S01]  /*87d0*/  @!P6 STG.E.U16 desc[UR34][R4.64+0x40], R9 ;  /* 0x000040090400e986 */ /* 0x0005e2000c101522 */
[----:B------:R-:W-:-:S13]  /*87e0*/  ISETP.GE.AND P6, PT, R100, R8, PT ;  /* 0x000000086400720c */ /* 0x000fda0003fc6270 */
[----:B------:R4:W-:Y:S01]  /*87f0*/  @!P6 STG.E.U16 desc[UR34][R4.64+0x80], R11 ;  /* 0x0000800b0400e986 */ /* 0x0009e2000c101522 */
[----:B------:R-:W-:-:S13]  /*8800*/  ISETP.GE.AND P6, PT, R99, R8, PT ;  /* 0x000000086300720c */ /* 0x000fda0003fc6270 */
[----:B------:R0:W-:Y:S01]  /*8810*/  @!P6 STG.E.U16 desc[UR34][R4.64+0xc0], R29 ;  /* 0x0000c01d0400e986 */ /* 0x0001e2000c101522 */
[----:B------:R-:W-:-:S13]  /*8820*/  ISETP.GE.AND P6, PT, R98, R8, PT ;  /* 0x000000086200720c */ /* 0x000fda0003fc6270 */
[----:B------:R-:W-:Y:S01]  /*8830*/  @!P6 STG.E.U16 desc[UR34][R4.64+0x100], R31 ;  /* 0x0001001f0400e986 */ /* 0x000fe2000c101522 */
        /* <DEDUP_REMOVED lines=21> */
[----:B------:R1:W-:Y:S01]  /*8990*/  @!P6 STG.E.U16 desc[UR34][R4.64+0x3c0], R85 ;  /* 0x0003c0550400e986 */ /* 0x0003e2000c101522 */
[----:B------:R-:W-:Y:S02]  /*89a0*/  PRMT R8, RZ, 0x7610, R8 ;  /* 0x00007610ff087816 */ /* 0x000fe40000000008 */
[----:B--2---:R-:W-:Y:S01]  /*89b0*/  PRMT R9, RZ, 0x7610, R9 ;  /* 0x00007610ff097816 */ /* 0x004fe20000000009 */
[----:B------:R-:W-:Y:S01]  /*89c0*/  BAR.SYNC.DEFER_BLOCKING 0x0 ;  /* 0x0000000000007b1d */ /* 0x000fe20000010000 */
[----:B----4-:R-:W-:Y:S02]  /*89d0*/  PRMT R11, RZ, 0x7610, R11 ;  /* 0x00007610ff0b7816 */ /* 0x010fe4000000000b */
[----:B0-----:R-:W-:Y:S02]  /*89e0*/  PRMT R29, RZ, 0x7610, R29 ;  /* 0x00007610ff1d7816 */ /* 0x001fe4000000001d */
[----:B------:R-:W-:Y:S01]  /*89f0*/  LOP3.LUT P6, RZ, R0, 0x2, RZ, 0xc0, !PT ;  /* 0x0000000200ff7812 */ /* 0x000fe200078cc0ff */
[----:B------:R-:W2:Y:S01]  /*8a00*/  @!P0 LDG.E.U16 R7, desc[UR34][R2.64] ;  /* 0x0000002202078981 */ /* 0x000ea2000c1e1500 */
[----:B------:R-:W-:-:S02]  /*8a10*/  ISETP.NE.AND P0, PT, R10, RZ, PT ;  /* 0x000000ff0a00720c */ /* 0x000fc40003f05270 */
[----:B-1----:R-:W-:Y:S01]  /*8a20*/  PRMT R4, RZ, 0x7610, R4 ;  /* 0x00007610ff047816 */ /* 0x002fe20000000004 */
[----:B------:R-:W4:Y:S01]  /*8a30*/  @!P1 LDG.E.U16 R11, desc[UR34][R2.64+0x100] ;  /* 0x00010022020b9981 */ /* 0x000f22000c1e1500 */
[----:B------:R-:W-:-:S03]  /*8a40*/  PRMT R5, RZ, 0x7610, R5 ;  /* 0x00007610ff057816 */ /* 0x000fc60000000005 */
[----:B------:R-:W4:Y:S06]  /*8a50*/  @!P5 LDG.E.U16 R29, desc[UR34][R2.64+0x200] ;  /* 0x00020022021dd981 */ /* 0x000f2c000c1e1500 */
[----:B------:R-:W4:Y:S01]  /*8a60*/  @!P0 LDG.E.U16 R8, desc[UR34][R2.64+0x40] ;  /* 0x0000402202088981 */ /* 0x000f22000c1e1500 */
[----:B------:R-:W-:Y:S02]  /*8a70*/  ISETP.NE.AND P0, PT, R12, RZ, PT ;  /* 0x000000ff0c00720c */ /* 0x000fe40003f05270 */
[----:B------:R-:W-:Y:S01]  /*8a80*/  PRMT R10, RZ, 0x7610, R10 ;  /* 0x00007610ff0a7816 */ /* 0x000fe2000000000a */
[----:B------:R-:W4:Y:S01]  /*8a90*/  @!P2 LDG.E.U16 R4, desc[UR34][R2.64+0x140] ;  /* 0x000140220204a981 */ /* 0x000f22000c1e1500 */
[----:B------:R-:W-:-:S03]  /*8aa0*/  ISETP.NE.AND P1, PT, R40, RZ, PT ;  /* 0x000000ff2800720c */ /* 0x000fc60003f25270 */
[----:B------:R-:W4:Y:S06]  /*8ab0*/  @!P3 LDG.E.U16 R5, desc[UR34][R2.64+0x180] ;  /* 0x000180220205b981 */ /* 0x000f2c000c1e1500 */
[----:B------:R-:W4:Y:S01]  /*8ac0*/  @!P0 LDG.E.U16 R9, desc[UR34][R2.64+0x80] ;  /* 0x0000802202098981 */ /* 0x000f22000c1e1500 */
[----:B------:R-:W-:Y:S02]  /*8ad0*/  ISETP.NE.AND P0, PT, R30, RZ, PT ;  /* 0x000000ff1e00720c */ /* 0x000fe40003f05270 */
[----:B------:R-:W-:Y:S02]  /*8ae0*/  PRMT R12, RZ, 0x7610, R12 ;  /* 0x00007610ff0c7816 */ /* 0x000fe4000000000c */
[----:B------:R-:W-:-:S02]  /*8af0*/  ISETP.NE.AND P2, PT, R42, RZ, PT ;  /* 0x000000ff2a00720c */ /* 0x000fc40003f45270 */
[----:B------:R-:W-:Y:S02]  /*8b00*/  ISETP.NE.AND P3, PT, R44, RZ, PT ;  /* 0x000000ff2c00720c */ /* 0x000fe40003f65270 */
[----:B------:R-:W4:Y:S05]  /*8b10*/  @!P4 LDG.E.U16 R12, desc[UR34][R2.64+0x1c0] ;  /* 0x0001c022020cc981 */ /* 0x000f2a000c1e1500 */
[----:B------:R-:W4:Y:S01]  /*8b20*/  @!P0 LDG.E.U16 R10, desc[UR34][R2.64+0xc0] ;  /* 0x0000c022020a8981 */ /* 0x000f22000c1e1500 */
[----:B------:R-:W-:Y:S02]  /*8b30*/  ISETP.NE.AND P0, PT, R38, RZ, PT ;  /* 0x000000ff2600720c */ /* 0x000fe40003f05270 */
[----:B------:R-:W-:-:S02]  /*8b40*/  ISETP.NE.AND P4, PT, R46, RZ, PT ;  /* 0x000000ff2e00720c */ /* 0x000fc40003f85270 */
[----:B------:R-:W-:Y:S02]  /*8b50*/  ISETP.NE.AND P5, PT, R48, RZ, PT ;  /* 0x000000ff3000720c */ /* 0x000fe40003fa5270 */
[----:B------:R-:W-:Y:S02]  /*8b60*/  PRMT R30, RZ, 0x7610, R30 ;  /* 0x00007610ff1e7816 */ /* 0x000fe4000000001e */
[----:B------:R-:W-:Y:S02]  /*8b70*/  PRMT R31, RZ, 0x7610, R31 ;  /* 0x00007610ff1f7816 */ /* 0x000fe4000000001f */
[----:B------:R-:W-:Y:S02]  /*8b80*/  PRMT R32, RZ, 0x7610, R32 ;  /* 0x00007610ff207816 */ /* 0x000fe40000000020 */
[----:B------:R-:W-:Y:S01]  /*8b90*/  PRMT R33, RZ, 0x7610, R33 ;  /* 0x00007610ff217816 */ /* 0x000fe20000000021 */
[----:B------:R-:W4:Y:S01]  /*8ba0*/  @!P6 LDG.E.U16 R30, desc[UR34][R2.64+0x240] ;  /* 0x00024022021ee981 */ /* 0x000f22000c1e1500 */
[----:B------:R-:W-:-:S02]  /*8bb0*/  PRMT R34, RZ, 0x7610, R34 ;  /* 0x00007610ff227816 */ /* 0x000fc40000000022 */
[----:B------:R-:W-:Y:S01]  /*8bc0*/  PRMT R35, RZ, 0x7610, R35 ;  /* 0x00007610ff237816 */ /* 0x000fe20000000023 */
[----:B------:R-:W4:Y:S04]  /*8bd0*/  @!P0 LDG.E.U16 R31, desc[UR34][R2.64+0x280] ;  /* 0x00028022021f8981 */ /* 0x000f28000c1e1500 */
[----:B------:R-:W4:Y:S04]  /*8be0*/  @!P1 LDG.E.U16 R32, desc[UR34][R2.64+0x2c0] ;  /* 0x0002c02202209981 */ /* 0x000f28000c1e1500 */
[----:B------:R-:W4:Y:S04]  /*8bf0*/  @!P2 LDG.E.U16 R33, desc[UR34][R2.64+0x300] ;  /* 0x000300220221a981 */ /* 0x000f28000c1e1500 */
[----:B------:R-:W4:Y:S04]  /*8c00*/  @!P3 LDG.E.U16 R34, desc[UR34][R2.64+0x340] ;  /* 0x000340220222b981 */ /* 0x000f28000c1e1500 */
[----:B------:R-:W4:Y:S04]  /*8c10*/  @!P4 LDG.E.U16 R35, desc[UR34][R2.64+0x380] ;  /* 0x000380220223c981 */ /* 0x000f28000c1e1500 */
[----:B---3--:R-:W3:Y:S01]  /*8c20*/  @!P5 LDG.E.U16 R84, desc[UR34][R2.64+0x3c0] ;  /* 0x0003c0220254d981 */ /* 0x008ee2000c1e1500 */
[----:B------:R-:W-:-:S03]  /*8c30*/  ISETP.NE.AND P6, PT, R159, RZ, PT ;  /* 0x000000ff9f00720c */ /* 0x000fc60003fc5270 */
[----:B--2---:R-:W-:Y:S04]  /*8c40*/  STS.U16 [R86], R7 ;  /* 0x0000000756007388 */ /* 0x004fe80000000400 */
[----:B----4-:R-:W-:Y:S04]  /*8c50*/  STS.U16 [R79+0x40], R8 ;  /* 0x000040084f007388 */ /* 0x010fe80000000400 */
        /* <DEDUP_REMOVED lines=13> */
[----:B---3--:R-:W-:Y:S01]  /*8d30*/  STS.U16 [R65+0x3c0], R84 ;  /* 0x0003c05441007388 */ /* 0x008fe20000000400 */
[----:B------:R-:W-:-:S03]  /*8d40*/  NOP ;  /* 0x0000000000007918 */ /* 0x000fc60000000000 */
[----:B------:R-:W0:Y:S04]  /*8d50*/  LDS.U16 R2, [R64] ;  /* 0x0000000040027984 */ /* 0x000e280000000400 */
[----:B------:R-:W1:Y:S04]  /*8d60*/  LDS.U16 R4, [R62+0x4] ;  /* 0x000004003e047984 */ /* 0x000e680000000400 */
[----:B------:R-:W2:Y:S04]  /*8d70*/  LDS.U16 R3, [R63+0x2] ;  /* 0x000002003f037984 */ /* 0x000ea80000000400 */
[----:B------:R-:W3:Y:S04]  /*8d80*/  LDS.U16 R8, [R59+0xa] ;  /* 0x00000a003b087984 */ /* 0x000ee80000000400 */
[----:B------:R-:W4:Y:S04]  /*8d90*/  LDS.U16 R5, [R61+0x6] ;  /* 0x000006003d057984 */ /* 0x000f280000000400 */
[----:B------:R-:W4:Y:S04]  /*8da0*/  LDS.U16 R7, [R60+0x8] ;  /* 0x000008003c077984 */ /* 0x000f280000000400 */
[----:B------:R-:W4:Y:S04]  /*8db0*/  LDS.U16 R9, [R58+0xc] ;  /* 0x00000c003a097984 */ /* 0x000f280000000400 */
[----:B------:R-:W-:Y:S01]  /*8dc0*/  LDS.U16 R10, [R53+0x16] ;  /* 0x00001600350a7984 */ /* 0x000fe20000000400 */
[----:B0-----:R-:W-:-:S03]  /*8dd0*/  HADD2.F32 R11, -RZ, R2.H0_H0 ;  /* 0x20000002ff0b7230 */ /* 0x001fc60000004100 */
[----:B------:R-:W0:Y:S01]  /*8de0*/  LDS.U16 R2, [R57+0xe] ;  /* 0x00000e0039027984 */ /* 0x000e220000000400 */
[----:B-1----:R-:W-:-:S03]  /*8df0*/  HADD2.F32 R31, -RZ, R4.H0_H0 ;  /* 0x20000004ff1f7230 */ /* 0x002fc60000004100 */
[----:B------:R-:W1:Y:S01]  /*8e00*/  LDS.U16 R4, [R55+0x12] ;  /* 0x0000120037047984 */ /* 0x000e620000000400 */
[----:B--2---:R-:W-:-:S03]  /*8e10*/  HADD2.F32 R29, -RZ, R3.H0_H0 ;  /* 0x20000003ff1d7230 */ /* 0x004fc60000004100 */
[----:B------:R-:W2:Y:S01]  /*8e20*/  LDS.U16 R3, [R56+0x10] ;  /* 0x0000100038037984 */ /* 0x000ea20000000400 */
[----:B---3--:R-:W-:-:S03]  /*8e30*/  HADD2.F32 R37, -RZ, R8.H0_H0 ;  /* 0x20000008ff257230 */ /* 0x008fc60000004100 */
[----:B------:R-:W3:Y:S01]  /*8e40*/  LDS.U16 R8, [R51+0x1a] ;  /* 0x00001a0033087984 */ /* 0x000ee20000000400 */
[----:B----4-:R-:W-:-:S03]  /*8e50*/  HADD2.F32 R33, -RZ, R5.H0_H0 ;  /* 0x20000005ff217230 */ /* 0x010fc60000004100 */
[----:B------:R-:W4:Y:S01]  /*8e60*/  LDS.U16 R5, [R54+0x14] ;  /* 0x0000140036057984 */ /* 0x000f220000000400 */
[----:B------:R-:W-:-:S03]  /*8e70*/  HADD2.F32 R35, -RZ, R7.H0_H0 ;  /* 0x20000007ff237230 */ /* 0x000fc60000004100 */
[----:B------:R-:W4:Y:S01]  /*8e80*/  LDS.U16 R7, [R52+0x18] ;  /* 0x0000180034077984 */ /* 0x000f220000000400 */
[----:B------:R-:W-:-:S03]  /*8e90*/  HADD2.F32 R39, -RZ, R9.H0_H0 ;  /* 0x20000009ff277230 */ /* 0x000fc60000004100 */
[----:B------:R-:W4:Y:S01]  /*8ea0*/  LDS.U16 R9, [R50+0x1c] ;  /* 0x00001c0032097984 */ /* 0x000f220000000400 */
[----:B0-----:R-:W-:-:S03]  /*8eb0*/  HADD2.F32 R41, -RZ, R2.H0_H0 ;  /* 0x20000002ff297230 */ /* 0x001fc60000004100 */
[----:B------:R-:W0:Y:S01]  /*8ec0*/  LDS.U16 R2, [R49+0x1e] ;  /* 0x00001e0031027984 */ /* 0x000e220000000400 */
[----:B------:R-:W-:Y:S01]  /*8ed0*/  FMUL.FTZ R12, R11, -1.4426950216293334961 ;  /* 0xbfb8aa3b0b0c7820 */ /* 0x000fe20000410000 */
[----:B------:R-:W-:Y:S01]  /*8ee0*/  FMUL.FTZ R30, R29, -1.4426950216293334961 ;  /* 0xbfb8aa3b1d1e7820 */ /* 0x000fe20000410000 */
[----:B------:R-:W-:Y:S01]  /*8ef0*/  FMUL.FTZ R32, R31, -1.4426950216293334961 ;  /* 0xbfb8aa3b1f207820 */ /* 0x000fe20000410000 */
[----:B------:R-:W-:Y:S01]  /*8f00*/  FMUL.FTZ R34, R33, -1.4426950216293334961 ;  /* 0xbfb8aa3b21227820 */ /* 0x000fe20000410000 */
[----:B-1----:R-:W-:Y:S02]  /*8f10*/  HADD2.F32 R43, -RZ, R4.H0_H0 ;  /* 0x20000004ff2b7230 */ /* 0x002fe40000004100 */
[----:B------:R-:W-:Y:S01]  /*8f20*/  FMUL.FTZ R36, R35, -1.4426950216293334961 ;  /* 0xbfb8aa3b23247820 */ /* 0x000fe20000410000 */
[----:B------:R-:W-:Y:S01]  /*8f30*/  FMUL.FTZ R38, R37, -1.4426950216293334961 ;  /* 0xbfb8aa3b25267820 */ /* 0x000fe20000410000 */
[----:B------:R-:W-:Y:S01]  /*8f40*/  FMUL.FTZ R42, R41, -1.4426950216293334961 ;  /* 0xbfb8aa3b292a7820 */ /* 0x000fe20000410000 */
[----:B--2---:R-:W-:Y:S01]  /*8f50*/  HADD2.F32 R3, -RZ, R3.H0_H0 ;  /* 0x20000003ff037230 */ /* 0x004fe20000004100 */
[----:B------:R-:W1:Y:S01]  /*8f60*/  MUFU.EX2 R12, R12 ;  /* 0x0000000c000c7308 */ /* 0x000e620000000800 */
[----:B------:R-:W-:-:S02]  /*8f70*/  HADD2.F32 R45, -RZ, R10.H0_H0 ;  /* 0x2000000aff2d7230 */ /* 0x000fc40000004100 */
[----:B------:R-:W-:Y:S01]  /*8f80*/  FMUL.FTZ R40, R39, -1.4426950216293334961 ;  /* 0xbfb8aa3b27287820 */ /* 0x000fe20000410000 */
[----:B---3--:R-:W-:Y:S02]  /*8f90*/  HADD2.F32 R47, -RZ, R8.H0_H0 ;  /* 0x20000008ff2f7230 */ /* 0x008fe40000004100 */
[----:B------:R-:W-:Y:S01]  /*8fa0*/  FMUL.FTZ R44, R43, -1.4426950216293334961 ;  /* 0xbfb8aa3b2b2c7820 */ /* 0x000fe20000410000 */
[----:B----4-:R-:W-:Y:S01]  /*8fb0*/  HADD2.F32 R5, -RZ, R5.H0_H0 ;  /* 0x20000005ff057230 */ /* 0x010fe20000004100 */
[----:B------:R-:W2:Y:S01]  /*8fc0*/  MUFU.EX2 R30, R30 ;  /* 0x0000001e001e7308 */ /* 0x000ea20000000800 */
[----:B------:R-:W-:Y:S02]  /*8fd0*/  HADD2.F32 R7, -RZ, R7.H0_H0 ;  /* 0x20000007ff077230 */ /* 0x000fe40000004100 */
[----:B------:R-:W-:Y:S01]  /*8fe0*/  FMUL.FTZ R4, R3, -1.4426950216293334961 ;  /* 0xbfb8aa3b03047820 */ /* 0x000fe20000410000 */
[----:B------:R-:W-:Y:S01]  /*8ff0*/  FMUL.FTZ R46, R45, -1.4426950216293334961 ;  /* 0xbfb8aa3b2d2e7820 */ /* 0x000fe20000410000 */
[----:B------:R-:W-:Y:S01]  /*9000*/  FMUL.FTZ R48, R47, -1.4426950216293334961 ;  /* 0xbfb8aa3b2f307820 */ /* 0x000fe20000410000 */
[----:B------:R-:W-:-:S02]  /*9010*/  HADD2.F32 R80, -RZ, R9.H0_H0 ;  /* 0x20000009ff507230 */ /* 0x000fc40000004100 */
[----:B------:R-:W3:Y:S01]  /*9020*/  MUFU.EX2 R32, R32 ;  /* 0x0000002000207308 */ /* 0x000ee20000000800 */
[----:B------:R-:W-:Y:S01]  /*9030*/  FMUL.FTZ R10, R5, -1.4426950216293334961 ;  /* 0xbfb8aa3b050a7820 */ /* 0x000fe20000410000 */
[----:B------:R-:W-:-:S06]  /*9040*/  FMUL.FTZ R8, R7, -1.4426950216293334961 ;  /* 0xbfb8aa3b07087820 */ /* 0x000fcc0000410000 */
[----:B------:R-:W4:Y:S01]  /*9050*/  MUFU.EX2 R34, R34 ;  /* 0x0000002200227308 */ /* 0x000f220000000800 */
[----:B0-----:R-:W-:-:S07]  /*9060*/  HADD2.F32 R82, -RZ, R2.H0_H0 ;  /* 0x20000002ff527230 */ /* 0x001fce0000004100 */
[----:B------:R-:W0:Y:S01]  /*9070*/  MUFU.EX2 R36, R36 ;  /* 0x0000002400247308 */ /* 0x000e220000000800 */
[----:B------:R-:W-:-:S07]  /*9080*/  FMUL.FTZ R2, R80, -1.4426950216293334961 ;  /* 0xbfb8aa3b50027820 */ /* 0x000fce0000410000 */
[----:B------:R-:W0:Y:S01]  /*9090*/  MUFU.EX2 R38, R38 ;  /* 0x0000002600267308 */ /* 0x000e220000000800 */
[----:B------:R-:W-:-:S07]  /*90a0*/  FMUL.FTZ R9, R82, -1.4426950216293334961 ;  /* 0xbfb8aa3b52097820 */ /* 0x000fce0000410000 */
[----:B------:R-:W0:Y:S08]  /*90b0*/  MUFU.EX2 R42, R42 ;  /* 0x0000002a002a7308 */ /* 0x000e300000000800 */
[----:B------:R-:W0:Y:S08]  /*90c0*/  MUFU.EX2 R40, R40 ;  /* 0x0000002800287308 */ /* 0x000e300000000800 */
[----:B------:R-:W0:Y:S01]  /*90d0*/  MUFU.EX2 R44, R44 ;  /* 0x0000002c002c7308 */ /* 0x000e220000000800 */
[----:B-1----:R-:W-:-:S07]  /*90e0*/  FADD.FTZ R12, R12, 1 ;  /* 0x3f8000000c0c7421 */ /* 0x002fce0000010000 */
[----:B------:R-:W1:Y:S01]  /*90f0*/  MUFU.EX2 R4, R4 ;  /* 0x0000000400047308 */ /* 0x000e620000000800 */
[----:B--2---:R-:W-:-:S07]  /*9100*/  FADD.FTZ R30, R30, 1 ;  /* 0x3f8000001e1e7421 */ /* 0x004fce0000010000 */
[----:B------:R-:W2:Y:S08]  /*9110*/  MUFU.EX2 R46, R46 ;  /* 0x0000002e002e7308 */ /* 0x000eb00000000800 */
[----:B------:R-:W2:Y:S01]  /*9120*/  MUFU.EX2 R48, R48 ;  /* 0x0000003000307308 */ /* 0x000ea20000000800 */
[----:B---3--:R-:W-:-:S07]  /*9130*/  FADD.FTZ R32, R32, 1 ;  /* 0x3f80000020207421 */ /* 0x008fce0000010000 */
[----:B------:R-:W3:Y:S01]  /*9140*/  MUFU.EX2 R10, R10 ;  /* 0x0000000a000a7308 */ /* 0x000ee20000000800 */
[----:B----4-:R-:W-:-:S07]  /*9150*/  FADD.FTZ R34, R34, 1 ;  /* 0x3f80000022227421 */ /* 0x010fce0000010000 */
[----:B------:R-:W4:Y:S08]  /*9160*/  MUFU.EX2 R8, R8 ;  /* 0x0000000800087308 */ /* 0x000f300000000800 */
[----:B------:R-:W4:Y:S01]  /*9170*/  MUFU.EX2 R81, R2 ;  /* 0x0000000200517308 */ /* 0x000f220000000800 */
[----:B0-----:R-:W-:Y:S01]  /*9180*/  FADD.FTZ R36, R36, 1 ;  /* 0x3f80000024247421 */ /* 0x001fe20000010000 */
[----:B------:R-:W-:-:S06]  /*9190*/  FADD.FTZ R38, R38, 1 ;  /* 0x3f80000026267421 */ /* 0x000fcc0000010000 */
[----:B------:R4:W0:Y:S01]  /*91a0*/  MUFU.EX2 R83, R9 ;  /* 0x0000000900537308 */ /* 0x0008220000000800 */
[----:B------:R-:W-:Y:S01]  /*91b0*/  FADD.FTZ R42, R42, 1 ;  /* 0x3f8000002a2a7421 */ /* 0x000fe20000010000 */
[----:B------:R-:W-:Y:S01]  /*91c0*/  FADD.FTZ R40, R40, 1 ;  /* 0x3f80000028287421 */ /* 0x000fe20000010000 */
[----:B------:R-:W-:Y:S01]  /*91d0*/  FADD.FTZ R44, R44, 1 ;  /* 0x3f8000002c2c7421 */ /* 0x000fe20000010000 */
[----:B-1----:R-:W-:-:S04]  /*91e0*/  FADD.FTZ R4, R4, 1 ;  /* 0x3f80000004047421 */ /* 0x002fc80000010000 */
[----:B------:R-:W1:Y:S01]  /*91f0*/  MUFU.RCP R12, R12 ;  /* 0x0000000c000c7308 */ /* 0x000e620000001000 */
[----:B--2---:R-:W-:Y:S01]  /*9200*/  FADD.FTZ R46, R46, 1 ;  /* 0x3f8000002e2e7421 */ /* 0x004fe20000010000 */
[----:B------:R-:W-:-:S06]  /*9210*/  FADD.FTZ R48, R48, 1 ;  /* 0x3f80000030307421 */ /* 0x000fcc0000010000 */
[----:B------:R-:W2:Y:S01]  /*9220*/  MUFU.RCP R30, R30 ;  /* 0x0000001e001e7308 */ /* 0x000ea20000001000 */
[----:B---3--:R-:W-:Y:S01]  /*9230*/  FADD.FTZ R10, R10, 1 ;  /* 0x3f8000000a0a7421 */ /* 0x008fe20000010000 */
[----:B------:R3:W-:Y:S01]  /*9240*/  @!P5 STL [R1], R84 ;  /* 0x000000540100d387 */ /* 0x0007e20000100800 */
[----:B----4-:R-:W-:-:S05]  /*9250*/  FADD.FTZ R9, R8, 1 ;  /* 0x3f80000008097421 */ /* 0x010fca0000010000 */
[----:B------:R-:W4:Y:S01]  /*9260*/  MUFU.RCP R32, R32 ;  /* 0x0000002000207308 */ /* 0x000f220000001000 */
[----:B------:R-:W-:-:S07]  /*9270*/  FADD.FTZ R81, R81, 1 ;  /* 0x3f80000051517421 */ /* 0x000fce0000010000 */
[----:B------:R-:W4:Y:S01]  /*9280*/  MUFU.RCP R34, R34 ;  /* 0x0000002200227308 */ /* 0x000f220000001000 */
[----:B0-----:R-:W-:-:S07]  /*9290*/  FADD.FTZ R83, R83, 1 ;  /* 0x3f80000053537421 */ /* 0x001fce0000010000 */
[----:B------:R-:W0:Y:S08]  /*92a0*/  MUFU.RCP R36, R36 ;  /* 0x0000002400247308 */ /* 0x000e300000001000 */
[----:B------:R-:W0:Y:S08]  /*92b0*/  MUFU.RCP R38, R38 ;  /* 0x0000002600267308 */ /* 0x000e300000001000 */
[----:B------:R-:W0:Y:S08]  /*92c0*/  MUFU.RCP R42, R42 ;  /* 0x0000002a002a7308 */ /* 0x000e300000001000 */
[----:B------:R-:W0:Y:S08]  /*92d0*/  MUFU.RCP R40, R40 ;  /* 0x0000002800287308 */ /* 0x000e300000001000 */
[----:B---3--:R4:W3:Y:S08]  /*92e0*/  MUFU.RCP R84, R4 ;  /* 0x0000000400547308 */ /* 0x0088f00000001000 */
[----:B------:R-:W3:Y:S01]  /*92f0*/  MUFU.RCP R44, R44 ;  /* 0x0000002c002c7308 */ /* 0x000ee20000001000 */
[----:B-1----:R-:W-:-:S07]  /*9300*/  FMUL.FTZ R2, R11, R12 ;  /* 0x0000000c0b027220 */ /* 0x002fce0000410000 */
[----:B------:R1:W3:Y:S01]  /*9310*/  MUFU.RCP R102, R10 ;  /* 0x0000000a00667308 */ /* 0x0002e20000001000 */
[----:B--2---:R-:W-:-:S07]  /*9320*/  FMUL.FTZ R29, R29, R30 ;  /* 0x0000001e1d1d7220 */ /* 0x004fce0000410000 */
[----:B------:R-:W2:Y:S08]  /*9330*/  MUFU.RCP R46, R46 ;  /* 0x0000002e002e7308 */ /* 0x000eb00000001000 */
[----:B------:R-:W2:Y:S08]  /*9340*/  MUFU.RCP R48, R48 ;  /* 0x0000003000307308 */ /* 0x000eb00000001000 */
[----:B------:R-:W2:Y:S01]  /*9350*/  MUFU.RCP R104, R9 ;  /* 0x0000000900687308 */ /* 0x000ea20000001000 */
[----:B----4-:R-:W-:Y:S01]  /*9360*/  FMUL.FTZ R4, R31, R32 ;  /* 0x000000201f047220 */ /* 0x010fe20000410000 */
[----:B------:R-:W-:-:S06]  /*9370*/  FMUL.FTZ R33, R33, R34 ;  /* 0x0000002221217220 */ /* 0x000fcc0000410000 */
[----:B------:R-:W4:Y:S08]  /*9380*/  MUFU.RCP R81, R81 ;  /* 0x0000005100517308 */ /* 0x000f300000001000 */
[----:B------:R-:W4:Y:S01]  /*9390*/  MUFU.RCP R9, R83 ;  /* 0x0000005300097308 */ /* 0x000f220000001000 */
[----:B------:R-:W-:Y:S01]  /*93a0*/  FMUL.FTZ R2, R2, R21 ;  /* 0x0000001502027220 */ /* 0x000fe20000410000 */
[----:B------:R-:W-:Y:S01]  /*93b0*/  FMUL.FTZ R29, R29, R20 ;  /* 0x000000141d1d7220 */ /* 0x000fe20000410000 */
[----:B0-----:R-:W-:Y:S01]  /*93c0*/  FMUL.FTZ R8, R35, R36 ;  /* 0x0000002423087220 */ /* 0x001fe20000410000 */
[----:B------:R-:W-:Y:S01]  /*93d0*/  FMUL.FTZ R37, R37, R38 ;  /* 0x0000002625257220 */ /* 0x000fe20000410000 */
[----:B------:R-:W-:Y:S01]  /*93e0*/  FMUL.FTZ R41, R41, R42 ;  /* 0x0000002a29297220 */ /* 0x000fe20000410000 */
[----:B------:R-:W-:Y:S01]  /*93f0*/  FMUL.FTZ R4, R4, R19 ;  /* 0x0000001304047220 */ /* 0x000fe20000410000 */
[----:B------:R-:W-:Y:S01]  /*9400*/  BAR.SYNC.DEFER_BLOCKING 0x0 ;  /* 0x0000000000007b1d */ /* 0x000fe20000010000 */
[----:B------:R-:W-:Y:S01]  /*9410*/  FMUL.FTZ R33, R33, R18 ;  /* 0x0000001221217220 */ /* 0x000fe20000410000 */
[----:B-1----:R-:W-:Y:S01]  /*9420*/  FMUL.FTZ R10, R39, R40 ;  /* 0x00000028270a7220 */ /* 0x002fe20000410000 */
[----:B------:R-:W-:Y:S01]  /*9430*/  FMUL.FTZ R8, R8, R17 ;  /* 0x0000001108087220 */ /* 0x000fe20000410000 */
[----:B---3--:R-:W-:Y:S01]  /*9440*/  FMUL.FTZ R3, R3, R84 ;  /* 0x0000005403037220 */ /* 0x008fe20000410000 */
[----:B------:R-:W-:Y:S01]  /*9450*/  FMUL.FTZ R37, R37, R16 ;  /* 0x0000001025257220 */ /* 0x000fe20000410000 */
[----:B------:R-:W-:Y:S01]  /*9460*/  FMUL.FTZ R12, R43, R44 ;  /* 0x0000002c2b0c7220 */ /* 0x000fe20000410000 */
[----:B------:R-:W-:Y:S01]  /*9470*/  FMUL.FTZ R41, R41, R14 ;  /* 0x0000000e29297220 */ /* 0x000fe20000410000 */
[----:B------:R-:W-:Y:S01]  /*9480*/  F2FP.F16.F32.PACK_AB R2, R29, R2 ;  /* 0x000000021d02723e */ /* 0x000fe200000000ff */
[----:B------:R-:W-:Y:S01]  /*9490*/  FMUL.FTZ R10, R10, R15 ;  /* 0x0000000f0a0a7220 */ /* 0x000fe20000410000 */
[----:B------:R-:W-:Y:S01]  /*94a0*/  FMUL.FTZ R5, R5, R102 ;  /* 0x0000006605057220 */ /* 0x000fe20000410000 */
[----:B--2---:R-:W-:Y:S01]  /*94b0*/  FMUL.FTZ R14, R45, R46 ;  /* 0x0000002e2d0e7220 */ /* 0x004fe20000410000 */
[----:B------:R-:W-:Y:S01]  /*94c0*/  FMUL.FTZ R16, R47, R48 ;  /* 0x000000302f107220 */ /* 0x000fe20000410000 */
[----:B------:R-:W-:Y:S01]  /*94d0*/  FMUL.FTZ R7, R7, R104 ;  /* 0x0000006807077220 */ /* 0x000fe20000410000 */
[----:B------:R-:W-:Y:S01]  /*94e0*/  F2FP.F16.F32.PACK_AB R4, R33, R4 ;  /* 0x000000042104723e */ /* 0x000fe200000000ff */
[----:B------:R-:W-:Y:S01]  /*94f0*/  FMUL.FTZ R3, R3, R28 ;  /* 0x0000001c03037220 */ /* 0x000fe20000410000 */
[----:B------:R-:W-:Y:S01]  /*9500*/  FMUL.FTZ R12, R12, R27 ;  /* 0x0000001b0c0c7220 */ /* 0x000fe20000410000 */
[----:B----4-:R-:W-:Y:S01]  /*9510*/  FMUL.FTZ R80, R80, R81 ;  /* 0x0000005150507220 */ /* 0x010fe20000410000 */
[----:B------:R-:W-:Y:S01]  /*9520*/  FMUL.FTZ R9, R82, R9 ;  /* 0x0000000952097220 */ /* 0x000fe20000410000 */
[----:B------:R-:W-:Y:S01]  /*9530*/  PRMT R11, R2, 0x7632, R11 ;  /* 0x00007632020b7816 */ /* 0x000fe2000000000b */
[----:B------:R-:W-:Y:S01]  /*9540*/  FMUL.FTZ R5, R5, R26 ;  /* 0x0000001a05057220 */ /* 0x000fe20000410000 */
[----:B------:R-:W-:Y:S01]  /*9550*/  F2FP.F16.F32.PACK_AB R8, R37, R8 ;  /* 0x000000082508723e */ /* 0x000fe200000000ff */
[----:B------:R-:W-:Y:S01]  /*9560*/  FMUL.FTZ R14, R14, R25 ;  /* 0x000000190e0e7220 */ /* 0x000fe20000410000 */
[----:B------:R-:W-:Y:S01]  /*9570*/  FMUL.FTZ R16, R16, R13 ;  /* 0x0000000d10107220 */ /* 0x000fe20000410000 */
[----:B------:R-:W-:Y:S01]  /*9580*/  FMUL.FTZ R7, R7, R24 ;  /* 0x0000001807077220 */ /* 0x000fe20000410000 */
[----:B------:R-:W-:-:S02]  /*9590*/  PRMT R13, R4, 0x7632, R13 ;  /* 0x00007632040d7816 */ /* 0x000fc4000000000d */
[----:B------:R-:W-:Y:S01]  /*95a0*/  F2FP.F16.F32.PACK_AB R10, R41, R10 ;  /* 0x0000000a290a723e */ /* 0x000fe200000000ff */
[----:B------:R-:W-:Y:S01]  /*95b0*/  FMUL.FTZ R80, R80, R23 ;  /* 0x0000001750507220 */ /* 0x000fe20000410000 */
[----:B------:R-:W-:Y:S01]  /*95c0*/  FMUL.FTZ R9, R9, R22 ;  /* 0x0000001609097220 */ /* 0x000fe20000410000 */
[----:B------:R0:W-:Y:S01]  /*95d0*/  STS.U16 [R64], R2 ;  /* 0x0000000240007388 */ /* 0x0001e20000000400 */
[----:B------:R-:W-:Y:S02]  /*95e0*/  PRMT R15, R8, 0x7632, R15 ;  /* 0x00007632080f7816 */ /* 0x000fe4000000000f */
[----:B------:R-:W-:Y:S01]  /*95f0*/  F2FP.F16.F32.PACK_AB R3, R12, R3 ;  /* 0x000000030c03723e */ /* 0x000fe200000000ff */
[----:B------:R1:W-:Y:S01]  /*9600*/  STS.U16 [R63+0x2], R11 ;  /* 0x0000020b3f007388 */ /* 0x0003e20000000400 */
[----:B------:R-:W-:Y:S02]  /*9610*/  F2FP.F16.F32.PACK_AB R5, R14, R5 ;  /* 0x000000050e05723e */ /* 0x000fe400000000ff */
[----:B------:R-:W-:Y:S01]  /*9620*/  F2FP.F16.F32.PACK_AB R7, R16, R7 ;  /* 0x000000071007723e */ /* 0x000fe200000000ff */
[----:B------:R2:W-:Y:S01]  /*9630*/  STS.U16 [R62+0x4], R4 ;  /* 0x000004043e007388 */ /* 0x0005e20000000400 */
[----:B0-----:R-:W-:-:S03]  /*9640*/  PRMT R2, R10, 0x7632, R2 ;  /* 0x000076320a027816 */ /* 0x001fc60000000002 */
[----:B------:R-:W-:Y:S01]  /*9650*/  STS.U16 [R61+0x6], R13 ;  /* 0x0000060d3d007388 */ /* 0x000fe20000000400 */
[----:B------:R-:W-:Y:S02]  /*9660*/  F2FP.F16.F32.PACK_AB R9, R9, R80 ;  /* 0x000000500909723e */ /* 0x000fe400000000ff */
[----:B-1----:R-:W-:Y:S01]  /*9670*/  PRMT R11, R3, 0x7632, R11 ;  /* 0x00007632030b7816 */ /* 0x002fe2000000000b */
[----:B------:R0:W-:Y:S01]  /*9680*/  STS.U16 [R60+0x8], R8 ;  /* 0x000008083c007388 */ /* 0x0001e20000000400 */
[----:B------:R-:W-:Y:S02]  /*9690*/  PRMT R26, R7, 0x7610, R26 ;  /* 0x00007610071a7816 */ /* 0x000fe4000000001a */
[----:B--2---:R-:W-:Y:S01]  /*96a0*/  PRMT R4, R5, 0x7632, R4 ;  /* 0x0000763205047816 */ /* 0x004fe20000000004 */
[----:B------:R-:W-:Y:S01]  /*96b0*/  STS.U16 [R59+0xa], R15 ;  /* 0x00000a0f3b007388 */ /* 0x000fe20000000400 */
[----:B------:R-:W-:-:S03]  /*96c0*/  PRMT R25, R9, 0x7610, R25 ;  /* 0x0000761009197816 */ /* 0x000fc60000000019 */
[----:B------:R1:W-:Y:S01]  /*96d0*/  STS.U16 [R58+0xc], R10 ;  /* 0x00000c0a3a007388 */ /* 0x0003e20000000400 */
[----:B0-----:R-:W-:-:S03]  /*96e0*/  PRMT R8, R7, 0x7632, R8 ;  /* 0x0000763207087816 */ /* 0x001fc60000000008 */
[----:B------:R0:W-:Y:S04]  /*96f0*/  STS.U16 [R57+0xe], R2 ;  /* 0x00000e0239007388 */ /* 0x0001e80000000400 */
[----:B------:R2:W-:Y:S01]  /*9700*/  STS.U16 [R56+0x10], R3 ;  /* 0x0000100338007388 */ /* 0x0005e20000000400 */
[----:B-1----:R-:W-:-:S03]  /*9710*/  PRMT R10, R9, 0x7632, R10 ;  /* 0x00007632090a7816 */ /* 0x002fc6000000000a */
[----:B------:R-:W-:Y:S04]  /*9720*/  STS.U16 [R55+0x12], R11 ;  /* 0x0000120b37007388 */ /* 0x000fe80000000400 */
[----:B------:R-:W-:Y:S01]  /*9730*/  STS.U16 [R54+0x14], R5 ;  /* 0x0000140536007388 */ /* 0x000fe20000000400 */
[----:B0-----:R-:W-:-:S03]  /*9740*/  IMAD.U32 R2, RZ, RZ, UR36 ;  /* 0x00000024ff027e24 */ /* 0x001fc6000f8e00ff */
[----:B------:R-:W-:Y:S04]  /*9750*/  STS.U16 [R53+0x16], R4 ;  /* 0x0000160435007388 */ /* 0x000fe80000000400 */
        /* <DEDUP_REMOVED lines=22> */
[----:B------:R-:W-:Y:S06]  /*98c0*/  BAR.SYNC.DEFER_BLOCKING 0x0 ;  /* 0x0000000000007b1d */ /* 0x000fec0000010000 */
[----:B------:R-:W1:Y:S01]  /*98d0*/  LDS R4, [UR37+0x1080] ;  /* 0x00108025ff047984 */ /* 0x000e620008000800 */
[----:B------:R-:W-:-:S04]  /*98e0*/  UIMAD.WIDE.U32 UR10, UR18, UR12, UR10 ;  /* 0x0000000c120a72a5 */ /* 0x000fc8000f8e000a */
[----:B------:R-:W-:-:S04]  /*98f0*/  UIMAD UR11, UR18, UR13, UR11 ;  /* 0x0000000d120b72a4 */ /* 0x000fc8000f8e020b */
[----:B------:R-:W-:-:S04]  /*9900*/  UIMAD.WIDE.U32 UR10, UR19, UR14, UR10 ;  /* 0x0000000e130a72a5 */ /* 0x000fc8000f8e000a */
[----:B------:R-:W-:Y:S02]  /*9910*/  UIMAD UR15, UR19, UR15, UR11 ;  /* 0x0000000f130f72a4 */ /* 0x000fe4000f8e020b */
[----:B--2---:R-:W-:-:S04]  /*9920*/  IADD3 R3, P0, PT, R6, UR10, RZ ;  /* 0x0000000a06037c10 */ /* 0x004fc8000ff1e0ff */
[----:B0-----:R-:W-:Y:S02]  /*9930*/  LEA R2, P3, R3, UR16, 0x1 ;  /* 0x0000001003027c11 */ /* 0x001fe4000f8608ff */
[-C--:B-1----:R-:W-:Y:S02]  /*9940*/  ISETP.GE.AND P2, PT, R6, R4.reuse, PT ;  /* 0x000000040600720c */ /* 0x082fe40003f46270 */
[----:B------:R-:W-:Y:S01]  /*9950*/  ISETP.GE.AND P1, PT, R101, R4, PT ;  /* 0x000000046500720c */ /* 0x000fe20003f26270 */
[----:B------:R-:W-:-:S05]  /*9960*/  IMAD.X R6, RZ, RZ, UR15, P0 ;  /* 0x0000000fff067e24 */ /* 0x000fca00080e06ff */
[----:B------:R-:W-:Y:S02]  /*9970*/  LEA.HI.X R3, R3, UR17, R6, 0x1, P3 ;  /* 0x0000001103037c11 */ /* 0x000fe400098f0c06 */
[-C--:B------:R-:W-:Y:S02]  /*9980*/  ISETP.GE.AND P0, PT, R100, R4.reuse, PT ;  /* 0x000000046400720c */ /* 0x080fe40003f06270 */
[-C--:B------:R-:W-:Y:S01]  /*9990*/  ISETP.GE.AND P4, PT, R99, R4.reuse, PT ;  /* 0x000000046300720c */ /* 0x080fe20003f86270 */
[----:B------:R0:W-:Y:S01]  /*99a0*/  @!P2 STG.E.U16 desc[UR34][R2.64], R5 ;  /* 0x000000050200a986 */ /* 0x0001e2000c101522 */
[-C--:B------:R-:W-:Y:S02]  /*99b0*/  ISETP.GE.AND P6, PT, R98, R4.reuse, PT ;  /* 0x000000046200720c */ /* 0x080fe40003fc6270 */
[-C--:B------:R-:W-:Y:S01]  /*99c0*/  ISETP.GE.AND P5, PT, R97, R4.reuse, PT ;  /* 0x000000046100720c */ /* 0x080fe20003fa6270 */
[----:B------:R0:W-:Y:S01]  /*99d0*/  @!P1 STG.E.U16 desc[UR34][R2.64+0x40], R79 ;  /* 0x0000404f02009986 */ /* 0x0001e2000c101522 */
        /* <DEDUP_REMOVED lines=38> */
.L_x_1729:
        /* <DEDUP_REMOVED lines=12> */
.L_x_7974:


//--------------------- .text._Z25selective_scan_fwd_kernelI32Selective_Scan_fwd_kernel_traitsILi128ELi16ELi1ELb0ELb1ELb1ELb1ELb1EN3c104HalfEffEEv13SSMParamsBase --------------------------
	.section	.text._Z25selective_scan_fwd_kernelI32Selective_Scan_fwd_kernel_traitsILi128ELi16ELi1ELb0ELb1ELb1ELb1ELb1EN3c104HalfEffEEv13SSMParamsBase,"ax",@progbits
	.align	128
        .global         _Z25selective_scan_fwd_kernelI32Selective_Scan_fwd_kernel_traitsILi128ELi16ELi1ELb0ELb1ELb1ELb1ELb1EN3c104HalfEffEEv13SSMParamsBase
        .type           _Z25selective_scan_fwd_kernelI32Selective_Scan_fwd_kernel_traitsILi128ELi16ELi1ELb0ELb1ELb1ELb1ELb1EN3c104HalfEffEEv13SSMParamsBase,@function
        .size           _Z25selective_scan_fwd_kernelI32Selective_Scan_fwd_kernel_traitsILi128ELi16ELi1ELb0ELb1ELb1ELb1ELb1EN3c104HalfEffEEv13SSMParamsBase,(.L_x_7975 - _Z25selective_scan_fwd_kernelI32Selective_Scan_fwd_kernel_traitsILi128ELi16ELi1ELb0ELb1ELb1ELb1ELb1EN3c104HalfEffEEv13SSMParamsBase)
        .other          _Z25selective_scan_fwd_kernelI32Selective_Scan_fwd_kernel_traitsILi128ELi16ELi1ELb0ELb1ELb1ELb1ELb1EN3c104HalfEffEEv13SSMParamsBase,@"STO_CUDA_ENTRY STV_DEFAULT"
_Z25selective_scan_fwd_kernelI32Selective_Scan_fwd_kernel_traitsILi128ELi16ELi1ELb0ELb1ELb1ELb1ELb1EN3c104HalfEffEEv13SSMParamsBase:
.text._Z25selective_scan_fwd_kernelI32Selective_Scan_fwd_kernel_traitsILi128ELi16ELi1ELb0ELb1ELb1ELb1ELb1EN3c104HalfEffEEv13SSMParamsBase:
[----:B------:R-:W0:Y:S01]  /*0000*/  LDC R1, c[0x0][0x37c] ;  /* 0x0000df00ff017b82 */ /* 0x000e220000000800 */
[----:B------:R-:W1:Y:S07]  /*0010*/  LDCU.64 UR6, c[0x0][0x4d8] ;  /* 0x00009b00ff0677ac */ /* 0x000e6e0008000a00 */
[----:B------:R-:W2:Y:S01]  /*0020*/  S2UR UR8, SR_CTAID.X ;  /* 0x00000000000879c3 */ /* 0x000ea20000002500 */
[----:B0-----:R-:W-:Y:S01]  /*0030*/  VIADD R1, R1, 0xfffffff8 ;  /* 0xfffffff801017836 */ /* 0x001fe20000000000 */
[----:B------:R-:W2:Y:S01]  /*0040*/  LDCU.64 UR4, c[0x0][0x4c8] ;  /* 0x00009900ff0477ac */ /* 0x000ea20008000a00 */
[----:B------:R-:W0:Y:S01]  /*0050*/  LDCU.64 UR34, c[0x0][0x358] ;  /* 0x00006b00ff2277ac */ /* 0x000e220008000a00 */
[----:B------:R-:W3:Y:S01]  /*0060*/  LDCU.64 UR12, c[0x0][0x3a0] ;  /* 0x00007400ff0c77ac */ /* 0x000ee20008000a00 */
[----:B-1----:R-:W-:-:S04]  /*0070*/  UISETP.NE.U32.AND UP2, UPT, UR6, URZ, UPT ;  /* 0x000000ff0600728c */ /* 0x002fc8000bf45070 */
[----:B------:R-:W-:Y:S02]  /*0080*/  UISETP.NE.AND.EX UP2, UPT, UR7, URZ, UPT, UP2 ;  /* 0x000000ff0700728c */ /* 0x000fe4000bf45320 */
[----:B--2---:R-:W-:-:S04]  /*0090*/  UIMAD.WIDE.U32 UR4, UR8, 0x4, UR4 ;  /* 0x00000004080478a5 */ /* 0x004fc8000f8e0004 */
[----:B------:R-:W-:Y:S02]  /*00a0*/  PLOP3.LUT P1, PT, PT, PT, UP2, 0x80, 0x8 ;  /* 0x000000000008781c */ /* 0x000fe40003f2f028 */
[----:B------:R-:W-:-:S03]  /*00b0*/  IMAD.U32 R2, RZ, RZ, UR4 ;  /* 0x00000004ff027e24 */ /* 0x000fc6000f8e00ff */
[----:B------:R-:W-:Y:S01]  /*00c0*/  @UP2 UIADD3 UR6, UP0, UPT, UR8, UR6, URZ ;  /* 0x0000000608062290 */ /* 0x000fe2000ff1e0ff */
[----:B------:R-:W-:-:S03]  /*00d0*/  IMAD.U32 R3, RZ, RZ, UR5 ;  /* 0x00000005ff037e24 */ /* 0x000fc6000f8e00ff */
[----:B------:R-:W-:Y:S02]  /*00e0*/  @UP2 UIADD3.X UR7, UPT, UPT, URZ, UR7, URZ, UP0, !UPT ;  /* 0x00000007ff072290 */ /* 0x000fe400087fe4ff */
[----:B------:R-:W-:Y:S01]  /*00f0*/  IMAD.U32 R4, RZ, RZ, UR6 ;  /* 0x00000006ff047e24 */ /* 0x000fe2000f8e00ff */
[----:B0-----:R0:W5:Y:S03]  /*0100*/  LDG.E R8, desc[UR34][R2.64] ;  /* 0x0000002202087981 */ /* 0x001166000c1e1900 */
        /* <DEDUP_REMOVED lines=41> */
.L_x_1730:
        /* <DEDUP_REMOVED lines=101> */
.L_x_1731:
        /* <DEDUP_REMOVED lines=10> */
.L_x_1732:
        /* <DEDUP_REMOVED lines=100> */
.L_x_1733:
        /* <DEDUP_REMOVED lines=35> */
.L_x_1734:
[----:B------:R-:W-:-:S06]  /*1300*/  UISETP.GE.AND UP0, UPT, UR36, 0x1, UPT ;  /* 0x000000012400788c */ /* 0x000fcc000bf06270 */
[----:B------:R-:W-:-:S13]  /*1310*/  PLOP3.LUT P0, PT, PT, PT, UP0, 0x80, 0x8 ;  /* 0x000000000008781c */ /* 0x000fda0003f0f008 */
[----:B------:R-:W-:Y:S05]  /*1320*/  @!P0 EXIT ;  /* 0x000000000000894d */ /* 0x000fea0003800000 */
[----:B------:R-:W-:Y:S01]  /*1330*/  UMOV UR7, URZ ;  /* 0x000000ff00077c82 */ /* 0x000fe20008000000 */
[----:B------:R-:W-:-:S05]  /*1340*/  UMOV UR8, URZ ;  /* 0x000000ff00087c82 */ /* 0x000fca0008000000 */
.L_x_1778:
        /* <DEDUP_REMOVED lines=388> */
.L_x_1736:
[----:B------:R-:W-:Y:S05]  /*2b90*/  BSYNC.RECONVERGENT B0 ;  /* 0x0000000000007941 */ /* 0x000fea0003800200 */
.L_x_1735:
        /* <DEDUP_REMOVED lines=38> */
.L_x_1738:
[----:B------:R-:W-:Y:S05]  /*2e00*/  BSYNC.RECONVERGENT B0 ;  /* 0x0000000000007941 */ /* 0x000fea0003800200 */
.L_x_1737:
        /* <DEDUP_REMOVED lines=38> */
.L_x_1740:
[----:B------:R-:W-:Y:S05]  /*3070*/  BSYNC.RECONVERGENT B0 ;  /* 0x0000000000007941 */ /* 0x000fea0003800200 */
.L_x_1739:
        /* <DEDUP_REMOVED lines=38> */
.L_x_1742:
[----:B------:R-:W-:Y:S05]  /*32e0*/  BSYNC.RECONVERGENT B0 ;  /* 0x0000000000007941 */ /* 0x000fea0003800200 */
.L_x_1741:
        /* <DEDUP_REMOVED lines=38> */
.L_x_1744:
[----:B------:R-:W-:Y:S05]  /*3550*/  BSYNC.RECONVERGENT B0 ;  /* 0x0000000000007941 */ /* 0x000fea0003800200 */
.L_x_1743:
        /* <DEDUP_REMOVED lines=38> */
.L_x_1746:
[----:B------:R-:W-:Y:S05]  /*37c0*/  BSYNC.RECONVERGENT B0 ;  /* 0x0000000000007941 */ /* 0x000fea0003800200 */
.L_x_1745:
        /* <DEDUP_REMOVED lines=38> */
.L_x_1748:
[----:B------:R-:W-:Y:S05]  /*3a30*/  BSYNC.RECONVERGENT B0 ;  /* 0x0000000000007941 */ /* 0x000fea0003800200 */
.L_x_1747:
        /* <DEDUP_REMOVED lines=38> */
.L_x_1750:
[----:B------:R-:W-:Y:S05]  /*3ca0*/  BSYNC.RECONVERGENT B0 ;  /* 0x0000000000007941 */ /* 0x000fea0003800200 */
.L_x_1749:
        /* <DEDUP_REMOVED lines=38> */
.L_x_1752:
[----:B------:R-:W-:Y:S05]  /*3f10*/  BSYNC.RECONVERGENT B0 ;  /* 0x0000000000007941 */ /* 0x000fea0003800200 */
.L_x_1751:
        /* <DEDUP_REMOVED lines=38> */
.L_x_1754:
[----:B------:R-:W-:Y:S05]  /*4180*/  BSYNC.RECONVERGENT B0 ;  /* 0x0000000000007941 */ /* 0x000fea0003800200 */
.L_x_1753:
        /* <DEDUP_REMOVED lines=38> */
.L_x_1756:
[----:B------:R-:W-:Y:S05]  /*43f0*/  BSYNC.RECONVERGENT B0 ;  /* 0x0000000000007941 */ /* 0x000fea0003800200 */
.L_x_1755:
        /* <DEDUP_REMOVED lines=38> */
.L_x_1758:
[----:B------:R-:W-:Y:S05]  /*4660*/  BSYNC.RECONVERGENT B0 ;  /* 0x0000000000007941 */ /* 0x000fea0003800200 */
.L_x_1757:
        /* <DEDUP_REMOVED lines=9> */
[----:B------:R-:W-:-:S09]  /*4700*/  HADD2.F32 R43, -RZ, R18.H0_H0 ;  /* 0x20000012ff2b7230 */ /* 0x000fd20000004100 */
        /* <DEDUP_REMOVED lines=33> */
.L_x_1760:
[----:B------:R-:W-:Y:S05]  /*4920*/  BSYNC.RECONVERGENT B0 ;  /* 0x0000000000007941 */ /* 0x000fea0003800200 */
.L_x_1759:
        /* <DEDUP_REMOVED lines=43> */
.L_x_1762:
[----:B------:R-:W-:Y:S05]  /*4be0*/  BSYNC.RECONVERGENT B0 ;  /* 0x0000000000007941 */ /* 0x000fea0003800200 */
.L_x_1761:
        /* <DEDUP_REMOVED lines=43> */
.L_x_1764:
[----:B------:R-:W-:Y:S05]  /*4ea0*/  BSYNC.RECONVERGENT B0 ;  /* 0x0000000000007941 */ /* 0x000fea0003800200 */
.L_x_1763:
[----:B------:R-:W-:Y:S01]  /*4eb0*/  FSETP.GTU.FTZ.AND P6, PT, R29, 20, PT ;  /* 0x41a000001d00780b */ /* 0x000fe20003fdc000 */
[----:B------:R-:W-:Y:S01]  /*4ec0*/  BSSY.RECONVERGENT B0, `(.L_x_1765) ;  /* 0x000002a000007945 */ /* 0x000fe20003800200 */
[----:B------:R-:W-:Y:S02]  /*4ed0*/  HADD2.F32 R104, -RZ, R5.H0_H0 ;  /* 0x20000005ff687230 */ /* 0x000fe40000004100 */
[----:B------:R-:W-:Y:S01]  /*4ee0*/  FMUL.FTZ R20, R41, UR5 ;  /* 0x0000000529147c20 */ /* 0x000fe20008410000 */
[----:B------:R-:W-:Y:S01]  /*4ef0*/  ISETP.EQ.OR P6, PT, RZ, UR10, P6 ;  /* 0x0000000aff007c0c */ /* 0x000fe2000b7c2670 */
[----:B------:R-:W-:Y:S02]  /*4f00*/  HADD2.F32 R107, -RZ, R6.H0_H0 ;  /* 0x20000006ff6b7230 */ /* 0x000fe40000004100 */
[----:B------:R-:W-:Y:S01]  /*4f10*/  FMUL.FTZ R19, R40, UR5 ;  /* 0x0000000528137c20 */ /* 0x000fe20008410000 */
[----:B------:R-:W-:Y:S02]  /*4f20*/  HADD2.F32 R106, -RZ, R7.H0_H0 ;  /* 0x20000007ff6a7230 */ /* 0x000fe40000004100 */
[----:B------:R-:W-:Y:S01]  /*4f30*/  FMUL.FTZ R18, R43, UR5 ;  /* 0x000000052b127c20 */ /* 0x000fe20008410000 */
[----:B------:R-:W-:-:S06]  /*4f40*/  FMUL.FTZ R17, R42, UR5 ;  /* 0x000000052a117c20 */ /* 0x000fcc0008410000 */
        /* <DEDUP_REMOVED lines=33> */
.L_x_1766:
[----:B------:R-:W-:Y:S05]  /*5160*/  BSYNC.RECONVERGENT B0 ;  /* 0x0000000000007941 */ /* 0x000fea0003800200 */
.L_x_1765:
        /* <DEDUP_REMOVED lines=64> */
.L_x_1777:
        /* <DEDUP_REMOVED lines=377> */
[----:B------:R-:W-:Y:S01]  /*6d00*/  IMAD.MOV.U32 R84, RZ, RZ, R40 ;  /* 0x000000ffff547224 */ /* 0x000fe200078e0028 */
[----:B------:R-:W-:-:S11]  /*6d10*/  PRMT R85, R42, 0x7632, R85 ;  /* 0x000076322a557816 */ /* 0x000fd60000000055 */
[----:B------:R-:W-:Y:S02]  /*6d20*/  @!P6 PRMT R84, R108, 0x7610, R40 ;  /* 0x000076106c54e816 */ /* 0x000fe40000000028 */
[----:B------:R-:W-:Y:S01]  /*6d30*/  ISETP.NE.AND P6, PT, R110, RZ, PT ;  /* 0x000000ff6e00720c */ /* 0x000fe20003fc5270 */
[----:B------:R-:W-:Y:S01]  /*6d40*/  STS.U16 [R79+0x10c0], R117 ;  /* 0x0010c0754f007388 */ /* 0x000fe20000000400 */
[----:B------:R-:W-:-:S03]  /*6d50*/  PRMT R104, R43, 0x7632, R104 ;  /* 0x000076322b687816 */ /* 0x000fc60000000068 */
[----:B------:R0:W-:Y:S01]  /*6d60*/  STS.U16 [R78+0x1100], R42 ;  /* 0x0011002a4e007388 */ /* 0x0001e20000000400 */
[----:B------:R-:W-:-:S03]  /*6d70*/  @!P0 PRMT R40, R119, 0x5410, RZ ;  /* 0x0000541077288816 */ /* 0x000fc600000000ff */
[----:B------:R-:W-:Y:S01]  /*6d80*/  STS.U16 [R77+0x1140], R85 ;  /* 0x001140554d007388 */ /* 0x000fe20000000400 */
[----:B------:R-:W-:-:S03]  /*6d90*/  PRMT R105, R41, 0x7632, R105 ;  /* 0x0000763229697816 */ /* 0x000fc60000000069 */
[----:B------:R1:W-:Y:S01]  /*6da0*/  STS.U16 [R76+0x1180], R43 ;  /* 0x0011802b4c007388 */ /* 0x0003e20000000400 */
[----:B------:R-:W-:Y:S01]  /*6db0*/  @!P6 PRMT R84, R84, 0x5410, R109 ;  /* 0x000054105454e816 */ /* 0x000fe2000000006d */
[----:B0-----:R-:W-:Y:S01]  /*6dc0*/  IMAD.MOV.U32 R42, RZ, RZ, RZ ;  /* 0x000000ffff2a7224 */ /* 0x001fe200078e00ff */
[----:B------:R-:W-:Y:S02]  /*6dd0*/  @!P2 PRMT R42, R161, 0x5410, RZ ;  /* 0x00005410a12aa816 */ /* 0x000fe400000000ff */
[----:B------:R-:W-:Y:S01]  /*6de0*/  @!P1 PRMT R40, R40, 0x5410, R160 ;  /* 0x0000541028289816 */ /* 0x000fe200000000a0 */
[----:B------:R-:W-:Y:S01]  /*6df0*/  STS.U16 [R75+0x11c0], R104 ;  /* 0x0011c0684b007388 */ /* 0x000fe20000000400 */
[----:B------:R-:W-:Y:S01]  /*6e00*/  PRMT R106, R84, 0x7632, R106 ;  /* 0x00007632546a7816 */ /* 0x000fe2000000006a */
[----:B-1----:R-:W-:Y:S01]  /*6e10*/  IMAD.MOV.U32 R43, RZ, RZ, RZ ;  /* 0x000000ffff2b7224 */ /* 0x002fe200078e00ff */
[----:B------:R-:W-:Y:S01]  /*6e20*/  @!P4 PRMT R43, R164, 0x5410, RZ ;  /* 0x00005410a42bc816 */ /* 0x000fe200000000ff */
[----:B------:R0:W-:Y:S01]  /*6e30*/  STS.U16 [R74+0x1200], R41 ;  /* 0x001200294a007388 */ /* 0x0001e20000000400 */
[----:B------:R-:W-:-:S02]  /*6e40*/  @!P3 PRMT R42, R42, 0x5410, R163 ;  /* 0x000054102a2ab816 */ /* 0x000fc400000000a3 */
[----:B------:R-:W-:Y:S01]  /*6e50*/  @!P5 PRMT R43, R43, 0x5410, R165 ;  /* 0x000054102b2bd816 */ /* 0x000fe200000000a5 */
[----:B------:R-:W-:Y:S01]  /*6e60*/  STS.U16 [R73+0x1240], R105 ;  /* 0x0012406949007388 */ /* 0x000fe20000000400 */
[----:B------:R-:W-:-:S03]  /*6e70*/  ISETP.NE.AND P6, PT, RZ, UR7, PT ;  /* 0x00000007ff007c0c */ /* 0x000fc6000bfc5270 */
[----:B------:R1:W-:Y:S01]  /*6e80*/  STS.U16 [R72+0x1280], R84 ;  /* 0x0012805448007388 */ /* 0x0003e20000000400 */
[----:B0-----:R-:W-:-:S03]  /*6e90*/  PRMT R41, R40, 0x7632, R41 ;  /* 0x0000763228297816 */ /* 0x001fc60000000029 */
[----:B------:R-:W-:Y:S01]  /*6ea0*/  STS.U16 [R71+0x12c0], R106 ;  /* 0x0012c06a47007388 */ /* 0x000fe20000000400 */
[----:B------:R-:W-:-:S03]  /*6eb0*/  PRMT R85, R43, 0x7632, R85 ;  /* 0x000076322b557816 */ /* 0x000fc60000000055 */
        /* <DEDUP_REMOVED lines=60> */
.L_x_1769:
[----:B------:R-:W-:Y:S01]  /*7280*/  IMAD.MOV.U32 R85, RZ, RZ, RZ ;  /* 0x000000ffff557224 */ /* 0x000fe200078e00ff */
[----:B------:R-:W-:Y:S06]  /*7290*/  BRA.U !UP2, `(.L_x_1768) ;  /* 0x000000010a147547 */ /* 0x000fec000b800000 */
[----:B------:R-:W-:-:S04]  /*72a0*/  UIADD3 UR10, UP0, UPT, UR32, UR12, URZ ;  /* 0x0000000c200a7290 */ /* 0x000fc8000ff1e0ff */
[----:B------:R-:W-:Y:S02]  /*72b0*/  UIADD3.X UR11, UPT, UPT, UR33, UR13, URZ, UP0, !UPT ;  /* 0x0000000d210b7290 */ /* 0x000fe400087fe4ff */
[----:B------:R-:W-:-:S04]  /*72c0*/  IMAD.U32 R40, RZ, RZ, UR10 ;  /* 0x0000000aff287e24 */ /* 0x000fc8000f8e00ff */
[----:B------:R-:W-:-:S05]  /*72d0*/  IMAD.U32 R41, RZ, RZ, UR11 ;  /* 0x0000000bff297e24 */ /* 0x000fca000f8e00ff */
[----:B------:R1:W5:Y:S02]  /*72e0*/  LDG.E R85, desc[UR34][R40.64] ;  /* 0x0000002228557981 */ /* 0x000364000c1e1900 */
.L_x_1768:
        /* <DEDUP_REMOVED lines=107> */
.L_x_1771:
[----:B------:R-:W-:Y:S05]  /*79a0*/  BSYNC.RECONVERGENT B0 ;  /* 0x0000000000007941 */ /* 0x000fea0003800200 */
.L_x_1770:
        /* <DEDUP_REMOVED lines=40> */
.L_x_1775:
        /* <DEDUP_REMOVED lines=35> */
.L_x_1776:
        /* <DEDUP_REMOVED lines=10> */
.L_x_1774:
        /* <DEDUP_REMOVED lines=9> */
.L_x_1773:
[----:B------:R-:W-:Y:S05]  /*7f90*/  BSYNC.RECONVERGENT B0 ;  /* 0x0000000000007941 */ /* 0x000fea0003800200 */
.L_x_1772:
        /* <DEDUP_REMOVED lines=32> */
.L_x_1767:
[----:B------:R-:W1:Y:S01]  /*81a0*/  LDCU.128 UR12, c[0x0][0x430] ;  /* 0x00008600ff0c77ac */ /* 0x000e620008000c00 */
[----:B------:R-:W2:Y:S01]  /*81b0*/  S2UR UR40, SR_CTAID.Y ;  /* 0x00000000002879c3 */ /* 0x000ea20000002600 */
[----:B------:R3:W4:Y:S01]  /*81c0*/  LDL.LU R84, [R1] ;  /* 0x0000000001547983 */ /* 0x0007220000300800 */
[----:B------:R-:W-:Y:S01]  /*81d0*/  LOP3.LUT R6, R103, 0x3e00, RZ, 0xc0, !PT ;  /* 0x00003e0067067812 */ /* 0x000fe200078ec0ff */
[----:B------:R-:W-:Y:S01]  /*81e0*/  USHF.R.S32.HI UR19, URZ, 0x1f, UR38 ;  /* 0x0000001fff137899 */ /* 0x000fe20008011426 */
[----:B------:R-:W-:Y:S01]  /*81f0*/  F2FP.F16.F32.PACK_AB R7, R19, R20 ;  /* 0x000000141307723e */ /* 0x000fe200000000ff */
[----:B------:R-:W-:Y:S01]  /*8200*/  UMOV UR10, UR8 ;  /* 0x00000008000a7c82 */ /* 0x000fe20008000000 */
[----:B------:R-:W-:Y:S01]  /*8210*/  UMOV UR11, URZ ;  /* 0x000000ff000b7c82 */ /* 0x000fe20008000000 */
[----:B------:R-:W-:Y:S02]  /*8220*/  LOP3.LUT R6, R6, 0x1f, R159, 0xf8, !PT ;  /* 0x0000001f06067812 */ /* 0x000fe400078ef89f */
[C---:B------:R-:W-:Y:S01]  /*8230*/  PRMT R32, R7.reuse, 0x7610, R32 ;  /* 0x0000761007207816 */ /* 0x040fe20000000020 */
[----:B------:R-:W-:Y:S01]  /*8240*/  BAR.SYNC.DEFER_BLOCKING 0x0 ;  /* 0x0000000000007b1d */ /* 0x000fe20000010000 */
[----:B------:R-:W-:-:S02]  /*8250*/  PRMT R10, R7, 0x7632, R10 ;  /* 0x00007632070a7816 */ /* 0x000fc4000000000a */
[----:B------:R-:W-:Y:S02]  /*8260*/  F2FP.F16.F32.PACK_AB R7, R15, R16 ;  /* 0x000000100f07723e */ /* 0x000fe400000000ff */
[----:B------:R-:W-:Y:S01]  /*8270*/  F2FP.F16.F32.PACK_AB R9, R24, R25 ;  /* 0x000000191809723e */ /* 0x000fe200000000ff */
[----:B-1----:R-:W-:Y:S01]  /*8280*/  UIMAD UR18, UR19, UR12, URZ ;  /* 0x0000000c131272a4 */ /* 0x002fe2000f8e02ff */
[C---:B------:R-:W-:Y:S01]  /*8290*/  PRMT R30, R7.reuse, 0x7610, R30 ;  /* 0x00007610071e7816 */ /* 0x040fe2000000001e */
[----:B------:R-:W-:Y:S01]  /*82a0*/  UIMAD.WIDE.U32 UR16, UR38, UR12, UR10 ;  /* 0x0000000c261072a5 */ /* 0x000fe2000f8e000a */
[----:B------:R-:W-:Y:S01]  /*82b0*/  PRMT R12, R7, 0x7632, R12 ;  /* 0x00007632070c7816 */ /* 0x000fe2000000000c */
[----:B------:R-:W-:Y:S01]  /*82c0*/  UIMAD UR13, UR38, UR13, UR18 ;  /* 0x0000000d260d72a4 */ /* 0x000fe2000f8e0212 */
[----:B------:R-:W-:Y:S02]  /*82d0*/  F2FP.F16.F32.PACK_AB R7, R28, R14 ;  /* 0x0000000e1c07723e */ /* 0x000fe400000000ff */
[----:B------:R-:W-:Y:S01]  /*82e0*/  P2R R38, PR, RZ, 0x1 ;  /* 0x00000001ff267803 */ /* 0x000fe20000000000 */
[----:B------:R-:W-:Y:S01]  /*82f0*/  UIADD3 UR13, UPT, UPT, UR17, UR13, URZ ;  /* 0x0000000d110d7290 */ /* 0x000fe2000fffe0ff */
[----:B------:R-:W-:Y:S01]  /*8300*/  PRMT R29, R7, 0x7610, R29 ;  /* 0x00007610071d7816 */ /* 0x000fe2000000001d */
[----:B------:R-:W-:Y:S01]  /*8310*/  UMOV UR12, UR16 ;  /* 0x00000010000c7c82 */ /* 0x000fe20008000000 */
[----:B------:R-:W-:Y:S01]  /*8320*/  ISETP.NE.AND P0, PT, R159, RZ, PT ;  /* 0x000000ff9f00720c */ /* 0x000fe20003f05270 */
[----:B--2---:R-:W-:Y:S01]  /*8330*/  UIMAD.WIDE.U32 UR12, UR40, UR14, UR12 ;  /* 0x0000000e280c72a5 */ /* 0x004fe2000f8e000c */
[----:B------:R-:W-:-:S02]  /*8340*/  P2R R40, PR, RZ, 0x2 ;  /* 0x00000002ff287803 */ /* 0x000fc40000000000 */
[----:B0-----:R-:W-:Y:S01]  /*8350*/  P2R R42, PR, RZ, 0x4 ;  /* 0x00000004ff2a7803 */ /* 0x001fe20000000000 */
[----:B------:R-:W-:Y:S01]  /*8360*/  UIMAD UR15, UR40, UR15, UR13 ;  /* 0x0000000f280f72a4 */ /* 0x000fe2000f8e020d */
[----:B------:R-:W-:Y:S01]  /*8370*/  STS.U16 [R64], R32 ;  /* 0x0000002040007388 */ /* 0x000fe20000000400 */
[----:B------:R-:W-:Y:S02]  /*8380*/  IADD3 R2, P6, PT, R6, UR12, RZ ;  /* 0x0000000c06027c10 */ /* 0x000fe4000ffde0ff */
[C---:B------:R-:W-:Y:S01]  /*8390*/  LOP3.LUT P1, RZ, R0.reuse, 0x40, RZ, 0xc0, !PT ;  /* 0x0000004000ff7812 */ /* 0x040fe2000782c0ff */
[----:B------:R0:W-:Y:S01]  /*83a0*/  STS.U16 [R63+0x2], R10 ;  /* 0x0000020a3f007388 */ /* 0x0001e20000000400 */
[----:B------:R-:W-:Y:S01]  /*83b0*/  P2R R44, PR, RZ, 0x8 ;  /* 0x00000008ff2c7803 */ /* 0x000fe20000000000 */
[----:B------:R-:W-:Y:S01]  /*83c0*/  IMAD.X R5, RZ, RZ, UR15, P6 ;  /* 0x0000000fff057e24 */ /* 0x000fe2000b0e06ff */
[C---:B------:R-:W-:Y:S02]  /*83d0*/  LOP3.LUT P2, RZ, R0.reuse, 0x20, RZ, 0xc0, !PT ;  /* 0x0000002000ff7812 */ /* 0x040fe4000784c0ff */
[----:B------:R-:W-:Y:S01]  /*83e0*/  P2R R46, PR, RZ, 0x10 ;  /* 0x00000010ff2e7803 */ /* 0x000fe20000000000 */
[----:B------:R-:W1:Y:S01]  /*83f0*/  LDCU.128 UR12, c[0x0][0x420] ;  /* 0x00008400ff0c77ac */ /* 0x000e620008000c00 */
[----:B------:R-:W-:-:S02]  /*8400*/  LOP3.LUT P3, RZ, R0, 0x10, RZ, 0xc0, !PT ;  /* 0x0000001000ff7812 */ /* 0x000fc4000786c0ff */
[----:B------:R-:W-:Y:S02]  /*8410*/  P2R R48, PR, RZ, 0x20 ;  /* 0x00000020ff307803 */ /* 0x000fe40000000000 */
[----:B0-----:R-:W-:Y:S02]  /*8420*/  PRMT R10, R7, 0x7632, R10 ;  /* 0x00007632070a7816 */ /* 0x001fe4000000000a */
[----:B------:R-:W-:Y:S02]  /*8430*/  F2FP.F16.F32.PACK_AB R7, R22, R23 ;  /* 0x000000171607723e */ /* 0x000fe400000000ff */
[C---:B------:R-:W-:Y:S02]  /*8440*/  LOP3.LUT P4, RZ, R0.reuse, 0x8, RZ, 0xc0, !PT ;  /* 0x0000000800ff7812 */ /* 0x040fe4000788c0ff */
[----:B------:R-:W-:Y:S02]  /*8450*/  PRMT R34, R7, 0x7632, R34 ;  /* 0x0000763207227816 */ /* 0x000fe40000000022 */
[----:B------:R-:W-:Y:S01]  /*8460*/  LOP3.LUT P5, RZ, R0, 0x4, RZ, 0xc0, !PT ;  /* 0x0000000400ff7812 */ /* 0x000fe200078ac0ff */
[----:B-1----:R-:W-:-:S02]  /*8470*/  UIMAD UR18, UR19, UR12, URZ ;  /* 0x0000000c131272a4 */ /* 0x002fc4000f8e02ff */
[----:B------:R-:W-:Y:S02]  /*8480*/  UIMAD.WIDE.U32 UR16, UR38, UR12, UR10 ;  /* 0x0000000c261072a5 */ /* 0x000fe4000f8e000a */
[----:B------:R-:W-:-:S04]  /*8490*/  UIMAD UR13, UR38, UR13, UR18 ;  /* 0x0000000d260d72a4 */ /* 0x000fc8000f8e0212 */
[----:B------:R-:W-:Y:S01]  /*84a0*/  UIADD3 UR13, UPT, UPT, UR17, UR13, URZ ;  /* 0x0000000d110d7290 */ /* 0x000fe2000fffe0ff */
[----:B------:R-:W-:-:S03]  /*84b0*/  UMOV UR12, UR16 ;  /* 0x00000010000c7c82 */ /* 0x000fc60008000000 */
[----:B------:R-:W-:-:S04]  /*84c0*/  UIMAD.WIDE.U32 UR12, UR40, UR14, UR12 ;  /* 0x0000000e280c72a5 */ /* 0x000fc8000f8e000c */
[----:B------:R-:W-:Y:S02]  /*84d0*/  UIMAD UR15, UR40, UR15, UR13 ;  /* 0x0000000f280f72a4 */ /* 0x000fe4000f8e020d */
[----:B------:R-:W-:-:S05]  /*84e0*/  IADD3 R3, P6, PT, R6, UR12, RZ ;  /* 0x0000000c06037c10 */ /* 0x000fca000ffde0ff */
[----:B------:R-:W0:Y:S01]  /*84f0*/  LDCU.64 UR12, c[0x0][0x4a8] ;  /* 0x00009500ff0c77ac */ /* 0x000e220008000a00 */
[----:B------:R-:W-:Y:S01]  /*8500*/  IMAD.X R8, RZ, RZ, UR15, P6 ;  /* 0x0000000fff087e24 */ /* 0x000fe2000b0e06ff */
[----:B0-----:R-:W-:-:S04]  /*8510*/  LEA R4, P6, R2, UR12, 0x1 ;  /* 0x0000000c02047c11 */ /* 0x001fc8000f8c08ff */
[----:B------:R-:W-:Y:S01]  /*8520*/  LEA.HI.X R5, R2, UR13, R5, 0x1, P6 ;  /* 0x0000000d02057c11 */ /* 0x000fe2000b0f0c05 */
[----:B------:R-:W0:Y:S02]  /*8530*/  LDCU.64 UR12, c[0x0][0x4b8] ;  /* 0x00009700ff0c77ac */ /* 0x000e240008000a00 */
[----:B0-----:R-:W-:-:S04]  /*8540*/  LEA R2, P6, R3, UR12, 0x1 ;  /* 0x0000000c03027c11 */ /* 0x001fc8000f8c08ff */
[----:B------:R-:W-:Y:S01]  /*8550*/  LEA.HI.X R3, R3, UR13, R8, 0x1, P6 ;  /* 0x0000000d03037c11 */ /* 0x000fe2000b0f0c08 */
[----:B------:R-:W0:Y:S01]  /*8560*/  LDCU.128 UR12, c[0x0][0x440] ;  /* 0x00008800ff0c77ac */ /* 0x000e220008000c00 */
        /* <DEDUP_REMOVED lines=13> */
[----:B-1----:R-:W-:-:S03]  /*8640*/  PRMT R30, R7, 0x7610, R30 ;  /* 0x00007610071e7816 */ /* 0x002fc6000000001e */
[----:B------:R1:W-:Y:S01]  /*8650*/  STS.U16 [R57+0xe], R10 ;  /* 0x00000e0a39007388 */ /* 0x0003e20000000400 */
[----:B--2---:R-:W-:-:S03]  /*8660*/  PRMT R12, R9, 0x7632, R12 ;  /* 0x00007632090c7816 */ /* 0x004fc6000000000c */
[----:B------:R-:W-:Y:S04]  /*8670*/  STS.U16 [R56+0x10], R32 ;  /* 0x0000102038007388 */ /* 0x000fe80000000400 */
[----:B------:R-:W-:Y:S01]  /*8680*/  STS.U16 [R55+0x12], R33 ;  /* 0x0000122137007388 */ /* 0x000fe20000000400 */
[----:B-1----:R-:W-:-:S03]  /*8690*/  IMAD.U32 R10, RZ, RZ, UR37 ;  /* 0x00000025ff0a7e24 */ /* 0x002fc6000f8e00ff */
        /* <DEDUP_REMOVED lines=26> */
[----:B-1----:R-:W-:-:S02]  /*8840*/  P2R R30, PR, RZ, 0x1 ;  /* 0x00000001ff1e7803 */ /* 0x002fc40000000000 */
[----:B------:R-:W-:-:S04]  /*8850*/  LOP3.LUT P0, RZ, R0, 0x100, RZ, 0xc0, !PT ;  /* 0x0000010000ff7812 */ /* 0x000fc8000780c0ff */
[----:B------:R-:W-:Y:S02]  /*8860*/  P2R R12, PR, RZ, 0x1 ;  /* 0x00000001ff0c7803 */ /* 0x000fe40000000000 */
[----:B------:R-:W-:-:S04]  /*8870*/  LOP3.LUT P0, RZ, R0, 0x200, RZ, 0xc0, !PT ;  /* 0x0000020000ff7812 */ /* 0x000fc8000780c0ff */
[----:B--2---:R-:W-:Y:S02]  /*8880*/  P2R R10, PR, RZ, 0x1 ;  /* 0x00000001ff0a7803 */ /* 0x004fe40000000000 */
[----:B------:R-:W-:Y:S01]  /*8890*/  LOP3.LUT P0, RZ, R0, 0x400, RZ, 0xc0, !PT ;  /* 0x0000040000ff7812 */ /* 0x000fe2000780c0ff */
[----:B------:R-:W1:Y:S02]  /*88a0*/  LDS R8, [UR39+0x1080] ;  /* 0x00108027ff087984 */ /* 0x000e640008000800 */
[----:B-1----:R-:W-:-:S13]  /*88b0*/  ISETP.GE.AND P6, PT, R6, R8, PT ;  /* 0x000000080600720c */ /* 0x002fda0003fc6270 */
[----:B------:R1:W-:Y:S01]  /*88c0*/  @!P6 STG.E.U16 desc[UR34][R4.64], R7 ;  /* 0x000000070400e986 */ /* 0x0003e2000c101522 */
[----:B------:R-:W-:Y:S02]  /*88d0*/  ISETP.GE.AND P6, PT, R101, R8, PT ;  /* 0x000000086500720c */ /* 0x000fe40003fc6270 */
[----:B-1----:R-:W-:-:S11]  /*88e0*/  PRMT R7, RZ, 0x7610, R7 ;  /* 0x00007610ff077816 */ /* 0x002fd60000000007 */
        /* <DEDUP_REMOVED lines=30> */
[----:B-1----:R-:W-:Y:S01]  /*8ad0*/  PRMT R9, RZ, 0x7610, R9 ;  /* 0x00007610ff097816 */ /* 0x002fe20000000009 */
[----:B------:R-:W-:Y:S01]  /*8ae0*/  BAR.SYNC.DEFER_BLOCKING 0x0 ;  /* 0x0000000000007b1d */ /* 0x000fe20000010000 */
[----:B--2---:R-:W-:Y:S02]  /*8af0*/  PRMT R11, RZ, 0x7610, R11 ;  /* 0x00007610ff0b7816 */ /* 0x004fe4000000000b */
[----:B---3--:R-:W-:Y:S02]  /*8b00*/  PRMT R29, RZ, 0x7610, R29 ;  /* 0x00007610ff1d7816 */ /* 0x008fe4000000001d */
[----:B------:R-:W-:Y:S01]  /*8b10*/  LOP3.LUT P6, RZ, R0, 0x2, RZ, 0xc0, !PT ;  /* 0x0000000200ff7812 */ /* 0x000fe200078cc0ff */
[----:B------:R-:W2:Y:S01]  /*8b20*/  @!P0 LDG.E.U16 R7, desc[UR34][R2.64] ;  /* 0x0000002202078981 */ /* 0x000ea2000c1e1500 */
[----:B------:R-:W-:-:S02]  /*8b30*/  ISETP.NE.AND P0, PT, R10, RZ, PT ;  /* 0x000000ff0a00720c */ /* 0x000fc40003f05270 */
[----:B0-----:R-:W-:Y:S01]  /*8b40*/  PRMT R4, RZ, 0x7610, R4 ;  /* 0x00007610ff047816 */ /* 0x001fe20000000004 */
[----:B------:R-:W3:Y:S01]  /*8b50*/  @!P1 LDG.E.U16 R11, desc[UR34][R2.64+0x100] ;  /* 0x00010022020b9981 */ /* 0x000ee2000c1e1500 */
[----:B------:R-:W-:-:S03]  /*8b60*/  PRMT R5, RZ, 0x7610, R5 ;  /* 0x00007610ff057816 */ /* 0x000fc60000000005 */
[----:B------:R-:W3:Y:S06]  /*8b70*/  @!P5 LDG.E.U16 R29, desc[UR34][R2.64+0x200] ;  /* 0x00020022021dd981 */ /* 0x000eec000c1e1500 */
[----:B------:R-:W3:Y:S01]  /*8b80*/  @!P0 LDG.E.U16 R8, desc[UR34][R2.64+0x40] ;  /* 0x0000402202088981 */ /* 0x000ee2000c1e1500 */
[----:B------:R-:W-:Y:S02]  /*8b90*/  ISETP.NE.AND P0, PT, R12, RZ, PT ;  /* 0x000000ff0c00720c */ /* 0x000fe40003f05270 */
[----:B------:R-:W-:Y:S01]  /*8ba0*/  PRMT R10, RZ, 0x7610, R10 ;  /* 0x00007610ff0a7816 */ /* 0x000fe2000000000a */
[----:B------:R-:W3:Y:S01]  /*8bb0*/  @!P2 LDG.E.U16 R4, desc[UR34][R2.64+0x140] ;  /* 0x000140220204a981 */ /* 0x000ee2000c1e1500 */
[----:B------:R-:W-:-:S03]  /*8bc0*/  ISETP.NE.AND P1, PT, R40, RZ, PT ;  /* 0x000000ff2800720c */ /* 0x000fc60003f25270 */
[----:B------:R-:W3:Y:S06]  /*8bd0*/  @!P3 LDG.E.U16 R5, desc[UR34][R2.64+0x180] ;  /* 0x000180220205b981 */ /* 0x000eec000c1e1500 */
[----:B------:R-:W3:Y:S01]  /*8be0*/  @!P0 LDG.E.U16 R9, desc[UR34][R2.64+0x80] ;  /* 0x0000802202098981 */ /* 0x000ee2000c1e1500 */
[----:B------:R-:W-:Y:S02]  /*8bf0*/  ISETP.NE.AND P0, PT, R30, RZ, PT ;  /* 0x000000ff1e00720c */ /* 0x000fe40003f05270 */
[----:B------:R-:W-:Y:S02]  /*8c00*/  PRMT R12, RZ, 0x7610, R12 ;  /* 0x00007610ff0c7816 */ /* 0x000fe4000000000c */
[----:B------:R-:W-:-:S02]  /*8c10*/  ISETP.NE.AND P2, PT, R42, RZ, PT ;  /* 0x000000ff2a00720c */ /* 0x000fc40003f45270 */
[----:B------:R-:W-:Y:S02]  /*8c20*/  ISETP.NE.AND P3, PT, R44, RZ, PT ;  /* 0x000000ff2c00720c */ /* 0x000fe40003f65270 */
[----:B------:R-:W3:Y:S05]  /*8c30*/  @!P4 LDG.E.U16 R12, desc[UR34][R2.64+0x1c0] ;  /* 0x0001c022020cc981 */ /* 0x000eea000c1e1500 */
[----:B------:R-:W3:Y:S01]  /*8c40*/  @!P0 LDG.E.U16 R10, desc[UR34][R2.64+0xc0] ;  /* 0x0000c022020a8981 */ /* 0x000ee2000c1e1500 */
[----:B------:R-:W-:Y:S02]  /*8c50*/  ISETP.NE.AND P0, PT, R38, RZ, PT ;  /* 0x000000ff2600720c */ /* 0x000fe40003f05270 */
[----:B------:R-:W-:-:S02]  /*8c60*/  ISETP.NE.AND P4, PT, R46, RZ, PT ;  /* 0x000000ff2e00720c */ /* 0x000fc40003f85270 */
[----:B------:R-:W-:Y:S02]  /*8c70*/  ISETP.NE.AND P5, PT, R48, RZ, PT ;  /* 0x000000ff3000720c */ /* 0x000fe40003fa5270 */
[----:B------:R-:W-:Y:S02]  /*8c80*/  PRMT R30, RZ, 0x7610, R30 ;  /* 0x00007610ff1e7816 */ /* 0x000fe4000000001e */
[----:B------:R-:W-:Y:S02]  /*8c90*/  PRMT R31, RZ, 0x7610, R31 ;  /* 0x00007610ff1f7816 */ /* 0x000fe4000000001f */
[----:B------:R-:W-:Y:S02]  /*8ca0*/  PRMT R32, RZ, 0x7610, R32 ;  /* 0x00007610ff207816 */ /* 0x000fe40000000020 */
[----:B------:R-:W-:Y:S01]  /*8cb0*/  PRMT R33, RZ, 0x7610, R33 ;  /* 0x00007610ff217816 */ /* 0x000fe20000000021 */
[----:B------:R-:W3:Y:S01]  /*8cc0*/  @!P6 LDG.E.U16 R30, desc[UR34][R2.64+0x240] ;  /* 0x00024022021ee981 */ /* 0x000ee2000c1e1500 */
[----:B------:R-:W-:-:S02]  /*8cd0*/  PRMT R34, RZ, 0x7610, R34 ;  /* 0x00007610ff227816 */ /* 0x000fc40000000022 */
[----:B------:R-:W-:Y:S01]  /*8ce0*/  PRMT R35, RZ, 0x7610, R35 ;  /* 0x00007610ff237816 */ /* 0x000fe20000000023 */
[----:B------:R-:W3:Y:S04]  /*8cf0*/  @!P0 LDG.E.U16 R31, desc[UR34][R2.64+0x280] ;  /* 0x00028022021f8981 */ /* 0x000ee8000c1e1500 */
[----:B------:R-:W3:Y:S04]  /*8d00*/  @!P1 LDG.E.U16 R32, desc[UR34][R2.64+0x2c0] ;  /* 0x0002c02202209981 */ /* 0x000ee8000c1e1500 */
[----:B------:R-:W3:Y:S04]  /*8d10*/  @!P2 LDG.E.U16 R33, desc[UR34][R2.64+0x300] ;  /* 0x000300220221a981 */ /* 0x000ee8000c1e1500 */
[----:B------:R-:W3:Y:S04]  /*8d20*/  @!P3 LDG.E.U16 R34, desc[UR34][R2.64+0x340] ;  /* 0x000340220222b981 */ /* 0x000ee8000c1e1500 */
[----:B------:R-:W3:Y:S04]  /*8d30*/  @!P4 LDG.E.U16 R35, desc[UR34][R2.64+0x380] ;  /* 0x000380220223c981 */ /* 0x000ee8000c1e1500 */
[----:B----4-:R-:W4:Y:S01]  /*8d40*/  @!P5 LDG.E.U16 R84, desc[UR34][R2.64+0x3c0] ;  /* 0x0003c0220254d981 */ /* 0x010f22000c1e1500 */
[----:B------:R-:W-:-:S03]  /*8d50*/  ISETP.NE.AND P6, PT, R159, RZ, PT ;  /* 0x000000ff9f00720c */ /* 0x000fc60003fc5270 */
[----:B--2---:R-:W-:Y:S04]  /*8d60*/  STS.U16 [R86], R7 ;  /* 0x0000000756007388 */ /* 0x004fe80000000400 */
[----:B---3--:R-:W-:Y:S04]  /*8d70*/  STS.U16 [R79+0x40], R8 ;  /* 0x000040084f007388 */ /* 0x008fe80000000400 */
        /* <DEDUP_REMOVED lines=13> */
[----:B----4-:R-:W-:Y:S01]  /*8e50*/  STS.U16 [R65+0x3c0], R84 ;  /* 0x0003c05441007388 */ /* 0x010fe20000000400 */
        /* <DEDUP_REMOVED lines=32> */
[----:B--2---:R-:W-:Y:S01]  /*9060*/  HADD2.F32 R3, -RZ, R3.H0_H0 ;  /* 0x20000003ff037230 */ /* 0x004fe20000004100 */
[----:B------:R-:W1:Y:S01]  /*9070*/  MUFU.EX2 R12, R12 ;  /* 0x0000000c000c7308 */ /* 0x000e620000000800 */
[----:B------:R-:W-:-:S02]  /*9080*/  HADD2.F32 R45, -RZ, R10.H0_H0 ;  /* 0x2000000aff2d7230 */ /* 0x000fc40000004100 */
[----:B------:R-:W-:Y:S01]  /*9090*/  FMUL.FTZ R40, R39, -1.4426950216293334961 ;  /* 0xbfb8aa3b27287820 */ /* 0x000fe20000410000 */
        /* <DEDUP_REMOVED lines=30> */
[----:B------:R-:W4:Y:S01]  /*9280*/  MUFU.EX2 R48, R48 ;  /* 0x0000003000307308 */ /* 0x000f220000000800 */
[----:B0-----:R-:W-:-:S07]  /*9290*/  FADD.FTZ R36, R36, 1 ;  /* 0x3f80000024247421 */ /* 0x001fce0000010000 */
[----:B------:R-:W0:Y:S01]  /*92a0*/  MUFU.EX2 R8, R8 ;  /* 0x0000000800087308 */ /* 0x000e220000000800 */
[----:B------:R-:W-:-:S07]  /*92b0*/  FADD.FTZ R38, R38, 1 ;  /* 0x3f80000026267421 */ /* 0x000fce0000010000 */
[----:B------:R-:W0:Y:S01]  /*92c0*/  MUFU.EX2 R80, R2 ;  /* 0x0000000200507308 */ /* 0x000e220000000800 */
        /* <DEDUP_REMOVED lines=9> */
[----:B----4-:R-:W-:Y:S01]  /*9360*/  FADD.FTZ R48, R48, 1 ;  /* 0x3f80000030307421 */ /* 0x010fe20000010000 */
[----:B------:R3:W-:Y:S05]  /*9370*/  @!P5 STL [R1], R84 ;  /* 0x000000540100d387 */ /* 0x0007ea0000100800 */
[----:B------:R-:W4:Y:S01]  /*9380*/  MUFU.RCP R32, R32 ;  /* 0x0000002000207308 */ /* 0x000f220000001000 */
[----:B0-----:R-:W-:Y:S01]  /*9390*/  FADD.FTZ R8, R8, 1 ;  /* 0x3f80000008087421 */ /* 0x001fe20000010000 */
[----:B------:R-:W-:-:S06]  /*93a0*/  FADD.FTZ R80, R80, 1 ;  /* 0x3f80000050507421 */ /* 0x000fcc0000010000 */
[----:B------:R-:W0:Y:S08]  /*93b0*/  MUFU.RCP R34, R34 ;  /* 0x0000002200227308 */ /* 0x000e300000001000 */
[----:B------:R-:W0:Y:S08]  /*93c0*/  MUFU.RCP R36, R36 ;  /* 0x0000002400247308 */ /* 0x000e300000001000 */
[----:B------:R-:W0:Y:S08]  /*93d0*/  MUFU.RCP R38, R38 ;  /* 0x0000002600267308 */ /* 0x000e300000001000 */
[----:B------:R-:W0:Y:S08]  /*93e0*/  MUFU.RCP R40, R40 ;  /* 0x0000002800287308 */ /* 0x000e300000001000 */
[----:B------:R-:W0:Y:S08]  /*93f0*/  MUFU.RCP R42, R42 ;  /* 0x0000002a002a7308 */ /* 0x000e300000001000 */
[----:B---3--:R0:W3:Y:S08]  /*9400*/  MUFU.RCP R84, R4 ;  /* 0x0000000400547308 */ /* 0x0080f00000001000 */
[----:B------:R-:W3:Y:S01]  /*9410*/  MUFU.RCP R44, R44 ;  /* 0x0000002c002c7308 */ /* 0x000ee20000001000 */
[----:B-1----:R-:W-:-:S07]  /*9420*/  FMUL.FTZ R11, R11, R12 ;  /* 0x0000000c0b0b7220 */ /* 0x002fce0000410000 */
[----:B------:R-:W1:Y:S01]  /*9430*/  MUFU.RCP R102, R10 ;  /* 0x0000000a00667308 */ /* 0x000e620000001000 */
[----:B--2---:R-:W-:-:S07]  /*9440*/  FMUL.FTZ R2, R29, R30 ;  /* 0x0000001e1d027220 */ /* 0x004fce0000410000 */
[----:B------:R-:W2:Y:S08]  /*9450*/  MUFU.RCP R46, R46 ;  /* 0x0000002e002e7308 */ /* 0x000eb00000001000 */
[----:B------:R-:W2:Y:S01]  /*9460*/  MUFU.RCP R82, R82 ;  /* 0x0000005200527308 */ /* 0x000ea20000001000 */
[----:B----4-:R-:W-:-:S07]  /*9470*/  FMUL.FTZ R31, R31, R32 ;  /* 0x000000201f1f7220 */ /* 0x010fce0000410000 */
[----:B------:R4:W2:Y:S01]  /*9480*/  MUFU.RCP R104, R8 ;  /* 0x0000000800687308 */ /* 0x0008a20000001000 */
[----:B0-----:R-:W-:-:S07]  /*9490*/  FMUL.FTZ R4, R33, R34 ;  /* 0x0000002221047220 */ /* 0x001fce0000410000 */
[----:B------:R-:W0:Y:S01]  /*94a0*/  MUFU.RCP R48, R48 ;  /* 0x0000003000307308 */ /* 0x000e220000001000 */
[----:B------:R-:W-:-:S07]  /*94b0*/  FMUL.FTZ R11, R11, R20 ;  /* 0x000000140b0b7220 */ /* 0x000fce0000410000 */
[----:B------:R-:W0:Y:S01]  /*94c0*/  MUFU.RCP R80, R80 ;  /* 0x0000005000507308 */ /* 0x000e220000001000 */
[----:B------:R-:W-:Y:S01]  /*94d0*/  FMUL.FTZ R2, R2, R19 ;  /* 0x0000001302027220 */ /* 0x000fe20000410000 */
[----:B------:R-:W-:Y:S01]  /*94e0*/  BAR.SYNC.DEFER_BLOCKING 0x0 ;  /* 0x0000000000007b1d */ /* 0x000fe20000010000 */
[----:B------:R-:W-:Y:S01]  /*94f0*/  FMUL.FTZ R35, R35, R36 ;  /* 0x0000002423237220 */ /* 0x000fe20000410000 */
[----:B----4-:R-:W-:Y:S01]  /*9500*/  FMUL.FTZ R8, R37, R38 ;  /* 0x0000002625087220 */ /* 0x010fe20000410000 */
[----:B------:R-:W-:Y:S01]  /*9510*/  FMUL.FTZ R31, R31, R18 ;  /* 0x000000121f1f7220 */ /* 0x000fe20000410000 */
[----:B------:R-:W-:Y:S01]  /*9520*/  FMUL.FTZ R4, R4, R17 ;  /* 0x0000001104047220 */ /* 0x000fe20000410000 */
[----:B------:R-:W-:Y:S01]  /*9530*/  FMUL.FTZ R39, R39, R40 ;  /* 0x0000002827277220 */ /* 0x000fe20000410000 */
[----:B------:R-:W-:Y:S01]  /*9540*/  FMUL.FTZ R41, R41, R42 ;  /* 0x0000002a29297220 */ /* 0x000fe20000410000 */
[----:B------:R-:W-:Y:S01]  /*9550*/  FMUL.FTZ R35, R35, R16 ;  /* 0x0000001023237220 */ /* 0x000fe20000410000 */
[----:B------:R-:W-:Y:S01]  /*9560*/  FMUL.FTZ R8, R8, R15 ;  /* 0x0000000f08087220 */ /* 0x000fe20000410000 */
[----:B---3--:R-:W-:Y:S01]  /*9570*/  FMUL.FTZ R10, R3, R84 ;  /* 0x00000054030a7220 */ /* 0x008fe20000410000 */
[----:B------:R-:W-:Y:S01]  /*9580*/  FMUL.FTZ R43, R43, R44 ;  /* 0x0000002c2b2b7220 */ /* 0x000fe20000410000 */
[----:B------:R-:W-:Y:S01]  /*9590*/  F2FP.F16.F32.PACK_AB R11, R2, R11 ;  /* 0x0000000b020b723e */ /* 0x000fe200000000ff */
[----:B------:R-:W-:Y:S01]  /*95a0*/  FMUL.FTZ R39, R39, R14 ;  /* 0x0000000e27277220 */ /* 0x000fe20000410000 */
[----:B------:R-:W-:Y:S01]  /*95b0*/  FMUL.FTZ R28, R41, R28 ;  /* 0x0000001c291c7220 */ /* 0x000fe20000410000 */
[----:B-1----:R-:W-:Y:S01]  /*95c0*/  FMUL.FTZ R12, R5, R102 ;  /* 0x00000066050c7220 */ /* 0x002fe20000410000 */
[----:B--2---:R-:W-:Y:S01]  /*95d0*/  FMUL.FTZ R45, R45, R46 ;  /* 0x0000002e2d2d7220 */ /* 0x004fe20000410000 */
[----:B------:R-:W-:Y:S01]  /*95e0*/  FMUL.FTZ R2, R81, R82 ;  /* 0x0000005251027220 */ /* 0x000fe20000410000 */
[----:B------:R-:W-:Y:S01]  /*95f0*/  F2FP.F16.F32.PACK_AB R4, R4, R31 ;  /* 0x0000001f0404723e */ /* 0x000fe200000000ff */
[----:B------:R-:W-:Y:S01]  /*9600*/  FMUL.FTZ R10, R10, R27 ;  /* 0x0000001b0a0a7220 */ /* 0x000fe20000410000 */
[----:B------:R-:W-:Y:S01]  /*9610*/  FMUL.FTZ R43, R43, R26 ;  /* 0x0000001a2b2b7220 */ /* 0x000fe20000410000 */
[----:B------:R-:W-:Y:S01]  /*9620*/  FMUL.FTZ R14, R7, R104 ;  /* 0x00000068070e7220 */ /* 0x000fe20000410000 */
[----:B0-----:R-:W-:Y:S01]  /*9630*/  FMUL.FTZ R47, R47, R48 ;  /* 0x000000302f2f7220 */ /* 0x001fe20000410000 */
[----:B------:R-:W-:Y:S01]  /*9640*/  PRMT R3, R11, 0x7632, R3 ;  /* 0x000076320b037816 */ /* 0x000fe20000000003 */
[----:B------:R-:W-:Y:S01]  /*9650*/  FMUL.FTZ R12, R12, R25 ;  /* 0x000000190c0c7220 */ /* 0x000fe20000410000 */
[----:B------:R-:W-:Y:S01]  /*9660*/  F2FP.F16.F32.PACK_AB R8, R8, R35 ;  /* 0x000000230808723e */ /* 0x000fe200000000ff */
[----:B------:R-:W-:Y:S01]  /*9670*/  FMUL.FTZ R45, R45, R24 ;  /* 0x000000182d2d7220 */ /* 0x000fe20000410000 */
[----:B------:R-:W-:Y:S01]  /*9680*/  FMUL.FTZ R16, R9, R80 ;  /* 0x0000005009107220 */ /* 0x000fe20000410000 */
[----:B------:R-:W-:Y:S01]  /*9690*/  FMUL.FTZ R21, R2, R21 ;  /* 0x0000001502157220 */ /* 0x000fe20000410000 */
[----:B------:R-:W-:Y:S01]  /*96a0*/  PRMT R2, R4, 0x7632, R2 ;  /* 0x0000763204027816 */ /* 0x000fe20000000002 */
[----:B------:R-:W-:Y:S01]  /*96b0*/  FMUL.FTZ R14, R14, R23 ;  /* 0x000000170e0e7220 */ /* 0x000fe20000410000 */
[----:B------:R-:W-:Y:S01]  /*96c0*/  F2FP.F16.F32.PACK_AB R28, R28, R39 ;  /* 0x000000271c1c723e */ /* 0x000fe200000000ff */
[----:B------:R-:W-:Y:S01]  /*96d0*/  FMUL.FTZ R47, R47, R22 ;  /* 0x000000162f2f7220 */ /* 0x000fe20000410000 */
[----:B------:R-:W-:Y:S01]  /*96e0*/  STS.U16 [R64], R11 ;  /* 0x0000000b40007388 */ /* 0x000fe20000000400 */
[----:B------:R-:W-:Y:S01]  /*96f0*/  PRMT R5, R8, 0x7632, R5 ;  /* 0x0000763208057816 */ /* 0x000fe20000000005 */
[----:B------:R-:W-:Y:S01]  /*9700*/  FMUL.FTZ R16, R16, R13 ;  /* 0x0000000d10107220 */ /* 0x000fe20000410000 */
[----:B------:R-:W-:Y:S01]  /*9710*/  F2FP.F16.F32.PACK_AB R10, R43, R10 ;  /* 0x0000000a2b0a723e */ /* 0x000fe200000000ff */
[----:B------:R0:W-:Y:S01]  /*9720*/  STS.U16 [R63+0x2], R3 ;  /* 0x000002033f007388 */ /* 0x0001e20000000400 */
[----:B------:R-:W-:-:S03]  /*9730*/  F2FP.F16.F32.PACK_AB R12, R45, R12 ;  /* 0x0000000c2d0c723e */ /* 0x000fc600000000ff */
[----:B------:R1:W-:Y:S01]  /*9740*/  STS.U16 [R62+0x4], R4 ;  /* 0x000004043e007388 */ /* 0x0003e20000000400 */
[----:B------:R-:W-:-:S03]  /*9750*/  F2FP.F16.F32.PACK_AB R14, R47, R14 ;  /* 0x0000000e2f0e723e */ /* 0x000fc600000000ff */
[----:B------:R-:W-:Y:S01]  /*9760*/  STS.U16 [R61+0x6], R2 ;  /* 0x000006023d007388 */ /* 0x000fe20000000400 */
[----:B0-----:R-:W-:-:S03]  /*9770*/  PRMT R3, R28, 0x7632, R3 ;  /* 0x000076321c037816 */ /* 0x001fc60000000003 */
[----:B------:R0:W-:Y:S01]  /*9780*/  STS.U16 [R60+0x8], R8 ;  /* 0x000008083c007388 */ /* 0x0001e20000000400 */
[----:B-1----:R-:W-:-:S03]  /*9790*/  PRMT R4, R10, 0x7632, R4 ;  /* 0x000076320a047816 */ /* 0x002fc60000000004 */
[----:B------:R-:W-:Y:S01]  /*97a0*/  STS.U16 [R59+0xa], R5 ;  /* 0x00000a053b007388 */ /* 0x000fe20000000400 */
[----:B------:R-:W-:Y:S02]  /*97b0*/  PRMT R7, R12, 0x7632, R7 ;  /* 0x000076320c077816 */ /* 0x000fe40000000007 */
[----:B------:R-:W-:Y:S01]  /*97c0*/  F2FP.F16.F32.PACK_AB R16, R21, R16 ;  /* 0x000000101510723e */ /* 0x000fe200000000ff */
[----:B------:R-:W-:Y:S01]  /*97d0*/  STS.U16 [R58+0xc], R28 ;  /* 0x00000c1c3a007388 */ /* 0x000fe20000000400 */
[----:B0-----:R-:W-:-:S03]  /*97e0*/  PRMT R8, R14, 0x7632, R8 ;  /* 0x000076320e087816 */ /* 0x001fc60000000008 */
[----:B------:R0:W-:Y:S04]  /*97f0*/  STS.U16 [R57+0xe], R3 ;  /* 0x00000e0339007388 */ /* 0x0001e80000000400 */
[----:B------:R-:W-:Y:S04]  /*9800*/  STS.U16 [R56+0x10], R10 ;  /* 0x0000100a38007388 */ /* 0x000fe80000000400 */
[----:B------:R-:W-:Y:S01]  /*9810*/  STS.U16 [R55+0x12], R4 ;  /* 0x0000120437007388 */ /* 0x000fe20000000400 */
[----:B0-----:R-:W-:-:S03]  /*9820*/  PRMT R3, R16, 0x7632, R3 ;  /* 0x0000763210037816 */ /* 0x001fc60000000003 */
[----:B------:R-:W-:Y:S01]  /*9830*/  STS.U16 [R54+0x14], R12 ;  /* 0x0000140c36007388 */ /* 0x000fe20000000400 */
[----:B------:R-:W-:-:S03]  /*9840*/  IMAD.U32 R2, RZ, RZ, UR37 ;  /* 0x00000025ff027e24 */ /* 0x000fc6000f8e00ff */
[----:B------:R-:W-:Y:S04]  /*9850*/  STS.U16 [R53+0x16], R7 ;  /* 0x0000160735007388 */ /* 0x000fe80000000400 */
[----:B------:R-:W-:Y:S04]  /*9860*/  STS.U16 [R52+0x18], R14 ;  /* 0x0000180e34007388 */ /* 0x000fe80000000400 */
[----:B------:R-:W-:Y:S04]  /*9870*/  STS.U16 [R51+0x1a], R8 ;  /* 0x00001a0833007388 */ /* 0x000fe80000000400 */
        /* <DEDUP_REMOVED lines=21> */
[----:B------:R-:W-:-:S05]  /*99d0*/  UIMAD UR16, UR19, UR12, URZ ;  /* 0x0000000c131072a4 */ /* 0x000fca000f8e02ff */
[----:B------:R-:W2:Y:S01]  /*99e0*/  LDS R4, [UR39+0x1080] ;  /* 0x00108027ff047984 */ /* 0x000ea20008000800 */
[----:B------:R-:W-:Y:S02]  /*99f0*/  UIMAD.WIDE.U32 UR10, UR38, UR12, UR10 ;  /* 0x0000000c260a72a5 */ /* 0x000fe4000f8e000a */
[----:B------:R-:W-:-:S03]  /*9a00*/  UIMAD UR13, UR38, UR13, UR16 ;  /* 0x0000000d260d72a4 */ /* 0x000fc6000f8e0210 */
[----:B------:R-:W1:Y:S01]  /*9a10*/  LDCU.64 UR16, c[0x0][0x4c0] ;  /* 0x00009800ff1077ac */ /* 0x000e620008000a00 */
[----:B------:R-:W-:-:S04]  /*9a20*/  UIADD3 UR11, UPT, UPT, UR11, UR13, URZ ;  /* 0x0000000d0b0b7290 */ /* 0x000fc8000fffe0ff */
[----:B------:R-:W-:-:S04]  /*9a30*/  UIMAD.WIDE.U32 UR10, UR40, UR14, UR10 ;  /* 0x0000000e280a72a5 */ /* 0x000fc8000f8e000a */
[----:B------:R-:W-:Y:S02]  /*9a40*/  UIMAD UR15, UR40, UR15, UR11 ;  /* 0x0000000f280f72a4 */ /* 0x000fe4000f8e020b */
[----:B0-----:R-:W-:-:S04]  /*9a50*/  IADD3 R3, P0, PT, R6, UR10, RZ ;  /* 0x0000000a06037c10 */ /* 0x001fc8000ff1e0ff */
[----:B-1----:R-:W-:Y:S02]  /*9a60*/  LEA R2, P3, R3, UR16, 0x1 ;  /* 0x0000001003027c11 */ /* 0x002fe4000f8608ff */
[-C--:B--2---:R-:W-:Y:S02]  /*9a70*/  ISETP.GE.AND P2, PT, R6, R4.reuse, PT ;  /* 0x000000040600720c */ /* 0x084fe40003f46270 */
        /* <DEDUP_REMOVED lines=43> */
.L_x_1779:
        /* <DEDUP_REMOVED lines=13> */
.L_x_7975:


//--------------------- .text._Z25selective_scan_fwd_kernelI32Selective_Scan_fwd_kernel_traitsILi128ELi16ELi1ELb1ELb1ELb1ELb0ELb0EN3c104HalfEffEEv13SSMParamsBase --------------------------
	.section	.text._Z25selective_scan_fwd_kernelI32Selective_Scan_fwd_kernel_traitsILi128ELi16ELi1ELb1ELb1ELb1ELb0ELb0EN3c104HalfEffEEv13SSMParamsBase,"ax",@progbits
	.align	128
        .global         _Z25selective_scan_fwd_kernelI32Selective_Scan_fwd_kernel_traitsILi128ELi16ELi1ELb1ELb1ELb1ELb0ELb0EN3c104HalfEffEEv13SSMParamsBase
        .type           _Z25selective_scan_fwd_kernelI32Selective_Scan_fwd_kernel_traitsILi128ELi16ELi1ELb1ELb1ELb1ELb0ELb0EN3c104HalfEffEEv13SSMParamsBase,@function
        .size           _Z25selective_scan_fwd_kernelI32Selective_Scan_fwd_kernel_traitsILi128ELi16ELi1ELb1ELb1ELb1ELb0ELb0EN3c104HalfEffEEv13SSMParamsBase,(.L_x_7976 - _Z25selective_scan_fwd_kernelI32Selective_Scan_fwd_kernel_traitsILi128ELi16ELi1ELb1ELb1ELb1ELb0ELb0EN3c104HalfEffEEv13SSMParamsBase)
        .other          _Z25selective_scan_fwd_kernelI32Selective_Scan_fwd_kernel_traitsILi128ELi16ELi1ELb1ELb1ELb1ELb0ELb0EN3c104HalfEffEEv13SSMParamsBase,@"STO_CUDA_ENTRY STV_DEFAULT"
_Z25selective_scan_fwd_kernelI32Selective_Scan_fwd_kernel_traitsILi128ELi16ELi1ELb1ELb1ELb1ELb0ELb0EN3c104HalfEffEEv13SSMParamsBase:
.text._Z25selective_scan_fwd_kernelI32Selective_Scan_fwd_kernel_traitsILi128ELi16ELi1ELb1ELb1ELb1ELb0ELb0EN3c104HalfEffEEv13SSMParamsBase:
        /* <DEDUP_REMOVED lines=38> */
.L_x_1780:
        /* <DEDUP_REMOVED lines=83> */
.L_x_1781:
        /* <DEDUP_REMOVED lines=11> */
.L_x_1782:
        /* <DEDUP_REMOVED lines=30> */
[----:B------:R-:W-:Y:S01]  /*0a20*/  @!P3 LEA.HI.X R11, R59, R13, RZ, 0x2, P6 ;  /* 0x0000000d3b0bb211 */ /* 0x000fe200030f14ff */
[----:B------:R-:W-:Y:S01]  /*0a30*/  HFMA2 R13, -RZ, RZ, 0, 0 ;  /* 0x00000000ff0d7431 */ /* 0x000fe200000001ff */
[C---:B------:R-:W-:Y:S01]  /*0a40*/  @P4 LEA R6, P6, R57.reuse, R8, 0x2 ;  /* 0x0000000839064211 */ /* 0x040fe200078c10ff */
[----:B-1----:R-:W1:Y:S03]  /*0a50*/  LDC.64 R4, c[0x0][0x4f8] ;  /* 0x00013e00ff047b82 */ /* 0x002e660000000a00 */
[C---:B------:R-:W-:Y:S02]  /*0a60*/  @P4 LEA.HI.X R7, R57.reuse, R9, RZ, 0x2, P6 ;  /* 0x0000000939074211 */ /* 0x040fe400030f14ff */
[----:B------:R-:W-:-:S03]  /*0a70*/  @P0 LEA R8, P6, R57, R16, 0x2 ;  /* 0x0000001039080211 */ /* 0x000fc600078c10ff */
[----:B------:R2:W5:Y:S01]  /*0a80*/  @P4 LDG.E R50, desc[UR14][R6.64] ;  /* 0x0000000e06324981 */ /* 0x000562000c1e1900 */
[----:B------:R-:W-:-:S03]  /*0a90*/  @P0 LEA.HI.X R9, R57, R17, RZ, 0x2, P6 ;  /* 0x0000001139090211 */ /* 0x000fc600030f14ff */
[----:B------:R2:W5:Y:S04]  /*0aa0*/  @!P3 LDG.E R13, desc[UR14][R10.64] ;  /* 0x0000000e0a0db981 */ /* 0x000568000c1e1900 */
        /* <DEDUP_REMOVED lines=31> */
.L_x_1783:
[-C--:B------:R-:W-:Y:S01]  /*0ca0*/  IABS R9, R48.reuse ;  /* 0x0000003000097213 */ /* 0x080fe20000000000 */
[----:B------:R-:W0:Y:S01]  /*0cb0*/  LDC R7, c[0x0][0x388] ;  /* 0x0000e200ff077b82 */ /* 0x000e220000000800 */
[----:B------:R-:W-:Y:S02]  /*0cc0*/  IABS R8, R48 ;  /* 0x0000003000087213 */ /* 0x000fe40000000000 */
[----:B------:R-:W1:Y:S01]  /*0cd0*/  I2F.RP R0, R9 ;  /* 0x0000000900007306 */ /* 0x000e620000209400 */
[----:B------:R-:W-:Y:S02]  /*0ce0*/  MOV R47, RZ ;  /* 0x000000ff002f7202 */ /* 0x000fe40000000f00 */
[----:B------:R-:W-:Y:S02]  /*0cf0*/  IADD3 R8, PT, PT, RZ, -R8, RZ ;  /* 0x80000008ff087210 */ /* 0x000fe40007ffe0ff */
[----:B------:R-:W-:-:S03]  /*0d00*/  MOV R44, RZ ;  /* 0x000000ff002c7202 */ /* 0x000fc60000000f00 */
        /* <DEDUP_REMOVED lines=23> */
.L_x_1784:
[----:B------:R-:W-:-:S13]  /*0e80*/  ISETP.GE.AND P0, PT, R46, 0x1, PT ;  /* 0x000000012e00780c */ /* 0x000fda0003f06270 */
[----:B------:R-:W-:Y:S05]  /*0e90*/  @!P0 EXIT ;  /* 0x000000000000894d */ /* 0x000fea0003800000 */
[----:B------:R-:W0:Y:S01]  /*0ea0*/  S2R R45, SR_TID.X ;  /* 0x00000000002d7919 */ /* 0x000e220000002100 */
[----:B------:R-:W1:Y:S01]  /*0eb0*/  LDC.64 R24, c[0x0][0x4e8] ;  /* 0x00013a00ff187b82 */ /* 0x000e620000000a00 */
[----:B------:R-:W2:Y:S01]  /*0ec0*/  LDCU.64 UR4, c[0x0][0x3b0] ;  /* 0x00007600ff0477ac */ /* 0x000ea20008000a00 */
[----:B------:R-:W-:-:S06]  /*0ed0*/  MOV R40, RZ ;  /* 0x000000ff00287202 */ /* 0x000fcc0000000f00 */
[----:B------:R-:W3:Y:S01]  /*0ee0*/  LDC.64 R6, c[0x0][0x470] ;  /* 0x00011c00ff067b82 */ /* 0x000ee20000000a00 */
[----:B--2---:R-:W-:Y:S01]  /*0ef0*/  IMAD.WIDE.U32 R4, R57, UR4, RZ ;  /* 0x0000000439047c25 */ /* 0x004fe2000f8e00ff */
[----:B------:R-:W-:-:S03]  /*0f00*/  UMOV UR4, URZ ;  /* 0x000000ff00047c82 */ /* 0x000fc60008000000 */
[----:B------:R-:W-:Y:S01]  /*0f10*/  IMAD R41, R57, UR5, R5 ;  /* 0x0000000539297c24 */ /* 0x000fe2000f8e0205 */
[----:B-1----:R-:W-:-:S04]  /*0f20*/  LEA R24, P0, R59, R24, 0x2 ;  /* 0x000000183b187211 */ /* 0x002fc800078010ff */
[----:B------:R-:W-:Y:S02]  /*0f30*/  LEA.HI.X R25, R59, R25, RZ, 0x2, P0 ;  /* 0x000000193b197211 */ /* 0x000fe400000f14ff */
[C---:B0-----:R-:W-:Y:S02]  /*0f40*/  SHF.L.U32 R42, R45.reuse, 0x1, RZ ;  /* 0x000000012d2a7819 */ /* 0x041fe400000006ff */
[----:B---3--:R-:W-:Y:S02]  /*0f50*/  LEA R43, P3, R4, R6, 0x2 ;  /* 0x00000006042b7211 */ /* 0x008fe400078610ff */
[----:B------:R-:W-:Y:S02]  /*0f60*/  LOP3.LUT R42, R42, 0x7c0, RZ, 0xc0, !PT ;  /* 0x000007c02a2a7812 */ /* 0x000fe400078ec0ff */
[----:B------:R-:W-:Y:S02]  /*0f70*/  LEA.HI.X R41, R4, R7, R41, 0x2, P3 ;  /* 0x0000000704297211 */ /* 0x000fe400018f1429 */
[----:B------:R-:W-:-:S02]  /*0f80*/  SHF.L.U32 R38, R45, 0x4, RZ ;  /* 0x000000042d267819 */ /* 0x000fc400000006ff */
[--C-:B------:R-:W-:Y:S02]  /*0f90*/  SHF.R.U32.HI R97, RZ, 0x5, R45.reuse ;  /* 0x00000005ff617819 */ /* 0x100fe4000001162d */
[----:B------:R-:W-:-:S07]  /*0fa0*/  LOP3.LUT R39, R42, 0x1f, R45, 0xf8, !PT ;  /* 0x0000001f2a277812 */ /* 0x000fce00078ef82d */
.L_x_1828:
        /* <DEDUP_REMOVED lines=23> */
[----:B------:R-:W0:Y:S01]  /*1120*/  LDCU.U8 UR6, c[0x0][0x3a8] ;  /* 0x00007500ff0677ac */ /* 0x000e220008000000 */
[----:B-1----:R-:W-:-:S04]  /*1130*/  IADD3 R36, PT, PT, R42, R63, RZ ;  /* 0x0000003f2a247210 */ /* 0x002fc80007ffe0ff */
[----:B------:R-:W-:-:S04]  /*1140*/  LEA R36, R36, UR5, 0x4 ;  /* 0x0000000524247c11 */ /* 0x000fc8000f8e20ff */
[----:B------:R-:W-:Y:S01]  /*1150*/  LEA R0, R63, R36, 0x4 ;  /* 0x000000243f007211 */ /* 0x000fe200078e20ff */
[----:B--2---:R-:W-:Y:S04]  /*1160*/  STS.128 [R36], R8 ;  /* 0x0000000824007388 */ /* 0x004fe80000000c00 */
[----:B---3--:R-:W-:Y:S01]  /*1170*/  STS.128 [R36+0x200], R32 ;  /* 0x0002002024007388 */ /* 0x008fe20000000c00 */
[----:B------:R-:W-:-:S03]  /*1180*/  NOP ;  /* 0x0000000000007918 */ /* 0x000fc60000000000 */
[----:B------:R-:W-:Y:S04]  /*1190*/  LDS.128 R16, [R0] ;  /* 0x0000000000107984 */ /* 0x000fe80000000c00 */
[----:B-----5:R-:W-:Y:S01]  /*11a0*/  LDS.128 R12, [R0+0x10] ;  /* 0x00001000000c7984 */ /* 0x020fe20000000c00 */
        /* <DEDUP_REMOVED lines=8> */
[----:B------:R2:W3:Y:S01]  /*1230*/  LDS.128 R4, [R0+0x10] ;  /* 0x0000100000047984 */ /* 0x0004e20000000c00 */
[--C-:B-1----:R-:W-:Y:S02]  /*1240*/  HADD2.F32 R22, -RZ, R8.reuse.H0_H0 ;  /* 0x20000008ff167230 */ /* 0x102fe40000004100 */
[----:B------:R-:W-:Y:S02]  /*1250*/  HADD2.F32 R8, -RZ, R8.H1_H1 ;  /* 0x30000008ff087230 */ /* 0x000fe40000004100 */
[--C-:B------:R-:W-:Y:S02]  /*1260*/  HADD2.F32 R30, -RZ, R9.reuse.H0_H0 ;  /* 0x20000009ff1e7230 */ /* 0x100fe40000004100 */
[----:B------:R-:W-:Y:S01]  /*1270*/  FADD.FTZ R67, R22, R49 ;  /* 0x0000003116437221 */ /* 0x000fe20000010000 */
[----:B------:R-:W-:-:S02]  /*1280*/  HADD2.F32 R64, -RZ, R9.H1_H1 ;  /* 0x30000009ff407230 */ /* 0x000fc40000004100 */
[--C-:B------:R-:W-:Y:S01]  /*1290*/  FADD.FTZ R66, R8, R49.reuse ;  /* 0x0000003108427221 */ /* 0x100fe20000010000 */
[----:B------:R-:W-:Y:S02]  /*12a0*/  HADD2.F32 R62, -RZ, R10.H0_H0 ;  /* 0x2000000aff3e7230 */ /* 0x000fe40000004100 */
[--C-:B------:R-:W-:Y:S01]  /*12b0*/  FADD.FTZ R65, R30, R49.reuse ;  /* 0x000000311e417221 */ /* 0x100fe20000010000 */
[----:B------:R-:W-:Y:S01]  /*12c0*/  FSETP.GTU.FTZ.AND P4, PT, R67, 20, PT ;  /* 0x41a000004300780b */ /* 0x000fe20003f9c000 */
[--C-:B------:R-:W-:Y:S01]  /*12d0*/  FADD.FTZ R64, R64, R49.reuse ;  /* 0x0000003140407221 */ /* 0x100fe20000010000 */
[----:B------:R-:W-:Y:S01]  /*12e0*/  FSETP.GTU.FTZ.AND P5, PT, R66, 20, PT ;  /* 0x41a000004200780b */ /* 0x000fe20003fbc000 */
[----:B------:R-:W-:Y:S01]  /*12f0*/  FADD.FTZ R62, R62, R49 ;  /* 0x000000313e3e7221 */ /* 0x000fe20000010000 */
[----:B0-----:R-:W-:Y:S02]  /*1300*/  ISETP.EQ.OR P4, PT, RZ, UR6, P4 ;  /* 0x00000006ff007c0c */ /* 0x001fe4000a782670 */
[----:B------:R-:W-:-:S02]  /*1310*/  FSETP.GTU.FTZ.AND P3, PT, R65, 20, PT ;  /* 0x41a000004100780b */ /* 0x000fc40003f7c000 */
[----:B------:R-:W-:Y:S02]  /*1320*/  FSETP.GTU.FTZ.AND P0, PT, R64, 20, PT ;  /* 0x41a000004000780b */ /* 0x000fe40003f1c000 */
[----:B------:R-:W-:-:S07]  /*1330*/  ISETP.EQ.OR P5, PT, RZ, UR6, P5 ;  /* 0x00000006ff007c0c */ /* 0x000fce000afa2670 */
[----:B--23--:R-:W-:Y:S06]  /*1340*/  @P4 BRA `(.L_x_1786) ;  /* 0x0000000000784947 */ /* 0x00cfec0003800000 */
        /* <DEDUP_REMOVED lines=30> */
.L_x_1786:
[----:B------:R-:W-:Y:S05]  /*1530*/  BSYNC.RECONVERGENT B0 ;  /* 0x0000000000007941 */ /* 0x000fea0003800200 */
.L_x_1785:
[----:B------:R-:W-:Y:S01]  /*1540*/  HADD2.F32 R10, -RZ, R10.H1_H1 ;  /* 0x3000000aff0a7230 */ /* 0x000fe20000004100 */
[----:B------:R-:W-:Y:S01]  /*1550*/  BSSY.RECONVERGENT B0, `(.L_x_1787) ;  /* 0x0000022000007945 */ /* 0x000fe20003800200 */
[----:B------:R-:W-:-:S03]  /*1560*/  FSETP.GTU.FTZ.AND P4, PT, R62, 20, PT ;  /* 0x41a000003e00780b */ /* 0x000fc60003f9c000 */
[----:B------:R-:W-:Y:S01]  /*1570*/  FADD.FTZ R69, R10, R49 ;  /* 0x000000310a457221 */ /* 0x000fe20000010000 */
[----:B------:R-:W-:Y:S09]  /*1580*/  @P5 BRA `(.L_x_1788) ;  /* 0x0000000000785947 */ /* 0x000ff20003800000 */
        /* <DEDUP_REMOVED lines=30> */
.L_x_1788:
[----:B------:R-:W-:Y:S05]  /*1770*/  BSYNC.RECONVERGENT B0 ;  /* 0x0000000000007941 */ /* 0x000fea0003800200 */
.L_x_1787:
[----:B------:R-:W-:Y:S01]  /*1780*/  ISETP.EQ.OR P6, PT, RZ, UR6, P3 ;  /* 0x00000006ff007c0c */ /* 0x000fe20009fc2670 */
[----:B------:R-:W-:Y:S01]  /*1790*/  HADD2.F32 R68, -RZ, R11.H0_H0 ;  /* 0x2000000bff447230 */ /* 0x000fe20000004100 */
[----:B------:R-:W-:Y:S01]  /*17a0*/  BSSY.RECONVERGENT B0, `(.L_x_1789) ;  /* 0x0000023000007945 */ /* 0x000fe20003800200 */
[----:B------:R-:W-:Y:S02]  /*17b0*/  FSETP.GTU.FTZ.AND P5, PT, R69, 20, PT ;  /* 0x41a000004500780b */ /* 0x000fe40003fbc000 */
[----:B------:R-:W-:Y:S01]  /*17c0*/  ISETP.EQ.OR P3, PT, RZ, UR6, P0 ;  /* 0x00000006ff007c0c */ /* 0x000fe20008762670 */
[----:B------:R-:W-:-:S07]  /*17d0*/  FADD.FTZ R68, R68, R49 ;  /* 0x0000003144447221 */ /* 0x000fce0000010000 */
        /* <DEDUP_REMOVED lines=31> */
.L_x_1790:
[----:B------:R-:W-:Y:S05]  /*19d0*/  BSYNC.RECONVERGENT B0 ;  /* 0x0000000000007941 */ /* 0x000fea0003800200 */
.L_x_1789:
        /* <DEDUP_REMOVED lines=35> */
.L_x_1792:
[----:B------:R-:W-:Y:S05]  /*1c10*/  BSYNC.RECONVERGENT B0 ;  /* 0x0000000000007941 */ /* 0x000fea0003800200 */
.L_x_1791:
        /* <DEDUP_REMOVED lines=37> */
.L_x_1794:
[----:B------:R-:W-:Y:S05]  /*1e70*/  BSYNC.RECONVERGENT B0 ;  /* 0x0000000000007941 */ /* 0x000fea0003800200 */
.L_x_1793:
        /* <DEDUP_REMOVED lines=35> */
.L_x_1796:
[----:B------:R-:W-:Y:S05]  /*20b0*/  BSYNC.RECONVERGENT B0 ;  /* 0x0000000000007941 */ /* 0x000fea0003800200 */
.L_x_1795:
        /* <DEDUP_REMOVED lines=37> */
.L_x_1798:
[----:B------:R-:W-:Y:S05]  /*2310*/  BSYNC.RECONVERGENT B0 ;  /* 0x0000000000007941 */ /* 0x000fea0003800200 */
.L_x_1797:
        /* <DEDUP_REMOVED lines=35> */
.L_x_1800:
[----:B------:R-:W-:Y:S05]  /*2550*/  BSYNC.RECONVERGENT B0 ;  /* 0x0000000000007941 */ /* 0x000fea0003800200 */
.L_x_1799:
        /* <DEDUP_REMOVED lines=37> */
.L_x_1802:
[----:B------:R-:W-:Y:S05]  /*27b0*/  BSYNC.RECONVERGENT B0 ;  /* 0x0000000000007941 */ /* 0x000fea0003800200 */
.L_x_1801:
        /* <DEDUP_REMOVED lines=35> */
.L_x_1804:
[----:B------:R-:W-:Y:S05]  /*29f0*/  BSYNC.RECONVERGENT B0 ;  /* 0x0000000000007941 */ /* 0x000fea0003800200 */
.L_x_1803:
[----:B------:R-:W-:Y:S01]  /*2a00*/  ISETP.EQ.OR P6, PT, RZ, UR6, P3 ;  /* 0x00000006ff007c0c */ /* 0x000fe20009fc2670 */
[--C-:B------:R-:W-:Y:S01]  /*2a10*/  HADD2.F32 R4, -RZ, R7.reuse.H0_H0 ;  /* 0x20000007ff047230 */ /* 0x100fe20000004100 */
[----:B------:R-:W-:Y:S01]  /*2a20*/  BSSY.RECONVERGENT B0, `(.L_x_1805) ;  /* 0x0000025000007945 */ /* 0x000fe20003800200 */
[----:B------:R-:W-:Y:S01]  /*2a30*/  FSETP.GTU.FTZ.AND P4, PT, R76, 20, PT ;  /* 0x41a000004c00780b */ /* 0x000fe20003f9c000 */
[----:B------:R-:W-:Y:S01]  /*2a40*/  HADD2.F32 R78, -RZ, R7.H1_H1 ;  /* 0x30000007ff4e7230 */ /* 0x000fe20000004100 */
[----:B------:R-:W-:Y:S01]  /*2a50*/  ISETP.EQ.OR P3, PT, RZ, UR6, P0 ;  /* 0x00000006ff007c0c */ /* 0x000fe20008762670 */
[----:B------:R-:W-:Y:S02]  /*2a60*/  HADD2.F32 R111, -RZ, R16.H0_H0 ;  /* 0x20000010ff6f7230 */ /* 0x000fe40000004100 */
[----:B------:R-:W-:-:S05]  /*2a70*/  FADD.FTZ R77, R4, R49 ;  /* 0x00000031044d7221 */ /* 0x000fca0000010000 */
        /* <DEDUP_REMOVED lines=31> */
.L_x_1806:
[----:B------:R-:W-:Y:S05]  /*2c70*/  BSYNC.RECONVERGENT B0 ;  /* 0x0000000000007941 */ /* 0x000fea0003800200 */
.L_x_1805:
[----:B------:R-:W-:Y:S01]  /*2c80*/  BSSY.RECONVERGENT B0, `(.L_x_1807) ;  /* 0x0000027000007945 */ /* 0x000fe20003800200 */
[--C-:B------:R-:W-:Y:S01]  /*2c90*/  HADD2.F32 R109, -RZ, R17.reuse.H0_H0 ;  /* 0x20000011ff6d7230 */ /* 0x100fe20000004100 */
[----:B------:R-:W-:Y:S01]  /*2ca0*/  FSETP.GTU.FTZ.AND P0, PT, R77, 20, PT ;  /* 0x41a000004d00780b */ /* 0x000fe20003f1c000 */
[----:B------:R-:W-:Y:S02]  /*2cb0*/  HADD2.F32 R107, -RZ, R18.H0_H0 ;  /* 0x20000012ff6b7230 */ /* 0x000fe40000004100 */
[----:B------:R-:W-:Y:S01]  /*2cc0*/  FADD.FTZ R78, R78, R49 ;  /* 0x000000314e4e7221 */ /* 0x000fe20000010000 */
[----:B------:R-:W-:Y:S02]  /*2cd0*/  HADD2.F32 R5, -RZ, R16.H1_H1 ;  /* 0x30000010ff057230 */ /* 0x000fe40000004100 */
[----:B------:R-:W-:Y:S02]  /*2ce0*/  HADD2.F32 R17, -RZ, R17.H1_H1 ;  /* 0x30000011ff117230 */ /* 0x000fe40000004100 */
[----:B------:R-:W-:Y:S01]  /*2cf0*/  HADD2.F32 R18, -RZ, R18.H1_H1 ;  /* 0x30000012ff127230 */ /* 0x000fe20000004100 */
        /* <DEDUP_REMOVED lines=31> */
.L_x_1808:
[----:B------:R-:W-:Y:S05]  /*2ef0*/  BSYNC.RECONVERGENT B0 ;  /* 0x0000000000007941 */ /* 0x000fea0003800200 */
.L_x_1807:
[----:B------:R-:W-:Y:S01]  /*2f00*/  ISETP.EQ.OR P5, PT, RZ, UR6, P5 ;  /* 0x00000006ff007c0c */ /* 0x000fe2000afa2670 */
[----:B------:R-:W-:Y:S01]  /*2f10*/  BSSY.RECONVERGENT B0, `(.L_x_1809) ;  /* 0x000002a000007945 */ /* 0x000fe20003800200 */
[----:B------:R-:W-:Y:S01]  /*2f20*/  FSETP.GTU.FTZ.AND P3, PT, R78, 20, PT ;  /* 0x41a000004e00780b */ /* 0x000fe20003f7c000 */
[----:B------:R-:W-:Y:S01]  /*2f30*/  HADD2.F32 R105, -RZ, R19.H0_H0 ;  /* 0x20000013ff697230 */ /* 0x000fe20000004100 */
[----:B------:R-:W-:Y:S01]  /*2f40*/  ISETP.EQ.OR P4, PT, RZ, UR6, P4 ;  /* 0x00000006ff007c0c */ /* 0x000fe2000a782670 */
[--C-:B------:R-:W-:Y:S01]  /*2f50*/  HADD2.F32 R103, -RZ, R12.reuse.H0_H0 ;  /* 0x2000000cff677230 */ /* 0x100fe20000004100 */
[----:B------:R-:W-:Y:S01]  /*2f60*/  ISETP.EQ.OR P0, PT, RZ, UR6, P0 ;  /* 0x00000006ff007c0c */ /* 0x000fe20008702670 */
[----:B------:R-:W-:Y:S01]  /*2f70*/  HADD2.F32 R101, -RZ, R13.H0_H0 ;  /* 0x2000000dff657230 */ /* 0x000fe20000004100 */
[----:B------:R-:W-:Y:S01]  /*2f80*/  ISETP.EQ.OR P3, PT, RZ, UR6, P3 ;  /* 0x00000006ff007c0c */ /* 0x000fe20009f62670 */
[----:B------:R-:W-:Y:S02]  /*2f90*/  HADD2.F32 R19, -RZ, R19.H1_H1 ;  /* 0x30000013ff137230 */ /* 0x000fe40000004100 */
[----:B------:R-:W-:-:S02]  /*2fa0*/  HADD2.F32 R12, -RZ, R12.H1_H1 ;  /* 0x3000000cff0c7230 */ /* 0x000fc40000004100 */
[----:B------:R-:W-:Y:S01]  /*2fb0*/  HADD2.F32 R13, -RZ, R13.H1_H1 ;  /* 0x3000000dff0d7230 */ /* 0x000fe20000004100 */
[----:B------:R-:W-:Y:S07]  /*2fc0*/  @P5 BRA `(.L_x_1810) ;  /* 0x0000000000785947 */ /* 0x000fee0003800000 */
        /* <DEDUP_REMOVED lines=30> */
.L_x_1810:
[----:B------:R-:W-:Y:S05]  /*31b0*/  BSYNC.RECONVERGENT B0 ;  /* 0x0000000000007941 */ /* 0x000fea0003800200 */
.L_x_1809:
        /* <DEDUP_REMOVED lines=32> */
.L_x_1812:
[----:B------:R-:W-:Y:S05]  /*33c0*/  BSYNC.RECONVERGENT B0 ;  /* 0x0000000000007941 */ /* 0x000fea0003800200 */
.L_x_1811:
        /* <DEDUP_REMOVED lines=32> */
.L_x_1814:
[----:B------:R-:W-:Y:S05]  /*35d0*/  BSYNC.RECONVERGENT B0 ;  /* 0x0000000000007941 */ /* 0x000fea0003800200 */
.L_x_1813:
        /* <DEDUP_REMOVED lines=32> */
.L_x_1816:
[----:B------:R-:W-:Y:S05]  /*37e0*/  BSYNC.RECONVERGENT B0 ;  /* 0x0000000000007941 */ /* 0x000fea0003800200 */
.L_x_1815:
[----:B------:R-:W0:Y:S01]  /*37f0*/  LDCU UR6, c[0x0][0x38c] ;  /* 0x00007180ff0677ac */ /* 0x000e220008000800 */
[--C-:B------:R-:W-:Y:S02]  /*3800*/  HADD2.F32 R96, -RZ, R15.reuse.H0_H0 ;  /* 0x2000000fff607230 */ /* 0x100fe40000004100 */
[-C--:B------:R-:W-:Y:S01]  /*3810*/  FMUL.FTZ R88, R111, R50.reuse ;  /* 0x000000326f587220 */ /* 0x080fe20000410000 */
[--C-:B------:R-:W-:Y:S02]  /*3820*/  HADD2.F32 R99, -RZ, R14.reuse.H0_H0 ;  /* 0x2000000eff637230 */ /* 0x100fe40000004100 */
[-C--:B------:R-:W-:Y:S01]  /*3830*/  FMUL.FTZ R87, R5, R50.reuse ;  /* 0x0000003205577220 */ /* 0x080fe20000410000 */
[----:B------:R-:W-:Y:S02]  /*3840*/  HADD2.F32 R9, -RZ, R14.H1_H1 ;  /* 0x3000000eff097230 */ /* 0x000fe40000004100 */
[----:B------:R-:W-:Y:S01]  /*3850*/  FMUL.FTZ R90, R109, R50 ;  /* 0x000000326d5a7220 */ /* 0x000fe20000410000 */
[----:B------:R-:W-:-:S02]  /*3860*/  HADD2.F32 R15, -RZ, R15.H1_H1 ;  /* 0x3000000fff0f7230 */ /* 0x000fc40000004100 */
        /* <DEDUP_REMOVED lines=11> */
[-C--:B------:R-:W-:Y:S01]  /*3920*/  FMUL.FTZ R81, R9, R50.reuse ;  /* 0x0000003209517220 */ /* 0x080fe20000410000 */
[-C--:B------:R-:W-:Y:S01]  /*3930*/  FMUL.FTZ R80, R96, R50.reuse ;  /* 0x0000003260507220 */ /* 0x080fe20000410000 */
[----:B------:R-:W-:Y:S01]  /*3940*/  FMUL.FTZ R79, R15, R50 ;  /* 0x000000320f4f7220 */ /* 0x000fe20000410000 */
[----:B------:R-:W-:Y:S06]  /*3950*/  BAR.SYNC.DEFER_BLOCKING 0x0 ;  /* 0x0000000000007b1d */ /* 0x000fec0000010000 */
[----:B------:R-:W-:Y:S05]  /*3960*/  BRA.U !UP0, `(.L_x_1817) ;  /* 0x0000001908e87547 */ /* 0x000fea000b800000 */
[----:B------:R-:W0:Y:S01]  /*3970*/  LDC.64 R32, c[0x0][0x460] ;  /* 0x00011800ff207b82 */ /* 0x000e220000000a00 */
[----:B------:R-:W-:Y:S01]  /*3980*/  HFMA2 R6, -RZ, RZ, 0, 3.0517578125e-05 ;  /* 0x00000200ff067431 */ /* 0x000fe200000001ff */
[----:B------:R-:W-:Y:S01]  /*3990*/  MOV R7, 0x0 ;  /* 0x0000000000077802 */ /* 0x000fe20000000f00 */
[----:B------:R-:W1:Y:S01]  /*39a0*/  LDCU.64 UR18, c[0x0][0x3d0] ;  /* 0x00007a00ff1277ac */ /* 0x000e620008000a00 */
[----:B------:R-:W-:Y:S01]  /*39b0*/  R2UR UR16, R43 ;  /* 0x000000002b1072ca */ /* 0x000fe200000e0000 */
[----:B------:R-:W-:Y:S01]  /*39c0*/  FMUL.FTZ R111, R111, R67 ;  /* 0x000000436f6f7220 */ /* 0x000fe20000410000 */
[----:B------:R-:W-:Y:S01]  /*39d0*/  R2UR UR17, R41 ;  /* 0x00000000291172ca */ /* 0x000fe200000e0000 */
[----:B------:R-:W2:Y:S01]  /*39e0*/  LDCU.64 UR20, c[0x0][0x3b8] ;  /* 0x00007700ff1477ac */ /* 0x000ea20008000a00 */
[----:B------:R-:W-:Y:S01]  /*39f0*/  FMUL.FTZ R110, R5, R66 ;  /* 0x00000042056e7220 */ /* 0x000fe20000410000 */
[----:B------:R-:W-:Y:S01]  /*3a00*/  FMUL.FTZ R109, R109, R65 ;  /* 0x000000416d6d7220 */ /* 0x000fe20000410000 */
[----:B------:R-:W-:Y:S01]  /*3a10*/  FMUL.FTZ R108, R17, R64 ;  /* 0x00000040116c7220 */ /* 0x000fe20000410000 */
[----:B------:R-:W3:Y:S01]  /*3a20*/  LDCU.64 UR22, c[0x0][0x3f0] ;  /* 0x00007e00ff1677ac */ /* 0x000ee20008000a00 */
[----:B------:R-:W-:-:S04]  /*3a30*/  IMAD.WIDE.U32 R6, R39, 0x10, R6 ;  /* 0x0000001027067825 */ /* 0x000fc800078e0006 */
[----:B------:R-:W-:Y:S01]  /*3a40*/  FMUL.FTZ R107, R107, R62 ;  /* 0x0000003e6b6b7220 */ /* 0x000fe20000410000 */
[----:B------:R-:W-:Y:S01]  /*3a50*/  FMUL.FTZ R106, R18, R69 ;  /* 0x00000045126a7220 */ /* 0x000fe20000410000 */
[----:B------:R-:W-:Y:S01]  /*3a60*/  FMUL.FTZ R105, R105, R68 ;  /* 0x0000004469697220 */ /* 0x000fe20000410000 */
[----:B------:R-:W-:Y:S01]  /*3a70*/  FMUL.FTZ R104, R19, R71 ;  /* 0x0000004713687220 */ /* 0x000fe20000410000 */
[C---:B------:R-:W-:Y:S01]  /*3a80*/  IADD3 R30, P0, PT, R6.reuse, R56, RZ ;  /* 0x00000038061e7210 */ /* 0x040fe20007f1e0ff */
[----:B------:R-:W-:Y:S01]  /*3a90*/  FMUL.FTZ R103, R103, R70 ;  /* 0x0000004667677220 */ /* 0x000fe20000410000 */
[----:B------:R-:W-:Y:S01]  /*3aa0*/  IADD3 R4, P3, PT, R6, R54, RZ ;  /* 0x0000003606047210 */ /* 0x000fe20007f7e0ff */
[----:B------:R-:W-:Y:S01]  /*3ab0*/  FMUL.FTZ R102, R12, R73 ;  /* 0x000000490c667220 */ /* 0x000fe20000410000 */
[----:B------:R-:W-:Y:S01]  /*3ac0*/  IADD3.X R31, PT, PT, R7, R55, RZ, P0, !PT ;  /* 0x00000037071f7210 */ /* 0x000fe200007fe4ff */
[----:B------:R-:W-:Y:S01]  /*3ad0*/  FMUL.FTZ R101, R101, R72 ;  /* 0x0000004865657220 */ /* 0x000fe20000410000 */
[----:B------:R-:W-:Y:S01]  /*3ae0*/  IADD3.X R7, PT, PT, R7, R53, RZ, P3, !PT ;  /* 0x0000003507077210 */ /* 0x000fe20001ffe4ff */
[----:B------:R-:W-:Y:S01]  /*3af0*/  FMUL.FTZ R100, R13, R75 ;  /* 0x0000004b0d647220 */ /* 0x000fe20000410000 */
[----:B------:R-:W-:Y:S01]  /*3b00*/  FMUL.FTZ R99, R99, R74 ;  /* 0x0000004a63637220 */ /* 0x000fe20000410000 */
[----:B------:R-:W-:Y:S01]  /*3b10*/  FMUL.FTZ R98, R9, R76 ;  /* 0x0000004c09627220 */ /* 0x000fe20000410000 */
[----:B------:R-:W-:Y:S01]  /*3b20*/  FMUL.FTZ R96, R96, R77 ;  /* 0x0000004d60607220 */ /* 0x000fe20000410000 */
[----:B------:R-:W-:Y:S01]  /*3b30*/  FMUL.FTZ R95, R15, R78 ;  /* 0x0000004e0f5f7220 */ /* 0x000fe20000410000 */
[----:B------:R-:W-:Y:S01]  /*3b40*/  MOV R94, R52 ;  /* 0x00000034005e7202 */ /* 0x000fe20000000f00 */
[----:B------:R-:W-:Y:S01]  /*3b50*/  UIADD3 UR8, UPT, UPT, UR5, 0x2140, URZ ;  /* 0x0000214005087890 */ /* 0x000fe2000fffe0ff */
[----:B------:R-:W-:Y:S01]  /*3b60*/  MOV R93, R51 ;  /* 0x00000033005d7202 */ /* 0x000fe20000000f00 */
[----:B------:R-:W-:Y:S01]  /*3b70*/  UIADD3 UR5, UPT, UPT, -UR6, URZ, URZ ;  /* 0x000000ff06057290 */ /* 0x000fe2000fffe1ff */
[----:B0-----:R-:W-:Y:S01]  /*3b80*/  SHF.L.U64.HI R114, R32, 0x2, R33 ;  /* 0x0000000220727819 */ /* 0x001fe20000010221 */
[----:B------:R-:W0:Y:S01]  /*3b90*/  LDCU.64 UR24, c[0x0][0x450] ;  /* 0x00008a00ff1877ac */ /* 0x000e220008000a00 */
[----:B------:R-:W4:Y:S01]  /*3ba0*/  LDCU.64 UR26, c[0x0][0x460] ;  /* 0x00008c00ff1a77ac */ /* 0x000f220008000a00 */
[----:B-1----:R-:W-:-:S02]  /*3bb0*/  USHF.L.U64.HI UR11, UR18, 0x1, UR19 ;  /* 0x00000001120b7899 */ /* 0x002fc40008010213 */
[----:B--2---:R-:W-:Y:S02]  /*3bc0*/  USHF.L.U64.HI UR10, UR20, 0x2, UR21 ;  /* 0x00000002140a7899 */ /* 0x004fe40008010215 */
[----:B---3--:R-:W-:Y:S01]  /*3bd0*/  USHF.L.U64.HI UR9, UR22, 0x1, UR23 ;  /* 0x0000000116097899 */ /* 0x008fe20008010217 */
[----:B------:R-:W-:Y:S01]  /*3be0*/  UMOV UR6, URZ ;  /* 0x000000ff00067c82 */ /* 0x000fe20008000000 */
[----:B------:R-:W-:-:S10]  /*3bf0*/  UMOV UR7, URZ ;  /* 0x000000ff00077c82 */ /* 0x000fd40008000000 */
.L_x_1827:
[----:B------:R-:W2:Y:S04]  /*3c00*/  LDG.E.128 R8, desc[UR14][R30.64+-0x200] ;  /* 0xfffe000e1e087981 */ /* 0x000ea8000c1e1d00 */
[----:B------:R-:W3:Y:S01]  /*3c10*/  LDG.E.128 R12, desc[UR14][R30.64] ;  /* 0x0000000e1e0c7981 */ /* 0x000ee2000c1e1d00 */
[----:B------:R-:W-:Y:S02]  /*3c20*/  MOV R34, UR16 ;  /* 0x0000001000227c02 */ /* 0x000fe40008000f00 */
[----:B------:R-:W-:-:S05]  /*3c30*/  MOV R35, UR17 ;  /* 0x0000001100237c02 */ /* 0x000fca0008000f00 */
[----:B------:R1:W5:Y:S02]  /*3c40*/  LDG.E R125, desc[UR14][R34.64] ;  /* 0x0000000e227d7981 */ /* 0x000364000c1e1900 */
[----:B-1----:R-:W-:Y:S02]  /*3c50*/  MOV R34, R4 ;  /* 0x0000000400227202 */ /* 0x002fe40000000f00 */
[----:B------:R-:W-:Y:S01]  /*3c60*/  MOV R35, R7 ;  /* 0x0000000700237202 */ /* 0x000fe20000000f00 */
[----:B--2---:R1:W-:Y:S04]  /*3c70*/  STS.128 [R36], R8 ;  /* 0x0000000824007388 */ /* 0x0043e80000000c00 */
[----:B---3--:R2:W-:Y:S01]  /*3c80*/  STS.128 [R36+0x200], R12 ;  /* 0x0002000c24007388 */ /* 0x0085e20000000c00 */
[----:B------:R-:W-:-:S03]  /*3c90*/  NOP ;  /* 0x0000000000007918 */ /* 0x000fc60000000000 */
[----:B------:R-:W3:Y:S04]  /*3ca0*/  LDG.E.128 R16, desc[UR14][R34.64+-0x200] ;  /* 0xfffe000e22107981 */ /* 0x000ee8000c1e1d00 */
[----:B0-----:R-:W4:Y:S01]  /*3cb0*/  LDG.E.128 R20, desc[UR14][R34.64] ;  /* 0x0000000e22147981 */ /* 0x001f22000c1e1d00 */
[----:B-----5:R-:W-:Y:S01]  /*3cc0*/  FMUL.FTZ R125, R125, 1.4426950216293334961 ;  /* 0x3fb8aa3b7d7d7820 */ /* 0x020fe20000410000 */
[----:B-1----:R-:W-:Y:S02]  /*3cd0*/  IADD3 R8, PT, PT, R38, 0x2, RZ ;  /* 0x0000000226087810 */ /* 0x002fe40007ffe0ff */
[----:B------:R-:W1:Y:S01]  /*3ce0*/  LDS.128 R4, [R0] ;  /* 0x0000000000047984 */ /* 0x000e620000000c00 */
[C---:B------:R-:W-:Y:S01]  /*3cf0*/  FMUL.FTZ R33, R125.reuse, R66 ;  /* 0x000000427d217220 */ /* 0x040fe20000410000 */
[----:B------:R-:W-:Y:S01]  /*3d00*/  ISETP.GE.U32.AND P0, PT, R8, R37, PT ;  /* 0x000000250800720c */ /* 0x000fe20003f06070 */
[C---:B------:R-:W-:Y:S01]  /*3d10*/  FMUL.FTZ R11, R125.reuse, R64 ;  /* 0x000000407d0b7220 */ /* 0x040fe20000410000 */
[C---:B------:R-:W-:Y:S01]  /*3d20*/  IADD3 R10, PT, PT, R38.reuse, 0x1, RZ ;  /* 0x00000001260a7810 */ /* 0x040fe20007ffe0ff */
[C---:B------:R-:W-:Y:S01]  /*3d30*/  FMUL.FTZ R115, R125.reuse, R65 ;  /* 0x000000417d737220 */ /* 0x040fe20000410000 */
[----:B------:R-:W-:Y:S01]  /*3d40*/  IADD3 R8, PT, PT, R38, 0x3, RZ ;  /* 0x0000000326087810 */ /* 0x000fe20007ffe0ff */
[----:B------:R-:W5:Y:S01]  /*3d50*/  MUFU.EX2 R33, R33 ;  /* 0x0000002100217308 */ /* 0x000f620000000800 */
[----:B------:R-:W-:Y:S01]  /*3d60*/  ISETP.GE.U32.AND P6, PT, R10, R37, PT ;  /* 0x000000250a00720c */ /* 0x000fe20003fc6070 */
[C---:B--2---:R-:W-:Y:S01]  /*3d70*/  FMUL.FTZ R14, R125.reuse, R69 ;  /* 0x000000457d0e7220 */ /* 0x044fe20000410000 */
[----:B------:R-:W-:Y:S01]  /*3d80*/  ISETP.GE.U32.AND P3, PT, R8, R37, PT ;  /* 0x000000250800720c */ /* 0x000fe20003f66070 */
[C---:B------:R-:W-:Y:S01]  /*3d90*/  FMUL.FTZ R12, R125.reuse, R62 ;  /* 0x0000003e7d0c7220 */ /* 0x040fe20000410000 */
[C---:B------:R-:W-:Y:S01]  /*3da0*/  IADD3 R10, PT, PT, R38.reuse, 0x4, RZ ;  /* 0x00000004260a7810 */ /* 0x040fe20007ffe0ff */
[C---:B------:R-:W-:Y:S01]  /*3db0*/  FMUL.FTZ R122, R125.reuse, R71 ;  /* 0x000000477d7a7220 */ /* 0x040fe20000410000 */
[----:B------:R-:W-:Y:S01]  /*3dc0*/  IADD3 R8, PT, PT, R38, 0x5, RZ ;  /* 0x0000000526087810 */ /* 0x000fe20007ffe0ff */
[----:B------:R-:W-:Y:S01]  /*3dd0*/  MUFU.EX2 R13, R11 ;  /* 0x0000000b000d7308 */ /* 0x000fe20000000800 */
[-C--:B------:R-:W-:Y:S01]  /*3de0*/  ISETP.GE.U32.AND P4, PT, R10, R37.reuse, PT ;  /* 0x000000250a00720c */ /* 0x080fe20003f86070 */
[C---:B------:R-:W-:Y:S01]  /*3df0*/  FMUL.FTZ R15, R125.reuse, R68 ;  /* 0x000000447d0f7220 */ /* 0x040fe20000410000 */
[----:B------:R-:W-:Y:S01]  /*3e00*/  ISETP.GE.U32.AND P5, PT, R8, R37, PT ;  /* 0x000000250800720c */ /* 0x000fe20003fa6070 */
[C---:B------:R-:W-:Y:S01]  /*3e10*/  FMUL.FTZ R123, R125.reuse, R70 ;  /* 0x000000467d7b7220 */ /* 0x040fe20000410000 */
[----:B------:R-:W-:Y:S01]  /*3e20*/  IADD3 R8, PT, PT, R38, 0x6, RZ ;  /* 0x0000000626087810 */ /* 0x000fe20007ffe0ff */
[C---:B------:R-:W-:Y:S01]  /*3e30*/  FMUL.FTZ R127, R125.reuse, R75 ;  /* 0x0000004b7d7f7220 */ /* 0x040fe20000410000 */
[----:B------:R-:W-:Y:S01]  /*3e40*/  FMUL.FTZ R146, R125, R74 ;  /* 0x0000004a7d927220 */ /* 0x000fe20000410000 */
[----:B------:R-:W2:Y:S01]  /*3e50*/  MUFU.EX2 R119, R14 ;  /* 0x0000000e00777308 */ /* 0x000ea20000000800 */
[----:B-----5:R-:W-:Y:S01]  /*3e60*/  FSEL R33, R33, 1, !P6 ;  /* 0x3f80000021217808 */ /* 0x020fe20007000000 */
[C---:B------:R-:W-:Y:S01]  /*3e70*/  FMUL.FTZ R149, R125.reuse, R76 ;  /* 0x0000004c7d957220 */ /* 0x040fe20000410000 */
[----:B------:R-:W-:-:S05]  /*3e80*/  FMUL.FTZ R129, R125, R78 ;  /* 0x0000004e7d817220 */ /* 0x000fca0000410000 */
[----:B------:R-:W5:Y:S08]  /*3e90*/  MUFU.EX2 R115, R115 ;  /* 0x0000007300737308 */ /* 0x000f700000000800 */
[----:B------:R0:W5:Y:S01]  /*3ea0*/  MUFU.EX2 R121, R12 ;  /* 0x0000000c00797308 */ /* 0x0001620000000800 */
[----:B-1----:R-:W-:Y:S01]  /*3eb0*/  HADD2.F32 R9, -RZ, R4.H1_H1 ;  /* 0x30000004ff097230 */ /* 0x002fe20000004100 */
[----:B--2---:R-:W-:Y:S01]  /*3ec0*/  FSEL R119, R119, 1, !P5 ;  /* 0x3f80000077777808 */ /* 0x004fe20006800000 */
[----:B------:R-:W-:-:S02]  /*3ed0*/  HADD2.F32 R10, -RZ, R5.H0_H0 ;  /* 0x20000005ff0a7230 */ /* 0x000fc40000004100 */
[----:B------:R-:W-:Y:S02]  /*3ee0*/  HADD2.F32 R5, -RZ, R5.H1_H1 ;  /* 0x30000005ff057230 */ /* 0x000fe40000004100 */
[----:B------:R-:W-:Y:S01]  /*3ef0*/  FMUL.FTZ R9, R110, R9 ;  /* 0x000000096e097220 */ /* 0x000fe20000410000 */
[--C-:B------:R-:W-:Y:S02]  /*3f00*/  HADD2.F32 R14, -RZ, R6.reuse.H0_H0 ;  /* 0x20000006ff0e7230 */ /* 0x100fe40000004100 */
[----:B------:R-:W-:Y:S01]  /*3f10*/  FMUL.FTZ R120, R109, R10 ;  /* 0x0000000a6d787220 */ /* 0x000fe20000410000 */
[----:B0-----:R-:W-:Y:S01]  /*3f20*/  IADD3 R12, PT, PT, R38, 0x7, RZ ;  /* 0x00000007260c7810 */ /* 0x001fe20007ffe0ff */
[----:B------:R-:W-:Y:S01]  /*3f30*/  FMUL.FTZ R5, R108, R5 ;  /* 0x000000056c057220 */ /* 0x000fe20000410000 */
[----:B------:R-:W-:Y:S01]  /*3f40*/  FSEL R116, R9, RZ, !P6 ;  /* 0x000000ff09747208 */ /* 0x000fe20007000000 */
[----:B------:R-:W-:Y:S01]  /*3f50*/  FMUL.FTZ R14, R107, R14 ;  /* 0x0000000e6b0e7220 */ /* 0x000fe20000410000 */
[----:B------:R-:W-:Y:S01]  /*3f60*/  ISETP.GE.U32.AND P6, PT, R8, R37, PT ;  /* 0x000000250800720c */ /* 0x000fe20003fc6070 */
[----:B------:R0:W-:Y:S01]  /*3f70*/  MUFU.EX2 R135, R122 ;  /* 0x0000007a00877308 */ /* 0x0001e20000000800 */
[----:B------:R-:W1:Y:S01]  /*3f80*/  LDS.128 R8, [R0+0x10] ;  /* 0x0000100000087984 */ /* 0x000e620000000c00 */
[----:B------:R-:W-:Y:S01]  /*3f90*/  FSEL R118, R5, RZ, !P3 ;  /* 0x000000ff05767208 */ /* 0x000fe20005800000 */
[----:B------:R-:W-:Y:S01]  /*3fa0*/  HADD2.F32 R5, -RZ, R6.H1_H1 ;  /* 0x30000006ff057230 */ /* 0x000fe20000004100 */
[----:B------:R-:W-:Y:S01]  /*3fb0*/  FSEL R124, R14, RZ, !P4 ;  /* 0x000000ff0e7c7208 */ /* 0x000fe20006000000 */
[----:B------:R-:W-:Y:S01]  /*3fc0*/  FMUL.FTZ R14, R125, R72 ;  /* 0x000000487d0e7220 */ /* 0x000fe20000410000 */
[----:B------:R-:W-:Y:S01]  /*3fd0*/  FSEL R120, R120, RZ, !P0 ;  /* 0x000000ff78787208 */ /* 0x000fe20004000000 */
[----:B------:R-:W-:-:S02]  /*3fe0*/  HADD2.F32 R4, -RZ, R4.H0_H0 ;  /* 0x20000004ff047230 */ /* 0x000fc40000004100 */
[----:B------:R-:W-:Y:S01]  /*3ff0*/  FMUL.FTZ R5, R106, R5 ;  /* 0x000000056a057220 */ /* 0x000fe20000410000 */
[----:B------:R-:W2:Y:S01]  /*4000*/  MUFU.EX2 R141, R14 ;  /* 0x0000000e008d7308 */ /* 0x000ea20000000800 */
[----:B-----5:R-:W-:Y:S02]  /*4010*/  FSEL R117, R115, 1, !P0 ;  /* 0x3f80000073757808 */ /* 0x020fe40004000000 */
[----:B------:R-:W-:Y:S01]  /*4020*/  ISETP.GE.U32.AND P0, PT, R12, R37, PT ;  /* 0x000000250c00720c */ /* 0x000fe20003f06070 */
[----:B------:R-:W-:Y:S01]  /*4030*/  FMUL.FTZ R4, R111, R4 ;  /* 0x000000046f047220 */ /* 0x000fe20000410000 */
[----:B------:R-:W-:Y:S02]  /*4040*/  IADD3 R12, PT, PT, R38, 0x8, RZ ;  /* 0x00000008260c7810 */ /* 0x000fe40007ffe0ff */
[----:B0-----:R-:W-:Y:S01]  /*4050*/  FSEL R122, R5, RZ, !P5 ;  /* 0x000000ff057a7208 */ /* 0x001fe20006800000 */
[----:B------:R-:W0:Y:S01]  /*4060*/  MUFU.EX2 R15, R15 ;  /* 0x0000000f000f7308 */ /* 0x000e220000000800 */
[----:B------:R-:W-:Y:S01]  /*4070*/  FSEL R115, R13, 1, !P3 ;  /* 0x3f8000000d737808 */ /* 0x000fe20005800000 */
[----:B------:R-:W-:Y:S01]  /*4080*/  FMUL.FTZ R13, R125, R73 ;  /* 0x000000497d0d7220 */ /* 0x000fe20000410000 */
[----:B------:R-:W-:-:S02]  /*4090*/  ISETP.GE.U32.AND P3, PT, R12, R37, PT ;  /* 0x000000250c00720c */ /* 0x000fc40003f66070 */
[C---:B------:R-:W-:Y:S02]  /*40a0*/  IADD3 R6, PT, PT, R38.reuse, 0xa, RZ ;  /* 0x0000000a26067810 */ /* 0x040fe40007ffe0ff */
[----:B------:R-:W-:Y:S01]  /*40b0*/  IADD3 R12, PT, PT, R38, 0x9, RZ ;  /* 0x00000009260c7810 */ /* 0x000fe20007ffe0ff */
[----:B------:R0:W5:Y:S01]  /*40c0*/  MUFU.EX2 R137, R123 ;  /* 0x0000007b00897308 */ /* 0x0001620000000800 */
[----:B------:R-:W-:Y:S02]  /*40d0*/  FSEL R121, R121, 1, !P4 ;  /* 0x3f80000079797808 */ /* 0x000fe40006000000 */
[-C--:B------:R-:W-:Y:S02]  /*40e0*/  ISETP.GE.U32.AND P5, PT, R6, R37.reuse, PT ;  /* 0x000000250600720c */ /* 0x080fe40003fa6070 */
[----:B------:R-:W-:Y:S01]  /*40f0*/  ISETP.GE.U32.AND P4, PT, R12, R37, PT ;  /* 0x000000250c00720c */ /* 0x000fe20003f86070 */
[--C-:B------:R-:W-:Y:S01]  /*4100*/  HADD2.F32 R12, -RZ, R7.reuse.H0_H0 ;  /* 0x20000007ff0c7230 */ /* 0x100fe20000004100 */
[----:B--2---:R-:W-:Y:S01]  /*4110*/  FSEL R141, R141, 1, !P5 ;  /* 0x3f8000008d8d7808 */ /* 0x004fe20006800000 */
[----:B------:R-:W2:Y:S01]  /*4120*/  MUFU.EX2 R143, R13 ;  /* 0x0000000d008f7308 */ /* 0x000ea20000000800 */
[----:B------:R-:W-:Y:S01]  /*4130*/  HADD2.F32 R7, -RZ, R7.H1_H1 ;  /* 0x30000007ff077230 */ /* 0x000fe20000004100 */
[----:B0-----:R-:W-:Y:S01]  /*4140*/  FSEL R123, R15, 1, !P6 ;  /* 0x3f8000000f7b7808 */ /* 0x001fe20007000000 */
[----:B------:R-:W-:Y:S01]  /*4150*/  FMUL.FTZ R12, R105, R12 ;  /* 0x0000000c690c7220 */ /* 0x000fe20000410000 */
[----:B------:R-:W-:-:S02]  /*4160*/  IADD3 R6, PT, PT, R38, 0xb, RZ ;  /* 0x0000000b26067810 */ /* 0x000fc40007ffe0ff */
[----:B------:R-:W-:Y:S01]  /*4170*/  FMUL.FTZ R7, R104, R7 ;  /* 0x0000000768077220 */ /* 0x000fe20000410000 */
[----:B------:R-:W-:Y:S01]  /*4180*/  FSEL R135, R135, 1, !P0 ;  /* 0x3f80000087877808 */ /* 0x000fe20004000000 */
[--C-:B-1----:R-:W-:Y:S01]  /*4190*/  HADD2.F32 R128, -RZ, R8.reuse.H0_H0 ;  /* 0x20000008ff807230 */ /* 0x102fe20000004100 */
[----:B------:R-:W-:Y:S01]  /*41a0*/  FSEL R126, R12, RZ, !P6 ;  /* 0x000000ff0c7e7208 */ /* 0x000fe20007000000 */
[----:B------:R-:W-:Y:S01]  /*41b0*/  HADD2.F32 R5, -RZ, R8.H1_H1 ;  /* 0x30000008ff057230 */ /* 0x000fe20000004100 */
[-C--:B------:R-:W-:Y:S01]  /*41c0*/  ISETP.GE.U32.AND P6, PT, R6, R37.reuse, PT ;  /* 0x000000250600720c */ /* 0x080fe20003fc6070 */
[--C-:B------:R-:W-:Y:S01]  /*41d0*/  HADD2.F32 R8, -RZ, R9.reuse.H0_H0 ;  /* 0x20000009ff087230 */ /* 0x100fe20000004100 */
[----:B------:R-:W-:Y:S01]  /*41e0*/  IADD3 R6, PT, PT, R38, 0xc, RZ ;  /* 0x0000000c26067810 */ /* 0x000fe20007ffe0ff */
[----:B------:R-:W0:Y:S01]  /*41f0*/  MUFU.EX2 R127, R127 ;  /* 0x0000007f007f7308 */ /* 0x000e220000000800 */
[----:B------:R-:W-:Y:S01]  /*4200*/  HADD2.F32 R9, -RZ, R9.H1_H1 ;  /* 0x30000009ff097230 */ /* 0x000fe20000004100 */
[----:B------:R-:W-:Y:S01]  /*4210*/  FSEL R136, R7, RZ, !P0 ;  /* 0x000000ff07887208 */ /* 0x000fe20004000000 */
[----:B------:R-:W-:Y:S01]  /*4220*/  FMUL.FTZ R8, R101, R8 ;  /* 0x0000000865087220 */ /* 0x000fe20000410000 */
[----:B------:R-:W-:Y:S01]  /*4230*/  FMUL.FTZ R128, R103, R128 ;  /* 0x0000008067807220 */ /* 0x000fe20000410000 */
[----:B------:R-:W-:Y:S01]  /*4240*/  ISETP.GE.U32.AND P0, PT, R6, R37, PT ;  /* 0x000000250600720c */ /* 0x000fe20003f06070 */
[----:B------:R-:W-:Y:S01]  /*4250*/  FMUL.FTZ R9, R100, R9 ;  /* 0x0000000964097220 */ /* 0x000fe20000410000 */
[----:B------:R-:W-:Y:S01]  /*4260*/  IADD3 R6, PT, PT, R38, 0xd, RZ ;  /* 0x0000000d26067810 */ /* 0x000fe20007ffe0ff */
[----:B------:R-:W-:Y:S01]  /*4270*/  FMUL.FTZ R5, R102, R5 ;  /* 0x0000000566057220 */ /* 0x000fe20000410000 */
[----:B------:R-:W-:Y:S01]  /*4280*/  FSEL R142, R8, RZ, !P5 ;  /* 0x000000ff088e7208 */ /* 0x000fe20006800000 */
[----:B------:R-:W1:Y:S01]  /*4290*/  MUFU.EX2 R146, R146 ;  /* 0x0000009200927308 */ /* 0x000e620000000800 */
[----:B------:R-:W-:Y:S01]  /*42a0*/  ISETP.NE.AND P5, PT, RZ, UR4, PT ;  /* 0x00000004ff007c0c */ /* 0x000fe2000bfa5270 */
[--C-:B------:R-:W-:Y:S01]  /*42b0*/  HADD2.F32 R7, -RZ, R11.reuse.H0_H0 ;  /* 0x2000000bff077230 */ /* 0x100fe20000004100 */
[----:B------:R-:W-:Y:S01]  /*42c0*/  FSEL R138, R128, RZ, !P3 ;  /* 0x000000ff808a7208 */ /* 0x000fe20005800000 */
[----:B------:R-:W-:Y:S01]  /*42d0*/  HADD2.F32 R8, -RZ, R11.H1_H1 ;  /* 0x3000000bff087230 */ /* 0x000fe20000004100 */
[----:B-----5:R-:W-:-:S02]  /*42e0*/  FSEL R137, R137, 1, !P3 ;  /* 0x3f80000089897808 */ /* 0x020fc40005800000 */
[----:B------:R-:W-:Y:S01]  /*42f0*/  ISETP.GE.U32.AND P3, PT, R6, R37, PT ;  /* 0x000000250600720c */ /* 0x000fe20003f66070 */
[----:B------:R-:W5:Y:S01]  /*4300*/  MUFU.EX2 R149, R149 ;  /* 0x0000009500957308 */ /* 0x000f620000000800 */
[----:B------:R-:W-:Y:S01]  /*4310*/  IADD3 R6, PT, PT, R38, 0xe, RZ ;  /* 0x0000000e26067810 */ /* 0x000fe20007ffe0ff */
[----:B------:R-:W-:Y:S01]  /*4320*/  FMUL.FTZ R7, R96, R7 ;  /* 0x0000000760077220 */ /* 0x000fe20000410000 */
[----:B------:R-:W-:Y:S01]  /*4330*/  FSEL R140, R9, RZ, !P6 ;  /* 0x000000ff098c7208 */ /* 0x000fe20007000000 */
[----:B------:R-:W-:Y:S01]  /*4340*/  FMUL.FTZ R9, R125, R67 ;  /* 0x000000437d097220 */ /* 0x000fe20000410000 */
[----:B------:R-:W-:Y:S01]  /*4350*/  FSEL R144, R5, RZ, !P4 ;  /* 0x000000ff05907208 */ /* 0x000fe20006000000 */
[----:B------:R-:W-:Y:S01]  /*4360*/  HADD2.F32 R5, -RZ, R10.H1_H1 ;  /* 0x3000000aff057230 */ /* 0x000fe20000004100 */
[----:B--2---:R-:W-:Y:S01]  /*4370*/  FSEL R143, R143, 1, !P4 ;  /* 0x3f8000008f8f7808 */ /* 0x004fe20006000000 */
[----:B------:R-:W2:Y:S01]  /*4380*/  MUFU.EX2 R150, R129 ;  /* 0x0000008100967308 */ /* 0x000ea20000000800 */
[----:B------:R-:W-:Y:S01]  /*4390*/  ISETP.GE.U32.AND P4, PT, R6, R37, PT ;  /* 0x000000250600720c */ /* 0x000fe20003f86070 */
[----:B------:R-:W-:Y:S01]  /*43a0*/  FMUL.FTZ R8, R95, R8 ;  /* 0x000000085f087220 */ /* 0x000fe20000410000 */
[----:B------:R-:W-:Y:S01]  /*43b0*/  IADD3 R6, PT, PT, R38, 0xf, RZ ;  /* 0x0000000f26067810 */ /* 0x000fe20007ffe0ff */
[----:B------:R-:W-:Y:S01]  /*43c0*/  FMUL.FTZ R5, R98, R5 ;  /* 0x0000000562057220 */ /* 0x000fe20000410000 */
[----:B0-----:R-:W-:-:S02]  /*43d0*/  FSEL R139, R127, 1, !P6 ;  /* 0x3f8000007f8b7808 */ /* 0x001fc40007000000 */
[----:B------:R-:W-:Y:S01]  /*43e0*/  ISETP.GE.U32.AND P6, PT, R6, R37, PT ;  /* 0x000000250600720c */ /* 0x000fe20003fc6070 */
[----:B------:R-:W-:Y:S01]  /*43f0*/  MUFU.EX2 R9, R9 ;  /* 0x0000000900097308 */ /* 0x000fe20000000800 */
[----:B------:R-:W-:Y:S01]  /*4400*/  HADD2.F32 R6, -RZ, R10.H0_H0 ;  /* 0x2000000aff067230 */ /* 0x000fe20000004100 */
[----:B-1----:R-:W-:Y:S02]  /*4410*/  FSEL R146, R146, 1, !P0 ;  /* 0x3f80000092927808 */ /* 0x002fe40004000000 */
[----:B-----5:R-:W-:Y:S02]  /*4420*/  FSEL R149, R149, 1, !P3 ;  /* 0x3f80000095957808 */ /* 0x020fe40005800000 */
[----:B------:R-:W-:Y:S01]  /*4430*/  FMUL.FTZ R6, R99, R6 ;  /* 0x0000000663067220 */ /* 0x000fe20000410000 */
[----:B------:R-:W-:Y:S02]  /*4440*/  FSEL R148, R5, RZ, !P3 ;  /* 0x000000ff05947208 */ /* 0x000fe40005800000 */
[----:B--2---:R-:W-:-:S02]  /*4450*/  FSEL R150, R150, 1, !P6 ;  /* 0x3f80000096967808 */ /* 0x004fc40007000000 */
[----:B------:R-:W-:Y:S02]  /*4460*/  FSEL R147, R7, RZ, !P4 ;  /* 0x000000ff07937208 */ /* 0x000fe40006000000 */
[----:B------:R-:W-:Y:S01]  /*4470*/  FSEL R145, R8, RZ, !P6 ;  /* 0x000000ff08917208 */ /* 0x000fe20007000000 */
[----:B---3--:R-:W-:Y:S04]  /*4480*/  STS.128 [R36+0x1080], R16 ;  /* 0x0010801024007388 */ /* 0x008fe80000000c00 */
[----:B----4-:R0:W-:Y:S01]  /*4490*/  STS.128 [R36+0x1280], R20 ;  /* 0x0012801424007388 */ /* 0x0101e20000000c00 */
[----:B------:R-:W-:-:S03]  /*44a0*/  NOP ;  /* 0x0000000000007918 */ /* 0x000fc60000000000 */
[----:B------:R-:W1:Y:S04]  /*44b0*/  LDS.128 R16, [R0+0x1090] ;  /* 0x0010900000107984 */ /* 0x000e680000000c00 */
[----:B------:R-:W2:Y:S04]  /*44c0*/  LDS.128 R12, [R0+0x1080] ;  /* 0x00108000000c7984 */ /* 0x000ea80000000c00 */
[----:B------:R-:W3:Y:S01]  /*44d0*/  @P5 LDS.64 R20, [UR8] ;  /* 0x00000008ff145984 */ /* 0x000ee20008000a00 */
[----:B0-----:R-:W-:-:S04]  /*44e0*/  FMUL.FTZ R22, R125, R77 ;  /* 0x0000004d7d167220 */ /* 0x001fc80000410000 */
[----:B------:R-:W0:Y:S02]  /*44f0*/  MUFU.EX2 R152, R22 ;  /* 0x0000001600987308 */ /* 0x000e240000000800 */
[----:B0-----:R-:W-:Y:S01]  /*4500*/  FSEL R152, R152, 1, !P4 ;  /* 0x3f80000098987808 */ /* 0x001fe20006000000 */
[--C-:B-1----:R-:W-:Y:S02]  /*4510*/  HADD2.F32 R133, -RZ, R19.reuse.H0_H0 ;  /* 0x20000013ff857230 */ /* 0x102fe40000004100 */
[----:B------:R-:W-:Y:S01]  /*4520*/  HADD2.F32 R134, -RZ, R19.H1_H1 ;  /* 0x30000013ff867230 */ /* 0x000fe20000004100 */
[----:B------:R-:W-:Y:S01]  /*4530*/  FSEL R19, R6, RZ, !P0 ;  /* 0x000000ff06137208 */ /* 0x000fe20004000000 */
[--C-:B------:R-:W-:Y:S01]  /*4540*/  HADD2.F32 R131, -RZ, R17.reuse.H0_H0 ;  /* 0x20000011ff837230 */ /* 0x100fe20000004100 */
[----:B------:R-:W-:Y:S01]  /*4550*/  ISETP.GE.U32.AND P0, PT, R38, R37, PT ;  /* 0x000000252600720c */ /* 0x000fe20003f06070 */
[----:B------:R-:W-:Y:S02]  /*4560*/  HADD2.F32 R132, -RZ, R17.H1_H1 ;  /* 0x30000011ff847230 */ /* 0x000fe40000004100 */
[----:B--2---:R-:W-:Y:S01]  /*4570*/  HADD2.F32 R127, -RZ, R14.H0_H0 ;  /* 0x2000000eff7f7230 */ /* 0x004fe20000004100 */
[----:B------:R-:W-:Y:S01]  /*4580*/  FSEL R151, R4, RZ, !P0 ;  /* 0x000000ff04977208 */ /* 0x000fe20004000000 */
[----:B------:R-:W-:Y:S01]  /*4590*/  HADD2.F32 R130, -RZ, R15.H0_H0 ;  /* 0x2000000fff827230 */ /* 0x000fe20000004100 */
[----:B------:R-:W-:Y:S01]  /*45a0*/  FSEL R154, R9, 1, !P0 ;  /* 0x3f800000099a7808 */ /* 0x000fe20004000000 */
[----:B------:R-:W-:-:S02]  /*45b0*/  HADD2.F32 R129, -RZ, R16.H0_H0 ;  /* 0x20000010ff817230 */ /* 0x000fc40000004100 */
[----:B------:R-:W-:Y:S02]  /*45c0*/  HADD2.F32 R17, -RZ, R18.H0_H0 ;  /* 0x20000012ff117230 */ /* 0x000fe40000004100 */
[--C-:B------:R-:W-:Y:S02]  /*45d0*/  HADD2.F32 R23, -RZ, R12.reuse.H0_H0 ;  /* 0x2000000cff177230 */ /* 0x100fe40000004100 */
[----:B------:R-:W-:Y:S02]  /*45e0*/  HADD2.F32 R22, -RZ, R12.H1_H1 ;  /* 0x3000000cff167230 */ /* 0x000fe40000004100 */
[--C-:B------:R-:W-:Y:S02]  /*45f0*/  HADD2.F32 R125, -RZ, R13.reuse.H0_H0 ;  /* 0x2000000dff7d7230 */ /* 0x100fe40000004100 */
[----:B------:R-:W-:Y:S02]  /*4600*/  HADD2.F32 R128, -RZ, R13.H1_H1 ;  /* 0x3000000dff807230 */ /* 0x000fe40000004100 */
[----:B------:R-:W-:-:S02]  /*4610*/  HADD2.F32 R14, -RZ, R14.H1_H1 ;  /* 0x3000000eff0e7230 */ /* 0x000fc40000004100 */
[----:B------:R-:W-:Y:S02]  /*4620*/  HADD2.F32 R15, -RZ, R15.H1_H1 ;  /* 0x3000000fff0f7230 */ /* 0x000fe40000004100 */
[----:B------:R-:W-:Y:S02]  /*4630*/  HADD2.F32 R16, -RZ, R16.H1_H1 ;  /* 0x30000010ff107230 */ /* 0x000fe40000004100 */
[----:B------:R-:W-:Y:S01]  /*4640*/  HADD2.F32 R18, -RZ, R18.H1_H1 ;  /* 0x30000012ff127230 */ /* 0x000fe20000004100 */
[----:B---3--:R-:W-:Y:S06]  /*4650*/  @P5 BRA `(.L_x_1818) ;  /* 0x00000000004c5947 */ /* 0x008fec0003800000 */
[----:B------:R-:W0:Y:S01]  /*4660*/  LDC.U8 R4, c[0x0][0x3a9] ;  /* 0x0000ea40ff047b82 */ /* 0x000e220000000000 */
[----:B------:R-:W-:Y:S01]  /*4670*/  HFMA2 R20, -RZ, RZ, 1.875, 0 ;  /* 0x3f800000ff147431 */ /* 0x000fe200000001ff */
[----:B0-----:R-:W-:-:S04]  /*4680*/  ISETP.NE.AND P0, PT, R4, RZ, P2 ;  /* 0x000000ff0400720c */ /* 0x001fc80001705270 */
[----:B------:R-:W-:-:S13]  /*4690*/  PLOP3.LUT P0, PT, P0, P1, PT, 0x80, 0x8 ;  /* 0x000000000008781c */ /* 0x000fda0000703070 */
[----:B------:R-:W-:Y:S05]  /*46a0*/  @!P0 BRA `(.L_x_1819) ;  /* 0x0000000000248947 */ /* 0x000fea0003800000 */
[----:B------:R-:W-:-:S05]  /*46b0*/  SHF.R.S32.HI R4, RZ, 0x1f, R58 ;  /* 0x0000001fff047819 */ /* 0x000fca000001143a */
[----:B------:R-:W-:Y:S02]  /*46c0*/  IMAD R7, R4, UR24, RZ ;  /* 0x0000001804077c24 */ /* 0x000fe4000f8e02ff */
[----:B------:R-:W-:-:S04]  /*46d0*/  IMAD.WIDE.U32 R4, R58, UR24, RZ ;  /* 0x000000183a047c25 */ /* 0x000fc8000f8e00ff */
[----:B------:R-:W-:Y:S01]  /*46e0*/  IMAD R7, R58, UR25, R7 ;  /* 0x000000193a077c24 */ /* 0x000fe2000f8e0207 */
[----:B------:R-:W-:-:S04]  /*46f0*/  LEA R6, P0, R4, R94, 0x2 ;  /* 0x0000005e04067211 */ /* 0x000fc800078010ff */
[----:B------:R-:W-:-:S04]  /*4700*/  IADD3 R5, PT, PT, R5, R7, RZ ;  /* 0x0000000705057210 */ /* 0x000fc80007ffe0ff */
[----:B------:R-:W-:-:S05]  /*4710*/  LEA.HI.X R7, R4, R93, R5, 0x2, P0 ;  /* 0x0000005d04077211 */ /* 0x000fca00000f1405 */
[----:B------:R0:W5:Y:S01]  /*4720*/  LDG.E R21, desc[UR14][R6.64] ;  /* 0x0000000e06157981 */ /* 0x000162000c1e1900 */
[----:B------:R-:W-:Y:S05]  /*4730*/  BRA `(.L_x_1818) ;  /* 0x0000000000147947 */ /* 0x000fea0003800000 */
.L_x_1819:
[----:B------:R-:W-:Y:S01]  /*4740*/  MOV R21, RZ ;  /* 0x000000ff00157202 */ /* 0x000fe20000000f00 */
[----:B------:R-:W-:Y:S06]  /*4750*/  @!P2 BRA `(.L_x_1818) ;  /* 0x00000000000ca947 */ /* 0x000fec0003800000 */
[----:B------:R-:W-:Y:S02]  /*4760*/  MOV R4, R94 ;  /* 0x0000005e00047202 */ /* 0x000fe40000000f00 */
[----:B------:R-:W-:-:S05]  /*4770*/  MOV R5, R93 ;  /* 0x0000005d00057202 */ /* 0x000fca0000000f00 */
[----:B------:R1:W5:Y:S02]  /*4780*/  LDG.E R21, desc[UR14][R4.64] ;  /* 0x0000000e04157981 */ /* 0x000364000c1e1900 */
.L_x_1818:
[----:B-1----:R-:W-:Y:S01]  /*4790*/  FFMA.FTZ R4, R151, R33, R116 ;  /* 0x0000002197047223 */ /* 0x002fe20000010074 */
[----:B------:R-:W-:Y:S01]  /*47a0*/  ISETP.GE.AND P0, PT, R63, 0x1, PT ;  /* 0x000000013f00780c */ /* 0x000fe20003f06270 */
[----:B------:R-:W1:Y:S01]  /*47b0*/  S2UR UR13, SR_CgaCtaId ;  /* 0x00000000000d79c3 */ /* 0x000e620000008800 */
[----:B------:R-:W-:Y:S01]  /*47c0*/  UMOV UR12, 0x400 ;  /* 0x00000400000c7882 */ /* 0x000fe20000000000 */
[----:B------:R-:W-:Y:S01]  /*47d0*/  FFMA.FTZ R4, R117, R4, R120 ;  /* 0x0000000475047223 */ /* 0x000fe20000010078 */
[----:B------:R-:W-:Y:S01]  /*47e0*/  ISETP.NE.AND P3, PT, R97, 0x2, PT ;  /* 0x000000026100780c */ /* 0x000fe20003f65270 */
[----:B------:R-:W-:Y:S01]  /*47f0*/  BSSY.RECONVERGENT B0, `(.L_x_1820) ;  /* 0x0000062000007945 */ /* 0x000fe20003800200 */
[----:B------:R-:W-:Y:S01]  /*4800*/  ISETP.GE.U32.AND P4, PT, R45, 0x20, PT ;  /* 0x000000202d00780c */ /* 0x000fe20003f86070 */
        /* <DEDUP_REMOVED lines=23> */
[----:B0-----:R-:W-:Y:S01]  /*4980*/  FFMA.FTZ R6, R150, R5, R145 ;  /* 0x0000000596067223 */ /* 0x001fe20000010091 */
        /* <DEDUP_REMOVED lines=30> */
[----:B------:R-:W1:Y:S07]  /*4b70*/  SHFL.UP PT, R13, R156, 0x10, RZ ;  /* 0x060000009c0d7989 */ /* 0x000e6e00000e00ff */
[----:B------:R-:W-:Y:S01]  /*4b80*/  @!P0 LEA R155, R97, UR12, 0x3 ;  /* 0x0000000c619b8c11 */ /* 0x000fe2000f8e18ff */
[C---:B0-----:R-:W-:Y:S01]  /*4b90*/  FMUL.FTZ R12, R153.reuse, R12 ;  /* 0x0000000c990c7220 */ /* 0x041fe20000410000 */
[----:B-1----:R-:W-:-:S05]  /*4ba0*/  FFMA.FTZ R13, R153, R13, R156 ;  /* 0x0000000d990d7223 */ /* 0x002fca000001009c */
        /* <DEDUP_REMOVED lines=8> */
[----:B------:R-:W0:Y:S04]  /*4c30*/  LDS.128 R4, [UR12+0x2100] ;  /* 0x0021000cff047984 */ /* 0x000e280008000c00 */
[----:B------:R-:W1:Y:S01]  /*4c40*/  LDS.128 R8, [UR12+0x2110] ;  /* 0x0021100cff087984 */ /* 0x000e620008000c00 */
[C---:B0-----:R-:W-:Y:S01]  /*4c50*/  FSEL R61, R4.reuse, R61, !P0 ;  /* 0x0000003d043d7208 */ /* 0x041fe20004000000 */
[-C--:B------:R-:W-:Y:S01]  /*4c60*/  FMUL.FTZ R4, R4, R6.reuse ;  /* 0x0000000604047220 */ /* 0x080fe20000410000 */
[C---:B------:R-:W-:Y:S01]  /*4c70*/  FFMA.FTZ R12, R5.reuse, R6, R7 ;  /* 0x00000006050c7223 */ /* 0x040fe20000010007 */
[----:B------:R-:W-:-:S02]  /*4c80*/  FSEL R60, R5, R60, !P0 ;  /* 0x0000003c053c7208 */ /* 0x000fc40004000000 */
[----:B------:R-:W-:Y:S01]  /*4c90*/  ISETP.NE.AND P0, PT, R97, 0x3, PT ;  /* 0x000000036100780c */ /* 0x000fe20003f05270 */
[-C--:B-1----:R-:W-:Y:S01]  /*4ca0*/  FFMA.FTZ R9, R12, R8.reuse, R9 ;  /* 0x000000080c097223 */ /* 0x082fe20000010009 */
[C---:B------:R-:W-:Y:S01]  /*4cb0*/  FSEL R61, R4.reuse, R61, !P3 ;  /* 0x0000003d043d7208 */ /* 0x040fe20005800000 */
[----:B------:R-:W-:Y:S01]  /*4cc0*/  FMUL.FTZ R4, R4, R8 ;  /* 0x0000000804047220 */ /* 0x000fe20000410000 */
[----:B------:R-:W-:Y:S01]  /*4cd0*/  FSEL R60, R12, R60, !P3 ;  /* 0x0000003c0c3c7208 */ /* 0x000fe20005800000 */
[C---:B------:R-:W-:Y:S01]  /*4ce0*/  FFMA.FTZ R11, R10.reuse, R9, R11 ;  /* 0x000000090a0b7223 */ /* 0x040fe2000001000b */
        /* <DEDUP_REMOVED lines=18> */
.L_x_1821:
[----:B------:R-:W-:Y:S05]  /*4e10*/  BSYNC.RECONVERGENT B0 ;  /* 0x0000000000007941 */ /* 0x000fea0003800200 */
.L_x_1820:
        /* <DEDUP_REMOVED lines=22> */
[----:B------:R-:W1:Y:S01]  /*4f80*/  LDC.U8 R6, c[0x0][0x3a9] ;  /* 0x0000ea40ff067b82 */ /* 0x000e620000000000 */
[----:B------:R2:W-:Y:S01]  /*4f90*/  STS.64 [UR8], R4 ;  /* 0x00000004ff007988 */ /* 0x0005e20008000a08 */
[----:B-1----:R-:W-:-:S13]  /*4fa0*/  ISETP.EQ.OR P0, PT, R6, RZ, !P1 ;  /* 0x000000ff0600720c */ /* 0x002fda0004f02670 */
[----:B--2---:R-:W-:Y:S05]  /*4fb0*/  @P0 BRA `(.L_x_1824) ;  /* 0x0000000000b80947 */ /* 0x004fea0003800000 */
[----:B------:R-:W-:-:S04]  /*4fc0*/  IADD3 R4, PT, PT, R46, -0x1, RZ ;  /* 0xffffffff2e047810 */ /* 0x000fc80007ffe0ff */
[----:B------:R-:W-:-:S13]  /*4fd0*/  ISETP.NE.AND P0, PT, R4, UR4, PT ;  /* 0x0000000404007c0c */ /* 0x000fda000bf05270 */
[----:B------:R-:W-:Y:S05]  /*4fe0*/  @P0 BRA `(.L_x_1825) ;  /* 0x0000000000100947 */ /* 0x000fea0003800000 */
[----:B------:R-:W2:Y:S02]  /*4ff0*/  LDG.E R7, desc[UR14][R24.64] ;  /* 0x0000000e18077981 */ /* 0x000ea4000c1e1900 */
[----:B--2---:R-:W-:-:S05]  /*5000*/  IMAD.WIDE R6, R7, 0x4, R2 ;  /* 0x0000000407067825 */ /* 0x004fca00078e0202 */
[----:B------:R2:W5:Y:S01]  /*5010*/  LDG.E R4, desc[UR14][R6.64] ;  /* 0x0000000e06047981 */ /* 0x000562000c1e1900 */
[----:B------:R-:W-:Y:S05]  /*5020*/  BRA `(.L_x_1826) ;  /* 0x0000000000747947 */ /* 0x000fea0003800000 */
.L_x_1825:
[-C--:B------:R-:W-:Y:S02]  /*5030*/  IABS R11, R48.reuse ;  /* 0x00000030000b7213 */ /* 0x080fe40000000000 */
[----:B------:R-:W-:Y:S02]  /*5040*/  IADD3 R9, PT, PT, R44, -0x1, R37 ;  /* 0xffffffff2c097810 */ /* 0x000fe40007ffe025 */
[----:B------:R-:W1:Y:S01]  /*5050*/  I2F.RP R4, R11 ;  /* 0x0000000b00047306 */ /* 0x000e620000209400 */
[----:B------:R-:W-:-:S04]  /*5060*/  IABS R12, R48 ;  /* 0x00000030000c7213 */ /* 0x000fc80000000000 */
[----:B------:R-:W-:-:S03]  /*5070*/  IADD3 R12, PT, PT, RZ, -R12, RZ ;  /* 0x8000000cff0c7210 */ /* 0x000fc60007ffe0ff */
[----:B-1----:R-:W1:Y:S02]  /*5080*/  MUFU.RCP R4, R4 ;  /* 0x0000000400047308 */ /* 0x002e640000001000 */
[----:B-1----:R-:W-:-:S06]  /*5090*/  IADD3 R6, PT, PT, R4, 0xffffffe, RZ ;  /* 0x0ffffffe04067810 */ /* 0x002fcc0007ffe0ff */
[----:B------:R1:W2:Y:S02]  /*50a0*/  F2I.FTZ.U32.TRUNC.NTZ R7, R6 ;  /* 0x0000000600077305 */ /* 0x0002a4000021f000 */
[----:B-1----:R-:W-:Y:S01]  /*50b0*/  HFMA2 R6, -RZ, RZ, 0, 0 ;  /* 0x00000000ff067431 */ /* 0x002fe200000001ff */
[----:B--2---:R-:W-:-:S05]  /*50c0*/  IADD3 R8, PT, PT, RZ, -R7, RZ ;  /* 0x80000007ff087210 */ /* 0x004fca0007ffe0ff */
        /* <DEDUP_REMOVED lines=19> */
.L_x_1826:
[----:B------:R-:W3:Y:S01]  /*5200*/  LDC.64 R8, c[0x0][0x450] ;  /* 0x00011400ff087b82 */ /* 0x000ee20000000a00 */
[----:B-12--5:R-:W-:-:S05]  /*5210*/  SHF.R.S32.HI R7, RZ, 0x1f, R4 ;  /* 0x0000001fff077819 */ /* 0x026fca0000011404 */
[-C--:B---3--:R-:W-:Y:S02]  /*5220*/  IMAD R11, R7, R8.reuse, RZ ;  /* 0x00000008070b7224 */ /* 0x088fe400078e02ff */
[----:B------:R-:W-:-:S04]  /*5230*/  IMAD.WIDE.U32 R6, R4, R8, UR6 ;  /* 0x0000000604067e25 */ /* 0x000fc8000f8e0008 */
[----:B------:R-:W-:Y:S01]  /*5240*/  IMAD R9, R4, R9, R11 ;  /* 0x0000000904097224 */ /* 0x000fe200078e020b */
[----:B------:R-:W-:-:S04]  /*5250*/  LEA R8, P0, R6, R52, 0x2 ;  /* 0x0000003406087211 */ /* 0x000fc800078010ff */
[----:B------:R-:W-:-:S04]  /*5260*/  IADD3 R4, PT, PT, R7, R9, RZ ;  /* 0x0000000907047210 */ /* 0x000fc80007ffe0ff */
[----:B------:R-:W-:-:S05]  /*5270*/  LEA.HI.X R9, R6, R51, R4, 0x2, P0 ;  /* 0x0000003306097211 */ /* 0x000fca00000f1404 */
[----:B------:R1:W-:Y:S01]  /*5280*/  STG.E desc[UR14][R8.64], R5 ;  /* 0x0000000508007986 */ /* 0x0003e2000c10190e */
[----:B------:R-:W-:Y:S05]  /*5290*/  BRA `(.L_x_1823) ;  /* 0x0000000000187947 */ /* 0x000fea0003800000 */
.L_x_1824:
[----:B------:R-:W-:-:S04]  /*52a0*/  IADD3 R4, PT, PT, R46, -0x1, RZ ;  /* 0xffffffff2e047810 */ /* 0x000fc80007ffe0ff */
[----:B------:R-:W-:-:S04]  /*52b0*/  ISETP.NE.AND P0, PT, R4, UR4, PT ;  /* 0x0000000404007c0c */ /* 0x000fc8000bf05270 */
[----:B------:R-:W-:-:S13]  /*52c0*/  ISETP.NE.OR P0, PT, R6, RZ, P0 ;  /* 0x000000ff0600720c */ /* 0x000fda0000705670 */
[----:B------:R-:W-:Y:S02]  /*52d0*/  @!P0 MOV R6, R94 ;  /* 0x0000005e00068202 */ /* 0x000fe40000000f00 */
[----:B------:R-:W-:-:S05]  /*52e0*/  @!P0 MOV R7, R93 ;  /* 0x0000005d00078202 */ /* 0x000fca0000000f00 */
[----:B------:R2:W-:Y:S02]  /*52f0*/  @!P0 STG.E desc[UR14][R6.64], R5 ;  /* 0x0000000506008986 */ /* 0x0005e4000c10190e */
.L_x_1823:
[----:B------:R-:W-:Y:S05]  /*5300*/  BSYNC.RECONVERGENT B0 ;  /* 0x0000000000007941 */ /* 0x000fea0003800200 */
.L_x_1822:
[----:B------:R-:W-:Y:S01]  /*5310*/  ULEA UR16, UP0, UR20, UR16, 0x2 ;  /* 0x0000001014107291 */ /* 0x000fe2000f8010ff */
[----:B-12---:R-:W-:Y:S01]  /*5320*/  MOV R5, UR18 ;  /* 0x0000001200057c02 */ /* 0x006fe20008000f00 */
[----:B------:R-:W-:Y:S01]  /*5330*/  UIADD3 UR5, UPT, UPT, UR5, 0x1, URZ ;  /* 0x0000000105057890 */ /* 0x000fe2000fffe0ff */
[----:B------:R-:W-:Y:S01]  /*5340*/  MOV R7, UR22 ;  /* 0x0000001600077c02 */ /* 0x000fe20008000f00 */
[----:B------:R-:W-:Y:S01]  /*5350*/  UIADD3.X UR17, UPT, UPT, UR17, UR10, URZ, UP0, !UPT ;  /* 0x0000000a11117290 */ /* 0x000fe200087fe4ff */
[----:B------:R-:W-:Y:S01]  /*5360*/  LEA R94, P4, R32, R94, 0x2 ;  /* 0x0000005e205e7211 */ /* 0x000fe200078810ff */
[----:B------:R-:W-:Y:S01]  /*5370*/  UISETP.NE.AND UP0, UPT, UR5, URZ, UPT ;  /* 0x000000ff0500728c */ /* 0x000fe2000bf05270 */
[----:B------:R-:W-:Y:S01]  /*5380*/  LEA R30, P0, R5, R30, 0x1 ;  /* 0x0000001e051e7211 */ /* 0x000fe200078008ff */
[----:B------:R-:W-:Y:S01]  /*5390*/  UIADD3 UR6, UP1, UPT, UR6, UR26, URZ ;  /* 0x0000001a06067290 */ /* 0x000fe2000ff3e0ff */
        /* <DEDUP_REMOVED lines=20> */
[----:B------:R-:W-:Y:S01]  /*54e0*/  UIADD3.X UR7, UPT, UPT, UR7, UR27, URZ, UP1, !UPT ;  /* 0x0000001b07077290 */ /* 0x000fe20008ffe4ff */
[----:B------:R-:W-:Y:S01]  /*54f0*/  IADD3.X R93, PT, PT, R93, R114, RZ, P4, !PT ;  /* 0x000000725d5d7210 */ /* 0x000fe200027fe4ff */
[----:B------:R-:W-:Y:S10]  /*5500*/  BRA.U UP0, `(.L_x_1827) ;  /* 0xffffffe500bc7547 */ /* 0x000ff4000b83ffff */
.L_x_1817:
[----:B------:R-:W-:Y:S01]  /*5510*/  BAR.SYNC.DEFER_BLOCKING 0x0 ;  /* 0x0000000000007b1d */ /* 0x000fe20000010000 */
[----:B------:R-:W-:Y:S01]  /*5520*/  F2FP.F16.F32.PACK_AB R7, R112, R113 ;  /* 0x000000717007723e */ /* 0x000fe200000000ff */
[----:B------:R-:W-:Y:S01]  /*5530*/  UIADD3 UR4, UPT, UPT, UR4, 0x1, URZ ;  /* 0x0000000104047890 */ /* 0x000fe2000fffe0ff */
[----:B------:R-:W-:Y:S01]  /*5540*/  F2FP.F16.F32.PACK_AB R6, R91, R92 ;  /* 0x0000005c5b06723e */ /* 0x000fe200000000ff */
[----:B------:R-:W-:Y:S01]  /*5550*/  IMAD.WIDE.U32 R28, R37, 0x2, R28 ;  /* 0x00000002251c7825 */ /* 0x000fe200078e001c */
[----:B------:R-:W-:Y:S01]  /*5560*/  F2FP.F16.F32.PACK_AB R5, R89, R90 ;  /* 0x0000005a5905723e */ /* 0x000fe200000000ff */
[----:B------:R-:W1:Y:S01]  /*5570*/  LDCU.128 UR8, c[0x0][0x430] ;  /* 0x00008600ff0877ac */ /* 0x000e620008000c00 */
[----:B------:R-:W-:Y:S01]  /*5580*/  F2FP.F16.F32.PACK_AB R4, R87, R88 ;  /* 0x000000585704723e */ /* 0x000fe200000000ff */
[----:B------:R-:W2:Y:S01]  /*5590*/  LDC.64 R18, c[0x0][0x4a8] ;  /* 0x00012a00ff127b82 */ /* 0x000ea20000000a00 */
[----:B------:R-:W-:Y:S01]  /*55a0*/  F2FP.F16.F32.PACK_AB R79, R79, R80 ;  /* 0x000000504f4f723e */ /* 0x000fe200000000ff */
[----:B------:R-:W-:Y:S01]  /*55b0*/  IMAD.WIDE.U32 R26, R37, 0x2, R26 ;  /* 0x00000002251a7825 */ /* 0x000fe200078e001a */
[----:B------:R-:W-:-:S02]  /*55c0*/  F2FP.F16.F32.PACK_AB R78, R81, R82 ;  /* 0x00000052514e723e */ /* 0x000fc400000000ff */
[----:B------:R-:W-:Y:S02]  /*55d0*/  F2FP.F16.F32.PACK_AB R77, R83, R84 ;  /* 0x00000054534d723e */ /* 0x000fe400000000ff */
[----:B------:R-:W-:Y:S02]  /*55e0*/  F2FP.F16.F32.PACK_AB R76, R85, R86 ;  /* 0x00000056554c723e */ /* 0x000fe400000000ff */
[----:B------:R-:W-:Y:S01]  /*55f0*/  IADD3 R44, PT, PT, R37, R44, RZ ;  /* 0x0000002c252c7210 */ /* 0x000fe20007ffe0ff */
[----:B------:R3:W-:Y:S04]  /*5600*/  STS.128 [R0], R4 ;  /* 0x0000000400007388 */ /* 0x0007e80000000c00 */
[----:B------:R-:W-:Y:S01]  /*5610*/  STS.128 [R0+0x10], R76 ;  /* 0x0000104c00007388 */ /* 0x000fe20000000c00 */
[----:B------:R-:W-:-:S03]  /*5620*/  NOP ;  /* 0x0000000000007918 */ /* 0x000fc60000000000 */
[----:B------:R-:W4:Y:S04]  /*5630*/  LDS.128 R8, [R36] ;  /* 0x0000000024087984 */ /* 0x000f280000000c00 */
[----:B------:R-:W5:Y:S01]  /*5640*/  LDS.128 R12, [R36+0x200] ;  /* 0x00020000240c7984 */ /* 0x000f620000000c00 */
[----:B---3--:R-:W-:Y:S01]  /*5650*/  HFMA2 R5, -RZ, RZ, 0, 0 ;  /* 0x00000000ff057431 */ /* 0x008fe200000001ff */
[-C--:B------:R-:W-:Y:S02]  /*5660*/  MOV R4, R40.reuse ;  /* 0x0000002800047202 */ /* 0x080fe40000000f00 */
[----:B------:R-:W-:-:S03]  /*5670*/  IADD3 R40, PT, PT, R37, R40, RZ ;  /* 0x0000002825287210 */ /* 0x000fc60007ffe0ff */
[----:B-1----:R-:W-:-:S04]  /*5680*/  IMAD.WIDE.U32 R16, R59, UR8, R4 ;  /* 0x000000083b107c25 */ /* 0x002fc8000f8e0004 */
[----:B------:R-:W-:Y:S02]  /*5690*/  IMAD R17, R59, UR9, R17 ;  /* 0x000000093b117c24 */ /* 0x000fe4000f8e0211 */
[----:B------:R-:W-:-:S04]  /*56a0*/  IMAD.WIDE.U32 R4, R57, UR10, R16 ;  /* 0x0000000a39047c25 */ /* 0x000fc8000f8e0010 */
[----:B------:R-:W-:Y:S01]  /*56b0*/  IMAD R5, R57, UR11, R5 ;  /* 0x0000000b39057c24 */ /* 0x000fe2000f8e0205 */
[----:B--2---:R-:W-:-:S04]  /*56c0*/  LEA R6, P0, R4, R18, 0x1 ;  /* 0x0000001204067211 */ /* 0x004fc800078008ff */
[----:B------:R-:W-:Y:S02]  /*56d0*/  LEA.HI.X R7, R4, R19, R5, 0x1, P0 ;  /* 0x0000001304077211 */ /* 0x000fe400000f0c05 */
[----:B------:R-:W-:Y:S01]  /*56e0*/  ISETP.NE.AND P0, PT, R46, UR4, PT ;  /* 0x000000042e007c0c */ /* 0x000fe2000bf05270 */
[----:B------:R-:W-:Y:S01]  /*56f0*/  IMAD.WIDE.U32 R4, R39, 0x10, R6 ;  /* 0x0000001027047825 */ /* 0x000fe200078e0006 */
[----:B------:R-:W-:Y:S02]  /*5700*/  MOV R6, R56 ;  /* 0x0000003800067202 */ /* 0x000fe40000000f00 */
[----:B------:R-:W-:Y:S02]  /*5710*/  MOV R7, R55 ;  /* 0x0000003700077202 */ /* 0x000fe40000000f00 */
[----:B----4-:R-:W-:Y:S04]  /*5720*/  STG.E.128 desc[UR14][R4.64], R8 ;  /* 0x0000000804007986 */ /* 0x010fe8000c101d0e */
[----:B-----5:R1:W-:Y:S02]  /*5730*/  STG.E.128 desc[UR14][R4.64+0x200], R12 ;  /* 0x0002000c04007986 */ /* 0x0203e4000c101d0e */
[----:B-1----:R-:W-:Y:S01]  /*5740*/  MOV R4, R54 ;  /* 0x0000003600047202 */ /* 0x002fe20000000f00 */
[----:B------:R-:W-:Y:S01]  /*5750*/  IMAD.WIDE.U32 R54, R37, 0x2, R6 ;  /* 0x0000000225367825 */ /* 0x000fe200078e0006 */
[----:B------:R-:W-:-:S02]  /*5760*/  MOV R5, R53 ;  /* 0x0000003500057202 */ /* 0x000fc40000000f00 */
[----:B------:R-:W-:Y:S01]  /*5770*/  MOV R56, R54 ;  /* 0x0000003600387202 */ /* 0x000fe20000000f00 */
[----:B------:R-:W-:-:S03]  /*5780*/  IMAD.WIDE.U32 R6, R37, 0x2, R4 ;  /* 0x0000000225067825 */ /* 0x000fc600078e0004 */
[----:B------:R-:W-:Y:S02]  /*5790*/  MOV R54, R6 ;  /* 0x0000000600367202 */ /* 0x000fe40000000f00 */
[----:B------:R-:W-:Y:S01]  /*57a0*/  MOV R53, R7 ;  /* 0x0000000700357202 */ /* 0x000fe20000000f00 */
[----:B------:R-:W-:Y:S06]  /*57b0*/  @P0 BRA `(.L_x_1828) ;  /* 0xffffffb400fc0947 */ /* 0x000fec000383ffff */
[----:B------:R-:W-:Y:S05]  /*57c0*/  EXIT ;  /* 0x000000000000794d */ /* 0x000fea0003800000 */
.L_x_1829:
        /* <DEDUP_REMOVED lines=11> */
.L_x_7976:


//--------------------- .text._Z25selective_scan_fwd_kernelI32Selective_Scan_fwd_kernel_traitsILi128ELi16ELi1ELb1ELb1ELb1ELb0ELb1EN3c104HalfEffEEv13SSMParamsBase --------------------------
	.section	.text._Z25selective_scan_fwd_kernelI32Selective_Scan_fwd_kernel_traitsILi128ELi16ELi1ELb1ELb1ELb1ELb0ELb1EN3c104HalfEffEEv13SSMParamsBase,"ax",@progbits
	.align	128
        .global         _Z25selective_scan_fwd_kernelI32Selective_Scan_fwd_kernel_traitsILi128ELi16ELi1ELb1ELb1ELb1ELb0ELb1EN3c104HalfEffEEv13SSMParamsBase
        .type           _Z25selective_scan_fwd_kernelI32Selective_Scan_fwd_kernel_traitsILi128ELi16ELi1ELb1ELb1ELb1ELb0ELb1EN3c104HalfEffEEv13SSMParamsBase,@function
        .size           _Z25selective_scan_fwd_kernelI32Selective_Scan_fwd_kernel_traitsILi128ELi16ELi1ELb1ELb1ELb1ELb0ELb1EN3c104HalfEffEEv13SSMParamsBase,(.L_x_7977 - _Z25selective_scan_fwd_kernelI32Selective_Scan_fwd_kernel_traitsILi128ELi16ELi1ELb1ELb1ELb1ELb0ELb1EN3c104HalfEffEEv13SSMParamsBase)
        .other          _Z25selective_scan_fwd_kernelI32Selective_Scan_fwd_kernel_traitsILi128ELi16ELi1ELb1ELb1ELb1ELb0ELb1EN3c104HalfEffEEv13SSMParamsBase,@"STO_CUDA_ENTRY STV_DEFAULT"
_Z25selective_scan_fwd_kernelI32Selective_Scan_fwd_kernel_traitsILi128ELi16ELi1ELb1ELb1ELb1ELb0ELb1EN3c104HalfEffEEv13SSMParamsBase:
.text._Z25selective_scan_fwd_kernelI32Selective_Scan_fwd_kernel_traitsILi128ELi16ELi1ELb1ELb1ELb1ELb0ELb1EN3c104HalfEffEEv13SSMParamsBase:
        /* <DEDUP_REMOVED lines=57> */
.L_x_1830:
        /* <DEDUP_REMOVED lines=101> */
.L_x_1831:
        /* <DEDUP_REMOVED lines=10> */
.L_x_1832:
        /* <DEDUP_REMOVED lines=100> */
.L_x_1833:
        /* <DEDUP_REMOVED lines=35> */
.L_x_1834:
[----:B------:R-:W-:-:S06]  /*12f0*/  UISETP.GE.AND UP0, UPT, UR36, 0x1, UPT ;  /* 0x000000012400788c */ /* 0x000fcc000bf06270 */
[----:B------:R-:W-:-:S13]  /*1300*/  PLOP3.LUT P0, PT, PT, PT, UP0, 0x80, 0x8 ;  /* 0x000000000008781c */ /* 0x000fda0003f0f008 */
[----:B------:R-:W-:Y:S05]  /*1310*/  @!P0 EXIT ;  /* 0x000000000000894d */ /* 0x000fea0003800000 */
[----:B------:R-:W-:Y:S01]  /*1320*/  UMOV UR9, URZ ;  /* 0x000000ff00097c82 */ /* 0x000fe20008000000 */
[----:B------:R-:W-:-:S05]  /*1330*/  UMOV UR10, URZ ;  /* 0x000000ff000a7c82 */ /* 0x000fca0008000000 */
.L_x_1878:
        /* <DEDUP_REMOVED lines=366> */
.L_x_1836:
[----:B------:R-:W-:Y:S05]  /*2a20*/  BSYNC.RECONVERGENT B0 ;  /* 0x0000000000007941 */ /* 0x000fea0003800200 */
.L_x_1835:
        /* <DEDUP_REMOVED lines=37> */
.L_x_1838:
[----:B------:R-:W-:Y:S05]  /*2c80*/  BSYNC.RECONVERGENT B0 ;  /* 0x0000000000007941 */ /* 0x000fea0003800200 */
.L_x_1837:
        /* <DEDUP_REMOVED lines=35> */
.L_x_1840:
[----:B------:R-:W-:Y:S05]  /*2ec0*/  BSYNC.RECONVERGENT B0 ;  /* 0x0000000000007941 */ /* 0x000fea0003800200 */
.L_x_1839:
        /* <DEDUP_REMOVED lines=37> */
.L_x_1842:
[----:B------:R-:W-:Y:S05]  /*3120*/  BSYNC.RECONVERGENT B0 ;  /* 0x0000000000007941 */ /* 0x000fea0003800200 */
.L_x_1841:
        /* <DEDUP_REMOVED lines=35> */
.L_x_1844:
[----:B------:R-:W-:Y:S05]  /*3360*/  BSYNC.RECONVERGENT B0 ;  /* 0x0000000000007941 */ /* 0x000fea0003800200 */
.L_x_1843:
        /* <DEDUP_REMOVED lines=37> */
.L_x_1846:
[----:B------:R-:W-:Y:S05]  /*35c0*/  BSYNC.RECONVERGENT B0 ;  /* 0x0000000000007941 */ /* 0x000fea0003800200 */
.L_x_1845:
        /* <DEDUP_REMOVED lines=35> */
.L_x_1848:
[----:B------:R-:W-:Y:S05]  /*3800*/  BSYNC.RECONVERGENT B0 ;  /* 0x0000000000007941 */ /* 0x000fea0003800200 */
.L_x_1847:
        /* <DEDUP_REMOVED lines=38> */
.L_x_1850:
[----:B------:R-:W-:Y:S05]  /*3a70*/  BSYNC.RECONVERGENT B0 ;  /* 0x0000000000007941 */ /* 0x000fea0003800200 */
.L_x_1849:
        /* <DEDUP_REMOVED lines=39> */
.L_x_1852:
[----:B------:R-:W-:Y:S05]  /*3cf0*/  BSYNC.RECONVERGENT B0 ;  /* 0x0000000000007941 */ /* 0x000fea0003800200 */
.L_x_1851:
        /* <DEDUP_REMOVED lines=41> */
.L_x_1854:
[----:B------:R-:W-:Y:S05]  /*3f90*/  BSYNC.RECONVERGENT B0 ;  /* 0x0000000000007941 */ /* 0x000fea0003800200 */
.L_x_1853:
        /* <DEDUP_REMOVED lines=39> */
.L_x_1856:
[----:B------:R-:W-:Y:S05]  /*4210*/  BSYNC.RECONVERGENT B0 ;  /* 0x0000000000007941 */ /* 0x000fea0003800200 */
.L_x_1855:
        /* <DEDUP_REMOVED lines=44> */
.L_x_1858:
[----:B------:R-:W-:Y:S05]  /*44e0*/  BSYNC.RECONVERGENT B0 ;  /* 0x0000000000007941 */ /* 0x000fea0003800200 */
.L_x_1857:
        /* <DEDUP_REMOVED lines=32> */
.L_x_1860:
[----:B------:R-:W-:Y:S05]  /*46f0*/  BSYNC.RECONVERGENT B0 ;  /* 0x0000000000007941 */ /* 0x000fea0003800200 */
.L_x_1859:
        /* <DEDUP_REMOVED lines=32> */
.L_x_1862:
[----:B------:R-:W-:Y:S05]  /*4900*/  BSYNC.RECONVERGENT B0 ;  /* 0x0000000000007941 */ /* 0x000fea0003800200 */
.L_x_1861:
        /* <DEDUP_REMOVED lines=32> */
.L_x_1864:
[----:B------:R-:W-:Y:S05]  /*4b10*/  BSYNC.RECONVERGENT B0 ;  /* 0x0000000000007941 */ /* 0x000fea0003800200 */
.L_x_1863:
        /* <DEDUP_REMOVED lines=32> */
.L_x_1866:
[----:B------:R-:W-:Y:S05]  /*4d20*/  BSYNC.RECONVERGENT B0 ;  /* 0x0000000000007941 */ /* 0x000fea0003800200 */
.L_x_1865:
        /* <DEDUP_REMOVED lines=62> */
.L_x_1877:
        /* <DEDUP_REMOVED lines=393> */
.L_x_1869:
[----:B------:R-:W-:Y:S01]  /*69a0*/  HFMA2 R85, -RZ, RZ, 0, 0 ;  /* 0x00000000ff557431 */ /* 0x000fe200000001ff */
[----:B------:R-:W-:Y:S06]  /*69b0*/  BRA.U !UP2, `(.L_x_1868) ;  /* 0x000000010a147547 */ /* 0x000fec000b800000 */
[----:B------:R-:W-:-:S04]  /*69c0*/  UIADD3 UR6, UP0, UPT, UR33, UR12, URZ ;  /* 0x0000000c21067290 */ /* 0x000fc8000ff1e0ff */
[----:B------:R-:W-:Y:S02]  /*69d0*/  UIADD3.X UR7, UPT, UPT, UR32, UR13, URZ, UP0, !UPT ;  /* 0x0000000d20077290 */ /* 0x000fe400087fe4ff */
[----:B------:R-:W-:-:S04]  /*69e0*/  IMAD.U32 R40, RZ, RZ, UR6 ;  /* 0x00000006ff287e24 */ /* 0x000fc8000f8e00ff */
[----:B------:R-:W-:-:S05]  /*69f0*/  IMAD.U32 R41, RZ, RZ, UR7 ;  /* 0x00000007ff297e24 */ /* 0x000fca000f8e00ff */
[----:B------:R1:W5:Y:S02]  /*6a00*/  LDG.E R85, desc[UR34][R40.64] ;  /* 0x0000002228557981 */ /* 0x000364000c1e1900 */
.L_x_1868:
        /* <DEDUP_REMOVED lines=106> */
.L_x_1871:
[----:B------:R-:W-:Y:S05]  /*70b0*/  BSYNC.RECONVERGENT B0 ;  /* 0x0000000000007941 */ /* 0x000fea0003800200 */
.L_x_1870:
        /* <DEDUP_REMOVED lines=39> */
.L_x_1875:
        /* <DEDUP_REMOVED lines=35> */
.L_x_1876:
        /* <DEDUP_REMOVED lines=10> */
.L_x_1874:
        /* <DEDUP_REMOVED lines=9> */
.L_x_1873:
[----:B------:R-:W-:Y:S05]  /*7690*/  BSYNC.RECONVERGENT B0 ;  /* 0x0000000000007941 */ /* 0x000fea0003800200 */
.L_x_1872:
        /* <DEDUP_REMOVED lines=32> */
.L_x_1867:
        /* <DEDUP_REMOVED lines=115> */
.L_x_1879:
        /* <DEDUP_REMOVED lines=11> */
.L_x_7977:


//--------------------- .text._Z25selective_scan_fwd_kernelI32Selective_Scan_fwd_kernel_traitsILi128ELi16ELi1ELb1ELb1ELb1ELb1ELb0EN3c104HalfEffEEv13SSMParamsBase --------------------------
	.section	.text._Z25selective_scan_fwd_kernelI32Selective_Scan_fwd_kernel_traitsILi128ELi16ELi1ELb1ELb1ELb1ELb1ELb0EN3c104HalfEffEEv13SSMParamsBase,"ax",@progbits
	.align	128
        .global         _Z25selective_scan_fwd_kernelI32Selective_Scan_fwd_kernel_traitsILi128ELi16ELi1ELb1ELb1ELb1ELb1ELb0EN3c104HalfEffEEv13SSMParamsBase
        .type           _Z25selective_scan_fwd_kernelI32Selective_Scan_fwd_kernel_traitsILi128ELi16ELi1ELb1ELb1ELb1ELb1ELb0EN3c104HalfEffEEv13SSMParamsBase,@function
        .size           _Z25selective_scan_fwd_kernelI32Selective_Scan_fwd_kernel_traitsILi128ELi16ELi1ELb1ELb1ELb1ELb1ELb0EN3c104HalfEffEEv13SSMParamsBase,(.L_x_7978 - _Z25selective_scan_fwd_kernelI32Selective_Scan_fwd_kernel_traitsILi128ELi16ELi1ELb1ELb1ELb1ELb1ELb0EN3c104HalfEffEEv13SSMParamsBase)
        .other          _Z25selective_scan_fwd_kernelI32Selective_Scan_fwd_kernel_traitsILi128ELi16ELi1ELb1ELb1ELb1ELb1ELb0EN3c104HalfEffEEv13SSMParamsBase,@"STO_CUDA_ENTRY STV_DEFAULT"
_Z25selective_scan_fwd_kernelI32Selective_Scan_fwd_kernel_traitsILi128ELi16ELi1ELb1ELb1ELb1ELb1ELb0EN3c104HalfEffEEv13SSMParamsBase:
.text._Z25selective_scan_fwd_kernelI32Selective_Scan_fwd_kernel_traitsILi128ELi16ELi1ELb1ELb1ELb1ELb1ELb0EN3c104HalfEffEEv13SSMParamsBase:
        /* <DEDUP_REMOVED lines=38> */
.L_x_1880:
        /* <DEDUP_REMOVED lines=17> */
[----:B------:R-:W5:Y:S01]  /*0370*/  LDC.64 R38, c[0x0][0x3d8] ;  /* 0x0000f600ff267b82 */ /* 0x000f620000000a00 */
[----:B-1----:R-:W-:-:S04]  /*0380*/  IADD3 R2, PT, PT, R4, 0xffffffe, RZ ;  /* 0x0ffffffe04027810 */ /* 0x002fc80007ffe0ff */
[----:B------:R1:W3:Y:S03]  /*0390*/  F2I.FTZ.U32.TRUNC.NTZ R3, R2 ;  /* 0x0000000200037305 */ /* 0x0002e6000021f000 */
[----:B------:R-:W5:Y:S01]  /*03a0*/  LDC.64 R40, c[0x0][0x3f8] ;  /* 0x0000fe00ff287b82 */ /* 0x000f620000000a00 */
        /* <DEDUP_REMOVED lines=9> */
[----:B------:R-:W0:Y:S01]  /*0440*/  LDC.64 R6, c[0x0][0x400] ;  /* 0x00010000ff067b82 */ /* 0x000e220000000a00 */
[----:B------:R-:W-:-:S05]  /*0450*/  IADD3 R3, PT, PT, -R4, RZ, RZ ;  /* 0x000000ff04037210 */ /* 0x000fca0007ffe1ff */
[C---:B------:R-:W-:Y:S02]  /*0460*/  IMAD R5, R12.reuse, R3, R5 ;  /* 0x000000030c057224 */ /* 0x040fe400078e0205 */
[----:B------:R-:W3:Y:S03]  /*0470*/  LDC.64 R32, c[0x0][0x480] ;  /* 0x00012000ff207b82 */ /* 0x000ee60000000a00 */
[----:B------:R-:W-:-:S13]  /*0480*/  ISETP.GT.U32.AND P4, PT, R12, R5, PT ;  /* 0x000000050c00720c */ /* 0x000fda0003f84070 */
[----:B------:R-:W-:Y:S01]  /*0490*/  @!P4 IADD3 R5, PT, PT, R5, -R12, RZ ;  /* 0x8000000c0505c210 */ /* 0x000fe20007ffe0ff */
[----:B0-----:R-:W-:Y:S01]  /*04a0*/  IMAD.WIDE.U32 R2, R0, R6, RZ ;  /* 0x0000000600027225 */ /* 0x001fe200078e00ff */
[----:B------:R-:W-:Y:S02]  /*04b0*/  @!P4 IADD3 R4, PT, PT, R4, 0x1, RZ ;  /* 0x000000010404c810 */ /* 0x000fe40007ffe0ff */
[----:B------:R-:W-:Y:S01]  /*04c0*/  ISETP.GE.U32.AND P5, PT, R5, R12, PT ;  /* 0x0000000c0500720c */ /* 0x000fe20003fa6070 */
[C---:B------:R-:W-:Y:S01]  /*04d0*/  IMAD R3, R0.reuse, R7, R3 ;  /* 0x0000000700037224 */ /* 0x040fe200078e0203 */
[----:B------:R-:W-:Y:S01]  /*04e0*/  LOP3.LUT R5, R37, R26, RZ, 0x3c, !PT ;  /* 0x0000001a25057212 */ /* 0x000fe200078e3cff */
[----:B--2---:R-:W-:Y:S01]  /*04f0*/  IMAD.WIDE.U32 R6, R0, R22, RZ ;  /* 0x0000001600067225 */ /* 0x004fe200078e00ff */
[----:B------:R-:W-:Y:S02]  /*0500*/  ISETP.NE.AND P4, PT, R26, RZ, PT ;  /* 0x000000ff1a00720c */ /* 0x000fe40003f85270 */
[----:B------:R-:W-:Y:S01]  /*0510*/  ISETP.GE.AND P3, PT, R5, RZ, PT ;  /* 0x000000ff0500720c */ /* 0x000fe20003f66270 */
[----:B------:R-:W-:-:S04]  /*0520*/  IMAD.WIDE.U32 R2, R37, R24, R2 ;  /* 0x0000001825027225 */ /* 0x000fc800078e0002 */
[----:B------:R-:W-:Y:S02]  /*0530*/  IMAD R25, R37, R25, R3 ;  /* 0x0000001925197224 */ /* 0x000fe400078e0203 */
[----:B------:R-:W-:Y:S01]  /*0540*/  @P5 IADD3 R4, PT, PT, R4, 0x1, RZ ;  /* 0x0000000104045810 */ /* 0x000fe20007ffe0ff */
[----:B------:R-:W-:Y:S01]  /*0550*/  IMAD R7, R0, R23, R7 ;  /* 0x0000001700077224 */ /* 0x000fe200078e0207 */
[----:B----4-:R-:W-:Y:S02]  /*0560*/  ISETP.NE.AND P5, PT, R34, RZ, PT ;  /* 0x000000ff2200720c */ /* 0x010fe40003fa5270 */
[----:B------:R-:W-:Y:S01]  /*0570*/  MOV R11, R4 ;  /* 0x00000004000b7202 */ /* 0x000fe20000000f00 */
[----:B------:R-:W-:-:S03]  /*0580*/  IMAD.WIDE.U32 R4, R0, R16, RZ ;  /* 0x0000001000047225 */ /* 0x000fc600078e00ff */
[----:B------:R-:W-:Y:S01]  /*0590*/  @!P3 IADD3 R11, PT, PT, -R11, RZ, RZ ;  /* 0x000000ff0b0bb210 */ /* 0x000fe20007ffe1ff */
[----:B------:R-:W-:Y:S01]  /*05a0*/  IMAD R5, R0, R17, R5 ;  /* 0x0000001100057224 */ /* 0x000fe200078e0205 */
[----:B------:R-:W-:Y:S02]  /*05b0*/  @!P4 LOP3.LUT R11, RZ, R26, RZ, 0x33, !PT ;  /* 0x0000001aff0bc212 */ /* 0x000fe400078e33ff */
[C---:B------:R-:W-:Y:S01]  /*05c0*/  LEA R24, P3, R2.reuse, R14, 0x1 ;  /* 0x0000000e02187211 */ /* 0x040fe200078608ff */
[----:B-1----:R-:W-:Y:S01]  /*05d0*/  IMAD.WIDE.U32 R4, R37, R18, R4 ;  /* 0x0000001225047225 */ /* 0x002fe200078e0004 */
[----:B------:R-:W-:Y:S02]  /*05e0*/  SHF.R.S32.HI R9, RZ, 0x1f, R11 ;  /* 0x0000001fff097819 */ /* 0x000fe4000001140b */
[----:B------:R-:W-:Y:S01]  /*05f0*/  LEA.HI.X R25, R2, R15, R25, 0x1, P3 ;  /* 0x0000000f02197211 */ /* 0x000fe200018f0c19 */
[----:B-----5:R-:W-:-:S04]  /*0600*/  IMAD.WIDE.U32 R2, R0, R30, RZ ;  /* 0x0000001e00027225 */ /* 0x020fc800078e00ff */
[C---:B------:R-:W-:Y:S02]  /*0610*/  IMAD R8, R9.reuse, R38, RZ ;  /* 0x0000002609087224 */ /* 0x040fe400078e02ff */
[----:B------:R-:W-:Y:S02]  /*0620*/  IMAD R3, R0, R31, R3 ;  /* 0x0000001f00037224 */ /* 0x000fe400078e0203 */
[----:B------:R-:W-:Y:S02]  /*0630*/  IMAD R12, R9, R40, RZ ;  /* 0x00000028090c7224 */ /* 0x000fe400078e02ff */
[C---:B------:R-:W-:Y:S02]  /*0640*/  IMAD R39, R11.reuse, R39, R8 ;  /* 0x000000270b277224 */ /* 0x040fe400078e0208 */
[----:B------:R-:W-:-:S04]  /*0650*/  IMAD.WIDE.U32 R6, R11, R38, R6 ;  /* 0x000000260b067225 */ /* 0x000fc800078e0006 */
[C---:B------:R-:W-:Y:S01]  /*0660*/  IMAD.WIDE.U32 R8, R11.reuse, R40, R2 ;  /* 0x000000280b087225 */ /* 0x040fe200078e0002 */
[----:B---3--:R-:W-:Y:S02]  /*0670*/  LEA R2, P3, R4, R20, 0x1 ;  /* 0x0000001404027211 */ /* 0x008fe400078608ff */
[----:B------:R-:W-:Y:S01]  /*0680*/  LEA R38, P4, R6, R28, 0x1 ;  /* 0x0000001c06267211 */ /* 0x000fe200078808ff */
[----:B------:R-:W-:Y:S01]  /*0690*/  IMAD R41, R11, R41, R12 ;  /* 0x000000290b297224 */ /* 0x000fe200078e020c */
[----:B------:R-:W-:Y:S01]  /*06a0*/  LEA R40, P6, R8, R32, 0x1 ;  /* 0x0000002008287211 */ /* 0x000fe200078c08ff */
[----:B------:R-:W-:Y:S01]  /*06b0*/  IMAD R3, R37, R19, R5 ;  /* 0x0000001325037224 */ /* 0x000fe200078e0205 */
[----:B------:R-:W-:Y:S02]  /*06c0*/  IADD3 R39, PT, PT, R7, R39, RZ ;  /* 0x0000002707277210 */ /* 0x000fe40007ffe0ff */
[----:B------:R-:W-:Y:S02]  /*06d0*/  IADD3 R41, PT, PT, R9, R41, RZ ;  /* 0x0000002909297210 */ /* 0x000fe40007ffe0ff */
[----:B------:R-:W-:-:S02]  /*06e0*/  LEA.HI.X R3, R4, R21, R3, 0x1, P3 ;  /* 0x0000001504037211 */ /* 0x000fc400018f0c03 */
        /* <DEDUP_REMOVED lines=10> */
.L_x_1881:
        /* <DEDUP_REMOVED lines=11> */
.L_x_1882:
        /* <DEDUP_REMOVED lines=69> */
.L_x_1883:
        /* <DEDUP_REMOVED lines=30> */
.L_x_1884:
[----:B------:R-:W-:-:S13]  /*0e70*/  ISETP.GE.AND P0, PT, R48, 0x1, PT ;  /* 0x000000013000780c */ /* 0x000fda0003f06270 */
[----:B------:R-:W-:Y:S05]  /*0e80*/  @!P0 EXIT ;  /* 0x000000000000894d */ /* 0x000fea0003800000 */
[----:B------:R-:W0:Y:S01]  /*0e90*/  S2R R50, SR_TID.X ;  /* 0x0000000000327919 */ /* 0x000e220000002100 */
[----:B------:R-:W1:Y:S01]  /*0ea0*/  LDCU.64 UR4, c[0x0][0x3b0] ;  /* 0x00007600ff0477ac */ /* 0x000e620008000a00 */
[----:B------:R-:W2:Y:S01]  /*0eb0*/  LDC.64 R26, c[0x0][0x4e8] ;  /* 0x00013a00ff1a7b82 */ /* 0x000ea20000000a00 */
[----:B------:R-:W-:-:S07]  /*0ec0*/  MOV R54, RZ ;  /* 0x000000ff00367202 */ /* 0x000fce0000000f00 */
[----:B------:R-:W3:Y:S01]  /*0ed0*/  LDC.64 R6, c[0x0][0x470] ;  /* 0x00011c00ff067b82 */ /* 0x000ee20000000a00 */
[----:B-1----:R-:W-:Y:S01]  /*0ee0*/  IMAD.WIDE.U32 R52, R37, UR4, RZ ;  /* 0x0000000425347c25 */ /* 0x002fe2000f8e00ff */
[----:B------:R-:W-:-:S03]  /*0ef0*/  UMOV UR4, URZ ;  /* 0x000000ff00047c82 */ /* 0x000fc60008000000 */
[----:B------:R-:W-:Y:S01]  /*0f00*/  IMAD R4, R37, UR5, R53 ;  /* 0x0000000525047c24 */ /* 0x000fe2000f8e0235 */
[----:B--2---:R-:W-:-:S04]  /*0f10*/  LEA R26, P0, R0, R26, 0x2 ;  /* 0x0000001a001a7211 */ /* 0x004fc800078010ff */
[----:B------:R-:W-:Y:S02]  /*0f20*/  LEA.HI.X R27, R0, R27, RZ, 0x2, P0 ;  /* 0x0000001b001b7211 */ /* 0x000fe400000f14ff */
[----:B0-----:R-:W-:Y:S02]  /*0f30*/  SHF.L.U32 R53, R50, 0x1, RZ ;  /* 0x0000000132357819 */ /* 0x001fe400000006ff */
[C---:B---3--:R-:W-:Y:S02]  /*0f40*/  LEA R51, P3, R52.reuse, R6, 0x2 ;  /* 0x0000000634337211 */ /* 0x048fe400078610ff */
[----:B------:R-:W-:Y:S02]  /*0f50*/  LOP3.LUT R53, R53, 0x7c0, RZ, 0xc0, !PT ;  /* 0x000007c035357812 */ /* 0x000fe400078ec0ff */
[----:B------:R-:W-:Y:S02]  /*0f60*/  LEA.HI.X R52, R52, R7, R4, 0x2, P3 ;  /* 0x0000000734347211 */ /* 0x000fe400018f1404 */
[----:B------:R-:W-:-:S02]  /*0f70*/  SHF.L.U32 R55, R50, 0x4, RZ ;  /* 0x0000000432377819 */ /* 0x000fc400000006ff */
[--C-:B------:R-:W-:Y:S02]  /*0f80*/  SHF.R.U32.HI R88, RZ, 0x5, R50.reuse ;  /* 0x00000005ff587819 */ /* 0x100fe40000011632 */
[----:B------:R-:W-:-:S07]  /*0f90*/  LOP3.LUT R57, R53, 0x1f, R50, 0xf8, !PT ;  /* 0x0000001f35397812 */ /* 0x000fce00078ef832 */
.L_x_1928:
        /* <DEDUP_REMOVED lines=88> */
.L_x_1886:
[----:B------:R-:W-:Y:S05]  /*1520*/  BSYNC.RECONVERGENT B0 ;  /* 0x0000000000007941 */ /* 0x000fea0003800200 */
.L_x_1885:
        /* <DEDUP_REMOVED lines=35> */
.L_x_1888:
[----:B------:R-:W-:Y:S05]  /*1760*/  BSYNC.RECONVERGENT B0 ;  /* 0x0000000000007941 */ /* 0x000fea0003800200 */
.L_x_1887:
        /* <DEDUP_REMOVED lines=37> */
.L_x_1890:
[----:B------:R-:W-:Y:S05]  /*19c0*/  BSYNC.RECONVERGENT B0 ;  /* 0x0000000000007941 */ /* 0x000fea0003800200 */
.L_x_1889:
        /* <DEDUP_REMOVED lines=35> */
.L_x_1892:
[----:B------:R-:W-:Y:S05]  /*1c00*/  BSYNC.RECONVERGENT B0 ;  /* 0x0000000000007941 */ /* 0x000fea0003800200 */
.L_x_1891:
        /* <DEDUP_REMOVED lines=37> */
.L_x_1894:
[----:B------:R-:W-:Y:S05]  /*1e60*/  BSYNC.RECONVERGENT B0 ;  /* 0x0000000000007941 */ /* 0x000fea0003800200 */
.L_x_1893:
        /* <DEDUP_REMOVED lines=35> */
.L_x_1896:
[----:B------:R-:W-:Y:S05]  /*20a0*/  BSYNC.RECONVERGENT B0 ;  /* 0x0000000000007941 */ /* 0x000fea0003800200 */
.L_x_1895:
        /* <DEDUP_REMOVED lines=37> */
.L_x_1898:
[----:B------:R-:W-:Y:S05]  /*2300*/  BSYNC.RECONVERGENT B0 ;  /* 0x0000000000007941 */ /* 0x000fea0003800200 */
.L_x_1897:
        /* <DEDUP_REMOVED lines=35> */
.L_x_1900:
[----:B------:R-:W-:Y:S05]  /*2540*/  BSYNC.RECONVERGENT B0 ;  /* 0x0000000000007941 */ /* 0x000fea0003800200 */
.L_x_1899:
        /* <DEDUP_REMOVED lines=37> */
.L_x_1902:
[----:B------:R-:W-:Y:S05]  /*27a0*/  BSYNC.RECONVERGENT B0 ;  /* 0x0000000000007941 */ /* 0x000fea0003800200 */
.L_x_1901:
        /* <DEDUP_REMOVED lines=35> */
.L_x_1904:
[----:B------:R-:W-:Y:S05]  /*29e0*/  BSYNC.RECONVERGENT B0 ;  /* 0x0000000000007941 */ /* 0x000fea0003800200 */
.L_x_1903:
        /* <DEDUP_REMOVED lines=39> */
.L_x_1906:
[----:B------:R-:W-:Y:S05]  /*2c60*/  BSYNC.RECONVERGENT B0 ;  /* 0x0000000000007941 */ /* 0x000fea0003800200 */
.L_x_1905:
        /* <DEDUP_REMOVED lines=39> */
.L_x_1908:
[----:B------:R-:W-:Y:S05]  /*2ee0*/  BSYNC.RECONVERGENT B0 ;  /* 0x0000000000007941 */ /* 0x000fea0003800200 */
.L_x_1907:
[----:B------:R-:W-:Y:S01]  /*2ef0*/  ISETP.EQ.OR P5, PT, RZ, UR6, P5 ;  /* 0x00000006ff007c0c */ /* 0x000fe2000afa2670 */
[----:B------:R-:W-:Y:S01]  /*2f00*/  BSSY.RECONVERGENT B0, `(.L_x_1909) ;  /* 0x000002a000007945 */ /* 0x000fe20003800200 */
[----:B------:R-:W-:Y:S01]  /*2f10*/  FSETP.GTU.FTZ.AND P3, PT, R95, 20, PT ;  /* 0x41a000005f00780b */ /* 0x000fe20003f7c000 */
[----:B------:R-:W-:Y:S01]  /*2f20*/  HADD2.F32 R107, -RZ, R19.H0_H0 ;  /* 0x20000013ff6b7230 */ /* 0x000fe20000004100 */
[----:B------:R-:W-:Y:S01]  /*2f30*/  ISETP.EQ.OR P4, PT, RZ, UR6, P4 ;  /* 0x00000006ff007c0c */ /* 0x000fe2000a782670 */
[----:B------:R-:W-:Y:S01]  /*2f40*/  HADD2.F32 R103, -RZ, R13.H0_H0 ;  /* 0x2000000dff677230 */ /* 0x000fe20000004100 */
[----:B------:R-:W-:Y:S01]  /*2f50*/  ISETP.EQ.OR P0, PT, RZ, UR6, P0 ;  /* 0x00000006ff007c0c */ /* 0x000fe20008702670 */
[----:B------:R-:W-:Y:S01]  /*2f60*/  HADD2.F32 R19, -RZ, R19.H1_H1 ;  /* 0x30000013ff137230 */ /* 0x000fe20000004100 */
[----:B------:R-:W-:Y:S01]  /*2f70*/  ISETP.EQ.OR P3, PT, RZ, UR6, P3 ;  /* 0x00000006ff007c0c */ /* 0x000fe20009f62670 */
[--C-:B------:R-:W-:Y:S02]  /*2f80*/  HADD2.F32 R105, -RZ, R12.reuse.H0_H0 ;  /* 0x2000000cff697230 */ /* 0x100fe40000004100 */
        /* <DEDUP_REMOVED lines=33> */
.L_x_1910:
[----:B------:R-:W-:Y:S05]  /*31a0*/  BSYNC.RECONVERGENT B0 ;  /* 0x0000000000007941 */ /* 0x000fea0003800200 */
.L_x_1909:
        /* <DEDUP_REMOVED lines=32> */
.L_x_1912:
[----:B------:R-:W-:Y:S05]  /*33b0*/  BSYNC.RECONVERGENT B0 ;  /* 0x0000000000007941 */ /* 0x000fea0003800200 */
.L_x_1911:
        /* <DEDUP_REMOVED lines=32> */
.L_x_1914:
[----:B------:R-:W-:Y:S05]  /*35c0*/  BSYNC.RECONVERGENT B0 ;  /* 0x0000000000007941 */ /* 0x000fea0003800200 */
.L_x_1913:
        /* <DEDUP_REMOVED lines=32> */
.L_x_1916:
[----:B------:R-:W-:Y:S05]  /*37d0*/  BSYNC.RECONVERGENT B0 ;  /* 0x0000000000007941 */ /* 0x000fea0003800200 */
.L_x_1915:
        /* <DEDUP_REMOVED lines=26> */
[----:B------:R-:W1:Y:S01]  /*3980*/  LDCU.64 UR18, c[0x0][0x3d0] ;  /* 0x00007a00ff1277ac */ /* 0x000e620008000a00 */
[----:B------:R-:W-:Y:S01]  /*3990*/  MOV R9, 0x0 ;  /* 0x0000000000097802 */ /* 0x000fe20000000f00 */
[----:B------:R-:W-:Y:S01]  /*39a0*/  FMUL.FTZ R113, R113, R83 ;  /* 0x0000005371717220 */ /* 0x000fe20000410000 */
[----:B------:R-:W-:Y:S01]  /*39b0*/  R2UR UR16, R51 ;  /* 0x00000000331072ca */ /* 0x000fe200000e0000 */
[----:B------:R-:W2:Y:S01]  /*39c0*/  LDCU.64 UR20, c[0x0][0x3b8] ;  /* 0x00007700ff1477ac */ /* 0x000ea20008000a00 */
[----:B------:R-:W-:Y:S01]  /*39d0*/  R2UR UR17, R52 ;  /* 0x00000000341172ca */ /* 0x000fe200000e0000 */
        /* <DEDUP_REMOVED lines=33> */
.L_x_1927:
        /* <DEDUP_REMOVED lines=22> */
[-C--:B------:R-:W-:Y:S01]  /*3d50*/  ISETP.GE.U32.AND P3, PT, R9, R56.reuse, PT ;  /* 0x000000380900720c */ /* 0x080fe20003f66070 */
[C---:B------:R-:W-:Y:S01]  /*3d60*/  FMUL.FTZ R115, R128.reuse, R81 ;  /* 0x0000005180737220 */ /* 0x040fe20000410000 */
[----:B------:R-:W-:Y:S01]  /*3d70*/  IADD3 R9, PT, PT, R55, 0x5, RZ ;  /* 0x0000000537097810 */ /* 0x000fe20007ffe0ff */
[C---:B--2---:R-:W-:Y:S01]  /*3d80*/  FMUL.FTZ R20, R128.reuse, R85 ;  /* 0x0000005580147220 */ /* 0x044fe20000410000 */
[----:B------:R-:W-:Y:S01]  /*3d90*/  ISETP.GE.U32.AND P6, PT, R11, R56, PT ;  /* 0x000000380b00720c */ /* 0x000fe20003fc6070 */
[C---:B------:R-:W-:Y:S01]  /*3da0*/  FMUL.FTZ R23, R128.reuse, R84 ;  /* 0x0000005480177220 */ /* 0x040fe20000410000 */
[----:B------:R-:W-:Y:S01]  /*3db0*/  ISETP.GE.U32.AND P5, PT, R9, R56, PT ;  /* 0x000000380900720c */ /* 0x000fe20003fa6070 */
[----:B------:R-:W-:Y:S01]  /*3dc0*/  MUFU.EX2 R22, R8 ;  /* 0x0000000800167308 */ /* 0x000fe20000000800 */
[C---:B------:R-:W-:Y:S01]  /*3dd0*/  IADD3 R11, PT, PT, R55.reuse, 0x4, RZ ;  /* 0x00000004370b7810 */ /* 0x040fe20007ffe0ff */
[C---:B------:R-:W-:Y:S01]  /*3de0*/  FMUL.FTZ R122, R128.reuse, R87 ;  /* 0x00000057807a7220 */ /* 0x040fe20000410000 */
[----:B------:R-:W-:Y:S01]  /*3df0*/  IADD3 R9, PT, PT, R55, 0x6, RZ ;  /* 0x0000000637097810 */ /* 0x000fe20007ffe0ff */
[C---:B------:R-:W-:Y:S01]  /*3e00*/  FMUL.FTZ R123, R128.reuse, R86 ;  /* 0x00000056807b7220 */ /* 0x040fe20000410000 */
[----:B------:R-:W-:Y:S01]  /*3e10*/  ISETP.GE.U32.AND P4, PT, R11, R56, PT ;  /* 0x000000380b00720c */ /* 0x000fe20003f86070 */
[C---:B------:R-:W-:Y:S01]  /*3e20*/  FMUL.FTZ R125, R128.reuse, R92 ;  /* 0x0000005c807d7220 */ /* 0x040fe20000410000 */
[C---:B------:R-:W-:Y:S01]  /*3e30*/  FMUL.FTZ R146, R128.reuse, R91 ;  /* 0x0000005b80927220 */ /* 0x040fe20000410000 */
[----:B------:R-:W2:Y:S01]  /*3e40*/  MUFU.EX2 R121, R10 ;  /* 0x0000000a00797308 */ /* 0x000ea20000000800 */
[----:B-----5:R-:W-:Y:S01]  /*3e50*/  FSEL R33, R33, 1, !P6 ;  /* 0x3f80000021217808 */ /* 0x020fe20007000000 */
[----:B------:R-:W-:-:S06]  /*3e60*/  FMUL.FTZ R149, R128, R93 ;  /* 0x0000005d80957220 */ /* 0x000fcc0000410000 */
[----:B------:R-:W5:Y:S08]  /*3e70*/  MUFU.EX2 R115, R115 ;  /* 0x0000007300737308 */ /* 0x000f700000000800 */
[----:B------:R0:W0:Y:S01]  /*3e80*/  MUFU.EX2 R119, R20 ;  /* 0x0000001400777308 */ /* 0x0000220000000800 */
[----:B-1----:R-:W-:Y:S01]  /*3e90*/  HADD2.F32 R21, -RZ, R4.H1_H1 ;  /* 0x30000004ff157230 */ /* 0x002fe20000004100 */
[----:B--2---:R-:W-:Y:S01]  /*3ea0*/  FSEL R121, R121, 1, !P4 ;  /* 0x3f80000079797808 */ /* 0x004fe20006000000 */
[----:B------:R-:W-:-:S02]  /*3eb0*/  HADD2.F32 R8, -RZ, R5.H0_H0 ;  /* 0x20000005ff087230 */ /* 0x000fc40000004100 */
[----:B------:R-:W-:Y:S02]  /*3ec0*/  HADD2.F32 R5, -RZ, R5.H1_H1 ;  /* 0x30000005ff057230 */ /* 0x000fe40000004100 */
[----:B------:R-:W-:Y:S01]  /*3ed0*/  FMUL.FTZ R21, R112, R21 ;  /* 0x0000001570157220 */ /* 0x000fe20000410000 */
[----:B------:R-:W-:Y:S02]  /*3ee0*/  HADD2.F32 R4, -RZ, R4.H0_H0 ;  /* 0x20000004ff047230 */ /* 0x000fe40000004100 */
[----:B------:R-:W-:Y:S01]  /*3ef0*/  FMUL.FTZ R120, R111, R8 ;  /* 0x000000086f787220 */ /* 0x000fe20000410000 */
[----:B-----5:R-:W-:Y:S01]  /*3f00*/  FSEL R117, R115, 1, !P0 ;  /* 0x3f80000073757808 */ /* 0x020fe20004000000 */
[--C-:B0-----:R-:W-:Y:S01]  /*3f10*/  HADD2.F32 R20, -RZ, R6.reuse.H0_H0 ;  /* 0x20000006ff147230 */ /* 0x101fe20000004100 */
[----:B------:R-:W-:Y:S01]  /*3f20*/  FSEL R116, R21, RZ, !P6 ;  /* 0x000000ff15747208 */ /* 0x000fe20007000000 */
[----:B------:R-:W-:Y:S01]  /*3f30*/  FMUL.FTZ R118, R110, R5 ;  /* 0x000000056e767220 */ /* 0x000fe20000410000 */
[----:B------:R-:W-:Y:S01]  /*3f40*/  ISETP.GE.U32.AND P6, PT, R9, R56, PT ;  /* 0x000000380900720c */ /* 0x000fe20003fc6070 */
[----:B------:R-:W-:Y:S01]  /*3f50*/  MUFU.EX2 R23, R23 ;  /* 0x0000001700177308 */ /* 0x000fe20000000800 */
[----:B------:R-:W0:Y:S01]  /*3f60*/  LDS.128 R8, [R59+0x10] ;  /* 0x000010003b087984 */ /* 0x000e220000000c00 */
[----:B------:R-:W-:Y:S01]  /*3f70*/  IADD3 R21, PT, PT, R55, 0x7, RZ ;  /* 0x0000000737157810 */ /* 0x000fe20007ffe0ff */
[----:B------:R-:W-:Y:S01]  /*3f80*/  FMUL.FTZ R20, R109, R20 ;  /* 0x000000146d147220 */ /* 0x000fe20000410000 */
[----:B------:R-:W-:Y:S01]  /*3f90*/  FSEL R120, R120, RZ, !P0 ;  /* 0x000000ff78787208 */ /* 0x000fe20004000000 */
[----:B------:R-:W-:Y:S01]  /*3fa0*/  FMUL.FTZ R4, R113, R4 ;  /* 0x0000000471047220 */ /* 0x000fe20000410000 */
[----:B------:R-:W-:Y:S01]  /*3fb0*/  ISETP.GE.U32.AND P0, PT, R21, R56, PT ;  /* 0x000000381500720c */ /* 0x000fe20003f06070 */
[----:B------:R-:W-:Y:S01]  /*3fc0*/  HADD2.F32 R21, -RZ, R6.H1_H1 ;  /* 0x30000006ff157230 */ /* 0x000fe20000004100 */
[----:B------:R-:W-:Y:S01]  /*3fd0*/  FSEL R115, R22, 1, !P3 ;  /* 0x3f80000016737808 */ /* 0x000fe20005800000 */
[----:B------:R-:W-:-:S02]  /*3fe0*/  HADD2.F32 R6, -RZ, R7.H0_H0 ;  /* 0x20000007ff067230 */ /* 0x000fc40000004100 */
[----:B------:R-:W-:Y:S01]  /*3ff0*/  FMUL.FTZ R22, R128, R89 ;  /* 0x0000005980167220 */ /* 0x000fe20000410000 */
[----:B------:R-:W-:Y:S01]  /*4000*/  IADD3 R5, PT, PT, R55, 0x8, RZ ;  /* 0x0000000837057810 */ /* 0x000fe20007ffe0ff */
[----:B------:R-:W-:Y:S01]  /*4010*/  FMUL.FTZ R21, R108, R21 ;  /* 0x000000156c157220 */ /* 0x000fe20000410000 */
[----:B------:R-:W-:Y:S01]  /*4020*/  FSEL R118, R118, RZ, !P3 ;  /* 0x000000ff76767208 */ /* 0x000fe20005800000 */
[----:B------:R-:W-:Y:S01]  /*4030*/  FMUL.FTZ R6, R107, R6 ;  /* 0x000000066b067220 */ /* 0x000fe20000410000 */
[----:B------:R-:W1:Y:S01]  /*4040*/  MUFU.EX2 R141, R22 ;  /* 0x00000016008d7308 */ /* 0x000e620000000800 */
[----:B------:R-:W-:Y:S01]  /*4050*/  ISETP.GE.U32.AND P3, PT, R5, R56, PT ;  /* 0x000000380500720c */ /* 0x000fe20003f66070 */
[----:B------:R-:W-:Y:S01]  /*4060*/  HADD2.F32 R7, -RZ, R7.H1_H1 ;  /* 0x30000007ff077230 */ /* 0x000fe20000004100 */
[----:B------:R-:W-:Y:S02]  /*4070*/  IADD3 R5, PT, PT, R55, 0x9, RZ ;  /* 0x0000000937057810 */ /* 0x000fe40007ffe0ff */
[----:B------:R-:W-:-:S02]  /*4080*/  FSEL R126, R6, RZ, !P6 ;  /* 0x000000ff067e7208 */ /* 0x000fc40007000000 */
[----:B------:R-:W-:Y:S01]  /*4090*/  FSEL R124, R20, RZ, !P4 ;  /* 0x000000ff147c7208 */ /* 0x000fe20006000000 */
[----:B------:R2:W5:Y:S01]  /*40a0*/  MUFU.EX2 R135, R122 ;  /* 0x0000007a00877308 */ /* 0x0005620000000800 */
[----:B------:R-:W-:Y:S01]  /*40b0*/  ISETP.GE.U32.AND P4, PT, R5, R56, PT ;  /* 0x000000380500720c */ /* 0x000fe20003f86070 */
[----:B------:R-:W-:Y:S01]  /*40c0*/  FMUL.FTZ R20, R128, R90 ;  /* 0x0000005a80147220 */ /* 0x000fe20000410000 */
[----:B------:R-:W-:Y:S01]  /*40d0*/  IADD3 R5, PT, PT, R55, 0xa, RZ ;  /* 0x0000000a37057810 */ /* 0x000fe20007ffe0ff */
[----:B------:R-:W-:Y:S01]  /*40e0*/  FMUL.FTZ R7, R106, R7 ;  /* 0x000000076a077220 */ /* 0x000fe20000410000 */
[----:B------:R-:W-:-:S03]  /*40f0*/  FSEL R119, R119, 1, !P5 ;  /* 0x3f80000077777808 */ /* 0x000fc60006800000 */
[----:B------:R0:W5:Y:S01]  /*4100*/  MUFU.EX2 R137, R123 ;  /* 0x0000007b00897308 */ /* 0x0001620000000800 */
[----:B--2---:R-:W-:Y:S02]  /*4110*/  FSEL R122, R21, RZ, !P5 ;  /* 0x000000ff157a7208 */ /* 0x004fe40006800000 */
[-C--:B------:R-:W-:Y:S02]  /*4120*/  ISETP.GE.U32.AND P5, PT, R5, R56.reuse, PT ;  /* 0x000000380500720c */ /* 0x080fe40003fa6070 */
[----:B------:R-:W-:Y:S02]  /*4130*/  IADD3 R5, PT, PT, R55, 0xb, RZ ;  /* 0x0000000b37057810 */ /* 0x000fe40007ffe0ff */
[----:B-1----:R-:W-:Y:S01]  /*4140*/  FSEL R141, R141, 1, !P5 ;  /* 0x3f8000008d8d7808 */ /* 0x002fe20006800000 */
[----:B------:R-:W1:Y:S01]  /*4150*/  MUFU.EX2 R143, R20 ;  /* 0x00000014008f7308 */ /* 0x000e620000000800 */
[----:B0-----:R-:W-:Y:S01]  /*4160*/  FSEL R123, R23, 1, !P6 ;  /* 0x3f800000177b7808 */ /* 0x001fe20007000000 */
[--C-:B------:R-:W-:Y:S01]  /*4170*/  HADD2.F32 R6, -RZ, R8.reuse.H0_H0 ;  /* 0x20000008ff067230 */ /* 0x100fe20000004100 */
[----:B------:R-:W-:Y:S01]  /*4180*/  FSEL R136, R7, RZ, !P0 ;  /* 0x000000ff07887208 */ /* 0x000fe20004000000 */
[----:B------:R-:W-:Y:S01]  /*4190*/  HADD2.F32 R7, -RZ, R8.H1_H1 ;  /* 0x30000008ff077230 */ /* 0x000fe20000004100 */
[----:B------:R-:W-:Y:S01]  /*41a0*/  ISETP.GE.U32.AND P6, PT, R5, R56, PT ;  /* 0x000000380500720c */ /* 0x000fe20003fc6070 */
[----:B------:R-:W-:-:S02]  /*41b0*/  HADD2.F32 R8, -RZ, R11.H0_H0 ;  /* 0x2000000bff087230 */ /* 0x000fc40000004100 */
[----:B------:R-:W-:Y:S01]  /*41c0*/  FMUL.FTZ R6, R105, R6 ;  /* 0x0000000669067220 */ /* 0x000fe20000410000 */
[----:B------:R-:W-:Y:S01]  /*41d0*/  IADD3 R5, PT, PT, R55, 0xc, RZ ;  /* 0x0000000c37057810 */ /* 0x000fe20007ffe0ff */
[----:B------:R-:W0:Y:S01]  /*41e0*/  MUFU.EX2 R125, R125 ;  /* 0x0000007d007d7308 */ /* 0x000e220000000800 */
[----:B------:R-:W-:Y:S01]  /*41f0*/  FMUL.FTZ R7, R104, R7 ;  /* 0x0000000768077220 */ /* 0x000fe20000410000 */
[----:B-----5:R-:W-:Y:S01]  /*4200*/  FSEL R135, R135, 1, !P0 ;  /* 0x3f80000087877808 */ /* 0x020fe20004000000 */
[----:B------:R-:W-:Y:S01]  /*4210*/  HADD2.F32 R11, -RZ, R11.H1_H1 ;  /* 0x3000000bff0b7230 */ /* 0x000fe20000004100 */
[----:B------:R-:W-:Y:S01]  /*4220*/  FSEL R138, R6, RZ, !P3 ;  /* 0x000000ff068a7208 */ /* 0x000fe20005800000 */
[--C-:B------:R-:W-:Y:S01]  /*4230*/  HADD2.F32 R6, -RZ, R9.reuse.H0_H0 ;  /* 0x20000009ff067230 */ /* 0x100fe20000004100 */
[----:B------:R-:W-:Y:S01]  /*4240*/  ISETP.GE.U32.AND P0, PT, R5, R56, PT ;  /* 0x000000380500720c */ /* 0x000fe20003f06070 */
[----:B------:R-:W-:Y:S01]  /*4250*/  HADD2.F32 R9, -RZ, R9.H1_H1 ;  /* 0x30000009ff097230 */ /* 0x000fe20000004100 */
[----:B------:R-:W-:Y:S01]  /*4260*/  IADD3 R5, PT, PT, R55, 0xd, RZ ;  /* 0x0000000d37057810 */ /* 0x000fe20007ffe0ff */
[----:B------:R-:W2:Y:S01]  /*4270*/  MUFU.EX2 R146, R146 ;  /* 0x0000009200927308 */ /* 0x000ea20000000800 */
[----:B------:R-:W-:Y:S01]  /*4280*/  FMUL.FTZ R6, R103, R6 ;  /* 0x0000000667067220 */ /* 0x000fe20000410000 */
[----:B------:R-:W-:Y:S01]  /*4290*/  FSEL R144, R7, RZ, !P4 ;  /* 0x000000ff07907208 */ /* 0x000fe20006000000 */
[----:B------:R-:W-:Y:S01]  /*42a0*/  FMUL.FTZ R9, R102, R9 ;  /* 0x0000000966097220 */ /* 0x000fe20000410000 */
[----:B------:R-:W-:Y:S01]  /*42b0*/  FMUL.FTZ R7, R128, R83 ;  /* 0x0000005380077220 */ /* 0x000fe20000410000 */
[----:B------:R-:W-:Y:S01]  /*42c0*/  FSEL R137, R137, 1, !P3 ;  /* 0x3f80000089897808 */ /* 0x000fe20005800000 */
[----:B------:R-:W-:Y:S01]  /*42d0*/  FMUL.FTZ R8, R99, R8 ;  /* 0x0000000863087220 */ /* 0x000fe20000410000 */
[----:B------:R-:W-:Y:S01]  /*42e0*/  FSEL R142, R6, RZ, !P5 ;  /* 0x000000ff068e7208 */ /* 0x000fe20006800000 */
[----:B------:R-:W5:Y:S01]  /*42f0*/  MUFU.EX2 R149, R149 ;  /* 0x0000009500957308 */ /* 0x000f620000000800 */
[----:B------:R-:W-:Y:S01]  /*4300*/  ISETP.NE.AND P5, PT, RZ, UR4, PT ;  /* 0x00000004ff007c0c */ /* 0x000fe2000bfa5270 */
[----:B------:R-:W-:Y:S01]  /*4310*/  HADD2.F32 R6, -RZ, R10.H0_H0 ;  /* 0x2000000aff067230 */ /* 0x000fe20000004100 */
[----:B------:R-:W-:Y:S01]  /*4320*/  FSEL R140, R9, RZ, !P6 ;  /* 0x000000ff098c7208 */ /* 0x000fe20007000000 */
[----:B------:R-:W-:Y:S01]  /*4330*/  FMUL.FTZ R9, R128, R95 ;  /* 0x0000005f80097220 */ /* 0x000fe20000410000 */
[----:B------:R-:W-:Y:S01]  /*4340*/  ISETP.GE.U32.AND P3, PT, R5, R56, PT ;  /* 0x000000380500720c */ /* 0x000fe20003f66070 */
[----:B------:R-:W-:Y:S01]  /*4350*/  FMUL.FTZ R11, R98, R11 ;  /* 0x0000000b620b7220 */ /* 0x000fe20000410000 */
[----:B------:R-:W-:Y:S01]  /*4360*/  IADD3 R5, PT, PT, R55, 0xe, RZ ;  /* 0x0000000e37057810 */ /* 0x000fe20007ffe0ff */
[----:B------:R-:W-:Y:S01]  /*4370*/  MUFU.EX2 R7, R7 ;  /* 0x0000000700077308 */ /* 0x000fe20000000800 */
[----:B-1----:R-:W-:Y:S01]  /*4380*/  FSEL R143, R143, 1, !P4 ;  /* 0x3f8000008f8f7808 */ /* 0x002fe20006000000 */
[----:B------:R-:W-:Y:S01]  /*4390*/  FMUL.FTZ R6, R101, R6 ;  /* 0x0000000665067220 */ /* 0x000fe20000410000 */
[----:B------:R-:W-:-:S02]  /*43a0*/  ISETP.GE.U32.AND P4, PT, R5, R56, PT ;  /* 0x000000380500720c */ /* 0x000fc40003f86070 */
[----:B------:R-:W-:Y:S02]  /*43b0*/  IADD3 R5, PT, PT, R55, 0xf, RZ ;  /* 0x0000000f37057810 */ /* 0x000fe40007ffe0ff */
[----:B0-----:R-:W-:Y:S01]  /*43c0*/  FSEL R139, R125, 1, !P6 ;  /* 0x3f8000007d8b7808 */ /* 0x001fe20007000000 */
[----:B------:R-:W0:Y:S01]  /*43d0*/  MUFU.EX2 R9, R9 ;  /* 0x0000000900097308 */ /* 0x000e220000000800 */
[----:B------:R-:W-:Y:S01]  /*43e0*/  ISETP.GE.U32.AND P6, PT, R5, R56, PT ;  /* 0x000000380500720c */ /* 0x000fe20003fc6070 */
[----:B------:R-:W-:Y:S01]  /*43f0*/  HADD2.F32 R5, -RZ, R10.H1_H1 ;  /* 0x3000000aff057230 */ /* 0x000fe20000004100 */
[----:B--2---:R-:W-:Y:S02]  /*4400*/  FSEL R146, R146, 1, !P0 ;  /* 0x3f80000092927808 */ /* 0x004fe40004000000 */
[----:B-----5:R-:W-:Y:S02]  /*4410*/  FSEL R149, R149, 1, !P3 ;  /* 0x3f80000095957808 */ /* 0x020fe40005800000 */
[----:B------:R-:W-:Y:S01]  /*4420*/  FMUL.FTZ R5, R100, R5 ;  /* 0x0000000564057220 */ /* 0x000fe20000410000 */
[----:B------:R-:W-:-:S02]  /*4430*/  FSEL R147, R8, RZ, !P4 ;  /* 0x000000ff08937208 */ /* 0x000fc40006000000 */
[----:B------:R-:W-:Y:S02]  /*4440*/  FSEL R145, R11, RZ, !P6 ;  /* 0x000000ff0b917208 */ /* 0x000fe40007000000 */
[----:B------:R-:W-:Y:S02]  /*4450*/  FSEL R148, R5, RZ, !P3 ;  /* 0x000000ff05947208 */ /* 0x000fe40005800000 */
[----:B0-----:R-:W-:Y:S01]  /*4460*/  FSEL R150, R9, 1, !P6 ;  /* 0x3f80000009967808 */ /* 0x001fe20007000000 */
        /* <DEDUP_REMOVED lines=12> */
[--C-:B--2---:R-:W-:Y:S01]  /*4530*/  HADD2.F32 R125, -RZ, R21.reuse.H0_H0 ;  /* 0x20000015ff7d7230 */ /* 0x104fe20000004100 */
[----:B------:R-:W-:Y:S01]  /*4540*/  ISETP.GE.U32.AND P0, PT, R55, R56, PT ;  /* 0x000000383700720c */ /* 0x000fe20003f06070 */
[----:B------:R-:W-:Y:S02]  /*4550*/  HADD2.F32 R18, -RZ, R21.H1_H1 ;  /* 0x30000015ff127230 */ /* 0x000fe40000004100 */
[----:B------:R-:W-:Y:S01]  /*4560*/  HADD2.F32 R19, -RZ, R20.H0_H0 ;  /* 0x20000014ff137230 */ /* 0x000fe20000004100 */
[----:B------:R-:W-:Y:S01]  /*4570*/  FSEL R151, R4, RZ, !P0 ;  /* 0x000000ff04977208 */ /* 0x000fe20004000000 */
[----:B------:R-:W-:Y:S01]  /*4580*/  HADD2.F32 R21, -RZ, R22.H0_H0 ;  /* 0x20000016ff157230 */ /* 0x000fe20000004100 */
[----:B------:R-:W-:Y:S01]  /*4590*/  FSEL R154, R7, 1, !P0 ;  /* 0x3f800000079a7808 */ /* 0x000fe20004000000 */
[----:B------:R-:W-:-:S02]  /*45a0*/  HADD2.F32 R127, -RZ, R23.H0_H0 ;  /* 0x20000017ff7f7230 */ /* 0x000fc40000004100 */
[----:B------:R-:W-:Y:S02]  /*45b0*/  HADD2.F32 R128, -RZ, R23.H1_H1 ;  /* 0x30000017ff807230 */ /* 0x000fe40000004100 */
[----:B------:R-:W-:Y:S02]  /*45c0*/  HADD2.F32 R131, -RZ, R14.H0_H0 ;  /* 0x2000000eff837230 */ /* 0x000fe40000004100 */
[----:B------:R-:W-:Y:S02]  /*45d0*/  HADD2.F32 R20, -RZ, R20.H1_H1 ;  /* 0x30000014ff147230 */ /* 0x000fe40000004100 */
[----:B------:R-:W-:Y:S02]  /*45e0*/  HADD2.F32 R22, -RZ, R22.H1_H1 ;  /* 0x30000016ff167230 */ /* 0x000fe40000004100 */
[--C-:B------:R-:W-:Y:S02]  /*45f0*/  HADD2.F32 R23, -RZ, R12.reuse.H0_H0 ;  /* 0x2000000cff177230 */ /* 0x100fe40000004100 */
[----:B------:R-:W-:-:S02]  /*4600*/  HADD2.F32 R130, -RZ, R12.H1_H1 ;  /* 0x3000000cff827230 */ /* 0x000fc40000004100 */
[--C-:B------:R-:W-:Y:S02]  /*4610*/  HADD2.F32 R129, -RZ, R13.reuse.H0_H0 ;  /* 0x2000000dff817230 */ /* 0x100fe40000004100 */
        /* <DEDUP_REMOVED lines=17> */
.L_x_1919:
[----:B------:R-:W-:Y:S01]  /*4730*/  MOV R17, RZ ;  /* 0x000000ff00117202 */ /* 0x000fe20000000f00 */
[----:B------:R-:W-:Y:S06]  /*4740*/  @!P2 BRA `(.L_x_1918) ;  /* 0x00000000000ca947 */ /* 0x000fec0003800000 */
[----:B------:R-:W-:Y:S02]  /*4750*/  MOV R4, R96 ;  /* 0x0000006000047202 */ /* 0x000fe40000000f00 */
[----:B------:R-:W-:-:S05]  /*4760*/  MOV R5, R97 ;  /* 0x0000006100057202 */ /* 0x000fca0000000f00 */
[----:B------:R1:W5:Y:S02]  /*4770*/  LDG.E R17, desc[UR14][R4.64] ;  /* 0x0000000e04117981 */ /* 0x000364000c1e1900 */
.L_x_1918:
        /* <DEDUP_REMOVED lines=104> */
.L_x_1921:
[----:B------:R-:W-:Y:S05]  /*4e00*/  BSYNC.RECONVERGENT B0 ;  /* 0x0000000000007941 */ /* 0x000fea0003800200 */
.L_x_1920:
        /* <DEDUP_REMOVED lines=33> */
.L_x_1925:
        /* <DEDUP_REMOVED lines=29> */
.L_x_1926:
        /* <DEDUP_REMOVED lines=10> */
.L_x_1924:
[----:B------:R-:W-:-:S04]  /*5290*/  IADD3 R4, PT, PT, R48, -0x1, RZ ;  /* 0xffffffff30047810 */ /* 0x000fc80007ffe0ff */
[----:B------:R-:W-:-:S04]  /*52a0*/  ISETP.NE.AND P0, PT, R4, UR4, PT ;  /* 0x0000000404007c0c */ /* 0x000fc8000bf05270 */
[----:B------:R-:W-:-:S13]  /*52b0*/  ISETP.NE.OR P0, PT, R6, RZ, P0 ;  /* 0x000000ff0600720c */ /* 0x000fda0000705670 */
[----:B------:R-:W-:Y:S02]  /*52c0*/  @!P0 MOV R6, R96 ;  /* 0x0000006000068202 */ /* 0x000fe40000000f00 */
[----:B------:R-:W-:-:S05]  /*52d0*/  @!P0 MOV R7, R97 ;  /* 0x0000006100078202 */ /* 0x000fca0000000f00 */
[----:B------:R2:W-:Y:S02]  /*52e0*/  @!P0 STG.E desc[UR14][R6.64], R5 ;  /* 0x0000000506008986 */ /* 0x0005e4000c10190e */
.L_x_1923:
[----:B------:R-:W-:Y:S05]  /*52f0*/  BSYNC.RECONVERGENT B0 ;  /* 0x0000000000007941 */ /* 0x000fea0003800200 */
.L_x_1922:
        /* <DEDUP_REMOVED lines=8> */
[----:B------:R-:W-:Y:S01]  /*5380*/  FFMA.FTZ R65, R18, R115, R65 ;  /* 0x0000007312417223 */ /* 0x000fe20000010041 */
[----:B------:R-:W-:Y:S01]  /*5390*/  LEA R4, P3, R7, R34, 0x1 ;  /* 0x0000002207047211 */ /* 0x000fe200078608ff */
[----:B------:R-:W-:Y:S01]  /*53a0*/  UIADD3 UR6, UP1, UPT, UR6, UR26, URZ ;  /* 0x0000001a06067290 */ /* 0x000fe2000ff3e0ff */
        /* <DEDUP_REMOVED lines=21> */
.L_x_1917:
[----:B------:R-:W-:Y:S01]  /*5500*/  BAR.SYNC.DEFER_BLOCKING 0x0 ;  /* 0x0000000000007b1d */ /* 0x000fe20000010000 */
[----:B------:R-:W-:Y:S01]  /*5510*/  F2FP.F16.F32.PACK_AB R7, R69, R68 ;  /* 0x000000444507723e */ /* 0x000fe200000000ff */
[----:B------:R-:W-:Y:S01]  /*5520*/  HFMA2 R31, -RZ, RZ, 0, 0 ;  /* 0x00000000ff1f7431 */ /* 0x000fe200000001ff */
[----:B------:R-:W-:Y:S02]  /*5530*/  F2FP.F16.F32.PACK_AB R6, R67, R66 ;  /* 0x000000424306723e */ /* 0x000fe400000000ff */
[----:B------:R-:W-:Y:S01]  /*5540*/  F2FP.F16.F32.PACK_AB R5, R65, R64 ;  /* 0x000000404105723e */ /* 0x000fe200000000ff */
[----:B------:R-:W1:Y:S01]  /*5550*/  LDCU.128 UR8, c[0x0][0x430] ;  /* 0x00008600ff0877ac */ /* 0x000e620008000c00 */
[----:B------:R-:W-:Y:S01]  /*5560*/  F2FP.F16.F32.PACK_AB R4, R63, R62 ;  /* 0x0000003e3f04723e */ /* 0x000fe200000000ff */
[----:B------:R-:W2:Y:S01]  /*5570*/  LDC.64 R78, c[0x0][0x4a8] ;  /* 0x00012a00ff4e7b82 */ /* 0x000ea20000000a00 */
[----:B------:R-:W-:Y:S01]  /*5580*/  F2FP.F16.F32.PACK_AB R11, R77, R76 ;  /* 0x0000004c4d0b723e */ /* 0x000fe200000000ff */
[----:B------:R-:W3:Y:S01]  /*5590*/  LDCU.128 UR16, c[0x0][0x420] ;  /* 0x00008400ff1077ac */ /* 0x000ee20008000c00 */
[----:B------:R-:W-:-:S02]  /*55a0*/  F2FP.F16.F32.PACK_AB R10, R75, R74 ;  /* 0x0000004a4b0a723e */ /* 0x000fc400000000ff */
[----:B------:R-:W-:Y:S02]  /*55b0*/  F2FP.F16.F32.PACK_AB R9, R73, R72 ;  /* 0x000000484909723e */ /* 0x000fe400000000ff */
[----:B------:R-:W-:Y:S01]  /*55c0*/  F2FP.F16.F32.PACK_AB R8, R71, R70 ;  /* 0x000000464708723e */ /* 0x000fe200000000ff */
[----:B------:R-:W4:Y:S01]  /*55d0*/  LDC.64 R80, c[0x0][0x4b8] ;  /* 0x00012e00ff507b82 */ /* 0x000f220000000a00 */
[----:B------:R-:W-:Y:S01]  /*55e0*/  MOV R30, R54 ;  /* 0x00000036001e7202 */ /* 0x000fe20000000f00 */
[----:B------:R5:W-:Y:S04]  /*55f0*/  STS.128 [R59], R4 ;  /* 0x000000043b007388 */ /* 0x000be80000000c00 */
[----:B-1----:R-:W-:Y:S01]  /*5600*/  IMAD.WIDE.U32 R20, R0, UR8, R30 ;  /* 0x0000000800147c25 */ /* 0x002fe2000f8e001e */
[----:B------:R1:W-:Y:S01]  /*5610*/  STS.128 [R59+0x10], R8 ;  /* 0x000010083b007388 */ /* 0x0003e20000000c00 */
[----:B------:R-:W-:-:S03]  /*5620*/  NOP ;  /* 0x0000000000007918 */ /* 0x000fc60000000000 */
[----:B------:R-:W4:Y:S01]  /*5630*/  LDS.128 R12, [R58] ;  /* 0x000000003a0c7984 */ /* 0x000f220000000c00 */
[C---:B------:R-:W-:Y:S02]  /*5640*/  IMAD R21, R0.reuse, UR9, R21 ;  /* 0x0000000900157c24 */ /* 0x040fe4000f8e0215 */
[----:B---3--:R-:W-:Y:S01]  /*5650*/  IMAD.WIDE.U32 R22, R0, UR16, R30 ;  /* 0x0000001000167c25 */ /* 0x008fe2000f8e001e */
[----:B0-----:R-:W0:Y:S03]  /*5660*/  LDS.128 R16, [R58+0x200] ;  /* 0x000200003a107984 */ /* 0x001e260000000c00 */
[----:B-----5:R-:W-:-:S04]  /*5670*/  IMAD.WIDE.U32 R4, R37, UR10, R20 ;  /* 0x0000000a25047c25 */ /* 0x020fc8000f8e0014 */
[C---:B-1----:R-:W-:Y:S01]  /*5680*/  IMAD R8, R37.reuse, UR11, R5 ;  /* 0x0000000b25087c24 */ /* 0x042fe2000f8e0205 */
[----:B--2---:R-:W-:Y:S01]  /*5690*/  LEA R78, P0, R4, R78, 0x1 ;  /* 0x0000004e044e7211 */ /* 0x004fe200078008ff */
        /* <DEDUP_REMOVED lines=9> */
[----:B------:R-:W-:Y:S04]  /*5730*/  STG.E.128 desc[UR14][R78.64], R12 ;  /* 0x0000000c4e007986 */ /* 0x000fe8000c101d0e */
[----:B0-----:R-:W-:Y:S01]  /*5740*/  STG.E.128 desc[UR14][R78.64+0x200], R16 ;  /* 0x000200104e007986 */ /* 0x001fe2000c101d0e */
[----:B------:R-:W-:Y:S06]  /*5750*/  BAR.SYNC.DEFER_BLOCKING 0x0 ;  /* 0x0000000000007b1d */ /* 0x000fec0000010000 */
[----:B------:R-:W2:Y:S04]  /*5760*/  LDG.E.128 R4, desc[UR14][R80.64] ;  /* 0x0000000e50047981 */ /* 0x000ea8000c1e1d00 */
        /* <DEDUP_REMOVED lines=9> */
[----:B---3--:R-:W-:Y:S01]  /*5800*/  STS.128 [R58+0x200], R8 ;  /* 0x000200083a007388 */ /* 0x008fe20000000c00 */
[----:B------:R-:W-:-:S03]  /*5810*/  NOP ;  /* 0x0000000000007918 */ /* 0x000fc60000000000 */
[----:B------:R-:W0:Y:S04]  /*5820*/  LDS.128 R20, [R59] ;  /* 0x000000003b147984 */ /* 0x000e280000000c00 */
[----:B------:R-:W2:Y:S01]  /*5830*/  LDS.128 R32, [R59+0x10] ;  /* 0x000010003b207984 */ /* 0x000ea20000000c00 */
[----:B0-----:R-:W-:Y:S02]  /*5840*/  HADD2.F32 R82, -RZ, R20.H0_H0 ;  /* 0x20000014ff527230 */ /* 0x001fe40000004100 */
[--C-:B------:R-:W-:Y:S02]  /*5850*/  HADD2.F32 R14, -RZ, R21.reuse.H0_H0 ;  /* 0x20000015ff0e7230 */ /* 0x100fe40000004100 */
[----:B------:R-:W-:Y:S02]  /*5860*/  HADD2.F32 R21, -RZ, R21.H1_H1 ;  /* 0x30000015ff157230 */ /* 0x000fe40000004100 */
[----:B------:R-:W-:Y:S01]  /*5870*/  FMUL.FTZ R12, R82, -1.4426950216293334961 ;  /* 0xbfb8aa3b520c7820 */ /* 0x000fe20000410000 */
[----:B------:R-:W-:-:S02]  /*5880*/  HADD2.F32 R8, -RZ, R22.H0_H0 ;  /* 0x20000016ff087230 */ /* 0x000fc40000004100 */
[----:B------:R-:W-:Y:S01]  /*5890*/  FMUL.FTZ R4, R14, -1.4426950216293334961 ;  /* 0xbfb8aa3b0e047820 */ /* 0x000fe20000410000 */
[----:B--2---:R-:W-:Y:S02]  /*58a0*/  HADD2.F32 R15, -RZ, R32.H0_H0 ;  /* 0x20000020ff0f7230 */ /* 0x004fe40000004100 */
[----:B------:R-:W-:Y:S01]  /*58b0*/  FMUL.FTZ R5, R21, -1.4426950216293334961 ;  /* 0xbfb8aa3b15057820 */ /* 0x000fe20000410000 */
[----:B------:R-:W-:Y:S01]  /*58c0*/  HADD2.F32 R18, -RZ, R33.H0_H0 ;  /* 0x20000021ff127230 */ /* 0x000fe20000004100 */
[----:B------:R-:W0:Y:S01]  /*58d0*/  MUFU.EX2 R12, R12 ;  /* 0x0000000c000c7308 */ /* 0x000e220000000800 */
[----:B------:R-:W-:Y:S02]  /*58e0*/  HADD2.F32 R20, -RZ, R20.H1_H1 ;  /* 0x30000014ff147230 */ /* 0x000fe40000004100 */
[----:B------:R-:W-:Y:S01]  /*58f0*/  FMUL.FTZ R6, R8, -1.4426950216293334961 ;  /* 0xbfb8aa3b08067820 */ /* 0x000fe20000410000 */
[----:B------:R-:W-:Y:S02]  /*5900*/  HADD2.F32 R10, -RZ, R23.H0_H0 ;  /* 0x20000017ff0a7230 */ /* 0x000fe40000004100 */
[----:B------:R-:W-:Y:S01]  /*5910*/  FMUL.FTZ R16, R15, -1.4426950216293334961 ;  /* 0xbfb8aa3b0f107820 */ /* 0x000fe20000410000 */
[----:B------:R-:W-:-:S02]  /*5920*/  HADD2.F32 R32, -RZ, R32.H1_H1 ;  /* 0x30000020ff207230 */ /* 0x000fc40000004100 */
[----:B------:R-:W-:Y:S01]  /*5930*/  FMUL.FTZ R13, R20, -1.4426950216293334961 ;  /* 0xbfb8aa3b140d7820 */ /* 0x000fe20000410000 */
[----:B------:R-:W-:Y:S02]  /*5940*/  HADD2.F32 R33, -RZ, R33.H1_H1 ;  /* 0x30000021ff217230 */ /* 0x000fe40000004100 */
[----:B------:R-:W-:Y:S01]  /*5950*/  FMUL.FTZ R9, R10, -1.4426950216293334961 ;  /* 0xbfb8aa3b0a097820 */ /* 0x000fe20000410000 */
[--C-:B------:R-:W-:Y:S02]  /*5960*/  HADD2.F32 R79, -RZ, R34.reuse.H0_H0 ;  /* 0x20000022ff4f7230 */ /* 0x100fe40000004100 */
[----:B------:R-:W-:Y:S01]  /*5970*/  FMUL.FTZ R17, R32, -1.4426950216293334961 ;  /* 0xbfb8aa3b20117820 */ /* 0x000fe20000410000 */
[----:B------:R-:W-:Y:S02]  /*5980*/  HADD2.F32 R80, -RZ, R34.H1_H1 ;  /* 0x30000022ff507230 */ /* 0x000fe40000004100 */
[----:B------:R-:W-:Y:S01]  /*5990*/  FMUL.FTZ R19, R18, -1.4426950216293334961 ;  /* 0xbfb8aa3b12137820 */ /* 0x000fe20000410000 */
[----:B------:R-:W-:-:S02]  /*59a0*/  HADD2.F32 R84, -RZ, R35.H1_H1 ;  /* 0x30000023ff547230 */ /* 0x000fc40000004100 */
[----:B------:R-:W-:Y:S01]  /*59b0*/  FMUL.FTZ R78, R33, -1.4426950216293334961 ;  /* 0xbfb8aa3b214e7820 */ /* 0x000fe20000410000 */
[----:B------:R-:W-:Y:S02]  /*59c0*/  HADD2.F32 R23, -RZ, R23.H1_H1 ;  /* 0x30000017ff177230 */ /* 0x000fe40000004100 */
[----:B------:R-:W-:Y:S01]  /*59d0*/  FMUL.FTZ R34, R79, -1.4426950216293334961 ;  /* 0xbfb8aa3b4f227820 */ /* 0x000fe20000410000 */
[----:B------:R-:W-:Y:S02]  /*59e0*/  HADD2.F32 R22, -RZ, R22.H1_H1 ;  /* 0x30000016ff167230 */ /* 0x000fe40000004100 */
[----:B------:R-:W-:Y:S01]  /*59f0*/  FMUL.FTZ R81, R80, -1.4426950216293334961 ;  /* 0xbfb8aa3b50517820 */ /* 0x000fe20000410000 */
[----:B------:R-:W-:Y:S02]  /*5a00*/  HADD2.F32 R83, -RZ, R35.H0_H0 ;  /* 0x20000023ff537230 */ /* 0x000fe40000004100 */
[----:B------:R-:W-:Y:S01]  /*5a10*/  FMUL.FTZ R85, R84, -1.4426950216293334961 ;  /* 0xbfb8aa3b54557820 */ /* 0x000fe20000410000 */
[----:B------:R-:W-:Y:S01]  /*5a20*/  FMUL.FTZ R11, R23, -1.4426950216293334961 ;  /* 0xbfb8aa3b170b7820 */ /* 0x000fe20000410000 */
[----:B------:R-:W2:Y:S01]  /*5a30*/  MUFU.EX2 R5, R5 ;  /* 0x0000000500057308 */ /* 0x000ea20000000800 */
[----:B------:R-:W-:Y:S01]  /*5a40*/  FMUL.FTZ R7, R22, -1.4426950216293334961 ;  /* 0xbfb8aa3b16077820 */ /* 0x000fe20000410000 */
[----:B------:R-:W-:Y:S01]  /*5a50*/  FMUL.FTZ R35, R83, -1.4426950216293334961 ;  /* 0xbfb8aa3b53237820 */ /* 0x000fe20000410000 */
[----:B0-----:R-:W-:-:S05]  /*5a60*/  FADD.FTZ R12, R12, 1 ;  /* 0x3f8000000c0c7421 */ /* 0x001fca0000010000 */
[----:B------:R-:W0:Y:S08]  /*5a70*/  MUFU.EX2 R6, R6 ;  /* 0x0000000600067308 */ /* 0x000e300000000800 */
[----:B------:R-:W3:Y:S01]  /*5a80*/  MUFU.EX2 R13, R13 ;  /* 0x0000000d000d7308 */ /* 0x000ee20000000800 */
[----:B--2---:R-:W-:-:S07]  /*5a90*/  FADD.FTZ R5, R5, 1 ;  /* 0x3f80000005057421 */ /* 0x004fce0000010000 */
[----:B------:R-:W2:Y:S01]  /*5aa0*/  MUFU.EX2 R4, R4 ;  /* 0x0000000400047308 */ /* 0x000ea20000000800 */
[----:B0-----:R-:W-:-:S07]  /*5ab0*/  FADD.FTZ R6, R6, 1 ;  /* 0x3f80000006067421 */ /* 0x001fce0000010000 */
[----:B------:R-:W0:Y:S01]  /*5ac0*/  MUFU.EX2 R9, R9 ;  /* 0x0000000900097308 */ /* 0x000e220000000800 */
[----:B---3--:R-:W-:-:S07]  /*5ad0*/  FADD.FTZ R13, R13, 1 ;  /* 0x3f8000000d0d7421 */ /* 0x008fce0000010000 */
        /* <DEDUP_REMOVED lines=20> */
[----:B------:R-:W2:Y:S01]  /*5c20*/  MUFU.RCP R87, R12 ;  /* 0x0000000c00577308 */ /* 0x000ea20000001000 */
[----:B0-----:R-:W-:-:S07]  /*5c30*/  FADD.FTZ R7, R7, 1 ;  /* 0x3f80000007077421 */ /* 0x001fce0000010000 */
[----:B------:R2:W0:Y:S01]  /*5c40*/  MUFU.RCP R86, R5 ;  /* 0x0000000500567308 */ /* 0x0004220000001000 */
[----:B---3--:R-:W-:-:S07]  /*5c50*/  FADD.FTZ R35, R35, 1 ;  /* 0x3f80000023237421 */ /* 0x008fce0000010000 */
[----:B------:R0:W3:Y:S01]  /*5c60*/  MUFU.RCP R91, R6 ;  /* 0x00000006005b7308 */ /* 0x0000e20000001000 */
[----:B--2---:R-:W-:-:S07]  /*5c70*/  FMUL.FTZ R5, R82, R87 ;  /* 0x0000005752057220 */ /* 0x004fce0000410000 */
[----:B------:R2:W-:Y:S01]  /*5c80*/  MUFU.RCP R89, R4 ;  /* 0x0000000400597308 */ /* 0x0005e20000001000 */
[----:B0-----:R-:W-:-:S07]  /*5c90*/  FMUL.FTZ R6, R21, R86 ;  /* 0x0000005615067220 */ /* 0x001fce0000410000 */
[----:B------:R3:W0:Y:S01]  /*5ca0*/  MUFU.RCP R95, R9 ;  /* 0x00000009005f7308 */ /* 0x0006220000001000 */
[----:B--2---:R-:W-:-:S07]  /*5cb0*/  FMUL.FTZ R4, R5, R62 ;  /* 0x0000003e05047220 */ /* 0x004fce0000410000 */
[----:B------:R0:W2:Y:S01]  /*5cc0*/  MUFU.RCP R12, R11 ;  /* 0x0000000b000c7308 */ /* 0x0000a20000001000 */
[----:B---3--:R-:W-:Y:S01]  /*5cd0*/  FMUL.FTZ R9, R8, R91 ;  /* 0x0000005b08097220 */ /* 0x008fe20000410000 */
[----:B------:R-:W-:-:S03]  /*5ce0*/  FMUL.FTZ R8, R6, R65 ;  /* 0x0000004106087220 */ /* 0x000fc60000410000 */
[----:B------:R-:W-:-:S03]  /*5cf0*/  FMUL.FTZ R6, R9, R66 ;  /* 0x0000004209067220 */ /* 0x000fc60000410000 */
[----:B------:R-:W3:Y:S01]  /*5d00*/  MUFU.RCP R13, R13 ;  /* 0x0000000d000d7308 */ /* 0x000ee20000001000 */
[----:B0-----:R-:W-:-:S07]  /*5d10*/  FMUL.FTZ R11, R10, R95 ;  /* 0x0000005f0a0b7220 */ /* 0x001fce0000410000 */
[----:B------:R0:W4:Y:S01]  /*5d20*/  MUFU.RCP R93, R7 ;  /* 0x00000007005d7308 */ /* 0x0001220000001000 */
[----:B--2---:R-:W-:-:S04]  /*5d30*/  FMUL.FTZ R10, R23, R12 ;  /* 0x0000000c170a7220 */ /* 0x004fc80000410000 */
[----:B------:R-:W-:-:S03]  /*5d40*/  FMUL.FTZ R10, R10, R69 ;  /* 0x000000450a0a7220 */ /* 0x000fc60000410000 */
[----:B------:R-:W2:Y:S01]  /*5d50*/  MUFU.RCP R16, R16 ;  /* 0x0000001000107308 */ /* 0x000ea20000001000 */
[----:B0-----:R-:W-:Y:S01]  /*5d60*/  FMUL.FTZ R7, R14, R89 ;  /* 0x000000590e077220 */ /* 0x001fe20000410000 */
[----:B---3--:R-:W-:-:S03]  /*5d70*/  FMUL.FTZ R20, R20, R13 ;  /* 0x0000000d14147220 */ /* 0x008fc60000410000 */
[----:B------:R-:W-:Y:S01]  /*5d80*/  FMUL.FTZ R5, R7, R64 ;  /* 0x0000004007057220 */ /* 0x000fe20000410000 */
[----:B------:R-:W-:Y:S01]  /*5d90*/  FMUL.FTZ R7, R11, R68 ;  /* 0x000000440b077220 */ /* 0x000fe20000410000 */
[----:B------:R-:W-:Y:S01]  /*5da0*/  FMUL.FTZ R63, R20, R63 ;  /* 0x0000003f143f7220 */ /* 0x000fe20000410000 */
[----:B------:R-:W0:Y:S01]  /*5db0*/  MUFU.RCP R17, R17 ;  /* 0x0000001100117308 */ /* 0x000e220000001000 */
[----:B----4-:R-:W-:Y:S01]  /*5dc0*/  FMUL.FTZ R22, R22, R93 ;  /* 0x0000005d16167220 */ /* 0x010fe20000410000 */
[----:B------:R-:W-:Y:S01]  /*5dd0*/  F2FP.F16.F32.PACK_AB R5, R8, R5 ;  /* 0x000000050805723e */ /* 0x000fe200000000ff */
[----:B-1----:R-:W-:Y:S01]  /*5de0*/  IMAD.WIDE.U32 R20, R0, UR8, R30 ;  /* 0x0000000800147c25 */ /* 0x002fe2000f8e001e */
[----:B------:R-:W-:-:S03]  /*5df0*/  F2FP.F16.F32.PACK_AB R7, R10, R7 ;  /* 0x000000070a07723e */ /* 0x000fc600000000ff */
[----:B------:R-:W-:Y:S01]  /*5e00*/  FMUL.FTZ R67, R22, R67 ;  /* 0x0000004316437220 */ /* 0x000fe20000410000 */
[----:B------:R-:W-:Y:S01]  /*5e10*/  F2FP.F16.F32.PACK_AB R4, R63, R4 ;  /* 0x000000043f04723e */ /* 0x000fe200000000ff */
[----:B------:R-:W1:Y:S01]  /*5e20*/  LDC.64 R22, c[0x0][0x4c0] ;  /* 0x00013000ff167b82 */ /* 0x000e620000000a00 */
[----:B------:R-:W3:Y:S01]  /*5e30*/  MUFU.RCP R19, R19 ;  /* 0x0000001300137308 */ /* 0x000ee20000001000 */
[----:B--2---:R-:W-:Y:S01]  /*5e40*/  FMUL.FTZ R15, R15, R16 ;  /* 0x000000100f0f7220 */ /* 0x004fe20000410000 */
[----:B------:R-:W-:-:S05]  /*5e50*/  F2FP.F16.F32.PACK_AB R6, R67, R6 ;  /* 0x000000064306723e */ /* 0x000fca00000000ff */
[----:B------:R-:W-:Y:S01]  /*5e60*/  BAR.SYNC.DEFER_BLOCKING 0x0 ;  /* 0x0000000000007b1d */ /* 0x000fe20000010000 */
[----:B------:R-:W-:Y:S02]  /*5e70*/  IMAD R21, R0, UR9, R21 ;  /* 0x0000000900157c24 */ /* 0x000fe4000f8e0215 */
[----:B------:R-:W-:Y:S01]  /*5e80*/  FMUL.FTZ R15, R15, R70 ;  /* 0x000000460f0f7220 */ /* 0x000fe20000410000 */
[----:B------:R-:W-:Y:S02]  /*5e90*/  IMAD.WIDE.U32 R20, R37, UR10, R20 ;  /* 0x0000000a25147c25 */ /* 0x000fe4000f8e0014 */
[----:B------:R-:W2:Y:S02]  /*5ea0*/  MUFU.RCP R78, R78 ;  /* 0x0000004e004e7308 */ /* 0x000ea40000001000 */
[----:B0-----:R-:W-:-:S04]  /*5eb0*/  FMUL.FTZ R32, R32, R17 ;  /* 0x0000001120207220 */ /* 0x001fc80000410000 */
[----:B------:R-:W-:Y:S02]  /*5ec0*/  FMUL.FTZ R32, R32, R71 ;  /* 0x0000004720207220 */ /* 0x000fe40000410000 */
[----:B------:R-:W0:Y:S01]  /*5ed0*/  MUFU.RCP R34, R34 ;  /* 0x0000002200227308 */ /* 0x000e220000001000 */
[----:B---3--:R-:W-:Y:S02]  /*5ee0*/  FMUL.FTZ R9, R18, R19 ;  /* 0x0000001312097220 */ /* 0x008fe40000410000 */
[----:B------:R-:W-:Y:S02]  /*5ef0*/  F2FP.F16.F32.PACK_AB R8, R32, R15 ;  /* 0x0000000f2008723e */ /* 0x000fe400000000ff */
[----:B------:R-:W-:-:S03]  /*5f00*/  FMUL.FTZ R9, R9, R72 ;  /* 0x0000004809097220 */ /* 0x000fc60000410000 */
[----:B------:R-:W3:Y:S01]  /*5f10*/  MUFU.RCP R81, R81 ;  /* 0x0000005100517308 */ /* 0x000ee20000001000 */
[----:B--2---:R-:W-:Y:S01]  /*5f20*/  FMUL.FTZ R12, R33, R78 ;  /* 0x0000004e210c7220 */ /* 0x004fe20000410000 */
[----:B------:R2:W-:Y:S03]  /*5f30*/  STS.128 [R59], R4 ;  /* 0x000000043b007388 */ /* 0x0005e60000000c00 */
[----:B------:R-:W-:-:S03]  /*5f40*/  FMUL.FTZ R12, R12, R73 ;  /* 0x000000490c0c7220 */ /* 0x000fc60000410000 */
[----:B------:R-:W4:Y:S01]  /*5f50*/  MUFU.RCP R82, R35 ;  /* 0x0000002300527308 */ /* 0x000f220000001000 */
[----:B0-----:R-:W-:Y:S01]  /*5f60*/  FMUL.FTZ R79, R79, R34 ;  /* 0x000000224f4f7220 */ /* 0x001fe20000410000 */
[----:B------:R-:W-:-:S03]  /*5f70*/  F2FP.F16.F32.PACK_AB R9, R12, R9 ;  /* 0x000000090c09723e */ /* 0x000fc600000000ff */
[----:B------:R-:W-:-:S03]  /*5f80*/  FMUL.FTZ R79, R79, R74 ;  /* 0x0000004a4f4f7220 */ /* 0x000fc60000410000 */
[----:B------:R-:W0:Y:S01]  /*5f90*/  MUFU.RCP R85, R85 ;  /* 0x0000005500557308 */ /* 0x000e220000001000 */
[----:B---3--:R-:W-:Y:S01]  /*5fa0*/  FMUL.FTZ R80, R80, R81 ;  /* 0x0000005150507220 */ /* 0x008fe20000410000 */
[----:B--2---:R-:W-:Y:S01]  /*5fb0*/  IMAD R5, R37, UR11, R21 ;  /* 0x0000000b25057c24 */ /* 0x004fe2000f8e0215 */
[----:B-1----:R-:W-:Y:S02]  /*5fc0*/  LEA R4, P0, R20, R22, 0x1 ;  /* 0x0000001614047211 */ /* 0x002fe400078008ff */
[----:B------:R-:W-:Y:S02]  /*5fd0*/  FMUL.FTZ R80, R80, R75 ;  /* 0x0000004b50507220 */ /* 0x000fe40000410000 */
[----:B------:R-:W-:Y:S01]  /*5fe0*/  LEA.HI.X R5, R20, R23, R5, 0x1, P0 ;  /* 0x0000001714057211 */ /* 0x000fe200000f0c05 */
[----:B----4-:R-:W-:Y:S02]  /*5ff0*/  FMUL.FTZ R83, R83, R82 ;  /* 0x0000005253537220 */ /* 0x010fe40000410000 */
[----:B------:R-:W-:Y:S01]  /*6000*/  F2FP.F16.F32.PACK_AB R10, R80, R79 ;  /* 0x0000004f500a723e */ /* 0x000fe200000000ff */
[----:B------:R-:W-:-:S04]  /*6010*/  IMAD.WIDE.U32 R4, R57, 0x10, R4 ;  /* 0x0000001039047825 */ /* 0x000fc800078e0004 */
[----:B------:R-:W-:Y:S01]  /*6020*/  FMUL.FTZ R11, R83, R76 ;  /* 0x0000004c530b7220 */ /* 0x000fe20000410000 */
[----:B------:R-:W-:Y:S01]  /*6030*/  ISETP.NE.AND P0, PT, R48, UR4, PT ;  /* 0x0000000430007c0c */ /* 0x000fe2000bf05270 */
[----:B0-----:R-:W-:-:S04]  /*6040*/  FMUL.FTZ R84, R84, R85 ;  /* 0x0000005554547220 */ /* 0x001fc80000410000 */
[----:B------:R-:W-:-:S05]  /*6050*/  FMUL.FTZ R84, R84, R77 ;  /* 0x0000004d54547220 */ /* 0x000fca0000410000 */
[----:B------:R-:W-:-:S05]  /*6060*/  F2FP.F16.F32.PACK_AB R11, R84, R11 ;  /* 0x0000000b540b723e */ /* 0x000fca00000000ff */
[----:B------:R-:W-:Y:S01]  /*6070*/  STS.128 [R59+0x10], R8 ;  /* 0x000010083b007388 */ /* 0x000fe20000000c00 */
[----:B------:R-:W-:-:S03]  /*6080*/  NOP ;  /* 0x0000000000007918 */ /* 0x000fc60000000000 */
[----:B------:R-:W0:Y:S04]  /*6090*/  LDS.128 R12, [R58] ;  /* 0x000000003a0c7984 */ /* 0x000e280000000c00 */
[----:B------:R-:W1:Y:S04]  /*60a0*/  LDS.128 R16, [R58+0x200] ;  /* 0x000200003a107984 */ /* 0x000e680000000c00 */
[----:B0-----:R0:W-:Y:S04]  /*60b0*/  STG.E.128 desc[UR14][R4.64], R12 ;  /* 0x0000000c04007986 */ /* 0x0011e8000c101d0e */
[----:B-1----:R0:W-:Y:S01]  /*60c0*/  STG.E.128 desc[UR14][R4.64+0x200], R16 ;  /* 0x0002001004007986 */ /* 0x0021e2000c101d0e */
[----:B------:R-:W-:Y:S05]  /*60d0*/  @P0 BRA `(.L_x_1928) ;  /* 0xffffffac00b00947 */ /* 0x000fea000383ffff */
[----:B------:R-:W-:Y:S05]  /*60e0*/  EXIT ;  /* 0x000000000000794d */ /* 0x000fea0003800000 */
.L_x_1929:
        /* <DEDUP_REMOVED lines=9> */
.L_x_7978:


//--------------------- .text._Z25selective_scan_fwd_kernelI32Selective_Scan_fwd_kernel_traitsILi128ELi16ELi1ELb1ELb1ELb1ELb1ELb1EN3c104HalfEffEEv13SSMParamsBase --------------------------
	.section	.text._Z25selective_scan_fwd_kernelI32Selective_Scan_fwd_kernel_traitsILi128ELi16ELi1ELb1ELb1ELb1ELb1ELb1EN3c104HalfEffEEv13SSMParamsBase,"ax",@progbits
	.align	128
        .global         _Z25selective_scan_fwd_kernelI32Selective_Scan_fwd_kernel_traitsILi128ELi16ELi1ELb1ELb1ELb1ELb1ELb1EN3c104HalfEffEEv13SSMParamsBase
        .type           _Z25selective_scan_fwd_kernelI32Selective_Scan_fwd_kernel_traitsILi128ELi16ELi1ELb1ELb1ELb1ELb1ELb1EN3c104HalfEffEEv13SSMParamsBase,@function
        .size           _Z25selective_scan_fwd_kernelI32Selective_Scan_fwd_kernel_traitsILi128ELi16ELi1ELb1ELb1ELb1ELb1ELb1EN3c104HalfEffEEv13SSMParamsBase,(.L_x_7979 - _Z25selective_scan_fwd_kernelI32Selective_Scan_fwd_kernel_traitsILi128ELi16ELi1ELb1ELb1ELb1ELb1ELb1EN3c104HalfEffEEv13SSMParamsBase)
        .other          _Z25selective_scan_fwd_kernelI32Selective_Scan_fwd_kernel_traitsILi128ELi16ELi1ELb1ELb1ELb1ELb1ELb1EN3c104HalfEffEEv13SSMParamsBase,@"STO_CUDA_ENTRY STV_DEFAULT"
_Z25selective_scan_fwd_kernelI32Selective_Scan_fwd_kernel_traitsILi128ELi16ELi1ELb1ELb1ELb1ELb1ELb1EN3c104HalfEffEEv13SSMParamsBase:
.text._Z25selective_scan_fwd_kernelI32Selective_Scan_fwd_kernel_traitsILi128ELi16ELi1ELb1ELb1ELb1ELb1ELb1EN3c104HalfEffEEv13SSMParamsBase:
        /* <DEDUP_REMOVED lines=58> */
.L_x_1930:
        /* <DEDUP_REMOVED lines=101> */
.L_x_1931:
        /* <DEDUP_REMOVED lines=10> */
.L_x_1932:
        /* <DEDUP_REMOVED lines=100> */
.L_x_1933:
        /* <DEDUP_REMOVED lines=35> */
.L_x_1934:
[----:B------:R-:W-:-:S06]  /*1300*/  UISETP.GE.AND UP0, UPT, UR36, 0x1, UPT ;  /* 0x000000012400788c */ /* 0x000fcc000bf06270 */
[----:B------:R-:W-:-:S13]  /*1310*/  PLOP3.LUT P0, PT, PT, PT, UP0, 0x80, 0x8 ;  /* 0x000000000008781c */ /* 0x000fda0003f0f008 */
[----:B------:R-:W-:Y:S05]  /*1320*/  @!P0 EXIT ;  /* 0x000000000000894d */ /* 0x000fea0003800000 */
[----:B------:R-:W-:Y:S01]  /*1330*/  UMOV UR7, URZ ;  /* 0x000000ff00077c82 */ /* 0x000fe20008000000 */
[----:B------:R-:W-:-:S05]  /*1340*/  UMOV UR8, URZ ;  /* 0x000000ff00087c82 */ /* 0x000fca0008000000 */
.L_x_1978:
        /* <DEDUP_REMOVED lines=388> */
.L_x_1936:
[----:B------:R-:W-:Y:S05]  /*2b90*/  BSYNC.RECONVERGENT B0 ;  /* 0x0000000000007941 */ /* 0x000fea0003800200 */
.L_x_1935:
        /* <DEDUP_REMOVED lines=38> */
.L_x_1938:
[----:B------:R-:W-:Y:S05]  /*2e00*/  BSYNC.RECONVERGENT B0 ;  /* 0x0000000000007941 */ /* 0x000fea0003800200 */
.L_x_1937:
        /* <DEDUP_REMOVED lines=38> */
.L_x_1940:
[----:B------:R-:W-:Y:S05]  /*3070*/  BSYNC.RECONVERGENT B0 ;  /* 0x0000000000007941 */ /* 0x000fea0003800200 */
.L_x_1939:
        /* <DEDUP_REMOVED lines=38> */
.L_x_1942:
[----:B------:R-:W-:Y:S05]  /*32e0*/  BSYNC.RECONVERGENT B0 ;  /* 0x0000000000007941 */ /* 0x000fea0003800200 */
.L_x_1941:
        /* <DEDUP_REMOVED lines=38> */
.L_x_1944:
[----:B------:R-:W-:Y:S05]  /*3550*/  BSYNC.RECONVERGENT B0 ;  /* 0x0000000000007941 */ /* 0x000fea0003800200 */
.L_x_1943:
        /* <DEDUP_REMOVED lines=38> */
.L_x_1946:
[----:B------:R-:W-:Y:S05]  /*37c0*/  BSYNC.RECONVERGENT B0 ;  /* 0x0000000000007941 */ /* 0x000fea0003800200 */
.L_x_1945:
        /* <DEDUP_REMOVED lines=38> */
.L_x_1948:
[----:B------:R-:W-:Y:S05]  /*3a30*/  BSYNC.RECONVERGENT B0 ;  /* 0x0000000000007941 */ /* 0x000fea0003800200 */
.L_x_1947:
        /* <DEDUP_REMOVED lines=38> */
.L_x_1950:
[----:B------:R-:W-:Y:S05]  /*3ca0*/  BSYNC.RECONVERGENT B0 ;  /* 0x0000000000007941 */ /* 0x000fea0003800200 */
.L_x_1949:
        /* <DEDUP_REMOVED lines=38> */
.L_x_1952:
[----:B------:R-:W-:Y:S05]  /*3f10*/  BSYNC.RECONVERGENT B0 ;  /* 0x0000000000007941 */ /* 0x000fea0003800200 */
.L_x_1951:
        /* <DEDUP_REMOVED lines=38> */
.L_x_1954:
[----:B------:R-:W-:Y:S05]  /*4180*/  BSYNC.RECONVERGENT B0 ;  /* 0x0000000000007941 */ /* 0x000fea0003800200 */
.L_x_1953:
        /* <DEDUP_REMOVED lines=38> */
.L_x_1956:
[----:B------:R-:W-:Y:S05]  /*43f0*/  BSYNC.RECONVERGENT B0 ;  /* 0x0000000000007941 */ /* 0x000fea0003800200 */
.L_x_1955:
        /* <DEDUP_REMOVED lines=38> */
.L_x_1958:
[----:B------:R-:W-:Y:S05]  /*4660*/  BSYNC.RECONVERGENT B0 ;  /* 0x0000000000007941 */ /* 0x000fea0003800200 */
.L_x_1957:
        /* <DEDUP_REMOVED lines=43> */
.L_x_1960:
[----:B------:R-:W-:Y:S05]  /*4920*/  BSYNC.RECONVERGENT B0 ;  /* 0x0000000000007941 */ /* 0x000fea0003800200 */
.L_x_1959:
        /* <DEDUP_REMOVED lines=43> */
.L_x_1962:
[----:B------:R-:W-:Y:S05]  /*4be0*/  BSYNC.RECONVERGENT B0 ;  /* 0x0000000000007941 */ /* 0x000fea0003800200 */
.L_x_1961:
        /* <DEDUP_REMOVED lines=43> */
.L_x_1964:
[----:B------:R-:W-:Y:S05]  /*4ea0*/  BSYNC.RECONVERGENT B0 ;  /* 0x0000000000007941 */ /* 0x000fea0003800200 */
.L_x_1963:
        /* <DEDUP_REMOVED lines=43> */
.L_x_1966:
[----:B------:R-:W-:Y:S05]  /*5160*/  BSYNC.RECONVERGENT B0 ;  /* 0x0000000000007941 */ /* 0x000fea0003800200 */
.L_x_1965:
        /* <DEDUP_REMOVED lines=64> */
.L_x_1977:
        /* <DEDUP_REMOVED lines=465> */
.L_x_1969:
[----:B------:R-:W-:Y:S01]  /*7280*/  IMAD.MOV.U32 R85, RZ, RZ, RZ ;  /* 0x000000ffff557224 */ /* 0x000fe200078e00ff */
[----:B------:R-:W-:Y:S06]  /*7290*/  BRA.U !UP2, `(.L_x_1968) ;  /* 0x000000010a147547 */ /* 0x000fec000b800000 */
[----:B------:R-:W-:-:S04]  /*72a0*/  UIADD3 UR10, UP0, UPT, UR32, UR12, URZ ;  /* 0x0000000c200a7290 */ /* 0x000fc8000ff1e0ff */
[----:B------:R-:W-:Y:S02]  /*72b0*/  UIADD3.X UR11, UPT, UPT, UR33, UR13, URZ, UP0, !UPT ;  /* 0x0000000d210b7290 */ /* 0x000fe400087fe4ff */
[----:B------:R-:W-:-:S04]  /*72c0*/  IMAD.U32 R40, RZ, RZ, UR10 ;  /* 0x0000000aff287e24 */ /* 0x000fc8000f8e00ff */
[----:B------:R-:W-:-:S05]  /*72d0*/  IMAD.U32 R41, RZ, RZ, UR11 ;  /* 0x0000000bff297e24 */ /* 0x000fca000f8e00ff */
[----:B------:R1:W5:Y:S02]  /*72e0*/  LDG.E R85, desc[UR34][R40.64] ;  /* 0x0000002228557981 */ /* 0x000364000c1e1900 */
.L_x_1968:
        /* <DEDUP_REMOVED lines=107> */
.L_x_1971:
[----:B------:R-:W-:Y:S05]  /*79a0*/  BSYNC.RECONVERGENT B0 ;  /* 0x0000000000007941 */ /* 0x000fea0003800200 */
.L_x_1970:
        /* <DEDUP_REMOVED lines=40> */
.L_x_1975:
        /* <DEDUP_REMOVED lines=35> */
.L_x_1976:
        /* <DEDUP_REMOVED lines=10> */
.L_x_1974:
        /* <DEDUP_REMOVED lines=9> */
.L_x_1973:
[----:B------:R-:W-:Y:S05]  /*7f90*/  BSYNC.RECONVERGENT B0 ;  /* 0x0000000000007941 */ /* 0x000fea0003800200 */
.L_x_1972:
        /* <DEDUP_REMOVED lines=32> */
.L_x_1967:
        /* <DEDUP_REMOVED lines=441> */
.L_x_1979:
        /* <DEDUP_REMOVED lines=13> */
.L_x_7979:


//--------------------- .text._Z25selective_scan_fwd_kernelI32Selective_Scan_fwd_kernel_traitsILi32ELi16ELi1ELb0ELb1ELb1ELb0ELb0EN3c104HalfEffEEv13SSMParamsBase --------------------------
	.section	.text._Z25selective_scan_fwd_kernelI32Selective_Scan_fwd_kernel_traitsILi32ELi16ELi1ELb0ELb1ELb1ELb0ELb0EN3c104HalfEffEEv13SSMParamsBase,"ax",@progbits
	.align	128
        .global         _Z25selective_scan_fwd_kernelI32Selective_Scan_fwd_kernel_traitsILi32ELi16ELi1ELb0ELb1ELb1ELb0ELb0EN3c104HalfEffEEv13SSMParamsBase
        .type           _Z25selective_scan_fwd_kernelI32Selective_Scan_fwd_kernel_traitsILi32ELi16ELi1ELb0ELb1ELb1ELb0ELb0EN3c104HalfEffEEv13SSMParamsBase,@function
        .size           _Z25selective_scan_fwd_kernelI32Selective_Scan_fwd_kernel_traitsILi32ELi16ELi1ELb0ELb1ELb1ELb0ELb0EN3c104HalfEffEEv13SSMParamsBase,(.L_x_7980 - _Z25selective_scan_fwd_kernelI32Selective_Scan_fwd_kernel_traitsILi32ELi16ELi1ELb0ELb1ELb1ELb0ELb0EN3c104HalfEffEEv13SSMParamsBase)
        .other          _Z25selective_scan_fwd_kernelI32Selective_Scan_fwd_kernel_traitsILi32ELi16ELi1ELb0ELb1ELb1ELb0ELb0EN3c104HalfEffEEv13SSMParamsBase,@"STO_CUDA_ENTRY STV_DEFAULT"
_Z25selective_scan_fwd_kernelI32Selective_Scan_fwd_kernel_traitsILi32ELi16ELi1ELb0ELb1ELb1ELb0ELb0EN3c104HalfEffEEv13SSMParamsBase:
.text._Z25selective_scan_fwd_kernelI32Selective_Scan_fwd_kernel_traitsILi32ELi16ELi1ELb0ELb1ELb1ELb0ELb0EN3c104HalfEffEEv13SSMParamsBase:
        /* <DEDUP_REMOVED lines=38> */
.L_x_1980:
        /* <DEDUP_REMOVED lines=25> */
[----:B---3--:R-:W-:-:S07]  /*03f0*/  IADD3 R5, PT, PT, RZ, -R3, RZ ;  /* 0x80000003ff057210 */ /* 0x008fce0007ffe0ff */
        /* <DEDUP_REMOVED lines=11> */
[----:B------:R-:W-:Y:S02]  /*04b0*/  @!P4 IMAD.IADD R5, R5, 0x1, -R8 ;  /* 0x000000010505c824 */ /* 0x000fe400078e0a08 */
[----:B------:R-:W-:Y:S01]  /*04c0*/  @!P4 VIADD R4, R4, 0x1 ;  /* 0x000000010404c836 */ /* 0x000fe20000000000 */
[----:B------:R-:W-:Y:S01]  /*04d0*/  ISETP.NE.AND P4, PT, R14, RZ, PT ;  /* 0x000000ff0e00720c */ /* 0x000fe20003f85270 */
[----:B------:R-:W-:Y:S01]  /*04e0*/  IMAD R3, R77, R7, R3 ;  /* 0x000000074d037224 */ /* 0x000fe200078e0203 */
[----:B------:R-:W-:Y:S01]  /*04f0*/  ISETP.GE.U32.AND P5, PT, R5, R8, PT ;  /* 0x000000080500720c */ /* 0x000fe20003fa6070 */
[----:B0-----:R-:W-:Y:S01]  /*0500*/  IMAD.WIDE.U32 R6, R77, R20, RZ ;  /* 0x000000144d067225 */ /* 0x001fe200078e00ff */
[----:B------:R-:W0:Y:S01]  /*0510*/  LDC.64 R8, c[0x0][0x490] ;  /* 0x00012400ff087b82 */ /* 0x000e220000000a00 */
[C---:B------:R-:W-:Y:S02]  /*0520*/  LOP3.LUT R5, R75.reuse, R14, RZ, 0x3c, !PT ;  /* 0x0000000e4b057212 */ /* 0x040fe400078e3cff */
[----:B------:R-:W-:-:S02]  /*0530*/  IMAD.WIDE.U32 R2, R75, R138, R2 ;  /* 0x0000008a4b027225 */ /* 0x000fc400078e0002 */
[----:B------:R-:W-:Y:S02]  /*0540*/  ISETP.GE.AND P3, PT, R5, RZ, PT ;  /* 0x000000ff0500720c */ /* 0x000fe40003f66270 */
[----:B------:R-:W-:Y:S02]  /*0550*/  IMAD R139, R75, R139, R3 ;  /* 0x0000008b4b8b7224 */ /* 0x000fe400078e0203 */
[----:B------:R-:W-:Y:S02]  /*0560*/  IMAD R7, R77, R21, R7 ;  /* 0x000000154d077224 */ /* 0x000fe400078e0207 */
[----:B------:R-:W-:-:S05]  /*0570*/  @P5 IADD3 R4, PT, PT, R4, 0x1, RZ ;  /* 0x0000000104045810 */ /* 0x000fca0007ffe0ff */
[----:B------:R-:W-:Y:S02]  /*0580*/  IMAD.MOV.U32 R11, RZ, RZ, R4 ;  /* 0x000000ffff0b7224 */ /* 0x000fe400078e0004 */
[----:B------:R-:W-:-:S04]  /*0590*/  IMAD.WIDE.U32 R4, R77, R16, RZ ;  /* 0x000000104d047225 */ /* 0x000fc800078e00ff */
[----:B------:R-:W-:Y:S01]  /*05a0*/  @!P3 IMAD.MOV R11, RZ, RZ, -R11 ;  /* 0x000000ffff0bb224 */ /* 0x000fe200078e0a0b */
[----:B------:R-:W-:Y:S01]  /*05b0*/  @!P4 LOP3.LUT R11, RZ, R14, RZ, 0x33, !PT ;  /* 0x0000000eff0bc212 */ /* 0x000fe200078e33ff */
[C---:B------:R-:W-:Y:S01]  /*05c0*/  IMAD R5, R77.reuse, R17, R5 ;  /* 0x000000114d057224 */ /* 0x040fe200078e0205 */
[C---:B0-----:R-:W-:Y:S02]  /*05d0*/  LEA R138, P2, R2.reuse, R8, 0x1 ;  /* 0x00000008028a7211 */ /* 0x041fe400078408ff */
        /* <DEDUP_REMOVED lines=29> */
.L_x_1981:
        /* <DEDUP_REMOVED lines=11> */
.L_x_1982:
        /* <DEDUP_REMOVED lines=72> */
.L_x_1983:
        /* <DEDUP_REMOVED lines=9> */
[----:B-1----:R-:W-:-:S03]  /*0d70*/  VIADD R2, R4, 0xffffffe ;  /* 0x0ffffffe04027836 */ /* 0x002fc60000000000 */
[----:B------:R-:W-:Y:S02]  /*0d80*/  IABS R4, R0 ;  /* 0x0000000000047213 */ /* 0x000fe40000000000 */
[----:B------:R-:W-:Y:S01]  /*0d90*/  LOP3.LUT R0, R0, R63, RZ, 0x3c, !PT ;  /* 0x0000003f00007212 */ /* 0x000fe200078e3cff */
[----:B------:R0:W1:Y:S03]  /*0da0*/  F2I.FTZ.U32.TRUNC.NTZ R3, R2 ;  /* 0x0000000200037305 */ /* 0x000066000021f000 */
[----:B------:R-:W-:Y:S01]  /*0db0*/  ISETP.GE.AND P2, PT, R0, RZ, PT ;  /* 0x000000ff0000720c */ /* 0x000fe20003f46270 */
[----:B0-----:R-:W-:Y:S02]  /*0dc0*/  IMAD.MOV.U32 R2, RZ, RZ, RZ ;  /* 0x000000ffff027224 */ /* 0x001fe400078e00ff */
[----:B-1----:R-:W-:-:S04]  /*0dd0*/  IMAD.MOV R6, RZ, RZ, -R3 ;  /* 0x000000ffff067224 */ /* 0x002fc800078e0a03 */
        /* <DEDUP_REMOVED lines=14> */
.L_x_1984:
        /* <DEDUP_REMOVED lines=51> */
.L_x_2024:
        /* <DEDUP_REMOVED lines=14> */
[C---:B------:R-:W-:Y:S01]  /*12d0*/  IMAD.SHL.U32 R11, R92.reuse, 0x2, RZ ;  /* 0x000000025c0b7824 */ /* 0x040fe200078e00ff */
[----:B------:R-:W-:Y:S01]  /*12e0*/  BAR.SYNC.DEFER_BLOCKING 0x0 ;  /* 0x0000000000007b1d */ /* 0x000fe20000010000 */
[----:B------:R-:W-:Y:S02]  /*12f0*/  PRMT R19, RZ, 0x7610, R19 ;  /* 0x00007610ff137816 */ /* 0x000fe40000000013 */
[----:B------:R-:W-:Y:S02]  /*1300*/  PRMT R18, RZ, 0x7610, R18 ;  /* 0x00007610ff127816 */ /* 0x000fe40000000012 */
[C---:B------:R-:W-:Y:S02]  /*1310*/  IADD3 R10, P0, PT, R11.reuse, R136, RZ ;  /* 0x000000880b0a7210 */ /* 0x040fe40007f1e0ff */
[----:B------:R-:W-:Y:S02]  /*1320*/  IADD3 R12, P1, PT, R11, R138, RZ ;  /* 0x0000008a0b0c7210 */ /* 0x000fe40007f3e0ff */
[-C--:B------:R-:W-:Y:S01]  /*1330*/  ISETP.GE.AND P6, PT, R92, R53.reuse, PT ;  /* 0x000000355c00720c */ /* 0x080fe20003fc6270 */
[----:B------:R-:W-:Y:S01]  /*1340*/  IMAD.X R11, RZ, RZ, R137, P0 ;  /* 0x000000ffff0b7224 */ /* 0x000fe200000e0689 */
[----:B------:R-:W-:-:S02]  /*1350*/  ISETP.GE.AND P0, PT, R76, R53, PT ;  /* 0x000000354c00720c */ /* 0x000fc40003f06270 */
[----:B------:R-:W-:Y:S02]  /*1360*/  IADD3.X R13, PT, PT, RZ, R139, RZ, P1, !PT ;  /* 0x0000008bff0d7210 */ /* 0x000fe40000ffe4ff */
[-C--:B------:R-:W-:Y:S02]  /*1370*/  ISETP.GE.AND P5, PT, R84, R53.reuse, PT ;  /* 0x000000355400720c */ /* 0x080fe40003fa6270 */
[----:B------:R-:W-:Y:S02]  /*1380*/  PRMT R21, RZ, 0x7610, R21 ;  /* 0x00007610ff157816 */ /* 0x000fe40000000015 */
[----:B------:R-:W-:Y:S02]  /*1390*/  PRMT R0, RZ, 0x7610, R0 ;  /* 0x00007610ff007816 */ /* 0x000fe40000000000 */
[----:B------:R-:W-:Y:S02]  /*13a0*/  PRMT R15, RZ, 0x7610, R15 ;  /* 0x00007610ff0f7816 */ /* 0x000fe4000000000f */
[-C--:B------:R-:W-:Y:S01]  /*13b0*/  ISETP.GE.AND P4, PT, R82, R53.reuse, PT ;  /* 0x000000355200720c */ /* 0x080fe20003f86270 */
[----:B------:R-:W2:Y:S01]  /*13c0*/  @!P0 LDG.E.U16 R19, desc[UR10][R12.64+0x140] ;  /* 0x0001400a0c138981 */ /* 0x000ea2000c1e1500 */
[----:B------:R-:W-:-:S02]  /*13d0*/  ISETP.GE.AND P0, PT, R74, R53, PT ;  /* 0x000000354a00720c */ /* 0x000fc40003f06270 */
[-C--:B------:R-:W-:Y:S01]  /*13e0*/  ISETP.GE.AND P3, PT, R80, R53.reuse, PT ;  /* 0x000000355000720c */ /* 0x080fe20003f66270 */
[----:B------:R-:W3:Y:S01]  /*13f0*/  @!P6 LDG.E.U16 R0, desc[UR10][R12.64] ;  /* 0x0000000a0c00e981 */ /* 0x000ee2000c1e1500 */
[-C--:B------:R-:W-:Y:S02]  /*1400*/  ISETP.GE.AND P2, PT, R78, R53.reuse, PT ;  /* 0x000000354e00720c */ /* 0x080fe40003f46270 */
[----:B------:R-:W-:Y:S01]  /*1410*/  LOP3.LUT R192, R192, 0xfffffbff, RZ, 0xc0, !PT ;  /* 0xfffffbffc0c07812 */ /* 0x000fe200078ec0ff */
[----:B------:R-:W4:Y:S01]  /*1420*/  @!P5 LDG.E.U16 R15, desc[UR10][R12.64+0x40] ;  /* 0x0000400a0c0fd981 */ /* 0x000f22000c1e1500 */
[----:B------:R-:W-:Y:S02]  /*1430*/  PRMT R14, RZ, 0x7610, R14 ;  /* 0x00007610ff0e7816 */ /* 0x000fe4000000000e */
[----:B------:R-:W-:Y:S02]  /*1440*/  PRMT R20, RZ, 0x7610, R20 ;  /* 0x00007610ff147816 */ /* 0x000fe40000000014 */
[----:B------:R-:W-:Y:S01]  /*1450*/  PRMT R17, RZ, 0x7610, R17 ;  /* 0x00007610ff117816 */ /* 0x000fe20000000011 */
[----:B------:R-:W5:Y:S01]  /*1460*/  @!P0 LDG.E.U16 R18, desc[UR10][R12.64+0x180] ;  /* 0x0001800a0c128981 */ /* 0x000f62000c1e1500 */
[----:B------:R-:W-:-:S02]  /*1470*/  ISETP.GE.AND P0, PT, R72, R53, PT ;  /* 0x000000354800720c */ /* 0x000fc40003f06270 */
[----:B------:R-:W-:Y:S01]  /*1480*/  PRMT R16, RZ, 0x7610, R16 ;  /* 0x00007610ff107816 */ /* 0x000fe20000000010 */
[----:B------:R-:W2:Y:S01]  /*1490*/  @!P4 LDG.E.U16 R14, desc[UR10][R12.64+0x80] ;  /* 0x0000800a0c0ec981 */ /* 0x000ea2000c1e1500 */
[----:B------:R-:W-:Y:S02]  /*14a0*/  @P6 LOP3.LUT R192, R192, 0x400, RZ, 0xfc, !PT ;  /* 0x00000400c0c06812 */ /* 0x000fe400078efcff */
[----:B------:R-:W-:Y:S01]  /*14b0*/  ISETP.GE.AND P5, PT, R66, R53, PT ;  /* 0x000000354200720c */ /* 0x000fe20003fa6270 */
[----:B------:R-:W5:Y:S01]  /*14c0*/  @!P3 LDG.E.U16 R17, desc[UR10][R12.64+0xc0] ;  /* 0x0000c00a0c11b981 */ /* 0x000f62000c1e1500 */
[----:B------:R-:W-:Y:S02]  /*14d0*/  PRMT R23, RZ, 0x7610, R23 ;  /* 0x00007610ff177816 */ /* 0x000fe40000000017 */
[----:B------:R-:W-:Y:S01]  /*14e0*/  PRMT R22, RZ, 0x7610, R22 ;  /* 0x00007610ff167816 */ /* 0x000fe20000000016 */
[----:B------:R-:W5:Y:S01]  /*14f0*/  @!P2 LDG.E.U16 R16, desc[UR10][R12.64+0x100] ;  /* 0x0001000a0c10a981 */ /* 0x000f62000c1e1500 */
[----:B------:R-:W-:-:S02]  /*1500*/  PRMT R25, RZ, 0x7610, R25 ;  /* 0x00007610ff197816 */ /* 0x000fc40000000019 */
[----:B------:R-:W-:Y:S01]  /*1510*/  PRMT R24, RZ, 0x7610, R24 ;  /* 0x00007610ff187816 */ /* 0x000fe20000000018 */
[----:B------:R-:W5:Y:S01]  /*1520*/  @!P0 LDG.E.U16 R21, desc[UR10][R12.64+0x1c0] ;  /* 0x0001c00a0c158981 */ /* 0x000f62000c1e1500 */
[-C--:B------:R-:W-:Y:S02]  /*1530*/  ISETP.GE.AND P0, PT, R70, R53.reuse, PT ;  /* 0x000000354600720c */ /* 0x080fe40003f06270 */
[-C--:B------:R-:W-:Y:S01]  /*1540*/  ISETP.GE.AND P6, PT, R68, R53.reuse, PT ;  /* 0x000000354400720c */ /* 0x080fe20003fc6270 */
[----:B------:R-:W5:Y:S01]  /*1550*/  @!P5 LDG.E.U16 R22, desc[UR10][R12.64+0x280] ;  /* 0x0002800a0c16d981 */ /* 0x000f62000c1e1500 */
[-C--:B------:R-:W-:Y:S02]  /*1560*/  ISETP.GE.AND P4, PT, R64, R53.reuse, PT ;  /* 0x000000354000720c */ /* 0x080fe40003f86270 */
[-C--:B------:R-:W-:Y:S02]  /*1570*/  ISETP.GE.AND P1, PT, R60, R53.reuse, PT ;  /* 0x000000353c00720c */ /* 0x080fe40003f26270 */
[----:B------:R-:W-:-:S02]  /*1580*/  ISETP.GE.AND P2, PT, R58, R53, PT ;  /* 0x000000353a00720c */ /* 0x000fc40003f46270 */
[----:B------:R-:W-:Y:S02]  /*1590*/  PRMT R29, RZ, 0x7610, R29 ;  /* 0x00007610ff1d7816 */ /* 0x000fe4000000001d */
[----:B------:R-:W-:Y:S01]  /*15a0*/  PRMT R28, RZ, 0x7610, R28 ;  /* 0x00007610ff1c7816 */ /* 0x000fe2000000001c */
[----:B------:R-:W5:Y:S01]  /*15b0*/  @!P0 LDG.E.U16 R20, desc[UR10][R12.64+0x200] ;  /* 0x0002000a0c148981 */ /* 0x000f62000c1e1500 */
[-C--:B------:R-:W-:Y:S02]  /*15c0*/  ISETP.GE.AND P0, PT, R62, R53.reuse, PT ;  /* 0x000000353e00720c */ /* 0x080fe40003f06270 */
[----:B------:R-:W-:Y:S01]  /*15d0*/  ISETP.GE.AND P3, PT, R56, R53, PT ;  /* 0x000000353800720c */ /* 0x000fe20003f66270 */
[----:B------:R-:W5:Y:S01]  /*15e0*/  @!P6 LDG.E.U16 R23, desc[UR10][R12.64+0x240] ;  /* 0x0002400a0c17e981 */ /* 0x000f62000c1e1500 */
[----:B------:R-:W-:-:S03]  /*15f0*/  PRMT R31, RZ, 0x7610, R31 ;  /* 0x00007610ff1f7816 */ /* 0x000fc6000000001f */
[----:B------:R-:W5:Y:S04]  /*1600*/  @!P4 LDG.E.U16 R25, desc[UR10][R12.64+0x2c0] ;  /* 0x0002c00a0c19c981 */ /* 0x000f68000c1e1500 */
[----:B------:R-:W5:Y:S04]  /*1610*/  @!P1 LDG.E.U16 R29, desc[UR10][R12.64+0x340] ;  /* 0x0003400a0c1d9981 */ /* 0x000f68000c1e1500 */
        /* <DEDUP_REMOVED lines=9> */
[C---:B-1----:R-:W-:Y:S01]  /*16b0*/  VIADD R27, R52.reuse, 0x20 ;  /* 0x00000020341b7836 */ /* 0x042fe20000000000 */
[CC--:B------:R-:W-:Y:S02]  /*16c0*/  LEA.HI.SX32 R51, R52.reuse, R52.reuse, 0x1b ;  /* 0x0000003434337211 */ /* 0x0c0fe400078fdaff */
[----:B------:R-:W-:Y:S02]  /*16d0*/  IADD3 R13, PT, PT, R52, 0x40, RZ ;  /* 0x00000040340d7810 */ /* 0x000fe40007ffe0ff */
[----:B------:R-:W-:Y:S02]  /*16e0*/  LEA.HI.SX32 R27, R27, R52, 0x1b ;  /* 0x000000341b1b7211 */ /* 0x000fe400078fdaff */
[----:B------:R-:W-:-:S02]  /*16f0*/  LEA R51, R51, UR6, 0x1 ;  /* 0x0000000633337c11 */ /* 0x000fc4000f8e08ff */
[----:B------:R-:W-:Y:S01]  /*1700*/  LEA R50, R27, UR6, 0x1 ;  /* 0x000000061b327c11 */ /* 0x000fe2000f8e08ff */
[C---:B------:R-:W-:Y:S01]  /*1710*/  VIADD R27, R52.reuse, 0x60 ;  /* 0x00000060341b7836 */ /* 0x040fe20000000000 */
[-C--:B------:R-:W-:Y:S01]  /*1720*/  LEA.HI.SX32 R13, R13, R52.reuse, 0x1b ;  /* 0x000000340d0d7211 */ /* 0x080fe200078fdaff */
[C---:B------:R-:W-:Y:S01]  /*1730*/  VIADD R33, R52.reuse, 0x80 ;  /* 0x0000008034217836 */ /* 0x040fe20000000000 */
[C---:B------:R-:W-:Y:S02]  /*1740*/  IADD3 R35, PT, PT, R52.reuse, 0xa0, RZ ;  /* 0x000000a034237810 */ /* 0x040fe40007ffe0ff */
[----:B------:R-:W-:Y:S02]  /*1750*/  LEA R49, R13, UR6, 0x1 ;  /* 0x000000060d317c11 */ /* 0x000fe4000f8e08ff */
[C---:B------:R-:W-:Y:S02]  /*1760*/  IADD3 R13, PT, PT, R52.reuse, 0xe0, RZ ;  /* 0x000000e0340d7810 */ /* 0x040fe40007ffe0ff */
[-C--:B------:R-:W-:Y:S01]  /*1770*/  LEA.HI.SX32 R27, R27, R52.reuse, 0x1b ;  /* 0x000000341b1b7211 */ /* 0x080fe200078fdaff */
[----:B------:R-:W-:Y:S01]  /*1780*/  VIADD R37, R52, 0xc0 ;  /* 0x000000c034257836 */ /* 0x000fe20000000000 */
[----:B------:R-:W-:-:S02]  /*1790*/  LEA.HI.SX32 R33, R33, R52, 0x1b ;  /* 0x0000003421217211 */ /* 0x000fc400078fdaff */
[-C--:B------:R-:W-:Y:S02]  /*17a0*/  LEA.HI.SX32 R35, R35, R52.reuse, 0x1b ;  /* 0x0000003423237211 */ /* 0x080fe400078fdaff */
[----:B------:R-:W-:Y:S02]  /*17b0*/  LEA.HI.SX32 R13, R13, R52, 0x1b ;  /* 0x000000340d0d7211 */ /* 0x000fe400078fdaff */
[----:B------:R-:W-:Y:S02]  /*17c0*/  LEA R48, R27, UR6, 0x1 ;  /* 0x000000061b307c11 */ /* 0x000fe4000f8e08ff */
[----:B------:R-:W-:Y:S01]  /*17d0*/  LEA R47, R33, UR6, 0x1 ;  /* 0x00000006212f7c11 */ /* 0x000fe2000f8e08ff */
[C---:B------:R-:W-:Y:S01]  /*17e0*/  VIADD R33, R52.reuse, 0x140 ;  /* 0x0000014034217836 */ /* 0x040fe20000000000 */
[----:B------:R-:W-:Y:S02]  /*17f0*/  LEA R46, R35, UR6, 0x1 ;  /* 0x00000006232e7c11 */ /* 0x000fe4000f8e08ff */
[----:B------:R-:W-:-:S02]  /*1800*/  IADD3 R27, PT, PT, R52, 0x120, RZ ;  /* 0x00000120341b7810 */ /* 0x000fc40007ffe0ff */
[-C--:B------:R-:W-:Y:S02]  /*1810*/  LEA.HI.SX32 R37, R37, R52.reuse, 0x1b ;  /* 0x0000003425257211 */ /* 0x080fe400078fdaff */
[----:B------:R-:W-:Y:S01]  /*1820*/  LEA R44, R13, UR6, 0x1 ;  /* 0x000000060d2c7c11 */ /* 0x000fe2000f8e08ff */
[C---:B------:R-:W-:Y:S01]  /*1830*/  VIADD R13, R52.reuse, 0x180 ;  /* 0x00000180340d7836 */ /* 0x040fe20000000000 */
[----:B------:R-:W-:Y:S02]  /*1840*/  IADD3 R35, PT, PT, R52, 0x160, RZ ;  /* 0x0000016034237810 */ /* 0x000fe40007ffe0ff */
[-C--:B------:R-:W-:Y:S02]  /*1850*/  LEA.HI.SX32 R27, R27, R52.reuse, 0x1b ;  /* 0x000000341b1b7211 */ /* 0x080fe400078fdaff */
[----:B------:R-:W-:Y:S02]  /*1860*/  LEA R45, R37, UR6, 0x1 ;  /* 0x00000006252d7c11 */ /* 0x000fe4000f8e08ff */
[----:B------:R-:W-:-:S02]  /*1870*/  LEA.HI.SX32 R33, R33, R52, 0x1b ;  /* 0x0000003421217211 */ /* 0x000fc400078fdaff */
[-C--:B------:R-:W-:Y:S02]  /*1880*/  LEA.HI.SX32 R35, R35, R52.reuse, 0x1b ;  /* 0x0000003423237211 */ /* 0x080fe400078fdaff */
[----:B------:R-:W-:Y:S02]  /*1890*/  LEA.HI.SX32 R13, R13, R52, 0x1b ;  /* 0x000000340d0d7211 */ /* 0x000fe400078fdaff */
[----:B------:R-:W-:Y:S02]  /*18a0*/  LEA R42, R27, UR6, 0x1 ;  /* 0x000000061b2a7c11 */ /* 0x000fe4000f8e08ff */
[----:B------:R-:W-:Y:S02]  /*18b0*/  LEA R41, R33, UR6, 0x1 ;  /* 0x0000000621297c11 */ /* 0x000fe4000f8e08ff */
[----:B------:R-:W-:Y:S02]  /*18c0*/  LEA R40, R35, UR6, 0x1 ;  /* 0x0000000623287c11 */ /* 0x000fe4000f8e08ff */
[----:B------:R-:W-:-:S02]  /*18d0*/  LEA R39, R13, UR6, 0x1 ;  /* 0x000000060d277c11 */ /* 0x000fc4000f8e08ff */
[-C--:B------:R-:W-:Y:S02]  /*18e0*/  ISETP.GE.AND P6, PT, R82, R53.reuse, PT ;  /* 0x000000355200720c */ /* 0x080fe40003fc6270 */
[----:B------:R-:W-:Y:S02]  /*18f0*/  P2R R79, PR, RZ, 0x20 ;  /* 0x00000020ff4f7803 */ /* 0x000fe40000000000 */
[----:B------:R-:W-:Y:S02]  /*1900*/  ISETP.GE.AND P5, PT, R84, R53, PT ;  /* 0x000000355400720c */ /* 0x000fe40003fa6270 */
[----:B------:R-:W-:Y:S02]  /*1910*/  PRMT R30, RZ, 0x7610, R30 ;  /* 0x00007610ff1e7816 */ /* 0x000fe4000000001e */
[----:B------:R-:W-:Y:S02]  /*1920*/  PRMT R33, RZ, 0x7610, R33 ;  /* 0x00007610ff217816 */ /* 0x000fe40000000021 */
[----:B------:R-:W-:-:S02]  /*1930*/  PRMT R32, RZ, 0x7610, R32 ;  /* 0x00007610ff207816 */ /* 0x000fc40000000020 */
[----:B------:R-:W-:Y:S02]  /*1940*/  PRMT R34, RZ, 0x7610, R34 ;  /* 0x00007610ff227816 */ /* 0x000fe40000000022 */
[----:B------:R-:W-:Y:S02]  /*1950*/  PRMT R140, RZ, 0x7610, R140 ;  /* 0x00007610ff8c7816 */ /* 0x000fe4000000008c */
[----:B------:R-:W-:Y:S01]  /*1960*/  PRMT R35, RZ, 0x7610, R35 ;  /* 0x00007610ff237816 */ /* 0x000fe20000000023 */
[----:B---3--:R-:W-:Y:S04]  /*1970*/  STS.U16 [R51], R0 ;  /* 0x0000000033007388 */ /* 0x008fe80000000400 */
[----:B----4-:R1:W-:Y:S02]  /*1980*/  STS.U16 [R50+0x40], R15 ;  /* 0x0000400f32007388 */ /* 0x0103e40000000400 */
[----:B-1----:R-:W-:-:S02]  /*1990*/  VIADD R15, R52, 0x100 ;  /* 0x00000100340f7836 */ /* 0x002fc40000000000 */
[----:B--2---:R-:W-:Y:S03]  /*19a0*/  STS.U16 [R49+0x80], R14 ;  /* 0x0000800e31007388 */ /* 0x004fe60000000400 */
[----:B------:R-:W-:Y:S01]  /*19b0*/  LEA.HI.SX32 R15, R15, R52, 0x1b ;  /* 0x000000340f0f7211 */ /* 0x000fe200078fdaff */
[----:B-----5:R1:W-:Y:S03]  /*19c0*/  STS.U16 [R48+0xc0], R17 ;  /* 0x0000c01130007388 */ /* 0x0203e60000000400 */
[----:B------:R-:W-:Y:S01]  /*19d0*/  LEA R43, R15, UR6, 0x1 ;  /* 0x000000060f2b7c11 */ /* 0x000fe2000f8e08ff */
[----:B------:R-:W-:Y:S01]  /*19e0*/  STS.U16 [R47+0x100], R16 ;  /* 0x000100102f007388 */ /* 0x000fe20000000400 */
[C---:B------:R-:W-:Y:S01]  /*19f0*/  IADD3 R15, PT, PT, R52.reuse, 0x1a0, RZ ;  /* 0x000001a0340f7810 */ /* 0x040fe20007ffe0ff */
[----:B------:R-:W-:-:S02]  /*1a00*/  IMAD.SHL.U32 R0, R52, 0x10, RZ ;  /* 0x0000001034007824 */ /* 0x000fc400078e00ff */
[----:B------:R2:W-:Y:S01]  /*1a10*/  STS.U16 [R46+0x140], R19 ;  /* 0x000140132e007388 */ /* 0x0005e20000000400 */
[C---:B-1----:R-:W-:Y:S01]  /*1a20*/  VIADD R17, R52.reuse, 0x1c0 ;  /* 0x000001c034117836 */ /* 0x042fe20000000000 */
[-C--:B------:R-:W-:Y:S02]  /*1a30*/  LEA.HI.SX32 R15, R15, R52.reuse, 0x1b ;  /* 0x000000340f0f7211 */ /* 0x080fe400078fdaff */
[----:B------:R-:W-:Y:S02]  /*1a40*/  STS.U16 [R45+0x180], R18 ;  /* 0x000180122d007388 */ /* 0x000fe40000000400 */
[----:B------:R-:W-:Y:S02]  /*1a50*/  LEA.HI.SX32 R17, R17, R52, 0x1b ;  /* 0x0000003411117211 */ /* 0x000fe400078fdaff */
[----:B--2---:R-:W-:Y:S01]  /*1a60*/  IADD3 R19, PT, PT, R52, 0x1e0, RZ ;  /* 0x000001e034137810 */ /* 0x004fe20007ffe0ff */
[----:B------:R-:W-:Y:S01]  /*1a70*/  STS.U16 [R44+0x1c0], R21 ;  /* 0x0001c0152c007388 */ /* 0x000fe20000000400 */
[----:B------:R-:W-:-:S02]  /*1a80*/  LEA R38, R15, UR6, 0x1 ;  /* 0x000000060f267c11 */ /* 0x000fc4000f8e08ff */
[----:B------:R-:W-:Y:S01]  /*1a90*/  LEA.HI.SX32 R19, R19, R52, 0x1b ;  /* 0x0000003413137211 */ /* 0x000fe200078fdaff */
[----:B------:R-:W-:Y:S01]  /*1aa0*/  STS.U16 [R43+0x200], R20 ;  /* 0x000200142b007388 */ /* 0x000fe20000000400 */
[----:B------:R-:W-:Y:S02]  /*1ab0*/  LEA.HI.SX32 R0, R0, R0, 0x1b ;  /* 0x0000000000007211 */ /* 0x000fe400078fdaff */
[----:B------:R-:W-:Y:S01]  /*1ac0*/  LEA R37, R17, UR6, 0x1 ;  /* 0x0000000611257c11 */ /* 0x000fe2000f8e08ff */
[----:B------:R-:W-:Y:S01]  /*1ad0*/  STS.U16 [R42+0x240], R23 ;  /* 0x000240172a007388 */ /* 0x000fe20000000400 */
[----:B------:R-:W-:-:S03]  /*1ae0*/  LEA R36, R19, UR6, 0x1 ;  /* 0x0000000613247c11 */ /* 0x000fc6000f8e08ff */
[----:B------:R-:W-:Y:S01]  /*1af0*/  STS.U16 [R41+0x280], R22 ;  /* 0x0002801629007388 */ /* 0x000fe20000000400 */
[----:B------:R-:W-:-:S03]  /*1b00*/  LEA R0, R0, UR6, 0x1 ;  /* 0x0000000600007c11 */ /* 0x000fc6000f8e08ff */
[----:B------:R-:W-:Y:S04]  /*1b10*/  STS.U16 [R40+0x2c0], R25 ;  /* 0x0002c01928007388 */ /* 0x000fe80000000400 */
[----:B------:R-:W-:Y:S04]  /*1b20*/  STS.U16 [R39+0x300], R24 ;  /* 0x0003001827007388 */ /* 0x000fe80000000400 */
[----:B------:R1:W-:Y:S04]  /*1b30*/  STS.U16 [R38+0x340], R29 ;  /* 0x0003401d26007388 */ /* 0x0003e80000000400 */
        /* <DEDUP_REMOVED lines=22> */
[----:B------:R-:W-:-:S03]  /*1ca0*/  ISETP.GE.AND P6, PT, R78, R53, PT ;  /* 0x000000354e00720c */ /* 0x000fc60003fc6270 */
[----:B------:R-:W4:Y:S01]  /*1cb0*/  @!P5 LDG.E.U16 R33, desc[UR10][R10.64+0x40] ;  /* 0x0000400a0a21d981 */ /* 0x000f22000c1e1500 */
[----:B------:R-:W-:-:S09]  /*1cc0*/  ISETP.GE.AND P5, PT, R80, R53, PT ;  /* 0x000000355000720c */ /* 0x000fd20003fa6270 */
[----:B------:R-:W5:Y:S01]  /*1cd0*/  @!P6 LDG.E.U16 R32, desc[UR10][R10.64+0x100] ;  /* 0x0001000a0a20e981 */ /* 0x000f62000c1e1500 */
[----:B------:R-:W-:-:S03]  /*1ce0*/  ISETP.GE.AND P6, PT, R74, R53, PT ;  /* 0x000000354a00720c */ /* 0x000fc60003fc6270 */
[----:B------:R-:W5:Y:S01]  /*1cf0*/  @!P5 LDG.E.U16 R29, desc[UR10][R10.64+0xc0] ;  /* 0x0000c00a0a1dd981 */ /* 0x000f62000c1e1500 */
[----:B------:R-:W-:Y:S02]  /*1d00*/  ISETP.GE.AND P5, PT, R76, R53, PT ;  /* 0x000000354c00720c */ /* 0x000fe40003fa6270 */
[----:B--2---:R-:W-:-:S07]  /*1d10*/  PRMT R31, RZ, 0x7610, R31 ;  /* 0x00007610ff1f7816 */ /* 0x004fce000000001f */
[----:B------:R-:W2:Y:S01]  /*1d20*/  @!P6 LDG.E.U16 R34, desc[UR10][R10.64+0x180] ;  /* 0x0001800a0a22e981 */ /* 0x000ea2000c1e1500 */
[----:B------:R-:W-:-:S03]  /*1d30*/  ISETP.GE.AND P6, PT, R70, R53, PT ;  /* 0x000000354600720c */ /* 0x000fc60003fc6270 */
[----:B------:R-:W2:Y:S01]  /*1d40*/  @!P5 LDG.E.U16 R31, desc[UR10][R10.64+0x140] ;  /* 0x0001400a0a1fd981 */ /* 0x000ea2000c1e1500 */
[----:B------:R-:W-:-:S09]  /*1d50*/  ISETP.GE.AND P5, PT, R72, R53, PT ;  /* 0x000000354800720c */ /* 0x000fd20003fa6270 */
[----:B------:R-:W2:Y:S01]  /*1d60*/  @!P6 LDG.E.U16 R140, desc[UR10][R10.64+0x200] ;  /* 0x0002000a0a8ce981 */ /* 0x000ea2000c1e1500 */
[----:B------:R-:W-:-:S03]  /*1d70*/  ISETP.NE.AND P6, PT, R81, RZ, PT ;  /* 0x000000ff5100720c */ /* 0x000fc60003fc5270 */
[----:B------:R-:W2:Y:S01]  /*1d80*/  @!P5 LDG.E.U16 R35, desc[UR10][R10.64+0x1c0] ;  /* 0x0001c00a0a23d981 */ /* 0x000ea2000c1e1500 */
[----:B------:R-:W-:Y:S02]  /*1d90*/  ISETP.NE.AND P5, PT, R79, RZ, PT ;  /* 0x000000ff4f00720c */ /* 0x000fe40003fa5270 */
[----:B------:R-:W-:-:S07]  /*1da0*/  PRMT R79, RZ, 0x7610, R79 ;  /* 0x00007610ff4f7816 */ /* 0x000fce000000004f */
[----:B------:R-:W2:Y:S01]  /*1db0*/  @!P6 LDG.E.U16 R79, desc[UR10][R10.64+0x240] ;  /* 0x0002400a0a4fe981 */ /* 0x000ea2000c1e1500 */
[----:B------:R-:W-:Y:S02]  /*1dc0*/  LOP3.LUT P6, RZ, R192, 0x400, RZ, 0xc0, !PT ;  /* 0x00000400c0ff7812 */ /* 0x000fe400078cc0ff */
[----:B------:R-:W-:Y:S02]  /*1dd0*/  PRMT R28, RZ, 0x7610, R28 ;  /* 0x00007610ff1c7816 */ /* 0x000fe4000000001c */
[----:B------:R-:W-:Y:S02]  /*1de0*/  PRMT R142, RZ, 0x7610, R142 ;  /* 0x00007610ff8e7816 */ /* 0x000fe4000000008e */
[----:B------:R-:W-:Y:S02]  /*1df0*/  PRMT R81, RZ, 0x7610, R81 ;  /* 0x00007610ff517816 */ /* 0x000fe40000000051 */
[----:B------:R-:W-:Y:S02]  /*1e00*/  PRMT R144, RZ, 0x7610, R144 ;  /* 0x00007610ff907816 */ /* 0x000fe40000000090 */
[----:B------:R-:W-:Y:S01]  /*1e10*/  PRMT R83, RZ, 0x7610, R83 ;  /* 0x00007610ff537816 */ /* 0x000fe20000000053 */
[----:B------:R-:W2:Y:S04]  /*1e20*/  @!P5 LDG.E.U16 R142, desc[UR10][R10.64+0x280] ;  /* 0x0002800a0a8ed981 */ /* 0x000ea8000c1e1500 */
[----:B------:R-:W3:Y:S01]  /*1e30*/  @!P6 LDG.E.U16 R28, desc[UR10][R10.64] ;  /* 0x0000000a0a1ce981 */ /* 0x000ee2000c1e1500 */
[----:B------:R-:W-:-:S02]  /*1e40*/  PRMT R146, RZ, 0x7610, R146 ;  /* 0x00007610ff927816 */ /* 0x000fc40000000092 */
        /* <DEDUP_REMOVED lines=28> */
[----:B------:R0:W0:Y:S04]  /*2010*/  LDS.U16 R97, [R0+0x8] ;  /* 0x0000080000617984 */ /* 0x0000280000000400 */
[----:B------:R0:W0:Y:S04]  /*2020*/  LDS.U16 R81, [R0+0xa] ;  /* 0x00000a0000517984 */ /* 0x0000280000000400 */
[----:B------:R0:W0:Y:S04]  /*2030*/  LDS.U16 R99, [R0+0xc] ;  /* 0x00000c0000637984 */ /* 0x0000280000000400 */
[----:B------:R0:W0:Y:S04]  /*2040*/  LDS.U16 R101, [R0+0xe] ;  /* 0x00000e0000657984 */ /* 0x0000280000000400 */
[----:B------:R0:W0:Y:S04]  /*2050*/  LDS.U16 R33, [R0+0x10] ;  /* 0x0000100000217984 */ /* 0x0000280000000400 */
[----:B------:R0:W2:Y:S04]  /*2060*/  LDS.U16 R32, [R0+0x12] ;  /* 0x0000120000207984 */ /* 0x0000a80000000400 */
[----:B------:R0:W4:Y:S04]  /*2070*/  LDS.U16 R31, [R0+0x14] ;  /* 0x00001400001f7984 */ /* 0x0001280000000400 */
[----:B------:R0:W4:Y:S04]  /*2080*/  LDS.U16 R30, [R0+0x16] ;  /* 0x00001600001e7984 */ /* 0x0001280000000400 */
[----:B------:R0:W4:Y:S04]  /*2090*/  LDS.U16 R29, [R0+0x18] ;  /* 0x00001800001d7984 */ /* 0x0001280000000400 */
[----:B------:R0:W4:Y:S04]  /*20a0*/  LDS.U16 R28, [R0+0x1a] ;  /* 0x00001a00001c7984 */ /* 0x0001280000000400 */
[----:B------:R0:W4:Y:S04]  /*20b0*/  LDS.U16 R11, [R0+0x1c] ;  /* 0x00001c00000b7984 */ /* 0x0001280000000400 */
[----:B------:R0:W4:Y:S01]  /*20c0*/  LDS.U16 R10, [R0+0x1e] ;  /* 0x00001e00000a7984 */ /* 0x0001220000000400 */
[----:B-1----:R-:W-:-:S05]  /*20d0*/  HADD2.F32 R34, -RZ, R34.H0_H0 ;  /* 0x20000022ff227230 */ /* 0x002fca0000004100 */
[----:B------:R-:W-:-:S05]  /*20e0*/  FADD.FTZ R95, R34, R65 ;  /* 0x00000041225f7221 */ /* 0x000fca0000010000 */
[----:B------:R-:W-:-:S04]  /*20f0*/  FSETP.GTU.FTZ.AND P0, PT, R95, 20, PT ;  /* 0x41a000005f00780b */ /* 0x000fc80003f1c000 */
[----:B0-----:R-:W-:Y:S01]  /*2100*/  ISETP.EQ.OR P0, PT, RZ, UR4, P0 ;  /* 0x00000004ff007c0c */ /* 0x001fe20008702670 */
[----:B--2---:R-:W-:Y:S02]  /*2110*/  HADD2.F32 R140, -RZ, R35.H0_H0 ;  /* 0x20000023ff8c7230 */ /* 0x004fe40000004100 */
[----:B---3--:R-:W-:Y:S02]  /*2120*/  HADD2.F32 R142, -RZ, R87.H0_H0 ;  /* 0x20000057ff8e7230 */ /* 0x008fe40000004100 */
[----:B----4-:R-:W-:Y:S02]  /*2130*/  HADD2.F32 R34, -RZ, R79.H0_H0 ;  /* 0x2000004fff227230 */ /* 0x010fe40000004100 */
[--C-:B------:R-:W-:Y:S01]  /*2140*/  FADD.FTZ R93, R140, R65.reuse ;  /* 0x000000418c5d7221 */ /* 0x100fe20000010000 */
[--C-:B------:R-:W-:Y:S02]  /*2150*/  FADD.FTZ R91, R142, R65.reuse ;  /* 0x000000418e5b7221 */ /* 0x100fe40000010000 */
[----:B------:R-:W-:-:S02]  /*2160*/  FADD.FTZ R89, R34, R65 ;  /* 0x0000004122597221 */ /* 0x000fc40000010000 */
[----:B------:R-:W-:Y:S02]  /*2170*/  FSETP.GTU.FTZ.AND P1, PT, R93, 20, PT ;  /* 0x41a000005d00780b */ /* 0x000fe40003f3c000 */
[----:B------:R-:W-:Y:S01]  /*2180*/  FSETP.GTU.FTZ.AND P2, PT, R91, 20, PT ;  /* 0x41a000005b00780b */ /* 0x000fe20003f5c000 */
[----:B------:R-:W-:-:S12]  /*2190*/  @P0 BRA `(.L_x_1986) ;  /* 0x0000000000780947 */ /* 0x000fd80003800000 */
        /* <DEDUP_REMOVED lines=13> */
[----:B------:R-:W-:-:S03]  /*2270*/  @P0 MOV R79, 0x7f800000 ;  /* 0x7f800000004f0802 */ /* 0x000fc60000000f00 */
        /* <DEDUP_REMOVED lines=16> */
.L_x_1986:
[----:B------:R-:W-:Y:S05]  /*2380*/  BSYNC.RECONVERGENT B0 ;  /* 0x0000000000007941 */ /* 0x000fea0003800200 */
.L_x_1985:
        /* <DEDUP_REMOVED lines=37> */
.L_x_1988:
[----:B------:R-:W-:Y:S05]  /*25e0*/  BSYNC.RECONVERGENT B0 ;  /* 0x0000000000007941 */ /* 0x000fea0003800200 */
.L_x_1987:
[----:B------:R-:W-:Y:S01]  /*25f0*/  HADD2.F32 R34, -RZ, R81.H0_H0 ;  /* 0x20000051ff227230 */ /* 0x000fe20000004100 */
[----:B------:R-:W-:Y:S01]  /*2600*/  BSSY.RECONVERGENT B0, `(.L_x_1989) ;  /* 0x0000022000007945 */ /* 0x000fe20003800200 */
[----:B------:R-:W-:-:S03]  /*2610*/  FSETP.GTU.FTZ.AND P2, PT, R87, 20, PT ;  /* 0x41a000005700780b */ /* 0x000fc60003f5c000 */
[----:B------:R-:W-:Y:S01]  /*2620*/  FADD.FTZ R85, R34, R65 ;  /* 0x0000004122557221 */ /* 0x000fe20000010000 */
[----:B------:R-:W-:Y:S09]  /*2630*/  @P1 BRA `(.L_x_1990) ;  /* 0x0000000000781947 */ /* 0x000ff20003800000 */
        /* <DEDUP_REMOVED lines=30> */
.L_x_1990:
[----:B------:R-:W-:Y:S05]  /*2820*/  BSYNC.RECONVERGENT B0 ;  /* 0x0000000000007941 */ /* 0x000fea0003800200 */
.L_x_1989:
        /* <DEDUP_REMOVED lines=37> */
.L_x_1992:
[----:B------:R-:W-:Y:S05]  /*2a80*/  BSYNC.RECONVERGENT B0 ;  /* 0x0000000000007941 */ /* 0x000fea0003800200 */
.L_x_1991:
        /* <DEDUP_REMOVED lines=35> */
.L_x_1994:
[----:B------:R-:W-:Y:S05]  /*2cc0*/  BSYNC.RECONVERGENT B0 ;  /* 0x0000000000007941 */ /* 0x000fea0003800200 */
.L_x_1993:
        /* <DEDUP_REMOVED lines=37> */
.L_x_1996:
[----:B------:R-:W-:Y:S05]  /*2f20*/  BSYNC.RECONVERGENT B0 ;  /* 0x0000000000007941 */ /* 0x000fea0003800200 */
.L_x_1995:
        /* <DEDUP_REMOVED lines=35> */
.L_x_1998:
[----:B------:R-:W-:Y:S05]  /*3160*/  BSYNC.RECONVERGENT B0 ;  /* 0x0000000000007941 */ /* 0x000fea0003800200 */
.L_x_1997:
        /* <DEDUP_REMOVED lines=37> */
.L_x_2000:
[----:B------:R-:W-:Y:S05]  /*33c0*/  BSYNC.RECONVERGENT B0 ;  /* 0x0000000000007941 */ /* 0x000fea0003800200 */
.L_x_1999:
        /* <DEDUP_REMOVED lines=35> */
.L_x_2002:
[----:B------:R-:W-:Y:S05]  /*3600*/  BSYNC.RECONVERGENT B0 ;  /* 0x0000000000007941 */ /* 0x000fea0003800200 */
.L_x_2001:
[----:B------:R-:W-:Y:S01]  /*3610*/  ISETP.EQ.OR P3, PT, RZ, UR4, P1 ;  /* 0x00000004ff007c0c */ /* 0x000fe20008f62670 */
[----:B------:R-:W-:Y:S01]  /*3620*/  HADD2.F32 R32, -RZ, R29.H0_H0 ;  /* 0x2000001dff207230 */ /* 0x000fe20000004100 */
[----:B------:R-:W-:Y:S01]  /*3630*/  BSSY.RECONVERGENT B0, `(.L_x_2003) ;  /* 0x0000024000007945 */ /* 0x000fe20003800200 */
[----:B------:R-:W-:Y:S01]  /*3640*/  FSETP.GTU.FTZ.AND P0, PT, R101, 20, PT ;  /* 0x41a000006500780b */ /* 0x000fe20003f1c000 */
[----:B------:R-:W-:Y:S01]  /*3650*/  IMAD.WIDE.U32 R30, R53, 0x2, R138 ;  /* 0x00000002351e7825 */ /* 0x000fe200078e008a */
[----:B------:R-:W-:-:S03]  /*3660*/  ISETP.EQ.OR P1, PT, RZ, UR4, P2 ;  /* 0x00000004ff007c0c */ /* 0x000fc60009722670 */
[----:B------:R-:W-:-:S05]  /*3670*/  FADD.FTZ R103, R32, R65 ;  /* 0x0000004120677221 */ /* 0x000fca0000010000 */
        /* <DEDUP_REMOVED lines=31> */
.L_x_2004:
[----:B------:R-:W-:Y:S05]  /*3870*/  BSYNC.RECONVERGENT B0 ;  /* 0x0000000000007941 */ /* 0x000fea0003800200 */
.L_x_2003:
[----:B------:R-:W-:Y:S01]  /*3880*/  HADD2.F32 R28, -RZ, R28.H0_H0 ;  /* 0x2000001cff1c7230 */ /* 0x000fe20000004100 */
[----:B------:R-:W-:Y:S01]  /*3890*/  BSSY.RECONVERGENT B0, `(.L_x_2005) ;  /* 0x0000024000007945 */ /* 0x000fe20003800200 */
[----:B------:R-:W-:Y:S01]  /*38a0*/  FSETP.GTU.FTZ.AND P2, PT, R103, 20, PT ;  /* 0x41a000006700780b */ /* 0x000fe20003f5c000 */
[----:B------:R-:W-:Y:S01]  /*38b0*/  IMAD.WIDE.U32 R136, R53, 0x2, R136 ;  /* 0x0000000235887825 */ /* 0x000fe200078e0088 */
[----:B------:R-:W-:-:S03]  /*38c0*/  MOV R138, R30 ;  /* 0x0000001e008a7202 */ /* 0x000fc60000000f00 */
[----:B------:R-:W-:Y:S01]  /*38d0*/  FADD.FTZ R105, R28, R65 ;  /* 0x000000411c697221 */ /* 0x000fe20000010000 */
[----:B------:R-:W-:Y:S07]  /*38e0*/  @P1 BRA `(.L_x_2006) ;  /* 0x0000000000781947 */ /* 0x000fee0003800000 */
        /* <DEDUP_REMOVED lines=30> */
.L_x_2006:
[----:B------:R-:W-:Y:S05]  /*3ad0*/  BSYNC.RECONVERGENT B0 ;  /* 0x0000000000007941 */ /* 0x000fea0003800200 */
.L_x_2005:
[----:B------:R-:W-:Y:S01]  /*3ae0*/  ISETP.EQ.OR P0, PT, RZ, UR4, P0 ;  /* 0x00000004ff007c0c */ /* 0x000fe20008702670 */
[----:B------:R-:W-:Y:S01]  /*3af0*/  HADD2.F32 R30, -RZ, R11.H0_H0 ;  /* 0x2000000bff1e7230 */ /* 0x000fe20000004100 */
[----:B------:R-:W-:Y:S01]  /*3b00*/  BSSY.RECONVERGENT B0, `(.L_x_2007) ;  /* 0x0000025000007945 */ /* 0x000fe20003800200 */
[----:B------:R-:W-:Y:S01]  /*3b10*/  FSETP.GTU.FTZ.AND P1, PT, R105, 20, PT ;  /* 0x41a000006900780b */ /* 0x000fe20003f3c000 */
[----:B------:R-:W-:Y:S01]  /*3b20*/  HADD2.F32 R28, -RZ, R27.H0_H0 ;  /* 0x2000001bff1c7230 */ /* 0x000fe20000004100 */
[----:B------:R-:W-:Y:S01]  /*3b30*/  ISETP.EQ.OR P2, PT, RZ, UR4, P2 ;  /* 0x00000004ff007c0c */ /* 0x000fe20009742670 */
[----:B------:R-:W-:Y:S01]  /*3b40*/  FADD.FTZ R107, R30, R65 ;  /* 0x000000411e6b7221 */ /* 0x000fe20000010000 */
[----:B------:R-:W-:-:S06]  /*3b50*/  MOV R139, R31 ;  /* 0x0000001f008b7202 */ /* 0x000fcc0000000f00 */
        /* <DEDUP_REMOVED lines=31> */
.L_x_2008:
[----:B------:R-:W-:Y:S05]  /*3d50*/  BSYNC.RECONVERGENT B0 ;  /* 0x0000000000007941 */ /* 0x000fea0003800200 */
.L_x_2007:
[----:B------:R-:W-:Y:S01]  /*3d60*/  HADD2.F32 R10, -RZ, R10.H0_H0 ;  /* 0x2000000aff0a7230 */ /* 0x000fe20000004100 */
[----:B------:R-:W-:Y:S01]  /*3d70*/  BSSY.RECONVERGENT B0, `(.L_x_2009) ;  /* 0x0000026000007945 */ /* 0x000fe20003800200 */
[----:B------:R-:W-:Y:S01]  /*3d80*/  FSETP.GTU.FTZ.AND P0, PT, R107, 20, PT ;  /* 0x41a000006b00780b */ /* 0x000fe20003f1c000 */
[----:B------:R-:W-:Y:S02]  /*3d90*/  HADD2.F32 R26, -RZ, R26.H0_H0 ;  /* 0x2000001aff1a7230 */ /* 0x000fe40000004100 */
[----:B------:R-:W-:Y:S02]  /*3da0*/  HADD2.F32 R30, -RZ, R25.H0_H0 ;  /* 0x20000019ff1e7230 */ /* 0x000fe40000004100 */
[----:B------:R-:W-:Y:S01]  /*3db0*/  FADD.FTZ R109, R10, R65 ;  /* 0x000000410a6d7221 */ /* 0x000fe20000010000 */
        /* <DEDUP_REMOVED lines=33> */
.L_x_2010:
[----:B------:R-:W-:Y:S05]  /*3fd0*/  BSYNC.RECONVERGENT B0 ;  /* 0x0000000000007941 */ /* 0x000fea0003800200 */
.L_x_2009:
[----:B------:R-:W-:Y:S01]  /*3fe0*/  ISETP.EQ.OR P1, PT, RZ, UR4, P1 ;  /* 0x00000004ff007c0c */ /* 0x000fe20008f22670 */
[----:B------:R-:W-:Y:S01]  /*3ff0*/  BSSY.RECONVERGENT B0, `(.L_x_2011) ;  /* 0x000002a000007945 */ /* 0x000fe20003800200 */
[----:B------:R-:W-:Y:S01]  /*4000*/  FSETP.GTU.FTZ.AND P2, PT, R109, 20, PT ;  /* 0x41a000006d00780b */ /* 0x000fe20003f5c000 */
[----:B------:R-:W-:Y:S01]  /*4010*/  HADD2.F32 R12, -RZ, R12.H0_H0 ;  /* 0x2000000cff0c7230 */ /* 0x000fe20000004100 */
[----:B------:R-:W-:Y:S01]  /*4020*/  ISETP.EQ.OR P0, PT, RZ, UR4, P0 ;  /* 0x00000004ff007c0c */ /* 0x000fe20008702670 */
[----:B------:R-:W-:Y:S01]  /*4030*/  HADD2.F32 R34, -RZ, R13.H0_H0 ;  /* 0x2000000dff227230 */ /* 0x000fe20000004100 */
[----:B------:R-:W-:Y:S01]  /*4040*/  ISETP.EQ.OR P2, PT, RZ, UR4, P2 ;  /* 0x00000004ff007c0c */ /* 0x000fe20009742670 */
[----:B------:R-:W-:Y:S02]  /*4050*/  HADD2.F32 R14, -RZ, R14.H0_H0 ;  /* 0x2000000eff0e7230 */ /* 0x000fe40000004100 */
[----:B------:R-:W-:Y:S02]  /*4060*/  HADD2.F32 R156, -RZ, R15.H0_H0 ;  /* 0x2000000fff9c7230 */ /* 0x000fe40000004100 */
[----:B------:R-:W-:-:S02]  /*4070*/  HADD2.F32 R16, -RZ, R16.H0_H0 ;  /* 0x20000010ff107230 */ /* 0x000fc40000004100 */
[----:B------:R-:W-:Y:S02]  /*4080*/  HADD2.F32 R158, -RZ, R17.H0_H0 ;  /* 0x20000011ff9e7230 */ /* 0x000fe40000004100 */
[----:B------:R-:W-:Y:S01]  /*4090*/  HADD2.F32 R18, -RZ, R18.H0_H0 ;  /* 0x20000012ff127230 */ /* 0x000fe20000004100 */
        /* <DEDUP_REMOVED lines=31> */
.L_x_2012:
[----:B------:R-:W-:Y:S05]  /*4290*/  BSYNC.RECONVERGENT B0 ;  /* 0x0000000000007941 */ /* 0x000fea0003800200 */
.L_x_2011:
        /* <DEDUP_REMOVED lines=32> */
.L_x_2014:
[----:B------:R-:W-:Y:S05]  /*44a0*/  BSYNC.RECONVERGENT B0 ;  /* 0x0000000000007941 */ /* 0x000fea0003800200 */
.L_x_2013:
        /* <DEDUP_REMOVED lines=32> */
.L_x_2016:
[----:B------:R-:W-:Y:S05]  /*46b0*/  BSYNC.RECONVERGENT B0 ;  /* 0x0000000000007941 */ /* 0x000fea0003800200 */
.L_x_2015:
[----:B------:R-:W0:Y:S01]  /*46c0*/  LDCU UR7, c[0x0][0x38c] ;  /* 0x00007180ff0777ac */ /* 0x000e220008000800 */
[----:B------:R-:W-:Y:S02]  /*46d0*/  HADD2.F32 R160, -RZ, R19.H0_H0 ;  /* 0x20000013ffa07230 */ /* 0x000fe40000004100 */
[-C--:B------:R-:W-:Y:S01]  /*46e0*/  FMUL.FTZ R111, R28, R67.reuse ;  /* 0x000000431c6f7220 */ /* 0x080fe20000410000 */
[----:B------:R-:W-:Y:S02]  /*46f0*/  HADD2.F32 R162, -RZ, R20.H0_H0 ;  /* 0x20000014ffa27230 */ /* 0x000fe40000004100 */
[-C--:B------:R-:W-:Y:S01]  /*4700*/  FMUL.FTZ R140, R26, R67.reuse ;  /* 0x000000431a8c7220 */ /* 0x080fe20000410000 */
[----:B------:R-:W-:Y:S02]  /*4710*/  HADD2.F32 R164, -RZ, R21.H0_H0 ;  /* 0x20000015ffa47230 */ /* 0x000fe40000004100 */
[----:B------:R-:W-:Y:S01]  /*4720*/  FMUL.FTZ R113, R30, R67 ;  /* 0x000000431e717220 */ /* 0x000fe20000410000 */
[----:B------:R-:W-:-:S02]  /*4730*/  HADD2.F32 R166, -RZ, R22.H0_H0 ;  /* 0x20000016ffa67230 */ /* 0x000fc40000004100 */
        /* <DEDUP_REMOVED lines=24> */
[----:B------:R-:W2:Y:S01]  /*48c0*/  LDC.64 R22, c[0x0][0x3d0] ;  /* 0x0000f400ff167b82 */ /* 0x000ea20000000a00 */
[----:B------:R-:W-:Y:S01]  /*48d0*/  IADD3 R21, PT, PT, RZ, -R21, RZ ;  /* 0x80000015ff157210 */ /* 0x000fe20007ffe0ff */
[----:B------:R-:W-:Y:S01]  /*48e0*/  FMUL.FTZ R141, R12, R85 ;  /* 0x000000550c8d7220 */ /* 0x000fe20000410000 */
[----:B------:R-:W-:Y:S01]  /*48f0*/  LOP3.LUT R20, R20, R63, RZ, 0x3c, !PT ;  /* 0x0000003f14147212 */ /* 0x000fe200078e3cff */
[----:B------:R-:W-:-:S02]  /*4900*/  IMAD.MOV.U32 R131, RZ, RZ, R69 ;  /* 0x000000ffff837224 */ /* 0x000fc400078e0045 */
[----:B------:R-:W-:Y:S01]  /*4910*/  FMUL.FTZ R145, R14, R81 ;  /* 0x000000510e917220 */ /* 0x000fe20000410000 */
[----:B------:R-:W-:Y:S01]  /*4920*/  IADD3 R172, P3, PT, R132, R54, RZ ;  /* 0x0000003684ac7210 */ /* 0x000fe20007f7e0ff */
[----:B------:R-:W-:Y:S01]  /*4930*/  FMUL.FTZ R147, R156, R79 ;  /* 0x0000004f9c937220 */ /* 0x000fe20000410000 */
[----:B------:R-:W-:Y:S01]  /*4940*/  ISETP.GE.AND P0, PT, R20, RZ, PT ;  /* 0x000000ff1400720c */ /* 0x000fe20003f06270 */
[----:B------:R-:W-:Y:S02]  /*4950*/  HFMA2 R159, -RZ, RZ, 0, 0 ;  /* 0x00000000ff9f7431 */ /* 0x000fe400000001ff */
        /* <DEDUP_REMOVED lines=14> */
[----:B------:R-:W-:Y:S01]  /*4a40*/  IADD3.X R175, PT, PT, R3, R71, RZ, P3, !PT ;  /* 0x0000004703af7210 */ /* 0x000fe20001ffe4ff */
[----:B------:R-:W-:Y:S01]  /*4a50*/  UIADD3 UR8, UPT, UPT, UR6, 0x860, URZ ;  /* 0x0000086006087890 */ /* 0x000fe2000fffe0ff */
[----:B--2---:R-:W-:Y:S01]  /*4a60*/  SHF.L.U64.HI R23, R22, 0x1, R23 ;  /* 0x0000000116177819 */ /* 0x004fe20000010217 */
[----:B------:R-:W-:Y:S01]  /*4a70*/  UIADD3 UR7, UPT, UPT, -UR7, URZ, URZ ;  /* 0x000000ff07077290 */ /* 0x000fe2000fffe1ff */
[----:B-1----:R-:W-:Y:S01]  /*4a80*/  IADD3 R11, PT, PT, R13, 0xffffffe, RZ ;  /* 0x0ffffffe0d0b7810 */ /* 0x002fe20007ffe0ff */
[----:B0-----:R-:W-:Y:S01]  /*4a90*/  IMAD R13, R5, UR4, RZ ;  /* 0x00000004050d7c24 */ /* 0x001fe2000f8e02ff */
[----:B------:R-:W0:Y:S03]  /*4aa0*/  LDCU.64 UR12, c[0x0][0x460] ;  /* 0x00008c00ff0c77ac */ /* 0x000e260008000a00 */
[----:B------:R-:W-:Y:S01]  /*4ab0*/  IMAD R165, R4, UR5, R13 ;  /* 0x0000000504a57c24 */ /* 0x000fe2000f8e020d */
[----:B------:R-:W1:Y:S01]  /*4ac0*/  F2I.FTZ.U32.TRUNC.NTZ R11, R11 ;  /* 0x0000000b000b7305 */ /* 0x000e62000021f000 */
[----:B------:R-:W2:Y:S01]  /*4ad0*/  LDC.64 R12, c[0x0][0x450] ;  /* 0x00011400ff0c7b82 */ /* 0x000ea20000000a00 */
        /* <DEDUP_REMOVED lines=10> */
[----:B------:R-:W3:Y:S04]  /*4b80*/  LDC.64 R16, c[0x0][0x3b8] ;  /* 0x0000ee00ff107b82 */ /* 0x000ee80000000a00 */
[----:B------:R-:W-:-:S04]  /*4b90*/  ISETP.GT.U32.AND P2, PT, R15, R10, PT ;  /* 0x0000000a0f00720c */ /* 0x000fc80003f44070 */
[----:B------:R-:W4:Y:S01]  /*4ba0*/  LDC.64 R20, c[0x0][0x3f0] ;  /* 0x0000fc00ff147b82 */ /* 0x000f220000000a00 */
[----:B-1----:R-:W-:-:S08]  /*4bb0*/  SHF.L.U64.HI R19, R18, 0x2, R19 ;  /* 0x0000000212137819 */ /* 0x002fd00000010213 */
[-C--:B------:R-:W-:Y:S02]  /*4bc0*/  @!P2 IADD3 R10, PT, PT, R10, -R15.reuse, RZ ;  /* 0x8000000f0a0aa210 */ /* 0x080fe40007ffe0ff */
[----:B------:R-:W-:Y:S02]  /*4bd0*/  @!P2 IADD3 R163, PT, PT, R163, 0x1, RZ ;  /* 0x00000001a3a3a810 */ /* 0x000fe40007ffe0ff */
[----:B------:R-:W-:Y:S01]  /*4be0*/  ISETP.GE.U32.AND P1, PT, R10, R15, PT ;  /* 0x0000000f0a00720c */ /* 0x000fe20003f26070 */
[----:B------:R-:W-:Y:S01]  /*4bf0*/  IMAD.WIDE.U32 R10, R4, UR4, R130 ;  /* 0x00000004040a7c25 */ /* 0x000fe2000f8e0082 */
[----:B------:R-:W-:-:S03]  /*4c00*/  ISETP.NE.AND P2, PT, R63, RZ, PT ;  /* 0x000000ff3f00720c */ /* 0x000fc60003f45270 */
[----:B------:R-:W-:Y:S01]  /*4c10*/  FMUL.FTZ R131, R30, R91 ;  /* 0x0000005b1e837220 */ /* 0x000fe20000410000 */
[----:B---3--:R-:W-:Y:S01]  /*4c20*/  SHF.L.U64.HI R17, R16, 0x2, R17 ;  /* 0x0000000210117819 */ /* 0x008fe20000010211 */
[----:B------:R-:W-:Y:S01]  /*4c30*/  IMAD.IADD R165, R11, 0x1, R165 ;  /* 0x000000010ba57824 */ /* 0x000fe200078e02a5 */
[----:B------:R-:W-:Y:S01]  /*4c40*/  UMOV UR4, URZ ;  /* 0x000000ff00047c82 */ /* 0x000fe20008000000 */
[----:B----4-:R-:W-:-:S04]  /*4c50*/  SHF.L.U64.HI R21, R20, 0x1, R21 ;  /* 0x0000000114157819 */ /* 0x010fc80000010215 */
[----:B------:R-:W-:Y:S01]  /*4c60*/  @P1 VIADD R163, R163, 0x1 ;  /* 0x00000001a3a31836 */ /* 0x000fe20000000000 */
[----:B------:R-:W-:-:S04]  /*4c70*/  IADD3 R14, P1, PT, R134, R54, RZ ;  /* 0x00000036860e7210 */ /* 0x000fc80007f3e0ff */
[----:B------:R-:W-:Y:S01]  /*4c80*/  @!P0 IADD3 R163, PT, PT, -R163, RZ, RZ ;  /* 0x000000ffa3a38210 */ /* 0x000fe20007ffe1ff */
[----:B------:R-:W-:Y:S01]  /*4c90*/  IMAD.X R15, R3, 0x1, R73, P1 ;  /* 0x00000001030f7824 */ /* 0x000fe200008e0649 */
[----:B0-2---:R-:W-:-:S07]  /*4ca0*/  @!P2 LOP3.LUT R163, RZ, R63, RZ, 0x33, !PT ;  /* 0x0000003fffa3a212 */ /* 0x005fce00078e33ff */
.L_x_2023:
[----:B------:R-:W-:Y:S02]  /*4cb0*/  LOP3.LUT P4, RZ, R192, 0x400, RZ, 0xc0, !PT ;  /* 0x00000400c0ff7812 */ /* 0x000fe4000788c0ff */
[-C--:B------:R-:W-:Y:S02]  /*4cc0*/  ISETP.GE.AND P3, PT, R84, R53.reuse, PT ;  /* 0x000000355400720c */ /* 0x080fe40003f66270 */
[-C--:B------:R-:W-:Y:S02]  /*4cd0*/  ISETP.GE.AND P0, PT, R78, R53.reuse, PT ;  /* 0x000000354e00720c */ /* 0x080fe40003f06270 */
[-C--:B------:R-:W-:Y:S02]  /*4ce0*/  ISETP.GE.AND P2, PT, R82, R53.reuse, PT ;  /* 0x000000355200720c */ /* 0x080fe40003f46270 */
[----:B------:R-:W-:-:S05]  /*4cf0*/  ISETP.GE.AND P1, PT, R80, R53, PT ;  /* 0x000000355000720c */ /* 0x000fca0003f26270 */
[----:B-1----:R-:W2:Y:S04]  /*4d00*/  @!P4 LDG.E.U16 R30, desc[UR10][R14.64+-0x200] ;  /* 0xfffe000a0e1ec981 */ /* 0x002ea8000c1e1500 */
[----:B0-----:R-:W3:Y:S04]  /*4d10*/  @!P3 LDG.E.U16 R27, desc[UR10][R14.64+-0x1c0] ;  /* 0xfffe400a0e1bb981 */ /* 0x001ee8000c1e1500 */
[----:B------:R-:W4:Y:S01]  /*4d20*/  @!P0 LDG.E.U16 R32, desc[UR10][R14.64+-0x100] ;  /* 0xffff000a0e208981 */ /* 0x000f22000c1e1500 */
[----:B------:R-:W-:-:S03]  /*4d30*/  ISETP.GE.AND P0, PT, R76, R53, PT ;  /* 0x000000354c00720c */ /* 0x000fc60003f06270 */
[----:B------:R-:W5:Y:S04]  /*4d40*/  @!P2 LDG.E.U16 R29, desc[UR10][R14.64+-0x180] ;  /* 0xfffe800a0e1da981 */ /* 0x000f68000c1e1500 */
[----:B------:R-:W4:Y:S06]  /*4d50*/  @!P1 LDG.E.U16 R31, desc[UR10][R14.64+-0x140] ;  /* 0xfffec00a0e1f9981 */ /* 0x000f2c000c1e1500 */
[----:B------:R-:W4:Y:S01]  /*4d60*/  @!P0 LDG.E.U16 R33, desc[UR10][R14.64+-0xc0] ;  /* 0xffff400a0e218981 */ /* 0x000f22000c1e1500 */
[----:B------:R-:W-:-:S13]  /*4d70*/  ISETP.GE.AND P0, PT, R74, R53, PT ;  /* 0x000000354a00720c */ /* 0x000fda0003f06270 */
[----:B------:R-:W4:Y:S01]  /*4d80*/  @!P0 LDG.E.U16 R34, desc[UR10][R14.64+-0x80] ;  /* 0xffff800a0e228981 */ /* 0x000f22000c1e1500 */
[----:B------:R-:W-:-:S13]  /*4d90*/  ISETP.GE.AND P0, PT, R72, R53, PT ;  /* 0x000000354800720c */ /* 0x000fda0003f06270 */
[----:B------:R-:W4:Y:S01]  /*4da0*/  @!P0 LDG.E.U16 R35, desc[UR10][R14.64+-0x40] ;  /* 0xffffc00a0e238981 */ /* 0x000f22000c1e1500 */
[-C--:B------:R-:W-:Y:S02]  /*4db0*/  ISETP.GE.AND P0, PT, R70, R53.reuse, PT ;  /* 0x000000354600720c */ /* 0x080fe40003f06270 */
[-C--:B------:R-:W-:Y:S02]  /*4dc0*/  ISETP.GE.AND P1, PT, R66, R53.reuse, PT ;  /* 0x000000354200720c */ /* 0x080fe40003f26270 */
[-C--:B------:R-:W-:Y:S02]  /*4dd0*/  ISETP.GE.AND P3, PT, R62, R53.reuse, PT ;  /* 0x000000353e00720c */ /* 0x080fe40003f66270 */
[-C--:B------:R-:W-:Y:S02]  /*4de0*/  ISETP.GE.AND P2, PT, R64, R53.reuse, PT ;  /* 0x000000354000720c */ /* 0x080fe40003f46270 */
[----:B------:R-:W-:-:S05]  /*4df0*/  ISETP.GE.AND P4, PT, R60, R53, PT ;  /* 0x000000353c00720c */ /* 0x000fca0003f86270 */
[----:B------:R-:W4:Y:S01]  /*4e00*/  @!P0 LDG.E.U16 R164, desc[UR10][R14.64] ;  /* 0x0000000a0ea48981 */ /* 0x000f22000c1e1500 */
[-C--:B------:R-:W-:Y:S02]  /*4e10*/  ISETP.GE.AND P0, PT, R68, R53.reuse, PT ;  /* 0x000000354400720c */ /* 0x080fe40003f06270 */
[-C--:B------:R-:W-:Y:S01]  /*4e20*/  ISETP.GE.AND P5, PT, R58, R53.reuse, PT ;  /* 0x000000353a00720c */ /* 0x080fe20003fa6270 */
[----:B------:R-:W4:Y:S01]  /*4e30*/  @!P1 LDG.E.U16 R166, desc[UR10][R14.64+0x80] ;  /* 0x0000800a0ea69981 */ /* 0x000f22000c1e1500 */
[----:B------:R-:W-:-:S03]  /*4e40*/  ISETP.GE.AND P6, PT, R56, R53, PT ;  /* 0x000000353800720c */ /* 0x000fc60003fc6270 */
[----:B------:R-:W4:Y:S04]  /*4e50*/  @!P3 LDG.E.U16 R168, desc[UR10][R14.64+0x100] ;  /* 0x0001000a0ea8b981 */ /* 0x000f28000c1e1500 */
[----:B------:R-:W4:Y:S04]  /*4e60*/  @!P2 LDG.E.U16 R169, desc[UR10][R14.64+0xc0] ;  /* 0x0000c00a0ea9a981 */ /* 0x000f28000c1e1500 */
[----:B------:R-:W4:Y:S04]  /*4e70*/  @!P0 LDG.E.U16 R167, desc[UR10][R14.64+0x40] ;  /* 0x0000400a0ea78981 */ /* 0x000f28000c1e1500 */
[----:B------:R-:W4:Y:S04]  /*4e80*/  @!P4 LDG.E.U16 R171, desc[UR10][R14.64+0x140] ;  /* 0x0001400a0eabc981 */ /* 0x000f28000c1e1500 */
[----:B------:R-:W4:Y:S04]  /*4e90*/  @!P5 LDG.E.U16 R170, desc[UR10][R14.64+0x180] ;  /* 0x0001800a0eaad981 */ /* 0x000f28000c1e1500 */
[----:B------:R-:W4:Y:S01]  /*4ea0*/  @!P6 LDG.E.U16 R173, desc[UR10][R14.64+0x1c0] ;  /* 0x0001c00a0eade981 */ /* 0x000f22000c1e1500 */
[----:B------:R-:W-:-:S02]  /*4eb0*/  P2R R177, PR, RZ, 0x2 ;  /* 0x00000002ffb17803 */ /* 0x000fc40000000000 */
[----:B------:R-:W-:Y:S02]  /*4ec0*/  LOP3.LUT P1, RZ, R192, 0x400, RZ, 0xc0, !PT ;  /* 0x00000400c0ff7812 */ /* 0x000fe4000782c0ff */
[----:B------:R-:W-:Y:S02]  /*4ed0*/  P2R R178, PR, RZ, 0x1 ;  /* 0x00000001ffb27803 */ /* 0x000fe40000000000 */
[----:B------:R-:W-:Y:S02]  /*4ee0*/  ISETP.GE.AND P0, PT, R84, R53, PT ;  /* 0x000000355400720c */ /* 0x000fe40003f06270 */
[----:B------:R-:W-:Y:S01]  /*4ef0*/  MOV R26, RZ ;  /* 0x000000ff001a7202 */ /* 0x000fe20000000f00 */
[----:B------:R-:W-:Y:S01]  /*4f00*/  IMAD.MOV.U32 R28, RZ, RZ, RZ ;  /* 0x000000ffff1c7224 */ /* 0x000fe200078e00ff */
[----:B------:R-:W-:Y:S01]  /*4f10*/  MOV R25, R162 ;  /* 0x000000a200197202 */ /* 0x000fe20000000f00 */
[----:B------:R-:W-:-:S05]  /*4f20*/  IMAD.MOV.U32 R24, RZ, RZ, R161 ;  /* 0x000000ffff187224 */ /* 0x000fca00078e00a1 */
[----:B------:R0:W4:Y:S01]  /*4f30*/  LDG.E R174, desc[UR10][R24.64] ;  /* 0x0000000a18ae7981 */ /* 0x000122000c1e1900 */
[----:B------:R-:W-:Y:S01]  /*4f40*/  P2R R176, PR, RZ, 0x4 ;  /* 0x00000004ffb07803 */ /* 0x000fe20000000000 */
[----:B0-----:R-:W-:Y:S01]  /*4f50*/  IMAD.MOV.U32 R24, RZ, RZ, RZ ;  /* 0x000000ffff187224 */ /* 0x001fe200078e00ff */
[-C--:B------:R-:W-:Y:S02]  /*4f60*/  ISETP.GE.AND P2, PT, R76, R53.reuse, PT ;  /* 0x000000354c00720c */ /* 0x080fe40003f46270 */
[----:B--2---:R-:W-:Y:S02]  /*4f70*/  @!P1 PRMT R26, R30, 0x5410, RZ ;  /* 0x000054101e1a9816 */ /* 0x004fe400000000ff */
[-C--:B------:R-:W-:Y:S02]  /*4f80*/  ISETP.GE.AND P1, PT, R82, R53.reuse, PT ;  /* 0x000000355200720c */ /* 0x080fe40003f26270 */
[----:B---3--:R-:W-:Y:S02]  /*4f90*/  @!P0 PRMT R26, R26, 0x5410, R27 ;  /* 0x000054101a1a8816 */ /* 0x008fe4000000001b */
[----:B------:R-:W-:-:S09]  /*4fa0*/  ISETP.GE.AND P0, PT, R80, R53, PT ;  /* 0x000000355000720c */ /* 0x000fd20003f06270 */
[----:B-----5:R-:W-:-:S04]  /*4fb0*/  @!P1 PRMT R28, R29, 0x5410, RZ ;  /* 0x000054101d1c9816 */ /* 0x020fc800000000ff */
[----:B----4-:R-:W-:Y:S02]  /*4fc0*/  @!P0 PRMT R28, R28, 0x5410, R31 ;  /* 0x000054101c1c8816 */ /* 0x010fe4000000001f */
[-C--:B------:R-:W-:Y:S02]  /*4fd0*/  ISETP.GE.AND P0, PT, R78, R53.reuse, PT ;  /* 0x000000354e00720c */ /* 0x080fe40003f06270 */
[----:B------:R-:W-:Y:S02]  /*4fe0*/  ISETP.GE.AND P1, PT, R74, R53, PT ;  /* 0x000000354a00720c */ /* 0x000fe40003f26270 */
[----:B------:R-:W-:-:S09]  /*4ff0*/  MOV R30, RZ ;  /* 0x000000ff001e7202 */ /* 0x000fd20000000f00 */
[----:B------:R-:W-:Y:S02]  /*5000*/  @!P0 PRMT R30, R32, 0x5410, RZ ;  /* 0x00005410201e8816 */ /* 0x000fe400000000ff */
[----:B------:R-:W-:Y:S02]  /*5010*/  ISETP.GE.AND P0, PT, R72, R53, PT ;  /* 0x000000354800720c */ /* 0x000fe40003f06270 */
[----:B------:R-:W-:-:S11]  /*5020*/  @!P1 PRMT R24, R34, 0x5410, RZ ;  /* 0x0000541022189816 */ /* 0x000fd600000000ff */
[----:B------:R-:W-:Y:S02]  /*5030*/  @!P0 PRMT R24, R24, 0x5410, R35 ;  /* 0x0000541018188816 */ /* 0x000fe40000000023 */
[----:B------:R-:W-:Y:S01]  /*5040*/  ISETP.GE.AND P0, PT, R70, R53, PT ;  /* 0x000000354600720c */ /* 0x000fe20003f06270 */
[----:B------:R0:W-:Y:S01]  /*5050*/  STS.U16 [R51], R26 ;  /* 0x0000001a33007388 */ /* 0x0001e20000000400 */
[----:B------:R-:W-:Y:S02]  /*5060*/  PRMT R25, R26, 0x7632, R25 ;  /* 0x000076321a197816 */ /* 0x000fe40000000019 */
[----:B------:R-:W-:Y:S02]  /*5070*/  ISETP.NE.AND P1, PT, R177, RZ, PT ;  /* 0x000000ffb100720c */ /* 0x000fe40003f25270 */
[----:B------:R-:W-:Y:S02]  /*5080*/  @!P2 PRMT R30, R30, 0x5410, R33 ;  /* 0x000054101e1ea816 */ /* 0x000fe40000000021 */
[----:B0-----:R-:W-:-:S05]  /*5090*/  MOV R26, RZ ;  /* 0x000000ff001a7202 */ /* 0x001fca0000000f00 */
[----:B------:R-:W-:Y:S02]  /*50a0*/  @!P0 PRMT R26, R164, 0x5410, RZ ;  /* 0x00005410a41a8816 */ /* 0x000fe400000000ff */
[----:B------:R-:W-:Y:S02]  /*50b0*/  ISETP.NE.AND P0, PT, R178, RZ, PT ;  /* 0x000000ffb200720c */ /* 0x000fe40003f05270 */
[----:B------:R-:W-:Y:S02]  /*50c0*/  ISETP.NE.AND P2, PT, R176, RZ, PT ;  /* 0x000000ffb000720c */ /* 0x000fe40003f45270 */
[----:B------:R-:W-:Y:S01]  /*50d0*/  PRMT R27, R28, 0x7632, R27 ;  /* 0x000076321c1b7816 */ /* 0x000fe2000000001b */
[----:B------:R-:W-:Y:S01]  /*50e0*/  STS.U16 [R50+0x40], R25 ;  /* 0x0000401932007388 */ /* 0x000fe20000000400 */
[----:B------:R-:W-:-:S03]  /*50f0*/  PRMT R29, R30, 0x7632, R29 ;  /* 0x000076321e1d7816 */ /* 0x000fc6000000001d */
[----:B------:R0:W-:Y:S04]  /*5100*/  STS.U16 [R49+0x80], R28 ;  /* 0x0000801c31007388 */ /* 0x0001e80000000400 */
[----:B------:R-:W-:Y:S01]  /*5110*/  STS.U16 [R48+0xc0], R27 ;  /* 0x0000c01b30007388 */ /* 0x000fe20000000400 */
[----:B------:R-:W-:-:S03]  /*5120*/  @!P0 PRMT R26, R26, 0x5410, R167 ;  /* 0x000054101a1a8816 */ /* 0x000fc600000000a7 */
[----:B------:R1:W-:Y:S01]  /*5130*/  STS.U16 [R47+0x100], R30 ;  /* 0x0001001e2f007388 */ /* 0x0003e20000000400 */
[----:B0-----:R-:W-:Y:S01]  /*5140*/  IMAD.MOV.U32 R28, RZ, RZ, RZ ;  /* 0x000000ffff1c7224 */ /* 0x001fe200078e00ff */
[----:B------:R-:W-:Y:S02]  /*5150*/  @!P1 PRMT R28, R166, 0x5410, RZ ;  /* 0x00005410a61c9816 */ /* 0x000fe400000000ff */
[----:B------:R-:W-:Y:S01]  /*5160*/  STS.U16 [R46+0x140], R29 ;  /* 0x0001401d2e007388 */ /* 0x000fe20000000400 */
[----:B------:R-:W-:Y:S02]  /*5170*/  PRMT R31, R24, 0x7632, R31 ;  /* 0x00007632181f7816 */ /* 0x000fe4000000001f */
[----:B------:R-:W-:Y:S02]  /*5180*/  @!P2 PRMT R28, R28, 0x5410, R169 ;  /* 0x000054101c1ca816 */ /* 0x000fe400000000a9 */
[----:B-1----:R-:W-:Y:S02]  /*5190*/  MOV R30, RZ ;  /* 0x000000ff001e7202 */ /* 0x002fe40000000f00 */
[----:B------:R-:W-:Y:S01]  /*51a0*/  @!P3 PRMT R30, R168, 0x5410, RZ ;  /* 0x00005410a81eb816 */ /* 0x000fe200000000ff */
[----:B------:R0:W-:Y:S01]  /*51b0*/  STS.U16 [R45+0x180], R24 ;  /* 0x000180182d007388 */ /* 0x0001e20000000400 */
[----:B------:R-:W-:-:S02]  /*51c0*/  PRMT R25, R26, 0x7632, R25 ;  /* 0x000076321a197816 */ /* 0x000fc40000000019 */
[----:B------:R-:W-:Y:S01]  /*51d0*/  @!P4 PRMT R30, R30, 0x5410, R171 ;  /* 0x000054101e1ec816 */ /* 0x000fe200000000ab */
[----:B------:R1:W-:Y:S01]  /*51e0*/  STS.U16 [R44+0x1c0], R31 ;  /* 0x0001c01f2c007388 */ /* 0x0003e20000000400 */
[----:B------:R-:W-:Y:S02]  /*51f0*/  P2R R33, PR, RZ, 0x2 ;  /* 0x00000002ff217803 */ /* 0x000fe40000000000 */
[----:B------:R-:W-:Y:S01]  /*5200*/  PRMT R27, R28, 0x7632, R27 ;  /* 0x000076321c1b7816 */ /* 0x000fe2000000001b */
[----:B0-----:R-:W-:Y:S01]  /*5210*/  IMAD.MOV.U32 R24, RZ, RZ, RZ ;  /* 0x000000ffff187224 */ /* 0x001fe200078e00ff */
[----:B------:R-:W-:Y:S01]  /*5220*/  @!P5 PRMT R24, R170, 0x5410, RZ ;  /* 0x00005410aa18d816 */ /* 0x000fe200000000ff */
[----:B------:R-:W-:Y:S01]  /*5230*/  STS.U16 [R43+0x200], R26 ;  /* 0x0002001a2b007388 */ /* 0x000fe20000000400 */
[----:B------:R-:W-:Y:S02]  /*5240*/  ISETP.GE.AND P1, PT, R92, R53, PT ;  /* 0x000000355c00720c */ /* 0x000fe40003f26270 */
[----:B------:R-:W-:Y:S01]  /*5250*/  PRMT R29, R30, 0x7632, R29 ;  /* 0x000076321e1d7816 */ /* 0x000fe2000000001d */
[----:B------:R0:W-:Y:S01]  /*5260*/  STS.U16 [R42+0x240], R25 ;  /* 0x000240192a007388 */ /* 0x0001e20000000400 */
[----:B------:R-:W-:-:S03]  /*5270*/  @!P6 PRMT R24, R24, 0x5410, R173 ;  /* 0x000054101818e816 */ /* 0x000fc600000000ad */
[----:B------:R-:W-:Y:S01]  /*5280*/  STS.U16 [R41+0x280], R28 ;  /* 0x0002801c29007388 */ /* 0x000fe20000000400 */
[----:B-1----:R-:W-:-:S03]  /*5290*/  PRMT R31, R24, 0x7632, R31 ;  /* 0x00007632181f7816 */ /* 0x002fc6000000001f */
[----:B------:R-:W-:Y:S04]  /*52a0*/  STS.U16 [R40+0x2c0], R27 ;  /* 0x0002c01b28007388 */ /* 0x000fe80000000400 */
[----:B------:R-:W-:Y:S01]  /*52b0*/  STS.U16 [R39+0x300], R30 ;  /* 0x0003001e27007388 */ /* 0x000fe20000000400 */
[----:B0-----:R-:W-:-:S03]  /*52c0*/  IMAD.MOV.U32 R25, RZ, RZ, R175 ;  /* 0x000000ffff197224 */ /* 0x001fc600078e00af */
[----:B------:R-:W-:Y:S04]  /*52d0*/  STS.U16 [R38+0x340], R29 ;  /* 0x0003401d26007388 */ /* 0x000fe80000000400 */
[----:B------:R0:W-:Y:S04]  /*52e0*/  STS.U16 [R37+0x380], R24 ;  /* 0x0003801825007388 */ /* 0x0001e80000000400 */
[----:B------:R1:W-:Y:S01]  /*52f0*/  STS.U16 [R36+0x3c0], R31 ;  /* 0x0003c01f24007388 */ /* 0x0003e20000000400 */
[----:B------:R-:W-:Y:S01]  /*5300*/  NOP ;  /* 0x0000000000007918 */ /* 0x000fe20000000000 */
[----:B0-----:R-:W-:Y:S01]  /*5310*/  MOV R24, R172 ;  /* 0x000000ac00187202 */ /* 0x001fe20000000f00 */
[----:B------:R-:W-:Y:S01]  /*5320*/  IMAD.MOV.U32 R182, RZ, RZ, RZ ;  /* 0x000000ffffb67224 */ /* 0x000fe200078e00ff */
[----:B------:R-:W-:-:S02]  /*5330*/  P2R R34, PR, RZ, 0x1 ;  /* 0x00000001ff227803 */ /* 0x000fc40000000000 */
[----:B------:R-:W-:Y:S01]  /*5340*/  MOV R184, RZ ;  /* 0x000000ff00b87202 */ /* 0x000fe20000000f00 */
[----:B------:R-:W2:Y:S01]  /*5350*/  @!P1 LDG.E.U16 R26, desc[UR10][R24.64+-0x200] ;  /* 0xfffe000a181a9981 */ /* 0x000ea2000c1e1500 */
[----:B------:R-:W-:Y:S02]  /*5360*/  ISETP.GE.AND P0, PT, R82, R53, PT ;  /* 0x000000355200720c */ /* 0x000fe40003f06270 */
[----:B------:R-:W-:Y:S01]  /*5370*/  MOV R178, RZ ;  /* 0x000000ff00b27202 */ /* 0x000fe20000000f00 */
[----:B------:R-:W-:Y:S01]  /*5380*/  IMAD.MOV.U32 R186, RZ, RZ, RZ ;  /* 0x000000ffffba7224 */ /* 0x000fe200078e00ff */
[----:B------:R-:W-:Y:S02]  /*5390*/  P2R R32, PR, RZ, 0x4 ;  /* 0x00000004ff207803 */ /* 0x000fe40000000000 */
[----:B------:R-:W-:Y:S01]  /*53a0*/  MOV R188, RZ ;  /* 0x000000ff00bc7202 */ /* 0x000fe20000000f00 */
[----:B------:R-:W-:Y:S01]  /*53b0*/  IMAD.MOV.U32 R190, RZ, RZ, RZ ;  /* 0x000000ffffbe7224 */ /* 0x000fe200078e00ff */
[----:B------:R-:W3:Y:S04]  /*53c0*/  @!P5 LDG.E.U16 R28, desc[UR10][R24.64+0x180] ;  /* 0x0001800a181cd981 */ /* 0x000ee8000c1e1500 */
[----:B------:R-:W4:Y:S04]  /*53d0*/  @!P4 LDG.E.U16 R29, desc[UR10][R24.64+0x140] ;  /* 0x0001400a181dc981 */ /* 0x000f28000c1e1500 */
[----:B-1----:R-:W5:Y:S04]  /*53e0*/  @!P6 LDG.E.U16 R31, desc[UR10][R24.64+0x1c0] ;  /* 0x0001c00a181fe981 */ /* 0x002f68000c1e1500 */
[----:B------:R-:W-:Y:S04]  /*53f0*/  LDS.U16 R164, [R0+0x8] ;  /* 0x0000080000a47984 */ /* 0x000fe80000000400 */
[----:B------:R-:W-:Y:S01]  /*5400*/  LDS.U16 R166, [R0+0xa] ;  /* 0x00000a0000a67984 */ /* 0x000fe20000000400 */
[----:B------:R-:W-:-:S03]  /*5410*/  MOV R194, RZ ;  /* 0x000000ff00c27202 */ /* 0x000fc60000000f00 */
[----:B------:R-:W-:Y:S01]  /*5420*/  LDS.U16 R168, [R0+0xc] ;  /* 0x00000c0000a87984 */ /* 0x000fe20000000400 */
[----:B------:R-:W-:-:S03]  /*5430*/  IMAD.MOV.U32 R196, RZ, RZ, RZ ;  /* 0x000000ffffc47224 */ /* 0x000fc600078e00ff */
[----:B------:R-:W-:Y:S04]  /*5440*/  LDS.U16 R170, [R0+0xe] ;  /* 0x00000e0000aa7984 */ /* 0x000fe80000000400 */
[----:B------:R-:W-:Y:S04]  /*5450*/  LDS.U16 R172, [R0+0x10] ;  /* 0x0000100000ac7984 */ /* 0x000fe80000000400 */
[----:B------:R-:W-:Y:S04]  /*5460*/  LDS.U16 R176, [R0+0x14] ;  /* 0x0000140000b07984 */ /* 0x000fe80000000400 */
[----:B------:R-:W-:Y:S01]  /*5470*/  LDS.U16 R180, [R0+0x16] ;  /* 0x0000160000b47984 */ /* 0x000fe20000000400 */
[----:B--2---:R-:W-:-:S03]  /*5480*/  @!P1 PRMT R178, R26, 0x5410, RZ ;  /* 0x000054101ab29816 */ /* 0x004fc600000000ff */
[----:B------:R-:W2:Y:S01]  /*5490*/  @!P0 LDG.E.U16 R26, desc[UR10][R24.64+-0x180] ;  /* 0xfffe800a181a8981 */ /* 0x000ea2000c1e1500 */
[----:B------:R-:W-:Y:S02]  /*54a0*/  ISETP.GE.AND P1, PT, R78, R53, PT ;  /* 0x000000354e00720c */ /* 0x000fe40003f26270 */
[----:B--2---:R-:W-:-:S11]  /*54b0*/  @!P0 PRMT R182, R26, 0x5410, RZ ;  /* 0x000054101ab68816 */ /* 0x004fd600000000ff */
[----:B------:R-:W2:Y:S01]  /*54c0*/  @!P1 LDG.E.U16 R26, desc[UR10][R24.64+-0x100] ;  /* 0xffff000a181a9981 */ /* 0x000ea2000c1e1500 */
[----:B------:R-:W-:-:S13]  /*54d0*/  ISETP.GE.AND P0, PT, R84, R53, PT ;  /* 0x000000355400720c */ /* 0x000fda0003f06270 */
[----:B------:R-:W3:Y:S01]  /*54e0*/  @!P0 LDG.E.U16 R27, desc[UR10][R24.64+-0x1c0] ;  /* 0xfffe400a181b8981 */ /* 0x000ee2000c1e1500 */
[----:B--2---:R-:W-:Y:S02]  /*54f0*/  @!P1 PRMT R184, R26, 0x5410, RZ ;  /* 0x000054101ab89816 */ /* 0x004fe400000000ff */
[----:B------:R-:W-:Y:S02]  /*5500*/  ISETP.GE.AND P1, PT, R80, R53, PT ;  /* 0x000000355000720c */ /* 0x000fe40003f26270 */
[----:B---3--:R-:W-:-:S11]  /*5510*/  @!P0 PRMT R178, R178, 0x5410, R27 ;  /* 0x00005410b2b28816 */ /* 0x008fd6000000001b */
[----:B------:R-:W2:Y:S01]  /*5520*/  @!P1 LDG.E.U16 R27, desc[UR10][R24.64+-0x140] ;  /* 0xfffec00a181b9981 */ /* 0x000ea2000c1e1500 */
[-C--:B------:R-:W-:Y:S02]  /*5530*/  ISETP.GE.AND P0, PT, R76, R53.reuse, PT ;  /* 0x000000354c00720c */ /* 0x080fe40003f06270 */
[----:B------:R-:W-:-:S13]  /*5540*/  ISETP.GE.AND P2, PT, R74, R53, PT ;  /* 0x000000354a00720c */ /* 0x000fda0003f46270 */
[----:B------:R-:W3:Y:S01]  /*5550*/  @!P2 LDG.E.U16 R26, desc[UR10][R24.64+-0x80] ;  /* 0xffff800a181aa981 */ /* 0x000ee2000c1e1500 */
[----:B--2---:R-:W-:-:S03]  /*5560*/  @!P1 PRMT R182, R182, 0x5410, R27 ;  /* 0x00005410b6b69816 */ /* 0x004fc6000000001b */
[----:B------:R-:W2:Y:S01]  /*5570*/  @!P0 LDG.E.U16 R27, desc[UR10][R24.64+-0xc0] ;  /* 0xffff400a181b8981 */ /* 0x000ea2000c1e1500 */
[-C--:B------:R-:W-:Y:S02]  /*5580*/  ISETP.GE.AND P1, PT, R72, R53.reuse, PT ;  /* 0x000000354800720c */ /* 0x080fe40003f26270 */
[----:B---3--:R-:W-:Y:S02]  /*5590*/  @!P2 PRMT R186, R26, 0x5410, RZ ;  /* 0x000054101abaa816 */ /* 0x008fe400000000ff */
[----:B--2---:R-:W-:Y:S02]  /*55a0*/  @!P0 PRMT R184, R184, 0x5410, R27 ;  /* 0x00005410b8b88816 */ /* 0x004fe4000000001b */
[----:B------:R-:W-:-:S07]  /*55b0*/  ISETP.GE.AND P0, PT, R70, R53, PT ;  /* 0x000000354600720c */ /* 0x000fce0003f06270 */
[----:B------:R-:W2:Y:S06]  /*55c0*/  @!P1 LDG.E.U16 R27, desc[UR10][R24.64+-0x40] ;  /* 0xffffc00a181b9981 */ /* 0x000eac000c1e1500 */
[----:B------:R-:W3:Y:S02]  /*55d0*/  @!P0 LDG.E.U16 R26, desc[UR10][R24.64] ;  /* 0x0000000a181a8981 */ /* 0x000ee4000c1e1500 */
[----:B---3--:R-:W-:Y:S02]  /*55e0*/  @!P0 PRMT R188, R26, 0x5410, RZ ;  /* 0x000054101abc8816 */ /* 0x008fe400000000ff */
[----:B------:R-:W-:-:S02]  /*55f0*/  ISETP.NE.AND P0, PT, R34, RZ, PT ;  /* 0x000000ff2200720c */ /* 0x000fc40003f05270 */
[----:B--2---:R-:W-:-:S11]  /*5600*/  @!P1 PRMT R186, R186, 0x5410, R27 ;  /* 0x00005410baba9816 */ /* 0x004fd6000000001b */
[----:B------:R-:W2:Y:S01]  /*5610*/  @!P0 LDG.E.U16 R27, desc[UR10][R24.64+0x40] ;  /* 0x0000400a181b8981 */ /* 0x000ea2000c1e1500 */
[----:B------:R-:W-:Y:S02]  /*5620*/  ISETP.NE.AND P1, PT, R33, RZ, PT ;  /* 0x000000ff2100720c */ /* 0x000fe40003f25270 */
[----:B------:R-:W-:Y:S01]  /*5630*/  ISETP.NE.AND P2, PT, R32, RZ, PT ;  /* 0x000000ff2000720c */ /* 0x000fe20003f45270 */
[----:B------:R-:W-:Y:S10]  /*5640*/  LDS.U16 R33, [R0+0x4] ;  /* 0x0000040000217984 */ /* 0x000ff40000000400 */
[----:B------:R-:W3:Y:S01]  /*5650*/  @!P1 LDG.E.U16 R26, desc[UR10][R24.64+0x80] ;  /* 0x0000800a181a9981 */ /* 0x000ee2000c1e1500 */
[----:B--2---:R-:W-:-:S03]  /*5660*/  @!P0 PRMT R188, R188, 0x5410, R27 ;  /* 0x00005410bcbc8816 */ /* 0x004fc6000000001b */
[----:B------:R-:W2:Y:S01]  /*5670*/  @!P2 LDG.E.U16 R27, desc[UR10][R24.64+0xc0] ;  /* 0x0000c00a181ba981 */ /* 0x000ea2000c1e1500 */
[----:B---3--:R-:W-:Y:S01]  /*5680*/  @!P1 PRMT R190, R26, 0x5410, RZ ;  /* 0x000054101abe9816 */ /* 0x008fe200000000ff */
[----:B------:R-:W-:Y:S01]  /*5690*/  FMUL.FTZ R26, R174, 1.4426950216293334961 ;  /* 0x3fb8aa3bae1a7820 */ /* 0x000fe20000410000 */
[----:B------:R-:W-:Y:S01]  /*56a0*/  @!P5 PRMT R196, R28, 0x5410, RZ ;  /* 0x000054101cc4d816 */ /* 0x000fe200000000ff */
[----:B------:R-:W-:Y:S02]  /*56b0*/  LDS.U16 R174, [R0+0x12] ;  /* 0x0000120000ae7984 */ /* 0x000fe40000000400 */
[----:B------:R-:W-:Y:S01]  /*56c0*/  FMUL.FTZ R34, R26, R89 ;  /* 0x000000591a227220 */ /* 0x000fe20000410000 */
[----:B--2---:R-:W-:Y:S01]  /*56d0*/  @!P2 PRMT R190, R190, 0x5410, R27 ;  /* 0x00005410bebea816 */ /* 0x004fe2000000001b */
[C---:B------:R-:W-:Y:S01]  /*56e0*/  FMUL.FTZ R32, R26.reuse, R91 ;  /* 0x0000005b1a207220 */ /* 0x040fe20000410000 */
[----:B------:R-:W2:Y:S01]  /*56f0*/  @!P3 LDG.E.U16 R27, desc[UR10][R24.64+0x100] ;  /* 0x0001000a181bb981 */ /* 0x000ea2000c1e1500 */
[----:B------:R0:W-:Y:S01]  /*5700*/  MUFU.EX2 R169, R34 ;  /* 0x0000002200a97308 */ /* 0x0001e20000000800 */
[----:B------:R-:W-:Y:S01]  /*5710*/  FMUL.FTZ R30, R26, R93 ;  /* 0x0000005d1a1e7220 */ /* 0x000fe20000410000 */
[----:B------:R-:W-:Y:S01]  /*5720*/  PRMT R179, R178, 0x7632, R179 ;  /* 0x00007632b2b37816 */ /* 0x000fe200000000b3 */
[----:B------:R-:W-:Y:S04]  /*5730*/  LDS.U16 R28, [R0+0x1e] ;  /* 0x00001e00001c7984 */ /* 0x000fe80000000400 */
[----:B0-----:R-:W0:Y:S01]  /*5740*/  LDS.U16 R34, [R0+0x6] ;  /* 0x0000060000227984 */ /* 0x001e220000000400 */
[----:B------:R1:W-:Y:S03]  /*5750*/  MUFU.EX2 R167, R32 ;  /* 0x0000002000a77308 */ /* 0x0003e60000000800 */
[----:B-1----:R-:W1:Y:S05]  /*5760*/  LDS.U16 R32, [R0+0x2] ;  /* 0x0000020000207984 */ /* 0x002e6a0000000400 */
[----:B------:R3:W4:Y:S01]  /*5770*/  MUFU.EX2 R35, R30 ;  /* 0x0000001e00237308 */ /* 0x0007220000000800 */
[----:B-----5:R-:W-:-:S02]  /*5780*/  @!P6 PRMT R196, R196, 0x5410, R31 ;  /* 0x00005410c4c4e816 */ /* 0x020fc4000000001f */
[----:B------:R-:W-:Y:S01]  /*5790*/  PRMT R181, R182, 0x7632, R181 ;  /* 0x00007632b6b57816 */ /* 0x000fe200000000b5 */
[----:B------:R-:W-:Y:S01]  /*57a0*/  LDS.U16 R31, [R0+0x18] ;  /* 0x00001800001f7984 */ /* 0x000fe20000000400 */
[----:B------:R-:W-:-:S03]  /*57b0*/  PRMT R183, R184, 0x7632, R183 ;  /* 0x00007632b8b77816 */ /* 0x000fc600000000b7 */
[----:B---3--:R-:W3:Y:S01]  /*57c0*/  LDS.U16 R30, [R0] ;  /* 0x00000000001e7984 */ /* 0x008ee20000000400 */
[----:B------:R-:W-:Y:S01]  /*57d0*/  PRMT R185, R186, 0x7632, R185 ;  /* 0x00007632bab97816 */ /* 0x000fe200000000b9 */
[----:B------:R-:W-:Y:S01]  /*57e0*/  FMUL.FTZ R171, R26, R85 ;  /* 0x000000551aab7220 */ /* 0x000fe20000410000 */
[----:B------:R-:W-:-:S03]  /*57f0*/  ISETP.GE.U32.AND P0, PT, R114, R53, PT ;  /* 0x000000357200720c */ /* 0x000fc60003f06070 */
[----:B------:R5:W-:Y:S02]  /*5800*/  MUFU.EX2 R175, R171 ;  /* 0x000000ab00af7308 */ /* 0x000be40000000800 */
[C---:B-----5:R-:W-:Y:S01]  /*5810*/  FMUL.FTZ R171, R26.reuse, R81 ;  /* 0x000000511aab7220 */ /* 0x060fe20000410000 */
[----:B0-----:R-:W-:Y:S02]  /*5820*/  HADD2.F32 R34, -RZ, R34.H0_H0 ;  /* 0x20000022ff227230 */ /* 0x001fe40000004100 */
[----:B------:R-:W-:Y:S01]  /*5830*/  FMUL.FTZ R177, R26, R83 ;  /* 0x000000531ab17220 */ /* 0x000fe20000410000 */
[----:B------:R-:W-:Y:S01]  /*5840*/  HADD2.F32 R166, -RZ, R166.H0_H0 ;  /* 0x200000a6ffa67230 */ /* 0x000fe20000004100 */
[-C--:B------:R-:W-:Y:S01]  /*5850*/  ISETP.GE.U32.AND P1, PT, R116, R53.reuse, PT ;  /* 0x000000357400720c */ /* 0x080fe20003f26070 */
[----:B-1----:R-:W-:Y:S01]  /*5860*/  HADD2.F32 R32, -RZ, R32.H0_H0 ;  /* 0x20000020ff207230 */ /* 0x002fe20000004100 */
[----:B------:R-:W-:-:S04]  /*5870*/  ISETP.GE.U32.AND P2, PT, R110, R53, PT ;  /* 0x000000356e00720c */ /* 0x000fc80003f46070 */
[----:B------:R-:W-:Y:S01]  /*5880*/  FMUL.FTZ R32, R129, R32 ;  /* 0x0000002081207220 */ /* 0x000fe20000410000 */
[----:B------:R-:W-:Y:S01]  /*5890*/  HADD2.F32 R168, -RZ, R168.H0_H0 ;  /* 0x200000a8ffa87230 */ /* 0x000fe20000004100 */
[----:B------:R-:W-:Y:S03]  /*58a0*/  MUFU.EX2 R177, R177 ;  /* 0x000000b100b17308 */ /* 0x000fe60000000800 */
[----:B------:R-:W-:Y:S01]  /*58b0*/  FSEL R32, R32, RZ, !P1 ;  /* 0x000000ff20207208 */ /* 0x000fe20004800000 */
[----:B------:R-:W-:Y:S02]  /*58c0*/  HADD2.F32 R174, -RZ, R174.H0_H0 ;  /* 0x200000aeffae7230 */ /* 0x000fe40000004100 */
[----:B------:R-:W-:Y:S02]  /*58d0*/  HADD2.F32 R176, -RZ, R176.H0_H0 ;  /* 0x200000b0ffb07230 */ /* 0x000fe40000004100 */
[C---:B------:R-:W-:Y:S01]  /*58e0*/  FMUL.FTZ R187, R26.reuse, R107 ;  /* 0x0000006b1abb7220 */ /* 0x040fe20000410000 */
[----:B------:R-:W-:Y:S01]  /*58f0*/  FMUL.FTZ R193, R26, R95 ;  /* 0x0000005f1ac17220 */ /* 0x000fe20000410000 */
[----:B------:R-:W-:-:S03]  /*5900*/  HADD2.F32 R180, -RZ, R180.H0_H0 ;  /* 0x200000b4ffb47230 */ /* 0x000fc60000004100 */
[----:B------:R-:W-:Y:S02]  /*5910*/  MUFU.EX2 R200, R193 ;  /* 0x000000c100c87308 */ /* 0x000fe40000000800 */
[----:B------:R-:W-:Y:S01]  /*5920*/  FMUL.FTZ R180, R153, R180 ;  /* 0x000000b499b47220 */ /* 0x000fe20000410000 */
[----:B---3--:R-:W-:-:S05]  /*5930*/  HADD2.F32 R30, -RZ, R30.H0_H0 ;  /* 0x2000001eff1e7230 */ /* 0x008fca0000004100 */
[----:B------:R-:W-:Y:S01]  /*5940*/  FMUL.FTZ R30, R127, R30 ;  /* 0x0000001e7f1e7220 */ /* 0x000fe20000410000 */
[----:B--2---:R-:W-:Y:S01]  /*5950*/  @!P3 PRMT R194, R27, 0x5410, RZ ;  /* 0x000054101bc2b816 */ /* 0x004fe200000000ff */
[----:B------:R-:W-:-:S03]  /*5960*/  FMUL.FTZ R27, R26, R87 ;  /* 0x000000571a1b7220 */ /* 0x000fc60000410000 */
[----:B----4-:R-:W-:Y:S01]  /*5970*/  @!P4 PRMT R194, R194, 0x5410, R29 ;  /* 0x00005410c2c2c816 */ /* 0x010fe2000000001d */
[----:B------:R0:W1:Y:S01]  /*5980*/  MUFU.EX2 R173, R27 ;  /* 0x0000001b00ad7308 */ /* 0x0000620000000800 */
[----:B------:R-:W-:Y:S04]  /*5990*/  LDS.U16 R29, [R0+0x1c] ;  /* 0x00001c00001d7984 */ /* 0x000fe80000000400 */
[----:B0-----:R-:W0:Y:S04]  /*59a0*/  LDS.U16 R27, [R0+0x1a] ;  /* 0x00001a00001b7984 */ /* 0x001e280000000400 */
[----:B------:R2:W-:Y:S04]  /*59b0*/  STS.U16 [R51+0x420], R178 ;  /* 0x000420b233007388 */ /* 0x0005e80000000400 */
[----:B------:R3:W-:Y:S04]  /*59c0*/  STS.U16 [R50+0x460], R179 ;  /* 0x000460b332007388 */ /* 0x0007e80000000400 */
[----:B------:R-:W-:Y:S01]  /*59d0*/  STS.U16 [R49+0x4a0], R182 ;  /* 0x0004a0b631007388 */ /* 0x000fe20000000400 */
[----:B--2---:R-:W-:-:S03]  /*59e0*/  PRMT R178, R188, 0x7632, R178 ;  /* 0x00007632bcb27816 */ /* 0x004fc600000000b2 */
[----:B------:R-:W-:Y:S04]  /*59f0*/  STS.U16 [R48+0x4e0], R181 ;  /* 0x0004e0b530007388 */ /* 0x000fe80000000400 */
[----:B------:R-:W-:Y:S04]  /*5a00*/  STS.U16 [R47+0x520], R184 ;  /* 0x000520b82f007388 */ /* 0x000fe80000000400 */
[----:B------:R-:W-:Y:S04]  /*5a10*/  STS.U16 [R46+0x560], R183 ;  /* 0x000560b72e007388 */ /* 0x000fe80000000400 */
[----:B------:R-:W-:Y:S04]  /*5a20*/  STS.U16 [R45+0x5a0], R186 ;  /* 0x0005a0ba2d007388 */ /* 0x000fe80000000400 */
[----:B------:R-:W-:Y:S04]  /*5a30*/  STS.U16 [R44+0x5e0], R185 ;  /* 0x0005e0b92c007388 */ /* 0x000fe80000000400 */
[----:B------:R-:W-:Y:S04]  /*5a40*/  STS.U16 [R43+0x620], R188 ;  /* 0x000620bc2b007388 */ /* 0x000fe80000000400 */
[----:B------:R2:W-:Y:S01]  /*5a50*/  STS.U16 [R42+0x660], R178 ;  /* 0x000660b22a007388 */ /* 0x0005e20000000400 */
[----:B---3--:R3:W4:Y:S01]  /*5a60*/  MUFU.EX2 R179, R171 ;  /* 0x000000ab00b37308 */ /* 0x0087220000000800 */
[----:B--2---:R-:W-:-:S02]  /*5a70*/  HADD2.F32 R178, -RZ, R33.H0_H0 ;  /* 0x20000021ffb27230 */ /* 0x004fc40000004100 */
[----:B---3--:R-:W-:-:S03]  /*5a80*/  FMUL.FTZ R171, R133, R34 ;  /* 0x0000002285ab7220 */ /* 0x008fc60000410000 */
[----:B------:R-:W-:Y:S01]  /*5a90*/  FMUL.FTZ R178, R131, R178 ;  /* 0x000000b283b27220 */ /* 0x000fe20000410000 */
[----:B------:R-:W-:-:S04]  /*5aa0*/  PRMT R182, R190, 0x7632, R182 ;  /* 0x00007632beb67816 */ /* 0x000fc800000000b6 */
[----:B------:R-:W-:Y:S01]  /*5ab0*/  FSEL R34, R178, RZ, !P0 ;  /* 0x000000ffb2227208 */ /* 0x000fe20004000000 */
[----:B------:R-:W-:Y:S01]  /*5ac0*/  HADD2.F32 R178, -RZ, R164.H0_H0 ;  /* 0x200000a4ffb27230 */ /* 0x000fe20000004100 */
[----:B------:R-:W-:Y:S02]  /*5ad0*/  PRMT R183, R194, 0x7632, R183 ;  /* 0x00007632c2b77816 */ /* 0x000fe400000000b7 */
[----:B------:R-:W-:Y:S01]  /*5ae0*/  ISETP.GE.U32.AND P3, PT, R112, R53, PT ;  /* 0x000000357000720c */ /* 0x000fe20003f66070 */
[----:B------:R-:W-:Y:S01]  /*5af0*/  STS.U16 [R41+0x6a0], R190 ;  /* 0x0006a0be29007388 */ /* 0x000fe20000000400 */
[----:B------:R-:W-:Y:S01]  /*5b00*/  FMUL.FTZ R178, R135, R178 ;  /* 0x000000b287b27220 */ /* 0x000fe20000410000 */
[----:B------:R-:W-:Y:S01]  /*5b10*/  FMUL.FTZ R181, R26, R79 ;  /* 0x0000004f1ab57220 */ /* 0x000fe20000410000 */
[----:B------:R-:W-:Y:S01]  /*5b20*/  FSEL R164, R171, RZ, !P3 ;  /* 0x000000ffaba47208 */ /* 0x000fe20005800000 */
[----:B------:R-:W-:Y:S01]  /*5b30*/  STS.U16 [R40+0x6e0], R182 ;  /* 0x0006e0b628007388 */ /* 0x000fe20000000400 */
[----:B------:R-:W-:Y:S01]  /*5b40*/  FSEL R33, R35, 1, !P1 ;  /* 0x3f80000023217808 */ /* 0x000fe20004800000 */
[----:B------:R-:W-:-:S02]  /*5b50*/  FMUL.FTZ R171, R141, R166 ;  /* 0x000000a68dab7220 */ /* 0x000fc40000410000 */
[----:B------:R-:W-:Y:S01]  /*5b60*/  STS.U16 [R39+0x720], R194 ;  /* 0x000720c227007388 */ /* 0x000fe20000000400 */
[----:B------:R-:W-:Y:S02]  /*5b70*/  ISETP.GE.U32.AND P1, PT, R108, R53, PT ;  /* 0x000000356c00720c */ /* 0x000fe40003f26070 */
[----:B------:R-:W-:Y:S01]  /*5b80*/  FSEL R35, R167, 1, !P0 ;  /* 0x3f800000a7237808 */ /* 0x000fe20004000000 */
[----:B------:R2:W-:Y:S01]  /*5b90*/  STS.U16 [R38+0x760], R183 ;  /* 0x000760b726007388 */ /* 0x0005e20000000400 */
[----:B------:R-:W-:Y:S01]  /*5ba0*/  FSEL R166, R178, RZ, !P2 ;  /* 0x000000ffb2a67208 */ /* 0x000fe20005000000 */
[----:B------:R-:W-:Y:S01]  /*5bb0*/  HADD2.F32 R178, -RZ, R170.H0_H0 ;  /* 0x200000aaffb27230 */ /* 0x000fe20000004100 */
[----:B------:R-:W-:Y:S02]  /*5bc0*/  FSEL R167, R169, 1, !P3 ;  /* 0x3f800000a9a77808 */ /* 0x000fe40005800000 */
[----:B-1----:R-:W-:Y:S01]  /*5bd0*/  FSEL R169, R173, 1, !P2 ;  /* 0x3f800000ada97808 */ /* 0x002fe20005000000 */
[----:B------:R-:W-:Y:S01]  /*5be0*/  FMUL.FTZ R173, R143, R168 ;  /* 0x000000a88fad7220 */ /* 0x000fe20000410000 */
[----:B--2---:R-:W-:Y:S01]  /*5bf0*/  FMUL.FTZ R183, R26, R99 ;  /* 0x000000631ab77220 */ /* 0x004fe20000410000 */
[----:B------:R-:W-:Y:S01]  /*5c00*/  FSEL R168, R171, RZ, !P1 ;  /* 0x000000ffaba87208 */ /* 0x000fe20004800000 */
[----:B------:R-:W1:Y:S01]  /*5c10*/  MUFU.EX2 R181, R181 ;  /* 0x000000b500b57308 */ /* 0x000e620000000800 */
[----:B------:R-:W-:Y:S01]  /*5c20*/  FSEL R171, R175, 1, !P1 ;  /* 0x3f800000afab7808 */ /* 0x000fe20004800000 */
[----:B------:R-:W-:Y:S01]  /*5c30*/  FMUL.FTZ R175, R145, R178 ;  /* 0x000000b291af7220 */ /* 0x000fe20000410000 */
[----:B------:R-:W-:Y:S01]  /*5c40*/  PRMT R184, R196, 0x7632, R184 ;  /* 0x00007632c4b87816 */ /* 0x000fe200000000b8 */
[----:B------:R-:W-:-:S02]  /*5c50*/  HADD2.F32 R178, -RZ, R172.H0_H0 ;  /* 0x200000acffb27230 */ /* 0x000fc40000004100 */
[----:B------:R-:W-:Y:S02]  /*5c60*/  FMUL.FTZ R182, R26, R97 ;  /* 0x000000611ab67220 */ /* 0x000fe40000410000 */
[----:B------:R-:W2:Y:S01]  /*5c70*/  MUFU.EX2 R183, R183 ;  /* 0x000000b700b77308 */ /* 0x000ea20000000800 */
[----:B------:R-:W-:Y:S01]  /*5c80*/  STS.U16 [R37+0x7a0], R196 ;  /* 0x0007a0c425007388 */ /* 0x000fe20000000400 */
[-C--:B------:R-:W-:Y:S01]  /*5c90*/  ISETP.GE.U32.AND P3, PT, R104, R53.reuse, PT ;  /* 0x000000356800720c */ /* 0x080fe20003f66070 */
[----:B------:R-:W-:Y:S02]  /*5ca0*/  FMUL.FTZ R178, R147, R178 ;  /* 0x000000b293b27220 */ /* 0x000fe40000410000 */
[----:B------:R3:W-:Y:S01]  /*5cb0*/  STS.U16 [R36+0x7e0], R184 ;  /* 0x0007e0b824007388 */ /* 0x0007e20000000400 */
[-C--:B------:R-:W-:Y:S01]  /*5cc0*/  ISETP.GE.U32.AND P0, PT, R106, R53.reuse, PT ;  /* 0x000000356a00720c */ /* 0x080fe20003f06070 */
[----:B0-----:R-:W-:Y:S01]  /*5cd0*/  HADD2.F32 R27, -RZ, R27.H0_H0 ;  /* 0x2000001bff1b7230 */ /* 0x001fe20000004100 */
[----:B------:R-:W-:Y:S01]  /*5ce0*/  ISETP.GE.U32.AND P2, PT, R102, R53, PT ;  /* 0x000000356600720c */ /* 0x000fe20003f46070 */
[----:B------:R-:W0:Y:S01]  /*5cf0*/  MUFU.EX2 R182, R182 ;  /* 0x000000b600b67308 */ /* 0x000e220000000800 */
[----:B------:R-:W-:Y:S01]  /*5d00*/  FSEL R172, R175, RZ, !P3 ;  /* 0x000000ffafac7208 */ /* 0x000fe20005800000 */
[----:B------:R-:W-:Y:S01]  /*5d10*/  NOP ;  /* 0x0000000000007918 */ /* 0x000fe20000000000 */
[----:B---3--:R-:W-:Y:S01]  /*5d20*/  FMUL.FTZ R184, R26, R101 ;  /* 0x000000651ab87220 */ /* 0x008fe20000410000 */
[----:B----4-:R-:W-:Y:S01]  /*5d30*/  FSEL R175, R179, 1, !P3 ;  /* 0x3f800000b3af7808 */ /* 0x010fe20005800000 */
[----:B------:R-:W-:Y:S01]  /*5d40*/  FMUL.FTZ R179, R149, R174 ;  /* 0x000000ae95b37220 */ /* 0x000fe20000410000 */
[----:B------:R-:W-:Y:S01]  /*5d50*/  FSEL R170, R173, RZ, !P0 ;  /* 0x000000ffadaa7208 */ /* 0x000fe20004000000 */
[----:B------:R-:W3:Y:S01]  /*5d60*/  LDS.U16 R189, [R0+0x422] ;  /* 0x0004220000bd7984 */ /* 0x000ee20000000400 */
[----:B------:R-:W-:Y:S01]  /*5d70*/  FSEL R174, R178, RZ, !P2 ;  /* 0x000000ffb2ae7208 */ /* 0x000fe20005000000 */
[----:B------:R-:W4:Y:S01]  /*5d80*/  MUFU.EX2 R184, R184 ;  /* 0x000000b800b87308 */ /* 0x000f220000000800 */
[----:B------:R-:W-:Y:S01]  /*5d90*/  FSEL R173, R177, 1, !P0 ;  /* 0x3f800000b1ad7808 */ /* 0x000fe20004000000 */
[----:B------:R-:W-:Y:S01]  /*5da0*/  FMUL.FTZ R178, R151, R176 ;  /* 0x000000b097b27220 */ /* 0x000fe20000410000 */
[----:B------:R-:W-:Y:S01]  /*5db0*/  ISETP.GE.U32.AND P0, PT, R98, R53, PT ;  /* 0x000000356200720c */ /* 0x000fe20003f06070 */
[----:B------:R-:W5:Y:S01]  /*5dc0*/  LDS.U16 R188, [R0+0x424] ;  /* 0x0004240000bc7984 */ /* 0x000f620000000400 */
[----:B-1----:R-:W-:-:S02]  /*5dd0*/  FSEL R177, R181, 1, !P2 ;  /* 0x3f800000b5b17808 */ /* 0x002fc40005000000 */
[----:B------:R-:W-:Y:S01]  /*5de0*/  FSEL R178, R178, RZ, !P0 ;  /* 0x000000ffb2b27208 */ /* 0x000fe20004000000 */
[----:B------:R-:W-:Y:S01]  /*5df0*/  LDS.U16 R191, [R0+0x426] ;  /* 0x0004260000bf7984 */ /* 0x000fe20000000400 */
[----:B--2---:R-:W-:Y:S02]  /*5e00*/  FSEL R181, R183, 1, !P0 ;  /* 0x3f800000b7b57808 */ /* 0x004fe40004000000 */
[----:B------:R-:W-:Y:S02]  /*5e10*/  ISETP.NE.AND P0, PT, R55, RZ, PT ;  /* 0x000000ff3700720c */ /* 0x000fe40003f05270 */
[----:B------:R-:W-:Y:S01]  /*5e20*/  ISETP.GE.U32.AND P1, PT, R100, R53, PT ;  /* 0x000000356400720c */ /* 0x000fe20003f26070 */
[----:B------:R-:W-:Y:S01]  /*5e30*/  FMUL.FTZ R183, R26, R109 ;  /* 0x0000006d1ab77220 */ /* 0x000fe20000410000 */
[----:B------:R-:W-:Y:S01]  /*5e40*/  ISETP.GE.U32.AND P3, PT, R96, R53, PT ;  /* 0x000000356000720c */ /* 0x000fe20003f66070 */
[----:B------:R-:W-:Y:S01]  /*5e50*/  LDS.U16 R190, [R0+0x428] ;  /* 0x0004280000be7984 */ /* 0x000fe20000000400 */
[----:B------:R-:W-:-:S02]  /*5e60*/  FSEL R176, R179, RZ, !P1 ;  /* 0x000000ffb3b07208 */ /* 0x000fc40004800000 */
[----:B0-----:R-:W-:Y:S01]  /*5e70*/  FSEL R179, R182, 1, !P1 ;  /* 0x3f800000b6b37808 */ /* 0x001fe20004800000 */
[----:B------:R-:W-:Y:S01]  /*5e80*/  HADD2.F32 R182, -RZ, R31.H0_H0 ;  /* 0x2000001fffb67230 */ /* 0x000fe20000004100 */
[----:B------:R-:W-:Y:S01]  /*5e90*/  LDS.U16 R195, [R0+0x42a] ;  /* 0x00042a0000c37984 */ /* 0x000fe20000000400 */
[----:B------:R4:W-:Y:S03]  /*5ea0*/  MUFU.EX2 R199, R183 ;  /* 0x000000b700c77308 */ /* 0x0009e60000000800 */
[----:B------:R-:W0:Y:S01]  /*5eb0*/  LDS.U16 R31, [R0+0x420] ;  /* 0x00042000001f7984 */ /* 0x000e220000000400 */
[----:B------:R-:W-:-:S03]  /*5ec0*/  FMUL.FTZ R185, R26, R103 ;  /* 0x000000671ab97220 */ /* 0x000fc60000410000 */
[----:B------:R-:W1:Y:S01]  /*5ed0*/  LDS.U16 R194, [R0+0x42c] ;  /* 0x00042c0000c27984 */ /* 0x000e620000000400 */
[----:B------:R-:W-:Y:S01]  /*5ee0*/  FMUL.FTZ R186, R26, R105 ;  /* 0x000000691aba7220 */ /* 0x000fe20000410000 */
[----:B----4-:R-:W-:Y:S02]  /*5ef0*/  FSEL R183, R184, 1, !P3 ;  /* 0x3f800000b8b77808 */ /* 0x010fe40005800000 */
[----:B------:R-:W2:Y:S01]  /*5f00*/  LDS.U16 R197, [R0+0x42e] ;  /* 0x00042e0000c57984 */ /* 0x000ea20000000400 */
[----:B------:R-:W-:-:S03]  /*5f10*/  FMUL.FTZ R184, R156, R27 ;  /* 0x0000001b9cb87220 */ /* 0x000fc60000410000 */
        /* <DEDUP_REMOVED lines=8> */
[----:B------:R-:W0:Y:S01]  /*5fa0*/  @P0 LDS.64 R26, [UR8] ;  /* 0x00000008ff1a0984 */ /* 0x000e220008000a00 */
[----:B------:R-:W3:Y:S01]  /*5fb0*/  MUFU.EX2 R186, R186 ;  /* 0x000000ba00ba7308 */ /* 0x000ee20000000800 */
[----:B------:R-:W-:-:S07]  /*5fc0*/  ISETP.GE.U32.AND P1, PT, R90, R53, PT ;  /* 0x000000355a00720c */ /* 0x000fce0003f26070 */
[----:B------:R-:W5:Y:S08]  /*5fd0*/  MUFU.EX2 R185, R185 ;  /* 0x000000b900b97308 */ /* 0x000f700000000800 */
[----:B------:R3:W1:Y:S01]  /*5fe0*/  MUFU.EX2 R196, R187 ;  /* 0x000000bb00c47308 */ /* 0x0006620000000800 */
[----:B------:R-:W-:Y:S01]  /*5ff0*/  FMUL.FTZ R182, R155, R182 ;  /* 0x000000b69bb67220 */ /* 0x000fe20000410000 */
[----:B------:R-:W-:-:S02]  /*6000*/  ISETP.GE.U32.AND P2, PT, R94, R53, PT ;  /* 0x000000355e00720c */ /* 0x000fc40003f46070 */
[----:B------:R-:W-:Y:S02]  /*6010*/  FSEL R180, R180, RZ, !P3 ;  /* 0x000000ffb4b47208 */ /* 0x000fe40005800000 */
[----:B---3--:R-:W-:Y:S01]  /*6020*/  FSEL R187, R186, 1, !P1 ;  /* 0x3f800000babb7808 */ /* 0x008fe20004800000 */
[----:B------:R-:W-:Y:S02]  /*6030*/  HADD2.F32 R186, -RZ, R29.H0_H0 ;  /* 0x2000001dffba7230 */ /* 0x000fe40000004100 */
[----:B------:R-:W-:Y:S01]  /*6040*/  HADD2.F32 R29, -RZ, R28.H0_H0 ;  /* 0x2000001cff1d7230 */ /* 0x000fe20000004100 */
[----:B------:R-:W-:Y:S02]  /*6050*/  ISETP.GE.U32.AND P3, PT, R88, R53, PT ;  /* 0x000000355800720c */ /* 0x000fe40003f66070 */
[----:B------:R-:W-:Y:S01]  /*6060*/  FSEL R182, R182, RZ, !P2 ;  /* 0x000000ffb6b67208 */ /* 0x000fe20005000000 */
[----:B------:R-:W-:Y:S01]  /*6070*/  FMUL.FTZ R186, R157, R186 ;  /* 0x000000ba9dba7220 */ /* 0x000fe20000410000 */
[----:B-----5:R-:W-:Y:S01]  /*6080*/  FSEL R185, R185, 1, !P2 ;  /* 0x3f800000b9b97808 */ /* 0x020fe20005000000 */
[----:B------:R-:W-:Y:S01]  /*6090*/  FMUL.FTZ R29, R158, R29 ;  /* 0x0000001d9e1d7220 */ /* 0x000fe20000410000 */
[----:B------:R-:W-:-:S02]  /*60a0*/  ISETP.GE.U32.AND P2, PT, R86, R53, PT ;  /* 0x000000355600720c */ /* 0x000fc40003f46070 */
[----:B------:R-:W-:Y:S02]  /*60b0*/  FSEL R184, R184, RZ, !P1 ;  /* 0x000000ffb8b87208 */ /* 0x000fe40004800000 */
[----:B------:R-:W-:Y:S02]  /*60c0*/  ISETP.GE.U32.AND P1, PT, R120, R53, PT ;  /* 0x000000357800720c */ /* 0x000fe40003f26070 */
[----:B-1----:R-:W-:Y:S01]  /*60d0*/  FSEL R193, R196, 1, !P3 ;  /* 0x3f800000c4c17808 */ /* 0x002fe20005800000 */
[----:B------:R-:W-:Y:S01]  /*60e0*/  HADD2.F32 R189, -RZ, R189.H0_H0 ;  /* 0x200000bdffbd7230 */ /* 0x000fe20000004100 */
[----:B------:R-:W-:Y:S01]  /*60f0*/  FSEL R196, R199, 1, !P2 ;  /* 0x3f800000c7c47808 */ /* 0x000fe20005000000 */
[----:B------:R-:W-:Y:S01]  /*6100*/  HADD2.F32 R188, -RZ, R188.H0_H0 ;  /* 0x200000bcffbc7230 */ /* 0x000fe20000004100 */
[----:B------:R-:W-:Y:S01]  /*6110*/  FSEL R204, R186, RZ, !P3 ;  /* 0x000000ffbacc7208 */ /* 0x000fe20005800000 */
[----:B0-----:R-:W-:Y:S01]  /*6120*/  HADD2.F32 R186, -RZ, R31.H0_H0 ;  /* 0x2000001fffba7230 */ /* 0x001fe20000004100 */
[----:B------:R-:W-:Y:S01]  /*6130*/  FSEL R199, R30, RZ, !P1 ;  /* 0x000000ff1ec77208 */ /* 0x000fe20004800000 */
[----:B------:R-:W-:Y:S01]  /*6140*/  HADD2.F32 R191, -RZ, R191.H0_H0 ;  /* 0x200000bfffbf7230 */ /* 0x000fe20000004100 */
[----:B------:R-:W-:Y:S01]  /*6150*/  FSEL R200, R200, 1, !P1 ;  /* 0x3f800000c8c87808 */ /* 0x000fe20004800000 */
[----:B------:R-:W-:Y:S01]  /*6160*/  HADD2.F32 R190, -RZ, R190.H0_H0 ;  /* 0x200000beffbe7230 */ /* 0x000fe20000004100 */
[----:B------:R-:W-:Y:S01]  /*6170*/  FSEL R203, R29, RZ, !P2 ;  /* 0x000000ff1dcb7208 */ /* 0x000fe20005000000 */
[----:B------:R-:W-:-:S02]  /*6180*/  HADD2.F32 R195, -RZ, R195.H0_H0 ;  /* 0x200000c3ffc37230 */ /* 0x000fc40000004100 */
[----:B------:R-:W-:Y:S02]  /*6190*/  HADD2.F32 R194, -RZ, R194.H0_H0 ;  /* 0x200000c2ffc27230 */ /* 0x000fe40000004100 */
[----:B--2---:R-:W-:Y:S02]  /*61a0*/  HADD2.F32 R197, -RZ, R197.H0_H0 ;  /* 0x200000c5ffc57230 */ /* 0x004fe40000004100 */
[----:B----4-:R-:W-:Y:S02]  /*61b0*/  HADD2.F32 R198, -RZ, R198.H0_H0 ;  /* 0x200000c6ffc67230 */ /* 0x010fe40000004100 */
[----:B------:R-:W-:Y:S02]  /*61c0*/  HADD2.F32 R201, -RZ, R201.H0_H0 ;  /* 0x200000c9ffc97230 */ /* 0x000fe40000004100 */
[----:B------:R-:W-:Y:S02]  /*61d0*/  HADD2.F32 R202, -RZ, R202.H0_H0 ;  /* 0x200000caffca7230 */ /* 0x000fe40000004100 */
[----:B------:R-:W-:-:S02]  /*61e0*/  HADD2.F32 R205, -RZ, R205.H0_H0 ;  /* 0x200000cdffcd7230 */ /* 0x000fc40000004100 */
[----:B------:R-:W-:Y:S02]  /*61f0*/  HADD2.F32 R206, -RZ, R206.H0_H0 ;  /* 0x200000ceffce7230 */ /* 0x000fe40000004100 */
[----:B------:R-:W-:Y:S02]  /*6200*/  HADD2.F32 R207, -RZ, R207.H0_H0 ;  /* 0x200000cfffcf7230 */ /* 0x000fe40000004100 */
[----:B------:R-:W-:Y:S02]  /*6210*/  HADD2.F32 R208, -RZ, R208.H0_H0 ;  /* 0x200000d0ffd07230 */ /* 0x000fe40000004100 */
[----:B------:R-:W-:Y:S01]  /*6220*/  HADD2.F32 R209, -RZ, R209.H0_H0 ;  /* 0x200000d1ffd17230 */ /* 0x000fe20000004100 */
[----:B------:R-:W-:Y:S06]  /*6230*/  @P0 BRA `(.L_x_2018) ;  /* 0x0000000000400947 */ /* 0x000fec0003800000 */
        /* <DEDUP_REMOVED lines=11> */
.L_x_2019:
[----:B------:R-:W-:Y:S01]  /*62f0*/  MOV R27, RZ ;  /* 0x000000ff001b7202 */ /* 0x000fe20000000f00 */
[----:B------:R-:W-:Y:S06]  /*6300*/  @!P4 BRA `(.L_x_2018) ;  /* 0x00000000000cc947 */ /* 0x000fec0003800000 */
[----:B------:R-:W-:-:S05]  /*6310*/  IADD3 R28, P0, PT, R130, R159, RZ ;  /* 0x0000009f821c7210 */ /* 0x000fca0007f1e0ff */
[----:B------:R-:W-:-:S05]  /*6320*/  IMAD.X R29, R69, 0x1, R160, P0 ;  /* 0x00000001451d7824 */ /* 0x000fca00000e06a0 */
[----:B------:R1:W5:Y:S03]  /*6330*/  LDG.E R27, desc[UR10][R28.64] ;  /* 0x0000000a1c1b7981 */ /* 0x000366000c1e1900 */
.L_x_2018:
        /* <DEDUP_REMOVED lines=119> */
.L_x_2022:
[----:B------:R-:W-:-:S04]  /*6ab0*/  ISETP.NE.AND P0, PT, R55, R122, PT ;  /* 0x0000007a3700720c */ /* 0x000fc80003f05270 */
[----:B------:R-:W-:-:S13]  /*6ac0*/  ISETP.NE.OR P0, PT, R28, RZ, P0 ;  /* 0x000000ff1c00720c */ /* 0x000fda0000705670 */
[----:B------:R-:W-:-:S05]  /*6ad0*/  @!P0 IADD3 R28, P1, PT, R130, R159, RZ ;  /* 0x0000009f821c8210 */ /* 0x000fca0007f3e0ff */
[----:B------:R-:W-:-:S05]  /*6ae0*/  @!P0 IMAD.X R29, R69, 0x1, R160, P1 ;  /* 0x00000001451d8824 */ /* 0x000fca00008e06a0 */
[----:B------:R0:W-:Y:S03]  /*6af0*/  @!P0 STG.E desc[UR10][R28.64], R27 ;  /* 0x0000001b1c008986 */ /* 0x0001e6000c10190a */
.L_x_2021:
[----:B------:R-:W-:Y:S05]  /*6b00*/  BSYNC.RECONVERGENT B0 ;  /* 0x0000000000007941 */ /* 0x000fea0003800200 */
.L_x_2020:
        /* <DEDUP_REMOVED lines=30> */
.L_x_2017:
[----:B------:R-:W-:Y:S01]  /*6cf0*/  BAR.SYNC.DEFER_BLOCKING 0x0 ;  /* 0x0000000000007b1d */ /* 0x000fe20000010000 */
[----:B------:R-:W-:Y:S01]  /*6d00*/  F2FP.F16.F32.PACK_AB R113, R142, R113 ;  /* 0x000000718e71723e */ /* 0x000fe200000000ff */
[----:B------:R-:W-:Y:S01]  /*6d10*/  VIADD R55, R55, 0x1 ;  /* 0x0000000137377836 */ /* 0x000fe20000000000 */
[----:B------:R-:W-:Y:S01]  /*6d20*/  F2FP.F16.F32.PACK_AB R115, R144, R115 ;  /* 0x000000739073723e */ /* 0x000fe200000000ff */
[----:B------:R-:W-:Y:S01]  /*6d30*/  IMAD.IADD R124, R53, 0x1, R124 ;  /* 0x00000001357c7824 */ /* 0x000fe200078e027c */
[----:B------:R-:W-:Y:S01]  /*6d40*/  F2FP.F16.F32.PACK_AB R117, R146, R117 ;  /* 0x000000759275723e */ /* 0x000fe200000000ff */
[----:B------:R-:W2:Y:S01]  /*6d50*/  LDCU.64 UR8, c[0x0][0x4a8] ;  /* 0x00009500ff0877ac */ /* 0x000ea20008000a00 */
[----:B------:R-:W-:Y:S02]  /*6d60*/  PRMT R10, R113, 0x7632, R10 ;  /* 0x00007632710a7816 */ /* 0x000fe4000000000a */
[----:B------:R-:W-:Y:S02]  /*6d70*/  PRMT R11, R115, 0x7632, R11 ;  /* 0x00007632730b7816 */ /* 0x000fe4000000000b */
[----:B------:R-:W-:-:S02]  /*6d80*/  PRMT R12, R117, 0x7632, R12 ;  /* 0x00007632750c7816 */ /* 0x000fc4000000000c */
[----:B------:R-:W-:Y:S02]  /*6d90*/  ISETP.NE.AND P0, PT, R61, RZ, PT ;  /* 0x000000ff3d00720c */ /* 0x000fe40003f05270 */
[----:B------:R-:W-:Y:S02]  /*6da0*/  F2FP.F16.F32.PACK_AB R119, R148, R119 ;  /* 0x000000779477723e */ /* 0x000fe400000000ff */
[----:B------:R-:W-:Y:S02]  /*6db0*/  F2FP.F16.F32.PACK_AB R121, R150, R121 ;  /* 0x000000799679723e */ /* 0x000fe400000000ff */
[----:B------:R-:W-:Y:S02]  /*6dc0*/  F2FP.F16.F32.PACK_AB R123, R152, R123 ;  /* 0x0000007b987b723e */ /* 0x000fe400000000ff */
[----:B------:R-:W-:Y:S02]  /*6dd0*/  F2FP.F16.F32.PACK_AB R125, R154, R125 ;  /* 0x0000007d9a7d723e */ /* 0x000fe400000000ff */
[----:B------:R-:W-:Y:S01]  /*6de0*/  F2FP.F16.F32.PACK_AB R111, R140, R111 ;  /* 0x0000006f8c6f723e */ /* 0x000fe200000000ff */
[----:B------:R3:W-:Y:S01]  /*6df0*/  STS.U16 [R0+0x6], R10 ;  /* 0x0000060a00007388 */ /* 0x0007e20000000400 */
[----:B------:R-:W-:-:S02]  /*6e00*/  PRMT R13, R119, 0x7632, R13 ;  /* 0x00007632770d7816 */ /* 0x000fc4000000000d */
[----:B------:R-:W-:Y:S01]  /*6e10*/  PRMT R14, R121, 0x7632, R14 ;  /* 0x00007632790e7816 */ /* 0x000fe2000000000e */
[----:B------:R4:W-:Y:S01]  /*6e20*/  STS.U16 [R0+0xa], R11 ;  /* 0x00000a0b00007388 */ /* 0x0009e20000000400 */
[----:B------:R-:W-:Y:S02]  /*6e30*/  MOV R133, R71 ;  /* 0x0000004700857202 */ /* 0x000fe40000000f00 */
[----:B------:R-:W-:Y:S01]  /*6e40*/  MOV R135, R73 ;  /* 0x0000004900877202 */ /* 0x000fe20000000f00 */
[----:B------:R5:W-:Y:S01]  /*6e50*/  STS.U16 [R0+0xe], R12 ;  /* 0x00000e0c00007388 */ /* 0x000be20000000400 */
[----:B---3--:R-:W-:Y:S01]  /*6e60*/  PRMT R10, R111, 0x7632, R10 ;  /* 0x000076326f0a7816 */ /* 0x008fe2000000000a */
[----:B------:R-:W-:Y:S02]  /*6e70*/  IMAD.WIDE.U32 R132, R53, 0x2, R132 ;  /* 0x0000000235847825 */ /* 0x000fe400078e0084 */
[----:B------:R-:W-:Y:S01]  /*6e80*/  STS.U16 [R0+0x4], R113 ;  /* 0x0000047100007388 */ /* 0x000fe20000000400 */
[----:B----4-:R-:W-:Y:S01]  /*6e90*/  PRMT R11, R123, 0x7632, R11 ;  /* 0x000076327b0b7816 */ /* 0x010fe2000000000b */
[----:B------:R-:W-:-:S02]  /*6ea0*/  IMAD.WIDE.U32 R134, R53, 0x2, R134 ;  /* 0x0000000235867825 */ /* 0x000fc400078e0086 */
[----:B------:R-:W-:Y:S01]  /*6eb0*/  STS.U16 [R0+0x8], R115 ;  /* 0x0000087300007388 */ /* 0x000fe20000000400 */
[----:B------:R-:W-:Y:S02]  /*6ec0*/  MOV R71, R133 ;  /* 0x0000008500477202 */ /* 0x000fe40000000f00 */
[----:B-----5:R-:W-:Y:S01]  /*6ed0*/  PRMT R12, R125, 0x7632, R12 ;  /* 0x000076327d0c7816 */ /* 0x020fe2000000000c */
[----:B------:R-:W-:Y:S01]  /*6ee0*/  STS.U16 [R0+0xc], R117 ;  /* 0x00000c7500007388 */ /* 0x000fe20000000400 */
[----:B------:R-:W-:-:S03]  /*6ef0*/  IMAD.MOV.U32 R73, RZ, RZ, R135 ;  /* 0x000000ffff497224 */ /* 0x000fc600078e0087 */
[----:B------:R3:W-:Y:S04]  /*6f00*/  STS.U16 [R0+0x10], R119 ;  /* 0x0000107700007388 */ /* 0x0007e80000000400 */
[----:B------:R-:W-:Y:S04]  /*6f10*/  STS.U16 [R0+0x12], R13 ;  /* 0x0000120d00007388 */ /* 0x000fe80000000400 */
[----:B------:R-:W-:Y:S01]  /*6f20*/  STS.U16 [R0+0x14], R121 ;  /* 0x0000147900007388 */ /* 0x000fe20000000400 */
[----:B---3--:R-:W-:-:S03]  /*6f30*/  HFMA2 R119, -RZ, RZ, 0, 0 ;  /* 0x00000000ff777431 */ /* 0x008fc600000001ff */
[----:B------:R-:W-:Y:S04]  /*6f40*/  STS.U16 [R0+0x16], R14 ;  /* 0x0000160e00007388 */ /* 0x000fe80000000400 */
[----:B------:R-:W-:Y:S04]  /*6f50*/  STS.U16 [R0+0x18], R123 ;  /* 0x0000187b00007388 */ /* 0x000fe80000000400 */
[----:B------:R-:W-:Y:S04]  /*6f60*/  STS.U16 [R0+0x1a], R11 ;  /* 0x00001a0b00007388 */ /* 0x000fe80000000400 */
[----:B------:R-:W-:Y:S04]  /*6f70*/  STS.U16 [R0+0x1c], R125 ;  /* 0x00001c7d00007388 */ /* 0x000fe80000000400 */
[----:B------:R-:W-:Y:S04]  /*6f80*/  STS.U16 [R0+0x1e], R12 ;  /* 0x00001e0c00007388 */ /* 0x000fe80000000400 */
[----:B------:R-:W-:Y:S04]  /*6f90*/  STS.U16 [R0], R111 ;  /* 0x0000006f00007388 */ /* 0x000fe80000000400 */
        /* <DEDUP_REMOVED lines=17> */
[----:B01----:R-:W-:Y:S04]  /*70b0*/  LDS.U16 R27, [R36+0x3c0] ;  /* 0x0003c000241b7984 */ /* 0x003fe80000000400 */
[----:B------:R-:W-:Y:S01]  /*70c0*/  @!P0 STS [UR6+0x420], R53 ;  /* 0x00042035ff008988 */ /* 0x000fe20008000806 */
[----:B------:R-:W-:Y:S06]  /*70d0*/  BAR.SYNC.DEFER_BLOCKING 0x0 ;  /* 0x0000000000007b1d */ /* 0x000fec0000010000 */
[----:B------:R-:W0:Y:S01]  /*70e0*/  LDS R29, [UR6+0x420] ;  /* 0x00042006ff1d7984 */ /* 0x000e220008000800 */
[----:B------:R-:W3:Y:S02]  /*70f0*/  LDCU.128 UR4, c[0x0][0x430] ;  /* 0x00008600ff0477ac */ /* 0x000ee40008000c00 */
[----:B---3--:R-:W-:Y:S01]  /*7100*/  IMAD.WIDE.U32 R10, R77, UR4, R118 ;  /* 0x000000044d0a7c25 */ /* 0x008fe2000f8e0076 */
[----:B------:R-:W-:-:S03]  /*7110*/  IADD3 R118, PT, PT, R53, R118, RZ ;  /* 0x0000007635767210 */ /* 0x000fc60007ffe0ff */
[----:B------:R-:W-:Y:S02]  /*7120*/  IMAD R11, R77, UR5, R11 ;  /* 0x000000054d0b7c24 */ /* 0x000fe4000f8e020b */
[----:B------:R-:W-:-:S04]  /*7130*/  IMAD.WIDE.U32 R10, R75, UR6, R10 ;  /* 0x000000064b0a7c25 */ /* 0x000fc8000f8e000a */
[----:B------:R-:W-:Y:S01]  /*7140*/  IMAD R0, R75, UR7, R11 ;  /* 0x000000074b007c24 */ /* 0x000fe2000f8e020b */
[----:B------:R-:W-:-:S05]  /*7150*/  IADD3 R11, P0, PT, R92, R10, RZ ;  /* 0x0000000a5c0b7210 */ /* 0x000fca0007f1e0ff */
[----:B------:R-:W-:Y:S01]  /*7160*/  IMAD.X R0, RZ, RZ, R0, P0 ;  /* 0x000000ffff007224 */ /* 0x000fe200000e0600 */
[C---:B--2---:R-:W-:Y:S02]  /*7170*/  LEA R10, P0, R11.reuse, UR8, 0x1 ;  /* 0x000000080b0a7c11 */ /* 0x044fe4000f8008ff */
[-C--:B0-----:R-:W-:Y:S02]  /*7180*/  ISETP.GE.AND P2, PT, R92, R29.reuse, PT ;  /* 0x0000001d5c00720c */ /* 0x081fe40003f46270 */
[----:B------:R-:W-:Y:S02]  /*7190*/  LEA.HI.X R11, R11, UR9, R0, 0x1, P0 ;  /* 0x000000090b0b7c11 */ /* 0x000fe400080f0c00 */
[-C--:B------:R-:W-:Y:S02]  /*71a0*/  ISETP.GE.AND P1, PT, R84, R29.reuse, PT ;  /* 0x0000001d5400720c */ /* 0x080fe40003f26270 */
[-C--:B------:R-:W-:Y:S02]  /*71b0*/  ISETP.GE.AND P3, PT, R78, R29.reuse, PT ;  /* 0x0000001d4e00720c */ /* 0x080fe40003f66270 */
[----:B------:R-:W-:-:S02]  /*71c0*/  ISETP.GE.AND P4, PT, R76, R29, PT ;  /* 0x0000001d4c00720c */ /* 0x000fc40003f86270 */
        /* <DEDUP_REMOVED lines=27> */
[----:B------:R0:W-:Y:S01]  /*7380*/  @!P0 STG.E.U16 desc[UR10][R10.64+0x2c0], R23 ;  /* 0x0002c0170a008986 */ /* 0x0001e2000c10150a */
[----:B------:R-:W-:-:S13]  /*7390*/  ISETP.NE.AND P0, PT, R55, R126, PT ;  /* 0x0000007e3700720c */ /* 0x000fda0003f05270 */
[----:B0-----:R-:W-:Y:S05]  /*73a0*/  @P0 BRA `(.L_x_2024) ;  /* 0xffffff9c00900947 */ /* 0x001fea000383ffff */
[----:B------:R-:W-:Y:S05]  /*73b0*/  EXIT ;  /* 0x000000000000794d */ /* 0x000fea0003800000 */
.L_x_2025:
        /* <DEDUP_REMOVED lines=12> */
.L_x_7980:


//--------------------- .text._Z25selective_scan_fwd_kernelI32Selective_Scan_fwd_kernel_traitsILi32ELi16ELi1ELb0ELb1ELb1ELb0ELb1EN3c104HalfEffEEv13SSMParamsBase --------------------------
	.section	.text._Z25selective_scan_fwd_kernelI32Selective_Scan_fwd_kernel_traitsILi32ELi16ELi1ELb0ELb1ELb1ELb0ELb1EN3c104HalfEffEEv13SSMParamsBase,"ax",@progbits
	.align	128
        .global         _Z25selective_scan_fwd_kernelI32Selective_Scan_fwd_kernel_traitsILi32ELi16ELi1ELb0ELb1ELb1ELb0ELb1EN3c104HalfEffEEv13SSMParamsBase
        .type           _Z25selective_scan_fwd_kernelI32Selective_Scan_fwd_kernel_traitsILi32ELi16ELi1ELb0ELb1ELb1ELb0ELb1EN3c104HalfEffEEv13SSMParamsBase,@function
        .size           _Z25selective_scan_fwd_kernelI32Selective_Scan_fwd_kernel_traitsILi32ELi16ELi1ELb0ELb1ELb1ELb0ELb1EN3c104HalfEffEEv13SSMParamsBase,(.L_x_7981 - _Z25selective_scan_fwd_kernelI32Selective_Scan_fwd_kernel_traitsILi32ELi16ELi1ELb0ELb1ELb1ELb0ELb1EN3c104HalfEffEEv13SSMParamsBase)
        .other          _Z25selective_scan_fwd_kernelI32Selective_Scan_fwd_kernel_traitsILi32ELi16ELi1ELb0ELb1ELb1ELb0ELb1EN3c104HalfEffEEv13SSMParamsBase,@"STO_CUDA_ENTRY STV_DEFAULT"
_Z25selective_scan_fwd_kernelI32Selective_Scan_fwd_kernel_traitsILi32ELi16ELi1ELb0ELb1ELb1ELb0ELb1EN3c104HalfEffEEv13SSMParamsBase:
.text._Z25selective_scan_fwd_kernelI32Selective_Scan_fwd_kernel_traitsILi32ELi16ELi1ELb0ELb1ELb1ELb0ELb1EN3c104HalfEffEEv13SSMParamsBase:
        /* <DEDUP_REMOVED lines=43> */
.L_x_2026:
        /* <DEDUP_REMOVED lines=29> */
[----:B--2---:R-:W-:-:S07]  /*0480*/  IADD3 R6, PT, PT, RZ, -R3, RZ ;  /* 0x80000003ff067210 */ /* 0x004fce0007ffe0ff */
        /* <DEDUP_REMOVED lines=9> */
[----:B------:R-:W0:-:S12]  /*0520*/  LDC.64 R14, c[0x0][0x410] ;  /* 0x00010400ff0e7b82 */ /* 0x000e180000000a00 */
[-C--:B------:R-:W-:Y:S01]  /*0530*/  @!P5 IADD3 R2, PT, PT, R2, -R5.reuse, RZ ;  /* 0x800000050202d210 */ /* 0x080fe20007ffe0ff */
        /* <DEDUP_REMOVED lines=17> */
[----:B------:R-:W-:Y:S01]  /*0650*/  IMAD.WIDE.U32 R2, R77, R140, R2 ;  /* 0x0000008c4d027225 */ /* 0x000fe200078e0002 */
[----:B------:R-:W-:Y:S02]  /*0660*/  IADD3 R5, PT, PT, R5, R15, RZ ;  /* 0x0000000f05057210 */ /* 0x000fe40007ffe0ff */
[----:B------:R-:W-:Y:S01]  /*0670*/  SHF.R.S32.HI R15, RZ, 0x1f, R11 ;  /* 0x0000001fff0f7819 */ /* 0x000fe2000001140b */
[----:B------:R-:W-:Y:S01]  /*0680*/  IMAD R0, R75, R24, RZ ;  /* 0x000000184b007224 */ /* 0x000fe200078e02ff */
[----:B-1----:R-:W-:Y:S01]  /*0690*/  LEA R140, P2, R2, R20, 0x1 ;  /* 0x00000014028c7211 */ /* 0x002fe200078408ff */
[----:B------:R-:W-:Y:S02]  /*06a0*/  IMAD R141, R77, R141, R3 ;  /* 0x0000008d4d8d7224 */ /* 0x000fe400078e0203 */
[----:B------:R-:W-:-:S03]  /*06b0*/  IMAD.WIDE.U32 R6, R79, R18, RZ ;  /* 0x000000124f067225 */ /* 0x000fc600078e00ff */
[----:B------:R-:W-:Y:S01]  /*06c0*/  LEA.HI.X R141, R2, R21, R141, 0x1, P2 ;  /* 0x00000015028d7211 */ /* 0x000fe200010f0c8d */
[C---:B------:R-:W-:Y:S02]  /*06d0*/  IMAD R3, R79.reuse, R25, R0 ;  /* 0x000000194f037224 */ /* 0x040fe400078e0200 */
[----:B------:R-:W-:-:S04]  /*06e0*/  IMAD.WIDE.U32 R8, R79, R24, RZ ;  /* 0x000000184f087225 */ /* 0x000fc800078e00ff */
[----:B------:R-:W-:Y:S02]  /*06f0*/  IMAD.IADD R7, R7, 0x1, R19 ;  /* 0x0000000107077824 */ /* 0x000fe400078e0213 */
        /* <DEDUP_REMOVED lines=25> */
.L_x_2027:
        /* <DEDUP_REMOVED lines=11> */
.L_x_2028:
        /* <DEDUP_REMOVED lines=72> */
.L_x_2029:
[-C--:B------:R-:W-:Y:S01]  /*0dc0*/  IABS R5, R63.reuse ;  /* 0x0000003f00057213 */ /* 0x080fe20000000000 */
[----:B------:R-:W-:Y:S01]  /*0dd0*/  IMAD.MOV.U32 R128, RZ, RZ, RZ ;  /* 0x000000ffff807224 */ /* 0x000fe200078e00ff */
[----:B------:R-:W-:Y:S02]  /*0de0*/  IABS R10, R63 ;  /* 0x0000003f000a7213 */ /* 0x000fe40000000000 */
[----:B------:R-:W0:Y:S01]  /*0df0*/  I2F.RP R4, R5 ;  /* 0x0000000500047306 */ /* 0x000e220000209400 */
[----:B------:R-:W-:Y:S02]  /*0e00*/  IADD3 R0, PT, PT, R132, -0x1, R63 ;  /* 0xffffffff84007810 */ /* 0x000fe40007ffe03f */
[----:B------:R-:W-:Y:S01]  /*0e10*/  IMAD.MOV R10, RZ, RZ, -R10 ;  /* 0x000000ffff0a7224 */ /* 0x000fe200078e0a0a */
[----:B-----5:R-:W-:-:S04]  /*0e20*/  MOV R124, RZ ;  /* 0x000000ff007c7202 */ /* 0x020fc80000000f00 */
[----:B0-----:R-:W0:Y:S02]  /*0e30*/  MUFU.RCP R4, R4 ;  /* 0x0000000400047308 */ /* 0x001e240000001000 */
[----:B0-----:R-:W-:Y:S01]  /*0e40*/  VIADD R2, R4, 0xffffffe ;  /* 0x0ffffffe04027836 */ /* 0x001fe20000000000 */
[----:B------:R-:W-:Y:S02]  /*0e50*/  IABS R4, R0 ;  /* 0x0000000000047213 */ /* 0x000fe40000000000 */
[----:B------:R-:W-:-:S03]  /*0e60*/  LOP3.LUT R0, R0, R63, RZ, 0x3c, !PT ;  /* 0x0000003f00007212 */ /* 0x000fc600078e3cff */
[----:B------:R0:W1:Y:S01]  /*0e70*/  F2I.FTZ.U32.TRUNC.NTZ R3, R2 ;  /* 0x0000000200037305 */ /* 0x000062000021f000 */
        /* <DEDUP_REMOVED lines=17> */
.L_x_2030:
[----:B------:R-:W-:-:S13]  /*0f90*/  ISETP.GE.AND P0, PT, R126, 0x1, PT ;  /* 0x000000017e00780c */ /* 0x000fda0003f06270 */
[----:B------:R-:W-:Y:S05]  /*0fa0*/  @!P0 EXIT ;  /* 0x000000000000894d */ /* 0x000fea0003800000 */
[----:B------:R-:W0:Y:S01]  /*0fb0*/  S2R R61, SR_TID.X ;  /* 0x00000000003d7919 */ /* 0x000e220000002100 */
[----:B------:R-:W1:Y:S01]  /*0fc0*/  LDC.64 R4, c[0x0][0x470] ;  /* 0x00011c00ff047b82 */ /* 0x000e620000000a00 */
[----:B------:R-:W2:Y:S01]  /*0fd0*/  LDCU.64 UR4, c[0x0][0x3b0] ;  /* 0x00007600ff0477ac */ /* 0x000ea20008000a00 */
[----:B------:R-:W-:Y:S02]  /*0fe0*/  VIADD R122, R126, 0xffffffff ;  /* 0xffffffff7e7a7836 */ /* 0x000fe40000000000 */
[----:B------:R-:W-:Y:S02]  /*0ff0*/  IMAD.MOV.U32 R55, RZ, RZ, RZ ;  /* 0x000000ffff377224 */ /* 0x000fe400078e00ff */
[----:B------:R-:W-:Y:S02]  /*1000*/  IMAD.MOV.U32 R118, RZ, RZ, RZ ;  /* 0x000000ffff767224 */ /* 0x000fe400078e00ff */
[----:B------:R-:W3:Y:S01]  /*1010*/  LDC.64 R6, c[0x0][0x4e8] ;  /* 0x00013a00ff067b82 */ /* 0x000ee20000000a00 */
[----:B--2---:R-:W-:-:S04]  /*1020*/  IMAD.WIDE.U32 R2, R77, UR4, RZ ;  /* 0x000000044d027c25 */ /* 0x004fc8000f8e00ff */
[----:B------:R-:W-:Y:S01]  /*1030*/  IMAD R57, R77, UR5, R3 ;  /* 0x000000054d397c24 */ /* 0x000fe2000f8e0203 */
[----:B-1----:R-:W-:-:S04]  /*1040*/  LEA R59, P1, R2, R4, 0x2 ;  /* 0x00000004023b7211 */ /* 0x002fc800078210ff */
[----:B------:R-:W-:Y:S01]  /*1050*/  LEA.HI.X R57, R2, R5, R57, 0x2, P1 ;  /* 0x0000000502397211 */ /* 0x000fe200008f1439 */
[----:B------:R-:W-:Y:S01]  /*1060*/  IMAD.WIDE R4, R12, 0x4, RZ ;  /* 0x000000040c047825 */ /* 0x000fe200078e02ff */
[----:B0-----:R-:W-:Y:S02]  /*1070*/  SHF.L.U32 R120, R61, 0x4, RZ ;  /* 0x000000043d787819 */ /* 0x001fe400000006ff */
[C---:B---3--:R-:W-:Y:S02]  /*1080*/  LEA R6, P0, R13.reuse, R6, 0x2 ;  /* 0x000000060d067211 */ /* 0x048fe400078010ff */
[C---:B------:R-:W-:Y:S01]  /*1090*/  LOP3.LUT R92, R120.reuse, 0x3e00, RZ, 0xc0, !PT ;  /* 0x00003e00785c7812 */ /* 0x040fe200078ec0ff */
[C---:B------:R-:W-:Y:S01]  /*10a0*/  VIADD R114, R120.reuse, 0x2 ;  /* 0x0000000278727836 */ /* 0x040fe20000000000 */
[----:B------:R-:W-:Y:S01]  /*10b0*/  LEA.HI.X R7, R13, R7, RZ, 0x2, P0 ;  /* 0x000000070d077211 */ /* 0x000fe200000f14ff */
        /* <DEDUP_REMOVED lines=9> */
[C---:B------:R-:W-:Y:S01]  /*1150*/  VIADD R102, R120.reuse, 0x8 ;  /* 0x0000000878667836 */ /* 0x040fe20000000000 */
        /* <DEDUP_REMOVED lines=22> */
.L_x_2070:
        /* <DEDUP_REMOVED lines=84> */
[----:B------:R-:W-:Y:S01]  /*1800*/  LEA R49, R13, UR6, 0x1 ;  /* 0x000000060d317c11 */ /* 0x000fe2000f8e08ff */
[C---:B------:R-:W-:Y:S01]  /*1810*/  VIADD R13, R52.reuse, 0xe0 ;  /* 0x000000e0340d7836 */ /* 0x040fe20000000000 */
[-C--:B------:R-:W-:Y:S02]  /*1820*/  LEA.HI.SX32 R27, R27, R52.reuse, 0x1b ;  /* 0x000000341b1b7211 */ /* 0x080fe400078fdaff */
[-C--:B------:R-:W-:Y:S01]  /*1830*/  LEA.HI.SX32 R33, R33, R52.reuse, 0x1b ;  /* 0x0000003421217211 */ /* 0x080fe200078fdaff */
[----:B------:R-:W-:Y:S01]  /*1840*/  VIADD R37, R52, 0xc0 ;  /* 0x000000c034257836 */ /* 0x000fe20000000000 */
[----:B------:R-:W-:-:S02]  /*1850*/  LEA.HI.SX32 R35, R35, R52, 0x1b ;  /* 0x0000003423237211 */ /* 0x000fc400078fdaff */
[----:B------:R-:W-:Y:S01]  /*1860*/  LEA R48, R27, UR6, 0x1 ;  /* 0x000000061b307c11 */ /* 0x000fe2000f8e08ff */
[C---:B------:R-:W-:Y:S01]  /*1870*/  VIADD R27, R52.reuse, 0x120 ;  /* 0x00000120341b7836 */ /* 0x040fe20000000000 */
[----:B------:R-:W-:Y:S02]  /*1880*/  LEA R47, R33, UR6, 0x1 ;  /* 0x00000006212f7c11 */ /* 0x000fe4000f8e08ff */
[-C--:B------:R-:W-:Y:S02]  /*1890*/  LEA.HI.SX32 R13, R13, R52.reuse, 0x1b ;  /* 0x000000340d0d7211 */ /* 0x080fe400078fdaff */
[----:B------:R-:W-:Y:S01]  /*18a0*/  LEA R46, R35, UR6, 0x1 ;  /* 0x00000006232e7c11 */ /* 0x000fe2000f8e08ff */
[C---:B------:R-:W-:Y:S01]  /*18b0*/  VIADD R35, R52.reuse, 0x160 ;  /* 0x0000016034237836 */ /* 0x040fe20000000000 */
[----:B------:R-:W-:Y:S02]  /*18c0*/  LEA.HI.SX32 R37, R37, R52, 0x1b ;  /* 0x0000003425257211 */ /* 0x000fe400078fdaff */
[----:B------:R-:W-:-:S02]  /*18d0*/  IADD3 R33, PT, PT, R52, 0x140, RZ ;  /* 0x0000014034217810 */ /* 0x000fc40007ffe0ff */
[----:B------:R-:W-:Y:S02]  /*18e0*/  LEA R44, R13, UR6, 0x1 ;  /* 0x000000060d2c7c11 */ /* 0x000fe4000f8e08ff */
        /* <DEDUP_REMOVED lines=10> */
[----:B------:R-:W-:-:S02]  /*1990*/  ISETP.GE.AND P6, PT, R82, R53, PT ;  /* 0x000000355200720c */ /* 0x000fc40003fc6270 */
[----:B------:R-:W-:Y:S02]  /*19a0*/  P2R R81, PR, RZ, 0x20 ;  /* 0x00000020ff517803 */ /* 0x000fe40000000000 */
[----:B------:R-:W-:Y:S02]  /*19b0*/  ISETP.GE.AND P5, PT, R84, R53, PT ;  /* 0x000000355400720c */ /* 0x000fe40003fa6270 */
[----:B------:R-:W-:Y:S02]  /*19c0*/  PRMT R30, RZ, 0x7610, R30 ;  /* 0x00007610ff1e7816 */ /* 0x000fe4000000001e */
[----:B------:R-:W-:Y:S02]  /*19d0*/  PRMT R33, RZ, 0x7610, R33 ;  /* 0x00007610ff217816 */ /* 0x000fe40000000021 */
[----:B------:R-:W-:Y:S02]  /*19e0*/  PRMT R32, RZ, 0x7610, R32 ;  /* 0x00007610ff207816 */ /* 0x000fe40000000020 */
[----:B------:R-:W-:-:S02]  /*19f0*/  PRMT R34, RZ, 0x7610, R34 ;  /* 0x00007610ff227816 */ /* 0x000fc40000000022 */
[----:B------:R-:W-:Y:S02]  /*1a00*/  PRMT R142, RZ, 0x7610, R142 ;  /* 0x00007610ff8e7816 */ /* 0x000fe4000000008e */
[----:B------:R-:W-:Y:S01]  /*1a10*/  PRMT R35, RZ, 0x7610, R35 ;  /* 0x00007610ff237816 */ /* 0x000fe20000000023 */
[----:B---3--:R-:W-:Y:S04]  /*1a20*/  STS.U16 [R51], R0 ;  /* 0x0000000033007388 */ /* 0x008fe80000000400 */
[----:B----4-:R1:W-:Y:S02]  /*1a30*/  STS.U16 [R50+0x40], R15 ;  /* 0x0000400f32007388 */ /* 0x0103e40000000400 */
[----:B-1----:R-:W-:Y:S02]  /*1a40*/  IADD3 R15, PT, PT, R52, 0x100, RZ ;  /* 0x00000100340f7810 */ /* 0x002fe40007ffe0ff */
[----:B--2---:R-:W-:Y:S02]  /*1a50*/  STS.U16 [R49+0x80], R14 ;  /* 0x0000800e31007388 */ /* 0x004fe40000000400 */
[----:B------:R-:W-:-:S02]  /*1a60*/  LEA.HI.SX32 R15, R15, R52, 0x1b ;  /* 0x000000340f0f7211 */ /* 0x000fc400078fdaff */
[----:B-----5:R1:W-:Y:S02]  /*1a70*/  STS.U16 [R48+0xc0], R17 ;  /* 0x0000c01130007388 */ /* 0x0203e40000000400 */
[----:B------:R-:W-:Y:S02]  /*1a80*/  LEA R43, R15, UR6, 0x1 ;  /* 0x000000060f2b7c11 */ /* 0x000fe4000f8e08ff */
[----:B------:R-:W-:Y:S01]  /*1a90*/  STS.U16 [R47+0x100], R16 ;  /* 0x000100102f007388 */ /* 0x000fe20000000400 */
[----:B------:R-:W-:-:S03]  /*1aa0*/  VIADD R15, R52, 0x1a0 ;  /* 0x000001a0340f7836 */ /* 0x000fc60000000000 */
[----:B------:R2:W-:Y:S01]  /*1ab0*/  STS.U16 [R46+0x140], R19 ;  /* 0x000140132e007388 */ /* 0x0005e20000000400 */
[C---:B-1----:R-:W-:Y:S02]  /*1ac0*/  IADD3 R17, PT, PT, R52.reuse, 0x1c0, RZ ;  /* 0x000001c034117810 */ /* 0x042fe40007ffe0ff */
[-C--:B------:R-:W-:Y:S02]  /*1ad0*/  LEA.HI.SX32 R15, R15, R52.reuse, 0x1b ;  /* 0x000000340f0f7211 */ /* 0x080fe400078fdaff */
[C---:B------:R-:W-:Y:S01]  /*1ae0*/  SHF.L.U32 R0, R52.reuse, 0x4, RZ ;  /* 0x0000000434007819 */ /* 0x040fe200000006ff */
[----:B--2---:R-:W-:Y:S01]  /*1af0*/  VIADD R19, R52, 0x1e0 ;  /* 0x000001e034137836 */ /* 0x004fe20000000000 */
[-C--:B------:R-:W-:Y:S01]  /*1b00*/  LEA.HI.SX32 R17, R17, R52.reuse, 0x1b ;  /* 0x0000003411117211 */ /* 0x080fe200078fdaff */
[----:B------:R-:W-:Y:S01]  /*1b10*/  STS.U16 [R45+0x180], R18 ;  /* 0x000180122d007388 */ /* 0x000fe20000000400 */
[----:B------:R-:W-:Y:S02]  /*1b20*/  LEA R38, R15, UR6, 0x1 ;  /* 0x000000060f267c11 */ /* 0x000fe4000f8e08ff */
[----:B------:R-:W-:Y:S01]  /*1b30*/  LEA.HI.SX32 R19, R19, R52, 0x1b ;  /* 0x0000003413137211 */ /* 0x000fe200078fdaff */
[----:B------:R-:W-:Y:S01]  /*1b40*/  STS.U16 [R44+0x1c0], R21 ;  /* 0x0001c0152c007388 */ /* 0x000fe20000000400 */
[----:B------:R-:W-:-:S02]  /*1b50*/  LEA.HI.SX32 R0, R0, R0, 0x1b ;  /* 0x0000000000007211 */ /* 0x000fc400078fdaff */
[----:B------:R-:W-:Y:S01]  /*1b60*/  LEA R37, R17, UR6, 0x1 ;  /* 0x0000000611257c11 */ /* 0x000fe2000f8e08ff */
[----:B------:R-:W-:Y:S01]  /*1b70*/  STS.U16 [R43+0x200], R20 ;  /* 0x000200142b007388 */ /* 0x000fe20000000400 */
[----:B------:R-:W-:-:S03]  /*1b80*/  LEA R36, R19, UR6, 0x1 ;  /* 0x0000000613247c11 */ /* 0x000fc6000f8e08ff */
[----:B------:R-:W-:Y:S01]  /*1b90*/  STS.U16 [R42+0x240], R23 ;  /* 0x000240172a007388 */ /* 0x000fe20000000400 */
[----:B------:R-:W-:-:S03]  /*1ba0*/  LEA R0, R0, UR6, 0x1 ;  /* 0x0000000600007c11 */ /* 0x000fc6000f8e08ff */
[----:B------:R-:W-:Y:S04]  /*1bb0*/  STS.U16 [R41+0x280], R22 ;  /* 0x0002801629007388 */ /* 0x000fe80000000400 */
        /* <DEDUP_REMOVED lines=135> */
.L_x_2032:
[----:B------:R-:W-:Y:S05]  /*2430*/  BSYNC.RECONVERGENT B0 ;  /* 0x0000000000007941 */ /* 0x000fea0003800200 */
.L_x_2031:
        /* <DEDUP_REMOVED lines=37> */
.L_x_2034:
[----:B------:R-:W-:Y:S05]  /*2690*/  BSYNC.RECONVERGENT B0 ;  /* 0x0000000000007941 */ /* 0x000fea0003800200 */
.L_x_2033:
[----:B------:R-:W-:Y:S01]  /*26a0*/  HADD2.F32 R34, -RZ, R83.H0_H0 ;  /* 0x20000053ff227230 */ /* 0x000fe20000004100 */
        /* <DEDUP_REMOVED lines=34> */
.L_x_2036:
[----:B------:R-:W-:Y:S05]  /*28d0*/  BSYNC.RECONVERGENT B0 ;  /* 0x0000000000007941 */ /* 0x000fea0003800200 */
.L_x_2035:
        /* <DEDUP_REMOVED lines=37> */
.L_x_2038:
[----:B------:R-:W-:Y:S05]  /*2b30*/  BSYNC.RECONVERGENT B0 ;  /* 0x0000000000007941 */ /* 0x000fea0003800200 */
.L_x_2037:
        /* <DEDUP_REMOVED lines=35> */
.L_x_2040:
[----:B------:R-:W-:Y:S05]  /*2d70*/  BSYNC.RECONVERGENT B0 ;  /* 0x0000000000007941 */ /* 0x000fea0003800200 */
.L_x_2039:
        /* <DEDUP_REMOVED lines=37> */
.L_x_2042:
[----:B------:R-:W-:Y:S05]  /*2fd0*/  BSYNC.RECONVERGENT B0 ;  /* 0x0000000000007941 */ /* 0x000fea0003800200 */
.L_x_2041:
        /* <DEDUP_REMOVED lines=35> */
.L_x_2044:
[----:B------:R-:W-:Y:S05]  /*3210*/  BSYNC.RECONVERGENT B0 ;  /* 0x0000000000007941 */ /* 0x000fea0003800200 */
.L_x_2043:
        /* <DEDUP_REMOVED lines=37> */
.L_x_2046:
[----:B------:R-:W-:Y:S05]  /*3470*/  BSYNC.RECONVERGENT B0 ;  /* 0x0000000000007941 */ /* 0x000fea0003800200 */
.L_x_2045:
        /* <DEDUP_REMOVED lines=35> */
.L_x_2048:
[----:B------:R-:W-:Y:S05]  /*36b0*/  BSYNC.RECONVERGENT B0 ;  /* 0x0000000000007941 */ /* 0x000fea0003800200 */
.L_x_2047:
        /* <DEDUP_REMOVED lines=38> */
.L_x_2050:
[----:B------:R-:W-:Y:S05]  /*3920*/  BSYNC.RECONVERGENT B0 ;  /* 0x0000000000007941 */ /* 0x000fea0003800200 */
.L_x_2049:
[----:B------:R-:W-:Y:S01]  /*3930*/  HADD2.F32 R28, -RZ, R28.H0_H0 ;  /* 0x2000001cff1c7230 */ /* 0x000fe20000004100 */
[----:B------:R-:W-:Y:S01]  /*3940*/  BSSY.RECONVERGENT B0, `(.L_x_2051) ;  /* 0x0000024000007945 */ /* 0x000fe20003800200 */
[----:B------:R-:W-:Y:S01]  /*3950*/  FSETP.GTU.FTZ.AND P2, PT, R105, 20, PT ;  /* 0x41a000006900780b */ /* 0x000fe20003f5c000 */
[----:B------:R-:W-:-:S04]  /*3960*/  IMAD.WIDE.U32 R138, R53, 0x2, R138 ;  /* 0x00000002358a7825 */ /* 0x000fc800078e008a */
[----:B------:R-:W-:Y:S01]  /*3970*/  FADD.FTZ R107, R28, R65 ;  /* 0x000000411c6b7221 */ /* 0x000fe20000010000 */
[----:B------:R-:W-:Y:S01]  /*3980*/  IMAD.MOV.U32 R140, RZ, RZ, R30 ;  /* 0x000000ffff8c7224 */ /* 0x000fe200078e001e */
        /* <DEDUP_REMOVED lines=31> */
.L_x_2052:
[----:B------:R-:W-:Y:S05]  /*3b80*/  BSYNC.RECONVERGENT B0 ;  /* 0x0000000000007941 */ /* 0x000fea0003800200 */
.L_x_2051:
[----:B------:R-:W-:Y:S01]  /*3b90*/  ISETP.EQ.OR P0, PT, RZ, UR4, P0 ;  /* 0x00000004ff007c0c */ /* 0x000fe20008702670 */
[----:B------:R-:W-:Y:S01]  /*3ba0*/  HADD2.F32 R30, -RZ, R11.H0_H0 ;  /* 0x2000000bff1e7230 */ /* 0x000fe20000004100 */
[----:B------:R-:W-:Y:S01]  /*3bb0*/  BSSY.RECONVERGENT B0, `(.L_x_2053) ;  /* 0x0000025000007945 */ /* 0x000fe20003800200 */
[----:B------:R-:W-:Y:S01]  /*3bc0*/  FSETP.GTU.FTZ.AND P1, PT, R107, 20, PT ;  /* 0x41a000006b00780b */ /* 0x000fe20003f3c000 */
[----:B------:R-:W-:Y:S01]  /*3bd0*/  IMAD.MOV.U32 R141, RZ, RZ, R31 ;  /* 0x000000ffff8d7224 */ /* 0x000fe200078e001f */
[----:B------:R-:W-:Y:S01]  /*3be0*/  ISETP.EQ.OR P2, PT, RZ, UR4, P2 ;  /* 0x00000004ff007c0c */ /* 0x000fe20009742670 */
[----:B------:R-:W-:Y:S02]  /*3bf0*/  HADD2.F32 R28, -RZ, R27.H0_H0 ;  /* 0x2000001bff1c7230 */ /* 0x000fe40000004100 */
        /* <DEDUP_REMOVED lines=32> */
.L_x_2054:
[----:B------:R-:W-:Y:S05]  /*3e00*/  BSYNC.RECONVERGENT B0 ;  /* 0x0000000000007941 */ /* 0x000fea0003800200 */
.L_x_2053:
        /* <DEDUP_REMOVED lines=39> */
.L_x_2056:
[----:B------:R-:W-:Y:S05]  /*4080*/  BSYNC.RECONVERGENT B0 ;  /* 0x0000000000007941 */ /* 0x000fea0003800200 */
.L_x_2055:
        /* <DEDUP_REMOVED lines=43> */
.L_x_2058:
[----:B------:R-:W-:Y:S05]  /*4340*/  BSYNC.RECONVERGENT B0 ;  /* 0x0000000000007941 */ /* 0x000fea0003800200 */
.L_x_2057:
        /* <DEDUP_REMOVED lines=32> */
.L_x_2060:
[----:B------:R-:W-:Y:S05]  /*4550*/  BSYNC.RECONVERGENT B0 ;  /* 0x0000000000007941 */ /* 0x000fea0003800200 */
.L_x_2059:
        /* <DEDUP_REMOVED lines=32> */
.L_x_2062:
[----:B------:R-:W-:Y:S05]  /*4760*/  BSYNC.RECONVERGENT B0 ;  /* 0x0000000000007941 */ /* 0x000fea0003800200 */
.L_x_2061:
        /* <DEDUP_REMOVED lines=33> */
[----:B------:R-:W-:Y:S01]  /*4980*/  LOP3.LUT R20, R20, R63, RZ, 0x3c, !PT ;  /* 0x0000003f14147212 */ /* 0x000fe200078e3cff */
[----:B------:R-:W-:-:S02]  /*4990*/  IMAD.MOV R21, RZ, RZ, -R21 ;  /* 0x000000ffff157224 */ /* 0x000fc400078e0a15 */
[----:B------:R-:W-:Y:S01]  /*49a0*/  FMUL.FTZ R143, R12, R87 ;  /* 0x000000570c8f7220 */ /* 0x000fe20000410000 */
[----:B------:R-:W-:Y:S01]  /*49b0*/  MOV R131, R69 ;  /* 0x0000004500837202 */ /* 0x000fe20000000f00 */
[----:B------:R-:W-:Y:S01]  /*49c0*/  FMUL.FTZ R147, R14, R83 ;  /* 0x000000530e937220 */ /* 0x000fe20000410000 */
[----:B------:R-:W-:Y:S01]  /*49d0*/  ISETP.GE.AND P0, PT, R20, RZ, PT ;  /* 0x000000ff1400720c */ /* 0x000fe20003f06270 */
[----:B------:R-:W-:Y:S01]  /*49e0*/  FMUL.FTZ R149, R158, R81 ;  /* 0x000000519e957220 */ /* 0x000fe20000410000 */
[----:B------:R-:W-:Y:S01]  /*49f0*/  IADD3 R174, P3, PT, R134, R54, RZ ;  /* 0x0000003686ae7210 */ /* 0x000fe20007f7e0ff */
[----:B------:R-:W-:Y:S01]  /*4a00*/  FMUL.FTZ R153, R160, R101 ;  /* 0x00000065a0997220 */ /* 0x000fe20000410000 */
        /* <DEDUP_REMOVED lines=10> */
[----:B------:R-:W-:Y:S01]  /*4ab0*/  CS2R R162, SRZ ;  /* 0x0000000000a27805 */ /* 0x000fe2000001ff00 */
[----:B------:R-:W-:Y:S01]  /*4ac0*/  IMAD.MOV.U32 R161, RZ, RZ, R59 ;  /* 0x000000ffffa17224 */ /* 0x000fe200078e003b */
[----:B------:R-:W-:Y:S01]  /*4ad0*/  MOV R160, R57 ;  /* 0x0000003900a07202 */ /* 0x000fe20000000f00 */
[----:B------:R-:W-:Y:S01]  /*4ae0*/  IMAD.X R177, R3, 0x1, R71, P3 ;  /* 0x0000000103b17824 */ /* 0x000fe200018e0647 */
[----:B--2---:R-:W-:Y:S01]  /*4af0*/  SHF.L.U64.HI R23, R22, 0x1, R23 ;  /* 0x0000000116177819 */ /* 0x004fe20000010217 */
[----:B------:R-:W-:-:S02]  /*4b00*/  UIADD3 UR8, UPT, UPT, UR6, 0x860, URZ ;  /* 0x0000086006087890 */ /* 0x000fc4000fffe0ff */
[----:B------:R-:W-:Y:S01]  /*4b10*/  UIADD3 UR7, UPT, UPT, -UR7, URZ, URZ ;  /* 0x000000ff07077290 */ /* 0x000fe2000fffe1ff */
[----:B-1----:R-:W-:Y:S01]  /*4b20*/  VIADD R11, R13, 0xffffffe ;  /* 0x0ffffffe0d0b7836 */ /* 0x002fe20000000000 */
[----:B------:R-:W1:Y:S01]  /*4b30*/  LDCU.64 UR12, c[0x0][0x460] ;  /* 0x00008c00ff0c77ac */ /* 0x000e620008000a00 */
[----:B0-----:R-:W-:-:S04]  /*4b40*/  IMAD R13, R5, UR4, RZ ;  /* 0x00000004050d7c24 */ /* 0x001fc8000f8e02ff */
[----:B------:R-:W0:Y:S01]  /*4b50*/  F2I.FTZ.U32.TRUNC.NTZ R11, R11 ;  /* 0x0000000b000b7305 */ /* 0x000e22000021f000 */
[----:B------:R-:W-:Y:S01]  /*4b60*/  IMAD R167, R4, UR5, R13 ;  /* 0x0000000504a77c24 */ /* 0x000fe2000f8e020d */
[----:B------:R-:W-:Y:S01]  /*4b70*/  UMOV UR5, URZ ;  /* 0x000000ff00057c82 */ /* 0x000fe20008000000 */
[----:B------:R-:W2:Y:S01]  /*4b80*/  LDC.64 R12, c[0x0][0x450] ;  /* 0x00011400ff0c7b82 */ /* 0x000ea20000000a00 */
[----:B0-----:R-:W-:-:S05]  /*4b90*/  IADD3 R10, PT, PT, RZ, -R11, RZ ;  /* 0x8000000bff0a7210 */ /* 0x001fca0007ffe0ff */
[----:B------:R-:W-:Y:S02]  /*4ba0*/  IMAD R17, R10, R15, RZ ;  /* 0x0000000f0a117224 */ /* 0x000fe400078e02ff */
[----:B------:R-:W-:-:S05]  /*4bb0*/  HFMA2 R10, -RZ, RZ, 0, 0 ;  /* 0x00000000ff0a7431 */ /* 0x000fca00000001ff */
[----:B------:R-:W-:Y:S01]  /*4bc0*/  IMAD.HI.U32 R17, R11, R17, R10 ;  /* 0x000000110b117227 */ /* 0x000fe200078e000a */
[----:B------:R-:W-:Y:S02]  /*4bd0*/  MOV R11, R21 ;  /* 0x00000015000b7202 */ /* 0x000fe40000000f00 */
[----:B------:R-:W0:Y:S01]  /*4be0*/  LDC.64 R20, c[0x0][0x3f0] ;  /* 0x0000fc00ff147b82 */ /* 0x000e220000000a00 */
[----:B------:R-:W-:-:S04]  /*4bf0*/  IMAD.MOV.U32 R10, RZ, RZ, R19 ;  /* 0x000000ffff0a7224 */ /* 0x000fc800078e0013 */
[----:B------:R-:W-:-:S03]  /*4c00*/  IMAD.HI.U32 R165, R17, R10, RZ ;  /* 0x0000000a11a57227 */ /* 0x000fc600078e00ff */
[----:B------:R-:W3:Y:S01]  /*4c10*/  LDC.64 R16, c[0x0][0x3b8] ;  /* 0x0000ee00ff107b82 */ /* 0x000ee20000000a00 */
[----:B------:R-:W-:-:S05]  /*4c20*/  IMAD R10, R165, R11, R10 ;  /* 0x0000000ba50a7224 */ /* 0x000fca00078e020a */
[----:B------:R-:W-:Y:S02]  /*4c30*/  ISETP.GT.U32.AND P2, PT, R15, R10, PT ;  /* 0x0000000a0f00720c */ /* 0x000fe40003f44070 */
[----:B------:R-:W4:Y:S01]  /*4c40*/  LDC.64 R18, c[0x0][0x460] ;  /* 0x00011800ff127b82 */ /* 0x000f220000000a00 */
[----:B0-----:R-:W-:-:S10]  /*4c50*/  SHF.L.U64.HI R21, R20, 0x1, R21 ;  /* 0x0000000114157819 */ /* 0x001fd40000010215 */
[----:B------:R-:W-:Y:S02]  /*4c60*/  @!P2 IMAD.IADD R10, R10, 0x1, -R15 ;  /* 0x000000010a0aa824 */ /* 0x000fe400078e0a0f */
[----:B------:R-:W-:Y:S01]  /*4c70*/  @!P2 VIADD R165, R165, 0x1 ;  /* 0x00000001a5a5a836 */ /* 0x000fe20000000000 */
[----:B------:R-:W-:Y:S02]  /*4c80*/  ISETP.NE.AND P2, PT, R63, RZ, PT ;  /* 0x000000ff3f00720c */ /* 0x000fe40003f45270 */
[----:B------:R-:W-:Y:S01]  /*4c90*/  ISETP.GE.U32.AND P1, PT, R10, R15, PT ;  /* 0x0000000f0a00720c */ /* 0x000fe20003f26070 */
[----:B------:R-:W-:-:S04]  /*4ca0*/  IMAD.WIDE.U32 R10, R4, UR4, R130 ;  /* 0x00000004040a7c25 */ /* 0x000fc8000f8e0082 */
[----:B------:R-:W-:Y:S01]  /*4cb0*/  FMUL.FTZ R131, R26, R95 ;  /* 0x0000005f1a837220 */ /* 0x000fe20000410000 */
[----:B---3--:R-:W-:Y:S01]  /*4cc0*/  SHF.L.U64.HI R17, R16, 0x2, R17 ;  /* 0x0000000210117819 */ /* 0x008fe20000010211 */
[----:B------:R-:W-:Y:S01]  /*4cd0*/  UMOV UR4, URZ ;  /* 0x000000ff00047c82 */ /* 0x000fe20008000000 */
[----:B------:R-:W-:Y:S02]  /*4ce0*/  IADD3 R167, PT, PT, R11, R167, RZ ;  /* 0x000000a70ba77210 */ /* 0x000fe40007ffe0ff */
[----:B----4-:R-:W-:-:S03]  /*4cf0*/  SHF.L.U64.HI R19, R18, 0x2, R19 ;  /* 0x0000000212137819 */ /* 0x010fc60000010213 */
[----:B------:R-:W-:Y:S02]  /*4d00*/  @P1 IADD3 R165, PT, PT, R165, 0x1, RZ ;  /* 0x00000001a5a51810 */ /* 0x000fe40007ffe0ff */
[----:B------:R-:W-:-:S03]  /*4d10*/  IADD3 R14, P1, PT, R136, R54, RZ ;  /* 0x00000036880e7210 */ /* 0x000fc60007f3e0ff */
[----:B------:R-:W-:Y:S01]  /*4d20*/  @!P0 IMAD.MOV R165, RZ, RZ, -R165 ;  /* 0x000000ffffa58224 */ /* 0x000fe200078e0aa5 */
[----:B------:R-:W-:Y:S02]  /*4d30*/  IADD3.X R15, PT, PT, R3, R73, RZ, P1, !PT ;  /* 0x00000049030f7210 */ /* 0x000fe40000ffe4ff */
[----:B-12---:R-:W-:-:S07]  /*4d40*/  @!P2 LOP3.LUT R165, RZ, R63, RZ, 0x33, !PT ;  /* 0x0000003fffa5a212 */ /* 0x006fce00078e33ff */
.L_x_2069:
        /* <DEDUP_REMOVED lines=35> */
[----:B------:R-:W-:Y:S01]  /*4f80*/  ISETP.GE.AND P0, PT, R84, R53, PT ;  /* 0x000000355400720c */ /* 0x000fe20003f06270 */
[----:B------:R-:W-:Y:S01]  /*4f90*/  IMAD.MOV.U32 R26, RZ, RZ, RZ ;  /* 0x000000ffff1a7224 */ /* 0x000fe200078e00ff */
[----:B------:R-:W-:Y:S01]  /*4fa0*/  MOV R28, RZ ;  /* 0x000000ff001c7202 */ /* 0x000fe20000000f00 */
[----:B------:R-:W-:Y:S01]  /*4fb0*/  IMAD.MOV.U32 R25, RZ, RZ, R160 ;  /* 0x000000ffff197224 */ /* 0x000fe200078e00a0 */
[----:B------:R-:W-:-:S05]  /*4fc0*/  MOV R24, R161 ;  /* 0x000000a100187202 */ /* 0x000fca0000000f00 */
[----:B------:R0:W4:Y:S01]  /*4fd0*/  LDG.E R176, desc[UR10][R24.64] ;  /* 0x0000000a18b07981 */ /* 0x000122000c1e1900 */
[----:B------:R-:W-:Y:S02]  /*4fe0*/  P2R R178, PR, RZ, 0x4 ;  /* 0x00000004ffb27803 */ /* 0x000fe40000000000 */
[----:B0-----:R-:W-:Y:S02]  /*4ff0*/  MOV R24, RZ ;  /* 0x000000ff00187202 */ /* 0x001fe40000000f00 */
[-C--:B------:R-:W-:Y:S02]  /*5000*/  ISETP.GE.AND P2, PT, R76, R53.reuse, PT ;  /* 0x000000354c00720c */ /* 0x080fe40003f46270 */
[----:B--2---:R-:W-:Y:S02]  /*5010*/  @!P1 PRMT R26, R30, 0x5410, RZ ;  /* 0x000054101e1a9816 */ /* 0x004fe400000000ff */
[----:B------:R-:W-:Y:S02]  /*5020*/  ISETP.GE.AND P1, PT, R82, R53, PT ;  /* 0x000000355200720c */ /* 0x000fe40003f26270 */
[----:B---3--:R-:W-:-:S02]  /*5030*/  @!P0 PRMT R26, R26, 0x5410, R27 ;  /* 0x000054101a1a8816 */ /* 0x008fc4000000001b */
[----:B------:R-:W-:-:S09]  /*5040*/  ISETP.GE.AND P0, PT, R80, R53, PT ;  /* 0x000000355000720c */ /* 0x000fd20003f06270 */
[----:B-----5:R-:W-:-:S04]  /*5050*/  @!P1 PRMT R28, R29, 0x5410, RZ ;  /* 0x000054101d1c9816 */ /* 0x020fc800000000ff */
[----:B----4-:R-:W-:Y:S02]  /*5060*/  @!P0 PRMT R28, R28, 0x5410, R31 ;  /* 0x000054101c1c8816 */ /* 0x010fe4000000001f */
[-C--:B------:R-:W-:Y:S02]  /*5070*/  ISETP.GE.AND P0, PT, R78, R53.reuse, PT ;  /* 0x000000354e00720c */ /* 0x080fe40003f06270 */
[----:B------:R-:W-:Y:S01]  /*5080*/  ISETP.GE.AND P1, PT, R74, R53, PT ;  /* 0x000000354a00720c */ /* 0x000fe20003f26270 */
[----:B------:R-:W-:-:S10]  /*5090*/  IMAD.MOV.U32 R30, RZ, RZ, RZ ;  /* 0x000000ffff1e7224 */ /* 0x000fd400078e00ff */
        /* <DEDUP_REMOVED lines=8> */
[----:B------:R-:W-:Y:S01]  /*5120*/  @!P2 PRMT R30, R30, 0x5410, R33 ;  /* 0x000054101e1ea816 */ /* 0x000fe20000000021 */
[----:B0-----:R-:W-:-:S06]  /*5130*/  IMAD.MOV.U32 R26, RZ, RZ, RZ ;  /* 0x000000ffff1a7224 */ /* 0x001fcc00078e00ff */
        /* <DEDUP_REMOVED lines=10> */
[----:B0-----:R-:W-:Y:S02]  /*51e0*/  MOV R28, RZ ;  /* 0x000000ff001c7202 */ /* 0x001fe40000000f00 */
[----:B------:R-:W-:Y:S01]  /*51f0*/  @!P1 PRMT R28, R168, 0x5410, RZ ;  /* 0x00005410a81c9816 */ /* 0x000fe200000000ff */
[----:B------:R-:W-:Y:S01]  /*5200*/  STS.U16 [R46+0x140], R29 ;  /* 0x0001401d2e007388 */ /* 0x000fe20000000400 */
[----:B------:R-:W-:Y:S01]  /*5210*/  PRMT R31, R24, 0x7632, R31 ;  /* 0x00007632181f7816 */ /* 0x000fe2000000001f */
[----:B-1----:R-:W-:Y:S01]  /*5220*/  IMAD.MOV.U32 R30, RZ, RZ, RZ ;  /* 0x000000ffff1e7224 */ /* 0x002fe200078e00ff */
[----:B------:R-:W-:Y:S01]  /*5230*/  @!P3 PRMT R30, R170, 0x5410, RZ ;  /* 0x00005410aa1eb816 */ /* 0x000fe200000000ff */
[----:B------:R0:W-:Y:S01]  /*5240*/  STS.U16 [R45+0x180], R24 ;  /* 0x000180182d007388 */ /* 0x0001e20000000400 */
[----:B------:R-:W-:Y:S02]  /*5250*/  @!P2 PRMT R28, R28, 0x5410, R171 ;  /* 0x000054101c1ca816 */ /* 0x000fe400000000ab */
[----:B------:R-:W-:-:S02]  /*5260*/  PRMT R25, R26, 0x7632, R25 ;  /* 0x000076321a197816 */ /* 0x000fc40000000019 */
[----:B------:R-:W-:Y:S01]  /*5270*/  @!P4 PRMT R30, R30, 0x5410, R173 ;  /* 0x000054101e1ec816 */ /* 0x000fe200000000ad */
[----:B------:R1:W-:Y:S01]  /*5280*/  STS.U16 [R44+0x1c0], R31 ;  /* 0x0001c01f2c007388 */ /* 0x0003e20000000400 */
[----:B------:R-:W-:Y:S02]  /*5290*/  P2R R33, PR, RZ, 0x2 ;  /* 0x00000002ff217803 */ /* 0x000fe40000000000 */
[----:B0-----:R-:W-:Y:S02]  /*52a0*/  MOV R24, RZ ;  /* 0x000000ff00187202 */ /* 0x001fe40000000f00 */
[----:B------:R-:W-:Y:S02]  /*52b0*/  @!P5 PRMT R24, R172, 0x5410, RZ ;  /* 0x00005410ac18d816 */ /* 0x000fe400000000ff */
[----:B------:R-:W-:Y:S01]  /*52c0*/  PRMT R27, R28, 0x7632, R27 ;  /* 0x000076321c1b7816 */ /* 0x000fe2000000001b */
[----:B------:R-:W-:Y:S01]  /*52d0*/  STS.U16 [R43+0x200], R26 ;  /* 0x0002001a2b007388 */ /* 0x000fe20000000400 */
[----:B------:R-:W-:-:S02]  /*52e0*/  ISETP.GE.AND P1, PT, R92, R53, PT ;  /* 0x000000355c00720c */ /* 0x000fc40003f26270 */
[----:B------:R-:W-:Y:S01]  /*52f0*/  PRMT R29, R30, 0x7632, R29 ;  /* 0x000076321e1d7816 */ /* 0x000fe2000000001d */
[----:B------:R0:W-:Y:S01]  /*5300*/  STS.U16 [R42+0x240], R25 ;  /* 0x000240192a007388 */ /* 0x0001e20000000400 */
[----:B------:R-:W-:-:S03]  /*5310*/  @!P6 PRMT R24, R24, 0x5410, R175 ;  /* 0x000054101818e816 */ /* 0x000fc600000000af */
[----:B------:R-:W-:Y:S01]  /*5320*/  STS.U16 [R41+0x280], R28 ;  /* 0x0002801c29007388 */ /* 0x000fe20000000400 */
[----:B-1----:R-:W-:-:S03]  /*5330*/  PRMT R31, R24, 0x7632, R31 ;  /* 0x00007632181f7816 */ /* 0x002fc6000000001f */
[----:B------:R-:W-:Y:S04]  /*5340*/  STS.U16 [R40+0x2c0], R27 ;  /* 0x0002c01b28007388 */ /* 0x000fe80000000400 */
[----:B------:R-:W-:Y:S01]  /*5350*/  STS.U16 [R39+0x300], R30 ;  /* 0x0003001e27007388 */ /* 0x000fe20000000400 */
[----:B0-----:R-:W-:-:S03]  /*5360*/  MOV R25, R177 ;  /* 0x000000b100197202 */ /* 0x001fc60000000f00 */
[----:B------:R-:W-:Y:S04]  /*5370*/  STS.U16 [R38+0x340], R29 ;  /* 0x0003401d26007388 */ /* 0x000fe80000000400 */
[----:B------:R0:W-:Y:S04]  /*5380*/  STS.U16 [R37+0x380], R24 ;  /* 0x0003801825007388 */ /* 0x0001e80000000400 */
[----:B------:R1:W-:Y:S01]  /*5390*/  STS.U16 [R36+0x3c0], R31 ;  /* 0x0003c01f24007388 */ /* 0x0003e20000000400 */
[----:B------:R-:W-:Y:S01]  /*53a0*/  NOP ;  /* 0x0000000000007918 */ /* 0x000fe20000000000 */
[----:B0-----:R-:W-:Y:S01]  /*53b0*/  IMAD.MOV.U32 R24, RZ, RZ, R174 ;  /* 0x000000ffff187224 */ /* 0x001fe200078e00ae */
[----:B------:R-:W-:Y:S01]  /*53c0*/  P2R R34, PR, RZ, 0x1 ;  /* 0x00000001ff227803 */ /* 0x000fe20000000000 */
[----:B------:R-:W-:Y:S01]  /*53d0*/  IMAD.MOV.U32 R180, RZ, RZ, RZ ;  /* 0x000000ffffb47224 */ /* 0x000fe200078e00ff */
[----:B------:R-:W-:Y:S01]  /*53e0*/  MOV R184, RZ ;  /* 0x000000ff00b87202 */ /* 0x000fe20000000f00 */
[----:B------:R-:W-:Y:S01]  /*53f0*/  IMAD.MOV.U32 R186, RZ, RZ, RZ ;  /* 0x000000ffffba7224 */ /* 0x000fe200078e00ff */
[----:B------:R-:W2:Y:S01]  /*5400*/  @!P1 LDG.E.U16 R26, desc[UR10][R24.64+-0x200] ;  /* 0xfffe000a181a9981 */ /* 0x000ea2000c1e1500 */
[----:B------:R-:W-:-:S02]  /*5410*/  ISETP.GE.AND P0, PT, R82, R53, PT ;  /* 0x000000355200720c */ /* 0x000fc40003f06270 */
[----:B------:R-:W-:Y:S02]  /*5420*/  P2R R32, PR, RZ, 0x4 ;  /* 0x00000004ff207803 */ /* 0x000fe40000000000 */
[----:B------:R-:W-:Y:S01]  /*5430*/  MOV R188, RZ ;  /* 0x000000ff00bc7202 */ /* 0x000fe20000000f00 */
[----:B------:R-:W-:Y:S01]  /*5440*/  IMAD.MOV.U32 R190, RZ, RZ, RZ ;  /* 0x000000ffffbe7224 */ /* 0x000fe200078e00ff */
[----:B------:R-:W-:Y:S01]  /*5450*/  MOV R194, RZ ;  /* 0x000000ff00c27202 */ /* 0x000fe20000000f00 */
[----:B------:R-:W3:Y:S04]  /*5460*/  @!P5 LDG.E.U16 R28, desc[UR10][R24.64+0x180] ;  /* 0x0001800a181cd981 */ /* 0x000ee8000c1e1500 */
[----:B------:R-:W4:Y:S04]  /*5470*/  @!P4 LDG.E.U16 R29, desc[UR10][R24.64+0x140] ;  /* 0x0001400a181dc981 */ /* 0x000f28000c1e1500 */
[----:B-1----:R-:W5:Y:S04]  /*5480*/  @!P6 LDG.E.U16 R31, desc[UR10][R24.64+0x1c0] ;  /* 0x0001c00a181fe981 */ /* 0x002f68000c1e1500 */
[----:B------:R-:W-:Y:S04]  /*5490*/  LDS.U16 R166, [R0+0x8] ;  /* 0x0000080000a67984 */ /* 0x000fe80000000400 */
[----:B------:R-:W-:Y:S01]  /*54a0*/  LDS.U16 R168, [R0+0xa] ;  /* 0x00000a0000a87984 */ /* 0x000fe20000000400 */
[----:B------:R-:W-:-:S03]  /*54b0*/  IMAD.MOV.U32 R196, RZ, RZ, RZ ;  /* 0x000000ffffc47224 */ /* 0x000fc600078e00ff */
[----:B------:R-:W-:Y:S01]  /*54c0*/  LDS.U16 R170, [R0+0xc] ;  /* 0x00000c0000aa7984 */ /* 0x000fe20000000400 */
[----:B------:R-:W-:-:S03]  /*54d0*/  MOV R198, RZ ;  /* 0x000000ff00c67202 */ /* 0x000fc60000000f00 */
        /* <DEDUP_REMOVED lines=235> */
.L_x_2065:
[----:B------:R-:W-:Y:S01]  /*6390*/  IMAD.MOV.U32 R27, RZ, RZ, RZ ;  /* 0x000000ffff1b7224 */ /* 0x000fe200078e00ff */
[----:B------:R-:W-:Y:S06]  /*63a0*/  @!P4 BRA `(.L_x_2064) ;  /* 0x00000000000cc947 */ /* 0x000fec0003800000 */
[----:B------:R-:W-:-:S04]  /*63b0*/  IADD3 R28, P0, PT, R130, R163, RZ ;  /* 0x000000a3821c7210 */ /* 0x000fc80007f1e0ff */
[----:B------:R-:W-:-:S05]  /*63c0*/  IADD3.X R29, PT, PT, R69, R162, RZ, P0, !PT ;  /* 0x000000a2451d7210 */ /* 0x000fca00007fe4ff */
[----:B------:R1:W5:Y:S04]  /*63d0*/  LDG.E R27, desc[UR10][R28.64] ;  /* 0x0000000a1c1b7981 */ /* 0x000368000c1e1900 */
.L_x_2064:
        /* <DEDUP_REMOVED lines=119> */
.L_x_2068:
[----:B------:R-:W-:-:S04]  /*6b50*/  ISETP.NE.AND P0, PT, R55, R122, PT ;  /* 0x0000007a3700720c */ /* 0x000fc80003f05270 */
[----:B------:R-:W-:-:S13]  /*6b60*/  ISETP.NE.OR P0, PT, R28, RZ, P0 ;  /* 0x000000ff1c00720c */ /* 0x000fda0000705670 */
[----:B------:R-:W-:-:S04]  /*6b70*/  @!P0 IADD3 R28, P1, PT, R130, R163, RZ ;  /* 0x000000a3821c8210 */ /* 0x000fc80007f3e0ff */
[----:B------:R-:W-:-:S05]  /*6b80*/  @!P0 IADD3.X R29, PT, PT, R69, R162, RZ, P1, !PT ;  /* 0x000000a2451d8210 */ /* 0x000fca0000ffe4ff */
[----:B------:R0:W-:Y:S04]  /*6b90*/  @!P0 STG.E desc[UR10][R28.64], R27 ;  /* 0x0000001b1c008986 */ /* 0x0001e8000c10190a */
.L_x_2067:
[----:B------:R-:W-:Y:S05]  /*6ba0*/  BSYNC.RECONVERGENT B0 ;  /* 0x0000000000007941 */ /* 0x000fea0003800200 */
.L_x_2066:
        /* <DEDUP_REMOVED lines=30> */
.L_x_2063:
[----:B------:R-:W-:Y:S01]  /*6d90*/  BAR.SYNC.DEFER_BLOCKING 0x0 ;  /* 0x0000000000007b1d */ /* 0x000fe20000010000 */
[----:B------:R-:W-:Y:S01]  /*6da0*/  F2FP.F16.F32.PACK_AB R115, R144, R115 ;  /* 0x000000739073723e */ /* 0x000fe200000000ff */
[----:B------:R-:W-:Y:S01]  /*6db0*/  VIADD R55, R55, 0x1 ;  /* 0x0000000137377836 */ /* 0x000fe20000000000 */
[----:B------:R-:W-:Y:S01]  /*6dc0*/  F2FP.F16.F32.PACK_AB R117, R146, R117 ;  /* 0x000000759275723e */ /* 0x000fe200000000ff */
[----:B------:R-:W-:Y:S01]  /*6dd0*/  IMAD.IADD R124, R53, 0x1, R124 ;  /* 0x00000001357c7824 */ /* 0x000fe200078e027c */
[----:B------:R-:W-:Y:S01]  /*6de0*/  F2FP.F16.F32.PACK_AB R119, R148, R119 ;  /* 0x000000779477723e */ /* 0x000fe200000000ff */
[----:B------:R-:W2:Y:S01]  /*6df0*/  LDCU.128 UR12, c[0x0][0x430] ;  /* 0x00008600ff0c77ac */ /* 0x000ea20008000c00 */
[----:B------:R-:W-:Y:S02]  /*6e00*/  PRMT R10, R115, 0x7632, R10 ;  /* 0x00007632730a7816 */ /* 0x000fe4000000000a */
[----:B------:R-:W-:Y:S01]  /*6e10*/  PRMT R11, R117, 0x7632, R11 ;  /* 0x00007632750b7816 */ /* 0x000fe2000000000b */
[----:B------:R-:W3:Y:S01]  /*6e20*/  LDCU.64 UR4, c[0x0][0x4a8] ;  /* 0x00009500ff0477ac */ /* 0x000ee20008000a00 */
        /* <DEDUP_REMOVED lines=14> */
[----:B----4-:R-:W-:Y:S01]  /*6f10*/  PRMT R10, R113, 0x7632, R10 ;  /* 0x00007632710a7816 */ /* 0x010fe2000000000a */
[----:B------:R-:W-:Y:S02]  /*6f20*/  IMAD.WIDE.U32 R134, R53, 0x2, R134 ;  /* 0x0000000235867825 */ /* 0x000fe400078e0086 */
[----:B------:R-:W-:Y:S01]  /*6f30*/  STS.U16 [R0+0x4], R115 ;  /* 0x0000047300007388 */ /* 0x000fe20000000400 */
[----:B-----5:R-:W-:Y:S01]  /*6f40*/  PRMT R11, R125, 0x7632, R11 ;  /* 0x000076327d0b7816 */ /* 0x020fe2000000000b */
[----:B------:R-:W-:-:S02]  /*6f50*/  IMAD.WIDE.U32 R136, R53, 0x2, R136 ;  /* 0x0000000235887825 */ /* 0x000fc400078e0088 */
[----:B------:R-:W-:Y:S01]  /*6f60*/  STS.U16 [R0+0x8], R117 ;  /* 0x0000087500007388 */ /* 0x000fe20000000400 */
[----:B------:R-:W-:Y:S02]  /*6f70*/  MOV R71, R135 ;  /* 0x0000008700477202 */ /* 0x000fe40000000f00 */
[----:B0-----:R-:W-:Y:S01]  /*6f80*/  PRMT R12, R127, 0x7632, R12 ;  /* 0x000076327f0c7816 */ /* 0x001fe2000000000c */
[----:B------:R0:W-:Y:S01]  /*6f90*/  STS.U16 [R0+0xc], R119 ;  /* 0x00000c7700007388 */ /* 0x0001e20000000400 */
[----:B------:R-:W-:-:S03]  /*6fa0*/  IMAD.MOV.U32 R73, RZ, RZ, R137 ;  /* 0x000000ffff497224 */ /* 0x000fc600078e0089 */
[----:B------:R-:W-:Y:S04]  /*6fb0*/  STS.U16 [R0+0x10], R121 ;  /* 0x0000107900007388 */ /* 0x000fe80000000400 */
[----:B------:R-:W-:Y:S01]  /*6fc0*/  STS.U16 [R0+0x12], R13 ;  /* 0x0000120d00007388 */ /* 0x000fe20000000400 */
[----:B0-----:R-:W-:-:S03]  /*6fd0*/  IMAD.MOV.U32 R119, RZ, RZ, RZ ;  /* 0x000000ffff777224 */ /* 0x001fc600078e00ff */
[----:B------:R-:W-:Y:S04]  /*6fe0*/  STS.U16 [R0+0x14], R123 ;  /* 0x0000147b00007388 */ /* 0x000fe80000000400 */
        /* <DEDUP_REMOVED lines=8> */
[----:B------:R-:W-:Y:S01]  /*7070*/  LDS.U16 R51, [R51] ;  /* 0x0000000033337984 */ /* 0x000fe20000000400 */
[----:B--2---:R-:W-:-:S03]  /*7080*/  IMAD R0, R75, UR12, RZ ;  /* 0x0000000c4b007c24 */ /* 0x004fc6000f8e02ff */
[----:B------:R-:W-:Y:S01]  /*7090*/  LDS.U16 R13, [R50+0x40] ;  /* 0x00004000320d7984 */ /* 0x000fe20000000400 */
[----:B------:R-:W-:Y:S01]  /*70a0*/  IMAD.WIDE.U32 R10, R79, UR12, R118 ;  /* 0x0000000c4f0a7c25 */ /* 0x000fe2000f8e0076 */
[----:B------:R-:W-:Y:S02]  /*70b0*/  IADD3 R118, PT, PT, R53, R118, RZ ;  /* 0x0000007635767210 */ /* 0x000fe40007ffe0ff */
[----:B------:R-:W-:Y:S01]  /*70c0*/  LDS.U16 R49, [R49+0x80] ;  /* 0x0000800031317984 */ /* 0x000fe20000000400 */
[----:B-1----:R-:W-:-:S03]  /*70d0*/  IMAD R31, R79, UR13, R0 ;  /* 0x0000000d4f1f7c24 */ /* 0x002fc6000f8e0200 */
[----:B------:R-:W-:Y:S02]  /*70e0*/  LDS.U16 R15, [R48+0xc0] ;  /* 0x0000c000300f7984 */ /* 0x000fe40000000400 */
[----:B------:R-:W-:Y:S02]  /*70f0*/  IADD3 R11, PT, PT, R11, R31, RZ ;  /* 0x0000001f0b0b7210 */ /* 0x000fe40007ffe0ff */
[----:B------:R-:W-:Y:S01]  /*7100*/  LDS.U16 R47, [R47+0x100] ;  /* 0x000100002f2f7984 */ /* 0x000fe20000000400 */
[----:B------:R-:W-:-:S03]  /*7110*/  IMAD.WIDE.U32 R10, R77, UR14, R10 ;  /* 0x0000000e4d0a7c25 */ /* 0x000fc6000f8e000a */
[----:B------:R-:W-:Y:S01]  /*7120*/  LDS.U16 R17, [R46+0x140] ;  /* 0x000140002e117984 */ /* 0x000fe20000000400 */
[----:B------:R-:W-:-:S03]  /*7130*/  IMAD R0, R77, UR15, R11 ;  /* 0x0000000f4d007c24 */ /* 0x000fc6000f8e020b */
        /* <DEDUP_REMOVED lines=10> */
[----:B------:R-:W-:Y:S01]  /*71e0*/  @!P0 STS [UR6+0x420], R53 ;  /* 0x00042035ff008988 */ /* 0x000fe20008000806 */
[----:B------:R-:W-:Y:S01]  /*71f0*/  BAR.SYNC.DEFER_BLOCKING 0x0 ;  /* 0x0000000000007b1d */ /* 0x000fe20000010000 */
[----:B------:R-:W-:-:S05]  /*7200*/  IADD3 R11, P0, PT, R92, R10, RZ ;  /* 0x0000000a5c0b7210 */ /* 0x000fca0007f1e0ff */
[----:B------:R-:W-:Y:S01]  /*7210*/  IMAD.X R0, RZ, RZ, R0, P0 ;  /* 0x000000ffff007224 */ /* 0x000fe200000e0600 */
[----:B---3--:R-:W-:-:S04]  /*7220*/  LEA R10, P0, R11, UR4, 0x1 ;  /* 0x000000040b0a7c11 */ /* 0x008fc8000f8008ff */
[----:B------:R-:W-:Y:S01]  /*7230*/  LEA.HI.X R11, R11, UR5, R0, 0x1, P0 ;  /* 0x000000050b0b7c11 */ /* 0x000fe200080f0c00 */
[----:B------:R-:W0:Y:S02]  /*7240*/  LDS R29, [UR6+0x420] ;  /* 0x00042006ff1d7984 */ /* 0x000e240008000800 */
[-C--:B0-----:R-:W-:Y:S02]  /*7250*/  ISETP.GE.AND P2, PT, R92, R29.reuse, PT ;  /* 0x0000001d5c00720c */ /* 0x081fe40003f46270 */
[-C--:B------:R-:W-:Y:S02]  /*7260*/  ISETP.GE.AND P1, PT, R84, R29.reuse, PT ;  /* 0x0000001d5400720c */ /* 0x080fe40003f26270 */
[-C--:B------:R-:W-:Y:S02]  /*7270*/  ISETP.GE.AND P3, PT, R78, R29.reuse, PT ;  /* 0x0000001d4e00720c */ /* 0x080fe40003f66270 */
[-C--:B------:R-:W-:Y:S02]  /*7280*/  ISETP.GE.AND P4, PT, R76, R29.reuse, PT ;  /* 0x0000001d4c00720c */ /* 0x080fe40003f86270 */
[----:B------:R-:W-:-:S05]  /*7290*/  ISETP.GE.AND P0, PT, R82, R29, PT ;  /* 0x0000001d5200720c */ /* 0x000fca0003f06270 */
        /* <DEDUP_REMOVED lines=30> */
.L_x_2071:
        /* <DEDUP_REMOVED lines=16> */
.L_x_7981:


//--------------------- .text._Z25selective_scan_fwd_kernelI32Selective_Scan_fwd_kernel_traitsILi32ELi16ELi1ELb0ELb1ELb1ELb1ELb0EN3c104HalfEffEEv13SSMParamsBase --------------------------
	.section	.text._Z25selective_scan_fwd_kernelI32Selective_Scan_fwd_kernel_traitsILi32ELi16ELi1ELb0ELb1ELb1ELb1ELb0EN3c104HalfEffEEv13SSMParamsBase,"ax",@progbits
	.align	128
        .global         _Z25selective_scan_fwd_kernelI32Selective_Scan_fwd_kernel_traitsILi32ELi16ELi1ELb0ELb1ELb1ELb1ELb0EN3c104HalfEffEEv13SSMParamsBase
        .type           _Z25selective_scan_fwd_kernelI32Selective_Scan_fwd_kernel_traitsILi32ELi16ELi1ELb0ELb1ELb1ELb1ELb0EN3c104HalfEffEEv13SSMParamsBase,@function
        .size           _Z25selective_scan_fwd_kernelI32Selective_Scan_fwd_kernel_traitsILi32ELi16ELi1ELb0ELb1ELb1ELb1ELb0EN3c104HalfEffEEv13SSMParamsBase,(.L_x_7982 - _Z25selective_scan_fwd_kernelI32Selective_Scan_fwd_kernel_traitsILi32ELi16ELi1ELb0ELb1ELb1ELb1ELb0EN3c104HalfEffEEv13SSMParamsBase)
        .other          _Z25selective_scan_fwd_kernelI32Selective_Scan_fwd_kernel_traitsILi32ELi16ELi1ELb0ELb1ELb1ELb1ELb0EN3c104HalfEffEEv13SSMParamsBase,@"STO_CUDA_ENTRY STV_DEFAULT"
_Z25selective_scan_fwd_kernelI32Selective_Scan_fwd_kernel_traitsILi32ELi16ELi1ELb0ELb1ELb1ELb1ELb0EN3c104HalfEffEEv13SSMParamsBase:
.text._Z25selective_scan_fwd_kernelI32Selective_Scan_fwd_kernel_traitsILi32ELi16ELi1ELb0ELb1ELb1ELb1ELb0EN3c104HalfEffEEv13SSMParamsBase:
        /* <DEDUP_REMOVED lines=38> */
.L_x_2072:
        /* <DEDUP_REMOVED lines=18> */
[----:B------:R-:W1:Y:S08]  /*0380*/  LDC.U8 R28, c[0x0][0x3a9] ;  /* 0x0000ea40ff1c7b82 */ /* 0x000e700000000000 */
[----:B------:R-:W1:Y:S01]  /*0390*/  LDC.64 R40, c[0x0][0x3d8] ;  /* 0x0000f600ff287b82 */ /* 0x000e620000000a00 */
[----:B--2---:R-:W-:-:S04]  /*03a0*/  VIADD R2, R4, 0xffffffe ;  /* 0x0ffffffe04027836 */ /* 0x004fc80000000000 */
[----:B------:R2:W3:Y:S03]  /*03b0*/  F2I.FTZ.U32.TRUNC.NTZ R3, R2 ;  /* 0x0000000200037305 */ /* 0x0004e6000021f000 */
[----:B------:R-:W1:Y:S01]  /*03c0*/  LDC.64 R42, c[0x0][0x3f8] ;  /* 0x0000fe00ff2a7b82 */ /* 0x000e620000000a00 */
[----:B--2---:R-:W-:-:S07]  /*03d0*/  IMAD.MOV.U32 R2, RZ, RZ, RZ ;  /* 0x000000ffff027224 */ /* 0x004fce00078e00ff */
[----:B------:R-:W2:Y:S01]  /*03e0*/  LDC.64 R120, c[0x0][0x418] ;  /* 0x00010600ff787b82 */ /* 0x000ea20000000a00 */
        /* <DEDUP_REMOVED lines=9> */
[C---:B------:R-:W-:Y:S01]  /*0480*/  IMAD R5, R14.reuse, R3, R5 ;  /* 0x000000030e057224 */ /* 0x040fe200078e0205 */
[----:B------:R-:W3:Y:S04]  /*0490*/  LDC.64 R26, c[0x0][0x480] ;  /* 0x00012000ff1a7b82 */ /* 0x000ee80000000a00 */
[----:B------:R-:W-:Y:S01]  /*04a0*/  ISETP.GT.U32.AND P4, PT, R14, R5, PT ;  /* 0x000000050e00720c */ /* 0x000fe20003f84070 */
[----:B----4-:R-:W-:-:S12]  /*04b0*/  IMAD.WIDE.U32 R2, R0, R6, RZ ;  /* 0x0000000600027225 */ /* 0x010fd800078e00ff */
[----:B------:R-:W-:Y:S02]  /*04c0*/  @!P4 IMAD.IADD R5, R5, 0x1, -R14 ;  /* 0x000000010505c824 */ /* 0x000fe400078e0a0e */
[----:B------:R-:W-:Y:S01]  /*04d0*/  @!P4 VIADD R4, R4, 0x1 ;  /* 0x000000010404c836 */ /* 0x000fe20000000000 */
[----:B------:R-:W-:Y:S01]  /*04e0*/  ISETP.NE.AND P4, PT, R9, RZ, PT ;  /* 0x000000ff0900720c */ /* 0x000fe20003f85270 */
[C---:B------:R-:W-:Y:S01]  /*04f0*/  IMAD R3, R0.reuse, R7, R3 ;  /* 0x0000000700037224 */ /* 0x040fe200078e0203 */
[----:B------:R-:W-:Y:S01]  /*0500*/  ISETP.GE.U32.AND P5, PT, R5, R14, PT ;  /* 0x0000000e0500720c */ /* 0x000fe20003fa6070 */
[----:B0-----:R-:W-:Y:S01]  /*0510*/  IMAD.WIDE.U32 R6, R0, R20, RZ ;  /* 0x0000001400067225 */ /* 0x001fe200078e00ff */
[----:B------:R-:W-:-:S03]  /*0520*/  LOP3.LUT R5, R36, R9, RZ, 0x3c, !PT ;  /* 0x0000000924057212 */ /* 0x000fc600078e3cff */
[----:B------:R-:W-:Y:S01]  /*0530*/  IMAD.WIDE.U32 R2, R36, R116, R2 ;  /* 0x0000007424027225 */ /* 0x000fe200078e0002 */
[----:B------:R-:W-:-:S03]  /*0540*/  ISETP.GE.AND P3, PT, R5, RZ, PT ;  /* 0x000000ff0500720c */ /* 0x000fc60003f66270 */
[----:B------:R-:W-:Y:S01]  /*0550*/  IMAD R117, R36, R117, R3 ;  /* 0x0000007524757224 */ /* 0x000fe200078e0203 */
[----:B-----5:R-:W-:Y:S01]  /*0560*/  LEA R38, P2, R2, R38, 0x1 ;  /* 0x0000002602267211 */ /* 0x020fe200078408ff */
[----:B------:R-:W-:Y:S02]  /*0570*/  IMAD R7, R0, R21, R7 ;  /* 0x0000001500077224 */ /* 0x000fe400078e0207 */
[----:B------:R-:W-:Y:S01]  /*0580*/  @P5 VIADD R4, R4, 0x1 ;  /* 0x0000000104045836 */ /* 0x000fe20000000000 */
[----:B------:R-:W-:-:S03]  /*0590*/  LEA.HI.X R117, R2, R39, R117, 0x1, P2 ;  /* 0x0000002702757211 */ /* 0x000fc600010f0c75 */
[----:B------:R-:W-:Y:S02]  /*05a0*/  IMAD.MOV.U32 R11, RZ, RZ, R4 ;  /* 0x000000ffff0b7224 */ /* 0x000fe400078e0004 */
[----:B------:R-:W-:-:S04]  /*05b0*/  IMAD.WIDE.U32 R4, R0, R16, RZ ;  /* 0x0000001000047225 */ /* 0x000fc800078e00ff */
[----:B------:R-:W-:Y:S01]  /*05c0*/  @!P3 IMAD.MOV R11, RZ, RZ, -R11 ;  /* 0x000000ffff0bb224 */ /* 0x000fe200078e0a0b */
[----:B------:R-:W-:Y:S01]  /*05d0*/  @!P4 LOP3.LUT R11, RZ, R9, RZ, 0x33, !PT ;  /* 0x00000009ff0bc212 */ /* 0x000fe200078e33ff */
[----:B-1----:R-:W-:Y:S01]  /*05e0*/  IMAD.WIDE.U32 R8, R0, R24, RZ ;  /* 0x0000001800087225 */ /* 0x002fe200078e00ff */
[----:B------:R-:W-:Y:S02]  /*05f0*/  ISETP.NE.AND P3, PT, R28, RZ, PT ;  /* 0x000000ff1c00720c */ /* 0x000fe40003f65270 */
[----:B------:R-:W-:Y:S01]  /*0600*/  SHF.R.S32.HI R13, RZ, 0x1f, R11 ;  /* 0x0000001fff0d7819 */ /* 0x000fe2000001140b */
[C---:B------:R-:W-:Y:S02]  /*0610*/  IMAD R5, R0.reuse, R17, R5 ;  /* 0x0000001100057224 */ /* 0x040fe400078e0205 */
[----:B------:R-:W-:Y:S02]  /*0620*/  IMAD R9, R0, R25, R9 ;  /* 0x0000001900097224 */ /* 0x000fe400078e0209 */
[----:B------:R-:W-:-:S02]  /*0630*/  IMAD R14, R13, R40, RZ ;  /* 0x000000280d0e7224 */ /* 0x000fc400078e02ff */
[----:B------:R-:W-:Y:S02]  /*0640*/  IMAD R16, R13, R42, RZ ;  /* 0x0000002a0d107224 */ /* 0x000fe400078e02ff */
[----:B--2---:R-:W-:-:S04]  /*0650*/  IMAD.WIDE.U32 R2, R36, R120, R4 ;  /* 0x0000007824027225 */ /* 0x004fc800078e0004 */
[----:B------:R-:W-:Y:S01]  /*0660*/  IMAD.WIDE.U32 R4, R11, R40, R6 ;  /* 0x000000280b047225 */ /* 0x000fe200078e0006 */
[----:B---3--:R-:W-:-:S03]  /*0670*/  LEA R116, P2, R2, R18, 0x1 ;  /* 0x0000001202747211 */ /* 0x008fc600078408ff */
        /* <DEDUP_REMOVED lines=19> */
.L_x_2073:
        /* <DEDUP_REMOVED lines=11> */
.L_x_2074:
        /* <DEDUP_REMOVED lines=71> */
.L_x_2075:
        /* <DEDUP_REMOVED lines=30> */
.L_x_2076:
[----:B------:R-:W-:-:S13]  /*0eb0*/  ISETP.GE.AND P0, PT, R48, 0x1, PT ;  /* 0x000000013000780c */ /* 0x000fda0003f06270 */
[----:B------:R-:W-:Y:S05]  /*0ec0*/  @!P0 EXIT ;  /* 0x000000000000894d */ /* 0x000fea0003800000 */
[----:B------:R-:W0:Y:S01]  /*0ed0*/  S2R R50, SR_TID.X ;  /* 0x0000000000327919 */ /* 0x000e220000002100 */
[----:B------:R-:W1:Y:S01]  /*0ee0*/  LDC.64 R4, c[0x0][0x470] ;  /* 0x00011c00ff047b82 */ /* 0x000e620000000a00 */
[----:B------:R-:W2:Y:S01]  /*0ef0*/  LDCU.64 UR4, c[0x0][0x3b0] ;  /* 0x00007600ff0477ac */ /* 0x000ea20008000a00 */
[----:B------:R-:W-:Y:S02]  /*0f00*/  IMAD.MOV.U32 R56, RZ, RZ, RZ ;  /* 0x000000ffff387224 */ /* 0x000fe400078e00ff */
[----:B------:R-:W-:-:S04]  /*0f10*/  IMAD.MOV.U32 R58, RZ, RZ, RZ ;  /* 0x000000ffff3a7224 */ /* 0x000fc800078e00ff */
[----:B------:R-:W3:Y:S01]  /*0f20*/  LDC.64 R6, c[0x0][0x4e8] ;  /* 0x00013a00ff067b82 */ /* 0x000ee20000000a00 */
[----:B--2---:R-:W-:-:S04]  /*0f30*/  IMAD.WIDE.U32 R52, R36, UR4, RZ ;  /* 0x0000000424347c25 */ /* 0x004fc8000f8e00ff */
[----:B------:R-:W-:Y:S01]  /*0f40*/  IMAD R2, R36, UR5, R53 ;  /* 0x0000000524027c24 */ /* 0x000fe2000f8e0235 */
[----:B-1----:R-:W-:Y:S01]  /*0f50*/  LEA R51, P1, R52, R4, 0x2 ;  /* 0x0000000434337211 */ /* 0x002fe200078210ff */
[----:B------:R-:W-:-:S03]  /*0f60*/  VIADD R53, R48, 0xffffffff ;  /* 0xffffffff30357836 */ /* 0x000fc60000000000 */
        /* <DEDUP_REMOVED lines=9> */
[C---:B------:R-:W-:Y:S01]  /*1000*/  VIADD R60, R54.reuse, 0x4 ;  /* 0x00000004363c7836 */ /* 0x040fe20000000000 */
[----:B------:R-:W-:Y:S01]  /*1010*/  LOP3.LUT R69, R69, 0x1f, R50, 0xf8, !PT ;  /* 0x0000001f45457812 */ /* 0x000fe200078ef832 */
[C---:B------:R-:W-:Y:S01]  /*1020*/  VIADD R61, R54.reuse, 0x5 ;  /* 0x00000005363d7836 */ /* 0x040fe20000000000 */
[C---:B------:R-:W-:Y:S01]  /*1030*/  IADD3 R65, PT, PT, R54.reuse, 0x9, RZ ;  /* 0x0000000936417810 */ /* 0x040fe20007ffe0ff */
[----:B------:R-:W-:Y:S01]  /*1040*/  VIADD R62, R54, 0x6 ;  /* 0x00000006363e7836 */ /* 0x000fe20000000000 */
[C---:B------:R-:W-:Y:S01]  /*1050*/  LOP3.LUT R73, R69.reuse, 0x20, RZ, 0xfc, !PT ;  /* 0x0000002045497812 */ /* 0x040fe200078efcff */
[C---:B------:R-:W-:Y:S01]  /*1060*/  IMAD.WIDE.U32 R2, R69.reuse, 0x2, RZ ;  /* 0x0000000245027825 */ /* 0x040fe200078e00ff */
[----:B------:R-:W-:-:S02]  /*1070*/  LOP3.LUT R74, R69, 0x40, RZ, 0xfc, !PT ;  /* 0x00000040454a7812 */ /* 0x000fc400078efcff */
[C---:B------:R-:W-:Y:S01]  /*1080*/  LOP3.LUT R75, R69.reuse, 0x60, RZ, 0xfc, !PT ;  /* 0x00000060454b7812 */ /* 0x040fe200078efcff */
[C---:B------:R-:W-:Y:S01]  /*1090*/  VIADD R63, R54.reuse, 0x7 ;  /* 0x00000007363f7836 */ /* 0x040fe20000000000 */
        /* <DEDUP_REMOVED lines=13> */
[----:B------:R-:W-:Y:S01]  /*1170*/  VIADD R72, R54, 0xf ;  /* 0x0000000f36487836 */ /* 0x000fe20000000000 */
[----:B------:R-:W-:-:S02]  /*1180*/  LOP3.LUT R83, R69, 0x160, RZ, 0xfc, !PT ;  /* 0x0000016045537812 */ /* 0x000fc400078efcff */
[C---:B------:R-:W-:Y:S02]  /*1190*/  LOP3.LUT R84, R69.reuse, 0x180, RZ, 0xfc, !PT ;  /* 0x0000018045547812 */ /* 0x040fe400078efcff */
[C---:B------:R-:W-:Y:S02]  /*11a0*/  LOP3.LUT R85, R69.reuse, 0x1a0, RZ, 0xfc, !PT ;  /* 0x000001a045557812 */ /* 0x040fe400078efcff */
[C---:B------:R-:W-:Y:S02]  /*11b0*/  LOP3.LUT R86, R69.reuse, 0x1c0, RZ, 0xfc, !PT ;  /* 0x000001c045567812 */ /* 0x040fe400078efcff */
[----:B------:R-:W-:Y:S02]  /*11c0*/  LOP3.LUT R87, R69, 0x1e0, RZ, 0xfc, !PT ;  /* 0x000001e045577812 */ /* 0x000fe400078efcff */
[----:B------:R-:W-:-:S07]  /*11d0*/  LOP3.LUT R89, R2, 0x200, RZ, 0xfc, !PT ;  /* 0x0000020002597812 */ /* 0x000fce00078efcff */
.L_x_2116:
[----:B------:R-:W0:Y:S02]  /*11e0*/  LDC.64 R10, c[0x0][0x4f8] ;  /* 0x00013e00ff0a7b82 */ /* 0x000e240000000a00 */
[----:B0-----:R-:W-:-:S04]  /*11f0*/  ISETP.NE.U32.AND P0, PT, R10, RZ, PT ;  /* 0x000000ff0a00720c */ /* 0x001fc80003f05070 */
[----:B------:R-:W-:-:S13]  /*1200*/  ISETP.NE.AND.EX P0, PT, R11, RZ, PT, P0 ;  /* 0x000000ff0b00720c */ /* 0x000fda0003f05300 */
[----:B------:R-:W0:Y:S01]  /*1210*/  @P0 LDC.64 R10, c[0x0][0x4f8] ;  /* 0x00013e00ff0a0b82 */ /* 0x000e220000000a00 */
[----:B------:R-:W-:-:S07]  /*1220*/  @P0 IMAD.IADD R13, R56, 0x1, R47 ;  /* 0x00000001380d0824 */ /* 0x000fce00078e022f */
        /* <DEDUP_REMOVED lines=9> */
[CC--:B------:R-:W-:Y:S01]  /*12c0*/  ISETP.GE.AND P6, PT, R69.reuse, R88.reuse, PT ;  /* 0x000000584500720c */ /* 0x0c0fe20003fc6270 */
[----:B------:R-:W-:Y:S01]  /*12d0*/  IMAD.SHL.U32 R11, R69, 0x2, RZ ;  /* 0x00000002450b7824 */ /* 0x000fe200078e00ff */
[-C--:B------:R-:W-:Y:S01]  /*12e0*/  ISETP.GE.AND P5, PT, R73, R88.reuse, PT ;  /* 0x000000584900720c */ /* 0x080fe20003fa6270 */
[----:B------:R-:W-:Y:S01]  /*12f0*/  BAR.SYNC.DEFER_BLOCKING 0x0 ;  /* 0x0000000000007b1d */ /* 0x000fe20000010000 */
[----:B------:R-:W-:Y:S02]  /*1300*/  LOP3.LUT R194, R194, 0xfffffbff, RZ, 0xc0, !PT ;  /* 0xfffffbffc2c27812 */ /* 0x000fe400078ec0ff */
[-C--:B------:R-:W-:Y:S02]  /*1310*/  ISETP.GE.AND P4, PT, R74, R88.reuse, PT ;  /* 0x000000584a00720c */ /* 0x080fe40003f86270 */
[-C--:B------:R-:W-:Y:S02]  /*1320*/  ISETP.GE.AND P3, PT, R75, R88.reuse, PT ;  /* 0x000000584b00720c */ /* 0x080fe40003f66270 */
[----:B------:R-:W-:-:S02]  /*1330*/  ISETP.GE.AND P2, PT, R76, R88, PT ;  /* 0x000000584c00720c */ /* 0x000fc40003f46270 */
[C---:B------:R-:W-:Y:S02]  /*1340*/  IADD3 R10, P0, PT, R11.reuse, R116, RZ ;  /* 0x000000740b0a7210 */ /* 0x040fe40007f1e0ff */
[----:B------:R-:W-:Y:S02]  /*1350*/  @P6 LOP3.LUT R194, R194, 0x400, RZ, 0xfc, !PT ;  /* 0x00000400c2c26812 */ /* 0x000fe400078efcff */
[----:B------:R-:W-:Y:S01]  /*1360*/  IADD3 R12, P1, PT, R11, R38, RZ ;  /* 0x000000260b0c7210 */ /* 0x000fe20007f3e0ff */
[----:B------:R-:W-:Y:S01]  /*1370*/  IMAD.X R11, RZ, RZ, R121, P0 ;  /* 0x000000ffff0b7224 */ /* 0x000fe200000e0679 */
[----:B------:R-:W-:Y:S02]  /*1380*/  LOP3.LUT R194, R194, 0xfffffdff, RZ, 0xc0, !PT ;  /* 0xfffffdffc2c27812 */ /* 0x000fe400078ec0ff */
[----:B------:R-:W-:Y:S01]  /*1390*/  PRMT R19, RZ, 0x7610, R19 ;  /* 0x00007610ff137816 */ /* 0x000fe20000000013 */
[----:B------:R-:W-:Y:S01]  /*13a0*/  IMAD.X R13, RZ, RZ, R117, P1 ;  /* 0x000000ffff0d7224 */ /* 0x000fe200008e0675 */
[----:B------:R-:W-:-:S02]  /*13b0*/  @P5 LOP3.LUT R194, R194, 0x200, RZ, 0xfc, !PT ;  /* 0x00000200c2c25812 */ /* 0x000fc400078efcff */
[----:B------:R-:W-:Y:S02]  /*13c0*/  PRMT R20, RZ, 0x7610, R20 ;  /* 0x00007610ff147816 */ /* 0x000fe40000000014 */
[----:B------:R-:W-:Y:S02]  /*13d0*/  LOP3.LUT R194, R194, 0xfffffeff, RZ, 0xc0, !PT ;  /* 0xfffffeffc2c27812 */ /* 0x000fe400078ec0ff */
[----:B------:R-:W-:Y:S02]  /*13e0*/  PRMT R21, RZ, 0x7610, R21 ;  /* 0x00007610ff157816 */ /* 0x000fe40000000015 */
[----:B------:R-:W-:Y:S02]  /*13f0*/  @P4 LOP3.LUT R194, R194, 0x100, RZ, 0xfc, !PT ;  /* 0x00000100c2c24812 */ /* 0x000fe400078efcff */
[----:B------:R-:W-:Y:S02]  /*1400*/  PRMT R14, RZ, 0x7610, R14 ;  /* 0x00007610ff0e7816 */ /* 0x000fe4000000000e */
[----:B------:R-:W-:-:S02]  /*1410*/  LOP3.LUT R194, R194, 0xffffff7f, RZ, 0xc0, !PT ;  /* 0xffffff7fc2c27812 */ /* 0x000fc400078ec0ff */
[----:B------:R-:W-:Y:S02]  /*1420*/  PRMT R15, RZ, 0x7610, R15 ;  /* 0x00007610ff0f7816 */ /* 0x000fe4000000000f */
[----:B------:R-:W-:Y:S01]  /*1430*/  @P3 LOP3.LUT R194, R194, 0x80, RZ, 0xfc, !PT ;  /* 0x00000080c2c23812 */ /* 0x000fe200078efcff */
[----:B------:R-:W2:Y:S01]  /*1440*/  @!P6 LDG.E.U16 R14, desc[UR10][R12.64] ;  /* 0x0000000a0c0ee981 */ /* 0x000ea2000c1e1500 */
[----:B------:R-:W-:Y:S02]  /*1450*/  ISETP.GE.AND P0, PT, R77, R88, PT ;  /* 0x000000584d00720c */ /* 0x000fe40003f06270 */
[----:B------:R-:W-:Y:S01]  /*1460*/  LOP3.LUT R194, R194, 0xffffffbf, RZ, 0xc0, !PT ;  /* 0xffffffbfc2c27812 */ /* 0x000fe200078ec0ff */
[----:B------:R-:W3:Y:S01]  /*1470*/  @!P5 LDG.E.U16 R15, desc[UR10][R12.64+0x40] ;  /* 0x0000400a0c0fd981 */ /* 0x000ee2000c1e1500 */
[----:B------:R-:W-:Y:S02]  /*1480*/  PRMT R16, RZ, 0x7610, R16 ;  /* 0x00007610ff107816 */ /* 0x000fe40000000010 */
[----:B------:R-:W-:-:S02]  /*1490*/  @P2 LOP3.LUT R194, R194, 0x40, RZ, 0xfc, !PT ;  /* 0x00000040c2c22812 */ /* 0x000fc400078efcff */
[----:B------:R-:W-:Y:S02]  /*14a0*/  PRMT R22, RZ, 0x7610, R22 ;  /* 0x00007610ff167816 */ /* 0x000fe40000000016 */
[----:B------:R-:W-:Y:S01]  /*14b0*/  LOP3.LUT R194, R194, 0xffffffdf, RZ, 0xc0, !PT ;  /* 0xffffffdfc2c27812 */ /* 0x000fe200078ec0ff */
[----:B------:R-:W4:Y:S01]  /*14c0*/  @!P4 LDG.E.U16 R16, desc[UR10][R12.64+0x80] ;  /* 0x0000800a0c10c981 */ /* 0x000f22000c1e1500 */
[----:B------:R-:W-:Y:S02]  /*14d0*/  PRMT R17, RZ, 0x7610, R17 ;  /* 0x00007610ff117816 */ /* 0x000fe40000000011 */
[----:B------:R-:W-:Y:S01]  /*14e0*/  @P0 LOP3.LUT R194, R194, 0x20, RZ, 0xfc, !PT ;  /* 0x00000020c2c20812 */ /* 0x000fe200078efcff */
[----:B------:R-:W5:Y:S01]  /*14f0*/  @!P0 LDG.E.U16 R19, desc[UR10][R12.64+0x140] ;  /* 0x0001400a0c138981 */ /* 0x000f62000c1e1500 */
[----:B------:R-:W-:Y:S02]  /*1500*/  ISETP.GE.AND P0, PT, R78, R88, PT ;  /* 0x000000584e00720c */ /* 0x000fe40003f06270 */
[----:B------:R-:W-:Y:S01]  /*1510*/  LOP3.LUT R194, R194, 0xffffffef, RZ, 0xc0, !PT ;  /* 0xffffffefc2c27812 */ /* 0x000fe200078ec0ff */
[----:B------:R-:W5:Y:S01]  /*1520*/  @!P3 LDG.E.U16 R17, desc[UR10][R12.64+0xc0] ;  /* 0x0000c00a0c11b981 */ /* 0x000f62000c1e1500 */
[----:B------:R-:W-:-:S02]  /*1530*/  PRMT R18, RZ, 0x7610, R18 ;  /* 0x00007610ff127816 */ /* 0x000fc40000000012 */
[----:B------:R-:W-:Y:S02]  /*1540*/  PRMT R23, RZ, 0x7610, R23 ;  /* 0x00007610ff177816 */ /* 0x000fe40000000017 */
[----:B------:R-:W-:Y:S02]  /*1550*/  PRMT R24, RZ, 0x7610, R24 ;  /* 0x00007610ff187816 */ /* 0x000fe40000000018 */
[-C--:B------:R-:W-:Y:S01]  /*1560*/  ISETP.GE.AND P6, PT, R81, R88.reuse, PT ;  /* 0x000000585100720c */ /* 0x080fe20003fc6270 */
[----:B------:R-:W5:Y:S01]  /*1570*/  @!P2 LDG.E.U16 R18, desc[UR10][R12.64+0x100] ;  /* 0x0001000a0c12a981 */ /* 0x000f62000c1e1500 */
[----:B------:R-:W-:Y:S02]  /*1580*/  PRMT R25, RZ, 0x7610, R25 ;  /* 0x00007610ff197816 */ /* 0x000fe40000000019 */
[----:B------:R-:W-:Y:S01]  /*1590*/  @P0 LOP3.LUT R194, R194, 0x10, RZ, 0xfc, !PT ;  /* 0x00000010c2c20812 */ /* 0x000fe200078efcff */
[----:B------:R-:W5:Y:S01]  /*15a0*/  @!P0 LDG.E.U16 R20, desc[UR10][R12.64+0x180] ;  /* 0x0001800a0c148981 */ /* 0x000f62000c1e1500 */
[----:B------:R-:W-:-:S02]  /*15b0*/  ISETP.GE.AND P0, PT, R79, R88, PT ;  /* 0x000000584f00720c */ /* 0x000fc40003f06270 */
[----:B------:R-:W-:Y:S02]  /*15c0*/  LOP3.LUT R194, R194, 0xfffffff7, RZ, 0xc0, !PT ;  /* 0xfffffff7c2c27812 */ /* 0x000fe400078ec0ff */
[-C--:B------:R-:W-:Y:S02]  /*15d0*/  ISETP.GE.AND P1, PT, R83, R88.reuse, PT ;  /* 0x000000585300720c */ /* 0x080fe40003f26270 */
[----:B------:R-:W-:Y:S01]  /*15e0*/  ISETP.GE.AND P3, PT, R85, R88, PT ;  /* 0x000000585500720c */ /* 0x000fe20003f66270 */
[----:B------:R-:W5:Y:S01]  /*15f0*/  @!P6 LDG.E.U16 R23, desc[UR10][R12.64+0x240] ;  /* 0x0002400a0c17e981 */ /* 0x000f62000c1e1500 */
[----:B------:R-:W-:Y:S02]  /*1600*/  PRMT R26, RZ, 0x7610, R26 ;  /* 0x00007610ff1a7816 */ /* 0x000fe4000000001a */
[----:B------:R-:W-:Y:S02]  /*1610*/  PRMT R27, RZ, 0x7610, R27 ;  /* 0x00007610ff1b7816 */ /* 0x000fe4000000001b */
[----:B------:R-:W-:Y:S01]  /*1620*/  PRMT R28, RZ, 0x7610, R28 ;  /* 0x00007610ff1c7816 */ /* 0x000fe2000000001c */
[----:B------:R-:W5:Y:S01]  /*1630*/  @!P0 LDG.E.U16 R21, desc[UR10][R12.64+0x1c0] ;  /* 0x0001c00a0c158981 */ /* 0x000f62000c1e1500 */
[----:B------:R-:W-:-:S02]  /*1640*/  @P0 LOP3.LUT R194, R194, 0x8, RZ, 0xfc, !PT ;  /* 0x00000008c2c20812 */ /* 0x000fc400078efcff */
[-C--:B------:R-:W-:Y:S01]  /*1650*/  ISETP.GE.AND P0, PT, R80, R88.reuse, PT ;  /* 0x000000585000720c */ /* 0x080fe20003f06270 */
[----:B------:R-:W5:Y:S01]  /*1660*/  @!P1 LDG.E.U16 R25, desc[UR10][R12.64+0x2c0] ;  /* 0x0002c00a0c199981 */ /* 0x000f62000c1e1500 */
[----:B------:R-:W-:Y:S02]  /*1670*/  LOP3.LUT R194, R194, 0xfffffffb, RZ, 0xc0, !PT ;  /* 0xfffffffbc2c27812 */ /* 0x000fe400078ec0ff */
[-C--:B------:R-:W-:Y:S01]  /*1680*/  ISETP.GE.AND P2, PT, R84, R88.reuse, PT ;  /* 0x000000585400720c */ /* 0x080fe20003f46270 */
[----:B------:R-:W5:Y:S01]  /*1690*/  @!P3 LDG.E.U16 R27, desc[UR10][R12.64+0x340] ;  /* 0x0003400a0c1bb981 */ /* 0x000f62000c1e1500 */
[----:B------:R-:W-:Y:S02]  /*16a0*/  ISETP.GE.AND P4, PT, R86, R88, PT ;  /* 0x000000585600720c */ /* 0x000fe40003f86270 */
[----:B------:R-:W-:-:S05]  /*16b0*/  PRMT R29, RZ, 0x7610, R29 ;  /* 0x00007610ff1d7816 */ /* 0x000fca000000001d */
[----:B------:R-:W-:Y:S01]  /*16c0*/  @P0 LOP3.LUT R194, R194, 0x4, RZ, 0xfc, !PT ;  /* 0x00000004c2c20812 */ /* 0x000fe200078efcff */
[----:B------:R-:W5:Y:S01]  /*16d0*/  @!P0 LDG.E.U16 R22, desc[UR10][R12.64+0x200] ;  /* 0x0002000a0c168981 */ /* 0x000f62000c1e1500 */
[-C--:B------:R-:W-:Y:S02]  /*16e0*/  ISETP.GE.AND P0, PT, R82, R88.reuse, PT ;  /* 0x000000585200720c */ /* 0x080fe40003f06270 */
[----:B------:R-:W-:Y:S01]  /*16f0*/  ISETP.GE.AND P5, PT, R87, R88, PT ;  /* 0x000000585700720c */ /* 0x000fe20003fa6270 */
[----:B------:R-:W5:Y:S04]  /*1700*/  @!P2 LDG.E.U16 R26, desc[UR10][R12.64+0x300] ;  /* 0x0003000a0c1aa981 */ /* 0x000f68000c1e1500 */
[----:B------:R-:W5:Y:S06]  /*1710*/  @!P4 LDG.E.U16 R28, desc[UR10][R12.64+0x380] ;  /* 0x0003800a0c1cc981 */ /* 0x000f6c000c1e1500 */
[----:B------:R-:W5:Y:S04]  /*1720*/  @!P0 LDG.E.U16 R24, desc[UR10][R12.64+0x280] ;  /* 0x0002800a0c188981 */ /* 0x000f68000c1e1500 */
[----:B------:R0:W5:Y:S01]  /*1730*/  @!P5 LDG.E.U16 R29, desc[UR10][R12.64+0x3c0] ;  /* 0x0003c00a0c1dd981 */ /* 0x000162000c1e1500 */
        /* <DEDUP_REMOVED lines=8> */
[C---:B0-----:R-:W-:Y:S01]  /*17c0*/  IADD3 R13, PT, PT, R90.reuse, 0x80, RZ ;  /* 0x000000805a0d7810 */ /* 0x041fe20007ffe0ff */
[C---:B------:R-:W-:Y:S02]  /*17d0*/  VIADD R31, R90.reuse, 0x20 ;  /* 0x000000205a1f7836 */ /* 0x040fe40000000000 */
[C---:B------:R-:W-:Y:S01]  /*17e0*/  VIADD R33, R90.reuse, 0x40 ;  /* 0x000000405a217836 */ /* 0x040fe20000000000 */
[-C--:B------:R-:W-:Y:S01]  /*17f0*/  LEA.HI.SX32 R13, R13, R90.reuse, 0x1b ;  /* 0x0000005a0d0d7211 */ /* 0x080fe200078fdaff */
[C---:B------:R-:W-:Y:S01]  /*1800*/  VIADD R35, R90.reuse, 0x60 ;  /* 0x000000605a237836 */ /* 0x040fe20000000000 */
[CC--:B------:R-:W-:Y:S01]  /*1810*/  LEA.HI.SX32 R91, R90.reuse, R90.reuse, 0x1b ;  /* 0x0000005a5a5b7211 */ /* 0x0c0fe200078fdaff */
[C---:B------:R-:W-:Y:S01]  /*1820*/  VIADD R93, R90.reuse, 0xa0 ;  /* 0x000000a05a5d7836 */ /* 0x040fe20000000000 */
[-C--:B------:R-:W-:Y:S01]  /*1830*/  LEA.HI.SX32 R31, R31, R90.reuse, 0x1b ;  /* 0x0000005a1f1f7211 */ /* 0x080fe200078fdaff */
[C---:B------:R-:W-:Y:S01]  /*1840*/  VIADD R97, R90.reuse, 0x140 ;  /* 0x000001405a617836 */ /* 0x040fe20000000000 */
[----:B------:R-:W-:Y:S01]  /*1850*/  LEA R95, R13, UR6, 0x1 ;  /* 0x000000060d5f7c11 */ /* 0x000fe2000f8e08ff */
[C---:B------:R-:W-:Y:S01]  /*1860*/  VIADD R13, R90.reuse, 0xc0 ;  /* 0x000000c05a0d7836 */ /* 0x040fe20000000000 */
[-C--:B------:R-:W-:Y:S01]  /*1870*/  LEA.HI.SX32 R33, R33, R90.reuse, 0x1b ;  /* 0x0000005a21217211 */ /* 0x080fe200078fdaff */
[----:B------:R-:W-:Y:S01]  /*1880*/  IMAD.SHL.U32 R12, R90, 0x10, RZ ;  /* 0x000000105a0c7824 */ /* 0x000fe200078e00ff */
[----:B------:R-:W-:Y:S01]  /*1890*/  LEA.HI.SX32 R35, R35, R90, 0x1b ;  /* 0x0000005a23237211 */ /* 0x000fe200078fdaff */
[----:B------:R-:W0:Y:S01]  /*18a0*/  LDCU.U8 UR4, c[0x0][0x3a8] ;  /* 0x00007500ff0477ac */ /* 0x000e220008000000 */
[----:B------:R-:W-:-:S02]  /*18b0*/  LEA R91, R91, UR6, 0x1 ;  /* 0x000000065b5b7c11 */ /* 0x000fc4000f8e08ff */
[-C--:B------:R-:W-:Y:S02]  /*18c0*/  LEA.HI.SX32 R96, R93, R90.reuse, 0x1b ;  /* 0x0000005a5d607211 */ /* 0x080fe400078fdaff */
[----:B------:R-:W-:Y:S01]  /*18d0*/  LEA R92, R31, UR6, 0x1 ;  /* 0x000000061f5c7c11 */ /* 0x000fe2000f8e08ff */
[C---:B------:R-:W-:Y:S01]  /*18e0*/  VIADD R31, R90.reuse, 0xe0 ;  /* 0x000000e05a1f7836 */ /* 0x040fe20000000000 */
[----:B------:R-:W-:Y:S02]  /*18f0*/  LEA R93, R33, UR6, 0x1 ;  /* 0x00000006215d7c11 */ /* 0x000fe4000f8e08ff */
[----:B------:R-:W-:Y:S02]  /*1900*/  LEA R94, R35, UR6, 0x1 ;  /* 0x00000006235e7c11 */ /* 0x000fe4000f8e08ff */
[----:B------:R-:W-:Y:S01]  /*1910*/  LEA.HI.SX32 R13, R13, R90, 0x1b ;  /* 0x0000005a0d0d7211 */ /* 0x000fe200078fdaff */
[C---:B------:R-:W-:Y:S01]  /*1920*/  VIADD R33, R90.reuse, 0x100 ;  /* 0x000001005a217836 */ /* 0x040fe20000000000 */
[----:B------:R-:W-:Y:S01]  /*1930*/  P2R R126, PR, RZ, 0x40 ;  /* 0x00000040ff7e7803 */ /* 0x000fe20000000000 */
[----:B------:R-:W-:Y:S01]  /*1940*/  VIADD R35, R90, 0x120 ;  /* 0x000001205a237836 */ /* 0x000fe20000000000 */
[----:B------:R-:W-:-:S02]  /*1950*/  LOP3.LUT P6, RZ, R194, 0x8, RZ, 0xc0, !PT ;  /* 0x00000008c2ff7812 */ /* 0x000fc400078cc0ff */
[----:B------:R-:W-:Y:S02]  /*1960*/  LEA R96, R96, UR6, 0x1 ;  /* 0x0000000660607c11 */ /* 0x000fe4000f8e08ff */
[-C--:B------:R-:W-:Y:S02]  /*1970*/  LEA.HI.SX32 R101, R97, R90.reuse, 0x1b ;  /* 0x0000005a61657211 */ /* 0x080fe400078fdaff */
[----:B------:R-:W-:Y:S02]  /*1980*/  LEA.HI.SX32 R31, R31, R90, 0x1b ;  /* 0x0000005a1f1f7211 */ /* 0x000fe400078fdaff */
[----:B------:R-:W-:Y:S01]  /*1990*/  LEA R97, R13, UR6, 0x1 ;  /* 0x000000060d617c11 */ /* 0x000fe2000f8e08ff */
[----:B------:R-:W-:Y:S01]  /*19a0*/  VIADD R13, R90, 0x160 ;  /* 0x000001605a0d7836 */ /* 0x000fe20000000000 */
[----:B------:R-:W-:Y:S02]  /*19b0*/  P2R R125, PR, RZ, 0x40 ;  /* 0x00000040ff7d7803 */ /* 0x000fe40000000000 */
[----:B------:R-:W-:-:S02]  /*19c0*/  LOP3.LUT P6, RZ, R194, 0x10, RZ, 0xc0, !PT ;  /* 0x00000010c2ff7812 */ /* 0x000fc400078cc0ff */
[-C--:B------:R-:W-:Y:S02]  /*19d0*/  LEA.HI.SX32 R33, R33, R90.reuse, 0x1b ;  /* 0x0000005a21217211 */ /* 0x080fe400078fdaff */
[-C--:B------:R-:W-:Y:S02]  /*19e0*/  LEA.HI.SX32 R35, R35, R90.reuse, 0x1b ;  /* 0x0000005a23237211 */ /* 0x080fe400078fdaff */
[----:B------:R-:W-:Y:S01]  /*19f0*/  LEA R98, R31, UR6, 0x1 ;  /* 0x000000061f627c11 */ /* 0x000fe2000f8e08ff */
[----:B------:R-:W-:Y:S01]  /*1a00*/  VIADD R31, R90, 0x1e0 ;  /* 0x000001e05a1f7836 */ /* 0x000fe20000000000 */
[----:B------:R-:W-:Y:S02]  /*1a10*/  LEA.HI.SX32 R13, R13, R90, 0x1b ;  /* 0x0000005a0d0d7211 */ /* 0x000fe400078fdaff */
[----:B------:R-:W-:Y:S02]  /*1a20*/  P2R R124, PR, RZ, 0x40 ;  /* 0x00000040ff7c7803 */ /* 0x000fe40000000000 */
[----:B------:R-:W-:-:S02]  /*1a30*/  LEA R99, R33, UR6, 0x1 ;  /* 0x0000000621637c11 */ /* 0x000fc4000f8e08ff */
[----:B------:R-:W-:Y:S02]  /*1a40*/  LOP3.LUT P6, RZ, R194, 0x20, RZ, 0xc0, !PT ;  /* 0x00000020c2ff7812 */ /* 0x000fe400078cc0ff */
[----:B------:R-:W-:Y:S02]  /*1a50*/  LEA R100, R35, UR6, 0x1 ;  /* 0x0000000623647c11 */ /* 0x000fe4000f8e08ff */
[----:B------:R-:W-:Y:S02]  /*1a60*/  LEA R101, R101, UR6, 0x1 ;  /* 0x0000000665657c11 */ /* 0x000fe4000f8e08ff */
[----:B------:R-:W-:Y:S02]  /*1a70*/  LEA R102, R13, UR6, 0x1 ;  /* 0x000000060d667c11 */ /* 0x000fe4000f8e08ff */
[----:B------:R-:W-:Y:S02]  /*1a80*/  LEA.HI.SX32 R31, R31, R90, 0x1b ;  /* 0x0000005a1f1f7211 */ /* 0x000fe400078fdaff */
[----:B------:R-:W-:-:S02]  /*1a90*/  P2R R123, PR, RZ, 0x40 ;  /* 0x00000040ff7b7803 */ /* 0x000fc40000000000 */
[----:B------:R-:W-:Y:S02]  /*1aa0*/  LEA.HI.SX32 R107, R12, R12, 0x1b ;  /* 0x0000000c0c6b7211 */ /* 0x000fe400078fdaff */
[C---:B------:R-:W-:Y:S02]  /*1ab0*/  LOP3.LUT P6, RZ, R194.reuse, 0x40, RZ, 0xc0, !PT ;  /* 0x00000040c2ff7812 */ /* 0x040fe400078cc0ff */
[----:B------:R-:W-:Y:S02]  /*1ac0*/  LEA R106, R31, UR6, 0x1 ;  /* 0x000000061f6a7c11 */ /* 0x000fe4000f8e08ff */
        /* <DEDUP_REMOVED lines=10> */
[----:B------:R-:W-:Y:S02]  /*1b70*/  PRMT R31, RZ, 0x7610, R31 ;  /* 0x00007610ff1f7816 */ /* 0x000fe4000000001f */
[----:B------:R-:W-:Y:S01]  /*1b80*/  PRMT R32, RZ, 0x7610, R32 ;  /* 0x00007610ff207816 */ /* 0x000fe20000000020 */
[----:B--2---:R-:W-:Y:S04]  /*1b90*/  STS.U16 [R91], R14 ;  /* 0x0000000e5b007388 */ /* 0x004fe80000000400 */
[----:B---3--:R1:W-:Y:S04]  /*1ba0*/  STS.U16 [R92+0x40], R15 ;  /* 0x0000400f5c007388 */ /* 0x0083e80000000400 */
[----:B----4-:R-:W-:Y:S01]  /*1bb0*/  STS.U16 [R93+0x80], R16 ;  /* 0x000080105d007388 */ /* 0x010fe20000000400 */
[----:B-1----:R-:W-:-:S03]  /*1bc0*/  IADD3 R15, PT, PT, R90, 0x180, RZ ;  /* 0x000001805a0f7810 */ /* 0x002fc60007ffe0ff */
[----:B-----5:R1:W-:Y:S01]  /*1bd0*/  STS.U16 [R94+0xc0], R17 ;  /* 0x0000c0115e007388 */ /* 0x0203e20000000400 */
[----:B------:R-:W-:-:S03]  /*1be0*/  LEA.HI.SX32 R15, R15, R90, 0x1b ;  /* 0x0000005a0f0f7211 */ /* 0x000fc600078fdaff */
[----:B------:R-:W-:Y:S01]  /*1bf0*/  STS.U16 [R95+0x100], R18 ;  /* 0x000100125f007388 */ /* 0x000fe20000000400 */
[----:B-1----:R-:W-:-:S03]  /*1c00*/  VIADD R17, R90, 0x1a0 ;  /* 0x000001a05a117836 */ /* 0x002fc60000000000 */
[----:B------:R1:W-:Y:S02]  /*1c10*/  STS.U16 [R96+0x140], R19 ;  /* 0x0001401360007388 */ /* 0x0003e40000000400 */
[----:B------:R-:W-:Y:S02]  /*1c20*/  LEA.HI.SX32 R17, R17, R90, 0x1b ;  /* 0x0000005a11117211 */ /* 0x000fe400078fdaff */
[----:B------:R-:W-:Y:S01]  /*1c30*/  STS.U16 [R97+0x180], R20 ;  /* 0x0001801461007388 */ /* 0x000fe20000000400 */
[----:B-1----:R-:W-:Y:S01]  /*1c40*/  VIADD R19, R90, 0x1c0 ;  /* 0x000001c05a137836 */ /* 0x002fe20000000000 */
[----:B------:R-:W-:-:S04]  /*1c50*/  LEA R103, R15, UR6, 0x1 ;  /* 0x000000060f677c11 */ /* 0x000fc8000f8e08ff */
[----:B------:R-:W-:Y:S01]  /*1c60*/  LEA.HI.SX32 R19, R19, R90, 0x1b ;  /* 0x0000005a13137211 */ /* 0x000fe200078fdaff */
[----:B------:R-:W-:Y:S01]  /*1c70*/  STS.U16 [R98+0x1c0], R21 ;  /* 0x0001c01562007388 */ /* 0x000fe20000000400 */
[----:B------:R-:W-:Y:S02]  /*1c80*/  LEA R104, R17, UR6, 0x1 ;  /* 0x0000000611687c11 */ /* 0x000fe4000f8e08ff */
[----:B------:R-:W-:Y:S01]  /*1c90*/  LEA R105, R19, UR6, 0x1 ;  /* 0x0000000613697c11 */ /* 0x000fe2000f8e08ff */
[----:B------:R-:W-:Y:S04]  /*1ca0*/  STS.U16 [R99+0x200], R22 ;  /* 0x0002001663007388 */ /* 0x000fe80000000400 */
[----:B------:R-:W-:Y:S04]  /*1cb0*/  STS.U16 [R100+0x240], R23 ;  /* 0x0002401764007388 */ /* 0x000fe80000000400 */
[----:B------:R-:W-:Y:S04]  /*1cc0*/  STS.U16 [R101+0x280], R24 ;  /* 0x0002801865007388 */ /* 0x000fe80000000400 */
[----:B------:R-:W-:Y:S04]  /*1cd0*/  STS.U16 [R102+0x2c0], R25 ;  /* 0x0002c01966007388 */ /* 0x000fe80000000400 */
[----:B------:R-:W-:Y:S04]  /*1ce0*/  STS.U16 [R103+0x300], R26 ;  /* 0x0003001a67007388 */ /* 0x000fe80000000400 */
[----:B------:R-:W-:Y:S04]  /*1cf0*/  STS.U16 [R104+0x340], R27 ;  /* 0x0003401b68007388 */ /* 0x000fe80000000400 */
[----:B------:R1:W-:Y:S04]  /*1d00*/  STS.U16 [R105+0x380], R28 ;  /* 0x0003801c69007388 */ /* 0x0003e80000000400 */
        /* <DEDUP_REMOVED lines=18> */
[----:B------:R-:W-:Y:S06]  /*1e30*/  BAR.SYNC.DEFER_BLOCKING 0x0 ;  /* 0x0000000000007b1d */ /* 0x000fec0000010000 */
[----:B------:R-:W3:Y:S01]  /*1e40*/  @!P6 LDG.E.U16 R30, desc[UR10][R10.64] ;  /* 0x0000000a0a1ee981 */ /* 0x000ee2000c1e1500 */
[----:B------:R-:W-:-:S13]  /*1e50*/  ISETP.NE.AND P6, PT, R118, RZ, PT ;  /* 0x000000ff7600720c */ /* 0x000fda0003fc5270 */
        /* <DEDUP_REMOVED lines=21> */
[----:B-1----:R-:W-:Y:S02]  /*1fb0*/  PRMT R28, RZ, 0x7610, R28 ;  /* 0x00007610ff1c7816 */ /* 0x002fe4000000001c */
[----:B--2---:R-:W-:Y:S02]  /*1fc0*/  PRMT R29, RZ, 0x7610, R29 ;  /* 0x00007610ff1d7816 */ /* 0x004fe4000000001d */
[----:B------:R-:W-:Y:S02]  /*1fd0*/  PRMT R112, RZ, 0x7610, R112 ;  /* 0x00007610ff707816 */ /* 0x000fe40000000070 */
[----:B------:R-:W-:Y:S01]  /*1fe0*/  PRMT R113, RZ, 0x7610, R113 ;  /* 0x00007610ff717816 */ /* 0x000fe20000000071 */
[----:B------:R-:W2:Y:S04]  /*1ff0*/  @!P0 LDG.E.U16 R28, desc[UR10][R10.64+0x280] ;  /* 0x0002800a0a1c8981 */ /* 0x000ea8000c1e1500 */
[----:B------:R-:W2:Y:S01]  /*2000*/  @!P6 LDG.E.U16 R110, desc[UR10][R10.64+0x200] ;  /* 0x0002000a0a6ee981 */ /* 0x000ea2000c1e1500 */
[----:B------:R-:W-:-:S02]  /*2010*/  ISETP.NE.AND P6, PT, R127, RZ, PT ;  /* 0x000000ff7f00720c */ /* 0x000fc40003fc5270 */
[----:B------:R-:W-:Y:S01]  /*2020*/  PRMT R114, RZ, 0x7610, R114 ;  /* 0x00007610ff727816 */ /* 0x000fe20000000072 */
[----:B------:R-:W2:Y:S01]  /*2030*/  @!P1 LDG.E.U16 R29, desc[UR10][R10.64+0x2c0] ;  /* 0x0002c00a0a1d9981 */ /* 0x000ea2000c1e1500 */
[----:B------:R-:W-:-:S03]  /*2040*/  PRMT R115, RZ, 0x7610, R115 ;  /* 0x00007610ff737816 */ /* 0x000fc60000000073 */
        /* <DEDUP_REMOVED lines=8> */
[----:B-----5:R-:W-:Y:S04]  /*20d0*/  STS.U16 [R93+0x80], R32 ;  /* 0x000080205d007388 */ /* 0x020fe80000000400 */
[----:B------:R-:W-:Y:S04]  /*20e0*/  STS.U16 [R94+0xc0], R33 ;  /* 0x0000c0215e007388 */ /* 0x000fe80000000400 */
[----:B------:R-:W-:Y:S04]  /*20f0*/  STS.U16 [R95+0x100], R34 ;  /* 0x000100225f007388 */ /* 0x000fe80000000400 */
[----:B------:R-:W-:Y:S04]  /*2100*/  STS.U16 [R96+0x140], R35 ;  /* 0x0001402360007388 */ /* 0x000fe80000000400 */
[----:B------:R-:W-:Y:S04]  /*2110*/  STS.U16 [R97+0x180], R108 ;  /* 0x0001806c61007388 */ /* 0x000fe80000000400 */
        /* <DEDUP_REMOVED lines=27> */
[----:B------:R-:W-:-:S05]  /*22d0*/  FADD.FTZ R115, R108, R45 ;  /* 0x0000002d6c737221 */ /* 0x000fca0000010000 */
[----:B------:R-:W-:-:S04]  /*22e0*/  FSETP.GTU.FTZ.AND P6, PT, R115, 20, PT ;  /* 0x41a000007300780b */ /* 0x000fc80003fdc000 */
[----:B0-----:R-:W-:Y:S01]  /*22f0*/  ISETP.EQ.OR P6, PT, RZ, UR4, P6 ;  /* 0x00000004ff007c0c */ /* 0x001fe2000b7c2670 */
[----:B--2---:R-:W-:-:S05]  /*2300*/  HADD2.F32 R114, -RZ, R109.H0_H0 ;  /* 0x2000006dff727230 */ /* 0x004fca0000004100 */
[----:B------:R-:W-:-:S07]  /*2310*/  FADD.FTZ R114, R114, R45 ;  /* 0x0000002d72727221 */ /* 0x000fce0000010000 */
[----:B----4-:R-:W-:Y:S05]  /*2320*/  @P6 BRA `(.L_x_2078) ;  /* 0x0000000000806947 */ /* 0x010fea0003800000 */
        /* <DEDUP_REMOVED lines=32> */
.L_x_2078:
[----:B------:R-:W-:Y:S05]  /*2530*/  BSYNC.RECONVERGENT B0 ;  /* 0x0000000000007941 */ /* 0x000fea0003800200 */
.L_x_2077:
[----:B------:R-:W-:Y:S01]  /*2540*/  FSETP.GTU.FTZ.AND P6, PT, R114, 20, PT ;  /* 0x41a000007200780b */ /* 0x000fe20003fdc000 */
[----:B------:R-:W-:Y:S01]  /*2550*/  HADD2.F32 R110, -RZ, R110.H0_H0 ;  /* 0x2000006eff6e7230 */ /* 0x000fe20000004100 */
[----:B------:R-:W-:Y:S02]  /*2560*/  BSSY.RECONVERGENT B0, `(.L_x_2079) ;  /* 0x0000024000007945 */ /* 0x000fe40003800200 */
[----:B------:R-:W-:Y:S02]  /*2570*/  ISETP.EQ.OR P6, PT, RZ, UR4, P6 ;  /* 0x00000004ff007c0c */ /* 0x000fe4000b7c2670 */
[----:B------:R-:W-:-:S11]  /*2580*/  FADD.FTZ R113, R110, R45 ;  /* 0x0000002d6e717221 */ /* 0x000fd60000010000 */
        /* <DEDUP_REMOVED lines=33> */
.L_x_2080:
[----:B------:R-:W-:Y:S05]  /*27a0*/  BSYNC.RECONVERGENT B0 ;  /* 0x0000000000007941 */ /* 0x000fea0003800200 */
.L_x_2079:
[----:B------:R-:W-:Y:S01]  /*27b0*/  FSETP.GTU.FTZ.AND P6, PT, R113, 20, PT ;  /* 0x41a000007100780b */ /* 0x000fe20003fdc000 */
[----:B------:R-:W-:Y:S01]  /*27c0*/  HADD2.F32 R112, -RZ, R111.H0_H0 ;  /* 0x2000006fff707230 */ /* 0x000fe20000004100 */
[----:B------:R-:W-:Y:S02]  /*27d0*/  BSSY.RECONVERGENT B0, `(.L_x_2081) ;  /* 0x0000024000007945 */ /* 0x000fe40003800200 */
[----:B------:R-:W-:Y:S02]  /*27e0*/  ISETP.EQ.OR P6, PT, RZ, UR4, P6 ;  /* 0x00000004ff007c0c */ /* 0x000fe4000b7c2670 */
[----:B------:R-:W-:-:S11]  /*27f0*/  FADD.FTZ R112, R112, R45 ;  /* 0x0000002d70707221 */ /* 0x000fd60000010000 */
        /* <DEDUP_REMOVED lines=33> */
.L_x_2082:
[----:B------:R-:W-:Y:S05]  /*2a10*/  BSYNC.RECONVERGENT B0 ;  /* 0x0000000000007941 */ /* 0x000fea0003800200 */
.L_x_2081:
        /* <DEDUP_REMOVED lines=38> */
.L_x_2084:
[----:B------:R-:W-:Y:S05]  /*2c80*/  BSYNC.RECONVERGENT B0 ;  /* 0x0000000000007941 */ /* 0x000fea0003800200 */
.L_x_2083:
        /* <DEDUP_REMOVED lines=38> */
.L_x_2086:
[----:B------:R-:W-:Y:S05]  /*2ef0*/  BSYNC.RECONVERGENT B0 ;  /* 0x0000000000007941 */ /* 0x000fea0003800200 */
.L_x_2085:
        /* <DEDUP_REMOVED lines=38> */
.L_x_2088:
[----:B------:R-:W-:Y:S05]  /*3160*/  BSYNC.RECONVERGENT B0 ;  /* 0x0000000000007941 */ /* 0x000fea0003800200 */
.L_x_2087:
        /* <DEDUP_REMOVED lines=38> */
.L_x_2090:
[----:B------:R-:W-:Y:S05]  /*33d0*/  BSYNC.RECONVERGENT B0 ;  /* 0x0000000000007941 */ /* 0x000fea0003800200 */
.L_x_2089:
        /* <DEDUP_REMOVED lines=38> */
.L_x_2092:
[----:B------:R-:W-:Y:S05]  /*3640*/  BSYNC.RECONVERGENT B0 ;  /* 0x0000000000007941 */ /* 0x000fea0003800200 */
.L_x_2091:
[----:B------:R-:W-:Y:S01]  /*3650*/  FSETP.GTU.FTZ.AND P6, PT, R118, 20, PT ;  /* 0x41a000007600780b */ /* 0x000fe20003fdc000 */
[----:B------:R-:W-:Y:S01]  /*3660*/  HADD2.F32 R32, -RZ, R32.H0_H0 ;  /* 0x20000020ff207230 */ /* 0x000fe20000004100 */
[----:B------:R-:W-:Y:S02]  /*3670*/  BSSY.RECONVERGENT B0, `(.L_x_2093) ;  /* 0x0000024000007945 */ /* 0x000fe40003800200 */
[----:B------:R-:W-:Y:S02]  /*3680*/  ISETP.EQ.OR P6, PT, RZ, UR4, P6 ;  /* 0x00000004ff007c0c */ /* 0x000fe4000b7c2670 */
[----:B------:R-:W-:-:S11]  /*3690*/  FADD.FTZ R119, R32, R45 ;  /* 0x0000002d20777221 */ /* 0x000fd60000010000 */
        /* <DEDUP_REMOVED lines=33> */
.L_x_2094:
[----:B------:R-:W-:Y:S05]  /*38b0*/  BSYNC.RECONVERGENT B0 ;  /* 0x0000000000007941 */ /* 0x000fea0003800200 */
.L_x_2093:
[----:B------:R-:W-:Y:S01]  /*38c0*/  FSETP.GTU.FTZ.AND P6, PT, R119, 20, PT ;  /* 0x41a000007700780b */ /* 0x000fe20003fdc000 */
[----:B---3--:R-:W-:Y:S01]  /*38d0*/  HADD2.F32 R120, -RZ, R31.H0_H0 ;  /* 0x2000001fff787230 */ /* 0x008fe20000004100 */
        /* <DEDUP_REMOVED lines=36> */
.L_x_2096:
[----:B------:R-:W-:Y:S05]  /*3b20*/  BSYNC.RECONVERGENT B0 ;  /* 0x0000000000007941 */ /* 0x000fea0003800200 */
.L_x_2095:
[----:B------:R-:W-:Y:S01]  /*3b30*/  FSETP.GTU.FTZ.AND P6, PT, R120, 20, PT ;  /* 0x41a000007800780b */ /* 0x000fe20003fdc000 */
[----:B------:R-:W-:Y:S01]  /*3b40*/  HADD2.F32 R30, -RZ, R30.H0_H0 ;  /* 0x2000001eff1e7230 */ /* 0x000fe20000004100 */
[----:B------:R-:W-:Y:S02]  /*3b50*/  BSSY.RECONVERGENT B0, `(.L_x_2097) ;  /* 0x0000024000007945 */ /* 0x000fe40003800200 */
[----:B------:R-:W-:Y:S02]  /*3b60*/  ISETP.EQ.OR P6, PT, RZ, UR4, P6 ;  /* 0x00000004ff007c0c */ /* 0x000fe4000b7c2670 */
[----:B------:R-:W-:-:S11]  /*3b70*/  FADD.FTZ R122, R30, R45 ;  /* 0x0000002d1e7a7221 */ /* 0x000fd60000010000 */
        /* <DEDUP_REMOVED lines=33> */
.L_x_2098:
[----:B------:R-:W-:Y:S05]  /*3d90*/  BSYNC.RECONVERGENT B0 ;  /* 0x0000000000007941 */ /* 0x000fea0003800200 */
.L_x_2097:
        /* <DEDUP_REMOVED lines=38> */
.L_x_2100:
[----:B------:R-:W-:Y:S05]  /*4000*/  BSYNC.RECONVERGENT B0 ;  /* 0x0000000000007941 */ /* 0x000fea0003800200 */
.L_x_2099:
[----:B------:R-:W-:Y:S01]  /*4010*/  FSETP.GTU.FTZ.AND P6, PT, R123, 20, PT ;  /* 0x41a000007b00780b */ /* 0x000fe20003fdc000 */
[----:B------:R-:W-:Y:S01]  /*4020*/  HADD2.F32 R124, -RZ, R28.H0_H0 ;  /* 0x2000001cff7c7230 */ /* 0x000fe20000004100 */
[----:B------:R-:W-:Y:S01]  /*4030*/  BSSY.RECONVERGENT B0, `(.L_x_2101) ;  /* 0x000002a000007945 */ /* 0x000fe20003800200 */
[----:B------:R-:W-:Y:S01]  /*4040*/  IMAD.MOV.U32 R28, RZ, RZ, R38 ;  /* 0x000000ffff1c7224 */ /* 0x000fe200078e0026 */
[----:B------:R-:W-:Y:S01]  /*4050*/  ISETP.EQ.OR P6, PT, RZ, UR4, P6 ;  /* 0x00000004ff007c0c */ /* 0x000fe2000b7c2670 */
[----:B------:R-:W-:Y:S02]  /*4060*/  IMAD.MOV.U32 R29, RZ, RZ, R117 ;  /* 0x000000ffff1d7224 */ /* 0x000fe400078e0075 */
[----:B------:R-:W-:Y:S01]  /*4070*/  FADD.FTZ R124, R124, R45 ;  /* 0x0000002d7c7c7221 */ /* 0x000fe20000010000 */
[----:B------:R-:W-:Y:S02]  /*4080*/  IMAD.MOV.U32 R30, RZ, RZ, R116 ;  /* 0x000000ffff1e7224 */ /* 0x000fe400078e0074 */
[----:B------:R-:W-:-:S02]  /*4090*/  IMAD.MOV.U32 R31, RZ, RZ, R121 ;  /* 0x000000ffff1f7224 */ /* 0x000fc400078e0079 */
[----:B------:R-:W-:-:S04]  /*40a0*/  IMAD.WIDE.U32 R116, R88, 0x2, R28 ;  /* 0x0000000258747825 */ /* 0x000fc800078e001c */
[----:B------:R-:W-:Y:S01]  /*40b0*/  IMAD.WIDE.U32 R28, R88, 0x2, R30 ;  /* 0x00000002581c7825 */ /* 0x000fe200078e001e */
[----:B------:R-:W-:Y:S06]  /*40c0*/  @P6 BRA `(.L_x_2102) ;  /* 0x0000000000806947 */ /* 0x000fec0003800000 */
        /* <DEDUP_REMOVED lines=32> */
.L_x_2102:
[----:B------:R-:W-:Y:S05]  /*42d0*/  BSYNC.RECONVERGENT B0 ;  /* 0x0000000000007941 */ /* 0x000fea0003800200 */
.L_x_2101:
[----:B------:R-:W-:Y:S01]  /*42e0*/  FSETP.GTU.FTZ.AND P6, PT, R124, 20, PT ;  /* 0x41a000007c00780b */ /* 0x000fe20003fdc000 */
[----:B------:R-:W-:Y:S01]  /*42f0*/  HADD2.F32 R30, -RZ, R11.H0_H0 ;  /* 0x2000000bff1e7230 */ /* 0x000fe20000004100 */
[----:B------:R-:W-:Y:S01]  /*4300*/  BSSY.RECONVERGENT B0, `(.L_x_2103) ;  /* 0x0000028000007945 */ /* 0x000fe20003800200 */
[----:B------:R-:W-:Y:S01]  /*4310*/  IMAD.MOV.U32 R38, RZ, RZ, R116 ;  /* 0x000000ffff267224 */ /* 0x000fe200078e0074 */
[----:B------:R-:W-:Y:S01]  /*4320*/  ISETP.EQ.OR P6, PT, RZ, UR4, P6 ;  /* 0x00000004ff007c0c */ /* 0x000fe2000b7c2670 */
[----:B------:R-:W-:Y:S01]  /*4330*/  IMAD.MOV.U32 R116, RZ, RZ, R28 ;  /* 0x000000ffff747224 */ /* 0x000fe200078e001c */
[----:B------:R-:W-:Y:S01]  /*4340*/  PRMT R127, RZ, 0x7610, R127 ;  /* 0x00007610ff7f7816 */ /* 0x000fe2000000007f */
[----:B------:R-:W-:Y:S02]  /*4350*/  IMAD.MOV.U32 R121, RZ, RZ, R29 ;  /* 0x000000ffff797224 */ /* 0x000fe400078e001d */
[----:B------:R-:W-:-:S08]  /*4360*/  FADD.FTZ R125, R30, R45 ;  /* 0x0000002d1e7d7221 */ /* 0x000fd00000010000 */
        /* <DEDUP_REMOVED lines=33> */
.L_x_2104:
[----:B------:R-:W-:Y:S05]  /*4580*/  BSYNC.RECONVERGENT B0 ;  /* 0x0000000000007941 */ /* 0x000fea0003800200 */
.L_x_2103:
[----:B------:R-:W-:Y:S01]  /*4590*/  FSETP.GTU.FTZ.AND P6, PT, R125, 20, PT ;  /* 0x41a000007d00780b */ /* 0x000fe20003fdc000 */
[----:B------:R-:W-:Y:S01]  /*45a0*/  HADD2.F32 R10, -RZ, R10.H0_H0 ;  /* 0x2000000aff0a7230 */ /* 0x000fe20000004100 */
[----:B------:R-:W-:Y:S01]  /*45b0*/  BSSY.RECONVERGENT B0, `(.L_x_2105) ;  /* 0x0000029000007945 */ /* 0x000fe20003800200 */
[----:B------:R-:W-:Y:S01]  /*45c0*/  HADD2.F32 R27, -RZ, R27.H0_H0 ;  /* 0x2000001bff1b7230 */ /* 0x000fe20000004100 */
[----:B------:R-:W-:Y:S01]  /*45d0*/  ISETP.EQ.OR P6, PT, RZ, UR4, P6 ;  /* 0x00000004ff007c0c */ /* 0x000fe2000b7c2670 */
[----:B------:R-:W-:Y:S02]  /*45e0*/  HADD2.F32 R145, -RZ, R26.H0_H0 ;  /* 0x2000001aff917230 */ /* 0x000fe40000004100 */
[----:B------:R-:W-:Y:S01]  /*45f0*/  FADD.FTZ R142, R10, R45 ;  /* 0x0000002d0a8e7221 */ /* 0x000fe20000010000 */
        /* <DEDUP_REMOVED lines=36> */
.L_x_2106:
[----:B------:R-:W-:Y:S05]  /*4840*/  BSYNC.RECONVERGENT B0 ;  /* 0x0000000000007941 */ /* 0x000fea0003800200 */
.L_x_2105:
[----:B------:R-:W-:Y:S01]  /*4850*/  FSETP.GTU.FTZ.AND P6, PT, R142, 20, PT ;  /* 0x41a000008e00780b */ /* 0x000fe20003fdc000 */
[----:B------:R-:W-:Y:S01]  /*4860*/  BSSY.RECONVERGENT B0, `(.L_x_2107) ;  /* 0x000002a000007945 */ /* 0x000fe20003800200 */
[----:B------:R-:W-:Y:S02]  /*4870*/  HADD2.F32 R149, -RZ, R12.H0_H0 ;  /* 0x2000000cff957230 */ /* 0x000fe40000004100 */
[----:B------:R-:W-:Y:S01]  /*4880*/  ISETP.EQ.OR P6, PT, RZ, UR4, P6 ;  /* 0x00000004ff007c0c */ /* 0x000fe2000b7c2670 */
[----:B------:R-:W-:Y:S02]  /*4890*/  HADD2.F32 R13, -RZ, R13.H0_H0 ;  /* 0x2000000dff0d7230 */ /* 0x000fe40000004100 */
[----:B------:R-:W-:Y:S02]  /*48a0*/  HADD2.F32 R151, -RZ, R14.H0_H0 ;  /* 0x2000000eff977230 */ /* 0x000fe40000004100 */
[----:B------:R-:W-:Y:S02]  /*48b0*/  HADD2.F32 R15, -RZ, R15.H0_H0 ;  /* 0x2000000fff0f7230 */ /* 0x000fe40000004100 */
[----:B------:R-:W-:-:S02]  /*48c0*/  HADD2.F32 R16, -RZ, R16.H0_H0 ;  /* 0x20000010ff107230 */ /* 0x000fc40000004100 */
[----:B------:R-:W-:Y:S02]  /*48d0*/  HADD2.F32 R17, -RZ, R17.H0_H0 ;  /* 0x20000011ff117230 */ /* 0x000fe40000004100 */
[----:B------:R-:W-:Y:S02]  /*48e0*/  HADD2.F32 R155, -RZ, R18.H0_H0 ;  /* 0x20000012ff9b7230 */ /* 0x000fe40000004100 */
        /* <DEDUP_REMOVED lines=33> */
.L_x_2108:
[----:B------:R-:W-:Y:S05]  /*4b00*/  BSYNC.RECONVERGENT B0 ;  /* 0x0000000000007941 */ /* 0x000fea0003800200 */
.L_x_2107:
        /* <DEDUP_REMOVED lines=24> */
[-C--:B------:R-:W-:Y:S01]  /*4c90*/  IABS R31, R46.reuse ;  /* 0x0000002e001f7213 */ /* 0x080fe20000000000 */
        /* <DEDUP_REMOVED lines=8> */
[----:B------:R-:W-:Y:S01]  /*4d20*/  LOP3.LUT R21, R21, R46, RZ, 0x3c, !PT ;  /* 0x0000002e15157212 */ /* 0x000fe200078e3cff */
[----:B------:R-:W-:-:S02]  /*4d30*/  IMAD.MOV R18, RZ, RZ, -R18 ;  /* 0x000000ffff127224 */ /* 0x000fc400078e0a12 */
[----:B------:R-:W-:Y:S01]  /*4d40*/  FMUL.FTZ R156, R19, R123 ;  /* 0x0000007b139c7220 */ /* 0x000fe20000410000 */
[----:B------:R-:W2:Y:S01]  /*4d50*/  LDC.64 R16, c[0x0][0x3b8] ;  /* 0x0000ee00ff107b82 */ /* 0x000ea20000000a00 */
[----:B------:R-:W-:Y:S01]  /*4d60*/  ISETP.GE.AND P1, PT, R21, RZ, PT ;  /* 0x000000ff1500720c */ /* 0x000fe20003f26270 */
[----:B------:R-:W-:Y:S01]  /*4d70*/  FMUL.FTZ R150, R13, R109 ;  /* 0x0000006d0d967220 */ /* 0x000fe20000410000 */
[----:B------:R-:W-:Y:S01]  /*4d80*/  ISETP.NE.AND P0, PT, R46, RZ, PT ;  /* 0x000000ff2e00720c */ /* 0x000fe20003f05270 */
[----:B------:R-:W-:Y:S01]  /*4d90*/  HFMA2 R162, -RZ, RZ, 0, 0 ;  /* 0x00000000ffa27431 */ /* 0x000fe200000001ff */
[C---:B------:R-:W-:Y:S01]  /*4da0*/  LOP3.LUT P4, RZ, R194.reuse, 0x400, RZ, 0xc0, !PT ;  /* 0x00000400c2ff7812 */ /* 0x040fe2000788c0ff */
[----:B------:R-:W-:Y:S01]  /*4db0*/  FMUL.FTZ R144, R27, R115 ;  /* 0x000000731b907220 */ /* 0x000fe20000410000 */
[----:B-1----:R-:W1:Y:S01]  /*4dc0*/  MUFU.RCP R12, R12 ;  /* 0x0000000c000c7308 */ /* 0x002e620000001000 */
[----:B------:R-:W3:Y:S01]  /*4dd0*/  LDC.64 R20, c[0x0][0x3f0] ;  /* 0x0000fc00ff147b82 */ /* 0x000ee20000000a00 */
[----:B------:R-:W-:Y:S01]  /*4de0*/  LOP3.LUT R194, R194, 0xfffff7ff, RZ, 0xc0, !PT ;  /* 0xfffff7ffc2c27812 */ /* 0x000fe200078ec0ff */
[----:B------:R-:W-:Y:S01]  /*4df0*/  FMUL.FTZ R152, R15, R118 ;  /* 0x000000760f987220 */ /* 0x000fe20000410000 */
[----:B------:R-:W-:Y:S01]  /*4e00*/  FMUL.FTZ R145, R145, R114 ;  /* 0x0000007291917220 */ /* 0x000fe20000410000 */
[----:B------:R-:W-:Y:S01]  /*4e10*/  FMUL.FTZ R146, R25, R113 ;  /* 0x0000007119927220 */ /* 0x000fe20000410000 */
[----:B------:R-:W-:Y:S01]  /*4e20*/  FMUL.FTZ R147, R147, R112 ;  /* 0x0000007093937220 */ /* 0x000fe20000410000 */
[----:B------:R-:W-:Y:S01]  /*4e30*/  FMUL.FTZ R149, R149, R110 ;  /* 0x0000006e95957220 */ /* 0x000fe20000410000 */
[----:B------:R-:W-:Y:S01]  /*4e40*/  FMUL.FTZ R151, R151, R108 ;  /* 0x0000006c97977220 */ /* 0x000fe20000410000 */
[----:B------:R-:W4:Y:S01]  /*4e50*/  LDC.64 R22, c[0x0][0x3d0] ;  /* 0x0000f400ff167b82 */ /* 0x000f220000000a00 */
[----:B------:R-:W-:Y:S01]  /*4e60*/  FMUL.FTZ R155, R155, R122 ;  /* 0x0000007a9b9b7220 */ /* 0x000fe20000410000 */
[----:B------:R-:W-:Y:S01]  /*4e70*/  FMUL.FTZ R157, R157, R124 ;  /* 0x0000007c9d9d7220 */ /* 0x000fe20000410000 */
[----:B------:R-:W-:Y:S01]  /*4e80*/  FMUL.FTZ R158, R158, R125 ;  /* 0x0000007d9e9e7220 */ /* 0x000fe20000410000 */
[----:B------:R-:W-:Y:S01]  /*4e90*/  FMUL.FTZ R159, R159, R142 ;  /* 0x0000008e9f9f7220 */ /* 0x000fe20000410000 */
[----:B------:R-:W-:Y:S01]  /*4ea0*/  @P4 LOP3.LUT R194, R194, 0x800, RZ, 0xfc, !PT ;  /* 0x00000800c2c24812 */ /* 0x000fe200078efcff */
[----:B------:R-:W-:Y:S01]  /*4eb0*/  IMAD.MOV.U32 R160, RZ, RZ, RZ ;  /* 0x000000ffffa07224 */ /* 0x000fe200078e00ff */
[----:B------:R-:W-:Y:S01]  /*4ec0*/  UIADD3 UR8, UPT, UPT, UR6, 0x860, URZ ;  /* 0x0000086006087890 */ /* 0x000fe2000fffe0ff */
[----:B-1----:R-:W-:Y:S01]  /*4ed0*/  VIADD R11, R12, 0xffffffe ;  /* 0x0ffffffe0c0b7836 */ /* 0x002fe20000000000 */
[----:B--2---:R-:W-:Y:S01]  /*4ee0*/  SHF.L.U64.HI R17, R16, 0x2, R17 ;  /* 0x0000000210117819 */ /* 0x004fe20000010211 */
[----:B------:R-:W1:Y:S01]  /*4ef0*/  LDC.64 R12, c[0x0][0x450] ;  /* 0x00011400ff0c7b82 */ /* 0x000e620000000a00 */
[----:B------:R-:W-:Y:S01]  /*4f00*/  IMAD.MOV.U32 R161, RZ, RZ, R51 ;  /* 0x000000ffffa17224 */ /* 0x000fe200078e0033 */
[----:B------:R-:W-:Y:S01]  /*4f10*/  UIADD3 UR7, UPT, UPT, -UR7, URZ, URZ ;  /* 0x000000ff07077290 */ /* 0x000fe2000fffe1ff */
[----:B------:R-:W-:Y:S01]  /*4f20*/  IMAD.MOV.U32 R164, RZ, RZ, R52 ;  /* 0x000000ffffa47224 */ /* 0x000fe200078e0034 */
[----:B------:R-:W2:Y:S01]  /*4f30*/  F2I.FTZ.U32.TRUNC.NTZ R11, R11 ;  /* 0x0000000b000b7305 */ /* 0x000ea2000021f000 */
[----:B------:R-:W0:Y:S01]  /*4f40*/  LDCU.64 UR12, c[0x0][0x460] ;  /* 0x00008c00ff0c77ac */ /* 0x000e220008000a00 */
[----:B---3--:R-:W-:-:S02]  /*4f50*/  SHF.L.U64.HI R21, R20, 0x1, R21 ;  /* 0x0000000114157819 */ /* 0x008fc40000010215 */
[----:B----4-:R-:W-:Y:S01]  /*4f60*/  SHF.L.U64.HI R23, R22, 0x1, R23 ;  /* 0x0000000116177819 */ /* 0x010fe20000010217 */
[----:B--2---:R-:W-:-:S04]  /*4f70*/  IMAD.MOV R10, RZ, RZ, -R11 ;  /* 0x000000ffff0a7224 */ /* 0x004fc800078e0a0b */
[----:B------:R-:W-:Y:S02]  /*4f80*/  IMAD R29, R10, R31, RZ ;  /* 0x0000001f0a1d7224 */ /* 0x000fe400078e02ff */
[----:B------:R-:W-:-:S04]  /*4f90*/  IMAD.MOV.U32 R10, RZ, RZ, RZ ;  /* 0x000000ffff0a7224 */ /* 0x000fc800078e00ff */
[----:B------:R-:W-:Y:S01]  /*4fa0*/  IMAD.HI.U32 R29, R11, R29, R10 ;  /* 0x0000001d0b1d7227 */ /* 0x000fe200078e000a */
[----:B------:R-:W-:-:S03]  /*4fb0*/  MOV R10, R14 ;  /* 0x0000000e000a7202 */ /* 0x000fc60000000f00 */
[----:B------:R-:W-:Y:S02]  /*4fc0*/  IMAD.MOV.U32 R11, RZ, RZ, R18 ;  /* 0x000000ffff0b7224 */ /* 0x000fe400078e0012 */
[----:B------:R-:W-:Y:S01]  /*4fd0*/  IMAD.HI.U32 R163, R29, R10, RZ ;  /* 0x0000000a1da37227 */ /* 0x000fe200078e00ff */
[----:B------:R-:W2:Y:S03]  /*4fe0*/  LDC.64 R18, c[0x0][0x460] ;  /* 0x00011800ff127b82 */ /* 0x000ea60000000a00 */
[----:B------:R-:W-:Y:S02]  /*4ff0*/  IMAD R10, R163, R11, R10 ;  /* 0x0000000ba30a7224 */ /* 0x000fe400078e020a */
[----:B0-----:R-:W-:Y:S02]  /*5000*/  IMAD R29, R5, UR4, RZ ;  /* 0x00000004051d7c24 */ /* 0x001fe4000f8e02ff */
[----:B------:R-:W-:Y:S01]  /*5010*/  IMAD.MOV.U32 R11, RZ, RZ, R39 ;  /* 0x000000ffff0b7224 */ /* 0x000fe200078e0027 */
[----:B------:R-:W-:Y:S01]  /*5020*/  ISETP.GT.U32.AND P3, PT, R31, R10, PT ;  /* 0x0000000a1f00720c */ /* 0x000fe20003f64070 */
[----:B------:R-:W-:Y:S01]  /*5030*/  IMAD R29, R4, UR5, R29 ;  /* 0x00000005041d7c24 */ /* 0x000fe2000f8e021d */
[----:B------:R-:W-:-:S11]  /*5040*/  UMOV UR5, URZ ;  /* 0x000000ff00057c82 */ /* 0x000fd60008000000 */
[----:B------:R-:W-:Y:S02]  /*5050*/  @!P3 IMAD.IADD R10, R10, 0x1, -R31 ;  /* 0x000000010a0ab824 */ /* 0x000fe400078e0a1f */
[----:B------:R-:W-:Y:S01]  /*5060*/  @!P3 VIADD R163, R163, 0x1 ;  /* 0x00000001a3a3b836 */ /* 0x000fe20000000000 */
[----:B------:R-:W-:Y:S02]  /*5070*/  IADD3 R26, P3, PT, R42, R89, RZ ;  /* 0x000000592a1a7210 */ /* 0x000fe40007f7e0ff */
[----:B------:R-:W-:Y:S01]  /*5080*/  ISETP.GE.U32.AND P2, PT, R10, R31, PT ;  /* 0x0000001f0a00720c */ /* 0x000fe20003f46070 */
[----:B------:R-:W-:Y:S01]  /*5090*/  IMAD.MOV.U32 R10, RZ, RZ, R37 ;  /* 0x000000ffff0a7224 */ /* 0x000fe200078e0025 */
[----:B--2---:R-:W-:Y:S01]  /*50a0*/  SHF.L.U64.HI R19, R18, 0x2, R19 ;  /* 0x0000000212137819 */ /* 0x004fe20000010213 */
[----:B------:R-:W-:Y:S02]  /*50b0*/  IMAD.X R27, R3, 0x1, R43, P3 ;  /* 0x00000001031b7824 */ /* 0x000fe400018e062b */
[----:B------:R-:W-:Y:S01]  /*50c0*/  IMAD.WIDE.U32 R10, R4, UR4, R10 ;  /* 0x00000004040a7c25 */ /* 0x000fe2000f8e000a */
[----:B------:R-:W-:-:S03]  /*50d0*/  UMOV UR4, URZ ;  /* 0x000000ff00047c82 */ /* 0x000fc60008000000 */
[----:B------:R-:W-:-:S04]  /*50e0*/  IMAD.IADD R165, R11, 0x1, R29 ;  /* 0x000000010ba57824 */ /* 0x000fc800078e021d */
[----:B------:R-:W-:Y:S01]  /*50f0*/  @P2 VIADD R163, R163, 0x1 ;  /* 0x00000001a3a32836 */ /* 0x000fe20000000000 */
[----:B------:R-:W-:-:S03]  /*5100*/  IADD3 R14, P2, PT, R40, R89, RZ ;  /* 0x00000059280e7210 */ /* 0x000fc60007f5e0ff */
[----:B------:R-:W-:Y:S01]  /*5110*/  @!P1 IMAD.MOV R163, RZ, RZ, -R163 ;  /* 0x000000ffffa39224 */ /* 0x000fe200078e0aa3 */
[----:B------:R-:W-:Y:S01]  /*5120*/  @!P0 LOP3.LUT R163, RZ, R46, RZ, 0x33, !PT ;  /* 0x0000002effa38212 */ /* 0x000fe200078e33ff */
[----:B-1----:R-:W-:-:S08]  /*5130*/  IMAD.X R15, R3, 0x1, R41, P2 ;  /* 0x00000001030f7824 */ /* 0x002fd000010e0629 */
.L_x_2115:
[----:B------:R-:W-:Y:S02]  /*5140*/  LOP3.LUT P4, RZ, R194, 0x800, RZ, 0xc0, !PT ;  /* 0x00000800c2ff7812 */ /* 0x000fe4000788c0ff */
[-C--:B------:R-:W-:Y:S02]  /*5150*/  ISETP.GE.AND P3, PT, R73, R88.reuse, PT ;  /* 0x000000584900720c */ /* 0x080fe40003f66270 */
[-C--:B------:R-:W-:Y:S02]  /*5160*/  ISETP.GE.AND P2, PT, R74, R88.reuse, PT ;  /* 0x000000584a00720c */ /* 0x080fe40003f46270 */
[----:B------:R-:W-:Y:S02]  /*5170*/  LOP3.LUT R194, R194, 0xfffffdff, RZ, 0xc0, !PT ;  /* 0xfffffdffc2c27812 */ /* 0x000fe400078ec0ff */
[-C--:B------:R-:W-:Y:S02]  /*5180*/  ISETP.GE.AND P1, PT, R75, R88.reuse, PT ;  /* 0x000000584b00720c */ /* 0x080fe40003f26270 */
[----:B------:R-:W-:-:S03]  /*5190*/  ISETP.GE.AND P0, PT, R76, R88, PT ;  /* 0x000000584c00720c */ /* 0x000fc60003f06270 */
[----:B------:R-:W2:Y:S02]  /*51a0*/  @!P4 LDG.E.U16 R183, desc[UR10][R14.64+-0x200] ;  /* 0xfffe000a0eb7c981 */ /* 0x000ea4000c1e1500 */
[----:B------:R-:W-:Y:S02]  /*51b0*/  @P3 LOP3.LUT R194, R194, 0x200, RZ, 0xfc, !PT ;  /* 0x00000200c2c23812 */ /* 0x000fe400078efcff */
[----:B------:R-:W3:Y:S02]  /*51c0*/  @!P3 LDG.E.U16 R29, desc[UR10][R14.64+-0x1c0] ;  /* 0xfffe400a0e1db981 */ /* 0x000ee4000c1e1500 */
[----:B------:R-:W-:Y:S02]  /*51d0*/  LOP3.LUT R194, R194, 0xfffffeff, RZ, 0xc0, !PT ;  /* 0xfffffeffc2c27812 */ /* 0x000fe400078ec0ff */
[----:B------:R-:W4:Y:S02]  /*51e0*/  @!P2 LDG.E.U16 R31, desc[UR10][R14.64+-0x180] ;  /* 0xfffe800a0e1fa981 */ /* 0x000f24000c1e1500 */
[----:B------:R-:W-:-:S02]  /*51f0*/  @P2 LOP3.LUT R194, R194, 0x100, RZ, 0xfc, !PT ;  /* 0x00000100c2c22812 */ /* 0x000fc400078efcff */
[----:B------:R-:W5:Y:S02]  /*5200*/  @!P1 LDG.E.U16 R33, desc[UR10][R14.64+-0x140] ;  /* 0xfffec00a0e219981 */ /* 0x000f64000c1e1500 */
[----:B------:R-:W-:Y:S02]  /*5210*/  LOP3.LUT R194, R194, 0xffffff7f, RZ, 0xc0, !PT ;  /* 0xffffff7fc2c27812 */ /* 0x000fe400078ec0ff */
[----:B------:R-:W5:Y:S02]  /*5220*/  @!P0 LDG.E.U16 R34, desc[UR10][R14.64+-0x100] ;  /* 0xffff000a0e228981 */ /* 0x000f64000c1e1500 */
[----:B------:R-:W-:-:S04]  /*5230*/  @P1 LOP3.LUT R194, R194, 0x80, RZ, 0xfc, !PT ;  /* 0x00000080c2c21812 */ /* 0x000fc800078efcff */
[----:B------:R-:W-:-:S04]  /*5240*/  LOP3.LUT R194, R194, 0xffffffbf, RZ, 0xc0, !PT ;  /* 0xffffffbfc2c27812 */ /* 0x000fc800078ec0ff */
[----:B------:R-:W-:Y:S02]  /*5250*/  @P0 LOP3.LUT R194, R194, 0x40, RZ, 0xfc, !PT ;  /* 0x00000040c2c20812 */ /* 0x000fe400078efcff */
[----:B------:R-:W-:Y:S02]  /*5260*/  ISETP.GE.AND P0, PT, R77, R88, PT ;  /* 0x000000584d00720c */ /* 0x000fe40003f06270 */
[----:B------:R-:W-:-:S11]  /*5270*/  LOP3.LUT R194, R194, 0xffffffdf, RZ, 0xc0, !PT ;  /* 0xffffffdfc2c27812 */ /* 0x000fd600078ec0ff */
[----:B------:R-:W-:Y:S01]  /*5280*/  @P0 LOP3.LUT R194, R194, 0x20, RZ, 0xfc, !PT ;  /* 0x00000020c2c20812 */ /* 0x000fe200078efcff */
[----:B------:R-:W5:Y:S01]  /*5290*/  @!P0 LDG.E.U16 R35, desc[UR10][R14.64+-0xc0] ;  /* 0xffff400a0e238981 */ /* 0x000f62000c1e1500 */
        /* <DEDUP_REMOVED lines=8> */
[-C--:B------:R-:W-:Y:S02]  /*5320*/  ISETP.GE.AND P0, PT, R80, R88.reuse, PT ;  /* 0x000000585000720c */ /* 0x080fe40003f06270 */
[----:B------:R-:W-:Y:S02]  /*5330*/  LOP3.LUT R194, R194, 0xfffffffb, RZ, 0xc0, !PT ;  /* 0xfffffffbc2c27812 */ /* 0x000fe400078ec0ff */
[-C--:B------:R-:W-:Y:S02]  /*5340*/  ISETP.GE.AND P6, PT, R81, R88.reuse, PT ;  /* 0x000000585100720c */ /* 0x080fe40003fc6270 */
[-C--:B------:R-:W-:Y:S02]  /*5350*/  ISETP.GE.AND P2, PT, R84, R88.reuse, PT ;  /* 0x000000585400720c */ /* 0x080fe40003f46270 */
[----:B------:R-:W-:-:S05]  /*5360*/  ISETP.GE.AND P1, PT, R83, R88, PT ;  /* 0x000000585300720c */ /* 0x000fca0003f26270 */
[----:B------:R-:W-:Y:S01]  /*5370*/  @P0 LOP3.LUT R194, R194, 0x4, RZ, 0xfc, !PT ;  /* 0x00000004c2c20812 */ /* 0x000fe200078efcff */
[----:B------:R-:W5:Y:S01]  /*5380*/  @!P0 LDG.E.U16 R168, desc[UR10][R14.64] ;  /* 0x0000000a0ea88981 */ /* 0x000f62000c1e1500 */
[-C--:B------:R-:W-:Y:S02]  /*5390*/  ISETP.GE.AND P0, PT, R82, R88.reuse, PT ;  /* 0x000000585200720c */ /* 0x080fe40003f06270 */
[-C--:B------:R-:W-:Y:S01]  /*53a0*/  ISETP.GE.AND P4, PT, R86, R88.reuse, PT ;  /* 0x000000585600720c */ /* 0x080fe20003f86270 */
[----:B------:R-:W5:Y:S01]  /*53b0*/  @!P6 LDG.E.U16 R169, desc[UR10][R14.64+0x40] ;  /* 0x0000400a0ea9e981 */ /* 0x000f62000c1e1500 */
[-C--:B------:R-:W-:Y:S02]  /*53c0*/  ISETP.GE.AND P3, PT, R85, R88.reuse, PT ;  /* 0x000000585500720c */ /* 0x080fe40003f66270 */
[----:B------:R-:W-:Y:S01]  /*53d0*/  ISETP.GE.AND P5, PT, R87, R88, PT ;  /* 0x000000585700720c */ /* 0x000fe20003fa6270 */
[----:B------:R-:W5:Y:S04]  /*53e0*/  @!P2 LDG.E.U16 R172, desc[UR10][R14.64+0x100] ;  /* 0x0001000a0eaca981 */ /* 0x000f68000c1e1500 */
[----:B------:R-:W5:Y:S04]  /*53f0*/  @!P1 LDG.E.U16 R171, desc[UR10][R14.64+0xc0] ;  /* 0x0000c00a0eab9981 */ /* 0x000f68000c1e1500 */
[----:B------:R-:W5:Y:S04]  /*5400*/  @!P0 LDG.E.U16 R170, desc[UR10][R14.64+0x80] ;  /* 0x0000800a0eaa8981 */ /* 0x000f68000c1e1500 */
[----:B------:R-:W5:Y:S04]  /*5410*/  @!P4 LDG.E.U16 R174, desc[UR10][R14.64+0x180] ;  /* 0x0001800a0eaec981 */ /* 0x000f68000c1e1500 */
[----:B------:R-:W5:Y:S04]  /*5420*/  @!P3 LDG.E.U16 R173, desc[UR10][R14.64+0x140] ;  /* 0x0001400a0eadb981 */ /* 0x000f68000c1e1500 */
[----:B------:R-:W5:Y:S01]  /*5430*/  @!P5 LDG.E.U16 R175, desc[UR10][R14.64+0x1c0] ;  /* 0x0001c00a0eafd981 */ /* 0x000f62000c1e1500 */
[----:B------:R-:W-:Y:S01]  /*5440*/  MOV R25, R164 ;  /* 0x000000a400197202 */ /* 0x000fe20000000f00 */
[----:B------:R-:W-:-:S05]  /*5450*/  IMAD.MOV.U32 R24, RZ, RZ, R161 ;  /* 0x000000ffff187224 */ /* 0x000fca00078e00a1 */
        /* <DEDUP_REMOVED lines=21> */
[----:B------:R-:W-:Y:S02]  /*55b0*/  IMAD.MOV.U32 R28, RZ, RZ, RZ ;  /* 0x000000ffff1c7224 */ /* 0x000fe400078e00ff */
[----:B0-----:R-:W-:-:S10]  /*55c0*/  IMAD.MOV.U32 R24, RZ, RZ, RZ ;  /* 0x000000ffff187224 */ /* 0x001fd400078e00ff */
[----:B--2---:R-:W-:Y:S02]  /*55d0*/  @!P6 PRMT R28, R183, 0x5410, RZ ;  /* 0x00005410b71ce816 */ /* 0x004fe400000000ff */
[----:B------:R-:W-:-:S13]  /*55e0*/  ISETP.NE.AND P6, PT, R30, RZ, PT ;  /* 0x000000ff1e00720c */ /* 0x000fda0003fc5270 */
[----:B---3--:R-:W-:Y:S02]  /*55f0*/  @!P6 PRMT R28, R28, 0x5410, R29 ;  /* 0x000054101c1ce816 */ /* 0x008fe4000000001d */
[----:B------:R-:W-:Y:S01]  /*5600*/  ISETP.NE.AND P6, PT, R32, RZ, PT ;  /* 0x000000ff2000720c */ /* 0x000fe20003fc5270 */
[----:B------:R-:W-:-:S12]  /*5610*/  IMAD.MOV.U32 R30, RZ, RZ, RZ ;  /* 0x000000ffff1e7224 */ /* 0x000fd800078e00ff */
[----:B----4-:R-:W-:Y:S02]  /*5620*/  @!P6 PRMT R30, R31, 0x5410, RZ ;  /* 0x000054101f1ee816 */ /* 0x010fe400000000ff */
[----:B------:R-:W-:-:S13]  /*5630*/  ISETP.NE.AND P6, PT, R176, RZ, PT ;  /* 0x000000ffb000720c */ /* 0x000fda0003fc5270 */
[----:B-----5:R-:W-:Y:S02]  /*5640*/  @!P6 PRMT R30, R30, 0x5410, R33 ;  /* 0x000054101e1ee816 */ /* 0x020fe40000000021 */
[----:B------:R-:W-:Y:S01]  /*5650*/  ISETP.NE.AND P6, PT, R177, RZ, PT ;  /* 0x000000ffb100720c */ /* 0x000fe20003fc5270 */
[----:B------:R-:W-:-:S12]  /*5660*/  IMAD.MOV.U32 R32, RZ, RZ, RZ ;  /* 0x000000ffff207224 */ /* 0x000fd800078e00ff */
[----:B------:R-:W-:Y:S02]  /*5670*/  @!P6 PRMT R32, R34, 0x5410, RZ ;  /* 0x000054102220e816 */ /* 0x000fe400000000ff */
[----:B------:R-:W-:-:S13]  /*5680*/  ISETP.NE.AND P6, PT, R178, RZ, PT ;  /* 0x000000ffb200720c */ /* 0x000fda0003fc5270 */
[----:B------:R-:W-:Y:S02]  /*5690*/  @!P6 PRMT R32, R32, 0x5410, R35 ;  /* 0x000054102020e816 */ /* 0x000fe40000000023 */
[----:B------:R-:W-:-:S13]  /*56a0*/  ISETP.NE.AND P6, PT, R179, RZ, PT ;  /* 0x000000ffb300720c */ /* 0x000fda0003fc5270 */
[----:B------:R-:W-:Y:S02]  /*56b0*/  @!P6 PRMT R24, R166, 0x5410, RZ ;  /* 0x00005410a618e816 */ /* 0x000fe400000000ff */
[----:B------:R-:W-:Y:S01]  /*56c0*/  ISETP.NE.AND P6, PT, R180, RZ, PT ;  /* 0x000000ffb400720c */ /* 0x000fe20003fc5270 */
[----:B------:R0:W-:-:S12]  /*56d0*/  STS.U16 [R91], R28 ;  /* 0x0000001c5b007388 */ /* 0x0001d80000000400 */
[----:B------:R-:W-:Y:S02]  /*56e0*/  @!P6 PRMT R24, R24, 0x5410, R167 ;  /* 0x000054101818e816 */ /* 0x000fe400000000a7 */
[----:B------:R-:W-:Y:S02]  /*56f0*/  ISETP.NE.AND P6, PT, R181, RZ, PT ;  /* 0x000000ffb500720c */ /* 0x000fe40003fc5270 */
[----:B------:R-:W-:Y:S01]  /*5700*/  PRMT R29, R28, 0x7632, R29 ;  /* 0x000076321c1d7816 */ /* 0x000fe2000000001d */
[----:B0-----:R-:W-:Y:S01]  /*5710*/  IMAD.MOV.U32 R28, RZ, RZ, RZ ;  /* 0x000000ffff1c7224 */ /* 0x001fe200078e00ff */
[----:B------:R-:W-:-:S09]  /*5720*/  PRMT R31, R30, 0x7632, R31 ;  /* 0x000076321e1f7816 */ /* 0x000fd2000000001f */
[----:B------:R-:W-:Y:S02]  /*5730*/  @!P6 PRMT R28, R168, 0x5410, RZ ;  /* 0x00005410a81ce816 */ /* 0x000fe400000000ff */
[----:B------:R-:W-:Y:S01]  /*5740*/  ISETP.NE.AND P6, PT, R182, RZ, PT ;  /* 0x000000ffb600720c */ /* 0x000fe20003fc5270 */
[----:B------:R0:W-:Y:S01]  /*5750*/  STS.U16 [R92+0x40], R29 ;  /* 0x0000401d5c007388 */ /* 0x0001e20000000400 */
[----:B------:R-:W-:-:S03]  /*5760*/  PRMT R33, R32, 0x7632, R33 ;  /* 0x0000763220217816 */ /* 0x000fc60000000021 */
[----:B------:R1:W-:Y:S04]  /*5770*/  STS.U16 [R93+0x80], R30 ;  /* 0x0000801e5d007388 */ /* 0x0003e80000000400 */
[----:B------:R-:W-:Y:S01]  /*5780*/  STS.U16 [R94+0xc0], R31 ;  /* 0x0000c01f5e007388 */ /* 0x000fe20000000400 */
[----:B0-----:R-:W-:-:S03]  /*5790*/  PRMT R29, R24, 0x7632, R29 ;  /* 0x00007632181d7816 */ /* 0x001fc6000000001d */
[----:B------:R0:W-:Y:S01]  /*57a0*/  STS.U16 [R95+0x100], R32 ;  /* 0x000100205f007388 */ /* 0x0001e20000000400 */
[----:B-1----:R-:W-:Y:S01]  /*57b0*/  IMAD.MOV.U32 R30, RZ, RZ, RZ ;  /* 0x000000ffff1e7224 */ /* 0x002fe200078e00ff */
[----:B------:R-:W-:Y:S02]  /*57c0*/  @!P0 PRMT R30, R170, 0x5410, RZ ;  /* 0x00005410aa1e8816 */ /* 0x000fe400000000ff */
[----:B------:R-:W-:Y:S01]  /*57d0*/  STS.U16 [R96+0x140], R33 ;  /* 0x0001402160007388 */ /* 0x000fe20000000400 */
[----:B------:R-:W-:-:S03]  /*57e0*/  @!P6 PRMT R28, R28, 0x5410, R169 ;  /* 0x000054101c1ce816 */ /* 0x000fc600000000a9 */
[----:B------:R1:W-:Y:S01]  /*57f0*/  STS.U16 [R97+0x180], R24 ;  /* 0x0001801861007388 */ /* 0x0003e20000000400 */
[----:B0-----:R-:W-:Y:S01]  /*5800*/  IMAD.MOV.U32 R32, RZ, RZ, RZ ;  /* 0x000000ffff207224 */ /* 0x001fe200078e00ff */
[----:B------:R-:W-:Y:S02]  /*5810*/  @!P2 PRMT R32, R172, 0x5410, RZ ;  /* 0x00005410ac20a816 */ /* 0x000fe400000000ff */
[----:B------:R-:W-:Y:S02]  /*5820*/  @!P1 PRMT R30, R30, 0x5410, R171 ;  /* 0x000054101e1e9816 */ /* 0x000fe400000000ab */
[----:B------:R-:W-:Y:S02]  /*5830*/  PRMT R34, R28, 0x7632, R34 ;  /* 0x000076321c227816 */ /* 0x000fe40000000022 */
[----:B-1----:R-:W-:Y:S02]  /*5840*/  MOV R24, RZ ;  /* 0x000000ff00187202 */ /* 0x002fe40000000f00 */
[----:B------:R-:W-:-:S02]  /*5850*/  @!P4 PRMT R24, R174, 0x5410, RZ ;  /* 0x00005410ae18c816 */ /* 0x000fc400000000ff */
[----:B------:R-:W-:Y:S01]  /*5860*/  @!P3 PRMT R32, R32, 0x5410, R173 ;  /* 0x000054102020b816 */ /* 0x000fe200000000ad */
[----:B------:R-:W-:Y:S01]  /*5870*/  STS.U16 [R98+0x1c0], R29 ;  /* 0x0001c01d62007388 */ /* 0x000fe20000000400 */
[----:B------:R-:W-:Y:S02]  /*5880*/  PRMT R33, R30, 0x7632, R33 ;  /* 0x000076321e217816 */ /* 0x000fe40000000021 */
[----:B------:R-:W-:Y:S01]  /*5890*/  @!P5 PRMT R24, R24, 0x5410, R175 ;  /* 0x000054101818d816 */ /* 0x000fe200000000af */
[----:B------:R-:W-:Y:S01]  /*58a0*/  STS.U16 [R99+0x200], R28 ;  /* 0x0002001c63007388 */ /* 0x000fe20000000400 */
[----:B------:R-:W-:-:S03]  /*58b0*/  PRMT R35, R32, 0x7632, R35 ;  /* 0x0000763220237816 */ /* 0x000fc60000000023 */
[----:B------:R0:W-:Y:S04]  /*58c0*/  STS.U16 [R100+0x240], R34 ;  /* 0x0002402264007388 */ /* 0x0001e80000000400 */
[----:B------:R1:W-:Y:S04]  /*58d0*/  STS.U16 [R101+0x280], R30 ;  /* 0x0002801e65007388 */ /* 0x0003e80000000400 */
[----:B------:R-:W-:Y:S01]  /*58e0*/  STS.U16 [R102+0x2c0], R33 ;  /* 0x0002c02166007388 */ /* 0x000fe20000000400 */
[----:B0-----:R-:W-:-:S03]  /*58f0*/  PRMT R34, R24, 0x7632, R34 ;  /* 0x0000763218227816 */ /* 0x001fc60000000022 */
[----:B------:R-:W-:Y:S04]  /*5900*/  STS.U16 [R103+0x300], R32 ;  /* 0x0003002067007388 */ /* 0x000fe80000000400 */
[----:B------:R-:W-:Y:S04]  /*5910*/  STS.U16 [R104+0x340], R35 ;  /* 0x0003402368007388 */ /* 0x000fe80000000400 */
[----:B------:R-:W-:Y:S04]  /*5920*/  STS.U16 [R105+0x380], R24 ;  /* 0x0003801869007388 */ /* 0x000fe80000000400 */
[----:B------:R-:W-:Y:S01]  /*5930*/  STS.U16 [R106+0x3c0], R34 ;  /* 0x0003c0226a007388 */ /* 0x000fe20000000400 */
[----:B------:R-:W-:-:S03]  /*5940*/  NOP ;  /* 0x0000000000007918 */ /* 0x000fc60000000000 */
[----:B------:R-:W0:Y:S04]  /*5950*/  LDS.U16 R28, [R107] ;  /* 0x000000006b1c7984 */ /* 0x000e280000000400 */
[----:B------:R-:W2:Y:S01]  /*5960*/  LDS.U16 R24, [R107+0x2] ;  /* 0x000002006b187984 */ /* 0x000ea20000000400 */
[----:B------:R-:W-:-:S04]  /*5970*/  FMUL.FTZ R25, R25, 1.4426950216293334961 ;  /* 0x3fb8aa3b19197820 */ /* 0x000fc80000410000 */
[----:B-1----:R-:W-:-:S06]  /*5980*/  FMUL.FTZ R30, R25, R115 ;  /* 0x00000073191e7220 */ /* 0x002fcc0000410000 */
[----:B------:R-:W1:Y:S01]  /*5990*/  MUFU.EX2 R30, R30 ;  /* 0x0000001e001e7308 */ /* 0x000e620000000800 */
[----:B------:R-:W-:Y:S01]  /*59a0*/  ISETP.GE.U32.AND P6, PT, R54, R88, PT ;  /* 0x000000583600720c */ /* 0x000fe20003fc6070 */
[----:B0-----:R-:W-:Y:S02]  /*59b0*/  HADD2.F32 R29, -RZ, R28.H0_H0 ;  /* 0x2000001cff1d7230 */ /* 0x001fe40000004100 */
[----:B--2---:R-:W-:-:S03]  /*59c0*/  HADD2.F32 R24, -RZ, R24.H0_H0 ;  /* 0x20000018ff187230 */ /* 0x004fc60000004100 */
[----:B------:R-:W-:Y:S01]  /*59d0*/  FMUL.FTZ R29, R144, R29 ;  /* 0x0000001d901d7220 */ /* 0x000fe20000410000 */
[----:B-1----:R-:W-:Y:S01]  /*59e0*/  FSEL R32, R30, 1, !P6 ;  /* 0x3f8000001e207808 */ /* 0x002fe20007000000 */
[----:B------:R-:W-:-:S03]  /*59f0*/  FMUL.FTZ R24, R145, R24 ;  /* 0x0000001891187220 */ /* 0x000fc60000410000 */
[----:B------:R-:W-:Y:S02]  /*5a00*/  FSEL R33, R29, RZ, !P6 ;  /* 0x000000ff1d217208 */ /* 0x000fe40007000000 */
[----:B------:R-:W-:-:S04]  /*5a10*/  ISETP.GE.U32.AND P6, PT, R55, R88, PT ;  /* 0x000000583700720c */ /* 0x000fc80003fc6070 */
[----:B------:R-:W-:Y:S02]  /*5a20*/  FSEL R35, R24, RZ, !P6 ;  /* 0x000000ff18237208 */ /* 0x000fe40007000000 */
[----:B------:R-:W0:Y:S01]  /*5a30*/  LDS.U16 R24, [R107+0x4] ;  /* 0x000004006b187984 */ /* 0x000e220000000400 */
[C---:B------:R-:W-:Y:S01]  /*5a40*/  FMUL.FTZ R28, R25.reuse, R114 ;  /* 0x00000072191c7220 */ /* 0x040fe20000410000 */
[----:B------:R-:W-:-:S05]  /*5a50*/  FMUL.FTZ R30, R25, R113 ;  /* 0x00000071191e7220 */ /* 0x000fca0000410000 */
[----:B------:R-:W1:Y:S01]  /*5a60*/  MUFU.EX2 R28, R28 ;  /* 0x0000001c001c7308 */ /* 0x000e620000000800 */
[----:B0-----:R-:W-:Y:S02]  /*5a70*/  HADD2.F32 R29, -RZ, R24.H0_H0 ;  /* 0x20000018ff1d7230 */ /* 0x001fe40000004100 */
[----:B------:R-:W0:Y:S05]  /*5a80*/  LDS.U16 R24, [R107+0x6] ;  /* 0x000006006b187984 */ /* 0x000e2a0000000400 */
[----:B------:R-:W2:Y:S01]  /*5a90*/  MUFU.EX2 R30, R30 ;  /* 0x0000001e001e7308 */ /* 0x000ea20000000800 */
[----:B-1----:R-:W-:Y:S01]  /*5aa0*/  FSEL R34, R28, 1, !P6 ;  /* 0x3f8000001c227808 */ /* 0x002fe20007000000 */
[----:B------:R-:W-:Y:S01]  /*5ab0*/  FMUL.FTZ R29, R146, R29 ;  /* 0x0000001d921d7220 */ /* 0x000fe20000410000 */
[----:B------:R-:W-:-:S04]  /*5ac0*/  ISETP.GE.U32.AND P6, PT, R57, R88, PT ;  /* 0x000000583900720c */ /* 0x000fc80003fc6070 */
[----:B------:R-:W-:Y:S02]  /*5ad0*/  FSEL R166, R29, RZ, !P6 ;  /* 0x000000ff1da67208 */ /* 0x000fe40007000000 */
[----:B--2---:R-:W-:Y:S02]  /*5ae0*/  FSEL R167, R30, 1, !P6 ;  /* 0x3f8000001ea77808 */ /* 0x004fe40007000000 */
[----:B------:R-:W-:Y:S01]  /*5af0*/  ISETP.GE.U32.AND P6, PT, R59, R88, PT ;  /* 0x000000583b00720c */ /* 0x000fe20003fc6070 */
[----:B0-----:R-:W-:-:S05]  /*5b00*/  HADD2.F32 R24, -RZ, R24.H0_H0 ;  /* 0x20000018ff187230 */ /* 0x001fca0000004100 */
[----:B------:R-:W-:-:S05]  /*5b10*/  FMUL.FTZ R24, R147, R24 ;  /* 0x0000001893187220 */ /* 0x000fca0000410000 */
        /* <DEDUP_REMOVED lines=91> */
[----:B0-----:R-:W-:Y:S02]  /*60d0*/  HADD2.F32 R29, -RZ, R24.H0_H0 ;  /* 0x20000018ff1d7230 */ /* 0x001fe40000004100 */
[----:B------:R-:W0:Y:S01]  /*60e0*/  LDS.U16 R24, [R107+0x1e] ;  /* 0x00001e006b187984 */ /* 0x000e220000000400 */
[----:B------:R-:W-:Y:S01]  /*60f0*/  P2R R197, PR, RZ, 0x1 ;  /* 0x00000001ffc57803 */ /* 0x000fe20000000000 */
[C---:B------:R-:W-:Y:S01]  /*6100*/  FMUL.FTZ R30, R25.reuse, R125 ;  /* 0x0000007d191e7220 */ /* 0x040fe20000410000 */
[----:B------:R-:W-:Y:S01]  /*6110*/  LOP3.LUT P0, RZ, R194, 0x40, RZ, 0xc0, !PT ;  /* 0x00000040c2ff7812 */ /* 0x000fe2000780c0ff */
[----:B------:R-:W1:Y:S01]  /*6120*/  MUFU.EX2 R28, R28 ;  /* 0x0000001c001c7308 */ /* 0x000e620000000800 */
[----:B------:R-:W-:-:S02]  /*6130*/  FMUL.FTZ R25, R25, R142 ;  /* 0x0000008e19197220 */ /* 0x000fc40000410000 */
[----:B------:R-:W-:Y:S02]  /*6140*/  P2R R195, PR, RZ, 0x1 ;  /* 0x00000001ffc37803 */ /* 0x000fe40000000000 */
[----:B------:R-:W-:-:S03]  /*6150*/  LOP3.LUT P0, RZ, R194, 0x80, RZ, 0xc0, !PT ;  /* 0x00000080c2ff7812 */ /* 0x000fc6000780c0ff */
[----:B------:R-:W2:Y:S01]  /*6160*/  MUFU.EX2 R30, R30 ;  /* 0x0000001e001e7308 */ /* 0x000ea20000000800 */
[----:B------:R-:W-:Y:S02]  /*6170*/  P2R R31, PR, RZ, 0x1 ;  /* 0x00000001ff1f7803 */ /* 0x000fe40000000000 */
[----:B------:R-:W-:-:S05]  /*6180*/  LOP3.LUT P0, RZ, R194, 0x100, RZ, 0xc0, !PT ;  /* 0x00000100c2ff7812 */ /* 0x000fca000780c0ff */
[----:B------:R-:W3:Y:S01]  /*6190*/  MUFU.EX2 R25, R25 ;  /* 0x0000001900197308 */ /* 0x000ee20000000800 */
[----:B------:R-:W-:Y:S02]  /*61a0*/  P2R R201, PR, RZ, 0x1 ;  /* 0x00000001ffc97803 */ /* 0x000fe40000000000 */
[----:B------:R-:W-:Y:S01]  /*61b0*/  LOP3.LUT P0, RZ, R194, 0x200, RZ, 0xc0, !PT ;  /* 0x00000200c2ff7812 */ /* 0x000fe2000780c0ff */
[----:B------:R-:W-:Y:S01]  /*61c0*/  FMUL.FTZ R29, R158, R29 ;  /* 0x0000001d9e1d7220 */ /* 0x000fe20000410000 */
[----:B-1----:R-:W-:Y:S02]  /*61d0*/  FSEL R188, R28, 1, !P6 ;  /* 0x3f8000001cbc7808 */ /* 0x002fe40007000000 */
[-C--:B------:R-:W-:Y:S02]  /*61e0*/  ISETP.GE.U32.AND P6, PT, R71, R88.reuse, PT ;  /* 0x000000584700720c */ /* 0x080fe40003fc6070 */
[----:B------:R-:W-:Y:S02]  /*61f0*/  P2R R202, PR, RZ, 0x1 ;  /* 0x00000001ffca7803 */ /* 0x000fe40000000000 */
[----:B------:R-:W-:-:S02]  /*6200*/  ISETP.GE.AND P0, PT, R69, R88, PT ;  /* 0x000000584500720c */ /* 0x000fc40003f06270 */
[----:B--2---:R-:W-:Y:S02]  /*6210*/  FSEL R190, R30, 1, !P6 ;  /* 0x3f8000001ebe7808 */ /* 0x004fe40007000000 */
[----:B------:R-:W-:Y:S01]  /*6220*/  FSEL R191, R29, RZ, !P6 ;  /* 0x000000ff1dbf7208 */ /* 0x000fe20007000000 */
[----:B0-----:R-:W-:Y:S01]  /*6230*/  HADD2.F32 R24, -RZ, R24.H0_H0 ;  /* 0x20000018ff187230 */ /* 0x001fe20000004100 */
[----:B------:R-:W-:-:S04]  /*6240*/  ISETP.GE.U32.AND P6, PT, R72, R88, PT ;  /* 0x000000584800720c */ /* 0x000fc80003fc6070 */
[----:B------:R-:W-:Y:S01]  /*6250*/  FMUL.FTZ R24, R159, R24 ;  /* 0x000000189f187220 */ /* 0x000fe20000410000 */
[----:B---3--:R-:W-:Y:S01]  /*6260*/  FSEL R192, R25, 1, !P6 ;  /* 0x3f80000019c07808 */ /* 0x008fe20007000000 */
[----:B------:R-:W-:-:S03]  /*6270*/  IMAD.MOV.U32 R25, RZ, RZ, R27 ;  /* 0x000000ffff197224 */ /* 0x000fc600078e001b */
[----:B------:R-:W-:Y:S01]  /*6280*/  FSEL R193, R24, RZ, !P6 ;  /* 0x000000ff18c17208 */ /* 0x000fe20007000000 */
[----:B------:R-:W-:Y:S01]  /*6290*/  IMAD.MOV.U32 R24, RZ, RZ, R26 ;  /* 0x000000ffff187224 */ /* 0x000fe200078e001a */
[C---:B------:R-:W-:Y:S02]  /*62a0*/  LOP3.LUT P6, RZ, R194.reuse, 0x2, RZ, 0xc0, !PT ;  /* 0x00000002c2ff7812 */ /* 0x040fe400078cc0ff */
[----:B------:R-:W-:Y:S02]  /*62b0*/  LOP3.LUT R194, R194, 0xfffffbff, RZ, 0xc0, !PT ;  /* 0xfffffbffc2c27812 */ /* 0x000fe400078ec0ff */
[----:B------:R-:W2:Y:S02]  /*62c0*/  @!P0 LDG.E.U16 R27, desc[UR10][R24.64+-0x200] ;  /* 0xfffe000a181b8981 */ /* 0x000ea4000c1e1500 */
[----:B------:R-:W-:Y:S02]  /*62d0*/  @P0 LOP3.LUT R194, R194, 0x400, RZ, 0xfc, !PT ;  /* 0x00000400c2c20812 */ /* 0x000fe400078efcff */
[----:B------:R-:W-:Y:S01]  /*62e0*/  ISETP.NE.AND P0, PT, R202, RZ, PT ;  /* 0x000000ffca00720c */ /* 0x000fe20003f05270 */
[----:B------:R-:W3:Y:S04]  /*62f0*/  @!P2 LDG.E.U16 R204, desc[UR10][R24.64+0x100] ;  /* 0x0001000a18cca981 */ /* 0x000ee8000c1e1500 */
[----:B------:R-:W4:Y:S04]  /*6300*/  @!P1 LDG.E.U16 R203, desc[UR10][R24.64+0xc0] ;  /* 0x0000c00a18cb9981 */ /* 0x000f28000c1e1500 */
[----:B------:R-:W5:Y:S04]  /*6310*/  @!P4 LDG.E.U16 R206, desc[UR10][R24.64+0x180] ;  /* 0x0001800a18cec981 */ /* 0x000f68000c1e1500 */
[----:B------:R-:W3:Y:S01]  /*6320*/  @!P0 LDG.E.U16 R29, desc[UR10][R24.64+-0x1c0] ;  /* 0xfffe400a181d8981 */ /* 0x000ee2000c1e1500 */
[----:B------:R-:W-:-:S03]  /*6330*/  ISETP.NE.AND P0, PT, R201, RZ, PT ;  /* 0x000000ffc900720c */ /* 0x000fc60003f05270 */
[----:B------:R-:W4:Y:S04]  /*6340*/  @!P6 LDG.E.U16 R201, desc[UR10][R24.64+0x40] ;  /* 0x0000400a18c9e981 */ /* 0x000f28000c1e1500 */
[----:B------:R-:W5:Y:S04]  /*6350*/  @!P3 LDG.E.U16 R205, desc[UR10][R24.64+0x140] ;  /* 0x0001400a18cdb981 */ /* 0x000f68000c1e1500 */
[----:B------:R-:W5:Y:S04]  /*6360*/  @!P5 LDG.E.U16 R207, desc[UR10][R24.64+0x1c0] ;  /* 0x0001c00a18cfd981 */ /* 0x000f68000c1e1500 */
        /* <DEDUP_REMOVED lines=33> */
[----:B------:R-:W-:-:S12]  /*6580*/  IMAD.MOV.U32 R26, RZ, RZ, RZ ;  /* 0x000000ffff1a7224 */ /* 0x000fd800078e00ff */
[----:B--2---:R-:W-:Y:S02]  /*6590*/  @!P6 PRMT R26, R27, 0x5410, RZ ;  /* 0x000054101b1ae816 */ /* 0x004fe400000000ff */
[----:B------:R-:W-:Y:S01]  /*65a0*/  ISETP.NE.AND P6, PT, R28, RZ, PT ;  /* 0x000000ff1c00720c */ /* 0x000fe20003fc5270 */
[----:B------:R-:W-:-:S12]  /*65b0*/  IMAD.MOV.U32 R28, RZ, RZ, RZ ;  /* 0x000000ffff1c7224 */ /* 0x000fd800078e00ff */
[----:B---3--:R-:W-:Y:S02]  /*65c0*/  @!P6 PRMT R26, R26, 0x5410, R29 ;  /* 0x000054101a1ae816 */ /* 0x008fe4000000001d */
[----:B------:R-:W-:-:S13]  /*65d0*/  ISETP.NE.AND P6, PT, R196, RZ, PT ;  /* 0x000000ffc400720c */ /* 0x000fda0003fc5270 */
        /* <DEDUP_REMOVED lines=8> */
[----:B------:R-:W-:Y:S01]  /*6660*/  ISETP.NE.AND P6, PT, R211, RZ, PT ;  /* 0x000000ffd300720c */ /* 0x000fe20003fc5270 */
[----:B------:R-:W-:-:S12]  /*6670*/  IMAD.MOV.U32 R30, RZ, RZ, RZ ;  /* 0x000000ffff1e7224 */ /* 0x000fd800078e00ff */
[----:B------:R-:W-:Y:S02]  /*6680*/  @!P6 PRMT R30, R198, 0x5410, RZ ;  /* 0x00005410c61ee816 */ /* 0x000fe400000000ff */
[----:B------:R-:W-:Y:S01]  /*6690*/  ISETP.NE.AND P6, PT, R212, RZ, PT ;  /* 0x000000ffd400720c */ /* 0x000fe20003fc5270 */
[----:B------:R0:W-:-:S12]  /*66a0*/  STS.U16 [R91+0x420], R26 ;  /* 0x0004201a5b007388 */ /* 0x0001d80000000400 */
        /* <DEDUP_REMOVED lines=13> */
[----:B-1----:R-:W-:Y:S02]  /*6780*/  MOV R28, RZ ;  /* 0x000000ff001c7202 */ /* 0x002fe40000000f00 */
[----:B------:R-:W-:Y:S01]  /*6790*/  @!P0 PRMT R28, R202, 0x5410, RZ ;  /* 0x00005410ca1c8816 */ /* 0x000fe200000000ff */
[----:B------:R-:W-:Y:S01]  /*67a0*/  STS.U16 [R96+0x560], R31 ;  /* 0x0005601f60007388 */ /* 0x000fe20000000400 */
[----:B------:R-:W-:-:S03]  /*67b0*/  @!P6 PRMT R26, R26, 0x5410, R201 ;  /* 0x000054101a1ae816 */ /* 0x000fc600000000c9 */
[----:B------:R1:W-:Y:S01]  /*67c0*/  STS.U16 [R97+0x5a0], R30 ;  /* 0x0005a01e61007388 */ /* 0x0003e20000000400 */
[----:B0-----:R-:W-:Y:S01]  /*67d0*/  IMAD.MOV.U32 R196, RZ, RZ, RZ ;  /* 0x000000ffffc47224 */ /* 0x001fe200078e00ff */
[----:B------:R-:W-:Y:S02]  /*67e0*/  @!P2 PRMT R196, R204, 0x5410, RZ ;  /* 0x00005410ccc4a816 */ /* 0x000fe400000000ff */
[----:B------:R-:W-:Y:S02]  /*67f0*/  @!P1 PRMT R28, R28, 0x5410, R203 ;  /* 0x000054101c1c9816 */ /* 0x000fe400000000cb */
[----:B------:R-:W-:Y:S01]  /*6800*/  PRMT R195, R26, 0x7632, R195 ;  /* 0x000076321ac37816 */ /* 0x000fe200000000c3 */
[----:B-1----:R-:W-:Y:S01]  /*6810*/  IMAD.MOV.U32 R30, RZ, RZ, RZ ;  /* 0x000000ffff1e7224 */ /* 0x002fe200078e00ff */
[----:B------:R-:W-:Y:S02]  /*6820*/  @!P4 PRMT R30, R206, 0x5410, RZ ;  /* 0x00005410ce1ec816 */ /* 0x000fe400000000ff */
[----:B------:R-:W-:Y:S01]  /*6830*/  @!P3 PRMT R196, R196, 0x5410, R205 ;  /* 0x00005410c4c4b816 */ /* 0x000fe200000000cd */
[----:B------:R0:W-:Y:S01]  /*6840*/  STS.U16 [R98+0x5e0], R27 ;  /* 0x0005e01b62007388 */ /* 0x0001e20000000400 */
[----:B------:R-:W-:-:S02]  /*6850*/  PRMT R29, R28, 0x7632, R29 ;  /* 0x000076321c1d7816 */ /* 0x000fc4000000001d */
[----:B------:R-:W-:Y:S01]  /*6860*/  @!P5 PRMT R30, R30, 0x5410, R207 ;  /* 0x000054101e1ed816 */ /* 0x000fe200000000cf */
[----:B------:R1:W-:Y:S01]  /*6870*/  STS.U16 [R99+0x620], R26 ;  /* 0x0006201a63007388 */ /* 0x0003e20000000400 */
[----:B------:R-:W-:-:S03]  /*6880*/  ISETP.NE.AND P6, PT, R56, RZ, PT ;  /* 0x000000ff3800720c */ /* 0x000fc60003fc5270 */
[----:B------:R-:W-:Y:S01]  /*6890*/  STS.U16 [R100+0x660], R195 ;  /* 0x000660c364007388 */ /* 0x000fe20000000400 */
[----:B0-----:R-:W-:-:S03]  /*68a0*/  PRMT R27, R30, 0x7632, R27 ;  /* 0x000076321e1b7816 */ /* 0x001fc6000000001b */
        /* <DEDUP_REMOVED lines=42> */
[----:B------:R-:W0:Y:S01]  /*6b50*/  LDC.U8 R27, c[0x0][0x3a9] ;  /* 0x0000ea40ff1b7b82 */ /* 0x000e220000000000 */
        /* <DEDUP_REMOVED lines=8> */
[----:B------:R-:W-:-:S05]  /*6be0*/  IADD3 R28, P6, PT, R160, R10, RZ ;  /* 0x0000000aa01c7210 */ /* 0x000fca0007fde0ff */
[----:B------:R-:W-:-:S05]  /*6bf0*/  IMAD.X R29, R162, 0x1, R165, P6 ;  /* 0x00000001a21d7824 */ /* 0x000fca00030e06a5 */
[----:B------:R0:W5:Y:S01]  /*6c00*/  LDG.E R27, desc[UR10][R28.64] ;  /* 0x0000000a1c1b7981 */ /* 0x000162000c1e1900 */
[----:B------:R-:W-:Y:S05]  /*6c10*/  BRA `(.L_x_2110) ;  /* 0x0000000000187947 */ /* 0x000fea0003800000 */
.L_x_2111:
[----:B------:R-:W-:Y:S01]  /*6c20*/  LOP3.LUT P6, RZ, R194, 0x2000, RZ, 0xc0, !PT ;  /* 0x00002000c2ff7812 */ /* 0x000fe200078cc0ff */
[----:B------:R-:W-:-:S12]  /*6c30*/  IMAD.MOV.U32 R27, RZ, RZ, RZ ;  /* 0x000000ffff1b7224 */ /* 0x000fd800078e00ff */
[----:B------:R-:W-:Y:S05]  /*6c40*/  @!P6 BRA `(.L_x_2110) ;  /* 0x00000000000ce947 */ /* 0x000fea0003800000 */
[----:B------:R-:W-:-:S05]  /*6c50*/  IADD3 R28, P6, PT, R37, R160, RZ ;  /* 0x000000a0251c7210 */ /* 0x000fca0007fde0ff */
[----:B------:R-:W-:-:S05]  /*6c60*/  IMAD.X R29, R39, 0x1, R162, P6 ;  /* 0x00000001271d7824 */ /* 0x000fca00030e06a2 */
[----:B------:R1:W5:Y:S03]  /*6c70*/  LDG.E R27, desc[UR10][R28.64] ;  /* 0x0000000a1c1b7981 */ /* 0x000366000c1e1900 */
.L_x_2110:
[----:B01----:R-:W-:Y:S01]  /*6c80*/  FFMA.FTZ R28, R33, R34, R35 ;  /* 0x00000022211c7223 */ /* 0x003fe20000010023 */
        /* <DEDUP_REMOVED lines=118> */
.L_x_2114:
[----:B------:R-:W-:Y:S02]  /*73f0*/  ISETP.NE.AND P6, PT, R56, R53, PT ;  /* 0x000000353800720c */ /* 0x000fe40003fc5270 */
[----:B------:R-:W-:Y:S02]  /*7400*/  P2R R26, PR, RZ, 0x1 ;  /* 0x00000001ff1a7803 */ /* 0x000fe40000000000 */
[----:B------:R-:W-:-:S13]  /*7410*/  ISETP.NE.OR P6, PT, R28, RZ, P6 ;  /* 0x000000ff1c00720c */ /* 0x000fda00037c5670 */
[----:B------:R-:W-:-:S05]  /*7420*/  @!P6 IADD3 R28, P0, PT, R37, R160, RZ ;  /* 0x000000a0251ce210 */ /* 0x000fca0007f1e0ff */
[----:B------:R-:W-:Y:S01]  /*7430*/  @!P6 IMAD.X R29, R39, 0x1, R162, P0 ;  /* 0x00000001271de824 */ /* 0x000fe200000e06a2 */
[----:B------:R-:W-:-:S04]  /*7440*/  ISETP.NE.AND P0, PT, R26, RZ, PT ;  /* 0x000000ff1a00720c */ /* 0x000fc80003f05270 */
[----:B------:R0:W-:Y:S09]  /*7450*/  @!P6 STG.E desc[UR10][R28.64], R27 ;  /* 0x0000001b1c00e986 */ /* 0x0001f2000c10190a */
.L_x_2113:
[----:B------:R-:W-:Y:S05]  /*7460*/  BSYNC.RECONVERGENT B0 ;  /* 0x0000000000007941 */ /* 0x000fea0003800200 */
.L_x_2112:
        /* <DEDUP_REMOVED lines=16> */
[----:B------:R-:W-:Y:S01]  /*7570*/  FFMA.FTZ R136, R201, R176, R136 ;  /* 0x000000b0c9887223 */ /* 0x000fe20000010088 */
[----:B------:R-:W-:Y:S01]  /*7580*/  IMAD.X R164, R164, 0x1, R17, P6 ;  /* 0x00000001a4a47824 */ /* 0x000fe200030e0611 */
        /* <DEDUP_REMOVED lines=12> */
.L_x_2109:
[----:B------:R-:W0:Y:S01]  /*7650*/  LDCU.128 UR12, c[0x0][0x430] ;  /* 0x00008600ff0c77ac */ /* 0x000e220008000c00 */
[----:B------:R-:W-:Y:S02]  /*7660*/  HFMA2 R11, -RZ, RZ, 0, 0 ;  /* 0x00000000ff0b7431 */ /* 0x000fe400000001ff */
[----:B------:R-:W-:Y:S01]  /*7670*/  IMAD.MOV.U32 R10, RZ, RZ, R58 ;  /* 0x000000ffff0a7224 */ /* 0x000fe200078e003a */
[----:B------:R-:W-:Y:S01]  /*7680*/  F2FP.F16.F32.PACK_AB R17, R143, R126 ;  /* 0x0000007e8f11723e */ /* 0x000fe200000000ff */
[----:B------:R-:W1:Y:S01]  /*7690*/  LDCU.64 UR4, c[0x0][0x4a8] ;  /* 0x00009500ff0477ac */ /* 0x000e620008000a00 */
[----:B------:R-:W-:Y:S02]  /*76a0*/  P2R R30, PR, RZ, 0x1 ;  /* 0x00000001ff1e7803 */ /* 0x000fe40000000000 */
[C---:B------:R-:W-:Y:S01]  /*76b0*/  PRMT R20, R17.reuse, 0x7610, R20 ;  /* 0x0000761011147816 */ /* 0x040fe20000000014 */
[----:B------:R-:W-:Y:S01]  /*76c0*/  BAR.SYNC.DEFER_BLOCKING 0x0 ;  /* 0x0000000000007b1d */ /* 0x000fe20000010000 */
[----:B------:R-:W-:-:S02]  /*76d0*/  PRMT R21, R17, 0x7632, R21 ;  /* 0x0000763211157816 */ /* 0x000fc40000000015 */
[----:B------:R-:W-:Y:S02]  /*76e0*/  F2FP.F16.F32.PACK_AB R17, R135, R138 ;  /* 0x0000008a8711723e */ /* 0x000fe400000000ff */
[----:B------:R-:W-:Y:S01]  /*76f0*/  ISETP.NE.AND P0, PT, R50, RZ, PT ;  /* 0x000000ff3200720c */ /* 0x000fe20003f05270 */
[----:B------:R-:W2:Y:S01]  /*7700*/  LDCU.64 UR8, c[0x0][0x4c0] ;  /* 0x00009800ff0877ac */ /* 0x000ea20008000a00 */
[C---:B------:R-:W-:Y:S02]  /*7710*/  PRMT R25, R17.reuse, 0x7610, R25 ;  /* 0x0000761011197816 */ /* 0x040fe40000000019 */
[----:B------:R-:W-:Y:S01]  /*7720*/  PRMT R26, R17, 0x7632, R26 ;  /* 0x00007632111a7816 */ /* 0x000fe2000000001a */
[C---:B0-----:R-:W-:Y:S01]  /*7730*/  IMAD.WIDE.U32 R12, R0.reuse, UR12, R10 ;  /* 0x0000000c000c7c25 */ /* 0x041fe2000f8e000a */
[----:B------:R-:W-:Y:S02]  /*7740*/  F2FP.F16.F32.PACK_AB R17, R139, R132 ;  /* 0x000000848b11723e */ /* 0x000fe400000000ff */
[----:B------:R-:W-:Y:S01]  /*7750*/  P2R R32, PR, RZ, 0x2 ;  /* 0x00000002ff207803 */ /* 0x000fe20000000000 */
[----:B------:R-:W-:Y:S01]  /*7760*/  IMAD R13, R0, UR13, R13 ;  /* 0x0000000d000d7c24 */ /* 0x000fe2000f8e020d */
[----:B------:R-:W-:-:S02]  /*7770*/  PRMT R28, R17, 0x7632, R28 ;  /* 0x00007632111c7816 */ /* 0x000fc4000000001c */
[----:B------:R-:W-:Y:S01]  /*7780*/  P2R R34, PR, RZ, 0x4 ;  /* 0x00000004ff227803 */ /* 0x000fe20000000000 */
[----:B------:R-:W-:Y:S01]  /*7790*/  IMAD.WIDE.U32 R12, R36, UR14, R12 ;  /* 0x0000000e240c7c25 */ /* 0x000fe2000f8e000c */
[----:B------:R-:W-:Y:S02]  /*77a0*/  LOP3.LUT P1, RZ, R194, 0x40, RZ, 0xc0, !PT ;  /* 0x00000040c2ff7812 */ /* 0x000fe4000782c0ff */
[----:B------:R-:W-:Y:S01]  /*77b0*/  P2R R90, PR, RZ, 0x8 ;  /* 0x00000008ff5a7803 */ /* 0x000fe20000000000 */
[----:B------:R-:W-:Y:S01]  /*77c0*/  IMAD R18, R36, UR15, R13 ;  /* 0x0000000f24127c24 */ /* 0x000fe2000f8e020d */
[----:B------:R-:W0:Y:S01]  /*77d0*/  LDCU.128 UR12, c[0x0][0x420] ;  /* 0x00008400ff0c77ac */ /* 0x000e220008000c00 */
[----:B------:R-:W-:Y:S01]  /*77e0*/  IADD3 R15, P6, PT, R69, R12, RZ ;  /* 0x0000000c450f7210 */ /* 0x000fe20007fde0ff */
[----:B------:R-:W-:Y:S01]  /*77f0*/  STS.U16 [R107+0x4], R20 ;  /* 0x000004146b007388 */ /* 0x000fe20000000400 */
[C---:B------:R-:W-:Y:S02]  /*7800*/  LOP3.LUT P2, RZ, R194.reuse, 0x20, RZ, 0xc0, !PT ;  /* 0x00000020c2ff7812 */ /* 0x040fe4000784c0ff */
[----:B------:R-:W-:Y:S01]  /*7810*/  P2R R108, PR, RZ, 0x10 ;  /* 0x00000010ff6c7803 */ /* 0x000fe20000000000 */
[----:B------:R-:W-:Y:S01]  /*7820*/  IMAD.X R18, RZ, RZ, R18, P6 ;  /* 0x000000ffff127224 */ /* 0x000fe200030e0612 */
[----:B------:R-:W-:Y:S01]  /*7830*/  STS.U16 [R107+0x6], R21 ;  /* 0x000006156b007388 */ /* 0x000fe20000000400 */
[----:B------:R-:W-:-:S02]  /*7840*/  LOP3.LUT P3, RZ, R194, 0x10, RZ, 0xc0, !PT ;  /* 0x00000010c2ff7812 */ /* 0x000fc4000786c0ff */
[----:B------:R-:W-:Y:S01]  /*7850*/  P2R R110, PR, RZ, 0x20 ;  /* 0x00000020ff6e7803 */ /* 0x000fe20000000000 */
[----:B------:R-:W-:Y:S01]  /*7860*/  STS.U16 [R107+0x10], R25 ;  /* 0x000010196b007388 */ /* 0x000fe20000000400 */
[C---:B------:R-:W-:Y:S02]  /*7870*/  LOP3.LUT P4, RZ, R194.reuse, 0x8, RZ, 0xc0, !PT ;  /* 0x00000008c2ff7812 */ /* 0x040fe4000788c0ff */
[----:B------:R-:W-:Y:S01]  /*7880*/  LOP3.LUT P5, RZ, R194, 0x4, RZ, 0xc0, !PT ;  /* 0x00000004c2ff7812 */ /* 0x000fe200078ac0ff */
[----:B------:R-:W-:Y:S01]  /*7890*/  STS.U16 [R107+0x12], R26 ;  /* 0x0000121a6b007388 */ /* 0x000fe20000000400 */
[----:B0-----:R-:W-:-:S03]  /*78a0*/  IMAD.WIDE.U32 R12, R0, UR12, R10 ;  /* 0x0000000c000c7c25 */ /* 0x001fc6000f8e000a */
[----:B------:R-:W-:Y:S01]  /*78b0*/  STS.U16 [R107+0x1e], R28 ;  /* 0x00001e1c6b007388 */ /* 0x000fe20000000400 */
[----:B------:R-:W-:Y:S02]  /*78c0*/  IMAD R13, R0, UR13, R13 ;  /* 0x0000000d000d7c24 */ /* 0x000fe4000f8e020d */
[----:B------:R-:W-:-:S04]  /*78d0*/  IMAD.WIDE.U32 R12, R36, UR14, R12 ;  /* 0x0000000e240c7c25 */ /* 0x000fc8000f8e000c */
[----:B------:R-:W-:Y:S01]  /*78e0*/  IMAD R16, R36, UR15, R13 ;  /* 0x0000000f24107c24 */ /* 0x000fe2000f8e020d */
[----:B------:R-:W-:-:S05]  /*78f0*/  IADD3 R13, P6, PT, R69, R12, RZ ;  /* 0x0000000c450d7210 */ /* 0x000fca0007fde0ff */
[----:B------:R-:W-:Y:S01]  /*7900*/  IMAD.X R16, RZ, RZ, R16, P6 ;  /* 0x000000ffff107224 */ /* 0x000fe200030e0610 */
[----:B-1----:R-:W-:-:S04]  /*7910*/  LEA R14, P6, R15, UR4, 0x1 ;  /* 0x000000040f0e7c11 */ /* 0x002fc8000f8c08ff */
[----:B------:R-:W-:Y:S01]  /*7920*/  LEA.HI.X R15, R15, UR5, R18, 0x1, P6 ;  /* 0x000000050f0f7c11 */ /* 0x000fe2000b0f0c12 */
[----:B------:R-:W0:Y:S02]  /*7930*/  LDCU.64 UR4, c[0x0][0x4b8] ;  /* 0x00009700ff0477ac */ /* 0x000e240008000a00 */
[----:B0-----:R-:W-:-:S04]  /*7940*/  LEA R12, P6, R13, UR4, 0x1 ;  /* 0x000000040d0c7c11 */ /* 0x001fc8000f8c08ff */
[----:B------:R-:W-:Y:S02]  /*7950*/  LEA.HI.X R13, R13, UR5, R16, 0x1, P6 ;  /* 0x000000050d0d7c11 */ /* 0x000fe4000b0f0c10 */
[----:B------:R-:W-:-:S04]  /*7960*/  F2FP.F16.F32.PACK_AB R16, R141, R130 ;  /* 0x000000828d10723e */ /* 0x000fc800000000ff */
[C---:B------:R-:W-:Y:S02]  /*7970*/  PRMT R18, R16.reuse, 0x7610, R18 ;  /* 0x0000761010127816 */ /* 0x040fe40000000012 */
[----:B------:R-:W-:Y:S02]  /*7980*/  PRMT R19, R16, 0x7632, R19 ;  /* 0x0000763210137816 */ /* 0x000fe40000000013 */
[----:B------:R-:W-:Y:S01]  /*7990*/  F2FP.F16.F32.PACK_AB R16, R131, R128 ;  /* 0x000000808310723e */ /* 0x000fe200000000ff */
[----:B------:R0:W-:Y:S03]  /*79a0*/  STS.U16 [R107], R18 ;  /* 0x000000126b007388 */ /* 0x0001e60000000400 */
[C---:B------:R-:W-:Y:S01]  /*79b0*/  PRMT R22, R16.reuse, 0x7610, R22 ;  /* 0x0000761010167816 */ /* 0x040fe20000000016 */
[----:B------:R1:W-:Y:S01]  /*79c0*/  STS.U16 [R107+0x2], R19 ;  /* 0x000002136b007388 */ /* 0x0003e20000000400 */
[----:B------:R-:W-:-:S02]  /*79d0*/  PRMT R23, R16, 0x7632, R23 ;  /* 0x0000763210177816 */ /* 0x000fc40000000017 */
[----:B------:R-:W-:Y:S01]  /*79e0*/  F2FP.F16.F32.PACK_AB R16, R136, R129 ;  /* 0x000000818810723e */ /* 0x000fe200000000ff */
[----:B------:R3:W-:Y:S01]  /*79f0*/  STS.U16 [R107+0x8], R22 ;  /* 0x000008166b007388 */ /* 0x0007e20000000400 */
[----:B0-----:R-:W-:Y:S02]  /*7a00*/  F2FP.F16.F32.PACK_AB R18, R134, R137 ;  /* 0x000000898612723e */ /* 0x001fe400000000ff */
[C---:B------:R-:W-:Y:S01]  /*7a10*/  PRMT R24, R16.reuse, 0x7610, R24 ;  /* 0x0000761010187816 */ /* 0x040fe20000000018 */
[----:B------:R-:W-:Y:S01]  /*7a20*/  STS.U16 [R107+0xa], R23 ;  /* 0x00000a176b007388 */ /* 0x000fe20000000400 */
[----:B-1----:R-:W-:Y:S02]  /*7a30*/  PRMT R19, R16, 0x7632, R19 ;  /* 0x0000763210137816 */ /* 0x002fe40000000013 */
[----:B------:R-:W-:Y:S01]  /*7a40*/  F2FP.F16.F32.PACK_AB R16, R140, R133 ;  /* 0x000000858c10723e */ /* 0x000fe200000000ff */
[----:B------:R0:W-:Y:S01]  /*7a50*/  STS.U16 [R107+0xc], R24 ;  /* 0x00000c186b007388 */ /* 0x0001e20000000400 */
[----:B------:R-:W-:-:S02]  /*7a60*/  PRMT R20, R18, 0x7632, R20 ;  /* 0x0000763212147816 */ /* 0x000fc40000000014 */
[----:B---3--:R-:W-:Y:S01]  /*7a70*/  PRMT R22, R16, 0x7632, R22 ;  /* 0x0000763210167816 */ /* 0x008fe20000000016 */
[----:B------:R-:W-:Y:S04]  /*7a80*/  STS.U16 [R107+0xe], R19 ;  /* 0x00000e136b007388 */ /* 0x000fe80000000400 */
[----:B------:R-:W-:Y:S01]  /*7a90*/  STS.U16 [R107+0x14], R18 ;  /* 0x000014126b007388 */ /* 0x000fe20000000400 */
[----:B0-----:R-:W-:-:S03]  /*7aa0*/  PRMT R24, R17, 0x7610, R24 ;  /* 0x0000761011187816 */ /* 0x001fc60000000018 */
[----:B------:R-:W-:Y:S04]  /*7ab0*/  STS.U16 [R107+0x16], R20 ;  /* 0x000016146b007388 */ /* 0x000fe80000000400 */
[----:B------:R-:W-:Y:S04]  /*7ac0*/  STS.U16 [R107+0x18], R16 ;  /* 0x000018106b007388 */ /* 0x000fe80000000400 */
[----:B------:R0:W-:Y:S04]  /*7ad0*/  STS.U16 [R107+0x1a], R22 ;  /* 0x00001a166b007388 */ /* 0x0001e80000000400 */
        /* <DEDUP_REMOVED lines=19> */
[----:B------:R-:W-:Y:S01]  /*7c10*/  LOP3.LUT P0, RZ, R194, 0x80, RZ, 0xc0, !PT ;  /* 0x00000080c2ff7812 */ /* 0x000fe2000780c0ff */
[----:B------:R-:W-:Y:S03]  /*7c20*/  BAR.SYNC.DEFER_BLOCKING 0x0 ;  /* 0x0000000000007b1d */ /* 0x000fe60000010000 */
[----:B0-----:R-:W-:-:S02]  /*7c30*/  P2R R22, PR, RZ, 0x1 ;  /* 0x00000001ff167803 */ /* 0x001fc40000000000 */
[----:B------:R-:W-:-:S04]  /*7c40*/  LOP3.LUT P0, RZ, R194, 0x100, RZ, 0xc0, !PT ;  /* 0x00000100c2ff7812 */ /* 0x000fc8000780c0ff */
[----:B------:R-:W-:Y:S02]  /*7c50*/  P2R R20, PR, RZ, 0x1 ;  /* 0x00000001ff147803 */ /* 0x000fe40000000000 */
[----:B------:R-:W-:-:S04]  /*7c60*/  LOP3.LUT P0, RZ, R194, 0x200, RZ, 0xc0, !PT ;  /* 0x00000200c2ff7812 */ /* 0x000fc8000780c0ff */
[----:B------:R-:W-:Y:S02]  /*7c70*/  P2R R18, PR, RZ, 0x1 ;  /* 0x00000001ff127803 */ /* 0x000fe40000000000 */
[----:B------:R-:W-:Y:S01]  /*7c80*/  LOP3.LUT P0, RZ, R194, 0x400, RZ, 0xc0, !PT ;  /* 0x00000400c2ff7812 */ /* 0x000fe2000780c0ff */
[----:B------:R-:W0:Y:S02]  /*7c90*/  LDS R16, [UR6+0x420] ;  /* 0x00042006ff107984 */ /* 0x000e240008000800 */
[----:B0-----:R-:W-:-:S13]  /*7ca0*/  ISETP.GE.AND P6, PT, R69, R16, PT ;  /* 0x000000104500720c */ /* 0x001fda0003fc6270 */
        /* <DEDUP_REMOVED lines=29> */
[----:B------:R-:W-:Y:S02]  /*7e80*/  ISETP.GE.AND P6, PT, R87, R16, PT ;  /* 0x000000105700720c */ /* 0x000fe40003fc6270 */
[----:B------:R-:W-:-:S11]  /*7e90*/  PRMT R16, RZ, 0x7610, R16 ;  /* 0x00007610ff107816 */ /* 0x000fd60000000010 */
[----:B------:R4:W-:Y:S01]  /*7ea0*/  @!P6 STG.E.U16 desc[UR10][R14.64+0x3c0], R123 ;  /* 0x0003c07b0e00e986 */ /* 0x0009e2000c10150a */
[----:B0-----:R-:W-:Y:S02]  /*7eb0*/  PRMT R17, RZ, 0x7610, R17 ;  /* 0x00007610ff117816 */ /* 0x001fe40000000011 */
[----:B-1----:R-:W-:Y:S01]  /*7ec0*/  PRMT R19, RZ, 0x7610, R19 ;  /* 0x00007610ff137816 */ /* 0x002fe20000000013 */
[----:B------:R-:W-:Y:S01]  /*7ed0*/  BAR.SYNC.DEFER_BLOCKING 0x0 ;  /* 0x0000000000007b1d */ /* 0x000fe20000010000 */
[----:B---3--:R-:W-:Y:S02]  /*7ee0*/  PRMT R21, RZ, 0x7610, R21 ;  /* 0x00007610ff157816 */ /* 0x008fe40000000015 */
[----:B------:R-:W-:-:S03]  /*7ef0*/  LOP3.LUT P6, RZ, R194, 0x2, RZ, 0xc0, !PT ;  /* 0x00000002c2ff7812 */ /* 0x000fc600078cc0ff */
[----:B------:R-:W3:Y:S01]  /*7f00*/  @!P0 LDG.E.U16 R16, desc[UR10][R12.64] ;  /* 0x0000000a0c108981 */ /* 0x000ee2000c1e1500 */
[----:B------:R-:W-:Y:S02]  /*7f10*/  ISETP.NE.AND P0, PT, R18, RZ, PT ;  /* 0x000000ff1200720c */ /* 0x000fe40003f05270 */
[----:B------:R-:W-:Y:S01]  /*7f20*/  PRMT R18, RZ, 0x7610, R18 ;  /* 0x00007610ff127816 */ /* 0x000fe20000000012 */
[----:B------:R-:W5:Y:S10]  /*7f30*/  @!P4 LDG.E.U16 R21, desc[UR10][R12.64+0x1c0] ;  /* 0x0001c00a0c15c981 */ /* 0x000f74000c1e1500 */
[----:B------:R-:W2:Y:S01]  /*7f40*/  @!P0 LDG.E.U16 R17, desc[UR10][R12.64+0x40] ;  /* 0x0000400a0c118981 */ /* 0x000ea2000c1e1500 */
[----:B------:R-:W-:-:S02]  /*7f50*/  ISETP.NE.AND P0, PT, R20, RZ, PT ;  /* 0x000000ff1400720c */ /* 0x000fc40003f05270 */
[----:B------:R-:W-:Y:S02]  /*7f60*/  PRMT R20, RZ, 0x7610, R20 ;  /* 0x00007610ff147816 */ /* 0x000fe40000000014 */
[----:B----4-:R-:W-:Y:S02]  /*7f70*/  PRMT R15, RZ, 0x7610, R15 ;  /* 0x00007610ff0f7816 */ /* 0x010fe4000000000f */
[----:B------:R-:W-:Y:S02]  /*7f80*/  PRMT R14, RZ, 0x7610, R14 ;  /* 0x00007610ff0e7816 */ /* 0x000fe4000000000e */
[----:B------:R-:W4:Y:S05]  /*7f90*/  @!P1 LDG.E.U16 R20, desc[UR10][R12.64+0x100] ;  /* 0x0001000a0c149981 */ /* 0x000f2a000c1e1500 */
[----:B------:R-:W5:Y:S01]  /*7fa0*/  @!P0 LDG.E.U16 R18, desc[UR10][R12.64+0x80] ;  /* 0x0000800a0c128981 */ /* 0x000f62000c1e1500 */
[----:B------:R-:W-:-:S02]  /*7fb0*/  ISETP.NE.AND P0, PT, R22, RZ, PT ;  /* 0x000000ff1600720c */ /* 0x000fc40003f05270 */
[----:B------:R-:W-:Y:S01]  /*7fc0*/  PRMT R22, RZ, 0x7610, R22 ;  /* 0x00007610ff167816 */ /* 0x000fe20000000016 */
[----:B------:R-:W4:Y:S01]  /*7fd0*/  @!P2 LDG.E.U16 R15, desc[UR10][R12.64+0x140] ;  /* 0x0001400a0c0fa981 */ /* 0x000f22000c1e1500 */
[----:B------:R-:W-:Y:S02]  /*7fe0*/  ISETP.NE.AND P1, PT, R32, RZ, PT ;  /* 0x000000ff2000720c */ /* 0x000fe40003f25270 */
[----:B------:R-:W-:Y:S01]  /*7ff0*/  ISETP.NE.AND P2, PT, R34, RZ, PT ;  /* 0x000000ff2200720c */ /* 0x000fe20003f45270 */
[----:B------:R-:W4:Y:S01]  /*8000*/  @!P3 LDG.E.U16 R14, desc[UR10][R12.64+0x180] ;  /* 0x0001800a0c0eb981 */ /* 0x000f22000c1e1500 */
[----:B------:R-:W-:Y:S02]  /*8010*/  ISETP.NE.AND P3, PT, R90, RZ, PT ;  /* 0x000000ff5a00720c */ /* 0x000fe40003f65270 */
[----:B------:R-:W-:Y:S01]  /*8020*/  ISETP.NE.AND P4, PT, R108, RZ, PT ;  /* 0x000000ff6c00720c */ /* 0x000fe20003f85270 */
[----:B------:R-:W4:Y:S04]  /*8030*/  @!P5 LDG.E.U16 R22, desc[UR10][R12.64+0x200] ;  /* 0x0002000a0c16d981 */ /* 0x000f28000c1e1500 */
[----:B------:R-:W4:Y:S01]  /*8040*/  @!P0 LDG.E.U16 R19, desc[UR10][R12.64+0xc0] ;  /* 0x0000c00a0c138981 */ /* 0x000f22000c1e1500 */
        /* <DEDUP_REMOVED lines=14> */
[----:B------:R-:W4:Y:S01]  /*8130*/  @!P5 LDG.E.U16 R127, desc[UR10][R12.64+0x3c0] ;  /* 0x0003c00a0c7fd981 */ /* 0x000f22000c1e1500 */
[----:B------:R-:W-:-:S03]  /*8140*/  ISETP.NE.AND P6, PT, R50, RZ, PT ;  /* 0x000000ff3200720c */ /* 0x000fc60003fc5270 */
[----:B---3--:R-:W-:Y:S04]  /*8150*/  STS.U16 [R91], R16 ;  /* 0x000000105b007388 */ /* 0x008fe80000000400 */
[----:B--2---:R-:W-:Y:S04]  /*8160*/  STS.U16 [R92+0x40], R17 ;  /* 0x000040115c007388 */ /* 0x004fe80000000400 */
[----:B-----5:R-:W-:Y:S04]  /*8170*/  STS.U16 [R93+0x80], R18 ;  /* 0x000080125d007388 */ /* 0x020fe80000000400 */
        /* <DEDUP_REMOVED lines=14> */
[----:B------:R-:W0:Y:S04]  /*8260*/  LDS.U16 R12, [R107] ;  /* 0x000000006b0c7984 */ /* 0x000e280000000400 */
[----:B------:R-:W1:Y:S04]  /*8270*/  LDS.U16 R16, [R107+0x8] ;  /* 0x000008006b107984 */ /* 0x000e680000000400 */
[----:B------:R-:W2:Y:S04]  /*8280*/  LDS.U16 R17, [R107+0xa] ;  /* 0x00000a006b117984 */ /* 0x000ea80000000400 */
[----:B------:R-:W3:Y:S04]  /*8290*/  LDS.U16 R13, [R107+0x2] ;  /* 0x000002006b0d7984 */ /* 0x000ee80000000400 */
[----:B------:R-:W4:Y:S04]  /*82a0*/  LDS.U16 R14, [R107+0x4] ;  /* 0x000004006b0e7984 */ /* 0x000f280000000400 */
[----:B------:R-:W5:Y:S04]  /*82b0*/  LDS.U16 R15, [R107+0x6] ;  /* 0x000006006b0f7984 */ /* 0x000f680000000400 */
[----:B------:R-:W5:Y:S04]  /*82c0*/  LDS.U16 R18, [R107+0xc] ;  /* 0x00000c006b127984 */ /* 0x000f680000000400 */
        /* <DEDUP_REMOVED lines=11> */
[----:B-----5:R-:W-:-:S03]  /*8380*/  HADD2.F32 R26, -RZ, R15.H0_H0 ;  /* 0x2000000fff1a7230 */ /* 0x020fc60000004100 */
[----:B------:R-:W5:Y:S01]  /*8390*/  LDS.U16 R15, [R107+0x14] ;  /* 0x000014006b0f7984 */ /* 0x000f620000000400 */
[----:B------:R-:W-:-:S03]  /*83a0*/  HADD2.F32 R32, -RZ, R18.H0_H0 ;  /* 0x20000012ff207230 */ /* 0x000fc60000004100 */
[----:B------:R-:W5:Y:S01]  /*83b0*/  LDS.U16 R18, [R107+0x1c] ;  /* 0x00001c006b127984 */ /* 0x000f620000000400 */
[----:B0-----:R-:W-:-:S03]  /*83c0*/  HADD2.F32 R34, -RZ, R12.H0_H0 ;  /* 0x2000000cff227230 */ /* 0x001fc60000004100 */
[----:B------:R-:W0:Y:S01]  /*83d0*/  LDS.U16 R12, [R107+0x1e] ;  /* 0x00001e006b0c7984 */ /* 0x000e220000000400 */
[----:B------:R-:W-:Y:S01]  /*83e0*/  FMUL.FTZ R21, R20, -1.4426950216293334961 ;  /* 0xbfb8aa3b14157820 */ /* 0x000fe20000410000 */
[----:B------:R-:W-:Y:S01]  /*83f0*/  FMUL.FTZ R23, R22, -1.4426950216293334961 ;  /* 0xbfb8aa3b16177820 */ /* 0x000fe20000410000 */
[----:B------:R-:W-:Y:S01]  /*8400*/  FMUL.FTZ R25, R24, -1.4426950216293334961 ;  /* 0xbfb8aa3b18197820 */ /* 0x000fe20000410000 */
[----:B------:R-:W-:Y:S01]  /*8410*/  FMUL.FTZ R27, R26, -1.4426950216293334961 ;  /* 0xbfb8aa3b1a1b7820 */ /* 0x000fe20000410000 */
[----:B-1----:R-:W-:Y:S02]  /*8420*/  HADD2.F32 R16, -RZ, R16.H0_H0 ;  /* 0x20000010ff107230 */ /* 0x002fe40000004100 */
[----:B--2---:R-:W-:Y:S02]  /*8430*/  HADD2.F32 R111, -RZ, R17.H0_H0 ;  /* 0x20000011ff6f7230 */ /* 0x004fe40000004100 */
[----:B------:R-:W-:Y:S01]  /*8440*/  FMUL.FTZ R29, R28, -1.4426950216293334961 ;  /* 0xbfb8aa3b1c1d7820 */ /* 0x000fe20000410000 */
[----:B------:R-:W-:-:S02]  /*8450*/  HADD2.F32 R110, -RZ, R19.H0_H0 ;  /* 0x20000013ff6e7230 */ /* 0x000fc40000004100 */
[----:B------:R-:W-:Y:S01]  /*8460*/  FMUL.FTZ R31, R30, -1.4426950216293334961 ;  /* 0xbfb8aa3b1e1f7820 */ /* 0x000fe20000410000 */
[----:B---3--:R-:W-:Y:S02]  /*8470*/  HADD2.F32 R90, -RZ, R13.H0_H0 ;  /* 0x2000000dff5a7230 */ /* 0x008fe40000004100 */
[----:B----4-:R-:W-:Y:S01]  /*8480*/  HADD2.F32 R14, -RZ, R14.H0_H0 ;  /* 0x2000000eff0e7230 */ /* 0x010fe20000004100 */
[----:B------:R-:W1:Y:S01]  /*8490*/  MUFU.EX2 R21, R21 ;  /* 0x0000001500157308 */ /* 0x000e620000000800 */
[----:B-----5:R-:W-:Y:S02]  /*84a0*/  HADD2.F32 R109, -RZ, R15.H0_H0 ;  /* 0x2000000fff6d7230 */ /* 0x020fe40000004100 */
[----:B------:R-:W-:Y:S01]  /*84b0*/  FMUL.FTZ R33, R32, -1.4426950216293334961 ;  /* 0xbfb8aa3b20217820 */ /* 0x000fe20000410000 */
[----:B------:R-:W-:-:S04]  /*84c0*/  HADD2.F32 R113, -RZ, R18.H0_H0 ;  /* 0x20000012ff717230 */ /* 0x000fc80000004100 */
[----:B------:R-:W2:Y:S01]  /*84d0*/  MUFU.EX2 R23, R23 ;  /* 0x0000001700177308 */ /* 0x000ea20000000800 */
[----:B------:R-:W-:Y:S01]  /*84e0*/  FMUL.FTZ R35, R34, -1.4426950216293334961 ;  /* 0xbfb8aa3b22237820 */ /* 0x000fe20000410000 */
[----:B------:R-:W-:Y:S01]  /*84f0*/  FMUL.FTZ R17, R16, -1.4426950216293334961 ;  /* 0xbfb8aa3b10117820 */ /* 0x000fe20000410000 */
[----:B------:R-:W-:Y:S01]  /*8500*/  FMUL.FTZ R112, R111, -1.4426950216293334961 ;  /* 0xbfb8aa3b6f707820 */ /* 0x000fe20000410000 */
[----:B------:R-:W-:Y:S01]  /*8510*/  FMUL.FTZ R13, R90, -1.4426950216293334961 ;  /* 0xbfb8aa3b5a0d7820 */ /* 0x000fe20000410000 */
[----:B------:R-:W-:Y:S01]  /*8520*/  FMUL.FTZ R108, R14, -1.4426950216293334961 ;  /* 0xbfb8aa3b0e6c7820 */ /* 0x000fe20000410000 */
[----:B------:R-:W-:Y:S02]  /*8530*/  FMUL.FTZ R15, R109, -1.4426950216293334961 ;  /* 0xbfb8aa3b6d0f7820 */ /* 0x000fe40000410000 */
[----:B------:R-:W3:Y:S01]  /*8540*/  MUFU.EX2 R25, R25 ;  /* 0x0000001900197308 */ /* 0x000ee20000000800 */
[----:B------:R-:W-:-:S07]  /*8550*/  FMUL.FTZ R19, R110, -1.4426950216293334961 ;  /* 0xbfb8aa3b6e137820 */ /* 0x000fce0000410000 */
[----:B------:R-:W4:Y:S01]  /*8560*/  MUFU.EX2 R27, R27 ;  /* 0x0000001b001b7308 */ /* 0x000f220000000800 */
[----:B0-----:R-:W-:Y:S02]  /*8570*/  HADD2.F32 R115, -RZ, R12.H0_H0 ;  /* 0x2000000cff737230 */ /* 0x001fe40000004100 */
[----:B------:R-:W-:-:S03]  /*8580*/  FMUL.FTZ R12, R113, -1.4426950216293334961 ;  /* 0xbfb8aa3b710c7820 */ /* 0x000fc60000410000 */
[----:B------:R-:W-:Y:S02]  /*8590*/  FMUL.FTZ R18, R115, -1.4426950216293334961 ;  /* 0xbfb8aa3b73127820 */ /* 0x000fe40000410000 */
[----:B------:R-:W0:Y:S08]  /*85a0*/  MUFU.EX2 R29, R29 ;  /* 0x0000001d001d7308 */ /* 0x000e300000000800 */
[----:B------:R-:W5:Y:S08]  /*85b0*/  MUFU.EX2 R31, R31 ;  /* 0x0000001f001f7308 */ /* 0x000f700000000800 */
        /* <DEDUP_REMOVED lines=9> */
[----:B------:R5:W5:Y:S01]  /*8650*/  MUFU.EX2 R118, R18 ;  /* 0x0000001200767308 */ /* 0x000b620000000800 */
[----:B-1----:R-:W-:Y:S01]  /*8660*/  FADD.FTZ R21, R21, 1 ;  /* 0x3f80000015157421 */ /* 0x002fe20000010000 */
[----:B--2---:R-:W-:Y:S01]  /*8670*/  FADD.FTZ R23, R23, 1 ;  /* 0x3f80000017177421 */ /* 0x004fe20000010000 */
[----:B---3--:R-:W-:Y:S01]  /*8680*/  FADD.FTZ R25, R25, 1 ;  /* 0x3f80000019197421 */ /* 0x008fe20000010000 */
[----:B----4-:R-:W-:Y:S01]  /*8690*/  FADD.FTZ R27, R27, 1 ;  /* 0x3f8000001b1b7421 */ /* 0x010fe20000010000 */
[----:B0-----:R-:W-:Y:S01]  /*86a0*/  FADD.FTZ R29, R29, 1 ;  /* 0x3f8000001d1d7421 */ /* 0x001fe20000010000 */
[----:B-----5:R-:W-:Y:S01]  /*86b0*/  FADD.FTZ R31, R31, 1 ;  /* 0x3f8000001f1f7421 */ /* 0x020fe20000010000 */
[----:B------:R-:W-:Y:S01]  /*86c0*/  FADD.FTZ R33, R33, 1 ;  /* 0x3f80000021217421 */ /* 0x000fe20000010000 */
[----:B------:R-:W0:Y:S01]  /*86d0*/  MUFU.RCP R21, R21 ;  /* 0x0000001500157308 */ /* 0x000e220000001000 */
[----:B------:R-:W-:Y:S01]  /*86e0*/  FADD.FTZ R35, R35, 1 ;  /* 0x3f80000023237421 */ /* 0x000fe20000010000 */
[----:B------:R-:W-:Y:S01]  /*86f0*/  FADD.FTZ R18, R17, 1 ;  /* 0x3f80000011127421 */ /* 0x000fe20000010000 */
[----:B------:R-:W-:Y:S01]  /*8700*/  FADD.FTZ R112, R112, 1 ;  /* 0x3f80000070707421 */ /* 0x000fe20000010000 */
[----:B------:R-:W-:Y:S01]  /*8710*/  FADD.FTZ R114, R114, 1 ;  /* 0x3f80000072727421 */ /* 0x000fe20000010000 */
[----:B------:R-:W-:Y:S01]  /*8720*/  FADD.FTZ R12, R13, 1 ;  /* 0x3f8000000d0c7421 */ /* 0x000fe20000010000 */
[----:B------:R-:W-:-:S02]  /*8730*/  FADD.FTZ R108, R108, 1 ;  /* 0x3f8000006c6c7421 */ /* 0x000fc40000010000 */
[----:B------:R-:W1:Y:S01]  /*8740*/  MUFU.RCP R23, R23 ;  /* 0x0000001700177308 */ /* 0x000e620000001000 */
[----:B------:R-:W-:Y:S01]  /*8750*/  FADD.FTZ R15, R15, 1 ;  /* 0x3f8000000f0f7421 */ /* 0x000fe20000010000 */
[----:B------:R-:W-:Y:S01]  /*8760*/  FADD.FTZ R19, R19, 1 ;  /* 0x3f80000013137421 */ /* 0x000fe20000010000 */
[----:B------:R-:W-:-:S05]  /*8770*/  FADD.FTZ R118, R118, 1 ;  /* 0x3f80000076767421 */ /* 0x000fca0000010000 */
[----:B------:R-:W2:Y:S08]  /*8780*/  MUFU.RCP R25, R25 ;  /* 0x0000001900197308 */ /* 0x000eb00000001000 */
[----:B------:R-:W3:Y:S08]  /*8790*/  MUFU.RCP R27, R27 ;  /* 0x0000001b001b7308 */ /* 0x000ef00000001000 */
[----:B------:R-:W4:Y:S08]  /*87a0*/  MUFU.RCP R29, R29 ;  /* 0x0000001d001d7308 */ /* 0x000f300000001000 */
[----:B------:R-:W5:Y:S08]  /*87b0*/  MUFU.RCP R31, R31 ;  /* 0x0000001f001f7308 */ /* 0x000f700000001000 */
[----:B------:R-:W-:Y:S08]  /*87c0*/  MUFU.RCP R127, R18 ;  /* 0x00000012007f7308 */ /* 0x000ff00000001000 */
[----:B------:R-:W5:Y:S08]  /*87d0*/  MUFU.RCP R33, R33 ;  /* 0x0000002100217308 */ /* 0x000f700000001000 */
[----:B------:R-:W5:Y:S08]  /*87e0*/  MUFU.RCP R35, R35 ;  /* 0x0000002300237308 */ /* 0x000f700000001000 */
[----:B------:R-:W5:Y:S08]  /*87f0*/  MUFU.RCP R119, R12 ;  /* 0x0000000c00777308 */ /* 0x000f700000001000 */
[----:B------:R-:W5:Y:S08]  /*8800*/  MUFU.RCP R123, R108 ;  /* 0x0000006c007b7308 */ /* 0x000f700000001000 */
[----:B------:R2:W5:Y:S08]  /*8810*/  MUFU.RCP R120, R15 ;  /* 0x0000000f00787308 */ /* 0x0005700000001000 */
[----:B------:R5:W5:Y:S08]  /*8820*/  MUFU.RCP R125, R19 ;  /* 0x00000013007d7308 */ /* 0x000b700000001000 */
[----:B------:R-:W5:Y:S08]  /*8830*/  MUFU.RCP R112, R112 ;  /* 0x0000007000707308 */ /* 0x000f700000001000 */
[----:B------:R-:W5:Y:S08]  /*8840*/  MUFU.RCP R114, R114 ;  /* 0x0000007200727308 */ /* 0x000f700000001000 */
[----:B------:R-:W5:Y:S01]  /*8850*/  MUFU.RCP R18, R118 ;  /* 0x0000007600127308 */ /* 0x000f620000001000 */
[----:B0-----:R-:W-:Y:S01]  /*8860*/  FMUL.FTZ R13, R20, R21 ;  /* 0x00000015140d7220 */ /* 0x001fe20000410000 */
[----:B-1----:R-:W-:Y:S01]  /*8870*/  FMUL.FTZ R22, R22, R23 ;  /* 0x0000001716167220 */ /* 0x002fe20000410000 */
[----:B--2---:R-:W-:Y:S01]  /*8880*/  FMUL.FTZ R15, R24, R25 ;  /* 0x00000019180f7220 */ /* 0x004fe20000410000 */
[----:B------:R-:W-:Y:S01]  /*8890*/  BAR.SYNC.DEFER_BLOCKING 0x0 ;  /* 0x0000000000007b1d */ /* 0x000fe20000010000 */
[----:B---3--:R-:W-:Y:S01]  /*88a0*/  FMUL.FTZ R26, R26, R27 ;  /* 0x0000001b1a1a7220 */ /* 0x008fe20000410000 */
[----:B------:R-:W-:Y:S01]  /*88b0*/  FMUL.FTZ R13, R13, R130 ;  /* 0x000000820d0d7220 */ /* 0x000fe20000410000 */
[----:B------:R-:W-:Y:S01]  /*88c0*/  FMUL.FTZ R22, R22, R141 ;  /* 0x0000008d16167220 */ /* 0x000fe20000410000 */
[----:B----4-:R-:W-:Y:S01]  /*88d0*/  FMUL.FTZ R17, R28, R29 ;  /* 0x0000001d1c117220 */ /* 0x010fe20000410000 */
[----:B------:R-:W-:Y:S01]  /*88e0*/  FMUL.FTZ R15, R15, R126 ;  /* 0x0000007e0f0f7220 */ /* 0x000fe20000410000 */
        /* <DEDUP_REMOVED lines=14> */
[----:B------:R-:W-:Y:S01]  /*89d0*/  F2FP.F16.F32.PACK_AB R13, R22, R13 ;  /* 0x0000000d160d723e */ /* 0x000fe200000000ff */
[----:B------:R-:W-:Y:S01]  /*89e0*/  FMUL.FTZ R32, R32, R129 ;  /* 0x0000008120207220 */ /* 0x000fe20000410000 */
[----:B------:R-:W-:Y:S01]  /*89f0*/  F2FP.F16.F32.PACK_AB R15, R26, R15 ;  /* 0x0000000f1a0f723e */ /* 0x000fe200000000ff */
        /* <DEDUP_REMOVED lines=9> */
[----:B------:R-:W-:-:S02]  /*8a90*/  PRMT R20, R13, 0x7632, R20 ;  /* 0x000076320d147816 */ /* 0x000fc40000000014 */
[----:B------:R-:W-:Y:S02]  /*8aa0*/  F2FP.F16.F32.PACK_AB R17, R30, R17 ;  /* 0x000000111e11723e */ /* 0x000fe400000000ff */
[----:B------:R-:W-:Y:S02]  /*8ab0*/  PRMT R22, R15, 0x7632, R22 ;  /* 0x000076320f167816 */ /* 0x000fe40000000016 */
[----:B------:R-:W-:Y:S02]  /*8ac0*/  F2FP.F16.F32.PACK_AB R19, R19, R32 ;  /* 0x000000201313723e */ /* 0x000fe400000000ff */
[----:B------:R-:W-:Y:S02]  /*8ad0*/  F2FP.F16.F32.PACK_AB R14, R14, R21 ;  /* 0x000000150e0e723e */ /* 0x000fe400000000ff */
[----:B------:R-:W-:Y:S02]  /*8ae0*/  F2FP.F16.F32.PACK_AB R12, R23, R12 ;  /* 0x0000000c170c723e */ /* 0x000fe400000000ff */
[----:B------:R-:W-:-:S02]  /*8af0*/  F2FP.F16.F32.PACK_AB R16, R111, R16 ;  /* 0x000000106f10723e */ /* 0x000fc400000000ff */
[----:B------:R-:W-:Y:S01]  /*8b00*/  F2FP.F16.F32.PACK_AB R18, R18, R113 ;  /* 0x000000711212723e */ /* 0x000fe200000000ff */
[----:B------:R0:W-:Y:S01]  /*8b10*/  STS.U16 [R107], R13 ;  /* 0x0000000d6b007388 */ /* 0x0001e20000000400 */
[----:B------:R-:W-:Y:S02]  /*8b20*/  PRMT R24, R17, 0x7632, R24 ;  /* 0x0000763211187816 */ /* 0x000fe40000000018 */
[----:B------:R-:W-:Y:S01]  /*8b30*/  PRMT R21, R16, 0x7632, R21 ;  /* 0x0000763210157816 */ /* 0x000fe20000000015 */
[----:B------:R1:W-:Y:S04]  /*8b40*/  STS.U16 [R107+0x2], R20 ;  /* 0x000002146b007388 */ /* 0x0003e80000000400 */
[----:B------:R2:W-:Y:S01]  /*8b50*/  STS.U16 [R107+0x6], R22 ;  /* 0x000006166b007388 */ /* 0x0005e20000000400 */
[----:B0-----:R-:W-:-:S03]  /*8b60*/  PRMT R13, R19, 0x7632, R13 ;  /* 0x00007632130d7816 */ /* 0x001fc6000000000d */
[----:B------:R0:W-:Y:S01]  /*8b70*/  STS.U16 [R107+0x8], R17 ;  /* 0x000008116b007388 */ /* 0x0001e20000000400 */
[----:B-1----:R-:W-:Y:S02]  /*8b80*/  PRMT R20, R14, 0x7632, R20 ;  /* 0x000076320e147816 */ /* 0x002fe40000000014 */
[----:B--2---:R-:W-:Y:S02]  /*8b90*/  PRMT R22, R18, 0x7632, R22 ;  /* 0x0000763212167816 */ /* 0x004fe40000000016 */
[----:B0-----:R-:W-:Y:S01]  /*8ba0*/  PRMT R17, R12, 0x7632, R17 ;  /* 0x000076320c117816 */ /* 0x001fe20000000011 */
[----:B------:R-:W-:Y:S04]  /*8bb0*/  STS.U16 [R107+0x4], R15 ;  /* 0x0000040f6b007388 */ /* 0x000fe80000000400 */
[----:B------:R-:W-:Y:S04]  /*8bc0*/  STS.U16 [R107+0xa], R24 ;  /* 0x00000a186b007388 */ /* 0x000fe80000000400 */
[----:B------:R-:W-:Y:S04]  /*8bd0*/  STS.U16 [R107+0xc], R19 ;  /* 0x00000c136b007388 */ /* 0x000fe80000000400 */
[----:B------:R-:W-:Y:S04]  /*8be0*/  STS.U16 [R107+0xe], R13 ;  /* 0x00000e0d6b007388 */ /* 0x000fe80000000400 */
[----:B------:R0:W-:Y:S04]  /*8bf0*/  STS.U16 [R107+0x10], R14 ;  /* 0x0000100e6b007388 */ /* 0x0001e80000000400 */
        /* <DEDUP_REMOVED lines=32> */
[----:B------:R-:W-:-:S05]  /*8e00*/  IADD3 R11, P0, PT, R69, R10, RZ ;  /* 0x0000000a450b7210 */ /* 0x000fca0007f1e0ff */
[----:B------:R-:W-:Y:S01]  /*8e10*/  IMAD.X R14, RZ, RZ, R14, P0 ;  /* 0x000000ffff0e7224 */ /* 0x000fe200000e060e */
[----:B-1----:R-:W-:Y:S02]  /*8e20*/  ISETP.GE.AND P2, PT, R69, R12, PT ;  /* 0x0000000c4500720c */ /* 0x002fe40003f46270 */
[----:B------:R-:W-:-:S04]  /*8e30*/  LEA R10, P0, R11, UR8, 0x1 ;  /* 0x000000080b0a7c11 */ /* 0x000fc8000f8008ff */
[----:B------:R-:W-:Y:S02]  /*8e40*/  LEA.HI.X R11, R11, UR9, R14, 0x1, P0 ;  /* 0x000000090b0b7c11 */ /* 0x000fe400080f0c0e */
[-C--:B------:R-:W-:Y:S02]  /*8e50*/  ISETP.GE.AND P1, PT, R73, R12.reuse, PT ;  /* 0x0000000c4900720c */ /* 0x080fe40003f26270 */
[-C--:B------:R-:W-:Y:S02]  /*8e60*/  ISETP.GE.AND P3, PT, R76, R12.reuse, PT ;  /* 0x0000000c4c00720c */ /* 0x080fe40003f66270 */
[-C--:B------:R-:W-:Y:S01]  /*8e70*/  ISETP.GE.AND P4, PT, R77, R12.reuse, PT ;  /* 0x0000000c4d00720c */ /* 0x080fe20003f86270 */
[----:B------:R0:W-:Y:S01]  /*8e80*/  @!P2 STG.E.U16 desc[UR10][R10.64], R91 ;  /* 0x0000005b0a00a986 */ /* 0x0001e2000c10150a */
        /* <DEDUP_REMOVED lines=21> */
[----:B------:R-:W-:Y:S01]  /*8fe0*/  ISETP.GE.AND P0, PT, R83, R12, PT ;  /* 0x0000000c5300720c */ /* 0x000fe20003f06270 */
[----:B------:R-:W-:Y:S02]  /*8ff0*/  VIADD R56, R56, 0x1 ;  /* 0x0000000138387836 */ /* 0x000fe40000000000 */
[----:B------:R0:W-:Y:S04]  /*9000*/  @!P1 STG.E.U16 desc[UR10][R10.64+0x300], R103 ;  /* 0x000300670a009986 */ /* 0x0001e8000c10150a */
[----:B------:R0:W-:Y:S04]  /*9010*/  @!P2 STG.E.U16 desc[UR10][R10.64+0x340], R25 ;  /* 0x000340190a00a986 */ /* 0x0001e8000c10150a */
[----:B------:R0:W-:Y:S04]  /*9020*/  @!P3 STG.E.U16 desc[UR10][R10.64+0x380], R105 ;  /* 0x000380690a00b986 */ /* 0x0001e8000c10150a */
[----:B------:R0:W-:Y:S04]  /*9030*/  @!P4 STG.E.U16 desc[UR10][R10.64+0x3c0], R27 ;  /* 0x0003c01b0a00c986 */ /* 0x0001e8000c10150a */
[----:B------:R0:W-:Y:S01]  /*9040*/  @!P0 STG.E.U16 desc[UR10][R10.64+0x2c0], R23 ;  /* 0x0002c0170a008986 */ /* 0x0001e2000c10150a */
[----:B------:R-:W-:Y:S01]  /*9050*/  ISETP.NE.AND P0, PT, R56, R48, PT ;  /* 0x000000303800720c */ /* 0x000fe20003f05270 */
[----:B------:R-:W-:-:S04]  /*9060*/  IMAD.WIDE.U32 R40, R88, 0x2, R40 ;  /* 0x0000000258287825 */ /* 0x000fc800078e0028 */
[----:B------:R-:W-:-:S04]  /*9070*/  IMAD.WIDE.U32 R42, R88, 0x2, R42 ;  /* 0x00000002582a7825 */ /* 0x000fc800078e002a */
[C---:B------:R-:W-:Y:S02]  /*9080*/  IMAD.IADD R49, R88.reuse, 0x1, R49 ;  /* 0x0000000158317824 */ /* 0x040fe400078e0231 */
[----:B------:R-:W-:Y:S02]  /*9090*/  IMAD.IADD R58, R88, 0x1, R58 ;  /* 0x00000001583a7824 */ /* 0x000fe400078e023a */
[----:B0-----:R-:W-:Y:S05]  /*90a0*/  @P0 BRA `(.L_x_2116) ;  /* 0xffffff80004c0947 */ /* 0x001fea000383ffff */
[----:B------:R-:W-:Y:S05]  /*90b0*/  EXIT ;  /* 0x000000000000794d */ /* 0x000fea0003800000 */
.L_x_2117:
        /* <DEDUP_REMOVED lines=12> */
.L_x_7982:


//--------------------- .text._Z25selective_scan_fwd_kernelI32Selective_Scan_fwd_kernel_traitsILi32ELi16ELi1ELb0ELb1ELb1ELb1ELb1EN3c104HalfEffEEv13SSMParamsBase --------------------------
	.section	.text._Z25selective_scan_fwd_kernelI32Selective_Scan_fwd_kernel_traitsILi32ELi16ELi1ELb0ELb1ELb1ELb1ELb1EN3c104HalfEffEEv13SSMParamsBase,"ax",@progbits
	.align	128
        .global         _Z25selective_scan_fwd_kernelI32Selective_Scan_fwd_kernel_traitsILi32ELi16ELi1ELb0ELb1ELb1ELb1ELb1EN3c104HalfEffEEv13SSMParamsBase
        .type           _Z25selective_scan_fwd_kernelI32Selective_Scan_fwd_kernel_traitsILi32ELi16ELi1ELb0ELb1ELb1ELb1ELb1EN3c104HalfEffEEv13SSMParamsBase,@function
        .size           _Z25selective_scan_fwd_kernelI32Selective_Scan_fwd_kernel_traitsILi32ELi16ELi1ELb0ELb1ELb1ELb1ELb1EN3c104HalfEffEEv13SSMParamsBase,(.L_x_7983 - _Z25selective_scan_fwd_kernelI32Selective_Scan_fwd_kernel_traitsILi32ELi16ELi1ELb0ELb1ELb1ELb1ELb1EN3c104HalfEffEEv13SSMParamsBase)
        .other          _Z25selective_scan_fwd_kernelI32Selective_Scan_fwd_kernel_traitsILi32ELi16ELi1ELb0ELb1ELb1ELb1ELb1EN3c104HalfEffEEv13SSMParamsBase,@"STO_CUDA_ENTRY STV_DEFAULT"
_Z25selective_scan_fwd_kernelI32Selective_Scan_fwd_kernel_traitsILi32ELi16ELi1ELb0ELb1ELb1ELb1ELb1EN3c104HalfEffEEv13SSMParamsBase:
.text._Z25selective_scan_fwd_kernelI32Selective_Scan_fwd_kernel_traitsILi32ELi16ELi1ELb0ELb1ELb1ELb1ELb1EN3c104HalfEffEEv13SSMParamsBase:
        /* <DEDUP_REMOVED lines=43> */
.L_x_2118:
        /* <DEDUP_REMOVED lines=48> */
[----:B------:R-:W-:Y:S02]  /*05b0*/  @P4 VIADD R4, R4, 0x1 ;  /* 0x0000000104044836 */ /* 0x000fe40000000000 */
[----:B------:R-:W-:Y:S02]  /*05c0*/  IMAD.IADD R3, R3, 0x1, R5 ;  /* 0x0000000103037824 */ /* 0x000fe400078e0205 */
[----:B------:R-:W-:Y:S02]  /*05d0*/  IMAD.MOV.U32 R11, RZ, RZ, R4 ;  /* 0x000000ffff0b7224 */ /* 0x000fe400078e0004 */
[----:B------:R-:W-:Y:S02]  /*05e0*/  IMAD R4, R75, R18, RZ ;  /* 0x000000124b047224 */ /* 0x000fe400078e02ff */
[----:B------:R-:W-:Y:S01]  /*05f0*/  @!P3 IMAD.MOV R11, RZ, RZ, -R11 ;  /* 0x000000ffff0bb224 */ /* 0x000fe200078e0a0b */
[----:B------:R-:W-:Y:S01]  /*0600*/  @!P5 LOP3.LUT R11, RZ, R8, RZ, 0x33, !PT ;  /* 0x00000008ff0bd212 */ /* 0x000fe200078e33ff */
[C---:B------:R-:W-:Y:S01]  /*0610*/  IMAD R19, R79.reuse, R19, R4 ;  /* 0x000000134f137224 */ /* 0x040fe200078e0204 */
[----:B-----5:R-:W-:Y:S01]  /*0620*/  ISETP.NE.AND P3, PT, R16, RZ, PT ;  /* 0x000000ff1000720c */ /* 0x020fe20003f65270 */
[----:B------:R-:W-:-:S02]  /*0630*/  IMAD R15, R79, R15, R0 ;  /* 0x0000000f4f0f7224 */ /* 0x000fc400078e0200 */
        /* <DEDUP_REMOVED lines=37> */
.L_x_2119:
        /* <DEDUP_REMOVED lines=11> */
.L_x_2120:
        /* <DEDUP_REMOVED lines=72> */
.L_x_2121:
[-C--:B------:R-:W-:Y:S01]  /*0dc0*/  IABS R5, R63.reuse ;  /* 0x0000003f00057213 */ /* 0x080fe20000000000 */
[----:B------:R-:W-:Y:S01]  /*0dd0*/  IMAD.MOV.U32 R128, RZ, RZ, RZ ;  /* 0x000000ffff807224 */ /* 0x000fe200078e00ff */
[----:B------:R-:W-:Y:S01]  /*0de0*/  IADD3 R0, PT, PT, R132, -0x1, R63 ;  /* 0xffffffff84007810 */ /* 0x000fe20007ffe03f */
[----:B-----5:R-:W-:Y:S01]  /*0df0*/  IMAD.MOV.U32 R124, RZ, RZ, RZ ;  /* 0x000000ffff7c7224 */ /* 0x020fe200078e00ff */
[----:B------:R-:W0:Y:S01]  /*0e00*/  I2F.RP R4, R5 ;  /* 0x0000000500047306 */ /* 0x000e220000209400 */
[----:B------:R-:W-:-:S05]  /*0e10*/  IABS R10, R63 ;  /* 0x0000003f000a7213 */ /* 0x000fca0000000000 */
[----:B------:R-:W-:Y:S02]  /*0e20*/  IMAD.MOV R10, RZ, RZ, -R10 ;  /* 0x000000ffff0a7224 */ /* 0x000fe400078e0a0a */
        /* <DEDUP_REMOVED lines=22> */
.L_x_2122:
        /* <DEDUP_REMOVED lines=49> */
[----:B------:R-:W-:Y:S02]  /*12a0*/  LOP3.LUT R56, R92, 0x1e0, RZ, 0xfc, !PT ;  /* 0x000001e05c387812 */ /* 0x000fe400078efcff */
[----:B------:R-:W-:-:S07]  /*12b0*/  LOP3.LUT R54, R2, 0x200, RZ, 0xfc, !PT ;  /* 0x0000020002367812 */ /* 0x000fce00078efcff */
.L_x_2162:
        /* <DEDUP_REMOVED lines=20> */
[----:B------:R-:W-:Y:S02]  /*1400*/  IADD3 R10, P0, PT, R11, R140, RZ ;  /* 0x0000008c0b0a7210 */ /* 0x000fe40007f1e0ff */
        /* <DEDUP_REMOVED lines=72> */
[C---:B------:R-:W-:Y:S02]  /*1890*/  VIADD R31, R52.reuse, 0x20 ;  /* 0x00000020341f7836 */ /* 0x040fe40000000000 */
[C---:B------:R-:W-:Y:S01]  /*18a0*/  VIADD R33, R52.reuse, 0x40 ;  /* 0x0000004034217836 */ /* 0x040fe20000000000 */
[-C--:B------:R-:W-:Y:S01]  /*18b0*/  LEA.HI.SX32 R13, R13, R52.reuse, 0x1b ;  /* 0x000000340d0d7211 */ /* 0x080fe200078fdaff */
[C---:B------:R-:W-:Y:S01]  /*18c0*/  VIADD R35, R52.reuse, 0x60 ;  /* 0x0000006034237836 */ /* 0x040fe20000000000 */
[C---:B------:R-:W-:Y:S01]  /*18d0*/  LEA.HI.SX32 R51, R52.reuse, R52, 0x1b ;  /* 0x0000003434337211 */ /* 0x040fe200078fdaff */
[----:B------:R-:W0:Y:S01]  /*18e0*/  LDCU.U8 UR4, c[0x0][0x3a8] ;  /* 0x00007500ff0477ac */ /* 0x000e220008000000 */
[----:B------:R-:W-:-:S02]  /*18f0*/  IADD3 R37, PT, PT, R52, 0xa0, RZ ;  /* 0x000000a034257810 */ /* 0x000fc40007ffe0ff */
[-C--:B------:R-:W-:Y:S02]  /*1900*/  LEA.HI.SX32 R31, R31, R52.reuse, 0x1b ;  /* 0x000000341f1f7211 */ /* 0x080fe400078fdaff */
[----:B------:R-:W-:Y:S01]  /*1910*/  LEA R47, R13, UR6, 0x1 ;  /* 0x000000060d2f7c11 */ /* 0x000fe2000f8e08ff */
[----:B------:R-:W-:Y:S01]  /*1920*/  VIADD R13, R52, 0xc0 ;  /* 0x000000c0340d7836 */ /* 0x000fe20000000000 */
[-C--:B------:R-:W-:Y:S02]  /*1930*/  LEA.HI.SX32 R33, R33, R52.reuse, 0x1b ;  /* 0x0000003421217211 */ /* 0x080fe400078fdaff */
[-C--:B------:R-:W-:Y:S02]  /*1940*/  LEA.HI.SX32 R35, R35, R52.reuse, 0x1b ;  /* 0x0000003423237211 */ /* 0x080fe400078fdaff */
[----:B------:R-:W-:Y:S02]  /*1950*/  LEA R51, R51, UR6, 0x1 ;  /* 0x0000000633337c11 */ /* 0x000fe4000f8e08ff */
[----:B------:R-:W-:-:S02]  /*1960*/  LEA.HI.SX32 R37, R37, R52, 0x1b ;  /* 0x0000003425257211 */ /* 0x000fc400078fdaff */
        /* <DEDUP_REMOVED lines=9> */
[----:B------:R-:W-:Y:S01]  /*1a00*/  LEA R46, R37, UR6, 0x1 ;  /* 0x00000006252e7c11 */ /* 0x000fe2000f8e08ff */
[C---:B------:R-:W-:Y:S01]  /*1a10*/  VIADD R37, R52.reuse, 0x140 ;  /* 0x0000014034257836 */ /* 0x040fe20000000000 */
[-C--:B------:R-:W-:Y:S02]  /*1a20*/  LEA.HI.SX32 R31, R31, R52.reuse, 0x1b ;  /* 0x000000341f1f7211 */ /* 0x080fe400078fdaff */
[----:B------:R-:W-:Y:S01]  /*1a30*/  LEA R45, R13, UR6, 0x1 ;  /* 0x000000060d2d7c11 */ /* 0x000fe2000f8e08ff */
[----:B------:R-:W-:Y:S01]  /*1a40*/  VIADD R13, R52, 0x160 ;  /* 0x00000160340d7836 */ /* 0x000fe20000000000 */
[----:B------:R-:W-:Y:S02]  /*1a50*/  P2R R101, PR, RZ, 0x40 ;  /* 0x00000040ff657803 */ /* 0x000fe40000000000 */
[----:B------:R-:W-:Y:S02]  /*1a60*/  LOP3.LUT P6, RZ, R193, 0x10, RZ, 0xc0, !PT ;  /* 0x00000010c1ff7812 */ /* 0x000fe400078cc0ff */
[----:B------:R-:W-:-:S02]  /*1a70*/  LEA.HI.SX32 R33, R33, R52, 0x1b ;  /* 0x0000003421217211 */ /* 0x000fc400078fdaff */
[-C--:B------:R-:W-:Y:S02]  /*1a80*/  LEA.HI.SX32 R35, R35, R52.reuse, 0x1b ;  /* 0x0000003423237211 */ /* 0x080fe400078fdaff */
[----:B------:R-:W-:Y:S01]  /*1a90*/  LEA R44, R31, UR6, 0x1 ;  /* 0x000000061f2c7c11 */ /* 0x000fe2000f8e08ff */
[----:B------:R-:W-:Y:S01]  /*1aa0*/  VIADD R31, R52, 0x1e0 ;  /* 0x000001e0341f7836 */ /* 0x000fe20000000000 */
[-C--:B------:R-:W-:Y:S02]  /*1ab0*/  LEA.HI.SX32 R37, R37, R52.reuse, 0x1b ;  /* 0x0000003425257211 */ /* 0x080fe400078fdaff */
        /* <DEDUP_REMOVED lines=25> */
[----:B-1----:R-:W-:-:S03]  /*1c50*/  VIADD R15, R52, 0x180 ;  /* 0x00000180340f7836 */ /* 0x002fc60000000000 */
[----:B-----5:R1:W-:Y:S02]  /*1c60*/  STS.U16 [R48+0xc0], R17 ;  /* 0x0000c01130007388 */ /* 0x0203e40000000400 */
[----:B------:R-:W-:Y:S01]  /*1c70*/  LEA.HI.SX32 R15, R15, R52, 0x1b ;  /* 0x000000340f0f7211 */ /* 0x000fe200078fdaff */
[C---:B------:R-:W-:Y:S01]  /*1c80*/  IMAD.SHL.U32 R0, R52.reuse, 0x10, RZ ;  /* 0x0000001034007824 */ /* 0x040fe200078e00ff */
[----:B------:R-:W-:Y:S01]  /*1c90*/  STS.U16 [R47+0x100], R16 ;  /* 0x000100102f007388 */ /* 0x000fe20000000400 */
[----:B-1----:R-:W-:-:S03]  /*1ca0*/  IADD3 R17, PT, PT, R52, 0x1a0, RZ ;  /* 0x000001a034117810 */ /* 0x002fc60007ffe0ff */
[----:B------:R1:W-:Y:S01]  /*1cb0*/  STS.U16 [R46+0x140], R19 ;  /* 0x000140132e007388 */ /* 0x0003e20000000400 */
[----:B------:R-:W-:-:S03]  /*1cc0*/  LEA.HI.SX32 R17, R17, R52, 0x1b ;  /* 0x0000003411117211 */ /* 0x000fc600078fdaff */
[----:B------:R-:W-:Y:S01]  /*1cd0*/  STS.U16 [R45+0x180], R18 ;  /* 0x000180122d007388 */ /* 0x000fe20000000400 */
[----:B-1----:R-:W-:Y:S01]  /*1ce0*/  VIADD R19, R52, 0x1c0 ;  /* 0x000001c034137836 */ /* 0x002fe20000000000 */
[----:B------:R-:W-:-:S04]  /*1cf0*/  LEA R39, R15, UR6, 0x1 ;  /* 0x000000060f277c11 */ /* 0x000fc8000f8e08ff */
[----:B------:R-:W-:Y:S01]  /*1d00*/  LEA.HI.SX32 R19, R19, R52, 0x1b ;  /* 0x0000003413137211 */ /* 0x000fe200078fdaff */
[----:B------:R-:W-:Y:S01]  /*1d10*/  STS.U16 [R44+0x1c0], R21 ;  /* 0x0001c0152c007388 */ /* 0x000fe20000000400 */
[----:B------:R-:W-:Y:S02]  /*1d20*/  LEA R38, R17, UR6, 0x1 ;  /* 0x0000000611267c11 */ /* 0x000fe4000f8e08ff */
[----:B------:R-:W-:Y:S02]  /*1d30*/  LEA.HI.SX32 R0, R0, R0, 0x1b ;  /* 0x0000000000007211 */ /* 0x000fe400078fdaff */
        /* <DEDUP_REMOVED lines=52> */
[----:B-1----:R-:W-:Y:S02]  /*2080*/  PRMT R29, RZ, 0x7610, R29 ;  /* 0x00007610ff1d7816 */ /* 0x002fe4000000001d */
        /* <DEDUP_REMOVED lines=86> */
.L_x_2124:
[----:B------:R-:W-:Y:S05]  /*25f0*/  BSYNC.RECONVERGENT B0 ;  /* 0x0000000000007941 */ /* 0x000fea0003800200 */
.L_x_2123:
        /* <DEDUP_REMOVED lines=38> */
.L_x_2126:
[----:B------:R-:W-:Y:S05]  /*2860*/  BSYNC.RECONVERGENT B0 ;  /* 0x0000000000007941 */ /* 0x000fea0003800200 */
.L_x_2125:
        /* <DEDUP_REMOVED lines=38> */
.L_x_2128:
[----:B------:R-:W-:Y:S05]  /*2ad0*/  BSYNC.RECONVERGENT B0 ;  /* 0x0000000000007941 */ /* 0x000fea0003800200 */
.L_x_2127:
        /* <DEDUP_REMOVED lines=38> */
.L_x_2130:
[----:B------:R-:W-:Y:S05]  /*2d40*/  BSYNC.RECONVERGENT B0 ;  /* 0x0000000000007941 */ /* 0x000fea0003800200 */
.L_x_2129:
        /* <DEDUP_REMOVED lines=38> */
.L_x_2132:
[----:B------:R-:W-:Y:S05]  /*2fb0*/  BSYNC.RECONVERGENT B0 ;  /* 0x0000000000007941 */ /* 0x000fea0003800200 */
.L_x_2131:
        /* <DEDUP_REMOVED lines=38> */
.L_x_2134:
[----:B------:R-:W-:Y:S05]  /*3220*/  BSYNC.RECONVERGENT B0 ;  /* 0x0000000000007941 */ /* 0x000fea0003800200 */
.L_x_2133:
        /* <DEDUP_REMOVED lines=38> */
.L_x_2136:
[----:B------:R-:W-:Y:S05]  /*3490*/  BSYNC.RECONVERGENT B0 ;  /* 0x0000000000007941 */ /* 0x000fea0003800200 */
.L_x_2135:
        /* <DEDUP_REMOVED lines=38> */
.L_x_2138:
[----:B------:R-:W-:Y:S05]  /*3700*/  BSYNC.RECONVERGENT B0 ;  /* 0x0000000000007941 */ /* 0x000fea0003800200 */
.L_x_2137:
        /* <DEDUP_REMOVED lines=38> */
.L_x_2140:
[----:B------:R-:W-:Y:S05]  /*3970*/  BSYNC.RECONVERGENT B0 ;  /* 0x0000000000007941 */ /* 0x000fea0003800200 */
.L_x_2139:
        /* <DEDUP_REMOVED lines=38> */
.L_x_2142:
[----:B------:R-:W-:Y:S05]  /*3be0*/  BSYNC.RECONVERGENT B0 ;  /* 0x0000000000007941 */ /* 0x000fea0003800200 */
.L_x_2141:
        /* <DEDUP_REMOVED lines=38> */
.L_x_2144:
[----:B------:R-:W-:Y:S05]  /*3e50*/  BSYNC.RECONVERGENT B0 ;  /* 0x0000000000007941 */ /* 0x000fea0003800200 */
.L_x_2143:
        /* <DEDUP_REMOVED lines=38> */
.L_x_2146:
[----:B------:R-:W-:Y:S05]  /*40c0*/  BSYNC.RECONVERGENT B0 ;  /* 0x0000000000007941 */ /* 0x000fea0003800200 */
.L_x_2145:
[----:B------:R-:W-:Y:S01]  /*40d0*/  FSETP.GTU.FTZ.AND P6, PT, R105, 20, PT ;  /* 0x41a000006900780b */ /* 0x000fe20003fdc000 */
[----:B------:R-:W-:Y:S01]  /*40e0*/  HADD2.F32 R28, -RZ, R28.H0_H0 ;  /* 0x2000001cff1c7230 */ /* 0x000fe20000004100 */
[----:B------:R-:W-:Y:S01]  /*40f0*/  BSSY.RECONVERGENT B0, `(.L_x_2147) ;  /* 0x0000026000007945 */ /* 0x000fe20003800200 */
[----:B------:R-:W-:Y:S01]  /*4100*/  IMAD.WIDE.U32 R138, R53, 0x2, R138 ;  /* 0x00000002358a7825 */ /* 0x000fe200078e008a */
[----:B------:R-:W-:-:S03]  /*4110*/  ISETP.EQ.OR P6, PT, RZ, UR4, P6 ;  /* 0x00000004ff007c0c */ /* 0x000fc6000b7c2670 */
[----:B------:R-:W-:Y:S01]  /*4120*/  FADD.FTZ R107, R28, R65 ;  /* 0x000000411c6b7221 */ /* 0x000fe20000010000 */
[----:B------:R-:W-:-:S09]  /*4130*/  IMAD.WIDE.U32 R140, R53, 0x2, R140 ;  /* 0x00000002358c7825 */ /* 0x000fd200078e008c */
        /* <DEDUP_REMOVED lines=33> */
.L_x_2148:
[----:B------:R-:W-:Y:S05]  /*4350*/  BSYNC.RECONVERGENT B0 ;  /* 0x0000000000007941 */ /* 0x000fea0003800200 */
.L_x_2147:
[----:B------:R-:W-:Y:S01]  /*4360*/  FSETP.GTU.FTZ.AND P6, PT, R107, 20, PT ;  /* 0x41a000006b00780b */ /* 0x000fe20003fdc000 */
[----:B------:R-:W-:Y:S01]  /*4370*/  HADD2.F32 R28, -RZ, R11.H0_H0 ;  /* 0x2000000bff1c7230 */ /* 0x000fe20000004100 */
[----:B------:R-:W-:Y:S01]  /*4380*/  BSSY.RECONVERGENT B0, `(.L_x_2149) ;  /* 0x0000025000007945 */ /* 0x000fe20003800200 */
[----:B------:R-:W-:Y:S02]  /*4390*/  PRMT R111, RZ, 0x7610, R111 ;  /* 0x00007610ff6f7816 */ /* 0x000fe4000000006f */
[----:B------:R-:W-:Y:S01]  /*43a0*/  ISETP.EQ.OR P6, PT, RZ, UR4, P6 ;  /* 0x00000004ff007c0c */ /* 0x000fe2000b7c2670 */
[----:B------:R-:W-:-:S12]  /*43b0*/  FADD.FTZ R109, R28, R65 ;  /* 0x000000411c6d7221 */ /* 0x000fd80000010000 */
        /* <DEDUP_REMOVED lines=33> */
.L_x_2150:
[----:B------:R-:W-:Y:S05]  /*45d0*/  BSYNC.RECONVERGENT B0 ;  /* 0x0000000000007941 */ /* 0x000fea0003800200 */
.L_x_2149:
        /* <DEDUP_REMOVED lines=43> */
.L_x_2152:
[----:B------:R-:W-:Y:S05]  /*4890*/  BSYNC.RECONVERGENT B0 ;  /* 0x0000000000007941 */ /* 0x000fea0003800200 */
.L_x_2151:
        /* <DEDUP_REMOVED lines=43> */
.L_x_2154:
[----:B------:R-:W-:Y:S05]  /*4b50*/  BSYNC.RECONVERGENT B0 ;  /* 0x0000000000007941 */ /* 0x000fea0003800200 */
.L_x_2153:
        /* <DEDUP_REMOVED lines=36> */
[----:B------:R-:W-:Y:S01]  /*4da0*/  ISETP.NE.AND P0, PT, R63, RZ, PT ;  /* 0x000000ff3f00720c */ /* 0x000fe20003f05270 */
[----:B------:R-:W-:Y:S01]  /*4db0*/  IMAD.MOV.U32 R131, RZ, RZ, R69 ;  /* 0x000000ffff837224 */ /* 0x000fe200078e0045 */
[----:B------:R-:W-:Y:S01]  /*4dc0*/  ISETP.GE.AND P1, PT, R22, RZ, PT ;  /* 0x000000ff1600720c */ /* 0x000fe20003f26270 */
[----:B------:R-:W-:Y:S01]  /*4dd0*/  FMUL.FTZ R133, R26, R91 ;  /* 0x0000005b1a857220 */ /* 0x000fe20000410000 */
[----:B------:R-:W2:Y:S01]  /*4de0*/  LDC.64 R22, c[0x0][0x3d0] ;  /* 0x0000f400ff167b82 */ /* 0x000ea20000000a00 */
[C---:B------:R-:W-:Y:S01]  /*4df0*/  LOP3.LUT P4, RZ, R193.reuse, 0x400, RZ, 0xc0, !PT ;  /* 0x00000400c1ff7812 */ /* 0x040fe2000788c0ff */
[----:B------:R-:W-:Y:S01]  /*4e00*/  FMUL.FTZ R149, R14, R95 ;  /* 0x0000005f0e957220 */ /* 0x000fe20000410000 */
[----:B-1----:R-:W1:Y:S01]  /*4e10*/  MUFU.RCP R13, R13 ;  /* 0x0000000d000d7308 */ /* 0x002e620000001000 */
[----:B------:R-:W-:Y:S01]  /*4e20*/  LOP3.LUT R193, R193, 0xfffff7ff, RZ, 0xc0, !PT ;  /* 0xfffff7ffc1c17812 */ /* 0x000fe200078ec0ff */
[----:B------:R-:W-:Y:S01]  /*4e30*/  FMUL.FTZ R151, R158, R97 ;  /* 0x000000619e977220 */ /* 0x000fe20000410000 */
[----:B------:R-:W-:Y:S01]  /*4e40*/  FMUL.FTZ R155, R160, R101 ;  /* 0x00000065a09b7220 */ /* 0x000fe20000410000 */
[----:B------:R-:W-:Y:S01]  /*4e50*/  FMUL.FTZ R165, R166, R129 ;  /* 0x00000081a6a57220 */ /* 0x000fe20000410000 */
[----:B------:R-:W-:-:S02]  /*4e60*/  HFMA2 R163, -RZ, RZ, 0, 0 ;  /* 0x00000000ffa37431 */ /* 0x000fc400000001ff */
[----:B------:R-:W-:Y:S01]  /*4e70*/  FMUL.FTZ R158, R162, R105 ;  /* 0x00000069a29e7220 */ /* 0x000fe20000410000 */
[----:B------:R-:W-:Y:S01]  /*4e80*/  FMUL.FTZ R160, R164, R109 ;  /* 0x0000006da4a07220 */ /* 0x000fe20000410000 */
[----:B------:R-:W-:Y:S01]  /*4e90*/  FMUL.FTZ R135, R30, R89 ;  /* 0x000000591e877220 */ /* 0x000fe20000410000 */
[----:B------:R-:W-:Y:S01]  /*4ea0*/  FMUL.FTZ R137, R24, R87 ;  /* 0x0000005718897220 */ /* 0x000fe20000410000 */
[----:B------:R-:W-:Y:S01]  /*4eb0*/  FMUL.FTZ R143, R32, R85 ;  /* 0x00000055208f7220 */ /* 0x000fe20000410000 */
[----:B------:R-:W-:Y:S01]  /*4ec0*/  FMUL.FTZ R147, R34, R81 ;  /* 0x0000005122937220 */ /* 0x000fe20000410000 */
[----:B------:R-:W-:Y:S01]  /*4ed0*/  @P4 LOP3.LUT R193, R193, 0x800, RZ, 0xfc, !PT ;  /* 0x00000800c1c14812 */ /* 0x000fe200078efcff */
[----:B------:R-:W-:Y:S01]  /*4ee0*/  IMAD.MOV.U32 R164, RZ, RZ, RZ ;  /* 0x000000ffffa47224 */ /* 0x000fe200078e00ff */
[----:B------:R-:W-:Y:S01]  /*4ef0*/  UIADD3 UR8, UPT, UPT, UR6, 0x860, URZ ;  /* 0x0000086006087890 */ /* 0x000fe2000fffe0ff */
[----:B------:R-:W-:Y:S01]  /*4f00*/  IMAD.MOV.U32 R162, RZ, RZ, R59 ;  /* 0x000000ffffa27224 */ /* 0x000fe200078e003b */
[----:B------:R-:W-:Y:S01]  /*4f10*/  UIADD3 UR7, UPT, UPT, -UR7, URZ, URZ ;  /* 0x000000ff07077290 */ /* 0x000fe2000fffe1ff */
[----:B-1----:R-:W-:Y:S01]  /*4f20*/  VIADD R11, R13, 0xffffffe ;  /* 0x0ffffffe0d0b7836 */ /* 0x002fe20000000000 */
[----:B------:R-:W1:Y:S01]  /*4f30*/  LDCU.64 UR12, c[0x0][0x460] ;  /* 0x00008c00ff0c77ac */ /* 0x000e620008000a00 */
[----:B0-----:R-:W-:-:S02]  /*4f40*/  IMAD R13, R5, UR4, RZ ;  /* 0x00000004050d7c24 */ /* 0x001fc4000f8e02ff */
[----:B------:R-:W-:Y:S01]  /*4f50*/  IMAD.MOV.U32 R161, RZ, RZ, R57 ;  /* 0x000000ffffa17224 */ /* 0x000fe200078e0039 */
[----:B--2---:R-:W-:Y:S01]  /*4f60*/  SHF.L.U64.HI R23, R22, 0x1, R23 ;  /* 0x0000000116177819 */ /* 0x004fe20000010217 */
[----:B------:R-:W0:Y:S01]  /*4f70*/  F2I.FTZ.U32.TRUNC.NTZ R11, R11 ;  /* 0x0000000b000b7305 */ /* 0x000e22000021f000 */
[----:B------:R-:W-:Y:S01]  /*4f80*/  IMAD R25, R4, UR5, R13 ;  /* 0x0000000504197c24 */ /* 0x000fe2000f8e020d */
[----:B------:R-:W-:Y:S01]  /*4f90*/  UMOV UR5, URZ ;  /* 0x000000ff00057c82 */ /* 0x000fe20008000000 */
[----:B------:R-:W2:Y:S01]  /*4fa0*/  LDC.64 R12, c[0x0][0x450] ;  /* 0x00011400ff0c7b82 */ /* 0x000ea20000000a00 */
[----:B0-----:R-:W-:-:S04]  /*4fb0*/  IMAD.MOV R10, RZ, RZ, -R11 ;  /* 0x000000ffff0a7224 */ /* 0x001fc800078e0a0b */
[----:B------:R-:W-:Y:S01]  /*4fc0*/  IMAD R17, R10, R15, RZ ;  /* 0x0000000f0a117224 */ /* 0x000fe200078e02ff */
[----:B------:R-:W-:-:S05]  /*4fd0*/  MOV R10, RZ ;  /* 0x000000ff000a7202 */ /* 0x000fca0000000f00 */
[----:B------:R-:W-:-:S04]  /*4fe0*/  IMAD.HI.U32 R17, R11, R17, R10 ;  /* 0x000000110b117227 */ /* 0x000fc800078e000a */
[----:B------:R-:W-:Y:S02]  /*4ff0*/  IMAD.MOV.U32 R10, RZ, RZ, R19 ;  /* 0x000000ffff0a7224 */ /* 0x000fe400078e0013 */
[----:B------:R-:W-:Y:S01]  /*5000*/  IMAD.MOV.U32 R11, RZ, RZ, R21 ;  /* 0x000000ffff0b7224 */ /* 0x000fe200078e0015 */
[----:B------:R-:W0:Y:S01]  /*5010*/  LDC.64 R18, c[0x0][0x460] ;  /* 0x00011800ff127b82 */ /* 0x000e220000000a00 */
[----:B------:R-:W-:-:S04]  /*5020*/  IMAD.HI.U32 R167, R17, R10, RZ ;  /* 0x0000000a11a77227 */ /* 0x000fc800078e00ff */
[----:B------:R-:W-:-:S03]  /*5030*/  IMAD R10, R167, R11, R10 ;  /* 0x0000000ba70a7224 */ /* 0x000fc600078e020a */
[----:B------:R-:W3:Y:S02]  /*5040*/  LDC.64 R16, c[0x0][0x3b8] ;  /* 0x0000ee00ff107b82 */ /* 0x000ee40000000a00 */
[----:B------:R-:W-:-:S06]  /*5050*/  ISETP.GT.U32.AND P3, PT, R15, R10, PT ;  /* 0x0000000a0f00720c */ /* 0x000fcc0003f64070 */
[----:B------:R-:W4:Y:S07]  /*5060*/  LDC.64 R20, c[0x0][0x3f0] ;  /* 0x0000fc00ff147b82 */ /* 0x000f2e0000000a00 */
[----:B------:R-:W-:Y:S01]  /*5070*/  @!P3 IMAD.IADD R10, R10, 0x1, -R15 ;  /* 0x000000010a0ab824 */ /* 0x000fe200078e0a0f */
[----:B0-----:R-:W-:Y:S01]  /*5080*/  SHF.L.U64.HI R19, R18, 0x2, R19 ;  /* 0x0000000212137819 */ /* 0x001fe20000010213 */
[----:B------:R-:W-:Y:S01]  /*5090*/  @!P3 VIADD R167, R167, 0x1 ;  /* 0x00000001a7a7b836 */ /* 0x000fe20000000000 */
[----:B------:R-:W-:-:S02]  /*50a0*/  IADD3 R26, P3, PT, R134, R54, RZ ;  /* 0x00000036861a7210 */ /* 0x000fc40007f7e0ff */
[----:B------:R-:W-:Y:S01]  /*50b0*/  ISETP.GE.U32.AND P2, PT, R10, R15, PT ;  /* 0x0000000f0a00720c */ /* 0x000fe20003f46070 */
[----:B------:R-:W-:-:S04]  /*50c0*/  IMAD.WIDE.U32 R10, R4, UR4, R130 ;  /* 0x00000004040a7c25 */ /* 0x000fc8000f8e0082 */
[----:B------:R-:W-:Y:S01]  /*50d0*/  FMUL.FTZ R131, R28, R93 ;  /* 0x0000005d1c837220 */ /* 0x000fe20000410000 */
[----:B------:R-:W-:Y:S01]  /*50e0*/  UMOV UR4, URZ ;  /* 0x000000ff00047c82 */ /* 0x000fe20008000000 */
[----:B---3--:R-:W-:Y:S01]  /*50f0*/  SHF.L.U64.HI R166, R16, 0x2, R17 ;  /* 0x0000000210a67819 */ /* 0x008fe20000010211 */
[----:B------:R-:W-:Y:S01]  /*5100*/  IMAD.X R27, R3, 0x1, R71, P3 ;  /* 0x00000001031b7824 */ /* 0x000fe200018e0647 */
[----:B------:R-:W-:Y:S02]  /*5110*/  IADD3 R17, PT, PT, R11, R25, RZ ;  /* 0x000000190b117210 */ /* 0x000fe40007ffe0ff */
[----:B----4-:R-:W-:Y:S02]  /*5120*/  SHF.L.U64.HI R21, R20, 0x1, R21 ;  /* 0x0000000114157819 */ /* 0x010fe40000010215 */
[----:B------:R-:W-:Y:S01]  /*5130*/  @P2 VIADD R167, R167, 0x1 ;  /* 0x00000001a7a72836 */ /* 0x000fe20000000000 */
[----:B------:R-:W-:-:S03]  /*5140*/  IADD3 R14, P2, PT, R136, R54, RZ ;  /* 0x00000036880e7210 */ /* 0x000fc60007f5e0ff */
[----:B------:R-:W-:Y:S01]  /*5150*/  @!P1 IMAD.MOV R167, RZ, RZ, -R167 ;  /* 0x000000ffffa79224 */ /* 0x000fe200078e0aa7 */
[----:B------:R-:W-:Y:S01]  /*5160*/  @!P0 LOP3.LUT R167, RZ, R63, RZ, 0x33, !PT ;  /* 0x0000003fffa78212 */ /* 0x000fe200078e33ff */
[----:B-12---:R-:W-:-:S08]  /*5170*/  IMAD.X R15, R3, 0x1, R73, P2 ;  /* 0x00000001030f7824 */ /* 0x006fd000010e0649 */
.L_x_2161:
[C---:B------:R-:W-:Y:S02]  /*5180*/  LOP3.LUT P4, RZ, R193.reuse, 0x800, RZ, 0xc0, !PT ;  /* 0x00000800c1ff7812 */ /* 0x040fe4000788c0ff */
        /* <DEDUP_REMOVED lines=47> */
[----:B------:R-:W-:-:S02]  /*5480*/  IMAD.MOV.U32 R24, RZ, RZ, R162 ;  /* 0x000000ffff187224 */ /* 0x000fc400078e00a2 */
        /* <DEDUP_REMOVED lines=43> */
[----:B------:R-:W-:Y:S02]  /*5740*/  PRMT R25, R28, 0x7632, R25 ;  /* 0x000076321c197816 */ /* 0x000fe40000000019 */
[----:B0-----:R-:W-:Y:S02]  /*5750*/  MOV R28, RZ ;  /* 0x000000ff001c7202 */ /* 0x001fe40000000f00 */
[----:B------:R-:W-:-:S07]  /*5760*/  PRMT R29, R30, 0x7632, R29 ;  /* 0x000076321e1d7816 */ /* 0x000fce000000001d */
[----:B------:R-:W-:Y:S02]  /*5770*/  @!P6 PRMT R28, R170, 0x5410, RZ ;  /* 0x00005410aa1ce816 */ /* 0x000fe400000000ff */
[----:B------:R-:W-:Y:S01]  /*5780*/  ISETP.NE.AND P6, PT, R185, RZ, PT ;  /* 0x000000ffb900720c */ /* 0x000fe20003fc5270 */
[----:B------:R-:W-:Y:S01]  /*5790*/  STS.U16 [R50+0x40], R25 ;  /* 0x0000401932007388 */ /* 0x000fe20000000400 */
[----:B------:R-:W-:-:S03]  /*57a0*/  PRMT R31, R32, 0x7632, R31 ;  /* 0x00007632201f7816 */ /* 0x000fc6000000001f */
[----:B------:R0:W-:Y:S04]  /*57b0*/  STS.U16 [R49+0x80], R30 ;  /* 0x0000801e31007388 */ /* 0x0001e80000000400 */
[----:B------:R-:W-:Y:S01]  /*57c0*/  STS.U16 [R48+0xc0], R29 ;  /* 0x0000c01d30007388 */ /* 0x000fe20000000400 */
[----:B------:R-:W-:-:S03]  /*57d0*/  IMAD.MOV.U32 R34, RZ, RZ, RZ ;  /* 0x000000ffff227224 */ /* 0x000fc600078e00ff */
[----:B------:R1:W-:Y:S01]  /*57e0*/  STS.U16 [R47+0x100], R32 ;  /* 0x000100202f007388 */ /* 0x0003e20000000400 */
[----:B0-----:R-:W-:Y:S01]  /*57f0*/  IMAD.MOV.U32 R30, RZ, RZ, RZ ;  /* 0x000000ffff1e7224 */ /* 0x001fe200078e00ff */
[----:B------:R-:W-:Y:S02]  /*5800*/  @!P0 PRMT R30, R172, 0x5410, RZ ;  /* 0x00005410ac1e8816 */ /* 0x000fe400000000ff */
[----:B------:R-:W-:Y:S02]  /*5810*/  @!P6 PRMT R28, R28, 0x5410, R171 ;  /* 0x000054101c1ce816 */ /* 0x000fe400000000ab */
[----:B------:R-:W-:Y:S01]  /*5820*/  PRMT R25, R24, 0x7632, R25 ;  /* 0x0000763218197816 */ /* 0x000fe20000000019 */
[----:B-1----:R-:W-:Y:S01]  /*5830*/  IMAD.MOV.U32 R32, RZ, RZ, RZ ;  /* 0x000000ffff207224 */ /* 0x002fe200078e00ff */
[----:B------:R-:W-:Y:S02]  /*5840*/  @!P2 PRMT R32, R174, 0x5410, RZ ;  /* 0x00005410ae20a816 */ /* 0x000fe400000000ff */
[----:B------:R-:W-:-:S02]  /*5850*/  @!P1 PRMT R30, R30, 0x5410, R173 ;  /* 0x000054101e1e9816 */ /* 0x000fc400000000ad */
[----:B------:R-:W-:Y:S01]  /*5860*/  @!P4 PRMT R34, R176, 0x5410, RZ ;  /* 0x00005410b022c816 */ /* 0x000fe200000000ff */
[----:B------:R-:W-:Y:S01]  /*5870*/  STS.U16 [R46+0x140], R31 ;  /* 0x0001401f2e007388 */ /* 0x000fe20000000400 */
[----:B------:R-:W-:Y:S02]  /*5880*/  PRMT R33, R28, 0x7632, R33 ;  /* 0x000076321c217816 */ /* 0x000fe40000000021 */
[----:B------:R-:W-:Y:S01]  /*5890*/  @!P3 PRMT R32, R32, 0x5410, R175 ;  /* 0x000054102020b816 */ /* 0x000fe200000000af */
[----:B------:R-:W-:Y:S01]  /*58a0*/  STS.U16 [R45+0x180], R24 ;  /* 0x000180182d007388 */ /* 0x000fe20000000400 */
        /* <DEDUP_REMOVED lines=14> */
[----:B------:R-:W0:Y:S01]  /*5990*/  LDS.U16 R25, [R0] ;  /* 0x0000000000197984 */ /* 0x000e220000000400 */
[----:B------:R-:W-:Y:S01]  /*59a0*/  ISETP.GE.U32.AND P6, PT, R120, R53, PT ;  /* 0x000000357800720c */ /* 0x000fe20003fc6070 */
[----:B0-----:R-:W-:Y:S02]  /*59b0*/  HADD2.F32 R28, -RZ, R25.H0_H0 ;  /* 0x20000019ff1c7230 */ /* 0x001fe40000004100 */
[----:B------:R-:W0:Y:S03]  /*59c0*/  LDS.U16 R25, [R0+0x2] ;  /* 0x0000020000197984 */ /* 0x000e260000000400 */
[----:B------:R-:W-:-:S05]  /*59d0*/  FMUL.FTZ R28, R131, R28 ;  /* 0x0000001c831c7220 */ /* 0x000fca0000410000 */
[----:B------:R-:W-:Y:S01]  /*59e0*/  FSEL R32, R28, RZ, !P6 ;  /* 0x000000ff1c207208 */ /* 0x000fe20007000000 */
[----:B------:R-:W-:-:S04]  /*59f0*/  FMUL.FTZ R24, R178, 1.4426950216293334961 ;  /* 0x3fb8aa3bb2187820 */ /* 0x000fc80000410000 */
[----:B------:R-:W-:-:S06]  /*5a00*/  FMUL.FTZ R29, R24, R93 ;  /* 0x0000005d181d7220 */ /* 0x000fcc0000410000 */
[----:B------:R-:W1:Y:S01]  /*5a10*/  MUFU.EX2 R29, R29 ;  /* 0x0000001d001d7308 */ /* 0x000e620000000800 */
[----:B0-----:R-:W-:Y:S02]  /*5a20*/  HADD2.F32 R28, -RZ, R25.H0_H0 ;  /* 0x20000019ff1c7230 */ /* 0x001fe40000004100 */
[----:B------:R-:W0:Y:S01]  /*5a30*/  LDS.U16 R25, [R0+0x4] ;  /* 0x0000040000197984 */ /* 0x000e220000000400 */
[----:B-1----:R-:W-:Y:S02]  /*5a40*/  FSEL R33, R29, 1, !P6 ;  /* 0x3f8000001d217808 */ /* 0x002fe40007000000 */
[----:B------:R-:W-:Y:S01]  /*5a50*/  FMUL.FTZ R28, R133, R28 ;  /* 0x0000001c851c7220 */ /* 0x000fe20000410000 */
[----:B------:R-:W-:-:S04]  /*5a60*/  ISETP.GE.U32.AND P6, PT, R116, R53, PT ;  /* 0x000000357400720c */ /* 0x000fc80003fc6070 */
[----:B------:R-:W-:Y:S01]  /*5a70*/  FSEL R35, R28, RZ, !P6 ;  /* 0x000000ff1c237208 */ /* 0x000fe20007000000 */
        /* <DEDUP_REMOVED lines=98> */
[----:B------:R-:W-:Y:S02]  /*60a0*/  P2R R196, PR, RZ, 0x1 ;  /* 0x00000001ffc47803 */ /* 0x000fe40000000000 */
[----:B--2---:R-:W-:Y:S02]  /*60b0*/  FSEL R190, R30, 1, !P6 ;  /* 0x3f8000001ebe7808 */ /* 0x004fe40007000000 */
[----:B------:R-:W-:Y:S02]  /*60c0*/  ISETP.GE.U32.AND P6, PT, R88, R53, PT ;  /* 0x000000355800720c */ /* 0x000fe40003fc6070 */
[----:B------:R-:W-:Y:S01]  /*60d0*/  LOP3.LUT P0, RZ, R193, 0x4, RZ, 0xc0, !PT ;  /* 0x00000004c1ff7812 */ /* 0x000fe2000780c0ff */
        /* <DEDUP_REMOVED lines=13> */
[----:B------:R-:W1:Y:S01]  /*61b0*/  MUFU.EX2 R28, R28 ;  /* 0x0000001c001c7308 */ /* 0x000e620000000800 */
[----:B------:R-:W-:Y:S02]  /*61c0*/  FMUL.FTZ R205, R24, R129 ;  /* 0x0000008118cd7220 */ /* 0x000fe40000410000 */
[----:B------:R-:W-:Y:S02]  /*61d0*/  P2R R198, PR, RZ, 0x1 ;  /* 0x00000001ffc67803 */ /* 0x000fe40000000000 */
[----:B------:R-:W-:-:S03]  /*61e0*/  LOP3.LUT P0, RZ, R193, 0x80, RZ, 0xc0, !PT ;  /* 0x00000080c1ff7812 */ /* 0x000fc6000780c0ff */
[----:B------:R-:W2:Y:S01]  /*61f0*/  MUFU.EX2 R194, R205 ;  /* 0x000000cd00c27308 */ /* 0x000ea20000000800 */
[----:B------:R-:W-:Y:S02]  /*6200*/  P2R R31, PR, RZ, 0x1 ;  /* 0x00000001ff1f7803 */ /* 0x000fe40000000000 */
[----:B------:R-:W-:-:S04]  /*6210*/  LOP3.LUT P0, RZ, R193, 0x100, RZ, 0xc0, !PT ;  /* 0x00000100c1ff7812 */ /* 0x000fc8000780c0ff */
[----:B------:R-:W-:Y:S02]  /*6220*/  P2R R203, PR, RZ, 0x1 ;  /* 0x00000001ffcb7803 */ /* 0x000fe40000000000 */
[----:B------:R-:W-:Y:S01]  /*6230*/  LOP3.LUT P0, RZ, R193, 0x200, RZ, 0xc0, !PT ;  /* 0x00000200c1ff7812 */ /* 0x000fe2000780c0ff */
[----:B0-----:R-:W-:-:S03]  /*6240*/  HADD2.F32 R24, -RZ, R25.H0_H0 ;  /* 0x20000019ff187230 */ /* 0x001fc60000004100 */
[----:B------:R-:W-:Y:S02]  /*6250*/  P2R R204, PR, RZ, 0x1 ;  /* 0x00000001ffcc7803 */ /* 0x000fe40000000000 */
[-C--:B------:R-:W-:Y:S01]  /*6260*/  ISETP.GE.AND P0, PT, R92, R53.reuse, PT ;  /* 0x000000355c00720c */ /* 0x080fe20003f06270 */
[----:B------:R-:W-:Y:S01]  /*6270*/  FMUL.FTZ R24, R165, R24 ;  /* 0x00000018a5187220 */ /* 0x000fe20000410000 */
[----:B-1----:R-:W-:Y:S02]  /*6280*/  FSEL R192, R28, 1, !P6 ;  /* 0x3f8000001cc07808 */ /* 0x002fe40007000000 */
[----:B------:R-:W-:Y:S01]  /*6290*/  ISETP.GE.U32.AND P6, PT, R86, R53, PT ;  /* 0x000000355600720c */ /* 0x000fe20003fc6070 */
[----:B------:R-:W-:-:S03]  /*62a0*/  IMAD.MOV.U32 R25, RZ, RZ, R27 ;  /* 0x000000ffff197224 */ /* 0x000fc600078e001b */
[----:B--2---:R-:W-:Y:S02]  /*62b0*/  FSEL R194, R194, 1, !P6 ;  /* 0x3f800000c2c27808 */ /* 0x004fe40007000000 */
[----:B------:R-:W-:Y:S01]  /*62c0*/  FSEL R197, R24, RZ, !P6 ;  /* 0x000000ff18c57208 */ /* 0x000fe20007000000 */
[----:B------:R-:W-:Y:S01]  /*62d0*/  IMAD.MOV.U32 R24, RZ, RZ, R26 ;  /* 0x000000ffff187224 */ /* 0x000fe200078e001a */
[C---:B------:R-:W-:Y:S02]  /*62e0*/  LOP3.LUT P6, RZ, R193.reuse, 0x2, RZ, 0xc0, !PT ;  /* 0x00000002c1ff7812 */ /* 0x040fe400078cc0ff */
[----:B------:R-:W-:Y:S02]  /*62f0*/  LOP3.LUT R193, R193, 0xfffffbff, RZ, 0xc0, !PT ;  /* 0xfffffbffc1c17812 */ /* 0x000fe400078ec0ff */
[----:B------:R-:W2:Y:S02]  /*6300*/  @!P0 LDG.E.U16 R27, desc[UR10][R24.64+-0x200] ;  /* 0xfffe000a181b8981 */ /* 0x000ea4000c1e1500 */
[----:B------:R-:W-:-:S02]  /*6310*/  @P0 LOP3.LUT R193, R193, 0x400, RZ, 0xfc, !PT ;  /* 0x00000400c1c10812 */ /* 0x000fc400078efcff */
        /* <DEDUP_REMOVED lines=44> */
[----:B------:R-:W-:Y:S02]  /*65e0*/  ISETP.NE.AND P6, PT, R28, RZ, PT ;  /* 0x000000ff1c00720c */ /* 0x000fe40003fc5270 */
[----:B------:R-:W-:-:S11]  /*65f0*/  MOV R28, RZ ;  /* 0x000000ff001c7202 */ /* 0x000fd60000000f00 */
        /* <DEDUP_REMOVED lines=102> */
.L_x_2157:
[----:B------:R-:W-:Y:S01]  /*6c60*/  LOP3.LUT P6, RZ, R193, 0x2000, RZ, 0xc0, !PT ;  /* 0x00002000c1ff7812 */ /* 0x000fe200078cc0ff */
[----:B------:R-:W-:-:S12]  /*6c70*/  IMAD.MOV.U32 R27, RZ, RZ, RZ ;  /* 0x000000ffff1b7224 */ /* 0x000fd800078e00ff */
[----:B------:R-:W-:Y:S05]  /*6c80*/  @!P6 BRA `(.L_x_2156) ;  /* 0x00000000000ce947 */ /* 0x000fea0003800000 */
[----:B------:R-:W-:-:S05]  /*6c90*/  IADD3 R28, P6, PT, R130, R163, RZ ;  /* 0x000000a3821c7210 */ /* 0x000fca0007fde0ff */
[----:B------:R-:W-:-:S05]  /*6ca0*/  IMAD.X R29, R69, 0x1, R164, P6 ;  /* 0x00000001451d7824 */ /* 0x000fca00030e06a4 */
[----:B------:R1:W5:Y:S03]  /*6cb0*/  LDG.E R27, desc[UR10][R28.64] ;  /* 0x0000000a1c1b7981 */ /* 0x000366000c1e1900 */
.L_x_2156:
[-C--:B01----:R-:W-:Y:S01]  /*6cc0*/  FFMA.FTZ R28, R32, R34.reuse, R35 ;  /* 0x00000022201c7223 */ /* 0x083fe20000010023 */
[----:B------:R-:W-:Y:S01]  /*6cd0*/  FMUL.FTZ R29, R33, R34 ;  /* 0x00000022211d7220 */ /* 0x000fe20000410000 */
[----:B------:R-:W-:Y:S01]  /*6ce0*/  ISETP.GE.AND P6, PT, R52, 0x1, PT ;  /* 0x000000013400780c */ /* 0x000fe20003fc6270 */
[----:B------:R-:W0:Y:S01]  /*6cf0*/  S2UR UR9, SR_CgaCtaId ;  /* 0x00000000000979c3 */ /* 0x000e220000008800 */
[----:B------:R-:W-:Y:S01]  /*6d00*/  FFMA.FTZ R28, R168, R28, R169 ;  /* 0x0000001ca81c7223 */ /* 0x000fe200000100a9 */
[----:B------:R-:W-:Y:S01]  /*6d10*/  UMOV UR6, 0x400 ;  /* 0x0000040000067882 */ /* 0x000fe20000000000 */
[----:B------:R-:W-:Y:S02]  /*6d20*/  BSSY.RECONVERGENT B0, `(.L_x_2158) ;  /* 0x0000078000007945 */ /* 0x000fe40003800200 */
        /* <DEDUP_REMOVED lines=64> */
[----:B0-----:R-:W-:Y:S02]  /*7130*/  @!P6 IMAD.MOV.U32 R216, RZ, RZ, R26 ;  /* 0x000000ffffd8e224 */ /* 0x001fe400078e001a */
        /* <DEDUP_REMOVED lines=47> */
.L_x_2160:
[----:B------:R-:W-:Y:S02]  /*7430*/  ISETP.NE.AND P6, PT, R55, R122, PT ;  /* 0x0000007a3700720c */ /* 0x000fe40003fc5270 */
[----:B------:R-:W-:Y:S02]  /*7440*/  P2R R26, PR, RZ, 0x1 ;  /* 0x00000001ff1a7803 */ /* 0x000fe40000000000 */
[----:B------:R-:W-:-:S13]  /*7450*/  ISETP.NE.OR P6, PT, R28, RZ, P6 ;  /* 0x000000ff1c00720c */ /* 0x000fda00037c5670 */
[----:B------:R-:W-:-:S04]  /*7460*/  @!P6 IADD3 R28, P0, PT, R130, R163, RZ ;  /* 0x000000a3821ce210 */ /* 0x000fc80007f1e0ff */
[----:B------:R-:W-:Y:S02]  /*7470*/  @!P6 IADD3.X R29, PT, PT, R69, R164, RZ, P0, !PT ;  /* 0x000000a4451de210 */ /* 0x000fe400007fe4ff */
[----:B------:R-:W-:-:S03]  /*7480*/  ISETP.NE.AND P0, PT, R26, RZ, PT ;  /* 0x000000ff1a00720c */ /* 0x000fc60003f05270 */
[----:B------:R0:W-:Y:S10]  /*7490*/  @!P6 STG.E desc[UR10][R28.64], R27 ;  /* 0x0000001b1c00e986 */ /* 0x0001f4000c10190a */
.L_x_2159:
[----:B------:R-:W-:Y:S05]  /*74a0*/  BSYNC.RECONVERGENT B0 ;  /* 0x0000000000007941 */ /* 0x000fea0003800200 */
.L_x_2158:
        /* <DEDUP_REMOVED lines=30> */
.L_x_2155:
[----:B------:R-:W0:Y:S01]  /*7690*/  LDCU.128 UR12, c[0x0][0x430] ;  /* 0x00008600ff0c77ac */ /* 0x000e220008000c00 */
[----:B------:R-:W-:Y:S01]  /*76a0*/  IMAD.MOV.U32 R10, RZ, RZ, R118 ;  /* 0x000000ffff0a7224 */ /* 0x000fe200078e0076 */
[----:B------:R-:W-:Y:S01]  /*76b0*/  P2R R30, PR, RZ, 0x1 ;  /* 0x00000001ff1e7803 */ /* 0x000fe20000000000 */
[----:B------:R-:W-:Y:S01]  /*76c0*/  IMAD.MOV.U32 R11, RZ, RZ, RZ ;  /* 0x000000ffff0b7224 */ /* 0x000fe200078e00ff */
[----:B------:R-:W1:Y:S01]  /*76d0*/  LDCU.64 UR4, c[0x0][0x4a8] ;  /* 0x00009500ff0477ac */ /* 0x000e620008000a00 */
[----:B------:R-:W-:Y:S02]  /*76e0*/  ISETP.NE.AND P0, PT, R61, RZ, PT ;  /* 0x000000ff3d00720c */ /* 0x000fe40003f05270 */
[----:B------:R-:W-:Y:S02]  /*76f0*/  P2R R32, PR, RZ, 0x2 ;  /* 0x00000002ff207803 */ /* 0x000fe40000000000 */
[----:B------:R-:W-:Y:S02]  /*7700*/  P2R R34, PR, RZ, 0x4 ;  /* 0x00000004ff227803 */ /* 0x000fe40000000000 */
[----:B------:R-:W-:-:S02]  /*7710*/  LOP3.LUT P1, RZ, R193, 0x40, RZ, 0xc0, !PT ;  /* 0x00000040c1ff7812 */ /* 0x000fc4000782c0ff */
[----:B------:R-:W-:Y:S02]  /*7720*/  P2R R52, PR, RZ, 0x8 ;  /* 0x00000008ff347803 */ /* 0x000fe40000000000 */
[----:B------:R-:W-:Y:S02]  /*7730*/  LOP3.LUT P2, RZ, R193, 0x20, RZ, 0xc0, !PT ;  /* 0x00000020c1ff7812 */ /* 0x000fe4000784c0ff */
[----:B------:R-:W-:Y:S01]  /*7740*/  P2R R95, PR, RZ, 0x10 ;  /* 0x00000010ff5f7803 */ /* 0x000fe20000000000 */
[----:B0-----:R-:W-:Y:S01]  /*7750*/  IMAD R14, R75, UR12, RZ ;  /* 0x0000000c4b0e7c24 */ /* 0x001fe2000f8e02ff */
[----:B------:R-:W-:Y:S01]  /*7760*/  LOP3.LUT P3, RZ, R193, 0x10, RZ, 0xc0, !PT ;  /* 0x00000010c1ff7812 */ /* 0x000fe2000786c0ff */
[----:B------:R-:W-:Y:S01]  /*7770*/  IMAD.WIDE.U32 R12, R79, UR12, R10 ;  /* 0x0000000c4f0c7c25 */ /* 0x000fe2000f8e000a */
[----:B------:R-:W-:Y:S02]  /*7780*/  P2R R97, PR, RZ, 0x20 ;  /* 0x00000020ff617803 */ /* 0x000fe40000000000 */
[----:B------:R-:W-:Y:S01]  /*7790*/  LOP3.LUT P4, RZ, R193, 0x8, RZ, 0xc0, !PT ;  /* 0x00000008c1ff7812 */ /* 0x000fe2000788c0ff */
[----:B------:R-:W-:Y:S01]  /*77a0*/  IMAD R15, R79, UR13, R14 ;  /* 0x0000000d4f0f7c24 */ /* 0x000fe2000f8e020e */
[----:B------:R-:W-:Y:S01]  /*77b0*/  BAR.SYNC.DEFER_BLOCKING 0x0 ;  /* 0x0000000000007b1d */ /* 0x000fe20000010000 */
[----:B------:R-:W-:-:S03]  /*77c0*/  LOP3.LUT P5, RZ, R193, 0x4, RZ, 0xc0, !PT ;  /* 0x00000004c1ff7812 */ /* 0x000fc600078ac0ff */
[----:B------:R-:W-:-:S03]  /*77d0*/  IADD3 R13, PT, PT, R13, R15, RZ ;  /* 0x0000000f0d0d7210 */ /* 0x000fc60007ffe0ff */
[----:B------:R-:W-:-:S04]  /*77e0*/  IMAD.WIDE.U32 R12, R77, UR14, R12 ;  /* 0x0000000e4d0c7c25 */ /* 0x000fc8000f8e000c */
[----:B------:R-:W-:Y:S01]  /*77f0*/  IMAD R18, R77, UR15, R13 ;  /* 0x0000000f4d127c24 */ /* 0x000fe2000f8e020d */
[----:B------:R-:W0:Y:S01]  /*7800*/  LDCU.128 UR12, c[0x0][0x420] ;  /* 0x00008400ff0c77ac */ /* 0x000e220008000c00 */
[----:B------:R-:W-:-:S05]  /*7810*/  IADD3 R15, P6, PT, R92, R12, RZ ;  /* 0x0000000c5c0f7210 */ /* 0x000fca0007fde0ff */
[----:B------:R-:W-:Y:S02]  /*7820*/  IMAD.X R18, RZ, RZ, R18, P6 ;  /* 0x000000ffff127224 */ /* 0x000fe400030e0612 */
[----:B0-----:R-:W-:Y:S02]  /*7830*/  IMAD R14, R75, UR12, RZ ;  /* 0x0000000c4b0e7c24 */ /* 0x001fe4000f8e02ff */
[----:B------:R-:W-:-:S04]  /*7840*/  IMAD.WIDE.U32 R12, R79, UR12, R10 ;  /* 0x0000000c4f0c7c25 */ /* 0x000fc8000f8e000a */
[----:B------:R-:W-:-:S04]  /*7850*/  IMAD R17, R79, UR13, R14 ;  /* 0x0000000d4f117c24 */ /* 0x000fc8000f8e020e */
[----:B------:R-:W-:Y:S01]  /*7860*/  IMAD.IADD R13, R13, 0x1, R17 ;  /* 0x000000010d0d7824 */ /* 0x000fe200078e0211 */
[----:B------:R-:W-:Y:S01]  /*7870*/  F2FP.F16.F32.PACK_AB R17, R154, R113 ;  /* 0x000000719a11723e */ /* 0x000fe200000000ff */
[----:B------:R-:W-:-:S03]  /*7880*/  IMAD.WIDE.U32 R12, R77, UR14, R12 ;  /* 0x0000000e4d0c7c25 */ /* 0x000fc6000f8e000c */
[C---:B------:R-:W-:Y:S02]  /*7890*/  PRMT R20, R17.reuse, 0x7610, R20 ;  /* 0x0000761011147816 */ /* 0x040fe40000000014 */
[----:B------:R-:W-:Y:S01]  /*78a0*/  PRMT R21, R17, 0x7632, R21 ;  /* 0x0000763211157816 */ /* 0x000fe20000000015 */
[----:B------:R-:W-:Y:S01]  /*78b0*/  IMAD R16, R77, UR15, R13 ;  /* 0x0000000f4d107c24 */ /* 0x000fe2000f8e020d */
[----:B------:R-:W-:Y:S01]  /*78c0*/  IADD3 R13, P6, PT, R92, R12, RZ ;  /* 0x0000000c5c0d7210 */ /* 0x000fe20007fde0ff */
[----:B------:R-:W-:Y:S01]  /*78d0*/  STS.U16 [R0+0x4], R20 ;  /* 0x0000041400007388 */ /* 0x000fe20000000400 */
[----:B------:R-:W-:Y:S01]  /*78e0*/  F2FP.F16.F32.PACK_AB R17, R127, R148 ;  /* 0x000000947f11723e */ /* 0x000fe200000000ff */
[----:B------:R-:W0:Y:S02]  /*78f0*/  LDCU.128 UR12, c[0x0][0x440] ;  /* 0x00008800ff0c77ac */ /* 0x000e240008000c00 */
[----:B------:R-:W-:Y:S01]  /*7900*/  IMAD.X R16, RZ, RZ, R16, P6 ;  /* 0x000000ffff107224 */ /* 0x000fe200030e0610 */
[----:B-1----:R-:W-:Y:S01]  /*7910*/  LEA R14, P6, R15, UR4, 0x1 ;  /* 0x000000040f0e7c11 */ /* 0x002fe2000f8c08ff */
[----:B------:R-:W-:Y:S01]  /*7920*/  STS.U16 [R0+0x6], R21 ;  /* 0x0000061500007388 */ /* 0x000fe20000000400 */
[----:B------:R-:W-:-:S02]  /*7930*/  PRMT R25, R17, 0x7610, R25 ;  /* 0x0000761011197816 */ /* 0x000fc40000000019 */
[----:B------:R-:W-:Y:S01]  /*7940*/  LEA.HI.X R15, R15, UR5, R18, 0x1, P6 ;  /* 0x000000050f0f7c11 */ /* 0x000fe2000b0f0c12 */
[----:B------:R-:W1:Y:S01]  /*7950*/  LDCU.64 UR4, c[0x0][0x4b8] ;  /* 0x00009700ff0477ac */ /* 0x000e620008000a00 */
[----:B------:R-:W-:Y:S01]  /*7960*/  PRMT R26, R17, 0x7632, R26 ;  /* 0x00007632111a7816 */ /* 0x000fe2000000001a */
[----:B------:R-:W-:Y:S01]  /*7970*/  STS.U16 [R0+0x10], R25 ;  /* 0x0000101900007388 */ /* 0x000fe20000000400 */
[----:B------:R-:W-:-:S03]  /*7980*/  F2FP.F16.F32.PACK_AB R17, R150, R121 ;  /* 0x000000799611723e */ /* 0x000fc600000000ff */
[----:B------:R-:W-:Y:S01]  /*7990*/  STS.U16 [R0+0x12], R26 ;  /* 0x0000121a00007388 */ /* 0x000fe20000000400 */
[----:B------:R-:W-:-:S05]  /*79a0*/  PRMT R28, R17, 0x7632, R28 ;  /* 0x00007632111c7816 */ /* 0x000fca000000001c */
[----:B------:R-:W-:Y:S01]  /*79b0*/  STS.U16 [R0+0x1e], R28 ;  /* 0x00001e1c00007388 */ /* 0x000fe20000000400 */
[----:B-1----:R-:W-:-:S04]  /*79c0*/  LEA R12, P6, R13, UR4, 0x1 ;  /* 0x000000040d0c7c11 */ /* 0x002fc8000f8c08ff */
[----:B------:R-:W-:Y:S01]  /*79d0*/  LEA.HI.X R13, R13, UR5, R16, 0x1, P6 ;  /* 0x000000050d0d7c11 */ /* 0x000fe2000b0f0c10 */
[----:B0-----:R-:W-:Y:S01]  /*79e0*/  IMAD.WIDE.U32 R10, R79, UR12, R10 ;  /* 0x0000000c4f0a7c25 */ /* 0x001fe2000f8e000a */
[----:B------:R-:W-:Y:S01]  /*79f0*/  F2FP.F16.F32.PACK_AB R16, R152, R119 ;  /* 0x000000779810723e */ /* 0x000fe200000000ff */
[----:B------:R-:W0:Y:S03]  /*7a00*/  LDCU.64 UR4, c[0x0][0x4c0] ;  /* 0x00009800ff0477ac */ /* 0x000e260008000a00 */
        /* <DEDUP_REMOVED lines=9> */
[----:B-1----:R-:W-:Y:S02]  /*7aa0*/  F2FP.F16.F32.PACK_AB R18, R125, R144 ;  /* 0x000000907d12723e */ /* 0x002fe400000000ff */
[C---:B------:R-:W-:Y:S01]  /*7ab0*/  PRMT R24, R16.reuse, 0x7610, R24 ;  /* 0x0000761010187816 */ /* 0x040fe20000000018 */
[----:B------:R-:W-:Y:S01]  /*7ac0*/  STS.U16 [R0+0xa], R23 ;  /* 0x00000a1700007388 */ /* 0x000fe20000000400 */
[----:B--2---:R-:W-:Y:S02]  /*7ad0*/  PRMT R19, R16, 0x7632, R19 ;  /* 0x0000763210137816 */ /* 0x004fe40000000013 */
[----:B------:R-:W-:Y:S01]  /*7ae0*/  F2FP.F16.F32.PACK_AB R16, R156, R123 ;  /* 0x0000007b9c10723e */ /* 0x000fe200000000ff */
[----:B------:R1:W-:Y:S01]  /*7af0*/  STS.U16 [R0+0xc], R24 ;  /* 0x00000c1800007388 */ /* 0x0003e20000000400 */
[----:B------:R-:W-:-:S02]  /*7b00*/  PRMT R20, R18, 0x7632, R20 ;  /* 0x0000763212147816 */ /* 0x000fc40000000014 */
[----:B---3--:R-:W-:Y:S01]  /*7b10*/  PRMT R22, R16, 0x7632, R22 ;  /* 0x0000763210167816 */ /* 0x008fe20000000016 */
[----:B------:R-:W-:Y:S04]  /*7b20*/  STS.U16 [R0+0xe], R19 ;  /* 0x00000e1300007388 */ /* 0x000fe80000000400 */
[----:B------:R-:W-:Y:S01]  /*7b30*/  STS.U16 [R0+0x14], R18 ;  /* 0x0000141200007388 */ /* 0x000fe20000000400 */
[----:B-1----:R-:W-:-:S03]  /*7b40*/  PRMT R24, R17, 0x7610, R24 ;  /* 0x0000761011187816 */ /* 0x002fc60000000018 */
[----:B------:R-:W-:Y:S04]  /*7b50*/  STS.U16 [R0+0x16], R20 ;  /* 0x0000161400007388 */ /* 0x000fe80000000400 */
[----:B------:R1:W-:Y:S04]  /*7b60*/  STS.U16 [R0+0x18], R16 ;  /* 0x0000181000007388 */ /* 0x0003e80000000400 */
[----:B------:R2:W-:Y:S04]  /*7b70*/  STS.U16 [R0+0x1a], R22 ;  /* 0x00001a1600007388 */ /* 0x0005e80000000400 */
[----:B------:R-:W-:Y:S01]  /*7b80*/  STS.U16 [R0+0x1c], R24 ;  /* 0x00001c1800007388 */ /* 0x000fe20000000400 */
[----:B------:R-:W-:-:S03]  /*7b90*/  NOP ;  /* 0x0000000000007918 */ /* 0x000fc60000000000 */
[----:B------:R-:W-:Y:S01]  /*7ba0*/  LDS.U16 R17, [R51] ;  /* 0x0000000033117984 */ /* 0x000fe20000000400 */
[----:B-1----:R-:W-:-:S03]  /*7bb0*/  PRMT R16, RZ, 0x7610, R16 ;  /* 0x00007610ff107816 */ /* 0x002fc60000000010 */
        /* <DEDUP_REMOVED lines=18> */
[----:B--2---:R-:W-:-:S02]  /*7ce0*/  P2R R22, PR, RZ, 0x1 ;  /* 0x00000001ff167803 */ /* 0x004fc40000000000 */
[----:B------:R-:W-:-:S04]  /*7cf0*/  LOP3.LUT P0, RZ, R193, 0x100, RZ, 0xc0, !PT ;  /* 0x00000100c1ff7812 */ /* 0x000fc8000780c0ff */
[----:B------:R-:W-:Y:S02]  /*7d00*/  P2R R20, PR, RZ, 0x1 ;  /* 0x00000001ff147803 */ /* 0x000fe40000000000 */
[----:B------:R-:W-:-:S04]  /*7d10*/  LOP3.LUT P0, RZ, R193, 0x200, RZ, 0xc0, !PT ;  /* 0x00000200c1ff7812 */ /* 0x000fc8000780c0ff */
[----:B------:R-:W-:Y:S02]  /*7d20*/  P2R R18, PR, RZ, 0x1 ;  /* 0x00000001ff127803 */ /* 0x000fe40000000000 */
[----:B------:R-:W-:Y:S01]  /*7d30*/  LOP3.LUT P0, RZ, R193, 0x400, RZ, 0xc0, !PT ;  /* 0x00000400c1ff7812 */ /* 0x000fe2000780c0ff */
[----:B------:R-:W1:Y:S02]  /*7d40*/  LDS R93, [UR6+0x420] ;  /* 0x00042006ff5d7984 */ /* 0x000e640008000800 */
[----:B-1----:R-:W-:-:S13]  /*7d50*/  ISETP.GE.AND P6, PT, R92, R93, PT ;  /* 0x0000005d5c00720c */ /* 0x002fda0003fc6270 */
        /* <DEDUP_REMOVED lines=31> */
[----:B-1----:R-:W-:Y:S02]  /*7f50*/  PRMT R17, RZ, 0x7610, R17 ;  /* 0x00007610ff117816 */ /* 0x002fe40000000011 */
[----:B--2---:R-:W-:Y:S01]  /*7f60*/  PRMT R19, RZ, 0x7610, R19 ;  /* 0x00007610ff137816 */ /* 0x004fe20000000013 */
[----:B------:R-:W-:Y:S01]  /*7f70*/  BAR.SYNC.DEFER_BLOCKING 0x0 ;  /* 0x0000000000007b1d */ /* 0x000fe20000010000 */
[----:B---3--:R-:W-:Y:S02]  /*7f80*/  PRMT R21, RZ, 0x7610, R21 ;  /* 0x00007610ff157816 */ /* 0x008fe40000000015 */
[----:B------:R-:W-:-:S03]  /*7f90*/  LOP3.LUT P6, RZ, R193, 0x2, RZ, 0xc0, !PT ;  /* 0x00000002c1ff7812 */ /* 0x000fc600078cc0ff */
[----:B------:R-:W2:Y:S01]  /*7fa0*/  @!P0 LDG.E.U16 R16, desc[UR10][R12.64] ;  /* 0x0000000a0c108981 */ /* 0x000ea2000c1e1500 */
[----:B------:R-:W-:Y:S02]  /*7fb0*/  ISETP.NE.AND P0, PT, R18, RZ, PT ;  /* 0x000000ff1200720c */ /* 0x000fe40003f05270 */
[----:B------:R-:W-:Y:S01]  /*7fc0*/  PRMT R18, RZ, 0x7610, R18 ;  /* 0x00007610ff127816 */ /* 0x000fe20000000012 */
[----:B------:R-:W3:Y:S10]  /*7fd0*/  @!P4 LDG.E.U16 R21, desc[UR10][R12.64+0x1c0] ;  /* 0x0001c00a0c15c981 */ /* 0x000ef4000c1e1500 */
[----:B------:R-:W5:Y:S01]  /*7fe0*/  @!P0 LDG.E.U16 R17, desc[UR10][R12.64+0x40] ;  /* 0x0000400a0c118981 */ /* 0x000f62000c1e1500 */
[----:B------:R-:W-:-:S02]  /*7ff0*/  ISETP.NE.AND P0, PT, R20, RZ, PT ;  /* 0x000000ff1400720c */ /* 0x000fc40003f05270 */
[----:B------:R-:W-:Y:S02]  /*8000*/  PRMT R20, RZ, 0x7610, R20 ;  /* 0x00007610ff147816 */ /* 0x000fe40000000014 */
[----:B----4-:R-:W-:Y:S02]  /*8010*/  PRMT R15, RZ, 0x7610, R15 ;  /* 0x00007610ff0f7816 */ /* 0x010fe4000000000f */
[----:B------:R-:W-:Y:S02]  /*8020*/  PRMT R14, RZ, 0x7610, R14 ;  /* 0x00007610ff0e7816 */ /* 0x000fe4000000000e */
[----:B------:R-:W4:Y:S05]  /*8030*/  @!P1 LDG.E.U16 R20, desc[UR10][R12.64+0x100] ;  /* 0x0001000a0c149981 */ /* 0x000f2a000c1e1500 */
[----:B------:R-:W3:Y:S01]  /*8040*/  @!P0 LDG.E.U16 R18, desc[UR10][R12.64+0x80] ;  /* 0x0000800a0c128981 */ /* 0x000ee2000c1e1500 */
        /* <DEDUP_REMOVED lines=26> */
[----:B--2---:R-:W-:Y:S04]  /*81f0*/  STS.U16 [R51], R16 ;  /* 0x0000001033007388 */ /* 0x004fe80000000400 */
[----:B-----5:R-:W-:Y:S04]  /*8200*/  STS.U16 [R50+0x40], R17 ;  /* 0x0000401132007388 */ /* 0x020fe80000000400 */
[----:B---3--:R-:W-:Y:S04]  /*8210*/  STS.U16 [R49+0x80], R18 ;  /* 0x0000801231007388 */ /* 0x008fe80000000400 */
        /* <DEDUP_REMOVED lines=19> */
[----:B------:R-:W0:Y:S04]  /*8350*/  LDS.U16 R17, [R0+0xa] ;  /* 0x00000a0000117984 */ /* 0x000e280000000400 */
[----:B------:R-:W0:Y:S04]  /*8360*/  LDS.U16 R18, [R0+0xc] ;  /* 0x00000c0000127984 */ /* 0x000e280000000400 */
[----:B------:R-:W-:Y:S01]  /*8370*/  LDS.U16 R19, [R0+0x16] ;  /* 0x0000160000137984 */ /* 0x000fe20000000400 */
        /* <DEDUP_REMOVED lines=10> */
[----:B0-----:R-:W-:-:S03]  /*8420*/  HADD2.F32 R30, -RZ, R17.H0_H0 ;  /* 0x20000011ff1e7230 */ /* 0x001fc60000004100 */
[----:B------:R-:W0:Y:S01]  /*8430*/  LDS.U16 R17, [R0+0x1a] ;  /* 0x00001a0000117984 */ /* 0x000e220000000400 */
[----:B------:R-:W-:-:S03]  /*8440*/  HADD2.F32 R32, -RZ, R18.H0_H0 ;  /* 0x20000012ff207230 */ /* 0x000fc60000004100 */
[----:B------:R-:W0:Y:S01]  /*8450*/  LDS.U16 R18, [R0+0x1c] ;  /* 0x00001c0000127984 */ /* 0x000e220000000400 */
[----:B-1----:R-:W-:-:S03]  /*8460*/  HADD2.F32 R34, -RZ, R12.H0_H0 ;  /* 0x2000000cff227230 */ /* 0x002fc60000004100 */
[----:B------:R-:W1:Y:S01]  /*8470*/  LDS.U16 R12, [R0+0x1e] ;  /* 0x00001e00000c7984 */ /* 0x000e620000000400 */
[----:B------:R-:W-:Y:S01]  /*8480*/  FMUL.FTZ R23, R22, -1.4426950216293334961 ;  /* 0xbfb8aa3b16177820 */ /* 0x000fe20000410000 */
[----:B------:R-:W-:-:S05]  /*8490*/  FMUL.FTZ R27, R26, -1.4426950216293334961 ;  /* 0xbfb8aa3b1a1b7820 */ /* 0x000fca0000410000 */
[----:B------:R-:W1:Y:S01]  /*84a0*/  MUFU.EX2 R23, R23 ;  /* 0x0000001700177308 */ /* 0x000e620000000800 */
[----:B------:R-:W-:Y:S01]  /*84b0*/  FMUL.FTZ R21, R20, -1.4426950216293334961 ;  /* 0xbfb8aa3b14157820 */ /* 0x000fe20000410000 */
[----:B------:R-:W-:-:S06]  /*84c0*/  FMUL.FTZ R25, R24, -1.4426950216293334961 ;  /* 0xbfb8aa3b18197820 */ /* 0x000fcc0000410000 */
[----:B------:R-:W1:Y:S01]  /*84d0*/  MUFU.EX2 R27, R27 ;  /* 0x0000001b001b7308 */ /* 0x000e620000000800 */
[----:B--2---:R-:W-:Y:S02]  /*84e0*/  HADD2.F32 R52, -RZ, R13.H0_H0 ;  /* 0x2000000dff347230 */ /* 0x004fe40000004100 */
[----:B---3--:R-:W-:Y:S02]  /*84f0*/  HADD2.F32 R14, -RZ, R14.H0_H0 ;  /* 0x2000000eff0e7230 */ /* 0x008fe40000004100 */
[----:B----4-:R-:W-:Y:S02]  /*8500*/  HADD2.F32 R83, -RZ, R15.H0_H0 ;  /* 0x2000000fff537230 */ /* 0x010fe40000004100 */
[----:B------:R-:W-:Y:S01]  /*8510*/  FMUL.FTZ R29, R28, -1.4426950216293334961 ;  /* 0xbfb8aa3b1c1d7820 */ /* 0x000fe20000410000 */
[----:B------:R-:W-:Y:S02]  /*8520*/  HADD2.F32 R85, -RZ, R19.H0_H0 ;  /* 0x20000013ff557230 */ /* 0x000fe40000004100 */
[----:B------:R-:W-:Y:S01]  /*8530*/  FMUL.FTZ R31, R30, -1.4426950216293334961 ;  /* 0xbfb8aa3b1e1f7820 */ /* 0x000fe20000410000 */
[----:B-----5:R-:W-:-:S02]  /*8540*/  HADD2.F32 R16, -RZ, R16.H0_H0 ;  /* 0x20000010ff107230 */ /* 0x020fc40000004100 */
[----:B0-----:R-:W-:Y:S02]  /*8550*/  HADD2.F32 R87, -RZ, R17.H0_H0 ;  /* 0x20000011ff577230 */ /* 0x001fe40000004100 */
[----:B------:R-:W-:Y:S01]  /*8560*/  HADD2.F32 R18, -RZ, R18.H0_H0 ;  /* 0x20000012ff127230 */ /* 0x000fe20000004100 */
[----:B------:R-:W0:Y:S01]  /*8570*/  MUFU.EX2 R21, R21 ;  /* 0x0000001500157308 */ /* 0x000e220000000800 */
[----:B------:R-:W-:Y:S01]  /*8580*/  FMUL.FTZ R33, R32, -1.4426950216293334961 ;  /* 0xbfb8aa3b20217820 */ /* 0x000fe20000410000 */
[----:B------:R-:W-:Y:S01]  /*8590*/  FMUL.FTZ R35, R34, -1.4426950216293334961 ;  /* 0xbfb8aa3b22237820 */ /* 0x000fe20000410000 */
[----:B------:R-:W-:Y:S01]  /*85a0*/  FMUL.FTZ R13, R52, -1.4426950216293334961 ;  /* 0xbfb8aa3b340d7820 */ /* 0x000fe20000410000 */
[----:B------:R-:W-:Y:S01]  /*85b0*/  FMUL.FTZ R81, R14, -1.4426950216293334961 ;  /* 0xbfb8aa3b0e517820 */ /* 0x000fe20000410000 */
[----:B------:R-:W-:Y:S01]  /*85c0*/  FMUL.FTZ R15, R83, -1.4426950216293334961 ;  /* 0xbfb8aa3b530f7820 */ /* 0x000fe20000410000 */
[----:B------:R-:W-:Y:S02]  /*85d0*/  FMUL.FTZ R19, R85, -1.4426950216293334961 ;  /* 0xbfb8aa3b55137820 */ /* 0x000fe40000410000 */
[----:B------:R-:W2:Y:S01]  /*85e0*/  MUFU.EX2 R25, R25 ;  /* 0x0000001900197308 */ /* 0x000ea20000000800 */
[----:B-1----:R-:W-:-:S02]  /*85f0*/  HADD2.F32 R91, -RZ, R12.H0_H0 ;  /* 0x2000000cff5b7230 */ /* 0x002fc40000004100 */
[----:B------:R-:W-:Y:S01]  /*8600*/  FMUL.FTZ R17, R16, -1.4426950216293334961 ;  /* 0xbfb8aa3b10117820 */ /* 0x000fe20000410000 */
[----:B------:R-:W-:Y:S01]  /*8610*/  FMUL.FTZ R89, R87, -1.4426950216293334961 ;  /* 0xbfb8aa3b57597820 */ /* 0x000fe20000410000 */
[----:B------:R-:W-:Y:S01]  /*8620*/  FMUL.FTZ R12, R18, -1.4426950216293334961 ;  /* 0xbfb8aa3b120c7820 */ /* 0x000fe20000410000 */
[----:B------:R-:W-:Y:S02]  /*8630*/  FMUL.FTZ R93, R91, -1.4426950216293334961 ;  /* 0xbfb8aa3b5b5d7820 */ /* 0x000fe40000410000 */
[----:B------:R-:W1:Y:S01]  /*8640*/  MUFU.EX2 R29, R29 ;  /* 0x0000001d001d7308 */ /* 0x000e620000000800 */
[----:B------:R-:W-:Y:S01]  /*8650*/  FADD.FTZ R23, R23, 1 ;  /* 0x3f80000017177421 */ /* 0x000fe20000010000 */
[----:B------:R-:W-:-:S06]  /*8660*/  FADD.FTZ R27, R27, 1 ;  /* 0x3f8000001b1b7421 */ /* 0x000fcc0000010000 */
[----:B------:R-:W3:Y:S08]  /*8670*/  MUFU.EX2 R31, R31 ;  /* 0x0000001f001f7308 */ /* 0x000ef00000000800 */
[----:B------:R-:W4:Y:S08]  /*8680*/  MUFU.EX2 R33, R33 ;  /* 0x0000002100217308 */ /* 0x000f300000000800 */
        /* <DEDUP_REMOVED lines=8> */
[----:B------:R-:W5:Y:S01]  /*8710*/  MUFU.EX2 R93, R93 ;  /* 0x0000005d005d7308 */ /* 0x000f620000000800 */
[----:B0-----:R-:W-:Y:S01]  /*8720*/  FADD.FTZ R21, R21, 1 ;  /* 0x3f80000015157421 */ /* 0x001fe20000010000 */
[----:B--2---:R-:W-:-:S06]  /*8730*/  FADD.FTZ R25, R25, 1 ;  /* 0x3f80000019197421 */ /* 0x004fcc0000010000 */
[----:B------:R-:W0:Y:S08]  /*8740*/  MUFU.RCP R23, R23 ;  /* 0x0000001700177308 */ /* 0x000e300000001000 */
[----:B------:R-:W2:Y:S01]  /*8750*/  MUFU.RCP R27, R27 ;  /* 0x0000001b001b7308 */ /* 0x000ea20000001000 */
[----:B-1----:R-:W-:Y:S01]  /*8760*/  FADD.FTZ R29, R29, 1 ;  /* 0x3f8000001d1d7421 */ /* 0x002fe20000010000 */
[----:B---3--:R-:W-:Y:S01]  /*8770*/  FADD.FTZ R31, R31, 1 ;  /* 0x3f8000001f1f7421 */ /* 0x008fe20000010000 */
[----:B----4-:R-:W-:Y:S01]  /*8780*/  FADD.FTZ R33, R33, 1 ;  /* 0x3f80000021217421 */ /* 0x010fe20000010000 */
[----:B-----5:R-:W-:Y:S01]  /*8790*/  FADD.FTZ R35, R35, 1 ;  /* 0x3f80000023237421 */ /* 0x020fe20000010000 */
[----:B------:R-:W-:Y:S01]  /*87a0*/  FADD.FTZ R13, R13, 1 ;  /* 0x3f8000000d0d7421 */ /* 0x000fe20000010000 */
[----:B------:R-:W-:Y:S01]  /*87b0*/  FADD.FTZ R81, R81, 1 ;  /* 0x3f80000051517421 */ /* 0x000fe20000010000 */
[----:B------:R-:W-:Y:S01]  /*87c0*/  FADD.FTZ R15, R15, 1 ;  /* 0x3f8000000f0f7421 */ /* 0x000fe20000010000 */
[----:B------:R-:W1:Y:S01]  /*87d0*/  MUFU.RCP R21, R21 ;  /* 0x0000001500157308 */ /* 0x000e620000001000 */
[----:B------:R-:W-:Y:S01]  /*87e0*/  FADD.FTZ R19, R19, 1 ;  /* 0x3f80000013137421 */ /* 0x000fe20000010000 */
[----:B------:R-:W-:Y:S01]  /*87f0*/  FADD.FTZ R17, R17, 1 ;  /* 0x3f80000011117421 */ /* 0x000fe20000010000 */
[----:B------:R-:W-:Y:S01]  /*8800*/  FADD.FTZ R89, R89, 1 ;  /* 0x3f80000059597421 */ /* 0x000fe20000010000 */
[----:B------:R-:W-:Y:S01]  /*8810*/  FADD.FTZ R12, R12, 1 ;  /* 0x3f8000000c0c7421 */ /* 0x000fe20000010000 */
[----:B------:R-:W-:-:S03]  /*8820*/  FADD.FTZ R93, R93, 1 ;  /* 0x3f8000005d5d7421 */ /* 0x000fc60000010000 */
[----:B------:R-:W3:Y:S08]  /*8830*/  MUFU.RCP R25, R25 ;  /* 0x0000001900197308 */ /* 0x000ef00000001000 */
[----:B------:R-:W4:Y:S08]  /*8840*/  MUFU.RCP R29, R29 ;  /* 0x0000001d001d7308 */ /* 0x000f300000001000 */
[----:B------:R-:W5:Y:S08]  /*8850*/  MUFU.RCP R31, R31 ;  /* 0x0000001f001f7308 */ /* 0x000f700000001000 */
[----:B------:R0:W-:Y:S08]  /*8860*/  MUFU.RCP R95, R13 ;  /* 0x0000000d005f7308 */ /* 0x0001f00000001000 */
[----:B------:R2:W-:Y:S01]  /*8870*/  MUFU.RCP R158, R15 ;  /* 0x0000000f009e7308 */ /* 0x0005e20000001000 */
[----:B0-----:R-:W-:-:S07]  /*8880*/  FMUL.FTZ R13, R22, R23 ;  /* 0x00000017160d7220 */ /* 0x001fce0000410000 */
[----:B------:R-:W0:Y:S01]  /*8890*/  MUFU.RCP R33, R33 ;  /* 0x0000002100217308 */ /* 0x000e220000001000 */
[----:B--2---:R-:W-:Y:S01]  /*88a0*/  FMUL.FTZ R15, R26, R27 ;  /* 0x0000001b1a0f7220 */ /* 0x004fe20000410000 */
[----:B------:R-:W-:Y:S06]  /*88b0*/  BAR.SYNC.DEFER_BLOCKING 0x0 ;  /* 0x0000000000007b1d */ /* 0x000fec0000010000 */
[----:B------:R-:W2:Y:S08]  /*88c0*/  MUFU.RCP R35, R35 ;  /* 0x0000002300237308 */ /* 0x000eb00000001000 */
[----:B------:R-:W2:Y:S08]  /*88d0*/  MUFU.RCP R81, R81 ;  /* 0x0000005100517308 */ /* 0x000eb00000001000 */
[----:B------:R-:W2:Y:S08]  /*88e0*/  MUFU.RCP R160, R19 ;  /* 0x0000001300a07308 */ /* 0x000eb00000001000 */
[----:B------:R5:W2:Y:S08]  /*88f0*/  MUFU.RCP R97, R17 ;  /* 0x0000001100617308 */ /* 0x000ab00000001000 */
[----:B------:R-:W2:Y:S08]  /*8900*/  MUFU.RCP R22, R89 ;  /* 0x0000005900167308 */ /* 0x000eb00000001000 */
[----:B------:R2:W2:Y:S08]  /*8910*/  MUFU.RCP R23, R12 ;  /* 0x0000000c00177308 */ /* 0x0004b00000001000 */
[----:B------:R-:W2:Y:S01]  /*8920*/  MUFU.RCP R26, R93 ;  /* 0x0000005d001a7308 */ /* 0x000ea20000001000 */
[----:B-1----:R-:W-:Y:S01]  /*8930*/  FMUL.FTZ R20, R20, R21 ;  /* 0x0000001514147220 */ /* 0x002fe20000410000 */
[----:B---3--:R-:W-:Y:S01]  /*8940*/  FMUL.FTZ R24, R24, R25 ;  /* 0x0000001918187220 */ /* 0x008fe20000410000 */
[----:B------:R-:W-:Y:S01]  /*8950*/  FMUL.FTZ R13, R13, R152 ;  /* 0x000000980d0d7220 */ /* 0x000fe20000410000 */
[----:B----4-:R-:W-:Y:S01]  /*8960*/  FMUL.FTZ R28, R28, R29 ;  /* 0x0000001d1c1c7220 */ /* 0x010fe20000410000 */
[----:B------:R-:W-:Y:S01]  /*8970*/  FMUL.FTZ R20, R20, R119 ;  /* 0x0000007714147220 */ /* 0x000fe20000410000 */
[----:B------:R-:W-:Y:S01]  /*8980*/  FMUL.FTZ R24, R24, R113 ;  /* 0x0000007118187220 */ /* 0x000fe20000410000 */
[----:B------:R-:W-:Y:S01]  /*8990*/  FMUL.FTZ R15, R15, R154 ;  /* 0x0000009a0f0f7220 */ /* 0x000fe20000410000 */
[----:B-----5:R-:W-:Y:S01]  /*89a0*/  FMUL.FTZ R17, R30, R31 ;  /* 0x0000001f1e117220 */ /* 0x020fe20000410000 */
[----:B0-----:R-:W-:Y:S01]  /*89b0*/  FMUL.FTZ R32, R32, R33 ;  /* 0x0000002120207220 */ /* 0x001fe20000410000 */
[----:B--2---:R-:W-:Y:S01]  /*89c0*/  FMUL.FTZ R19, R34, R35 ;  /* 0x0000002322137220 */ /* 0x004fe20000410000 */
        /* <DEDUP_REMOVED lines=77> */
[----:B------:R-:W-:-:S05]  /*8ea0*/  IADD3 R11, P0, PT, R92, R10, RZ ;  /* 0x0000000a5c0b7210 */ /* 0x000fca0007f1e0ff */
[----:B------:R-:W-:Y:S01]  /*8eb0*/  IMAD.X R0, RZ, RZ, R0, P0 ;  /* 0x000000ffff007224 */ /* 0x000fe200000e0600 */
[----:B------:R-:W-:-:S04]  /*8ec0*/  LEA R10, P0, R11, UR4, 0x1 ;  /* 0x000000040b0a7c11 */ /* 0x000fc8000f8008ff */
[----:B------:R-:W-:Y:S02]  /*8ed0*/  LEA.HI.X R11, R11, UR5, R0, 0x1, P0 ;  /* 0x000000050b0b7c11 */ /* 0x000fe400080f0c00 */
        /* <DEDUP_REMOVED lines=26> */
[----:B------:R-:W-:Y:S02]  /*9080*/  ISETP.GE.AND P0, PT, R64, R29, PT ;  /* 0x0000001d4000720c */ /* 0x000fe40003f06270 */
[----:B------:R-:W-:Y:S01]  /*9090*/  IADD3 R55, PT, PT, R55, 0x1, RZ ;  /* 0x0000000137377810 */ /* 0x000fe20007ffe0ff */
[----:B------:R0:W-:Y:S04]  /*90a0*/  @!P1 STG.E.U16 desc[UR10][R10.64+0x300], R39 ;  /* 0x000300270a009986 */ /* 0x0001e8000c10150a */
[----:B------:R0:W-:Y:S04]  /*90b0*/  @!P2 STG.E.U16 desc[UR10][R10.64+0x340], R25 ;  /* 0x000340190a00a986 */ /* 0x0001e8000c10150a */
[----:B------:R0:W-:Y:S04]  /*90c0*/  @!P3 STG.E.U16 desc[UR10][R10.64+0x380], R37 ;  /* 0x000380250a00b986 */ /* 0x0001e8000c10150a */
[----:B------:R0:W-:Y:S04]  /*90d0*/  @!P4 STG.E.U16 desc[UR10][R10.64+0x3c0], R27 ;  /* 0x0003c01b0a00c986 */ /* 0x0001e8000c10150a */
[----:B------:R0:W-:Y:S01]  /*90e0*/  @!P0 STG.E.U16 desc[UR10][R10.64+0x2c0], R23 ;  /* 0x0002c0170a008986 */ /* 0x0001e2000c10150a */
[----:B------:R-:W-:Y:S01]  /*90f0*/  ISETP.NE.AND P0, PT, R55, R126, PT ;  /* 0x0000007e3700720c */ /* 0x000fe20003f05270 */
[----:B------:R-:W-:-:S02]  /*9100*/  IMAD.MOV.U32 R137, RZ, RZ, R73 ;  /* 0x000000ffff897224 */ /* 0x000fc400078e0049 */
[----:B------:R-:W-:Y:S02]  /*9110*/  IMAD.MOV.U32 R135, RZ, RZ, R71 ;  /* 0x000000ffff877224 */ /* 0x000fe400078e0047 */
[----:B------:R-:W-:-:S04]  /*9120*/  IMAD.WIDE.U32 R136, R53, 0x2, R136 ;  /* 0x0000000235887825 */ /* 0x000fc800078e0088 */
[----:B------:R-:W-:-:S04]  /*9130*/  IMAD.WIDE.U32 R134, R53, 0x2, R134 ;  /* 0x0000000235867825 */ /* 0x000fc800078e0086 */
[C---:B------:R-:W-:Y:S02]  /*9140*/  IMAD.IADD R124, R53.reuse, 0x1, R124 ;  /* 0x00000001357c7824 */ /* 0x040fe400078e027c */
[----:B------:R-:W-:Y:S02]  /*9150*/  IMAD.IADD R118, R53, 0x1, R118 ;  /* 0x0000000135767824 */ /* 0x000fe400078e0276 */
[----:B------:R-:W-:Y:S02]  /*9160*/  IMAD.MOV.U32 R73, RZ, RZ, R137 ;  /* 0x000000ffff497224 */ /* 0x000fe400078e0089 */
[----:B------:R-:W-:Y:S01]  /*9170*/  IMAD.MOV.U32 R71, RZ, RZ, R135 ;  /* 0x000000ffff477224 */ /* 0x000fe200078e0087 */
[----:B0-----:R-:W-:Y:S06]  /*9180*/  @P0 BRA `(.L_x_2162) ;  /* 0xffffff80004c0947 */ /* 0x001fec000383ffff */
[----:B------:R-:W-:Y:S05]  /*9190*/  EXIT ;  /* 0x000000000000794d */ /* 0x000fea0003800000 */
.L_x_2163:
        /* <DEDUP_REMOVED lines=14> */
.L_x_7983:


//--------------------- .text._Z25selective_scan_fwd_kernelI32Selective_Scan_fwd_kernel_traitsILi32ELi16ELi1ELb1ELb1ELb1ELb0ELb0EN3c104HalfEffEEv13SSMParamsBase --------------------------
	.section	.text._Z25selective_scan_fwd_kernelI32Selective_Scan_fwd_kernel_traitsILi32ELi16ELi1ELb1ELb1ELb1ELb0ELb0EN3c104HalfEffEEv13SSMParamsBase,"ax",@progbits
	.align	128
        .global         _Z25selective_scan_fwd_kernelI32Selective_Scan_fwd_kernel_traitsILi32ELi16ELi1ELb1ELb1ELb1ELb0ELb0EN3c104HalfEffEEv13SSMParamsBase
        .type           _Z25selective_scan_fwd_kernelI32Selective_Scan_fwd_kernel_traitsILi32ELi16ELi1ELb1ELb1ELb1ELb0ELb0EN3c104HalfEffEEv13SSMParamsBase,@function
        .size           _Z25selective_scan_fwd_kernelI32Selective_Scan_fwd_kernel_traitsILi32ELi16ELi1ELb1ELb1ELb1ELb0ELb0EN3c104HalfEffEEv13SSMParamsBase,(.L_x_7984 - _Z25selective_scan_fwd_kernelI32Selective_Scan_fwd_kernel_traitsILi32ELi16ELi1ELb1ELb1ELb1ELb0ELb0EN3c104HalfEffEEv13SSMParamsBase)
        .other          _Z25selective_scan_fwd_kernelI32Selective_Scan_fwd_kernel_traitsILi32ELi16ELi1ELb1ELb1ELb1ELb0ELb0EN3c104HalfEffEEv13SSMParamsBase,@"STO_CUDA_ENTRY STV_DEFAULT"
_Z25selective_scan_fwd_kernelI32Selective_Scan_fwd_kernel_traitsILi32ELi16ELi1ELb1ELb1ELb1ELb0ELb0EN3c104HalfEffEEv13SSMParamsBase:
.text._Z25selective_scan_fwd_kernelI32Selective_Scan_fwd_kernel_traitsILi32ELi16ELi1ELb1ELb1ELb1ELb0ELb0EN3c104HalfEffEEv13SSMParamsBase:
        /* <DEDUP_REMOVED lines=38> */
.L_x_2164:
        /* <DEDUP_REMOVED lines=83> */
.L_x_2165:
        /* <DEDUP_REMOVED lines=11> */
.L_x_2166:
        /* <DEDUP_REMOVED lines=70> */
.L_x_2167:
        /* <DEDUP_REMOVED lines=30> */
.L_x_2168:
        /* <DEDUP_REMOVED lines=37> */
.L_x_2208:
        /* <DEDUP_REMOVED lines=87> */
.L_x_2170:
[----:B------:R-:W-:Y:S05]  /*1640*/  BSYNC.RECONVERGENT B0 ;  /* 0x0000000000007941 */ /* 0x000fea0003800200 */
.L_x_2169:
        /* <DEDUP_REMOVED lines=35> */
.L_x_2172:
[----:B------:R-:W-:Y:S05]  /*1880*/  BSYNC.RECONVERGENT B0 ;  /* 0x0000000000007941 */ /* 0x000fea0003800200 */
.L_x_2171:
        /* <DEDUP_REMOVED lines=37> */
.L_x_2174:
[----:B------:R-:W-:Y:S05]  /*1ae0*/  BSYNC.RECONVERGENT B0 ;  /* 0x0000000000007941 */ /* 0x000fea0003800200 */
.L_x_2173:
        /* <DEDUP_REMOVED lines=35> */
.L_x_2176:
[----:B------:R-:W-:Y:S05]  /*1d20*/  BSYNC.RECONVERGENT B0 ;  /* 0x0000000000007941 */ /* 0x000fea0003800200 */
.L_x_2175:
        /* <DEDUP_REMOVED lines=37> */
.L_x_2178:
[----:B------:R-:W-:Y:S05]  /*1f80*/  BSYNC.RECONVERGENT B0 ;  /* 0x0000000000007941 */ /* 0x000fea0003800200 */
.L_x_2177:
        /* <DEDUP_REMOVED lines=35> */
.L_x_2180:
[----:B------:R-:W-:Y:S05]  /*21c0*/  BSYNC.RECONVERGENT B0 ;  /* 0x0000000000007941 */ /* 0x000fea0003800200 */
.L_x_2179:
        /* <DEDUP_REMOVED lines=37> */
.L_x_2182:
[----:B------:R-:W-:Y:S05]  /*2420*/  BSYNC.RECONVERGENT B0 ;  /* 0x0000000000007941 */ /* 0x000fea0003800200 */
.L_x_2181:
        /* <DEDUP_REMOVED lines=35> */
.L_x_2184:
[----:B------:R-:W-:Y:S05]  /*2660*/  BSYNC.RECONVERGENT B0 ;  /* 0x0000000000007941 */ /* 0x000fea0003800200 */
.L_x_2183:
        /* <DEDUP_REMOVED lines=38> */
.L_x_2186:
[----:B------:R-:W-:Y:S05]  /*28d0*/  BSYNC.RECONVERGENT B0 ;  /* 0x0000000000007941 */ /* 0x000fea0003800200 */
.L_x_2185:
[----:B------:R-:W-:Y:S01]  /*28e0*/  HADD2.F32 R6, -RZ, R6.H1_H1 ;  /* 0x30000006ff067230 */ /* 0x000fe20000004100 */
[----:B------:R-:W-:Y:S01]  /*28f0*/  BSSY.RECONVERGENT B0, `(.L_x_2187) ;  /* 0x0000023000007945 */ /* 0x000fe20003800200 */
[----:B------:R-:W-:Y:S01]  /*2900*/  FSETP.GTU.FTZ.AND P5, PT, R105, 20, PT ;  /* 0x41a000006900780b */ /* 0x000fe20003fbc000 */
[----:B------:R-:W-:-:S04]  /*2910*/  IMAD.WIDE.U32 R100, R49, 0x2, R100 ;  /* 0x0000000231647825 */ /* 0x000fc800078e0064 */
[----:B------:R-:W-:Y:S01]  /*2920*/  FADD.FTZ R106, R6, R63 ;  /* 0x0000003f066a7221 */ /* 0x000fe20000010000 */
        /* <DEDUP_REMOVED lines=31> */
.L_x_2188:
[----:B------:R-:W-:Y:S05]  /*2b20*/  BSYNC.RECONVERGENT B0 ;  /* 0x0000000000007941 */ /* 0x000fea0003800200 */
.L_x_2187:
        /* <DEDUP_REMOVED lines=39> */
.L_x_2190:
[----:B------:R-:W-:Y:S05]  /*2da0*/  BSYNC.RECONVERGENT B0 ;  /* 0x0000000000007941 */ /* 0x000fea0003800200 */
.L_x_2189:
[----:B------:R-:W-:Y:S01]  /*2db0*/  BSSY.RECONVERGENT B0, `(.L_x_2191) ;  /* 0x0000027000007945 */ /* 0x000fe20003800200 */
[----:B------:R-:W-:Y:S01]  /*2dc0*/  HADD2.F32 R6, -RZ, R14.H0_H0 ;  /* 0x2000000eff067230 */ /* 0x000fe20000004100 */
[----:B------:R-:W-:Y:S01]  /*2dd0*/  FSETP.GTU.FTZ.AND P0, PT, R107, 20, PT ;  /* 0x41a000006b00780b */ /* 0x000fe20003f1c000 */
[----:B------:R-:W-:Y:S02]  /*2de0*/  HADD2.F32 R12, -RZ, R12.H1_H1 ;  /* 0x3000000cff0c7230 */ /* 0x000fe40000004100 */
[----:B------:R-:W-:Y:S01]  /*2df0*/  FADD.FTZ R108, R108, R63 ;  /* 0x0000003f6c6c7221 */ /* 0x000fe20000010000 */
[--C-:B------:R-:W-:Y:S02]  /*2e00*/  HADD2.F32 R16, -RZ, R13.reuse.H0_H0 ;  /* 0x2000000dff107230 */ /* 0x100fe40000004100 */
        /* <DEDUP_REMOVED lines=33> */
.L_x_2192:
[----:B------:R-:W-:Y:S05]  /*3020*/  BSYNC.RECONVERGENT B0 ;  /* 0x0000000000007941 */ /* 0x000fea0003800200 */
.L_x_2191:
[----:B------:R-:W-:Y:S01]  /*3030*/  ISETP.EQ.OR P5, PT, RZ, UR5, P5 ;  /* 0x00000005ff007c0c */ /* 0x000fe2000afa2670 */
[----:B------:R-:W-:Y:S01]  /*3040*/  BSSY.RECONVERGENT B0, `(.L_x_2193) ;  /* 0x000002a000007945 */ /* 0x000fe20003800200 */
[----:B------:R-:W-:Y:S01]  /*3050*/  FSETP.GTU.FTZ.AND P3, PT, R108, 20, PT ;  /* 0x41a000006c00780b */ /* 0x000fe20003f7c000 */
[--C-:B------:R-:W-:Y:S01]  /*3060*/  HADD2.F32 R18, -RZ, R15.reuse.H0_H0 ;  /* 0x2000000fff127230 */ /* 0x100fe20000004100 */
[----:B------:R-:W-:Y:S01]  /*3070*/  ISETP.EQ.OR P4, PT, RZ, UR5, P4 ;  /* 0x00000005ff007c0c */ /* 0x000fe2000a782670 */
[----:B------:R-:W-:Y:S01]  /*3080*/  HADD2.F32 R132, -RZ, R15.H1_H1 ;  /* 0x3000000fff847230 */ /* 0x000fe20000004100 */
[----:B------:R-:W-:Y:S01]  /*3090*/  ISETP.EQ.OR P0, PT, RZ, UR5, P0 ;  /* 0x00000005ff007c0c */ /* 0x000fe20008702670 */
[--C-:B------:R-:W-:Y:S01]  /*30a0*/  HADD2.F32 R20, -RZ, R8.reuse.H0_H0 ;  /* 0x20000008ff147230 */ /* 0x100fe20000004100 */
[----:B------:R-:W-:Y:S01]  /*30b0*/  ISETP.EQ.OR P3, PT, RZ, UR5, P3 ;  /* 0x00000005ff007c0c */ /* 0x000fe20009f62670 */
[----:B------:R-:W-:Y:S02]  /*30c0*/  HADD2.F32 R134, -RZ, R8.H1_H1 ;  /* 0x30000008ff867230 */ /* 0x000fe40000004100 */
[----:B------:R-:W-:-:S02]  /*30d0*/  HADD2.F32 R22, -RZ, R9.H0_H0 ;  /* 0x20000009ff167230 */ /* 0x000fc40000004100 */
        /* <DEDUP_REMOVED lines=32> */
.L_x_2194:
[----:B------:R-:W-:Y:S05]  /*32e0*/  BSYNC.RECONVERGENT B0 ;  /* 0x0000000000007941 */ /* 0x000fea0003800200 */
.L_x_2193:
        /* <DEDUP_REMOVED lines=32> */
.L_x_2196:
[----:B------:R-:W-:Y:S05]  /*34f0*/  BSYNC.RECONVERGENT B0 ;  /* 0x0000000000007941 */ /* 0x000fea0003800200 */
.L_x_2195:
        /* <DEDUP_REMOVED lines=32> */
.L_x_2198:
[----:B------:R-:W-:Y:S05]  /*3700*/  BSYNC.RECONVERGENT B0 ;  /* 0x0000000000007941 */ /* 0x000fea0003800200 */
.L_x_2197:
        /* <DEDUP_REMOVED lines=32> */
.L_x_2200:
[----:B------:R-:W-:Y:S05]  /*3910*/  BSYNC.RECONVERGENT B0 ;  /* 0x0000000000007941 */ /* 0x000fea0003800200 */
.L_x_2199:
        /* <DEDUP_REMOVED lines=25> */
[----:B------:R-:W0:Y:S01]  /*3ab0*/  LDC.64 R38, c[0x0][0x3d0] ;  /* 0x0000f400ff267b82 */ /* 0x000e220000000a00 */
[----:B------:R-:W-:Y:S01]  /*3ac0*/  IABS R8, R61 ;  /* 0x0000003d00087213 */ /* 0x000fe20000000000 */
[----:B------:R-:W-:Y:S01]  /*3ad0*/  FMUL.FTZ R125, R4, R93 ;  /* 0x0000005d047d7220 */ /* 0x000fe20000410000 */
[----:B------:R-:W1:Y:S01]  /*3ae0*/  I2F.RP R5, R36 ;  /* 0x0000002400057306 */ /* 0x000e620000209400 */
[----:B------:R-:W-:Y:S01]  /*3af0*/  IADD3 R34, PT, PT, R88, -0x1, R49 ;  /* 0xffffffff58227810 */ /* 0x000fe20007ffe031 */
[----:B------:R-:W-:Y:S01]  /*3b00*/  FMUL.FTZ R126, R12, R91 ;  /* 0x0000005b0c7e7220 */ /* 0x000fe20000410000 */
[----:B------:R-:W-:Y:S01]  /*3b10*/  ISETP.NE.AND P0, PT, R61, RZ, PT ;  /* 0x000000ff3d00720c */ /* 0x000fe20003f05270 */
[----:B------:R-:W-:Y:S01]  /*3b20*/  FMUL.FTZ R127, R16, R89 ;  /* 0x00000059107f7220 */ /* 0x000fe20000410000 */
[----:B------:R-:W-:Y:S01]  /*3b30*/  IABS R13, R34 ;  /* 0x00000022000d7213 */ /* 0x000fe20000000000 */
[----:B------:R-:W2:Y:S01]  /*3b40*/  LDC.64 R40, c[0x0][0x3b8] ;  /* 0x0000ee00ff287b82 */ /* 0x000ea20000000a00 */
[----:B------:R-:W-:Y:S01]  /*3b50*/  LOP3.LUT R34, R34, R61, RZ, 0x3c, !PT ;  /* 0x0000003d22227212 */ /* 0x000fe200078e3cff */
[----:B------:R-:W-:Y:S01]  /*3b60*/  FMUL.FTZ R128, R128, R87 ;  /* 0x0000005780807220 */ /* 0x000fe20000410000 */
[----:B------:R-:W-:Y:S01]  /*3b70*/  FMUL.FTZ R129, R6, R85 ;  /* 0x0000005506817220 */ /* 0x000fe20000410000 */
[----:B------:R-:W-:Y:S01]  /*3b80*/  FMUL.FTZ R130, R14, R83 ;  /* 0x000000530e827220 */ /* 0x000fe20000410000 */
[----:B------:R-:W-:Y:S01]  /*3b90*/  ISETP.GE.AND P3, PT, R34, RZ, PT ;  /* 0x000000ff2200720c */ /* 0x000fe20003f66270 */
[----:B------:R-:W-:Y:S01]  /*3ba0*/  FMUL.FTZ R131, R18, R81 ;  /* 0x0000005112837220 */ /* 0x000fe20000410000 */
[----:B------:R-:W-:Y:S01]  /*3bb0*/  FMUL.FTZ R132, R132, R95 ;  /* 0x0000005f84847220 */ /* 0x000fe20000410000 */
[----:B------:R-:W3:Y:S01]  /*3bc0*/  LDC.64 R42, c[0x0][0x3f0] ;  /* 0x0000fc00ff2a7b82 */ /* 0x000ee20000000a00 */
[----:B-1----:R-:W1:Y:S01]  /*3bd0*/  MUFU.RCP R5, R5 ;  /* 0x0000000500057308 */ /* 0x002e620000001000 */
        /* <DEDUP_REMOVED lines=9> */
[----:B------:R-:W-:Y:S01]  /*3c70*/  MOV R141, R69 ;  /* 0x00000045008d7202 */ /* 0x000fe20000000f00 */
[----:B------:R-:W-:Y:S01]  /*3c80*/  UIADD3 UR7, UPT, UPT, UR4, 0x860, URZ ;  /* 0x0000086004077890 */ /* 0x000fe2000fffe0ff */
[----:B------:R-:W-:Y:S01]  /*3c90*/  MOV R142, R67 ;  /* 0x00000043008e7202 */ /* 0x000fe20000000f00 */
[----:B------:R-:W-:Y:S01]  /*3ca0*/  UIADD3 UR6, UPT, UPT, -UR6, URZ, URZ ;  /* 0x000000ff06067290 */ /* 0x000fe2000fffe1ff */
[----:B------:R-:W-:Y:S01]  /*3cb0*/  MOV R143, R57 ;  /* 0x00000039008f7202 */ /* 0x000fe20000000f00 */
[----:B------:R-:W4:Y:S01]  /*3cc0*/  LDC.64 R34, c[0x0][0x450] ;  /* 0x00011400ff227b82 */ /* 0x000f220000000a00 */
[----:B------:R-:W-:Y:S01]  /*3cd0*/  MOV R144, R55 ;  /* 0x0000003700907202 */ /* 0x000fe20000000f00 */
[----:B------:R-:W2:Y:S01]  /*3ce0*/  LDCU.64 UR12, c[0x0][0x450] ;  /* 0x00008a00ff0c77ac */ /* 0x000ea20008000a00 */
[----:B-1----:R-:W-:-:S02]  /*3cf0*/  IADD3 R9, PT, PT, R5, 0xffffffe, RZ ;  /* 0x0ffffffe05097810 */ /* 0x002fc40007ffe0ff */
[----:B------:R-:W-:Y:S01]  /*3d00*/  IADD3 R5, PT, PT, RZ, -R8, RZ ;  /* 0x80000008ff057210 */ /* 0x000fe20007ffe0ff */
[----:B------:R-:W-:Y:S01]  /*3d10*/  HFMA2 R8, -RZ, RZ, 0, 0 ;  /* 0x00000000ff087431 */ /* 0x000fe200000001ff */
[----:B0-----:R-:W-:Y:S01]  /*3d20*/  SHF.L.U64.HI R39, R38, 0x1, R39 ;  /* 0x0000000126277819 */ /* 0x001fe20000010227 */
[----:B------:R-:W0:Y:S01]  /*3d30*/  LDCU.64 UR14, c[0x0][0x460] ;  /* 0x00008c00ff0e77ac */ /* 0x000e220008000a00 */
[----:B------:R-:W1:Y:S01]  /*3d40*/  F2I.FTZ.U32.TRUNC.NTZ R9, R9 ;  /* 0x0000000900097305 */ /* 0x000e62000021f000 */
[----:B--2---:R-:W-:Y:S02]  /*3d50*/  SHF.L.U64.HI R41, R40, 0x2, R41 ;  /* 0x0000000228297819 */ /* 0x004fe40000010229 */
[----:B---3--:R-:W-:Y:S01]  /*3d60*/  SHF.L.U64.HI R43, R42, 0x1, R43 ;  /* 0x000000012a2b7819 */ /* 0x008fe2000001022b */
[----:B------:R-:W-:Y:S01]  /*3d70*/  UMOV UR4, URZ ;  /* 0x000000ff00047c82 */ /* 0x000fe20008000000 */
[----:B------:R-:W-:Y:S01]  /*3d80*/  UMOV UR5, URZ ;  /* 0x000000ff00057c82 */ /* 0x000fe20008000000 */
[----:B----4-:R-:W-:-:S02]  /*3d90*/  SHF.L.U64.HI R45, R44, 0x2, R45 ;  /* 0x000000022c2d7819 */ /* 0x010fc4000001022d */
        /* <DEDUP_REMOVED lines=10> */
[-C--:B------:R-:W-:Y:S02]  /*3e40*/  IADD3 R36, P4, PT, R96, R50.reuse, RZ ;  /* 0x0000003260247210 */ /* 0x080fe40007f9e0ff */
[----:B------:R-:W-:Y:S02]  /*3e50*/  IADD3 R46, P6, PT, R94, R50, RZ ;  /* 0x000000325e2e7210 */ /* 0x000fe40007fde0ff */
[----:B------:R-:W-:-:S02]  /*3e60*/  IADD3.X R37, PT, PT, R3, R73, RZ, P4, !PT ;  /* 0x0000004903257210 */ /* 0x000fc400027fe4ff */
[----:B------:R-:W-:-:S05]  /*3e70*/  IADD3.X R47, PT, PT, R3, R71, RZ, P6, !PT ;  /* 0x00000047032f7210 */ /* 0x000fca00037fe4ff */
[----:B------:R-:W-:-:S04]  /*3e80*/  @P5 IADD3 R145, PT, PT, R145, 0x1, RZ ;  /* 0x0000000191915810 */ /* 0x000fc80007ffe0ff */
[----:B------:R-:W-:Y:S02]  /*3e90*/  @!P3 IADD3 R145, PT, PT, -R145, RZ, RZ ;  /* 0x000000ff9191b210 */ /* 0x000fe40007ffe1ff */
[----:B0-----:R-:W-:-:S07]  /*3ea0*/  @!P0 LOP3.LUT R145, RZ, R61, RZ, 0x33, !PT ;  /* 0x0000003dff918212 */ /* 0x001fce00078e33ff */
.L_x_2207:
[----:B01----:R-:W2:Y:S04]  /*3eb0*/  LDG.E.128 R4, desc[UR10][R36.64+-0x200] ;  /* 0xfffe000a24047981 */ /* 0x003ea8000c1e1d00 */
[----:B------:R-:W3:Y:S01]  /*3ec0*/  LDG.E.128 R8, desc[UR10][R36.64] ;  /* 0x0000000a24087981 */ /* 0x000ee2000c1e1d00 */
[----:B------:R-:W-:Y:S02]  /*3ed0*/  MOV R20, R143 ;  /* 0x0000008f00147202 */ /* 0x000fe40000000f00 */
[----:B------:R-:W-:-:S05]  /*3ee0*/  MOV R21, R144 ;  /* 0x0000009000157202 */ /* 0x000fca0000000f00 */
[----:B------:R-:W4:Y:S04]  /*3ef0*/  LDG.E R20, desc[UR10][R20.64] ;  /* 0x0000000a14147981 */ /* 0x000f28000c1e1900 */
[----:B--2---:R-:W-:Y:S04]  /*3f00*/  STS.128 [R48], R4 ;  /* 0x0000000430007388 */ /* 0x004fe80000000c00 */
[----:B---3--:R-:W-:Y:S01]  /*3f10*/  STS.128 [R48+0x200], R8 ;  /* 0x0002000830007388 */ /* 0x008fe20000000c00 */
[----:B------:R-:W-:-:S03]  /*3f20*/  NOP ;  /* 0x0000000000007918 */ /* 0x000fc60000000000 */
[----:B------:R-:W2:Y:S04]  /*3f30*/  LDG.E.128 R12, desc[UR10][R46.64+-0x200] ;  /* 0xfffe000a2e0c7981 */ /* 0x000ea8000c1e1d00 */
[----:B------:R-:W3:Y:S01]  /*3f40*/  LDG.E.128 R16, desc[UR10][R46.64] ;  /* 0x0000000a2e107981 */ /* 0x000ee2000c1e1d00 */
[----:B----4-:R-:W-:Y:S01]  /*3f50*/  FMUL.FTZ R160, R20, 1.4426950216293334961 ;  /* 0x3fb8aa3b14a07820 */ /* 0x010fe20000410000 */
[----:B------:R-:W-:Y:S02]  /*3f60*/  ISETP.GE.U32.AND P0, PT, R78, R49, PT ;  /* 0x000000314e00720c */ /* 0x000fe40003f06070 */
[----:B------:R-:W0:Y:S01]  /*3f70*/  LDS.128 R8, [R0+0x10] ;  /* 0x0000100000087984 */ /* 0x000e220000000c00 */
[C---:B------:R-:W-:Y:S01]  /*3f80*/  FMUL.FTZ R24, R160.reuse, R89 ;  /* 0x00000059a0187220 */ /* 0x040fe20000410000 */
[C---:B------:R-:W-:Y:S01]  /*3f90*/  FMUL.FTZ R22, R160.reuse, R91 ;  /* 0x0000005ba0167220 */ /* 0x040fe20000410000 */
[C---:B------:R-:W-:Y:S01]  /*3fa0*/  FMUL.FTZ R146, R160.reuse, R87 ;  /* 0x00000057a0927220 */ /* 0x040fe20000410000 */
[----:B------:R-:W1:Y:S01]  /*3fb0*/  LDS.128 R4, [R0] ;  /* 0x0000000000047984 */ /* 0x000e620000000c00 */
[----:B------:R-:W-:Y:S01]  /*3fc0*/  MUFU.EX2 R150, R24 ;  /* 0x0000001800967308 */ /* 0x000fe20000000800 */
[C---:B------:R-:W-:Y:S01]  /*3fd0*/  FMUL.FTZ R147, R160.reuse, R85 ;  /* 0x00000055a0937220 */ /* 0x040fe20000410000 */
[----:B------:R-:W-:Y:S01]  /*3fe0*/  FMUL.FTZ R148, R160, R83 ;  /* 0x00000053a0947220 */ /* 0x000fe20000410000 */
[----:B------:R-:W-:Y:S01]  /*3ff0*/  ISETP.GE.U32.AND P6, PT, R80, R49, PT ;  /* 0x000000315000720c */ /* 0x000fe20003fc6070 */
[----:B------:R-:W-:Y:S01]  /*4000*/  FMUL.FTZ R156, R160, R95 ;  /* 0x0000005fa09c7220 */ /* 0x000fe20000410000 */
[-C--:B------:R-:W-:Y:S01]  /*4010*/  ISETP.GE.U32.AND P3, PT, R76, R49.reuse, PT ;  /* 0x000000314c00720c */ /* 0x080fe20003f66070 */
[----:B------:R-:W-:Y:S01]  /*4020*/  FMUL.FTZ R166, R160, R108 ;  /* 0x0000006ca0a67220 */ /* 0x000fe20000410000 */
[-C--:B------:R-:W-:Y:S01]  /*4030*/  ISETP.GE.U32.AND P4, PT, R74, R49.reuse, PT ;  /* 0x000000314a00720c */ /* 0x080fe20003f86070 */
[----:B------:R-:W4:Y:S01]  /*4040*/  MUFU.EX2 R149, R22 ;  /* 0x0000001600957308 */ /* 0x000f220000000800 */
[----:B------:R-:W-:-:S07]  /*4050*/  ISETP.GE.U32.AND P5, PT, R72, R49, PT ;  /* 0x000000314800720c */ /* 0x000fce0003fa6070 */
[----:B------:R5:W4:Y:S08]  /*4060*/  MUFU.EX2 R152, R146 ;  /* 0x0000009200987308 */ /* 0x000b300000000800 */
[----:B------:R-:W4:Y:S01]  /*4070*/  MUFU.EX2 R153, R147 ;  /* 0x0000009300997308 */ /* 0x000f220000000800 */
[----:B-----5:R-:W-:-:S07]  /*4080*/  FMUL.FTZ R146, R160, R81 ;  /* 0x00000051a0927220 */ /* 0x020fce0000410000 */
[----:B------:R5:W4:Y:S01]  /*4090*/  MUFU.EX2 R154, R148 ;  /* 0x00000094009a7308 */ /* 0x000b220000000800 */
[--C-:B0-----:R-:W-:Y:S02]  /*40a0*/  HADD2.F32 R164, -RZ, R10.reuse.H0_H0 ;  /* 0x2000000affa47230 */ /* 0x101fe40000004100 */
[----:B------:R-:W-:Y:S02]  /*40b0*/  HADD2.F32 R171, -RZ, R10.H1_H1 ;  /* 0x3000000affab7230 */ /* 0x000fe40000004100 */
[----:B------:R-:W-:Y:S01]  /*40c0*/  FMUL.FTZ R10, R160, R103 ;  /* 0x00000067a00a7220 */ /* 0x000fe20000410000 */
[--C-:B-1----:R-:W-:Y:S02]  /*40d0*/  HADD2.F32 R151, -RZ, R6.reuse.H1_H1 ;  /* 0x30000006ff977230 */ /* 0x102fe40000004100 */
[----:B------:R0:W1:Y:S01]  /*40e0*/  MUFU.EX2 R155, R146 ;  /* 0x00000092009b7308 */ /* 0x0000620000000800 */
[----:B-----5:R-:W-:Y:S02]  /*40f0*/  HADD2.F32 R148, -RZ, R6.H0_H0 ;  /* 0x20000006ff947230 */ /* 0x020fe40000004100 */
[----:B------:R-:W-:Y:S01]  /*4100*/  FMUL.FTZ R171, R138, R171 ;  /* 0x000000ab8aab7220 */ /* 0x000fe20000410000 */
[----:B------:R-:W-:-:S02]  /*4110*/  HADD2.F32 R170, -RZ, R4.H0_H0 ;  /* 0x20000004ffaa7230 */ /* 0x000fc40000004100 */
[--C-:B------:R-:W-:Y:S02]  /*4120*/  HADD2.F32 R172, -RZ, R11.reuse.H0_H0 ;  /* 0x2000000bffac7230 */ /* 0x100fe40000004100 */
[----:B------:R-:W-:Y:S01]  /*4130*/  HADD2.F32 R173, -RZ, R11.H1_H1 ;  /* 0x3000000bffad7230 */ /* 0x000fe20000004100 */
[----:B------:R-:W-:Y:S01]  /*4140*/  MUFU.EX2 R163, R10 ;  /* 0x0000000a00a37308 */ /* 0x000fe20000000800 */
[----:B----4-:R-:W-:Y:S01]  /*4150*/  FSEL R11, R149, 1, !P6 ;  /* 0x3f800000950b7808 */ /* 0x010fe20007000000 */
[--C-:B------:R-:W-:Y:S01]  /*4160*/  HADD2.F32 R6, -RZ, R7.reuse.H0_H0 ;  /* 0x20000007ff067230 */ /* 0x100fe20000004100 */
[----:B------:R-:W-:Y:S01]  /*4170*/  FSEL R149, R152, 1, !P3 ;  /* 0x3f80000098957808 */ /* 0x000fe20005800000 */
[----:B------:R-:W-:Y:S01]  /*4180*/  FMUL.FTZ R152, R130, R151 ;  /* 0x0000009782987220 */ /* 0x000fe20000410000 */
[----:B------:R-:W-:Y:S01]  /*4190*/  FSEL R151, R153, 1, !P4 ;  /* 0x3f80000099977808 */ /* 0x000fe20006000000 */
[----:B0-----:R-:W-:Y:S01]  /*41a0*/  FMUL.FTZ R146, R160, R102 ;  /* 0x00000066a0927220 */ /* 0x001fe20000410000 */
[----:B------:R-:W-:Y:S01]  /*41b0*/  FMUL.FTZ R6, R131, R6 ;  /* 0x0000000683067220 */ /* 0x000fe20000410000 */
[----:B------:R0:W4:Y:S01]  /*41c0*/  MUFU.EX2 R157, R156 ;  /* 0x0000009c009d7308 */ /* 0x0001220000000800 */
[----:B------:R-:W-:Y:S01]  /*41d0*/  FSEL R153, R154, 1, !P5 ;  /* 0x3f8000009a997808 */ /* 0x000fe20006800000 */
[----:B------:R-:W-:Y:S01]  /*41e0*/  HADD2.F32 R7, -RZ, R7.H1_H1 ;  /* 0x30000007ff077230 */ /* 0x000fe20000004100 */
[----:B------:R-:W-:Y:S01]  /*41f0*/  FSEL R152, R152, RZ, !P5 ;  /* 0x000000ff98987208 */ /* 0x000fe20006800000 */
[--C-:B------:R-:W-:Y:S01]  /*4200*/  HADD2.F32 R158, -RZ, R8.reuse.H0_H0 ;  /* 0x20000008ff9e7230 */ /* 0x100fe20000004100 */
[----:B------:R-:W-:Y:S01]  /*4210*/  ISETP.GE.U32.AND P5, PT, R64, R49, PT ;  /* 0x000000314000720c */ /* 0x000fe20003fa6070 */
[----:B------:R-:W-:-:S02]  /*4220*/  HADD2.F32 R159, -RZ, R8.H1_H1 ;  /* 0x30000008ff9f7230 */ /* 0x000fc40000004100 */
[----:B------:R-:W-:Y:S01]  /*4230*/  FMUL.FTZ R7, R132, R7 ;  /* 0x0000000784077220 */ /* 0x000fe20000410000 */
[----:B------:R-:W-:Y:S01]  /*4240*/  MUFU.EX2 R162, R146 ;  /* 0x0000009200a27308 */ /* 0x000fe20000000800 */
[----:B0-----:R-:W-:Y:S01]  /*4250*/  FMUL.FTZ R156, R160, R105 ;  /* 0x00000069a09c7220 */ /* 0x001fe20000410000 */
[--C-:B------:R-:W-:Y:S02]  /*4260*/  HADD2.F32 R8, -RZ, R9.reuse.H0_H0 ;  /* 0x20000009ff087230 */ /* 0x100fe40000004100 */
[----:B------:R-:W-:Y:S01]  /*4270*/  FMUL.FTZ R158, R133, R158 ;  /* 0x0000009e859e7220 */ /* 0x000fe20000410000 */
[----:B------:R-:W-:Y:S02]  /*4280*/  HADD2.F32 R9, -RZ, R9.H1_H1 ;  /* 0x30000009ff097230 */ /* 0x000fe40000004100 */
[----:B------:R-:W-:Y:S01]  /*4290*/  FMUL.FTZ R172, R139, R172 ;  /* 0x000000ac8bac7220 */ /* 0x000fe20000410000 */
[----:B------:R-:W-:Y:S01]  /*42a0*/  FMUL.FTZ R173, R140, R173 ;  /* 0x000000ad8cad7220 */ /* 0x000fe20000410000 */
[----:B------:R-:W-:Y:S01]  /*42b0*/  FMUL.FTZ R8, R135, R8 ;  /* 0x0000000887087220 */ /* 0x000fe20000410000 */
[----:B------:R-:W-:Y:S01]  /*42c0*/  MUFU.EX2 R167, R156 ;  /* 0x0000009c00a77308 */ /* 0x000fe20000000800 */
[----:B------:R-:W-:-:S07]  /*42d0*/  FMUL.FTZ R9, R136, R9 ;  /* 0x0000000988097220 */ /* 0x000fce0000410000 */
[----:B------:R0:W-:Y:S02]  /*42e0*/  MUFU.EX2 R174, R166 ;  /* 0x000000a600ae7308 */ /* 0x0001e40000000800 */
[----:B0-----:R-:W-:Y:S01]  /*42f0*/  FMUL.FTZ R166, R137, R164 ;  /* 0x000000a489a67220 */ /* 0x001fe20000410000 */
[----:B--2---:R0:W-:Y:S04]  /*4300*/  STS.128 [R48+0x420], R12 ;  /* 0x0004200c30007388 */ /* 0x0041e80000000c00 */
[----:B---3--:R-:W-:Y:S01]  /*4310*/  STS.128 [R48+0x620], R16 ;  /* 0x0006201030007388 */ /* 0x008fe20000000c00 */
[----:B------:R-:W-:-:S03]  /*4320*/  NOP ;  /* 0x0000000000007918 */ /* 0x000fc60000000000 */
[----:B------:R-:W2:Y:S04]  /*4330*/  LDS.128 R20, [R0+0x420] ;  /* 0x0004200000147984 */ /* 0x000ea80000000c00 */
[----:B------:R-:W3:Y:S01]  /*4340*/  LDS.128 R24, [R0+0x430] ;  /* 0x0004300000187984 */ /* 0x000ee20000000c00 */
[----:B0-----:R-:W-:Y:S02]  /*4350*/  HADD2.F32 R13, -RZ, R4.H1_H1 ;  /* 0x30000004ff0d7230 */ /* 0x001fe40000004100 */
[----:B------:R-:W-:Y:S01]  /*4360*/  FMUL.FTZ R12, R160, R97 ;  /* 0x00000061a00c7220 */ /* 0x000fe20000410000 */
[--C-:B------:R-:W-:Y:S02]  /*4370*/  HADD2.F32 R4, -RZ, R5.reuse.H0_H0 ;  /* 0x20000005ff047230 */ /* 0x100fe40000004100 */
[----:B------:R-:W-:-:S02]  /*4380*/  HADD2.F32 R5, -RZ, R5.H1_H1 ;  /* 0x30000005ff057230 */ /* 0x000fc40000004100 */
[----:B------:R-:W-:Y:S01]  /*4390*/  FMUL.FTZ R10, R126, R13 ;  /* 0x0000000d7e0a7220 */ /* 0x000fe20000410000 */
[----:B------:R-:W-:Y:S01]  /*43a0*/  FSEL R13, R150, 1, !P0 ;  /* 0x3f800000960d7808 */ /* 0x000fe20004000000 */
[----:B------:R-:W-:Y:S01]  /*43b0*/  FMUL.FTZ R150, R129, R148 ;  /* 0x0000009481967220 */ /* 0x000fe20000410000 */
[----:B------:R0:W5:Y:S01]  /*43c0*/  MUFU.EX2 R161, R12 ;  /* 0x0000000c00a17308 */ /* 0x0001620000000800 */
[----:B------:R-:W-:Y:S01]  /*43d0*/  FMUL.FTZ R4, R127, R4 ;  /* 0x000000047f047220 */ /* 0x000fe20000410000 */
[----:B------:R-:W-:Y:S01]  /*43e0*/  FMUL.FTZ R5, R128, R5 ;  /* 0x0000000580057220 */ /* 0x000fe20000410000 */
[----:B------:R-:W-:Y:S02]  /*43f0*/  FSEL R10, R10, RZ, !P6 ;  /* 0x000000ff0a0a7208 */ /* 0x000fe40007000000 */
[----:B------:R-:W-:Y:S02]  /*4400*/  FSEL R150, R150, RZ, !P4 ;  /* 0x000000ff96967208 */ /* 0x000fe40006000000 */
[----:B------:R-:W-:Y:S01]  /*4410*/  ISETP.NE.AND P4, PT, R53, RZ, PT ;  /* 0x000000ff3500720c */ /* 0x000fe20003f85270 */
[C---:B0-----:R-:W-:Y:S01]  /*4420*/  FMUL.FTZ R12, R160.reuse, R104 ;  /* 0x00000068a00c7220 */ /* 0x041fe20000410000 */
[----:B------:R-:W-:Y:S01]  /*4430*/  FSEL R148, R5, RZ, !P3 ;  /* 0x000000ff05947208 */ /* 0x000fe20005800000 */
[----:B------:R-:W-:Y:S01]  /*4440*/  FMUL.FTZ R5, R160, R107 ;  /* 0x0000006ba0057220 */ /* 0x000fe20000410000 */
[-C--:B------:R-:W-:Y:S01]  /*4450*/  ISETP.GE.U32.AND P6, PT, R70, R49.reuse, PT ;  /* 0x000000314600720c */ /* 0x080fe20003fc6070 */
[----:B------:R0:W3:Y:S01]  /*4460*/  MUFU.EX2 R165, R12 ;  /* 0x0000000c00a57308 */ /* 0x0000e20000000800 */
[----:B------:R-:W-:-:S02]  /*4470*/  ISETP.GE.U32.AND P3, PT, R66, R49, PT ;  /* 0x000000314200720c */ /* 0x000fc40003f66070 */
[----:B------:R-:W-:Y:S01]  /*4480*/  FSEL R154, R6, RZ, !P6 ;  /* 0x000000ff069a7208 */ /* 0x000fe20007000000 */
[----:B------:R-:W-:Y:S01]  /*4490*/  FMUL.FTZ R6, R160, R93 ;  /* 0x0000005da0067220 */ /* 0x000fe20000410000 */
[----:B-1----:R-:W-:Y:S02]  /*44a0*/  FSEL R155, R155, 1, !P6 ;  /* 0x3f8000009b9b7808 */ /* 0x002fe40007000000 */
[----:B------:R-:W-:Y:S01]  /*44b0*/  FSEL R158, R158, RZ, !P3 ;  /* 0x000000ff9e9e7208 */ /* 0x000fe20005800000 */
[----:B------:R-:W-:Y:S01]  /*44c0*/  MUFU.EX2 R169, R5 ;  /* 0x0000000500a97308 */ /* 0x000fe20000000800 */
[----:B0-----:R-:W-:Y:S01]  /*44d0*/  FSEL R12, R4, RZ, !P0 ;  /* 0x000000ff040c7208 */ /* 0x001fe20004000000 */
[----:B------:R-:W-:Y:S01]  /*44e0*/  FMUL.FTZ R4, R160, R106 ;  /* 0x0000006aa0047220 */ /* 0x000fe20000410000 */
[-C--:B------:R-:W-:Y:S02]  /*44f0*/  ISETP.GE.U32.AND P0, PT, R68, R49.reuse, PT ;  /* 0x000000314400720c */ /* 0x080fe40003f06070 */
[----:B------:R-:W-:Y:S01]  /*4500*/  ISETP.GE.U32.AND P6, PT, R62, R49, PT ;  /* 0x000000313e00720c */ /* 0x000fe20003fc6070 */
[--C-:B--2---:R-:W-:Y:S01]  /*4510*/  HADD2.F32 R17, -RZ, R21.reuse.H0_H0 ;  /* 0x20000015ff117230 */ /* 0x104fe20000004100 */
[----:B------:R-:W-:Y:S01]  /*4520*/  FSEL R156, R7, RZ, !P0 ;  /* 0x000000ff079c7208 */ /* 0x000fe20004000000 */
[----:B------:R0:W1:Y:S01]  /*4530*/  MUFU.EX2 R168, R4 ;  /* 0x0000000400a87308 */ /* 0x0000620000000800 */
[----:B------:R-:W-:Y:S01]  /*4540*/  FMUL.FTZ R7, R134, R159 ;  /* 0x0000009f86077220 */ /* 0x000fe20000410000 */
[----:B----4-:R-:W-:Y:S01]  /*4550*/  FSEL R157, R157, 1, !P0 ;  /* 0x3f8000009d9d7808 */ /* 0x010fe20004000000 */
[----:B------:R-:W-:Y:S01]  /*4560*/  HADD2.F32 R16, -RZ, R21.H1_H1 ;  /* 0x30000015ff107230 */ /* 0x000fe20000004100 */
[----:B-----5:R-:W-:Y:S01]  /*4570*/  FSEL R159, R161, 1, !P3 ;  /* 0x3f800000a19f7808 */ /* 0x020fe20005800000 */
[--C-:B------:R-:W-:Y:S01]  /*4580*/  HADD2.F32 R18, -RZ, R22.reuse.H0_H0 ;  /* 0x20000016ff127230 */ /* 0x100fe20000004100 */
[-C--:B------:R-:W-:Y:S01]  /*4590*/  ISETP.GE.U32.AND P0, PT, R60, R49.reuse, PT ;  /* 0x000000313c00720c */ /* 0x080fe20003f06070 */
[----:B------:R-:W-:Y:S01]  /*45a0*/  HADD2.F32 R19, -RZ, R22.H1_H1 ;  /* 0x30000016ff137230 */ /* 0x000fe20000004100 */
[----:B------:R-:W2:Y:S01]  /*45b0*/  MUFU.EX2 R6, R6 ;  /* 0x0000000600067308 */ /* 0x000ea20000000800 */
[----:B0-----:R-:W0:Y:S01]  /*45c0*/  @P4 LDS.64 R4, [UR7] ;  /* 0x00000007ff044984 */ /* 0x001e220008000a00 */
[-C--:B------:R-:W-:Y:S01]  /*45d0*/  ISETP.GE.U32.AND P3, PT, R58, R49.reuse, PT ;  /* 0x000000313a00720c */ /* 0x080fe20003f66070 */
[--C-:B------:R-:W-:Y:S01]  /*45e0*/  HADD2.F32 R14, -RZ, R20.reuse.H0_H0 ;  /* 0x20000014ff0e7230 */ /* 0x100fe20000004100 */
[----:B------:R-:W-:Y:S01]  /*45f0*/  FSEL R160, R7, RZ, !P5 ;  /* 0x000000ff07a07208 */ /* 0x000fe20006800000 */
[----:B------:R-:W-:Y:S01]  /*4600*/  FMUL.FTZ R7, R125, R170 ;  /* 0x000000aa7d077220 */ /* 0x000fe20000410000 */
[----:B------:R-:W-:Y:S01]  /*4610*/  FSEL R161, R162, 1, !P5 ;  /* 0x3f800000a2a17808 */ /* 0x000fe20006800000 */
[----:B------:R-:W-:Y:S01]  /*4620*/  HADD2.F32 R15, -RZ, R20.H1_H1 ;  /* 0x30000014ff0f7230 */ /* 0x000fe20000004100 */
[----:B------:R-:W-:Y:S01]  /*4630*/  FSEL R162, R8, RZ, !P6 ;  /* 0x000000ff08a27208 */ /* 0x000fe20007000000 */
[--C-:B---3--:R-:W-:Y:S01]  /*4640*/  HADD2.F32 R22, -RZ, R24.reuse.H0_H0 ;  /* 0x20000018ff167230 */ /* 0x108fe20000004100 */
[----:B------:R-:W-:Y:S01]  /*4650*/  FSEL R163, R163, 1, !P6 ;  /* 0x3f800000a3a37808 */ /* 0x000fe20007000000 */
[----:B------:R-:W-:Y:S01]  /*4660*/  HADD2.F32 R21, -RZ, R24.H1_H1 ;  /* 0x30000018ff157230 */ /* 0x000fe20000004100 */
[----:B------:R-:W-:Y:S01]  /*4670*/  FSEL R164, R9, RZ, !P0 ;  /* 0x000000ff09a47208 */ /* 0x000fe20004000000 */
[--C-:B------:R-:W-:Y:S01]  /*4680*/  HADD2.F32 R146, -RZ, R26.reuse.H0_H0 ;  /* 0x2000001aff927230 */ /* 0x100fe20000004100 */
[----:B------:R-:W-:Y:S01]  /*4690*/  FSEL R165, R165, 1, !P0 ;  /* 0x3f800000a5a57808 */ /* 0x000fe20004000000 */
[----:B------:R-:W-:Y:S01]  /*46a0*/  HADD2.F32 R147, -RZ, R26.H1_H1 ;  /* 0x3000001aff937230 */ /* 0x000fe20000004100 */
[----:B------:R-:W-:Y:S01]  /*46b0*/  FSEL R166, R166, RZ, !P3 ;  /* 0x000000ffa6a67208 */ /* 0x000fe20005800000 */
[----:B------:R-:W-:Y:S01]  /*46c0*/  HADD2.F32 R20, -RZ, R23.H0_H0 ;  /* 0x20000017ff147230 */ /* 0x000fe20000004100 */
[----:B------:R-:W-:Y:S01]  /*46d0*/  FSEL R167, R167, 1, !P3 ;  /* 0x3f800000a7a77808 */ /* 0x000fe20005800000 */
[----:B------:R-:W-:Y:S01]  /*46e0*/  HADD2.F32 R24, -RZ, R25.H0_H0 ;  /* 0x20000019ff187230 */ /* 0x000fe20000004100 */
[-C--:B------:R-:W-:Y:S01]  /*46f0*/  ISETP.GE.U32.AND P5, PT, R56, R49.reuse, PT ;  /* 0x000000313800720c */ /* 0x080fe20003fa6070 */
[----:B------:R-:W-:Y:S01]  /*4700*/  HADD2.F32 R26, -RZ, R27.H0_H0 ;  /* 0x2000001bff1a7230 */ /* 0x000fe20000004100 */
[-C--:B------:R-:W-:Y:S01]  /*4710*/  ISETP.GE.U32.AND P6, PT, R54, R49.reuse, PT ;  /* 0x000000313600720c */ /* 0x080fe20003fc6070 */
[----:B------:R-:W-:Y:S01]  /*4720*/  HADD2.F32 R23, -RZ, R23.H1_H1 ;  /* 0x30000017ff177230 */ /* 0x000fe20000004100 */
[-C--:B------:R-:W-:Y:S01]  /*4730*/  ISETP.GE.U32.AND P0, PT, R52, R49.reuse, PT ;  /* 0x000000313400720c */ /* 0x080fe20003f06070 */
[----:B------:R-:W-:Y:S01]  /*4740*/  HADD2.F32 R25, -RZ, R25.H1_H1 ;  /* 0x30000019ff197230 */ /* 0x000fe20000004100 */
[----:B------:R-:W-:Y:S01]  /*4750*/  ISETP.GE.U32.AND P3, PT, R84, R49, PT ;  /* 0x000000315400720c */ /* 0x000fe20003f66070 */
[----:B------:R-:W-:Y:S01]  /*4760*/  HADD2.F32 R27, -RZ, R27.H1_H1 ;  /* 0x3000001bff1b7230 */ /* 0x000fe20000004100 */
[----:B-1----:R-:W-:-:S02]  /*4770*/  FSEL R168, R168, 1, !P5 ;  /* 0x3f800000a8a87808 */ /* 0x002fc40006800000 */
[----:B------:R-:W-:Y:S02]  /*4780*/  FSEL R169, R169, 1, !P6 ;  /* 0x3f800000a9a97808 */ /* 0x000fe40007000000 */
[----:B------:R-:W-:Y:S02]  /*4790*/  FSEL R170, R174, 1, !P0 ;  /* 0x3f800000aeaa7808 */ /* 0x000fe40004000000 */
[----:B------:R-:W-:Y:S02]  /*47a0*/  FSEL R181, R7, RZ, !P3 ;  /* 0x000000ff07b57208 */ /* 0x000fe40005800000 */
[----:B--2---:R-:W-:Y:S02]  /*47b0*/  FSEL R178, R6, 1, !P3 ;  /* 0x3f80000006b27808 */ /* 0x004fe40005800000 */
[----:B------:R-:W-:Y:S02]  /*47c0*/  FSEL R171, R171, RZ, !P5 ;  /* 0x000000ffabab7208 */ /* 0x000fe40006800000 */
[----:B------:R-:W-:-:S02]  /*47d0*/  FSEL R172, R172, RZ, !P6 ;  /* 0x000000ffacac7208 */ /* 0x000fc40007000000 */
[----:B------:R-:W-:Y:S01]  /*47e0*/  FSEL R173, R173, RZ, !P0 ;  /* 0x000000ffadad7208 */ /* 0x000fe20004000000 */
[----:B0-----:R-:W-:Y:S06]  /*47f0*/  @P4 BRA `(.L_x_2202) ;  /* 0x0000000000484947 */ /* 0x001fec0003800000 */
[----:B------:R-:W0:Y:S02]  /*4800*/  LDC.U8 R4, c[0x0][0x3a9] ;  /* 0x0000ea40ff047b82 */ /* 0x000e240000000000 */
[----:B0-----:R-:W-:Y:S01]  /*4810*/  ISETP.NE.AND P0, PT, R4, RZ, P2 ;  /* 0x000000ff0400720c */ /* 0x001fe20001705270 */
[----:B------:R-:W-:-:S03]  /*4820*/  HFMA2 R4, -RZ, RZ, 1.875, 0 ;  /* 0x3f800000ff047431 */ /* 0x000fc600000001ff */
[----:B------:R-:W-:-:S13]  /*4830*/  PLOP3.LUT P0, PT, P0, P1, PT, 0x80, 0x8 ;  /* 0x000000000008781c */ /* 0x000fda0000703070 */
[----:B------:R-:W-:Y:S05]  /*4840*/  @!P0 BRA `(.L_x_2203) ;  /* 0x0000000000208947 */ /* 0x000fea0003800000 */
[----:B------:R-:W-:Y:S01]  /*4850*/  MOV R6, R141 ;  /* 0x0000008d00067202 */ /* 0x000fe20000000f00 */
[----:B------:R-:W-:Y:S01]  /*4860*/  IMAD R5, R29, UR12, RZ ;  /* 0x0000000c1d057c24 */ /* 0x000fe2000f8e02ff */
[----:B------:R-:W-:-:S03]  /*4870*/  MOV R7, R142 ;  /* 0x0000008e00077202 */ /* 0x000fc60000000f00 */
[C---:B------:R-:W-:Y:S02]  /*4880*/  IMAD R5, R28.reuse, UR13, R5 ;  /* 0x0000000d1c057c24 */ /* 0x040fe4000f8e0205 */
[----:B------:R-:W-:-:S05]  /*4890*/  IMAD.WIDE.U32 R6, R28, UR12, R6 ;  /* 0x0000000c1c067c25 */ /* 0x000fca000f8e0006 */
[----:B------:R-:W-:-:S05]  /*48a0*/  IADD3 R7, PT, PT, R7, R5, RZ ;  /* 0x0000000507077210 */ /* 0x000fca0007ffe0ff */
[----:B------:R0:W5:Y:S01]  /*48b0*/  LDG.E R5, desc[UR10][R6.64] ;  /* 0x0000000a06057981 */ /* 0x000162000c1e1900 */
[----:B------:R-:W-:Y:S05]  /*48c0*/  BRA `(.L_x_2202) ;  /* 0x0000000000147947 */ /* 0x000fea0003800000 */
.L_x_2203:
[----:B------:R-:W-:Y:S01]  /*48d0*/  MOV R5, RZ ;  /* 0x000000ff00057202 */ /* 0x000fe20000000f00 */
[----:B------:R-:W-:Y:S06]  /*48e0*/  @!P2 BRA `(.L_x_2202) ;  /* 0x00000000000ca947 */ /* 0x000fec0003800000 */
[----:B------:R-:W-:Y:S02]  /*48f0*/  MOV R6, R141 ;  /* 0x0000008d00067202 */ /* 0x000fe40000000f00 */
[----:B------:R-:W-:-:S05]  /*4900*/  MOV R7, R142 ;  /* 0x0000008e00077202 */ /* 0x000fca0000000f00 */
[----:B------:R1:W5:Y:S02]  /*4910*/  LDG.E R5, desc[UR10][R6.64] ;  /* 0x0000000a06057981 */ /* 0x000364000c1e1900 */
.L_x_2202:
[----:B01----:R-:W-:Y:S01]  /*4920*/  FFMA.FTZ R6, R181, R11, R10 ;  /* 0x0000000bb5067223 */ /* 0x003fe2000001000a */
        /* <DEDUP_REMOVED lines=75> */
[----:B0-----:R-:W-:-:S02]  /*4de0*/  @!P3 MOV R177, R4 ;  /* 0x0000000400b1b202 */ /* 0x001fc40000000f00 */
[----:B-1----:R-:W-:-:S03]  /*4df0*/  @!P3 MOV R174, R5 ;  /* 0x0000000500aeb202 */ /* 0x002fc60000000f00 */
        /* <DEDUP_REMOVED lines=40> */
.L_x_2206:
[----:B------:R-:W-:-:S04]  /*5080*/  ISETP.NE.AND P0, PT, R53, R86, PT ;  /* 0x000000563500720c */ /* 0x000fc80003f05270 */
[----:B------:R-:W-:-:S13]  /*5090*/  ISETP.NE.OR P0, PT, R6, RZ, P0 ;  /* 0x000000ff0600720c */ /* 0x000fda0000705670 */
[----:B------:R-:W-:Y:S02]  /*50a0*/  @!P0 MOV R6, R141 ;  /* 0x0000008d00068202 */ /* 0x000fe40000000f00 */
[----:B------:R-:W-:-:S05]  /*50b0*/  @!P0 MOV R7, R142 ;  /* 0x0000008e00078202 */ /* 0x000fca0000000f00 */
[----:B------:R0:W-:Y:S02]  /*50c0*/  @!P0 STG.E desc[UR10][R6.64], R5 ;  /* 0x0000000506008986 */ /* 0x0001e4000c10190a */
.L_x_2205:
[----:B------:R-:W-:Y:S05]  /*50d0*/  BSYNC.RECONVERGENT B0 ;  /* 0x0000000000007941 */ /* 0x000fea0003800200 */
.L_x_2204:
        /* <DEDUP_REMOVED lines=30> */
.L_x_2201:
[----:B------:R-:W-:Y:S01]  /*52c0*/  BAR.SYNC.DEFER_BLOCKING 0x0 ;  /* 0x0000000000007b1d */ /* 0x000fe20000010000 */
[----:B------:R-:W-:Y:S01]  /*52d0*/  F2FP.F16.F32.PACK_AB R114, R114, R113 ;  /* 0x000000717272723e */ /* 0x000fe200000000ff */
[----:B------:R-:W-:Y:S01]  /*52e0*/  HFMA2 R83, -RZ, RZ, 0, 0 ;  /* 0x00000000ff537431 */ /* 0x000fe200000001ff */
[----:B------:R-:W-:Y:S02]  /*52f0*/  F2FP.F16.F32.PACK_AB R113, R112, R111 ;  /* 0x0000006f7071723e */ /* 0x000fe400000000ff */
[----:B0-----:R-:W-:Y:S01]  /*5300*/  F2FP.F16.F32.PACK_AB R7, R124, R123 ;  /* 0x0000007b7c07723e */ /* 0x001fe200000000ff */
[----:B------:R-:W0:Y:S01]  /*5310*/  LDCU.128 UR4, c[0x0][0x430] ;  /* 0x00008600ff0477ac */ /* 0x000e220008000c00 */
[----:B------:R-:W-:Y:S01]  /*5320*/  F2FP.F16.F32.PACK_AB R6, R122, R121 ;  /* 0x000000797a06723e */ /* 0x000fe200000000ff */
[----:B------:R-:W2:Y:S01]  /*5330*/  LDC.64 R10, c[0x0][0x4a8] ;  /* 0x00012a00ff0a7b82 */ /* 0x000ea20000000a00 */
[----:B-1----:R-:W-:Y:S02]  /*5340*/  F2FP.F16.F32.PACK_AB R5, R119, R120 ;  /* 0x000000787705723e */ /* 0x002fe400000000ff */
[----:B------:R-:W-:-:S02]  /*5350*/  F2FP.F16.F32.PACK_AB R4, R118, R117 ;  /* 0x000000757604723e */ /* 0x000fc400000000ff */
[----:B------:R-:W-:Y:S02]  /*5360*/  F2FP.F16.F32.PACK_AB R115, R116, R115 ;  /* 0x000000737473723e */ /* 0x000fe400000000ff */
[----:B------:R-:W-:Y:S02]  /*5370*/  F2FP.F16.F32.PACK_AB R112, R110, R109 ;  /* 0x0000006d6e70723e */ /* 0x000fe400000000ff */
[----:B------:R-:W-:Y:S02]  /*5380*/  IADD3 R53, PT, PT, R53, 0x1, RZ ;  /* 0x0000000135357810 */ /* 0x000fe40007ffe0ff */
[----:B------:R-:W-:Y:S02]  /*5390*/  MOV R97, R73 ;  /* 0x0000004900617202 */ /* 0x000fe40000000f00 */
[----:B------:R-:W-:Y:S02]  /*53a0*/  MOV R95, R71 ;  /* 0x00000047005f7202 */ /* 0x000fe40000000f00 */
[----:B------:R-:W-:Y:S01]  /*53b0*/  IADD3 R88, PT, PT, R49, R88, RZ ;  /* 0x0000005831587210 */ /* 0x000fe20007ffe0ff */
[----:B------:R1:W-:Y:S01]  /*53c0*/  STS.128 [R0], R4 ;  /* 0x0000000400007388 */ /* 0x0003e20000000c00 */
[----:B0-----:R-:W-:Y:S01]  /*53d0*/  IMAD.WIDE.U32 R8, R77, UR4, R82 ;  /* 0x000000044d087c25 */ /* 0x001fe2000f8e0052 */
[----:B------:R-:W-:-:S02]  /*53e0*/  IADD3 R82, PT, PT, R49, R82, RZ ;  /* 0x0000005231527210 */ /* 0x000fc40007ffe0ff */
[----:B------:R-:W-:Y:S01]  /*53f0*/  STS.128 [R0+0x10], R112 ;  /* 0x0000107000007388 */ /* 0x000fe20000000c00 */
[----:B------:R-:W-:-:S03]  /*5400*/  NOP ;  /* 0x0000000000007918 */ /* 0x000fc60000000000 */
[----:B------:R-:W0:Y:S01]  /*5410*/  LDS.128 R12, [R48] ;  /* 0x00000000300c7984 */ /* 0x000e220000000c00 */
[----:B------:R-:W-:Y:S02]  /*5420*/  IMAD R9, R77, UR5, R9 ;  /* 0x000000054d097c24 */ /* 0x000fe4000f8e0209 */
[----:B------:R-:W-:Y:S01]  /*5430*/  IMAD.WIDE.U32 R96, R49, 0x2, R96 ;  /* 0x0000000231607825 */ /* 0x000fe200078e0060 */
[----:B------:R-:W3:Y:S03]  /*5440*/  LDS.128 R16, [R48+0x200] ;  /* 0x0002000030107984 */ /* 0x000ee60000000c00 */
[----:B-1----:R-:W-:Y:S01]  /*5450*/  IMAD.WIDE.U32 R4, R75, UR6, R8 ;  /* 0x000000064b047c25 */ /* 0x002fe2000f8e0008 */
[----:B------:R-:W-:-:S03]  /*5460*/  MOV R73, R97 ;  /* 0x0000006100497202 */ /* 0x000fc60000000f00 */
[----:B------:R-:W-:Y:S01]  /*5470*/  IMAD R5, R75, UR7, R5 ;  /* 0x000000074b057c24 */ /* 0x000fe2000f8e0205 */
[----:B--2---:R-:W-:Y:S01]  /*5480*/  LEA R6, P0, R4, R10, 0x1 ;  /* 0x0000000a04067211 */ /* 0x004fe200078008ff */
[----:B------:R-:W-:-:S03]  /*5490*/  IMAD.WIDE.U32 R94, R49, 0x2, R94 ;  /* 0x00000002315e7825 */ /* 0x000fc600078e005e */
[----:B------:R-:W-:Y:S02]  /*54a0*/  LEA.HI.X R7, R4, R11, R5, 0x1, P0 ;  /* 0x0000000b04077211 */ /* 0x000fe400000f0c05 */
[----:B------:R-:W-:Y:S02]  /*54b0*/  ISETP.NE.AND P0, PT, R53, R90, PT ;  /* 0x0000005a3500720c */ /* 0x000fe40003f05270 */
[----:B------:R-:W-:Y:S01]  /*54c0*/  MOV R71, R95 ;  /* 0x0000005f00477202 */ /* 0x000fe20000000f00 */
[----:B------:R-:W-:-:S05]  /*54d0*/  IMAD.WIDE.U32 R4, R51, 0x10, R6 ;  /* 0x0000001033047825 */ /* 0x000fca00078e0006 */
[----:B0-----:R0:W-:Y:S04]  /*54e0*/  STG.E.128 desc[UR10][R4.64], R12 ;  /* 0x0000000c04007986 */ /* 0x0011e8000c101d0a */
[----:B---3--:R0:W-:Y:S01]  /*54f0*/  STG.E.128 desc[UR10][R4.64+0x200], R16 ;  /* 0x0002001004007986 */ /* 0x0081e2000c101d0a */
[----:B------:R-:W-:Y:S05]  /*5500*/  @P0 BRA `(.L_x_2208) ;  /* 0xffffffb800f00947 */ /* 0x000fea000383ffff */
[----:B------:R-:W-:Y:S05]  /*5510*/  EXIT ;  /* 0x000000000000794d */ /* 0x000fea0003800000 */
.L_x_2209:
        /* <DEDUP_REMOVED lines=14> */
.L_x_7984:


//--------------------- .text._Z25selective_scan_fwd_kernelI32Selective_Scan_fwd_kernel_traitsILi32ELi16ELi1ELb1ELb1ELb1ELb0ELb1EN3c104HalfEffEEv13SSMParamsBase --------------------------
	.section	.text._Z25selective_scan_fwd_kernelI32Selective_Scan_fwd_kernel_traitsILi32ELi16ELi1ELb1ELb1ELb1ELb0ELb1EN3c104HalfEffEEv13SSMParamsBase,"ax",@progbits
	.align	128
        .global         _Z25selective_scan_fwd_kernelI32Selective_Scan_fwd_kernel_traitsILi32ELi16ELi1ELb1ELb1ELb1ELb0ELb1EN3c104HalfEffEEv13SSMParamsBase
        .type           _Z25selective_scan_fwd_kernelI32Selective_Scan_fwd_kernel_traitsILi32ELi16ELi1ELb1ELb1ELb1ELb0ELb1EN3c104HalfEffEEv13SSMParamsBase,@function
        .size           _Z25selective_scan_fwd_kernelI32Selective_Scan_fwd_kernel_traitsILi32ELi16ELi1ELb1ELb1ELb1ELb0ELb1EN3c104HalfEffEEv13SSMParamsBase,(.L_x_7985 - _Z25selective_scan_fwd_kernelI32Selective_Scan_fwd_kernel_traitsILi32ELi16ELi1ELb1ELb1ELb1ELb0ELb1EN3c104HalfEffEEv13SSMParamsBase)
        .other          _Z25selective_scan_fwd_kernelI32Selective_Scan_fwd_kernel_traitsILi32ELi16ELi1ELb1ELb1ELb1ELb0ELb1EN3c104HalfEffEEv13SSMParamsBase,@"STO_CUDA_ENTRY STV_DEFAULT"
_Z25selective_scan_fwd_kernelI32Selective_Scan_fwd_kernel_traitsILi32ELi16ELi1ELb1ELb1ELb1ELb0ELb1EN3c104HalfEffEEv13SSMParamsBase:
.text._Z25selective_scan_fwd_kernelI32Selective_Scan_fwd_kernel_traitsILi32ELi16ELi1ELb1ELb1ELb1ELb0ELb1EN3c104HalfEffEEv13SSMParamsBase:
        /* <DEDUP_REMOVED lines=43> */
.L_x_2210:
        /* <DEDUP_REMOVED lines=94> */
.L_x_2211:
        /* <DEDUP_REMOVED lines=11> */
.L_x_2212:
        /* <DEDUP_REMOVED lines=72> */
.L_x_2213:
        /* <DEDUP_REMOVED lines=29> */
.L_x_2214:
        /* <DEDUP_REMOVED lines=51> */
.L_x_2254:
        /* <DEDUP_REMOVED lines=279> */
.L_x_2216:
[----:B------:R-:W-:Y:S05]  /*2430*/  BSYNC.RECONVERGENT B0 ;  /* 0x0000000000007941 */ /* 0x000fea0003800200 */
.L_x_2215:
        /* <DEDUP_REMOVED lines=37> */
.L_x_2218:
[----:B------:R-:W-:Y:S05]  /*2690*/  BSYNC.RECONVERGENT B0 ;  /* 0x0000000000007941 */ /* 0x000fea0003800200 */
.L_x_2217:
        /* <DEDUP_REMOVED lines=35> */
.L_x_2220:
[----:B------:R-:W-:Y:S05]  /*28d0*/  BSYNC.RECONVERGENT B0 ;  /* 0x0000000000007941 */ /* 0x000fea0003800200 */
.L_x_2219:
        /* <DEDUP_REMOVED lines=37> */
.L_x_2222:
[----:B------:R-:W-:Y:S05]  /*2b30*/  BSYNC.RECONVERGENT B0 ;  /* 0x0000000000007941 */ /* 0x000fea0003800200 */
.L_x_2221:
        /* <DEDUP_REMOVED lines=35> */
.L_x_2224:
[----:B------:R-:W-:Y:S05]  /*2d70*/  BSYNC.RECONVERGENT B0 ;  /* 0x0000000000007941 */ /* 0x000fea0003800200 */
.L_x_2223:
        /* <DEDUP_REMOVED lines=37> */
.L_x_2226:
[----:B------:R-:W-:Y:S05]  /*2fd0*/  BSYNC.RECONVERGENT B0 ;  /* 0x0000000000007941 */ /* 0x000fea0003800200 */
.L_x_2225:
        /* <DEDUP_REMOVED lines=35> */
.L_x_2228:
[----:B------:R-:W-:Y:S05]  /*3210*/  BSYNC.RECONVERGENT B0 ;  /* 0x0000000000007941 */ /* 0x000fea0003800200 */
.L_x_2227:
        /* <DEDUP_REMOVED lines=37> */
.L_x_2230:
[----:B------:R-:W-:Y:S05]  /*3470*/  BSYNC.RECONVERGENT B0 ;  /* 0x0000000000007941 */ /* 0x000fea0003800200 */
.L_x_2229:
        /* <DEDUP_REMOVED lines=35> */
.L_x_2232:
[----:B------:R-:W-:Y:S05]  /*36b0*/  BSYNC.RECONVERGENT B0 ;  /* 0x0000000000007941 */ /* 0x000fea0003800200 */
.L_x_2231:
        /* <DEDUP_REMOVED lines=38> */
.L_x_2234:
[----:B------:R-:W-:Y:S05]  /*3920*/  BSYNC.RECONVERGENT B0 ;  /* 0x0000000000007941 */ /* 0x000fea0003800200 */
.L_x_2233:
        /* <DEDUP_REMOVED lines=37> */
.L_x_2236:
[----:B------:R-:W-:Y:S05]  /*3b80*/  BSYNC.RECONVERGENT B0 ;  /* 0x0000000000007941 */ /* 0x000fea0003800200 */
.L_x_2235:
        /* <DEDUP_REMOVED lines=39> */
.L_x_2238:
[----:B------:R-:W-:Y:S05]  /*3e00*/  BSYNC.RECONVERGENT B0 ;  /* 0x0000000000007941 */ /* 0x000fea0003800200 */
.L_x_2237:
        /* <DEDUP_REMOVED lines=39> */
.L_x_2240:
[----:B------:R-:W-:Y:S05]  /*4080*/  BSYNC.RECONVERGENT B0 ;  /* 0x0000000000007941 */ /* 0x000fea0003800200 */
.L_x_2239:
        /* <DEDUP_REMOVED lines=43> */
.L_x_2242:
[----:B------:R-:W-:Y:S05]  /*4340*/  BSYNC.RECONVERGENT B0 ;  /* 0x0000000000007941 */ /* 0x000fea0003800200 */
.L_x_2241:
        /* <DEDUP_REMOVED lines=32> */
.L_x_2244:
[----:B------:R-:W-:Y:S05]  /*4550*/  BSYNC.RECONVERGENT B0 ;  /* 0x0000000000007941 */ /* 0x000fea0003800200 */
.L_x_2243:
        /* <DEDUP_REMOVED lines=32> */
.L_x_2246:
[----:B------:R-:W-:Y:S05]  /*4760*/  BSYNC.RECONVERGENT B0 ;  /* 0x0000000000007941 */ /* 0x000fea0003800200 */
.L_x_2245:
        /* <DEDUP_REMOVED lines=94> */
.L_x_2253:
        /* <DEDUP_REMOVED lines=356> */
.L_x_2249:
[----:B------:R-:W-:Y:S01]  /*6390*/  IMAD.MOV.U32 R27, RZ, RZ, RZ ;  /* 0x000000ffff1b7224 */ /* 0x000fe200078e00ff */
[----:B------:R-:W-:Y:S06]  /*63a0*/  @!P4 BRA `(.L_x_2248) ;  /* 0x00000000000cc947 */ /* 0x000fec0003800000 */
[----:B------:R-:W-:-:S04]  /*63b0*/  IADD3 R28, P0, PT, R130, R163, RZ ;  /* 0x000000a3821c7210 */ /* 0x000fc80007f1e0ff */
[----:B------:R-:W-:-:S05]  /*63c0*/  IADD3.X R29, PT, PT, R69, R162, RZ, P0, !PT ;  /* 0x000000a2451d7210 */ /* 0x000fca00007fe4ff */
[----:B------:R1:W5:Y:S04]  /*63d0*/  LDG.E R27, desc[UR10][R28.64] ;  /* 0x0000000a1c1b7981 */ /* 0x000368000c1e1900 */
.L_x_2248:
        /* <DEDUP_REMOVED lines=119> */
.L_x_2252:
[----:B------:R-:W-:-:S04]  /*6b50*/  ISETP.NE.AND P0, PT, R55, R122, PT ;  /* 0x0000007a3700720c */ /* 0x000fc80003f05270 */
[----:B------:R-:W-:-:S13]  /*6b60*/  ISETP.NE.OR P0, PT, R28, RZ, P0 ;  /* 0x000000ff1c00720c */ /* 0x000fda0000705670 */
[----:B------:R-:W-:-:S04]  /*6b70*/  @!P0 IADD3 R28, P1, PT, R130, R163, RZ ;  /* 0x000000a3821c8210 */ /* 0x000fc80007f3e0ff */
[----:B------:R-:W-:-:S05]  /*6b80*/  @!P0 IADD3.X R29, PT, PT, R69, R162, RZ, P1, !PT ;  /* 0x000000a2451d8210 */ /* 0x000fca0000ffe4ff */
[----:B------:R0:W-:Y:S04]  /*6b90*/  @!P0 STG.E desc[UR10][R28.64], R27 ;  /* 0x0000001b1c008986 */ /* 0x0001e8000c10190a */
.L_x_2251:
[----:B------:R-:W-:Y:S05]  /*6ba0*/  BSYNC.RECONVERGENT B0 ;  /* 0x0000000000007941 */ /* 0x000fea0003800200 */
.L_x_2250:
        /* <DEDUP_REMOVED lines=30> */
.L_x_2247:
        /* <DEDUP_REMOVED lines=111> */
.L_x_2255:
        /* <DEDUP_REMOVED lines=16> */
.L_x_7985:


//--------------------- .text._Z25selective_scan_fwd_kernelI32Selective_Scan_fwd_kernel_traitsILi32ELi16ELi1ELb1ELb1ELb1ELb1ELb0EN3c104HalfEffEEv13SSMParamsBase --------------------------
	.section	.text._Z25selective_scan_fwd_kernelI32Selective_Scan_fwd_kernel_traitsILi32ELi16ELi1ELb1ELb1ELb1ELb1ELb0EN3c104HalfEffEEv13SSMParamsBase,"ax",@progbits
	.align	128
        .global         _Z25selective_scan_fwd_kernelI32Selective_Scan_fwd_kernel_traitsILi32ELi16ELi1ELb1ELb1ELb1ELb1ELb0EN3c104HalfEffEEv13SSMParamsBase
        .type           _Z25selective_scan_fwd_kernelI32Selective_Scan_fwd_kernel_traitsILi32ELi16ELi1ELb1ELb1ELb1ELb1ELb0EN3c104HalfEffEEv13SSMParamsBase,@function
        .size           _Z25selective_scan_fwd_kernelI32Selective_Scan_fwd_kernel_traitsILi32ELi16ELi1ELb1ELb1ELb1ELb1ELb0EN3c104HalfEffEEv13SSMParamsBase,(.L_x_7986 - _Z25selective_scan_fwd_kernelI32Selective_Scan_fwd_kernel_traitsILi32ELi16ELi1ELb1ELb1ELb1ELb1ELb0EN3c104HalfEffEEv13SSMParamsBase)
        .other          _Z25selective_scan_fwd_kernelI32Selective_Scan_fwd_kernel_traitsILi32ELi16ELi1ELb1ELb1ELb1ELb1ELb0EN3c104HalfEffEEv13SSMParamsBase,@"STO_CUDA_ENTRY STV_DEFAULT"
_Z25selective_scan_fwd_kernelI32Selective_Scan_fwd_kernel_traitsILi32ELi16ELi1ELb1ELb1ELb1ELb1ELb0EN3c104HalfEffEEv13SSMParamsBase:
.text._Z25selective_scan_fwd_kernelI32Selective_Scan_fwd_kernel_traitsILi32ELi16ELi1ELb1ELb1ELb1ELb1ELb0EN3c104HalfEffEEv13SSMParamsBase:
        /* <DEDUP_REMOVED lines=38> */
.L_x_2256:
        /* <DEDUP_REMOVED lines=47> */
[C---:B------:R-:W-:Y:S01]  /*0550*/  IMAD R7, R77.reuse, R17, R7 ;  /* 0x000000114d077224 */ /* 0x040fe200078e0207 */
[----:B---3--:R-:W-:Y:S02]  /*0560*/  ISETP.NE.AND P5, PT, R22, RZ, PT ;  /* 0x000000ff1600720c */ /* 0x008fe40003fa5270 */
[----:B------:R-:W-:Y:S01]  /*0570*/  MOV R11, R4 ;  /* 0x00000004000b7202 */ /* 0x000fe20000000f00 */
[----:B------:R-:W-:-:S03]  /*0580*/  IMAD.WIDE.U32 R4, R77, R8, RZ ;  /* 0x000000084d047225 */ /* 0x000fc600078e00ff */
[----:B------:R-:W-:Y:S01]  /*0590*/  @!P3 IADD3 R11, PT, PT, -R11, RZ, RZ ;  /* 0x000000ff0b0bb210 */ /* 0x000fe20007ffe1ff */
[C---:B------:R-:W-:Y:S01]  /*05a0*/  IMAD R5, R77.reuse, R9, R5 ;  /* 0x000000094d057224 */ /* 0x040fe200078e0205 */
[----:B------:R-:W-:Y:S01]  /*05b0*/  @!P4 LOP3.LUT R11, RZ, R18, RZ, 0x33, !PT ;  /* 0x00000012ff0bc212 */ /* 0x000fe200078e33ff */
[C---:B--2---:R-:W-:Y:S01]  /*05c0*/  IMAD.WIDE.U32 R8, R77.reuse, R20, RZ ;  /* 0x000000144d087225 */ /* 0x044fe200078e00ff */
[C---:B-----5:R-:W-:Y:S02]  /*05d0*/  LEA R100, P3, R2.reuse, R100, 0x1 ;  /* 0x0000006402647211 */ /* 0x060fe400078608ff */
        /* <DEDUP_REMOVED lines=27> */
.L_x_2257:
        /* <DEDUP_REMOVED lines=11> */
.L_x_2258:
        /* <DEDUP_REMOVED lines=70> */
.L_x_2259:
        /* <DEDUP_REMOVED lines=30> */
.L_x_2260:
        /* <DEDUP_REMOVED lines=37> */
.L_x_2300:
        /* <DEDUP_REMOVED lines=11> */
[----:B------:R-:W-:Y:S02]  /*1180*/  MOV R23, R81 ;  /* 0x0000005100177202 */ /* 0x000fe40000000f00 */
        /* <DEDUP_REMOVED lines=79> */
.L_x_2262:
[----:B------:R-:W-:Y:S05]  /*1680*/  BSYNC.RECONVERGENT B0 ;  /* 0x0000000000007941 */ /* 0x000fea0003800200 */
.L_x_2261:
        /* <DEDUP_REMOVED lines=35> */
.L_x_2264:
[----:B------:R-:W-:Y:S05]  /*18c0*/  BSYNC.RECONVERGENT B0 ;  /* 0x0000000000007941 */ /* 0x000fea0003800200 */
.L_x_2263:
        /* <DEDUP_REMOVED lines=37> */
.L_x_2266:
[----:B------:R-:W-:Y:S05]  /*1b20*/  BSYNC.RECONVERGENT B0 ;  /* 0x0000000000007941 */ /* 0x000fea0003800200 */
.L_x_2265:
        /* <DEDUP_REMOVED lines=35> */
.L_x_2268:
[----:B------:R-:W-:Y:S05]  /*1d60*/  BSYNC.RECONVERGENT B0 ;  /* 0x0000000000007941 */ /* 0x000fea0003800200 */
.L_x_2267:
        /* <DEDUP_REMOVED lines=37> */
.L_x_2270:
[----:B------:R-:W-:Y:S05]  /*1fc0*/  BSYNC.RECONVERGENT B0 ;  /* 0x0000000000007941 */ /* 0x000fea0003800200 */
.L_x_2269:
        /* <DEDUP_REMOVED lines=35> */
.L_x_2272:
[----:B------:R-:W-:Y:S05]  /*2200*/  BSYNC.RECONVERGENT B0 ;  /* 0x0000000000007941 */ /* 0x000fea0003800200 */
.L_x_2271:
        /* <DEDUP_REMOVED lines=37> */
.L_x_2274:
[----:B------:R-:W-:Y:S05]  /*2460*/  BSYNC.RECONVERGENT B0 ;  /* 0x0000000000007941 */ /* 0x000fea0003800200 */
.L_x_2273:
        /* <DEDUP_REMOVED lines=35> */
.L_x_2276:
[----:B------:R-:W-:Y:S05]  /*26a0*/  BSYNC.RECONVERGENT B0 ;  /* 0x0000000000007941 */ /* 0x000fea0003800200 */
.L_x_2275:
        /* <DEDUP_REMOVED lines=38> */
.L_x_2278:
[----:B------:R-:W-:Y:S05]  /*2910*/  BSYNC.RECONVERGENT B0 ;  /* 0x0000000000007941 */ /* 0x000fea0003800200 */
.L_x_2277:
[----:B------:R-:W-:Y:S01]  /*2920*/  HADD2.F32 R6, -RZ, R6.H1_H1 ;  /* 0x30000006ff067230 */ /* 0x000fe20000004100 */
[----:B------:R-:W-:Y:S01]  /*2930*/  BSSY.RECONVERGENT B0, `(.L_x_2279) ;  /* 0x0000025000007945 */ /* 0x000fe20003800200 */
[----:B------:R-:W-:Y:S01]  /*2940*/  FSETP.GTU.FTZ.AND P5, PT, R121, 20, PT ;  /* 0x41a000007900780b */ /* 0x000fe20003fbc000 */
[----:B------:R-:W-:Y:S01]  /*2950*/  IMAD.WIDE.U32 R20, R49, 0x2, R20 ;  /* 0x0000000231147825 */ /* 0x000fe200078e0014 */
[----:B------:R-:W-:-:S03]  /*2960*/  MOV R100, R22 ;  /* 0x0000001600647202 */ /* 0x000fc60000000f00 */
[----:B------:R-:W-:Y:S01]  /*2970*/  FADD.FTZ R122, R6, R63 ;  /* 0x0000003f067a7221 */ /* 0x000fe20000010000 */
[----:B------:R-:W-:Y:S01]  /*2980*/  MOV R81, R23 ;  /* 0x0000001700517202 */ /* 0x000fe20000000f00 */
        /* <DEDUP_REMOVED lines=31> */
.L_x_2280:
[----:B------:R-:W-:Y:S05]  /*2b80*/  BSYNC.RECONVERGENT B0 ;  /* 0x0000000000007941 */ /* 0x000fea0003800200 */
.L_x_2279:
[----:B------:R-:W-:Y:S01]  /*2b90*/  ISETP.EQ.OR P6, PT, RZ, UR5, P3 ;  /* 0x00000005ff007c0c */ /* 0x000fe20009fc2670 */
[--C-:B------:R-:W-:Y:S01]  /*2ba0*/  HADD2.F32 R6, -RZ, R7.reuse.H0_H0 ;  /* 0x20000007ff067230 */ /* 0x100fe20000004100 */
[----:B------:R-:W-:Y:S01]  /*2bb0*/  BSSY.RECONVERGENT B0, `(.L_x_2281) ;  /* 0x0000027000007945 */ /* 0x000fe20003800200 */
[----:B------:R-:W-:Y:S01]  /*2bc0*/  FSETP.GTU.FTZ.AND P4, PT, R122, 20, PT ;  /* 0x41a000007a00780b */ /* 0x000fe20003f9c000 */
[----:B------:R-:W-:Y:S01]  /*2bd0*/  HADD2.F32 R124, -RZ, R7.H1_H1 ;  /* 0x30000007ff7c7230 */ /* 0x000fe20000004100 */
[----:B------:R-:W-:Y:S01]  /*2be0*/  ISETP.EQ.OR P3, PT, RZ, UR5, P0 ;  /* 0x00000005ff007c0c */ /* 0x000fe20008762670 */
[----:B------:R-:W-:Y:S01]  /*2bf0*/  HADD2.F32 R4, -RZ, R12.H0_H0 ;  /* 0x2000000cff047230 */ /* 0x000fe20000004100 */
[----:B------:R-:W-:Y:S01]  /*2c00*/  MOV R98, R20 ;  /* 0x0000001400627202 */ /* 0x000fe20000000f00 */
[----:B------:R-:W-:Y:S01]  /*2c10*/  FADD.FTZ R123, R6, R63 ;  /* 0x0000003f067b7221 */ /* 0x000fe20000010000 */
[----:B------:R-:W-:-:S04]  /*2c20*/  MOV R79, R21 ;  /* 0x00000015004f7202 */ /* 0x000fc80000000f00 */
        /* <DEDUP_REMOVED lines=31> */
.L_x_2282:
[----:B------:R-:W-:Y:S05]  /*2e20*/  BSYNC.RECONVERGENT B0 ;  /* 0x0000000000007941 */ /* 0x000fea0003800200 */
.L_x_2281:
        /* <DEDUP_REMOVED lines=39> */
.L_x_2284:
[----:B------:R-:W-:Y:S05]  /*30a0*/  BSYNC.RECONVERGENT B0 ;  /* 0x0000000000007941 */ /* 0x000fea0003800200 */
.L_x_2283:
        /* <DEDUP_REMOVED lines=43> */
.L_x_2286:
[----:B------:R-:W-:Y:S05]  /*3360*/  BSYNC.RECONVERGENT B0 ;  /* 0x0000000000007941 */ /* 0x000fea0003800200 */
.L_x_2285:
        /* <DEDUP_REMOVED lines=32> */
.L_x_2288:
[----:B------:R-:W-:Y:S05]  /*3570*/  BSYNC.RECONVERGENT B0 ;  /* 0x0000000000007941 */ /* 0x000fea0003800200 */
.L_x_2287:
        /* <DEDUP_REMOVED lines=32> */
.L_x_2290:
[----:B------:R-:W-:Y:S05]  /*3780*/  BSYNC.RECONVERGENT B0 ;  /* 0x0000000000007941 */ /* 0x000fea0003800200 */
.L_x_2289:
        /* <DEDUP_REMOVED lines=32> */
.L_x_2292:
[----:B------:R-:W-:Y:S05]  /*3990*/  BSYNC.RECONVERGENT B0 ;  /* 0x0000000000007941 */ /* 0x000fea0003800200 */
.L_x_2291:
        /* <DEDUP_REMOVED lines=89> */
.L_x_2299:
        /* <DEDUP_REMOVED lines=17> */
[----:B------:R-:W-:Y:S01]  /*4040*/  MUFU.EX2 R152, R24 ;  /* 0x0000001800987308 */ /* 0x000fe20000000800 */
[----:B------:R-:W-:Y:S01]  /*4050*/  FMUL.FTZ R148, R160, R103 ;  /* 0x00000067a0947220 */ /* 0x000fe20000410000 */
[----:B------:R-:W-:Y:S01]  /*4060*/  ISETP.GE.U32.AND P0, PT, R78, R49, PT ;  /* 0x000000314e00720c */ /* 0x000fe20003f06070 */
[----:B------:R-:W-:Y:S01]  /*4070*/  FMUL.FTZ R146, R160, R107 ;  /* 0x0000006ba0927220 */ /* 0x000fe20000410000 */
[----:B------:R-:W-:Y:S01]  /*4080*/  ISETP.GE.U32.AND P4, PT, R74, R49, PT ;  /* 0x000000314a00720c */ /* 0x000fe20003f86070 */
[----:B------:R-:W-:Y:S01]  /*4090*/  FMUL.FTZ R149, R160, R115 ;  /* 0x00000073a0957220 */ /* 0x000fe20000410000 */
[----:B------:R-:W-:Y:S01]  /*40a0*/  ISETP.GE.U32.AND P3, PT, R76, R49, PT ;  /* 0x000000314c00720c */ /* 0x000fe20003f66070 */
[----:B------:R-:W-:Y:S01]  /*40b0*/  FMUL.FTZ R166, R160, R121 ;  /* 0x00000079a0a67220 */ /* 0x000fe20000410000 */
[----:B------:R-:W4:Y:S01]  /*40c0*/  MUFU.EX2 R150, R22 ;  /* 0x0000001600967308 */ /* 0x000f220000000800 */
[----:B------:R-:W-:-:S07]  /*40d0*/  ISETP.GE.U32.AND P5, PT, R72, R49, PT ;  /* 0x000000314800720c */ /* 0x000fce0003fa6070 */
[----:B------:R-:W-:Y:S08]  /*40e0*/  MUFU.EX2 R154, R147 ;  /* 0x00000093009a7308 */ /* 0x000ff00000000800 */
[----:B------:R0:W-:Y:S08]  /*40f0*/  MUFU.EX2 R155, R148 ;  /* 0x00000094009b7308 */ /* 0x0001f00000000800 */
[----:B------:R5:W4:Y:S01]  /*4100*/  MUFU.EX2 R153, R146 ;  /* 0x0000009200997308 */ /* 0x000b220000000800 */
[----:B0-----:R-:W-:-:S02]  /*4110*/  HADD2.F32 R148, -RZ, R6.H0_H0 ;  /* 0x20000006ff947230 */ /* 0x001fc40000004100 */
[----:B------:R-:W-:Y:S02]  /*4120*/  HADD2.F32 R151, -RZ, R6.H1_H1 ;  /* 0x30000006ff977230 */ /* 0x000fe40000004100 */
[----:B-1----:R-:W-:-:S03]  /*4130*/  HADD2.F32 R164, -RZ, R10.H0_H0 ;  /* 0x2000000affa47230 */ /* 0x002fc60000004100 */
[----:B------:R-:W-:Y:S01]  /*4140*/  MUFU.EX2 R157, R149 ;  /* 0x00000095009d7308 */ /* 0x000fe20000000800 */
[----:B------:R-:W-:Y:S02]  /*4150*/  HADD2.F32 R171, -RZ, R10.H1_H1 ;  /* 0x3000000affab7230 */ /* 0x000fe40000004100 */
[C---:B------:R-:W-:Y:S01]  /*4160*/  FMUL.FTZ R10, R160.reuse, R119 ;  /* 0x00000077a00a7220 */ /* 0x040fe20000410000 */
[--C-:B------:R-:W-:Y:S02]  /*4170*/  HADD2.F32 R172, -RZ, R11.reuse.H0_H0 ;  /* 0x2000000bffac7230 */ /* 0x100fe40000004100 */
[----:B-----5:R-:W-:Y:S01]  /*4180*/  FMUL.FTZ R146, R160, R101 ;  /* 0x00000065a0927220 */ /* 0x020fe20000410000 */
[----:B------:R-:W-:Y:S01]  /*4190*/  HADD2.F32 R173, -RZ, R11.H1_H1 ;  /* 0x3000000bffad7230 */ /* 0x000fe20000004100 */
[----:B----4-:R-:W-:Y:S01]  /*41a0*/  FSEL R11, R150, 1, !P6 ;  /* 0x3f800000960b7808 */ /* 0x010fe20007000000 */
[----:B------:R-:W-:Y:S02]  /*41b0*/  HADD2.F32 R170, -RZ, R4.H0_H0 ;  /* 0x20000004ffaa7230 */ /* 0x000fe40000004100 */
[----:B------:R-:W-:Y:S01]  /*41c0*/  FMUL.FTZ R150, R129, R148 ;  /* 0x0000009481967220 */ /* 0x000fe20000410000 */
[----:B------:R-:W-:Y:S01]  /*41d0*/  MUFU.EX2 R163, R10 ;  /* 0x0000000a00a37308 */ /* 0x000fe20000000800 */
[--C-:B------:R-:W-:Y:S01]  /*41e0*/  HADD2.F32 R6, -RZ, R7.reuse.H0_H0 ;  /* 0x20000007ff067230 */ /* 0x100fe20000004100 */
[----:B------:R-:W-:Y:S01]  /*41f0*/  FSEL R148, R153, 1, !P3 ;  /* 0x3f80000099947808 */ /* 0x000fe20005800000 */
[----:B------:R-:W-:Y:S01]  /*4200*/  HADD2.F32 R7, -RZ, R7.H1_H1 ;  /* 0x30000007ff077230 */ /* 0x000fe20000004100 */
[----:B------:R-:W-:Y:S01]  /*4210*/  FSEL R150, R150, RZ, !P4 ;  /* 0x000000ff96967208 */ /* 0x000fe20006000000 */
[----:B------:R-:W-:-:S02]  /*4220*/  HADD2.F32 R158, -RZ, R8.H0_H0 ;  /* 0x20000008ff9e7230 */ /* 0x000fc40000004100 */
[----:B------:R-:W-:Y:S01]  /*4230*/  FMUL.FTZ R6, R131, R6 ;  /* 0x0000000683067220 */ /* 0x000fe20000410000 */
[----:B------:R-:W-:Y:S01]  /*4240*/  HADD2.F32 R159, -RZ, R8.H1_H1 ;  /* 0x30000008ff9f7230 */ /* 0x000fe20000004100 */
[----:B------:R-:W0:Y:S01]  /*4250*/  MUFU.EX2 R156, R146 ;  /* 0x00000092009c7308 */ /* 0x000e220000000800 */
[----:B------:R-:W-:Y:S01]  /*4260*/  FMUL.FTZ R7, R132, R7 ;  /* 0x0000000784077220 */ /* 0x000fe20000410000 */
[--C-:B------:R-:W-:Y:S02]  /*4270*/  HADD2.F32 R8, -RZ, R9.reuse.H0_H0 ;  /* 0x20000009ff087230 */ /* 0x100fe40000004100 */
[----:B------:R-:W-:Y:S01]  /*4280*/  FMUL.FTZ R158, R133, R158 ;  /* 0x0000009e859e7220 */ /* 0x000fe20000410000 */
[----:B------:R-:W-:Y:S01]  /*4290*/  HADD2.F32 R9, -RZ, R9.H1_H1 ;  /* 0x30000009ff097230 */ /* 0x000fe20000004100 */
[----:B------:R-:W-:Y:S01]  /*42a0*/  FSEL R153, R155, 1, !P5 ;  /* 0x3f8000009b997808 */ /* 0x000fe20006800000 */
[----:B------:R-:W-:Y:S01]  /*42b0*/  FMUL.FTZ R171, R138, R171 ;  /* 0x000000ab8aab7220 */ /* 0x000fe20000410000 */
[----:B------:R-:W-:Y:S01]  /*42c0*/  FMUL.FTZ R8, R135, R8 ;  /* 0x0000000887087220 */ /* 0x000fe20000410000 */
[----:B------:R1:W-:Y:S01]  /*42d0*/  MUFU.EX2 R167, R166 ;  /* 0x000000a600a77308 */ /* 0x0003e20000000800 */
[----:B------:R-:W-:Y:S01]  /*42e0*/  FMUL.FTZ R9, R136, R9 ;  /* 0x0000000988097220 */ /* 0x000fe20000410000 */
[----:B------:R-:W-:Y:S01]  /*42f0*/  FMUL.FTZ R172, R139, R172 ;  /* 0x000000ac8bac7220 */ /* 0x000fe20000410000 */
[----:B------:R-:W-:Y:S01]  /*4300*/  FMUL.FTZ R173, R140, R173 ;  /* 0x000000ad8cad7220 */ /* 0x000fe20000410000 */
[----:B-1----:R-:W-:-:S04]  /*4310*/  FMUL.FTZ R166, R160, R124 ;  /* 0x0000007ca0a67220 */ /* 0x002fc80000410000 */
[----:B------:R1:W-:Y:S02]  /*4320*/  MUFU.EX2 R174, R166 ;  /* 0x000000a600ae7308 */ /* 0x0003e40000000800 */
[----:B-1----:R-:W-:Y:S01]  /*4330*/  FMUL.FTZ R166, R137, R164 ;  /* 0x000000a489a67220 */ /* 0x002fe20000410000 */
[----:B--2---:R1:W-:Y:S04]  /*4340*/  STS.128 [R48+0x420], R12 ;  /* 0x0004200c30007388 */ /* 0x0043e80000000c00 */
[----:B---3--:R2:W-:Y:S01]  /*4350*/  STS.128 [R48+0x620], R16 ;  /* 0x0006201030007388 */ /* 0x0085e20000000c00 */
[----:B------:R-:W-:-:S03]  /*4360*/  NOP ;  /* 0x0000000000007918 */ /* 0x000fc60000000000 */
[----:B------:R-:W3:Y:S04]  /*4370*/  LDS.128 R24, [R0+0x430] ;  /* 0x0004300000187984 */ /* 0x000ee80000000c00 */
[----:B------:R-:W4:Y:S01]  /*4380*/  LDS.128 R20, [R0+0x420] ;  /* 0x0004200000147984 */ /* 0x000f220000000c00 */
[----:B-1----:R-:W-:Y:S02]  /*4390*/  HADD2.F32 R13, -RZ, R4.H1_H1 ;  /* 0x30000004ff0d7230 */ /* 0x002fe40000004100 */
[----:B------:R-:W-:Y:S01]  /*43a0*/  FMUL.FTZ R12, R160, R117 ;  /* 0x00000075a00c7220 */ /* 0x000fe20000410000 */
[--C-:B------:R-:W-:Y:S02]  /*43b0*/  HADD2.F32 R4, -RZ, R5.reuse.H0_H0 ;  /* 0x20000005ff047230 */ /* 0x100fe40000004100 */
[----:B------:R-:W-:-:S02]  /*43c0*/  HADD2.F32 R5, -RZ, R5.H1_H1 ;  /* 0x30000005ff057230 */ /* 0x000fc40000004100 */
[----:B------:R-:W-:Y:S01]  /*43d0*/  FMUL.FTZ R10, R126, R13 ;  /* 0x0000000d7e0a7220 */ /* 0x000fe20000410000 */
[----:B------:R-:W-:Y:S01]  /*43e0*/  FSEL R13, R152, 1, !P0 ;  /* 0x3f800000980d7808 */ /* 0x000fe20004000000 */
[----:B------:R-:W-:Y:S01]  /*43f0*/  FMUL.FTZ R152, R130, R151 ;  /* 0x0000009782987220 */ /* 0x000fe20000410000 */
[----:B------:R-:W-:Y:S01]  /*4400*/  FSEL R151, R154, 1, !P4 ;  /* 0x3f8000009a977808 */ /* 0x000fe20006000000 */
[----:B------:R1:W5:Y:S01]  /*4410*/  MUFU.EX2 R161, R12 ;  /* 0x0000000c00a17308 */ /* 0x0003620000000800 */
[----:B------:R-:W-:Y:S01]  /*4420*/  ISETP.NE.AND P4, PT, R53, RZ, PT ;  /* 0x000000ff3500720c */ /* 0x000fe20003f85270 */
[----:B------:R-:W-:Y:S01]  /*4430*/  FMUL.FTZ R4, R127, R4 ;  /* 0x000000047f047220 */ /* 0x000fe20000410000 */
[----:B------:R-:W-:Y:S01]  /*4440*/  FMUL.FTZ R5, R128, R5 ;  /* 0x0000000580057220 */ /* 0x000fe20000410000 */
[----:B------:R-:W-:Y:S01]  /*4450*/  FSEL R10, R10, RZ, !P6 ;  /* 0x000000ff0a0a7208 */ /* 0x000fe20007000000 */
[----:B--2---:R-:W-:Y:S01]  /*4460*/  FMUL.FTZ R18, R160, R118 ;  /* 0x00000076a0127220 */ /* 0x004fe20000410000 */
[----:B------:R-:W-:-:S02]  /*4470*/  ISETP.GE.U32.AND P6, PT, R70, R49, PT ;  /* 0x000000314600720c */ /* 0x000fc40003fc6070 */
[----:B------:R-:W-:Y:S01]  /*4480*/  FSEL R152, R152, RZ, !P5 ;  /* 0x000000ff98987208 */ /* 0x000fe20006800000 */
[----:B-1----:R-:W-:Y:S01]  /*4490*/  FMUL.FTZ R12, R160, R120 ;  /* 0x00000078a00c7220 */ /* 0x002fe20000410000 */
[----:B------:R-:W-:Y:S01]  /*44a0*/  FSEL R154, R6, RZ, !P6 ;  /* 0x000000ff069a7208 */ /* 0x000fe20007000000 */
[----:B------:R-:W1:Y:S01]  /*44b0*/  MUFU.EX2 R162, R18 ;  /* 0x0000001200a27308 */ /* 0x000e620000000800 */
[----:B------:R-:W-:Y:S01]  /*44c0*/  FMUL.FTZ R6, R160, R113 ;  /* 0x00000071a0067220 */ /* 0x000fe20000410000 */
[----:B0-----:R-:W-:Y:S02]  /*44d0*/  FSEL R155, R156, 1, !P6 ;  /* 0x3f8000009c9b7808 */ /* 0x001fe40007000000 */
[-C--:B------:R-:W-:Y:S02]  /*44e0*/  ISETP.GE.U32.AND P5, PT, R64, R49.reuse, PT ;  /* 0x000000314000720c */ /* 0x080fe40003fa6070 */
[----:B------:R-:W-:Y:S02]  /*44f0*/  ISETP.GE.U32.AND P6, PT, R62, R49, PT ;  /* 0x000000313e00720c */ /* 0x000fe40003fc6070 */
[----:B------:R0:W2:Y:S02]  /*4500*/  MUFU.EX2 R165, R12 ;  /* 0x0000000c00a57308 */ /* 0x0000a40000000800 */
[----:B------:R-:W-:Y:S01]  /*4510*/  FSEL R163, R163, 1, !P6 ;  /* 0x3f800000a3a37808 */ /* 0x000fe20007000000 */
[----:B---3--:R-:W-:-:S05]  /*4520*/  HADD2.F32 R149, -RZ, R27.H0_H0 ;  /* 0x2000001bff957230 */ /* 0x008fca0000004100 */
[----:B------:R-:W-:Y:S01]  /*4530*/  MUFU.EX2 R6, R6 ;  /* 0x0000000600067308 */ /* 0x000fe20000000800 */
[----:B------:R-:W-:Y:S01]  /*4540*/  HADD2.F32 R146, -RZ, R27.H1_H1 ;  /* 0x3000001bff927230 */ /* 0x000fe20000004100 */
[----:B0-----:R-:W-:Y:S01]  /*4550*/  FSEL R12, R4, RZ, !P0 ;  /* 0x000000ff040c7208 */ /* 0x001fe20004000000 */
[C---:B------:R-:W-:Y:S01]  /*4560*/  FMUL.FTZ R4, R160.reuse, R122 ;  /* 0x0000007aa0047220 */ /* 0x040fe20000410000 */
[----:B------:R-:W-:Y:S01]  /*4570*/  FSEL R27, R5, RZ, !P3 ;  /* 0x000000ff051b7208 */ /* 0x000fe20005800000 */
[----:B------:R-:W-:Y:S01]  /*4580*/  FMUL.FTZ R5, R160, R123 ;  /* 0x0000007ba0057220 */ /* 0x000fe20000410000 */
[-C--:B------:R-:W-:Y:S01]  /*4590*/  ISETP.GE.U32.AND P0, PT, R68, R49.reuse, PT ;  /* 0x000000314400720c */ /* 0x080fe20003f06070 */
[--C-:B----4-:R-:W-:Y:S01]  /*45a0*/  HADD2.F32 R17, -RZ, R21.reuse.H0_H0 ;  /* 0x20000015ff117230 */ /* 0x110fe20000004100 */
[----:B------:R-:W0:Y:S01]  /*45b0*/  MUFU.EX2 R168, R4 ;  /* 0x0000000400a87308 */ /* 0x000e220000000800 */
[----:B------:R-:W-:Y:S01]  /*45c0*/  ISETP.GE.U32.AND P3, PT, R66, R49, PT ;  /* 0x000000314200720c */ /* 0x000fe20003f66070 */
[----:B------:R-:W-:Y:S01]  /*45d0*/  HADD2.F32 R14, -RZ, R21.H1_H1 ;  /* 0x30000015ff0e7230 */ /* 0x000fe20000004100 */
[----:B------:R-:W-:Y:S01]  /*45e0*/  FSEL R156, R7, RZ, !P0 ;  /* 0x000000ff079c7208 */ /* 0x000fe20004000000 */
[----:B------:R-:W-:Y:S01]  /*45f0*/  FMUL.FTZ R7, R134, R159 ;  /* 0x0000009f86077220 */ /* 0x000fe20000410000 */
[----:B------:R-:W-:Y:S01]  /*4600*/  FSEL R157, R157, 1, !P0 ;  /* 0x3f8000009d9d7808 */ /* 0x000fe20004000000 */
[--C-:B------:R-:W-:Y:S01]  /*4610*/  HADD2.F32 R21, -RZ, R23.reuse.H0_H0 ;  /* 0x20000017ff157230 */ /* 0x100fe20000004100 */
[----:B------:R-:W-:Y:S01]  /*4620*/  FSEL R158, R158, RZ, !P3 ;  /* 0x000000ff9e9e7208 */ /* 0x000fe20005800000 */
[----:B------:R3:W4:Y:S01]  /*4630*/  MUFU.EX2 R169, R5 ;  /* 0x0000000500a97308 */ /* 0x0007220000000800 */
[----:B-----5:R-:W-:Y:S01]  /*4640*/  FSEL R159, R161, 1, !P3 ;  /* 0x3f800000a19f7808 */ /* 0x020fe20005800000 */
[----:B------:R-:W-:Y:S01]  /*4650*/  HADD2.F32 R16, -RZ, R23.H1_H1 ;  /* 0x30000017ff107230 */ /* 0x000fe20000004100 */
[-C--:B------:R-:W-:Y:S01]  /*4660*/  ISETP.GE.U32.AND P0, PT, R60, R49.reuse, PT ;  /* 0x000000313c00720c */ /* 0x080fe20003f06070 */
[--C-:B------:R-:W-:Y:S01]  /*4670*/  HADD2.F32 R147, -RZ, R25.reuse.H0_H0 ;  /* 0x20000019ff937230 */ /* 0x100fe20000004100 */
[-C--:B------:R-:W-:Y:S01]  /*4680*/  ISETP.GE.U32.AND P3, PT, R58, R49.reuse, PT ;  /* 0x000000313a00720c */ /* 0x080fe20003f66070 */
[----:B------:R-:W-:Y:S01]  /*4690*/  HADD2.F32 R18, -RZ, R25.H1_H1 ;  /* 0x30000019ff127230 */ /* 0x000fe20000004100 */
[----:B------:R-:W-:Y:S01]  /*46a0*/  FSEL R160, R7, RZ, !P5 ;  /* 0x000000ff07a07208 */ /* 0x000fe20006800000 */
[----:B------:R-:W-:Y:S01]  /*46b0*/  FMUL.FTZ R7, R125, R170 ;  /* 0x000000aa7d077220 */ /* 0x000fe20000410000 */
[----:B---3--:R-:W3:Y:S01]  /*46c0*/  @P4 LDS.64 R4, [UR7] ;  /* 0x00000007ff044984 */ /* 0x008ee20008000a00 */
[----:B-1----:R-:W-:Y:S01]  /*46d0*/  FSEL R161, R162, 1, !P5 ;  /* 0x3f800000a2a17808 */ /* 0x002fe20006800000 */
[----:B------:R-:W-:Y:S01]  /*46e0*/  HADD2.F32 R15, -RZ, R20.H0_H0 ;  /* 0x20000014ff0f7230 */ /* 0x000fe20000004100 */
[----:B------:R-:W-:Y:S01]  /*46f0*/  FSEL R162, R8, RZ, !P6 ;  /* 0x000000ff08a27208 */ /* 0x000fe20007000000 */
[----:B------:R-:W-:Y:S01]  /*4700*/  HADD2.F32 R19, -RZ, R22.H0_H0 ;  /* 0x20000016ff137230 */ /* 0x000fe20000004100 */
[----:B------:R-:W-:Y:S01]  /*4710*/  FSEL R164, R9, RZ, !P0 ;  /* 0x000000ff09a47208 */ /* 0x000fe20004000000 */
[----:B------:R-:W-:Y:S01]  /*4720*/  HADD2.F32 R23, -RZ, R24.H0_H0 ;  /* 0x20000018ff177230 */ /* 0x000fe20000004100 */
[----:B--2---:R-:W-:Y:S01]  /*4730*/  FSEL R165, R165, 1, !P0 ;  /* 0x3f800000a5a57808 */ /* 0x004fe20004000000 */
[----:B------:R-:W-:Y:S01]  /*4740*/  HADD2.F32 R25, -RZ, R26.H0_H0 ;  /* 0x2000001aff197230 */ /* 0x000fe20000004100 */
[----:B------:R-:W-:Y:S01]  /*4750*/  FSEL R166, R166, RZ, !P3 ;  /* 0x000000ffa6a67208 */ /* 0x000fe20005800000 */
[----:B------:R-:W-:Y:S01]  /*4760*/  HADD2.F32 R20, -RZ, R20.H1_H1 ;  /* 0x30000014ff147230 */ /* 0x000fe20000004100 */
[----:B------:R-:W-:Y:S01]  /*4770*/  FSEL R167, R167, 1, !P3 ;  /* 0x3f800000a7a77808 */ /* 0x000fe20005800000 */
[----:B------:R-:W-:Y:S01]  /*4780*/  HADD2.F32 R22, -RZ, R22.H1_H1 ;  /* 0x30000016ff167230 */ /* 0x000fe20000004100 */
[-C--:B------:R-:W-:Y:S01]  /*4790*/  ISETP.GE.U32.AND P5, PT, R56, R49.reuse, PT ;  /* 0x000000313800720c */ /* 0x080fe20003fa6070 */
[----:B------:R-:W-:Y:S01]  /*47a0*/  HADD2.F32 R24, -RZ, R24.H1_H1 ;  /* 0x30000018ff187230 */ /* 0x000fe20000004100 */
[-C--:B------:R-:W-:Y:S01]  /*47b0*/  ISETP.GE.U32.AND P6, PT, R54, R49.reuse, PT ;  /* 0x000000313600720c */ /* 0x080fe20003fc6070 */
[----:B------:R-:W-:Y:S01]  /*47c0*/  HADD2.F32 R26, -RZ, R26.H1_H1 ;  /* 0x3000001aff1a7230 */ /* 0x000fe20000004100 */
[----:B------:R-:W-:-:S02]  /*47d0*/  ISETP.GE.U32.AND P0, PT, R52, R49, PT ;  /* 0x000000313400720c */ /* 0x000fc40003f06070 */
[----:B------:R-:W-:Y:S02]  /*47e0*/  ISETP.GE.U32.AND P3, PT, R84, R49, PT ;  /* 0x000000315400720c */ /* 0x000fe40003f66070 */
[----:B0-----:R-:W-:Y:S02]  /*47f0*/  FSEL R168, R168, 1, !P5 ;  /* 0x3f800000a8a87808 */ /* 0x001fe40006800000 */
[----:B----4-:R-:W-:Y:S02]  /*4800*/  FSEL R169, R169, 1, !P6 ;  /* 0x3f800000a9a97808 */ /* 0x010fe40007000000 */
[----:B------:R-:W-:Y:S02]  /*4810*/  FSEL R170, R174, 1, !P0 ;  /* 0x3f800000aeaa7808 */ /* 0x000fe40004000000 */
[----:B------:R-:W-:Y:S02]  /*4820*/  FSEL R181, R7, RZ, !P3 ;  /* 0x000000ff07b57208 */ /* 0x000fe40005800000 */
[----:B------:R-:W-:-:S02]  /*4830*/  FSEL R178, R6, 1, !P3 ;  /* 0x3f80000006b27808 */ /* 0x000fc40005800000 */
[----:B------:R-:W-:Y:S02]  /*4840*/  FSEL R171, R171, RZ, !P5 ;  /* 0x000000ffabab7208 */ /* 0x000fe40006800000 */
[----:B------:R-:W-:Y:S02]  /*4850*/  FSEL R172, R172, RZ, !P6 ;  /* 0x000000ffacac7208 */ /* 0x000fe40007000000 */
[----:B------:R-:W-:Y:S01]  /*4860*/  FSEL R173, R173, RZ, !P0 ;  /* 0x000000ffadad7208 */ /* 0x000fe20004000000 */
[----:B------:R-:W-:Y:S06]  /*4870*/  @P4 BRA `(.L_x_2294) ;  /* 0x0000000000484947 */ /* 0x000fec0003800000 */
[----:B---3--:R-:W0:Y:S02]  /*4880*/  LDC.U8 R4, c[0x0][0x3a9] ;  /* 0x0000ea40ff047b82 */ /* 0x008e240000000000 */
        /* <DEDUP_REMOVED lines=12> */
.L_x_2295:
[----:B------:R-:W-:Y:S01]  /*4950*/  MOV R5, RZ ;  /* 0x000000ff00057202 */ /* 0x000fe20000000f00 */
[----:B------:R-:W-:Y:S06]  /*4960*/  @!P2 BRA `(.L_x_2294) ;  /* 0x00000000000ca947 */ /* 0x000fec0003800000 */
[----:B------:R-:W-:Y:S02]  /*4970*/  MOV R6, R141 ;  /* 0x0000008d00067202 */ /* 0x000fe40000000f00 */
[----:B------:R-:W-:-:S05]  /*4980*/  MOV R7, R142 ;  /* 0x0000008e00077202 */ /* 0x000fca0000000f00 */
[----:B------:R1:W5:Y:S02]  /*4990*/  LDG.E R5, desc[UR10][R6.64] ;  /* 0x0000000a06057981 */ /* 0x000364000c1e1900 */
.L_x_2294:
        /* <DEDUP_REMOVED lines=118> */
.L_x_2298:
[----:B------:R-:W-:-:S04]  /*5100*/  ISETP.NE.AND P0, PT, R53, R86, PT ;  /* 0x000000563500720c */ /* 0x000fc80003f05270 */
[----:B------:R-:W-:-:S13]  /*5110*/  ISETP.NE.OR P0, PT, R6, RZ, P0 ;  /* 0x000000ff0600720c */ /* 0x000fda0000705670 */
[----:B------:R-:W-:Y:S02]  /*5120*/  @!P0 MOV R6, R141 ;  /* 0x0000008d00068202 */ /* 0x000fe40000000f00 */
[----:B------:R-:W-:-:S05]  /*5130*/  @!P0 MOV R7, R142 ;  /* 0x0000008e00078202 */ /* 0x000fca0000000f00 */
[----:B------:R0:W-:Y:S02]  /*5140*/  @!P0 STG.E desc[UR10][R6.64], R5 ;  /* 0x0000000506008986 */ /* 0x0001e4000c10190a */
.L_x_2297:
[----:B------:R-:W-:Y:S05]  /*5150*/  BSYNC.RECONVERGENT B0 ;  /* 0x0000000000007941 */ /* 0x000fea0003800200 */
.L_x_2296:
        /* <DEDUP_REMOVED lines=30> */
.L_x_2293:
[----:B------:R-:W-:Y:S01]  /*5340*/  BAR.SYNC.DEFER_BLOCKING 0x0 ;  /* 0x0000000000007b1d */ /* 0x000fe20000010000 */
[----:B0-----:R-:W-:Y:S01]  /*5350*/  F2FP.F16.F32.PACK_AB R7, R91, R110 ;  /* 0x0000006e5b07723e */ /* 0x001fe200000000ff */
[----:B------:R-:W-:Y:S01]  /*5360*/  HFMA2 R35, -RZ, RZ, 0, 0 ;  /* 0x00000000ff237431 */ /* 0x000fe200000001ff */
[----:B------:R-:W-:Y:S02]  /*5370*/  F2FP.F16.F32.PACK_AB R6, R93, R112 ;  /* 0x000000705d06723e */ /* 0x000fe400000000ff */
[----:B-1----:R-:W-:Y:S01]  /*5380*/  F2FP.F16.F32.PACK_AB R5, R95, R114 ;  /* 0x000000725f05723e */ /* 0x002fe200000000ff */
[----:B------:R-:W0:Y:S01]  /*5390*/  LDCU.128 UR4, c[0x0][0x430] ;  /* 0x00008600ff0477ac */ /* 0x000e220008000c00 */
[----:B------:R-:W-:Y:S01]  /*53a0*/  F2FP.F16.F32.PACK_AB R4, R97, R116 ;  /* 0x000000746104723e */ /* 0x000fe200000000ff */
[----:B------:R-:W1:Y:S01]  /*53b0*/  LDC.64 R36, c[0x0][0x4a8] ;  /* 0x00012a00ff247b82 */ /* 0x000e620000000a00 */
[----:B------:R-:W-:Y:S01]  /*53c0*/  F2FP.F16.F32.PACK_AB R11, R83, R102 ;  /* 0x00000066530b723e */ /* 0x000fe200000000ff */
[----:B------:R-:W2:Y:S01]  /*53d0*/  LDCU.128 UR12, c[0x0][0x420] ;  /* 0x00008400ff0c77ac */ /* 0x000ea20008000c00 */
[----:B------:R-:W-:-:S02]  /*53e0*/  F2FP.F16.F32.PACK_AB R10, R85, R104 ;  /* 0x00000068550a723e */ /* 0x000fc400000000ff */
[----:B------:R-:W-:Y:S02]  /*53f0*/  F2FP.F16.F32.PACK_AB R9, R87, R106 ;  /* 0x0000006a5709723e */ /* 0x000fe400000000ff */
[----:B------:R-:W-:Y:S01]  /*5400*/  F2FP.F16.F32.PACK_AB R8, R89, R108 ;  /* 0x0000006c5908723e */ /* 0x000fe200000000ff */
[----:B------:R-:W3:Y:S01]  /*5410*/  LDC.64 R38, c[0x0][0x4b8] ;  /* 0x00012e00ff267b82 */ /* 0x000ee20000000a00 */
[----:B------:R-:W-:Y:S01]  /*5420*/  MOV R34, R82 ;  /* 0x0000005200227202 */ /* 0x000fe20000000f00 */
[----:B------:R4:W-:Y:S04]  /*5430*/  STS.128 [R0], R4 ;  /* 0x0000000400007388 */ /* 0x0009e80000000c00 */
[----:B0-----:R-:W-:Y:S01]  /*5440*/  IMAD.WIDE.U32 R20, R77, UR4, R34 ;  /* 0x000000044d147c25 */ /* 0x001fe2000f8e0022 */
[----:B------:R0:W-:Y:S01]  /*5450*/  STS.128 [R0+0x10], R8 ;  /* 0x0000100800007388 */ /* 0x0001e20000000c00 */
[----:B------:R-:W-:-:S03]  /*5460*/  NOP ;  /* 0x0000000000007918 */ /* 0x000fc60000000000 */
[----:B------:R-:W5:Y:S01]  /*5470*/  LDS.128 R12, [R48] ;  /* 0x00000000300c7984 */ /* 0x000f620000000c00 */
[C---:B------:R-:W-:Y:S02]  /*5480*/  IMAD R21, R77.reuse, UR5, R21 ;  /* 0x000000054d157c24 */ /* 0x040fe4000f8e0215 */
[----:B--2---:R-:W-:Y:S01]  /*5490*/  IMAD.WIDE.U32 R22, R77, UR12, R34 ;  /* 0x0000000c4d167c25 */ /* 0x004fe2000f8e0022 */
[----:B------:R-:W2:Y:S03]  /*54a0*/  LDS.128 R16, [R48+0x200] ;  /* 0x0002000030107984 */ /* 0x000ea60000000c00 */
[----:B----4-:R-:W-:-:S04]  /*54b0*/  IMAD.WIDE.U32 R4, R75, UR6, R20 ;  /* 0x000000064b047c25 */ /* 0x010fc8000f8e0014 */
[----:B0-----:R-:W-:Y:S01]  /*54c0*/  IMAD R8, R75, UR7, R5 ;  /* 0x000000074b087c24 */ /* 0x001fe2000f8e0205 */
[C---:B-1----:R-:W-:Y:S01]  /*54d0*/  LEA R36, P0, R4.reuse, R36, 0x1 ;  /* 0x0000002404247211 */ /* 0x042fe200078008ff */
[----:B------:R-:W-:Y:S01]  /*54e0*/  IMAD R23, R77, UR13, R23 ;  /* 0x0000000d4d177c24 */ /* 0x000fe2000f8e0217 */
[----:B------:R-:W0:Y:S02]  /*54f0*/  LDCU.128 UR4, c[0x0][0x440] ;  /* 0x00008800ff0477ac */ /* 0x000e240008000c00 */
[----:B------:R-:W-:Y:S01]  /*5500*/  LEA.HI.X R37, R4, R37, R8, 0x1, P0 ;  /* 0x0000002504257211 */ /* 0x000fe200000f0c08 */
[----:B------:R-:W-:-:S04]  /*5510*/  IMAD.WIDE.U32 R6, R75, UR14, R22 ;  /* 0x0000000e4b067c25 */ /* 0x000fc8000f8e0016 */
[----:B------:R-:W-:Y:S01]  /*5520*/  IMAD.WIDE.U32 R36, R51, 0x10, R36 ;  /* 0x0000001033247825 */ /* 0x000fe200078e0024 */
[----:B---3--:R-:W-:-:S03]  /*5530*/  LEA R38, P3, R6, R38, 0x1 ;  /* 0x0000002606267211 */ /* 0x008fc600078608ff */
[----:B------:R-:W-:-:S05]  /*5540*/  IMAD R5, R75, UR15, R7 ;  /* 0x0000000f4b057c24 */ /* 0x000fca000f8e0207 */
[----:B------:R-:W-:-:S03]  /*5550*/  LEA.HI.X R39, R6, R39, R5, 0x1, P3 ;  /* 0x0000002706277211 */ /* 0x000fc600018f0c05 */
[----:B------:R-:W-:Y:S01]  /*5560*/  IMAD.WIDE.U32 R38, R51, 0x10, R38 ;  /* 0x0000001033267825 */ /* 0x000fe200078e0026 */
[----:B-----5:R-:W-:Y:S04]  /*5570*/  STG.E.128 desc[UR10][R36.64], R12 ;  /* 0x0000000c24007986 */ /* 0x020fe8000c101d0a */
[----:B--2---:R-:W-:Y:S01]  /*5580*/  STG.E.128 desc[UR10][R36.64+0x200], R16 ;  /* 0x0002001024007986 */ /* 0x004fe2000c101d0a */
[----:B------:R-:W-:Y:S06]  /*5590*/  BAR.SYNC.DEFER_BLOCKING 0x0 ;  /* 0x0000000000007b1d */ /* 0x000fec0000010000 */
[----:B------:R-:W2:Y:S04]  /*55a0*/  LDG.E.128 R4, desc[UR10][R38.64] ;  /* 0x0000000a26047981 */ /* 0x000ea8000c1e1d00 */
[----:B------:R-:W3:Y:S01]  /*55b0*/  LDG.E.128 R8, desc[UR10][R38.64+0x200] ;  /* 0x0002000a26087981 */ /* 0x000ee2000c1e1d00 */
[----:B------:R-:W-:-:S02]  /*55c0*/  IADD3 R53, PT, PT, R53, 0x1, RZ ;  /* 0x0000000135357810 */ /* 0x000fc40007ffe0ff */
[C---:B------:R-:W-:Y:S02]  /*55d0*/  IADD3 R88, PT, PT, R49.reuse, R88, RZ ;  /* 0x0000005831587210 */ /* 0x040fe40007ffe0ff */
[----:B------:R-:W-:Y:S01]  /*55e0*/  IADD3 R82, PT, PT, R49, R82, RZ ;  /* 0x0000005231527210 */ /* 0x000fe20007ffe0ff */
[----:B--2---:R-:W-:Y:S04]  /*55f0*/  STS.128 [R48], R4 ;  /* 0x0000000430007388 */ /* 0x004fe80000000c00 */
[----:B---3--:R-:W-:Y:S01]  /*5600*/  STS.128 [R48+0x200], R8 ;  /* 0x0002000830007388 */ /* 0x008fe20000000c00 */
[----:B------:R-:W-:-:S03]  /*5610*/  NOP ;  /* 0x0000000000007918 */ /* 0x000fc60000000000 */
[----:B------:R-:W1:Y:S04]  /*5620*/  LDS.128 R20, [R0] ;  /* 0x0000000000147984 */ /* 0x000e680000000c00 */
[----:B------:R-:W2:Y:S01]  /*5630*/  LDS.128 R24, [R0+0x10] ;  /* 0x0000100000187984 */ /* 0x000ea20000000c00 */
[----:B-1----:R-:W-:Y:S02]  /*5640*/  HADD2.F32 R40, -RZ, R20.H0_H0 ;  /* 0x20000014ff287230 */ /* 0x002fe40000004100 */
        /* <DEDUP_REMOVED lines=8> */
[----:B------:R-:W1:Y:S01]  /*56d0*/  MUFU.EX2 R12, R12 ;  /* 0x0000000c000c7308 */ /* 0x000e620000000800 */
        /* <DEDUP_REMOVED lines=24> */
[----:B-1----:R-:W-:-:S05]  /*5860*/  FADD.FTZ R12, R12, 1 ;  /* 0x3f8000000c0c7421 */ /* 0x002fca0000010000 */
[----:B------:R-:W1:Y:S08]  /*5870*/  MUFU.EX2 R6, R6 ;  /* 0x0000000600067308 */ /* 0x000e700000000800 */
[----:B------:R-:W3:Y:S01]  /*5880*/  MUFU.EX2 R13, R13 ;  /* 0x0000000d000d7308 */ /* 0x000ee20000000800 */
[----:B--2---:R-:W-:-:S07]  /*5890*/  FADD.FTZ R5, R5, 1 ;  /* 0x3f80000005057421 */ /* 0x004fce0000010000 */
[----:B------:R-:W2:Y:S01]  /*58a0*/  MUFU.EX2 R9, R9 ;  /* 0x0000000900097308 */ /* 0x000ea20000000800 */
[----:B-1----:R-:W-:-:S07]  /*58b0*/  FADD.FTZ R6, R6, 1 ;  /* 0x3f80000006067421 */ /* 0x002fce0000010000 */
[----:B------:R-:W1:Y:S01]  /*58c0*/  MUFU.EX2 R16, R16 ;  /* 0x0000001000107308 */ /* 0x000e620000000800 */
[----:B---3--:R-:W-:-:S07]  /*58d0*/  FADD.FTZ R13, R13, 1 ;  /* 0x3f8000000d0d7421 */ /* 0x008fce0000010000 */
        /* <DEDUP_REMOVED lines=20> */
[----:B------:R-:W2:Y:S01]  /*5a20*/  MUFU.RCP R45, R12 ;  /* 0x0000000c002d7308 */ /* 0x000ea20000001000 */
[----:B-1----:R-:W-:-:S07]  /*5a30*/  FADD.FTZ R7, R7, 1 ;  /* 0x3f80000007077421 */ /* 0x002fce0000010000 */
[----:B------:R2:W1:Y:S01]  /*5a40*/  MUFU.RCP R44, R5 ;  /* 0x00000005002c7308 */ /* 0x0004620000001000 */
[----:B---3--:R-:W-:-:S07]  /*5a50*/  FADD.FTZ R27, R27, 1 ;  /* 0x3f8000001b1b7421 */ /* 0x008fce0000010000 */
[----:B------:R1:W3:Y:S01]  /*5a60*/  MUFU.RCP R99, R6 ;  /* 0x0000000600637308 */ /* 0x0002e20000001000 */
[----:B--2---:R-:W-:-:S07]  /*5a70*/  FMUL.FTZ R5, R40, R45 ;  /* 0x0000002d28057220 */ /* 0x004fce0000410000 */
[----:B------:R3:W2:Y:S01]  /*5a80*/  MUFU.RCP R103, R9 ;  /* 0x0000000900677308 */ /* 0x0006a20000001000 */
[----:B-1----:R-:W-:-:S07]  /*5a90*/  FMUL.FTZ R6, R21, R44 ;  /* 0x0000002c15067220 */ /* 0x002fce0000410000 */
[----:B------:R1:W-:Y:S01]  /*5aa0*/  MUFU.RCP R47, R4 ;  /* 0x00000004002f7308 */ /* 0x0003e20000001000 */
[----:B---3--:R-:W-:Y:S01]  /*5ab0*/  FMUL.FTZ R9, R8, R99 ;  /* 0x0000006308097220 */ /* 0x008fe20000410000 */
[----:B------:R-:W-:Y:S01]  /*5ac0*/  FMUL.FTZ R8, R6, R95 ;  /* 0x0000005f06087220 */ /* 0x000fe20000410000 */
[----:B------:R-:W-:Y:S02]  /*5ad0*/  MOV R95, R71 ;  /* 0x00000047005f7202 */ /* 0x000fe40000000f00 */
[----:B------:R-:W-:-:S03]  /*5ae0*/  FMUL.FTZ R6, R9, R112 ;  /* 0x0000007009067220 */ /* 0x000fc60000410000 */
[----:B------:R2:W3:Y:S01]  /*5af0*/  MUFU.RCP R12, R11 ;  /* 0x0000000b000c7308 */ /* 0x0004e20000001000 */
[----:B-1----:R-:W-:Y:S01]  /*5b00*/  FMUL.FTZ R4, R5, R116 ;  /* 0x0000007405047220 */ /* 0x002fe20000410000 */
[----:B------:R-:W-:-:S05]  /*5b10*/  IMAD.WIDE.U32 R94, R49, 0x2, R94 ;  /* 0x00000002315e7825 */ /* 0x000fca00078e005e */
[----:B------:R-:W-:Y:S01]  /*5b20*/  MOV R71, R95 ;  /* 0x0000005f00477202 */ /* 0x000fe20000000f00 */
[----:B------:R-:W1:Y:S01]  /*5b30*/  MUFU.RCP R13, R13 ;  /* 0x0000000d000d7308 */ /* 0x000e620000001000 */
[----:B--2---:R-:W-:-:S07]  /*5b40*/  FMUL.FTZ R11, R10, R103 ;  /* 0x000000670a0b7220 */ /* 0x004fce0000410000 */
[----:B------:R2:W4:Y:S01]  /*5b50*/  MUFU.RCP R101, R7 ;  /* 0x0000000700657308 */ /* 0x0005220000001000 */
[----:B---3--:R-:W-:-:S04]  /*5b60*/  FMUL.FTZ R10, R23, R12 ;  /* 0x0000000c170a7220 */ /* 0x008fc80000410000 */
[----:B------:R-:W-:-:S03]  /*5b70*/  FMUL.FTZ R10, R10, R91 ;  /* 0x0000005b0a0a7220 */ /* 0x000fc60000410000 */
[----:B------:R-:W3:Y:S01]  /*5b80*/  MUFU.RCP R16, R16 ;  /* 0x0000001000107308 */ /* 0x000ee20000001000 */
[----:B--2---:R-:W-:Y:S01]  /*5b90*/  FMUL.FTZ R7, R14, R47 ;  /* 0x0000002f0e077220 */ /* 0x004fe20000410000 */
[----:B-1----:R-:W-:-:S03]  /*5ba0*/  FMUL.FTZ R20, R20, R13 ;  /* 0x0000000d14147220 */ /* 0x002fc60000410000 */
[----:B------:R-:W-:Y:S01]  /*5bb0*/  FMUL.FTZ R5, R7, R114 ;  /* 0x0000007207057220 */ /* 0x000fe20000410000 */
[----:B------:R-:W-:Y:S01]  /*5bc0*/  FMUL.FTZ R97, R20, R97 ;  /* 0x0000006114617220 */ /* 0x000fe20000410000 */
[----:B------:R-:W-:Y:S01]  /*5bd0*/  FMUL.FTZ R7, R11, R110 ;  /* 0x0000006e0b077220 */ /* 0x000fe20000410000 */
[----:B------:R-:W1:Y:S01]  /*5be0*/  MUFU.RCP R17, R17 ;  /* 0x0000001100117308 */ /* 0x000e620000001000 */
[----:B----4-:R-:W-:Y:S01]  /*5bf0*/  FMUL.FTZ R22, R22, R101 ;  /* 0x0000006516167220 */ /* 0x010fe20000410000 */
[----:B------:R-:W-:Y:S02]  /*5c00*/  F2FP.F16.F32.PACK_AB R5, R8, R5 ;  /* 0x000000050805723e */ /* 0x000fe400000000ff */
[----:B------:R-:W-:Y:S01]  /*5c10*/  F2FP.F16.F32.PACK_AB R7, R10, R7 ;  /* 0x000000070a07723e */ /* 0x000fe200000000ff */
[----:B------:R-:W-:Y:S01]  /*5c20*/  FMUL.FTZ R93, R22, R93 ;  /* 0x0000005d165d7220 */ /* 0x000fe20000410000 */
[----:B------:R-:W-:Y:S01]  /*5c30*/  F2FP.F16.F32.PACK_AB R4, R97, R4 ;  /* 0x000000046104723e */ /* 0x000fe200000000ff */
[----:B------:R-:W2:Y:S01]  /*5c40*/  LDC.64 R10, c[0x0][0x4c0] ;  /* 0x00013000ff0a7b82 */ /* 0x000ea20000000a00 */
[----:B------:R-:W4:Y:S01]  /*5c50*/  MUFU.RCP R19, R19 ;  /* 0x0000001300137308 */ /* 0x000f220000001000 */
[----:B---3--:R-:W-:Y:S01]  /*5c60*/  FMUL.FTZ R15, R15, R16 ;  /* 0x000000100f0f7220 */ /* 0x008fe20000410000 */
[----:B------:R-:W-:-:S05]  /*5c70*/  F2FP.F16.F32.PACK_AB R6, R93, R6 ;  /* 0x000000065d06723e */ /* 0x000fca00000000ff */
[----:B------:R-:W-:Y:S01]  /*5c80*/  BAR.SYNC.DEFER_BLOCKING 0x0 ;  /* 0x0000000000007b1d */ /* 0x000fe20000010000 */
[----:B------:R-:W-:Y:S01]  /*5c90*/  MOV R97, R73 ;  /* 0x0000004900617202 */ /* 0x000fe20000000f00 */
[----:B------:R-:W-:-:S04]  /*5ca0*/  FMUL.FTZ R15, R15, R108 ;  /* 0x0000006c0f0f7220 */ /* 0x000fc80000410000 */
[----:B------:R-:W3:Y:S01]  /*5cb0*/  MUFU.RCP R36, R36 ;  /* 0x0000002400247308 */ /* 0x000ee20000001000 */
[----:B-1----:R-:W-:Y:S01]  /*5cc0*/  FMUL.FTZ R24, R24, R17 ;  /* 0x0000001118187220 */ /* 0x002fe20000410000 */
[----:B------:R-:W-:-:S04]  /*5cd0*/  IMAD.WIDE.U32 R96, R49, 0x2, R96 ;  /* 0x0000000231607825 */ /* 0x000fc800078e0060 */
[----:B------:R-:W-:Y:S01]  /*5ce0*/  FMUL.FTZ R24, R24, R89 ;  /* 0x0000005918187220 */ /* 0x000fe20000410000 */
[----:B------:R-:W-:Y:S01]  /*5cf0*/  MOV R73, R97 ;  /* 0x0000006100497202 */ /* 0x000fe20000000f00 */
[----:B------:R-:W1:Y:S01]  /*5d00*/  MUFU.RCP R26, R26 ;  /* 0x0000001a001a7308 */ /* 0x000e620000001000 */
[----:B----4-:R-:W-:Y:S02]  /*5d10*/  FMUL.FTZ R9, R18, R19 ;  /* 0x0000001312097220 */ /* 0x010fe40000410000 */
[----:B------:R-:W-:Y:S02]  /*5d20*/  F2FP.F16.F32.PACK_AB R24, R24, R15 ;  /* 0x0000000f1818723e */ /* 0x000fe400000000ff */
[----:B------:R-:W-:-:S03]  /*5d30*/  FMUL.FTZ R9, R9, R106 ;  /* 0x0000006a09097220 */ /* 0x000fc60000410000 */
[----:B------:R-:W4:Y:S01]  /*5d40*/  MUFU.RCP R39, R39 ;  /* 0x0000002700277308 */ /* 0x000f220000001000 */
[----:B---3--:R-:W-:Y:S01]  /*5d50*/  FMUL.FTZ R12, R25, R36 ;  /* 0x00000024190c7220 */ /* 0x008fe20000410000 */
[----:B------:R3:W-:Y:S03]  /*5d60*/  STS.128 [R0], R4 ;  /* 0x0000000400007388 */ /* 0x0007e60000000c00 */
[----:B------:R-:W-:-:S03]  /*5d70*/  FMUL.FTZ R12, R12, R87 ;  /* 0x000000570c0c7220 */ /* 0x000fc60000410000 */
[----:B------:R-:W5:Y:S01]  /*5d80*/  MUFU.RCP R40, R27 ;  /* 0x0000001b00287308 */ /* 0x000f620000001000 */
[----:B-1----:R-:W-:Y:S01]  /*5d90*/  FMUL.FTZ R37, R37, R26 ;  /* 0x0000001a25257220 */ /* 0x002fe20000410000 */
[----:B------:R-:W-:Y:S01]  /*5da0*/  F2FP.F16.F32.PACK_AB R25, R12, R9 ;  /* 0x000000090c19723e */ /* 0x000fe200000000ff */
[----:B0-----:R-:W-:-:S04]  /*5db0*/  IMAD.WIDE.U32 R8, R77, UR4, R34 ;  /* 0x000000044d087c25 */ /* 0x001fc8000f8e0022 */
[----:B------:R-:W-:Y:S01]  /*5dc0*/  FMUL.FTZ R37, R37, R104 ;  /* 0x0000006825257220 */ /* 0x000fe20000410000 */
[----:B------:R-:W-:Y:S01]  /*5dd0*/  IMAD R9, R77, UR5, R9 ;  /* 0x000000054d097c24 */ /* 0x000fe2000f8e0209 */
[----:B------:R-:W0:Y:S01]  /*5de0*/  MUFU.RCP R43, R43 ;  /* 0x0000002b002b7308 */ /* 0x000e220000001000 */
[----:B----4-:R-:W-:Y:S01]  /*5df0*/  FMUL.FTZ R38, R38, R39 ;  /* 0x0000002726267220 */ /* 0x010fe20000410000 */
[----:B------:R-:W-:-:S04]  /*5e00*/  IMAD.WIDE.U32 R8, R75, UR6, R8 ;  /* 0x000000064b087c25 */ /* 0x000fc8000f8e0008 */
[----:B------:R-:W-:Y:S01]  /*5e10*/  FMUL.FTZ R38, R38, R85 ;  /* 0x0000005526267220 */ /* 0x000fe20000410000 */
[----:B---3--:R-:W-:Y:S01]  /*5e20*/  IMAD R5, R75, UR7, R9 ;  /* 0x000000074b057c24 */ /* 0x008fe2000f8e0209 */
[----:B--2---:R-:W-:Y:S01]  /*5e30*/  LEA R4, P0, R8, R10, 0x1 ;  /* 0x0000000a08047211 */ /* 0x004fe200078008ff */
[----:B-----5:R-:W-:Y:S02]  /*5e40*/  FMUL.FTZ R41, R41, R40 ;  /* 0x0000002829297220 */ /* 0x020fe40000410000 */
[----:B------:R-:W-:Y:S02]  /*5e50*/  F2FP.F16.F32.PACK_AB R26, R38, R37 ;  /* 0x00000025261a723e */ /* 0x000fe400000000ff */
[----:B------:R-:W-:Y:S01]  /*5e60*/  LEA.HI.X R5, R8, R11, R5, 0x1, P0 ;  /* 0x0000000b08057211 */ /* 0x000fe200000f0c05 */
[----:B------:R-:W-:Y:S01]  /*5e70*/  FMUL.FTZ R41, R41, R102 ;  /* 0x0000006629297220 */ /* 0x000fe20000410000 */
[----:B------:R-:W-:Y:S01]  /*5e80*/  ISETP.NE.AND P0, PT, R53, R90, PT ;  /* 0x0000005a3500720c */ /* 0x000fe20003f05270 */
[----:B0-----:R-:W-:Y:S01]  /*5e90*/  FMUL.FTZ R42, R42, R43 ;  /* 0x0000002b2a2a7220 */ /* 0x001fe20000410000 */
[----:B------:R-:W-:-:S04]  /*5ea0*/  IMAD.WIDE.U32 R4, R51, 0x10, R4 ;  /* 0x0000001033047825 */ /* 0x000fc800078e0004 */
        /* <DEDUP_REMOVED lines=10> */
.L_x_2301:
        /* <DEDUP_REMOVED lines=11> */
.L_x_7986:


//--------------------- .text._Z25selective_scan_fwd_kernelI32Selective_Scan_fwd_kernel_traitsILi32ELi16ELi1ELb1ELb1ELb1ELb1ELb1EN3c104HalfEffEEv13SSMParamsBase --------------------------
	.section	.text._Z25selective_scan_fwd_kernelI32Selective_Scan_fwd_kernel_traitsILi32ELi16ELi1ELb1ELb1ELb1ELb1ELb1EN3c104HalfEffEEv13SSMParamsBase,"ax",@progbits
	.align	128
        .global         _Z25selective_scan_fwd_kernelI32Selective_Scan_fwd_kernel_traitsILi32ELi16ELi1ELb1ELb1ELb1ELb1ELb1EN3c104HalfEffEEv13SSMParamsBase
        .type           _Z25selective_scan_fwd_kernelI32Selective_Scan_fwd_kernel_traitsILi32ELi16ELi1ELb1ELb1ELb1ELb1ELb1EN3c104HalfEffEEv13SSMParamsBase,@function
        .size           _Z25selective_scan_fwd_kernelI32Selective_Scan_fwd_kernel_traitsILi32ELi16ELi1ELb1ELb1ELb1ELb1ELb1EN3c104HalfEffEEv13SSMParamsBase,(.L_x_7987 - _Z25selective_scan_fwd_kernelI32Selective_Scan_fwd_kernel_traitsILi32ELi16ELi1ELb1ELb1ELb1ELb1ELb1EN3c104HalfEffEEv13SSMParamsBase)
        .other          _Z25selective_scan_fwd_kernelI32Selective_Scan_fwd_kernel_traitsILi32ELi16ELi1ELb1ELb1ELb1ELb1ELb1EN3c104HalfEffEEv13SSMParamsBase,@"STO_CUDA_ENTRY STV_DEFAULT"
_Z25selective_scan_fwd_kernelI32Selective_Scan_fwd_kernel_traitsILi32ELi16ELi1ELb1ELb1ELb1ELb1ELb1EN3c104HalfEffEEv13SSMParamsBase:
.text._Z25selective_scan_fwd_kernelI32Selective_Scan_fwd_kernel_traitsILi32ELi16ELi1ELb1ELb1ELb1ELb1ELb1EN3c104HalfEffEEv13SSMParamsBase:
        /* <DEDUP_REMOVED lines=43> */
.L_x_2302:
        /* <DEDUP_REMOVED lines=94> */
.L_x_2303:
        /* <DEDUP_REMOVED lines=11> */
.L_x_2304:
        /* <DEDUP_REMOVED lines=72> */
.L_x_2305:
        /* <DEDUP_REMOVED lines=29> */
.L_x_2306:
        /* <DEDUP_REMOVED lines=51> */
.L_x_2346:
        /* <DEDUP_REMOVED lines=307> */
.L_x_2308:
[----:B------:R-:W-:Y:S05]  /*25f0*/  BSYNC.RECONVERGENT B0 ;  /* 0x0000000000007941 */ /* 0x000fea0003800200 */
.L_x_2307:
        /* <DEDUP_REMOVED lines=38> */
.L_x_2310:
[----:B------:R-:W-:Y:S05]  /*2860*/  BSYNC.RECONVERGENT B0 ;  /* 0x0000000000007941 */ /* 0x000fea0003800200 */
.L_x_2309:
        /* <DEDUP_REMOVED lines=38> */
.L_x_2312:
[----:B------:R-:W-:Y:S05]  /*2ad0*/  BSYNC.RECONVERGENT B0 ;  /* 0x0000000000007941 */ /* 0x000fea0003800200 */
.L_x_2311:
        /* <DEDUP_REMOVED lines=38> */
.L_x_2314:
[----:B------:R-:W-:Y:S05]  /*2d40*/  BSYNC.RECONVERGENT B0 ;  /* 0x0000000000007941 */ /* 0x000fea0003800200 */
.L_x_2313:
        /* <DEDUP_REMOVED lines=38> */
.L_x_2316:
[----:B------:R-:W-:Y:S05]  /*2fb0*/  BSYNC.RECONVERGENT B0 ;  /* 0x0000000000007941 */ /* 0x000fea0003800200 */
.L_x_2315:
        /* <DEDUP_REMOVED lines=38> */
.L_x_2318:
[----:B------:R-:W-:Y:S05]  /*3220*/  BSYNC.RECONVERGENT B0 ;  /* 0x0000000000007941 */ /* 0x000fea0003800200 */
.L_x_2317:
        /* <DEDUP_REMOVED lines=38> */
.L_x_2320:
[----:B------:R-:W-:Y:S05]  /*3490*/  BSYNC.RECONVERGENT B0 ;  /* 0x0000000000007941 */ /* 0x000fea0003800200 */
.L_x_2319:
        /* <DEDUP_REMOVED lines=38> */
.L_x_2322:
[----:B------:R-:W-:Y:S05]  /*3700*/  BSYNC.RECONVERGENT B0 ;  /* 0x0000000000007941 */ /* 0x000fea0003800200 */
.L_x_2321:
        /* <DEDUP_REMOVED lines=38> */
.L_x_2324:
[----:B------:R-:W-:Y:S05]  /*3970*/  BSYNC.RECONVERGENT B0 ;  /* 0x0000000000007941 */ /* 0x000fea0003800200 */
.L_x_2323:
        /* <DEDUP_REMOVED lines=38> */
.L_x_2326:
[----:B------:R-:W-:Y:S05]  /*3be0*/  BSYNC.RECONVERGENT B0 ;  /* 0x0000000000007941 */ /* 0x000fea0003800200 */
.L_x_2325:
        /* <DEDUP_REMOVED lines=38> */
.L_x_2328:
[----:B------:R-:W-:Y:S05]  /*3e50*/  BSYNC.RECONVERGENT B0 ;  /* 0x0000000000007941 */ /* 0x000fea0003800200 */
.L_x_2327:
        /* <DEDUP_REMOVED lines=38> */
.L_x_2330:
[----:B------:R-:W-:Y:S05]  /*40c0*/  BSYNC.RECONVERGENT B0 ;  /* 0x0000000000007941 */ /* 0x000fea0003800200 */
.L_x_2329:
        /* <DEDUP_REMOVED lines=40> */
.L_x_2332:
[----:B------:R-:W-:Y:S05]  /*4350*/  BSYNC.RECONVERGENT B0 ;  /* 0x0000000000007941 */ /* 0x000fea0003800200 */
.L_x_2331:
        /* <DEDUP_REMOVED lines=39> */
.L_x_2334:
[----:B------:R-:W-:Y:S05]  /*45d0*/  BSYNC.RECONVERGENT B0 ;  /* 0x0000000000007941 */ /* 0x000fea0003800200 */
.L_x_2333:
        /* <DEDUP_REMOVED lines=43> */
.L_x_2336:
[----:B------:R-:W-:Y:S05]  /*4890*/  BSYNC.RECONVERGENT B0 ;  /* 0x0000000000007941 */ /* 0x000fea0003800200 */
.L_x_2335:
        /* <DEDUP_REMOVED lines=43> */
.L_x_2338:
[----:B------:R-:W-:Y:S05]  /*4b50*/  BSYNC.RECONVERGENT B0 ;  /* 0x0000000000007941 */ /* 0x000fea0003800200 */
.L_x_2337:
        /* <DEDUP_REMOVED lines=98> */
.L_x_2345:
        /* <DEDUP_REMOVED lines=430> */
.L_x_2341:
[----:B------:R-:W-:Y:S01]  /*6c60*/  LOP3.LUT P6, RZ, R193, 0x2000, RZ, 0xc0, !PT ;  /* 0x00002000c1ff7812 */ /* 0x000fe200078cc0ff */
[----:B------:R-:W-:-:S12]  /*6c70*/  IMAD.MOV.U32 R27, RZ, RZ, RZ ;  /* 0x000000ffff1b7224 */ /* 0x000fd800078e00ff */
[----:B------:R-:W-:Y:S05]  /*6c80*/  @!P6 BRA `(.L_x_2340) ;  /* 0x00000000000ce947 */ /* 0x000fea0003800000 */
[----:B------:R-:W-:-:S05]  /*6c90*/  IADD3 R28, P6, PT, R130, R163, RZ ;  /* 0x000000a3821c7210 */ /* 0x000fca0007fde0ff */
[----:B------:R-:W-:-:S05]  /*6ca0*/  IMAD.X R29, R69, 0x1, R164, P6 ;  /* 0x00000001451d7824 */ /* 0x000fca00030e06a4 */
[----:B------:R1:W5:Y:S03]  /*6cb0*/  LDG.E R27, desc[UR10][R28.64] ;  /* 0x0000000a1c1b7981 */ /* 0x000366000c1e1900 */
.L_x_2340:
        /* <DEDUP_REMOVED lines=119> */
.L_x_2344:
[----:B------:R-:W-:Y:S02]  /*7430*/  ISETP.NE.AND P6, PT, R55, R122, PT ;  /* 0x0000007a3700720c */ /* 0x000fe40003fc5270 */
[----:B------:R-:W-:Y:S02]  /*7440*/  P2R R26, PR, RZ, 0x1 ;  /* 0x00000001ff1a7803 */ /* 0x000fe40000000000 */
[----:B------:R-:W-:-:S13]  /*7450*/  ISETP.NE.OR P6, PT, R28, RZ, P6 ;  /* 0x000000ff1c00720c */ /* 0x000fda00037c5670 */
[----:B------:R-:W-:-:S04]  /*7460*/  @!P6 IADD3 R28, P0, PT, R130, R163, RZ ;  /* 0x000000a3821ce210 */ /* 0x000fc80007f1e0ff */
[----:B------:R-:W-:Y:S02]  /*7470*/  @!P6 IADD3.X R29, PT, PT, R69, R164, RZ, P0, !PT ;  /* 0x000000a4451de210 */ /* 0x000fe400007fe4ff */
[----:B------:R-:W-:-:S03]  /*7480*/  ISETP.NE.AND P0, PT, R26, RZ, PT ;  /* 0x000000ff1a00720c */ /* 0x000fc60003f05270 */
[----:B------:R0:W-:Y:S10]  /*7490*/  @!P6 STG.E desc[UR10][R28.64], R27 ;  /* 0x0000001b1c00e986 */ /* 0x0001f4000c10190a */
.L_x_2343:
[----:B------:R-:W-:Y:S05]  /*74a0*/  BSYNC.RECONVERGENT B0 ;  /* 0x0000000000007941 */ /* 0x000fea0003800200 */
.L_x_2342:
        /* <DEDUP_REMOVED lines=30> */
.L_x_2339:
        /* <DEDUP_REMOVED lines=433> */
.L_x_2347:
        /* <DEDUP_REMOVED lines=14> */
.L_x_7987:


//--------------------- .text._Z25selective_scan_fwd_kernelI32Selective_Scan_fwd_kernel_traitsILi32ELi8ELi1ELb0ELb1ELb1ELb0ELb0EN3c104HalfEffEEv13SSMParamsBase --------------------------
	.section	.text._Z25selective_scan_fwd_kernelI32Selective_Scan_fwd_kernel_traitsILi32ELi8ELi1ELb0ELb1ELb1ELb0ELb0EN3c104HalfEffEEv13SSMParamsBase,"ax",@progbits
	.align	128
        .global         _Z25selective_scan_fwd_kernelI32Selective_Scan_fwd_kernel_traitsILi32ELi8ELi1ELb0ELb1ELb1ELb0ELb0EN3c104HalfEffEEv13SSMParamsBase
        .type           _Z25selective_scan_fwd_kernelI32Selective_Scan_fwd_kernel_traitsILi32ELi8ELi1ELb0ELb1ELb1ELb0ELb0EN3c104HalfEffEEv13SSMParamsBase,@function
        .size           _Z25selective_scan_fwd_kernelI32Selective_Scan_fwd_kernel_traitsILi32ELi8ELi1ELb0ELb1ELb1ELb0ELb0EN3c104HalfEffEEv13SSMParamsBase,(.L_x_7988 - _Z25selective_scan_fwd_kernelI32Selective_Scan_fwd_kernel_traitsILi32ELi8ELi1ELb0ELb1ELb1ELb0ELb0EN3c104HalfEffEEv13SSMParamsBase)
        .other          _Z25selective_scan_fwd_kernelI32Selective_Scan_fwd_kernel_traitsILi32ELi8ELi1ELb0ELb1ELb1ELb0ELb0EN3c104HalfEffEEv13SSMParamsBase,@"STO_CUDA_ENTRY STV_DEFAULT"
_Z25selective_scan_fwd_kernelI32Selective_Scan_fwd_kernel_traitsILi32ELi8ELi1ELb0ELb1ELb1ELb0ELb0EN3c104HalfEffEEv13SSMParamsBase:
.text._Z25selective_scan_fwd_kernelI32Selective_Scan_fwd_kernel_traitsILi32ELi8ELi1ELb0ELb1ELb1ELb0ELb0EN3c104HalfEffEEv13SSMParamsBase:
        /* <DEDUP_REMOVED lines=38> */
.L_x_2348:
        /* <DEDUP_REMOVED lines=14> */
[----:B------:R-:W3:Y:S01]  /*0340*/  LDC.64 R38, c[0x0][0x490] ;  /* 0x00012400ff267b82 */ /* 0x000ee20000000a00 */
        /* <DEDUP_REMOVED lines=25> */
[----:B------:R-:W-:Y:S01]  /*04e0*/  IMAD.WIDE.U32 R4, R36, R90, R4 ;  /* 0x0000005a24047225 */ /* 0x000fe200078e0004 */
[----:B------:R-:W-:Y:S02]  /*04f0*/  ISETP.GE.U32.AND P5, PT, R6, R7, PT ;  /* 0x000000070600720c */ /* 0x000fe40003fa6070 */
[----:B------:R-:W-:Y:S01]  /*0500*/  LOP3.LUT R6, R36, R11, RZ, 0x3c, !PT ;  /* 0x0000000b24067212 */ /* 0x000fe200078e3cff */
[----:B--2---:R-:W-:Y:S01]  /*0510*/  IMAD.WIDE.U32 R8, R0, R18, RZ ;  /* 0x0000001200087225 */ /* 0x004fe200078e00ff */
[----:B---3--:R-:W-:Y:S02]  /*0520*/  LEA R38, P2, R4, R38, 0x1 ;  /* 0x0000002604267211 */ /* 0x008fe400078408ff */
[----:B------:R-:W-:Y:S01]  /*0530*/  ISETP.GE.AND P3, PT, R6, RZ, PT ;  /* 0x000000ff0600720c */ /* 0x000fe20003f66270 */
[----:B------:R-:W-:-:S04]  /*0540*/  IMAD.WIDE.U32 R6, R0, R16, RZ ;  /* 0x0000001000067225 */ /* 0x000fc800078e00ff */
[----:B------:R-:W-:Y:S02]  /*0550*/  IMAD R91, R36, R91, R5 ;  /* 0x0000005b245b7224 */ /* 0x000fe400078e0205 */
[----:B------:R-:W-:Y:S02]  /*0560*/  @P5 VIADD R3, R3, 0x1 ;  /* 0x0000000103035836 */ /* 0x000fe40000000000 */
[----:B------:R-:W-:Y:S01]  /*0570*/  IMAD R7, R0, R17, R7 ;  /* 0x0000001100077224 */ /* 0x000fe200078e0207 */
[----:B------:R-:W-:Y:S01]  /*0580*/  LEA.HI.X R91, R4, R39, R91, 0x1, P2 ;  /* 0x00000027045b7211 */ /* 0x000fe200010f0c5b */
[----:B------:R-:W-:Y:S02]  /*0590*/  IMAD R9, R0, R19, R9 ;  /* 0x0000001300097224 */ /* 0x000fe400078e0209 */
[----:B------:R-:W-:Y:S01]  /*05a0*/  @!P3 IADD3 R3, PT, PT, -R3, RZ, RZ ;  /* 0x000000ff0303b210 */ /* 0x000fe20007ffe1ff */
[----:B----4-:R-:W-:Y:S01]  /*05b0*/  IMAD.WIDE.U32 R4, R36, R94, R6 ;  /* 0x0000005e24047225 */ /* 0x010fe200078e0006 */
[----:B------:R-:W-:-:S02]  /*05c0*/  @!P4 LOP3.LUT R3, RZ, R11, RZ, 0x33, !PT ;  /* 0x0000000bff03c212 */ /* 0x000fc400078e33ff */
[----:B-----5:R-:W-:Y:S01]  /*05d0*/  ISETP.NE.AND P3, PT, R26, RZ, PT ;  /* 0x000000ff1a00720c */ /* 0x020fe20003f65270 */
[----:B------:R-:W-:Y:S01]  /*05e0*/  IMAD.WIDE.U32 R10, R0, R22, RZ ;  /* 0x00000016000a7225 */ /* 0x000fe200078e00ff */
[----:B------:R-:W-:Y:S02]  /*05f0*/  SHF.R.S32.HI R13, RZ, 0x1f, R3 ;  /* 0x0000001fff0d7819 */ /* 0x000fe40000011403 */
[----:B0-----:R-:W-:Y:S01]  /*0600*/  LEA R92, P2, R4, R92, 0x1 ;  /* 0x0000005c045c7211 */ /* 0x001fe200078408ff */
[----:B------:R-:W-:Y:S02]  /*0610*/  IMAD R11, R0, R23, R11 ;  /* 0x00000017000b7224 */ /* 0x000fe400078e020b */
[C---:B------:R-:W-:Y:S02]  /*0620*/  IMAD R14, R13.reuse, R40, RZ ;  /* 0x000000280d0e7224 */ /* 0x040fe400078e02ff */
        /* <DEDUP_REMOVED lines=21> */
.L_x_2349:
        /* <DEDUP_REMOVED lines=11> */
.L_x_2350:
[----:B------:R-:W-:Y:S01]  /*0830*/  PLOP3.LUT P1, PT, P1, P0, PT, 0x20, 0x2 ;  /* 0x000000000002781c */ /* 0x000fe20000f20470 */
[----:B------:R-:W0:Y:S03]  /*0840*/  LDC.64 R8, c[0x0][0x468] ;  /* 0x00011a00ff087b82 */ /* 0x000e260000000a00 */
[----:B------:R-:W-:Y:S02]  /*0850*/  ISETP.EQ.OR P4, PT, R26, RZ, !P1 ;  /* 0x000000ff1a00720c */ /* 0x000fe40004f82670 */
[----:B------:R-:W-:-:S03]  /*0860*/  P2R R120, PR, RZ, 0x2 ;  /* 0x00000002ff787803 */ /* 0x000fc60000000000 */
[----:B------:R-:W1:Y:S08]  /*0870*/  LDC.64 R18, c[0x0][0x4e0] ;  /* 0x00013800ff127b82 */ /* 0x000e700000000a00 */
[----:B------:R-:W2:Y:S08]  /*0880*/  @!P4 LDC.64 R6, c[0x0][0x4f0] ;  /* 0x00013c00ff06cb82 */ /* 0x000eb00000000a00 */
[----:B------:R-:W3:Y:S01]  /*0890*/  LDC.64 R10, c[0x0][0x488] ;  /* 0x00012200ff0a7b82 */ /* 0x000ee20000000a00 */
[----:B------:R-:W-:-:S07]  /*08a0*/  CS2R R44, SRZ ;  /* 0x00000000002c7805 */ /* 0x000fce000001ff00 */
        /* <DEDUP_REMOVED lines=44> */
[----:B------:R-:W-:Y:S02]  /*0b70*/  HFMA2 R47, -RZ, RZ, 0, 0 ;  /* 0x00000000ff2f7431 */ /* 0x000fe400000001ff */
        /* <DEDUP_REMOVED lines=17> */
.L_x_2351:
[-C--:B------:R-:W-:Y:S01]  /*0c90*/  IABS R7, R46.reuse ;  /* 0x0000002e00077213 */ /* 0x080fe20000000000 */
[----:B------:R-:W0:Y:S01]  /*0ca0*/  LDC R3, c[0x0][0x388] ;  /* 0x0000e200ff037b82 */ /* 0x000e220000000800 */
[----:B------:R-:W-:Y:S01]  /*0cb0*/  IABS R12, R46 ;  /* 0x0000002e000c7213 */ /* 0x000fe20000000000 */
[----:B------:R-:W-:Y:S01]  /*0cc0*/  HFMA2 R47, -RZ, RZ, 0, 0 ;  /* 0x00000000ff2f7431 */ /* 0x000fe200000001ff */
        /* <DEDUP_REMOVED lines=26> */
.L_x_2352:
[----:B------:R-:W-:-:S13]  /*0e70*/  ISETP.GE.AND P0, PT, R48, 0x1, PT ;  /* 0x000000013000780c */ /* 0x000fda0003f06270 */
[----:B------:R-:W-:Y:S05]  /*0e80*/  @!P0 EXIT ;  /* 0x000000000000894d */ /* 0x000fea0003800000 */
[----:B------:R-:W0:Y:S01]  /*0e90*/  S2R R50, SR_TID.X ;  /* 0x0000000000327919 */ /* 0x000e220000002100 */
[----:B------:R-:W1:Y:S01]  /*0ea0*/  LDC.64 R4, c[0x0][0x470] ;  /* 0x00011c00ff047b82 */ /* 0x000e620000000a00 */
[----:B------:R-:W2:Y:S01]  /*0eb0*/  LDCU.64 UR4, c[0x0][0x3b0] ;  /* 0x00007600ff0477ac */ /* 0x000ea20008000a00 */
[----:B------:R-:W-:Y:S01]  /*0ec0*/  IMAD.MOV.U32 R56, RZ, RZ, RZ ;  /* 0x000000ffff387224 */ /* 0x000fe200078e00ff */
[----:B------:R-:W-:-:S05]  /*0ed0*/  MOV R58, RZ ;  /* 0x000000ff003a7202 */ /* 0x000fca0000000f00 */
[----:B------:R-:W3:Y:S01]  /*0ee0*/  LDC.64 R6, c[0x0][0x4e8] ;  /* 0x00013a00ff067b82 */ /* 0x000ee20000000a00 */
[----:B--2---:R-:W-:-:S04]  /*0ef0*/  IMAD.WIDE.U32 R52, R36, UR4, RZ ;  /* 0x0000000424347c25 */ /* 0x004fc8000f8e00ff */
[----:B------:R-:W-:Y:S01]  /*0f00*/  IMAD R3, R36, UR5, R53 ;  /* 0x0000000524037c24 */ /* 0x000fe2000f8e0235 */
[----:B-1----:R-:W-:Y:S02]  /*0f10*/  LEA R51, P1, R52, R4, 0x2 ;  /* 0x0000000434337211 */ /* 0x002fe400078210ff */
[----:B------:R-:W-:Y:S02]  /*0f20*/  IADD3 R53, PT, PT, R48, -0x1, RZ ;  /* 0xffffffff30357810 */ /* 0x000fe40007ffe0ff */
        /* <DEDUP_REMOVED lines=23> */
.L_x_2376:
[----:B0-----:R-:W0:Y:S02]  /*10a0*/  LDC.64 R10, c[0x0][0x4f8] ;  /* 0x00013e00ff0a7b82 */ /* 0x001e240000000a00 */
[----:B0-----:R-:W-:-:S04]  /*10b0*/  ISETP.NE.U32.AND P0, PT, R10, RZ, PT ;  /* 0x000000ff0a00720c */ /* 0x001fc80003f05070 */
[----:B------:R-:W-:-:S13]  /*10c0*/  ISETP.NE.AND.EX P0, PT, R11, RZ, PT, P0 ;  /* 0x000000ff0b00720c */ /* 0x000fda0003f05300 */
[----:B------:R-:W0:Y:S01]  /*10d0*/  @P0 LDC.64 R10, c[0x0][0x4f8] ;  /* 0x00013e00ff0a0b82 */ /* 0x000e220000000a00 */
[----:B------:R-:W-:-:S07]  /*10e0*/  @P0 IMAD.IADD R13, R56, 0x1, R47 ;  /* 0x00000001380d0824 */ /* 0x000fce00078e022f */
[----:B-1----:R-:W1:Y:S01]  /*10f0*/  @!P0 LDC R12, c[0x0][0x388] ;  /* 0x0000e200ff0c8b82 */ /* 0x002e620000000800 */
        /* <DEDUP_REMOVED lines=9> */
[C---:B------:R-:W-:Y:S01]  /*1190*/  IMAD.SHL.U32 R11, R61.reuse, 0x2, RZ ;  /* 0x000000023d0b7824 */ /* 0x040fe200078e00ff */
[----:B------:R-:W-:Y:S02]  /*11a0*/  ISETP.GE.AND P2, PT, R61, R72, PT ;  /* 0x000000483d00720c */ /* 0x000fe40003f46270 */
[----:B------:R-:W-:Y:S02]  /*11b0*/  PRMT R14, RZ, 0x7610, R14 ;  /* 0x00007610ff0e7816 */ /* 0x000fe4000000000e */
[C---:B------:R-:W-:Y:S02]  /*11c0*/  IADD3 R12, P1, PT, R11.reuse, R38, RZ ;  /* 0x000000260b0c7210 */ /* 0x040fe40007f3e0ff */
[----:B------:R-:W-:Y:S02]  /*11d0*/  IADD3 R10, P0, PT, R11, R92, RZ ;  /* 0x0000005c0b0a7210 */ /* 0x000fe40007f1e0ff */
[----:B------:R-:W-:-:S02]  /*11e0*/  IADD3.X R13, PT, PT, RZ, R91, RZ, P1, !PT ;  /* 0x0000005bff0d7210 */ /* 0x000fc40000ffe4ff */
[-C--:B------:R-:W-:Y:S01]  /*11f0*/  ISETP.GE.AND P6, PT, R65, R72.reuse, PT ;  /* 0x000000484100720c */ /* 0x080fe20003fc6270 */
[----:B------:R-:W-:Y:S01]  /*1200*/  IMAD.X R11, RZ, RZ, R95, P0 ;  /* 0x000000ffff0b7224 */ /* 0x000fe200000e065f */
[-C--:B------:R-:W-:Y:S02]  /*1210*/  ISETP.GE.AND P5, PT, R66, R72.reuse, PT ;  /* 0x000000484200720c */ /* 0x080fe40003fa6270 */
[-C--:B------:R-:W-:Y:S02]  /*1220*/  ISETP.GE.AND P4, PT, R67, R72.reuse, PT ;  /* 0x000000484300720c */ /* 0x080fe40003f86270 */
[-C--:B------:R-:W-:Y:S02]  /*1230*/  ISETP.GE.AND P0, PT, R68, R72.reuse, PT ;  /* 0x000000484400720c */ /* 0x080fe40003f06270 */
[----:B------:R-:W-:Y:S02]  /*1240*/  P2R R121, PR, RZ, 0x4 ;  /* 0x00000004ff797803 */ /* 0x000fe40000000000 */
[-C--:B------:R-:W-:Y:S01]  /*1250*/  ISETP.GE.AND P1, PT, R69, R72.reuse, PT ;  /* 0x000000484500720c */ /* 0x080fe20003f26270 */
[----:B------:R-:W2:Y:S01]  /*1260*/  @!P2 LDG.E.U16 R14, desc[UR10][R12.64] ;  /* 0x0000000a0c0ea981 */ /* 0x000ea2000c1e1500 */
[----:B------:R-:W-:-:S02]  /*1270*/  ISETP.GE.AND P2, PT, R70, R72, PT ;  /* 0x000000484600720c */ /* 0x000fc40003f46270 */
[----:B------:R-:W-:Y:S02]  /*1280*/  ISETP.GE.AND P3, PT, R71, R72, PT ;  /* 0x000000484700720c */ /* 0x000fe40003f66270 */
[----:B------:R-:W-:Y:S02]  /*1290*/  PRMT R15, RZ, 0x7610, R15 ;  /* 0x00007610ff0f7816 */ /* 0x000fe4000000000f */
[----:B------:R-:W-:Y:S02]  /*12a0*/  PRMT R16, RZ, 0x7610, R16 ;  /* 0x00007610ff107816 */ /* 0x000fe40000000010 */
[----:B------:R-:W-:Y:S02]  /*12b0*/  PRMT R17, RZ, 0x7610, R17 ;  /* 0x00007610ff117816 */ /* 0x000fe40000000011 */
[----:B------:R-:W-:Y:S01]  /*12c0*/  PRMT R20, RZ, 0x7610, R20 ;  /* 0x00007610ff147816 */ /* 0x000fe20000000014 */
[----:B------:R-:W3:Y:S01]  /*12d0*/  @!P6 LDG.E.U16 R15, desc[UR10][R12.64+0x40] ;  /* 0x0000400a0c0fe981 */ /* 0x000ee2000c1e1500 */
[----:B------:R-:W-:-:S02]  /*12e0*/  PRMT R21, RZ, 0x7610, R21 ;  /* 0x00007610ff157816 */ /* 0x000fc40000000015 */
[----:B------:R-:W-:Y:S01]  /*12f0*/  PRMT R22, RZ, 0x7610, R22 ;  /* 0x00007610ff167816 */ /* 0x000fe20000000016 */
[----:B------:R-:W4:Y:S01]  /*1300*/  @!P5 LDG.E.U16 R16, desc[UR10][R12.64+0x80] ;  /* 0x0000800a0c10d981 */ /* 0x000f22000c1e1500 */
        /* <DEDUP_REMOVED lines=10> */
[----:B------:R-:W-:Y:S01]  /*13b0*/  PRMT R24, RZ, 0x7610, R24 ;  /* 0x00007610ff187816 */ /* 0x000fe20000000018 */
[----:B------:R-:W0:Y:S01]  /*13c0*/  LDCU.U8 UR4, c[0x0][0x3a8] ;  /* 0x00007500ff0477ac */ /* 0x000e220008000000 */
[C---:B-1----:R-:W-:Y:S01]  /*13d0*/  VIADD R19, R74.reuse, 0x20 ;  /* 0x000000204a137836 */ /* 0x042fe20000000000 */
[C---:B------:R-:W-:Y:S01]  /*13e0*/  IADD3 R25, PT, PT, R74.reuse, 0x40, RZ ;  /* 0x000000404a197810 */ /* 0x040fe20007ffe0ff */
[----:B------:R-:W-:-:S03]  /*13f0*/  VIADD R27, R74, 0x60 ;  /* 0x000000604a1b7836 */ /* 0x000fc60000000000 */
[-C--:B------:R-:W-:Y:S02]  /*1400*/  LEA.HI.SX32 R19, R19, R74.reuse, 0x1b ;  /* 0x0000004a13137211 */ /* 0x080fe400078fdaff */
[-C--:B------:R-:W-:Y:S02]  /*1410*/  LEA.HI.SX32 R25, R25, R74.reuse, 0x1b ;  /* 0x0000004a19197211 */ /* 0x080fe400078fdaff */
[-C--:B------:R-:W-:Y:S01]  /*1420*/  LEA.HI.SX32 R27, R27, R74.reuse, 0x1b ;  /* 0x0000004a1b1b7211 */ /* 0x080fe200078fdaff */
[C---:B------:R-:W-:Y:S01]  /*1430*/  VIADD R13, R74.reuse, 0x80 ;  /* 0x000000804a0d7836 */ /* 0x040fe20000000000 */
[C---:B------:R-:W-:Y:S02]  /*1440*/  LEA.HI.SX32 R75, R74.reuse, R74, 0x1b ;  /* 0x0000004a4a4b7211 */ /* 0x040fe400078fdaff */
[----:B------:R-:W-:Y:S02]  /*1450*/  LEA R76, R19, UR6, 0x1 ;  /* 0x00000006134c7c11 */ /* 0x000fe4000f8e08ff */
[----:B------:R-:W-:Y:S01]  /*1460*/  LEA R77, R25, UR6, 0x1 ;  /* 0x00000006194d7c11 */ /* 0x000fe2000f8e08ff */
[C---:B------:R-:W-:Y:S01]  /*1470*/  VIADD R25, R74.reuse, 0xc0 ;  /* 0x000000c04a197836 */ /* 0x040fe20000000000 */
[----:B------:R-:W-:Y:S01]  /*1480*/  LEA R78, R27, UR6, 0x1 ;  /* 0x000000061b4e7c11 */ /* 0x000fe2000f8e08ff */
[C---:B------:R-:W-:Y:S01]  /*1490*/  VIADD R27, R74.reuse, 0xe0 ;  /* 0x000000e04a1b7836 */ /* 0x040fe20000000000 */
[----:B------:R-:W-:-:S02]  /*14a0*/  IADD3 R19, PT, PT, R74, 0xa0, RZ ;  /* 0x000000a04a137810 */ /* 0x000fc40007ffe0ff */
[----:B------:R-:W-:Y:S02]  /*14b0*/  LEA R75, R75, UR6, 0x1 ;  /* 0x000000064b4b7c11 */ /* 0x000fe4000f8e08ff */
[-C--:B------:R-:W-:Y:S02]  /*14c0*/  LEA.HI.SX32 R13, R13, R74.reuse, 0x1b ;  /* 0x0000004a0d0d7211 */ /* 0x080fe400078fdaff */
[-C--:B------:R-:W-:Y:S02]  /*14d0*/  LEA.HI.SX32 R19, R19, R74.reuse, 0x1b ;  /* 0x0000004a13137211 */ /* 0x080fe400078fdaff */
[----:B------:R-:W-:Y:S02]  /*14e0*/  SHF.L.U32 R12, R74, 0x3, RZ ;  /* 0x000000034a0c7819 */ /* 0x000fe400000006ff */
[-C--:B------:R-:W-:Y:S02]  /*14f0*/  LEA.HI.SX32 R25, R25, R74.reuse, 0x1b ;  /* 0x0000004a19197211 */ /* 0x080fe400078fdaff */
[----:B------:R-:W-:-:S02]  /*1500*/  LEA.HI.SX32 R27, R27, R74, 0x1b ;  /* 0x0000004a1b1b7211 */ /* 0x000fc400078fdaff */
[----:B------:R-:W-:Y:S02]  /*1510*/  LEA R79, R13, UR6, 0x1 ;  /* 0x000000060d4f7c11 */ /* 0x000fe4000f8e08ff */
[----:B------:R-:W-:Y:S02]  /*1520*/  LEA R80, R19, UR6, 0x1 ;  /* 0x0000000613507c11 */ /* 0x000fe4000f8e08ff */
[----:B------:R-:W-:Y:S02]  /*1530*/  LEA.HI.SX32 R83, R12, R12, 0x1b ;  /* 0x0000000c0c537211 */ /* 0x000fe400078fdaff */
[----:B------:R-:W-:Y:S02]  /*1540*/  LEA R81, R25, UR6, 0x1 ;  /* 0x0000000619517c11 */ /* 0x000fe4000f8e08ff */
[----:B------:R-:W-:Y:S02]  /*1550*/  LEA R82, R27, UR6, 0x1 ;  /* 0x000000061b527c11 */ /* 0x000fe4000f8e08ff */
[----:B------:R-:W-:-:S02]  /*1560*/  LEA R83, R83, UR6, 0x1 ;  /* 0x0000000653537c11 */ /* 0x000fc4000f8e08ff */
[----:B------:R-:W-:Y:S02]  /*1570*/  PRMT R25, RZ, 0x7610, R25 ;  /* 0x00007610ff197816 */ /* 0x000fe40000000019 */
[----:B------:R-:W-:Y:S02]  /*1580*/  PRMT R26, RZ, 0x7610, R26 ;  /* 0x00007610ff1a7816 */ /* 0x000fe4000000001a */
[----:B------:R-:W-:Y:S01]  /*1590*/  PRMT R27, RZ, 0x7610, R27 ;  /* 0x00007610ff1b7816 */ /* 0x000fe2000000001b */
[----:B--2---:R-:W-:Y:S04]  /*15a0*/  STS.U16 [R75], R14 ;  /* 0x0000000e4b007388 */ /* 0x004fe80000000400 */
[----:B---3--:R-:W-:Y:S04]  /*15b0*/  STS.U16 [R76+0x40], R15 ;  /* 0x0000400f4c007388 */ /* 0x008fe80000000400 */
[----:B----4-:R-:W-:Y:S04]  /*15c0*/  STS.U16 [R77+0x80], R16 ;  /* 0x000080104d007388 */ /* 0x010fe80000000400 */
[----:B-----5:R-:W-:Y:S04]  /*15d0*/  STS.U16 [R78+0xc0], R17 ;  /* 0x0000c0114e007388 */ /* 0x020fe80000000400 */
[----:B------:R1:W-:Y:S04]  /*15e0*/  STS.U16 [R79+0x100], R20 ;  /* 0x000100144f007388 */ /* 0x0003e80000000400 */
        /* <DEDUP_REMOVED lines=13> */
[----:B-1----:R-:W-:-:S02]  /*16c0*/  PRMT R20, RZ, 0x7610, R20 ;  /* 0x00007610ff147816 */ /* 0x002fc40000000014 */
[----:B--2---:R-:W-:Y:S02]  /*16d0*/  PRMT R22, RZ, 0x7610, R22 ;  /* 0x00007610ff167816 */ /* 0x004fe40000000016 */
[----:B------:R-:W-:Y:S02]  /*16e0*/  PRMT R21, RZ, 0x7610, R21 ;  /* 0x00007610ff157816 */ /* 0x000fe40000000015 */
[----:B---3--:R-:W-:Y:S01]  /*16f0*/  PRMT R23, RZ, 0x7610, R23 ;  /* 0x00007610ff177816 */ /* 0x008fe20000000017 */
[----:B------:R-:W2:Y:S01]  /*1700*/  @!P6 LDG.E.U16 R25, desc[UR10][R10.64+0x40] ;  /* 0x0000400a0a19e981 */ /* 0x000ea2000c1e1500 */
[----:B------:R-:W-:-:S03]  /*1710*/  ISETP.NE.AND P6, PT, R121, RZ, PT ;  /* 0x000000ff7900720c */ /* 0x000fc60003fc5270 */
[----:B------:R-:W3:Y:S04]  /*1720*/  @!P5 LDG.E.U16 R22, desc[UR10][R10.64+0x80] ;  /* 0x0000800a0a16d981 */ /* 0x000ee8000c1e1500 */
[----:B------:R-:W4:Y:S04]  /*1730*/  @!P4 LDG.E.U16 R21, desc[UR10][R10.64+0xc0] ;  /* 0x0000c00a0a15c981 */ /* 0x000f28000c1e1500 */
[----:B------:R-:W5:Y:S04]  /*1740*/  @!P0 LDG.E.U16 R24, desc[UR10][R10.64+0x100] ;  /* 0x0001000a0a188981 */ /* 0x000f68000c1e1500 */
[----:B------:R-:W2:Y:S04]  /*1750*/  @!P6 LDG.E.U16 R20, desc[UR10][R10.64] ;  /* 0x0000000a0a14e981 */ /* 0x000ea8000c1e1500 */
[----:B------:R-:W5:Y:S04]  /*1760*/  @!P1 LDG.E.U16 R23, desc[UR10][R10.64+0x140] ;  /* 0x0001400a0a179981 */ /* 0x000f68000c1e1500 */
[----:B------:R-:W5:Y:S04]  /*1770*/  @!P2 LDG.E.U16 R26, desc[UR10][R10.64+0x180] ;  /* 0x0001800a0a1aa981 */ /* 0x000f68000c1e1500 */
[----:B------:R-:W5:Y:S01]  /*1780*/  @!P3 LDG.E.U16 R27, desc[UR10][R10.64+0x1c0] ;  /* 0x0001c00a0a1bb981 */ /* 0x000f62000c1e1500 */
[----:B------:R-:W-:Y:S03]  /*1790*/  BSSY.RECONVERGENT B0, `(.L_x_2353) ;  /* 0x000003d000007945 */ /* 0x000fe60003800200 */
[----:B--2---:R-:W-:Y:S04]  /*17a0*/  STS.U16 [R75], R20 ;  /* 0x000000144b007388 */ /* 0x004fe80000000400 */
[----:B------:R-:W-:Y:S04]  /*17b0*/  STS.U16 [R76+0x40], R25 ;  /* 0x000040194c007388 */ /* 0x000fe80000000400 */
[----:B---3--:R-:W-:Y:S04]  /*17c0*/  STS.U16 [R77+0x80], R22 ;  /* 0x000080164d007388 */ /* 0x008fe80000000400 */
[----:B----4-:R-:W-:Y:S04]  /*17d0*/  STS.U16 [R78+0xc0], R21 ;  /* 0x0000c0154e007388 */ /* 0x010fe80000000400 */
[----:B-----5:R-:W-:Y:S04]  /*17e0*/  STS.U16 [R79+0x100], R24 ;  /* 0x000100184f007388 */ /* 0x020fe80000000400 */
        /* <DEDUP_REMOVED lines=8> */
[----:B------:R0:W3:Y:S04]  /*1870*/  LDS.U16 R22, [R83+0x8] ;  /* 0x0000080053167984 */ /* 0x0000e80000000400 */
        /* <DEDUP_REMOVED lines=8> */
[----:B---3--:R-:W-:-:S03]  /*1900*/  HADD2.F32 R26, -RZ, R11.H0_H0 ;  /* 0x2000000bff1a7230 */ /* 0x008fc60000004100 */
[--C-:B------:R-:W-:Y:S01]  /*1910*/  FADD.FTZ R88, R20, R45.reuse ;  /* 0x0000002d14587221 */ /* 0x100fe20000010000 */
[----:B----4-:R-:W-:Y:S02]  /*1920*/  HADD2.F32 R20, -RZ, R25.H0_H0 ;  /* 0x20000019ff147230 */ /* 0x010fe40000004100 */
[--C-:B------:R-:W-:Y:S02]  /*1930*/  FADD.FTZ R89, R26, R45.reuse ;  /* 0x0000002d1a597221 */ /* 0x100fe40000010000 */
[----:B------:R-:W-:Y:S01]  /*1940*/  FSETP.GTU.FTZ.AND P2, PT, R88, 20, PT ;  /* 0x41a000005800780b */ /* 0x000fe20003f5c000 */
[----:B------:R-:W-:Y:S02]  /*1950*/  FADD.FTZ R87, R20, R45 ;  /* 0x0000002d14577221 */ /* 0x000fe40000010000 */
        /* <DEDUP_REMOVED lines=32> */
.L_x_2354:
[----:B------:R-:W-:Y:S05]  /*1b60*/  BSYNC.RECONVERGENT B0 ;  /* 0x0000000000007941 */ /* 0x000fea0003800200 */
.L_x_2353:
        /* <DEDUP_REMOVED lines=37> */
.L_x_2356:
[----:B------:R-:W-:Y:S05]  /*1dc0*/  BSYNC.RECONVERGENT B0 ;  /* 0x0000000000007941 */ /* 0x000fea0003800200 */
.L_x_2355:
[----:B------:R-:W-:Y:S01]  /*1dd0*/  HADD2.F32 R20, -RZ, R21.H0_H0 ;  /* 0x20000015ff147230 */ /* 0x000fe20000004100 */
[----:B------:R-:W-:Y:S01]  /*1de0*/  BSSY.RECONVERGENT B0, `(.L_x_2357) ;  /* 0x0000022000007945 */ /* 0x000fe20003800200 */
[----:B------:R-:W-:-:S03]  /*1df0*/  FSETP.GTU.FTZ.AND P2, PT, R86, 20, PT ;  /* 0x41a000005600780b */ /* 0x000fc60003f5c000 */
[----:B------:R-:W-:Y:S01]  /*1e00*/  FADD.FTZ R85, R20, R45 ;  /* 0x0000002d14557221 */ /* 0x000fe20000010000 */
        /* <DEDUP_REMOVED lines=31> */
.L_x_2358:
[----:B------:R-:W-:Y:S05]  /*2000*/  BSYNC.RECONVERGENT B0 ;  /* 0x0000000000007941 */ /* 0x000fea0003800200 */
.L_x_2357:
        /* <DEDUP_REMOVED lines=37> */
.L_x_2360:
[----:B------:R-:W-:Y:S05]  /*2260*/  BSYNC.RECONVERGENT B0 ;  /* 0x0000000000007941 */ /* 0x000fea0003800200 */
.L_x_2359:
[----:B------:R-:W-:Y:S01]  /*2270*/  HADD2.F32 R10, -RZ, R10.H0_H0 ;  /* 0x2000000aff0a7230 */ /* 0x000fe20000004100 */
[----:B------:R-:W-:Y:S01]  /*2280*/  BSSY.RECONVERGENT B0, `(.L_x_2361) ;  /* 0x0000022000007945 */ /* 0x000fe20003800200 */
[----:B------:R-:W-:-:S03]  /*2290*/  FSETP.GTU.FTZ.AND P0, PT, R84, 20, PT ;  /* 0x41a000005400780b */ /* 0x000fc60003f1c000 */
[----:B------:R-:W-:Y:S01]  /*22a0*/  FADD.FTZ R93, R10, R45 ;  /* 0x0000002d0a5d7221 */ /* 0x000fe20000010000 */
[----:B------:R-:W-:Y:S09]  /*22b0*/  @P2 BRA `(.L_x_2362) ;  /* 0x0000000000782947 */ /* 0x000ff20003800000 */
        /* <DEDUP_REMOVED lines=30> */
.L_x_2362:
[----:B------:R-:W-:Y:S05]  /*24a0*/  BSYNC.RECONVERGENT B0 ;  /* 0x0000000000007941 */ /* 0x000fea0003800200 */
.L_x_2361:
[----:B------:R-:W-:Y:S01]  /*24b0*/  ISETP.EQ.OR P1, PT, RZ, UR4, P1 ;  /* 0x00000004ff007c0c */ /* 0x000fe20008f22670 */
[----:B------:R-:W-:Y:S01]  /*24c0*/  IMAD.MOV.U32 R10, RZ, RZ, R38 ;  /* 0x000000ffff0a7224 */ /* 0x000fe200078e0026 */
[----:B------:R-:W-:Y:S01]  /*24d0*/  MOV R11, R91 ;  /* 0x0000005b000b7202 */ /* 0x000fe20000000f00 */
[----:B------:R-:W-:Y:S01]  /*24e0*/  IMAD.MOV.U32 R94, RZ, RZ, R92 ;  /* 0x000000ffff5e7224 */ /* 0x000fe200078e005c */
[----:B------:R-:W-:Y:S01]  /*24f0*/  FSETP.GTU.FTZ.AND P2, PT, R93, 20, PT ;  /* 0x41a000005d00780b */ /* 0x000fe20003f5c000 */
[----:B------:R-:W-:Y:S01]  /*2500*/  BSSY.RECONVERGENT B0, `(.L_x_2363) ;  /* 0x0000024000007945 */ /* 0x000fe20003800200 */
[----:B------:R-:W-:Y:S01]  /*2510*/  ISETP.EQ.OR P0, PT, RZ, UR4, P0 ;  /* 0x00000004ff007c0c */ /* 0x000fe20008702670 */
[----:B------:R-:W-:Y:S01]  /*2520*/  IMAD.WIDE.U32 R10, R72, 0x2, R10 ;  /* 0x00000002480a7825 */ /* 0x000fe200078e000a */
[----:B------:R-:W-:-:S03]  /*2530*/  ISETP.EQ.OR P2, PT, RZ, UR4, P2 ;  /* 0x00000004ff007c0c */ /* 0x000fc60009742670 */
[----:B------:R-:W-:Y:S02]  /*2540*/  IMAD.WIDE.U32 R94, R72, 0x2, R94 ;  /* 0x00000002485e7825 */ /* 0x000fe400078e005e */
        /* <DEDUP_REMOVED lines=31> */
.L_x_2364:
[----:B------:R-:W-:Y:S05]  /*2740*/  BSYNC.RECONVERGENT B0 ;  /* 0x0000000000007941 */ /* 0x000fea0003800200 */
.L_x_2363:
        /* <DEDUP_REMOVED lines=32> */
.L_x_2366:
[----:B------:R-:W-:Y:S05]  /*2950*/  BSYNC.RECONVERGENT B0 ;  /* 0x0000000000007941 */ /* 0x000fea0003800200 */
.L_x_2365:
        /* <DEDUP_REMOVED lines=32> */
.L_x_2368:
[----:B------:R-:W-:Y:S05]  /*2b60*/  BSYNC.RECONVERGENT B0 ;  /* 0x0000000000007941 */ /* 0x000fea0003800200 */
.L_x_2367:
[----:B------:R-:W0:Y:S01]  /*2b70*/  LDCU UR7, c[0x0][0x38c] ;  /* 0x00007180ff0777ac */ /* 0x000e220008000800 */
[----:B------:R-:W-:Y:S01]  /*2b80*/  HADD2.F32 R19, -RZ, R19.H0_H0 ;  /* 0x20000013ff137230 */ /* 0x000fe20000004100 */
[----:B------:R-:W-:Y:S01]  /*2b90*/  MOV R91, R11 ;  /* 0x0000000b005b7202 */ /* 0x000fe20000000f00 */
[----:B------:R-:W-:Y:S02]  /*2ba0*/  HADD2.F32 R18, -RZ, R18.H0_H0 ;  /* 0x20000012ff127230 */ /* 0x000fe40000004100 */
[----:B------:R-:W-:Y:S02]  /*2bb0*/  HADD2.F32 R17, -RZ, R17.H0_H0 ;  /* 0x20000011ff117230 */ /* 0x000fe40000004100 */
[-C--:B------:R-:W-:Y:S01]  /*2bc0*/  FMUL.FTZ R103, R19, R44.reuse ;  /* 0x0000002c13677220 */ /* 0x080fe20000410000 */
[----:B------:R-:W-:Y:S02]  /*2bd0*/  HADD2.F32 R12, -RZ, R12.H0_H0 ;  /* 0x2000000cff0c7230 */ /* 0x000fe40000004100 */
[----:B------:R-:W-:Y:S01]  /*2be0*/  FMUL.FTZ R100, R18, R44 ;  /* 0x0000002c12647220 */ /* 0x000fe20000410000 */
[----:B------:R-:W-:-:S02]  /*2bf0*/  HADD2.F32 R13, -RZ, R13.H0_H0 ;  /* 0x2000000dff0d7230 */ /* 0x000fc40000004100 */
[-C--:B------:R-:W-:Y:S01]  /*2c00*/  FMUL.FTZ R101, R17, R44.reuse ;  /* 0x0000002c11657220 */ /* 0x080fe20000410000 */
[----:B------:R-:W-:Y:S02]  /*2c10*/  HADD2.F32 R14, -RZ, R14.H0_H0 ;  /* 0x2000000eff0e7230 */ /* 0x000fe40000004100 */
[-C--:B------:R-:W-:Y:S01]  /*2c20*/  FMUL.FTZ R98, R12, R44.reuse ;  /* 0x0000002c0c627220 */ /* 0x080fe20000410000 */
[----:B------:R-:W-:Y:S02]  /*2c30*/  HADD2.F32 R15, -RZ, R15.H0_H0 ;  /* 0x2000000fff0f7230 */ /* 0x000fe40000004100 */
[-C--:B------:R-:W-:Y:S01]  /*2c40*/  FMUL.FTZ R99, R13, R44.reuse ;  /* 0x0000002c0d637220 */ /* 0x080fe20000410000 */
[----:B------:R-:W-:Y:S02]  /*2c50*/  HADD2.F32 R108, -RZ, R16.H0_H0 ;  /* 0x20000010ff6c7230 */ /* 0x000fe40000004100 */
[----:B------:R-:W-:Y:S01]  /*2c60*/  FMUL.FTZ R96, R14, R44 ;  /* 0x0000002c0e607220 */ /* 0x000fe20000410000 */
[----:B------:R-:W-:Y:S01]  /*2c70*/  IMAD.MOV.U32 R92, RZ, RZ, R94 ;  /* 0x000000ffff5c7224 */ /* 0x000fe200078e005e */
[----:B0-----:R-:W-:Y:S01]  /*2c80*/  UISETP.GE.AND UP0, UPT, UR7, 0x1, UPT ;  /* 0x000000010700788c */ /* 0x001fe2000bf06270 */
[----:B------:R-:W-:-:S02]  /*2c90*/  IMAD.MOV.U32 R38, RZ, RZ, R10 ;  /* 0x000000ffff267224 */ /* 0x000fc400078e000a */
        /* <DEDUP_REMOVED lines=17> */
[----:B------:R-:W-:Y:S01]  /*2db0*/  FMUL.FTZ R111, R13, R86 ;  /* 0x000000560d6f7220 */ /* 0x000fe20000410000 */
[----:B------:R-:W-:Y:S01]  /*2dc0*/  FMUL.FTZ R110, R14, R85 ;  /* 0x000000550e6e7220 */ /* 0x000fe20000410000 */
[----:B------:R-:W-:Y:S01]  /*2dd0*/  ISETP.GE.AND P0, PT, R21, RZ, PT ;  /* 0x000000ff1500720c */ /* 0x000fe20003f06270 */
[----:B------:R-:W-:Y:S01]  /*2de0*/  HFMA2 R104, -RZ, RZ, 0, 0 ;  /* 0x00000000ff687431 */ /* 0x000fe200000001ff */
[----:B------:R-:W-:Y:S01]  /*2df0*/  IADD3 R116, P3, PT, R42, R73, RZ ;  /* 0x000000492a747210 */ /* 0x000fe20007f7e0ff */
[----:B------:R-:W3:Y:S01]  /*2e00*/  LDC.64 R12, c[0x0][0x450] ;  /* 0x00011400ff0c7b82 */ /* 0x000ee20000000a00 */
[----:B-1----:R-:W1:Y:S01]  /*2e10*/  MUFU.RCP R16, R16 ;  /* 0x0000001000107308 */ /* 0x002e620000001000 */
        /* <DEDUP_REMOVED lines=8> */
[----:B------:R-:W4:Y:S01]  /*2ea0*/  LDCU.64 UR12, c[0x0][0x460] ;  /* 0x00008c00ff0c77ac */ /* 0x000f220008000a00 */
[----:B--2---:R-:W-:-:S02]  /*2eb0*/  SHF.L.U64.HI R19, R18, 0x2, R19 ;  /* 0x0000000212137819 */ /* 0x004fc40000010213 */
[----:B-1----:R-:W-:Y:S02]  /*2ec0*/  IADD3 R11, PT, PT, R16, 0xffffffe, RZ ;  /* 0x0ffffffe100b7810 */ /* 0x002fe40007ffe0ff */
[----:B------:R-:W1:Y:S04]  /*2ed0*/  LDC.64 R16, c[0x0][0x3b8] ;  /* 0x0000ee00ff107b82 */ /* 0x000e680000000a00 */
[----:B------:R-:W2:Y:S02]  /*2ee0*/  F2I.FTZ.U32.TRUNC.NTZ R11, R11 ;  /* 0x0000000b000b7305 */ /* 0x000ea4000021f000 */
[----:B--2---:R-:W-:-:S04]  /*2ef0*/  IMAD.MOV R10, RZ, RZ, -R11 ;  /* 0x000000ffff0a7224 */ /* 0x004fc800078e0a0b */
[----:B------:R-:W-:Y:S01]  /*2f00*/  IMAD R23, R10, R25, RZ ;  /* 0x000000190a177224 */ /* 0x000fe200078e02ff */
[----:B-1----:R-:W-:Y:S01]  /*2f10*/  SHF.L.U64.HI R17, R16, 0x2, R17 ;  /* 0x0000000210117819 */ /* 0x002fe20000010211 */
[----:B------:R-:W-:-:S04]  /*2f20*/  IMAD.MOV.U32 R10, RZ, RZ, RZ ;  /* 0x000000ffff0a7224 */ /* 0x000fc800078e00ff */
[----:B------:R-:W-:Y:S01]  /*2f30*/  IMAD.HI.U32 R23, R11, R23, R10 ;  /* 0x000000170b177227 */ /* 0x000fe200078e000a */
[----:B------:R-:W-:Y:S02]  /*2f40*/  MOV R10, R20 ;  /* 0x00000014000a7202 */ /* 0x000fe40000000f00 */
[----:B------:R-:W1:Y:S01]  /*2f50*/  LDC.64 R20, c[0x0][0x3f0] ;  /* 0x0000fc00ff147b82 */ /* 0x000e620000000a00 */
[----:B------:R-:W-:Y:S02]  /*2f60*/  IMAD.MOV.U32 R11, RZ, RZ, R22 ;  /* 0x000000ffff0b7224 */ /* 0x000fe400078e0016 */
[----:B------:R-:W-:-:S04]  /*2f70*/  IMAD.HI.U32 R105, R23, R10, RZ ;  /* 0x0000000a17697227 */ /* 0x000fc800078e00ff */
[----:B------:R-:W-:Y:S01]  /*2f80*/  IMAD R10, R105, R11, R10 ;  /* 0x0000000b690a7224 */ /* 0x000fe200078e020a */
[----:B------:R-:W-:Y:S01]  /*2f90*/  MOV R11, R39 ;  /* 0x00000027000b7202 */ /* 0x000fe20000000f00 */
[----:B0-----:R-:W-:-:S03]  /*2fa0*/  IMAD R23, R5, UR4, RZ ;  /* 0x0000000405177c24 */ /* 0x001fc6000f8e02ff */
[----:B------:R-:W-:Y:S01]  /*2fb0*/  ISETP.GT.U32.AND P2, PT, R25, R10, PT ;  /* 0x0000000a1900720c */ /* 0x000fe20003f44070 */
[----:B------:R-:W-:Y:S01]  /*2fc0*/  IMAD R117, R4, UR5, R23 ;  /* 0x0000000504757c24 */ /* 0x000fe2000f8e0217 */
[----:B------:R-:W-:Y:S01]  /*2fd0*/  UMOV UR5, URZ ;  /* 0x000000ff00057c82 */ /* 0x000fe20008000000 */
[----:B------:R-:W0:Y:S01]  /*2fe0*/  LDC.64 R22, c[0x0][0x3d0] ;  /* 0x0000f400ff167b82 */ /* 0x000e220000000a00 */
[----:B-1----:R-:W-:-:S09]  /*2ff0*/  SHF.L.U64.HI R21, R20, 0x1, R21 ;  /* 0x0000000114157819 */ /* 0x002fd20000010215 */
[----:B------:R-:W-:Y:S01]  /*3000*/  @!P2 VIADD R105, R105, 0x1 ;  /* 0x000000016969a836 */ /* 0x000fe20000000000 */
[-C--:B------:R-:W-:Y:S02]  /*3010*/  @!P2 IADD3 R10, PT, PT, R10, -R25.reuse, RZ ;  /* 0x800000190a0aa210 */ /* 0x080fe40007ffe0ff */
[----:B------:R-:W-:Y:S02]  /*3020*/  ISETP.NE.AND P2, PT, R46, RZ, PT ;  /* 0x000000ff2e00720c */ /* 0x000fe40003f45270 */
[----:B------:R-:W-:Y:S01]  /*3030*/  ISETP.GE.U32.AND P1, PT, R10, R25, PT ;  /* 0x000000190a00720c */ /* 0x000fe20003f26070 */
[----:B------:R-:W-:-:S04]  /*3040*/  IMAD.MOV.U32 R10, RZ, RZ, R37 ;  /* 0x000000ffff0a7224 */ /* 0x000fc800078e0025 */
[----:B------:R-:W-:Y:S01]  /*3050*/  IMAD.WIDE.U32 R10, R4, UR4, R10 ;  /* 0x00000004040a7c25 */ /* 0x000fe2000f8e000a */
[----:B------:R-:W-:Y:S01]  /*3060*/  UMOV UR4, URZ ;  /* 0x000000ff00047c82 */ /* 0x000fe20008000000 */
[----:B0-----:R-:W-:-:S03]  /*3070*/  SHF.L.U64.HI R23, R22, 0x1, R23 ;  /* 0x0000000116177819 */ /* 0x001fc60000010217 */
[----:B------:R-:W-:-:S03]  /*3080*/  IADD3 R117, PT, PT, R11, R117, RZ ;  /* 0x000000750b757210 */ /* 0x000fc60007ffe0ff */
[----:B------:R-:W-:Y:S02]  /*3090*/  @P1 IADD3 R105, PT, PT, R105, 0x1, RZ ;  /* 0x0000000169691810 */ /* 0x000fe40007ffe0ff */
[----:B------:R-:W-:-:S03]  /*30a0*/  IADD3 R14, P1, PT, R40, R73, RZ ;  /* 0x00000049280e7210 */ /* 0x000fc60007f3e0ff */
[----:B------:R-:W-:Y:S01]  /*30b0*/  @!P0 IMAD.MOV R105, RZ, RZ, -R105 ;  /* 0x000000ffff698224 */ /* 0x000fe200078e0a69 */
[----:B------:R-:W-:Y:S02]  /*30c0*/  IADD3.X R15, PT, PT, R3, R41, RZ, P1, !PT ;  /* 0x00000029030f7210 */ /* 0x000fe40000ffe4ff */
[----:B---34-:R-:W-:-:S07]  /*30d0*/  @!P2 LOP3.LUT R105, RZ, R46, RZ, 0x33, !PT ;  /* 0x0000002eff69a212 */ /* 0x018fce00078e33ff */
.L_x_2375:
[----:B------:R-:W-:Y:S02]  /*30e0*/  ISETP.NE.AND P0, PT, R121, RZ, PT ;  /* 0x000000ff7900720c */ /* 0x000fe40003f05270 */
[-C--:B------:R-:W-:Y:S02]  /*30f0*/  ISETP.GE.AND P6, PT, R66, R72.reuse, PT ;  /* 0x000000484200720c */ /* 0x080fe40003fc6270 */
[-C--:B------:R-:W-:Y:S02]  /*3100*/  ISETP.GE.AND P5, PT, R65, R72.reuse, PT ;  /* 0x000000484100720c */ /* 0x080fe40003fa6270 */
[-C--:B------:R-:W-:Y:S02]  /*3110*/  ISETP.GE.AND P3, PT, R68, R72.reuse, PT ;  /* 0x000000484400720c */ /* 0x080fe40003f66270 */
[----:B------:R-:W-:-:S05]  /*3120*/  ISETP.GE.AND P4, PT, R67, R72, PT ;  /* 0x000000484300720c */ /* 0x000fca0003f86270 */
[----:B------:R-:W2:Y:S01]  /*3130*/  @!P0 LDG.E.U16 R122, desc[UR10][R14.64+-0x100] ;  /* 0xffff000a0e7a8981 */ /* 0x000ea2000c1e1500 */
[-C--:B------:R-:W-:Y:S02]  /*3140*/  ISETP.GE.AND P2, PT, R69, R72.reuse, PT ;  /* 0x000000484500720c */ /* 0x080fe40003f46270 */
[-C--:B------:R-:W-:Y:S01]  /*3150*/  ISETP.GE.AND P1, PT, R70, R72.reuse, PT ;  /* 0x000000484600720c */ /* 0x080fe20003f26270 */
[----:B0-----:R-:W3:Y:S01]  /*3160*/  @!P6 LDG.E.U16 R29, desc[UR10][R14.64+-0x80] ;  /* 0xffff800a0e1de981 */ /* 0x001ee2000c1e1500 */
[----:B------:R-:W-:-:S03]  /*3170*/  ISETP.GE.AND P0, PT, R71, R72, PT ;  /* 0x000000484700720c */ /* 0x000fc60003f06270 */
[----:B-1----:R-:W4:Y:S01]  /*3180*/  @!P5 LDG.E.U16 R27, desc[UR10][R14.64+-0xc0] ;  /* 0xffff400a0e1bd981 */ /* 0x002f22000c1e1500 */
[----:B------:R-:W-:Y:S02]  /*3190*/  P2R R30, PR, RZ, 0x20 ;  /* 0x00000020ff1e7803 */ /* 0x000fe40000000000 */
[----:B------:R-:W-:Y:S01]  /*31a0*/  ISETP.NE.AND P5, PT, R121, RZ, PT ;  /* 0x000000ff7900720c */ /* 0x000fe20003fa5270 */
[----:B------:R-:W5:Y:S04]  /*31b0*/  @!P3 LDG.E.U16 R32, desc[UR10][R14.64] ;  /* 0x0000000a0e20b981 */ /* 0x000f68000c1e1500 */
[----:B------:R-:W4:Y:S04]  /*31c0*/  @!P4 LDG.E.U16 R31, desc[UR10][R14.64+-0x40] ;  /* 0xffffc00a0e1fc981 */ /* 0x000f28000c1e1500 */
[----:B------:R-:W4:Y:S04]  /*31d0*/  @!P2 LDG.E.U16 R33, desc[UR10][R14.64+0x40] ;  /* 0x0000400a0e21a981 */ /* 0x000f28000c1e1500 */
[----:B------:R-:W4:Y:S04]  /*31e0*/  @!P1 LDG.E.U16 R34, desc[UR10][R14.64+0x80] ;  /* 0x0000800a0e229981 */ /* 0x000f28000c1e1500 */
[----:B------:R-:W4:Y:S01]  /*31f0*/  @!P0 LDG.E.U16 R35, desc[UR10][R14.64+0xc0] ;  /* 0x0000c00a0e238981 */ /* 0x000f22000c1e1500 */
[----:B------:R-:W-:Y:S01]  /*3200*/  IMAD.MOV.U32 R26, RZ, RZ, RZ ;  /* 0x000000ffff1a7224 */ /* 0x000fe200078e00ff */
[----:B------:R-:W-:Y:S01]  /*3210*/  MOV R28, RZ ;  /* 0x000000ff001c7202 */ /* 0x000fe20000000f00 */
[----:B------:R-:W-:Y:S01]  /*3220*/  IMAD.MOV.U32 R25, RZ, RZ, R102 ;  /* 0x000000ffff197224 */ /* 0x000fe200078e0066 */
[----:B------:R-:W-:-:S05]  /*3230*/  MOV R24, R107 ;  /* 0x0000006b00187202 */ /* 0x000fca0000000f00 */
[----:B------:R0:W4:Y:S02]  /*3240*/  LDG.E R123, desc[UR10][R24.64] ;  /* 0x0000000a187b7981 */ /* 0x000124000c1e1900 */
[----:B0-----:R-:W-:Y:S02]  /*3250*/  MOV R24, RZ ;  /* 0x000000ff00187202 */ /* 0x001fe40000000f00 */
[----:B--2---:R-:W-:Y:S02]  /*3260*/  @!P5 PRMT R26, R122, 0x5410, RZ ;  /* 0x000054107a1ad816 */ /* 0x004fe400000000ff */
[----:B------:R-:W-:Y:S01]  /*3270*/  ISETP.NE.AND P5, PT, R30, RZ, PT ;  /* 0x000000ff1e00720c */ /* 0x000fe20003fa5270 */
[----:B------:R-:W-:Y:S01]  /*3280*/  IMAD.MOV.U32 R30, RZ, RZ, RZ ;  /* 0x000000ffff1e7224 */ /* 0x000fe200078e00ff */
[----:B---3--:R-:W-:Y:S02]  /*3290*/  @!P6 PRMT R28, R29, 0x5410, RZ ;  /* 0x000054101d1ce816 */ /* 0x008fe400000000ff */
[----:B------:R-:W-:-:S02]  /*32a0*/  P2R R122, PR, RZ, 0x20 ;  /* 0x00000020ff7a7803 */ /* 0x000fc40000000000 */
[----:B-----5:R-:W-:-:S07]  /*32b0*/  @!P3 PRMT R30, R32, 0x5410, RZ ;  /* 0x00005410201eb816 */ /* 0x020fce00000000ff */
[----:B----4-:R-:W-:Y:S02]  /*32c0*/  @!P5 PRMT R26, R26, 0x5410, R27 ;  /* 0x000054101a1ad816 */ /* 0x010fe4000000001b */
[----:B------:R-:W-:Y:S02]  /*32d0*/  @!P4 PRMT R28, R28, 0x5410, R31 ;  /* 0x000054101c1cc816 */ /* 0x000fe4000000001f */
[----:B------:R-:W-:Y:S02]  /*32e0*/  PRMT R25, R26, 0x7632, R25 ;  /* 0x000076321a197816 */ /* 0x000fe40000000019 */
[----:B------:R-:W-:Y:S02]  /*32f0*/  @!P2 PRMT R30, R30, 0x5410, R33 ;  /* 0x000054101e1ea816 */ /* 0x000fe40000000021 */
[----:B------:R-:W-:Y:S02]  /*3300*/  PRMT R27, R28, 0x7632, R27 ;  /* 0x000076321c1b7816 */ /* 0x000fe4000000001b */
[----:B------:R-:W-:Y:S01]  /*3310*/  @!P1 PRMT R24, R34, 0x5410, RZ ;  /* 0x0000541022189816 */ /* 0x000fe200000000ff */
[----:B------:R-:W-:Y:S01]  /*3320*/  STS.U16 [R75], R26 ;  /* 0x0000001a4b007388 */ /* 0x000fe20000000400 */
[----:B------:R-:W-:-:S02]  /*3330*/  ISETP.GE.AND P5, PT, R61, R72, PT ;  /* 0x000000483d00720c */ /* 0x000fc40003fa6270 */
[----:B------:R-:W-:Y:S01]  /*3340*/  PRMT R29, R30, 0x7632, R29 ;  /* 0x000076321e1d7816 */ /* 0x000fe2000000001d */
[----:B------:R0:W-:Y:S01]  /*3350*/  STS.U16 [R76+0x40], R25 ;  /* 0x000040194c007388 */ /* 0x0001e20000000400 */
[----:B------:R-:W-:-:S03]  /*3360*/  @!P0 PRMT R24, R24, 0x5410, R35 ;  /* 0x0000541018188816 */ /* 0x000fc60000000023 */
[----:B------:R-:W-:Y:S01]  /*3370*/  STS.U16 [R77+0x80], R28 ;  /* 0x0000801c4d007388 */ /* 0x000fe20000000400 */
[----:B------:R-:W-:-:S03]  /*3380*/  PRMT R31, R24, 0x7632, R31 ;  /* 0x00007632181f7816 */ /* 0x000fc6000000001f */
[----:B------:R-:W-:Y:S04]  /*3390*/  STS.U16 [R78+0xc0], R27 ;  /* 0x0000c01b4e007388 */ /* 0x000fe80000000400 */
[----:B------:R-:W-:Y:S01]  /*33a0*/  STS.U16 [R79+0x100], R30 ;  /* 0x0001001e4f007388 */ /* 0x000fe20000000400 */
[----:B0-----:R-:W-:-:S03]  /*33b0*/  MOV R25, R119 ;  /* 0x0000007700197202 */ /* 0x001fc60000000f00 */
[----:B------:R-:W-:Y:S04]  /*33c0*/  STS.U16 [R80+0x140], R29 ;  /* 0x0001401d50007388 */ /* 0x000fe80000000400 */
[----:B------:R0:W-:Y:S04]  /*33d0*/  STS.U16 [R81+0x180], R24 ;  /* 0x0001801851007388 */ /* 0x0001e80000000400 */
[----:B------:R1:W-:Y:S01]  /*33e0*/  STS.U16 [R82+0x1c0], R31 ;  /* 0x0001c01f52007388 */ /* 0x0003e20000000400 */
[----:B------:R-:W-:Y:S01]  /*33f0*/  NOP ;  /* 0x0000000000007918 */ /* 0x000fe20000000000 */
[----:B0-----:R-:W-:-:S02]  /*3400*/  IMAD.MOV.U32 R24, RZ, RZ, R116 ;  /* 0x000000ffff187224 */ /* 0x001fc400078e0074 */
[----:B------:R-:W-:Y:S01]  /*3410*/  IMAD.MOV.U32 R32, RZ, RZ, RZ ;  /* 0x000000ffff207224 */ /* 0x000fe200078e00ff */
[----:B------:R-:W-:Y:S01]  /*3420*/  MOV R34, RZ ;  /* 0x000000ff00227202 */ /* 0x000fe20000000f00 */
[----:B------:R-:W-:Y:S01]  /*3430*/  FMUL.FTZ R123, R123, 1.4426950216293334961 ;  /* 0x3fb8aa3b7b7b7820 */ /* 0x000fe20000410000 */
[----:B------:R-:W2:Y:S04]  /*3440*/  @!P5 LDG.E.U16 R26, desc[UR10][R24.64+-0x100] ;  /* 0xffff000a181ad981 */ /* 0x000ea8000c1e1500 */
[----:B------:R-:W3:Y:S04]  /*3450*/  @!P3 LDG.E.U16 R28, desc[UR10][R24.64] ;  /* 0x0000000a181cb981 */ /* 0x000ee8000c1e1500 */
[----:B------:R-:W4:Y:S04]  /*3460*/  @!P2 LDG.E.U16 R29, desc[UR10][R24.64+0x40] ;  /* 0x0000400a181da981 */ /* 0x000f28000c1e1500 */
[----:B------:R-:W5:Y:S04]  /*3470*/  @!P1 LDG.E.U16 R30, desc[UR10][R24.64+0x80] ;  /* 0x0000800a181e9981 */ /* 0x000f68000c1e1500 */
[----:B-1----:R-:W4:Y:S01]  /*3480*/  @!P0 LDG.E.U16 R31, desc[UR10][R24.64+0xc0] ;  /* 0x0000c00a181f8981 */ /* 0x002f22000c1e1500 */
[----:B------:R-:W-:-:S03]  /*3490*/  MOV R124, RZ ;  /* 0x000000ff007c7202 */ /* 0x000fc60000000f00 */
[----:B------:R-:W0:Y:S04]  /*34a0*/  LDS.U16 R116, [R83+0x8] ;  /* 0x0000080053747984 */ /* 0x000e280000000400 */
[----:B------:R-:W-:Y:S04]  /*34b0*/  LDS.U16 R119, [R83+0xa] ;  /* 0x00000a0053777984 */ /* 0x000fe80000000400 */
[----:B------:R-:W-:Y:S01]  /*34c0*/  LDS.U16 R125, [R83] ;  /* 0x00000000537d7984 */ /* 0x000fe20000000400 */
[----:B--2---:R-:W-:Y:S02]  /*34d0*/  @!P5 PRMT R32, R26, 0x5410, RZ ;  /* 0x000054101a20d816 */ /* 0x004fe400000000ff */
[----:B------:R-:W-:Y:S01]  /*34e0*/  ISETP.NE.AND P5, PT, R122, RZ, PT ;  /* 0x000000ff7a00720c */ /* 0x000fe20003fa5270 */
[----:B------:R-:W2:-:S12]  /*34f0*/  @!P6 LDG.E.U16 R26, desc[UR10][R24.64+-0x80] ;  /* 0xffff800a181ae981 */ /* 0x000e98000c1e1500 */
[----:B------:R-:W3:Y:S02]  /*3500*/  @!P5 LDG.E.U16 R27, desc[UR10][R24.64+-0xc0] ;  /* 0xffff400a181bd981 */ /* 0x000ee4000c1e1500 */
[----:B---3--:R-:W-:Y:S02]  /*3510*/  @!P5 PRMT R32, R32, 0x5410, R27 ;  /* 0x000054102020d816 */ /* 0x008fe4000000001b */
[----:B------:R-:W3:Y:S01]  /*3520*/  @!P4 LDG.E.U16 R27, desc[UR10][R24.64+-0x40] ;  /* 0xffffc00a181bc981 */ /* 0x000ee2000c1e1500 */
[----:B--2---:R-:W-:-:S03]  /*3530*/  @!P6 PRMT R34, R26, 0x5410, RZ ;  /* 0x000054101a22e816 */ /* 0x004fc600000000ff */
[----:B------:R-:W-:Y:S01]  /*3540*/  LDS.U16 R26, [R83+0x2] ;  /* 0x00000200531a7984 */ /* 0x000fe20000000400 */
[----:B------:R-:W-:Y:S01]  /*3550*/  IMAD.MOV.U32 R122, RZ, RZ, RZ ;  /* 0x000000ffff7a7224 */ /* 0x000fe200078e00ff */
[----:B------:R-:W-:Y:S01]  /*3560*/  @!P3 PRMT R122, R28, 0x5410, RZ ;  /* 0x000054101c7ab816 */ /* 0x000fe200000000ff */
[----:B------:R-:W-:Y:S01]  /*3570*/  FMUL.FTZ R33, R123, R89 ;  /* 0x000000597b217220 */ /* 0x000fe20000410000 */
[----:B-----5:R-:W-:Y:S01]  /*3580*/  @!P1 PRMT R124, R30, 0x5410, RZ ;  /* 0x000054101e7c9816 */ /* 0x020fe200000000ff */
[----:B------:R-:W-:Y:S01]  /*3590*/  LDS.U16 R28, [R83+0xe] ;  /* 0x00000e00531c7984 */ /* 0x000fe20000000400 */
[----:B----4-:R-:W-:-:S03]  /*35a0*/  @!P2 PRMT R122, R122, 0x5410, R29 ;  /* 0x000054107a7aa816 */ /* 0x010fc6000000001d */
[----:B------:R-:W-:Y:S01]  /*35b0*/  LDS.U16 R29, [R83+0x6] ;  /* 0x00000600531d7984 */ /* 0x000fe20000000400 */
[----:B------:R-:W1:Y:S01]  /*35c0*/  MUFU.EX2 R33, R33 ;  /* 0x0000002100217308 */ /* 0x000e620000000800 */
[--C-:B------:R-:W-:Y:S02]  /*35d0*/  @!P0 PRMT R124, R124, 0x5410, R31.reuse ;  /* 0x000054107c7c8816 */ /* 0x100fe4000000001f */
[----:B------:R-:W-:Y:S01]  /*35e0*/  PRMT R31, R32, 0x7632, R31 ;  /* 0x00007632201f7816 */ /* 0x000fe2000000001f */
[----:B------:R-:W2:Y:S01]  /*35f0*/  LDS.U16 R30, [R83+0xc] ;  /* 0x00000c00531e7984 */ /* 0x000ea20000000400 */
[----:B------:R-:W-:Y:S02]  /*3600*/  ISETP.GE.U32.AND P0, PT, R55, R72, PT ;  /* 0x000000483700720c */ /* 0x000fe40003f06070 */
[----:B------:R-:W-:Y:S02]  /*3610*/  PRMT R130, R122, 0x7632, R130 ;  /* 0x000076327a827816 */ /* 0x000fe40000000082 */
[----:B------:R-:W-:Y:S01]  /*3620*/  PRMT R131, R124, 0x7632, R131 ;  /* 0x000076327c837816 */ /* 0x000fe20000000083 */
[----:B------:R-:W-:Y:S01]  /*3630*/  FMUL.FTZ R127, R123, R86 ;  /* 0x000000567b7f7220 */ /* 0x000fe20000410000 */
[----:B-1----:R-:W-:Y:S01]  /*3640*/  FSEL R33, R33, 1, !P0 ;  /* 0x3f80000021217808 */ /* 0x002fe20004000000 */
[----:B------:R-:W-:-:S02]  /*3650*/  FMUL.FTZ R35, R123, R88 ;  /* 0x000000587b237220 */ /* 0x000fc40000410000 */
[----:B------:R1:W-:Y:S01]  /*3660*/  MUFU.EX2 R128, R127 ;  /* 0x0000007f00807308 */ /* 0x0003e20000000800 */
[----:B------:R-:W-:Y:S01]  /*3670*/  FMUL.FTZ R126, R123, R87 ;  /* 0x000000577b7e7220 */ /* 0x000fe20000410000 */
[----:B------:R-:W-:Y:S01]  /*3680*/  ISETP.GE.U32.AND P1, PT, R57, R72, PT ;  /* 0x000000483900720c */ /* 0x000fe20003f26070 */
[----:B-1----:R-:W-:-:S05]  /*3690*/  FMUL.FTZ R127, R123, R84 ;  /* 0x000000547b7f7220 */ /* 0x002fca0000410000 */
[----:B------:R-:W1:Y:S08]  /*36a0*/  MUFU.EX2 R35, R35 ;  /* 0x0000002300237308 */ /* 0x000e700000000800 */
[----:B------:R4:W-:Y:S08]  /*36b0*/  MUFU.EX2 R137, R127 ;  /* 0x0000007f00897308 */ /* 0x0009f00000000800 */
[----:B------:R-:W5:Y:S01]  /*36c0*/  MUFU.EX2 R126, R126 ;  /* 0x0000007e007e7308 */ /* 0x000f620000000800 */
[----:B0-----:R-:W-:-:S02]  /*36d0*/  HADD2.F32 R116, -RZ, R116.H0_H0 ;  /* 0x20000074ff747230 */ /* 0x001fc40000004100 */
[----:B------:R-:W-:Y:S01]  /*36e0*/  FMUL.FTZ R138, R123, R93 ;  /* 0x0000005d7b8a7220 */ /* 0x000fe20000410000 */
[-C--:B------:R-:W-:Y:S02]  /*36f0*/  ISETP.GE.U32.AND P3, PT, R59, R72.reuse, PT ;  /* 0x000000483b00720c */ /* 0x080fe40003f66070 */
[----:B------:R-:W-:Y:S02]  /*3700*/  ISETP.GE.U32.AND P2, PT, R60, R72, PT ;  /* 0x000000483c00720c */ /* 0x000fe40003f46070 */
[----:B-1----:R-:W-:Y:S01]  /*3710*/  FSEL R35, R35, 1, !P1 ;  /* 0x3f80000023237808 */ /* 0x002fe20004800000 */
[----:B------:R-:W-:Y:S01]  /*3720*/  MUFU.EX2 R138, R138 ;  /* 0x0000008a008a7308 */ /* 0x000fe20000000800 */
[----:B--2---:R-:W-:-:S05]  /*3730*/  HADD2.F32 R30, -RZ, R30.H0_H0 ;  /* 0x2000001eff1e7230 */ /* 0x004fca0000004100 */
[----:B------:R-:W-:Y:S01]  /*3740*/  FMUL.FTZ R30, R109, R30 ;  /* 0x0000001e6d1e7220 */ /* 0x000fe20000410000 */
[----:B---3--:R-:W-:Y:S02]  /*3750*/  @!P4 PRMT R34, R34, 0x5410, R27 ;  /* 0x000054102222c816 */ /* 0x008fe4000000001b */
[----:B------:R-:W0:Y:S04]  /*3760*/  LDS.U16 R27, [R83+0x4] ;  /* 0x00000400531b7984 */ /* 0x000e280000000400 */
[----:B------:R-:W-:Y:S04]  /*3770*/  STS.U16 [R75+0x210], R32 ;  /* 0x000210204b007388 */ /* 0x000fe80000000400 */
[----:B------:R1:W-:Y:S01]  /*3780*/  STS.U16 [R76+0x250], R31 ;  /* 0x0002501f4c007388 */ /* 0x0003e20000000400 */
[----:B------:R-:W-:Y:S01]  /*3790*/  PRMT R129, R34, 0x7632, R129 ;  /* 0x0000763222817816 */ /* 0x000fe20000000081 */
[----:B-1----:R-:W-:-:S05]  /*37a0*/  HADD2.F32 R31, -RZ, R26.H0_H0 ;  /* 0x2000001aff1f7230 */ /* 0x002fca0000004100 */
[----:B------:R-:W-:Y:S01]  /*37b0*/  FMUL.FTZ R31, R114, R31 ;  /* 0x0000001f721f7220 */ /* 0x000fe20000410000 */
[----:B------:R1:W-:Y:S04]  /*37c0*/  STS.U16 [R77+0x290], R34 ;  /* 0x000290224d007388 */ /* 0x0003e80000000400 */
[----:B------:R-:W-:Y:S01]  /*37d0*/  FSEL R32, R31, RZ, !P0 ;  /* 0x000000ff1f207208 */ /* 0x000fe20004000000 */
[----:B------:R-:W-:Y:S01]  /*37e0*/  STS.U16 [R78+0x2d0], R129 ;  /* 0x0002d0814e007388 */ /* 0x000fe20000000400 */
[----:B------:R-:W-:-:S03]  /*37f0*/  ISETP.NE.AND P0, PT, R56, RZ, PT ;  /* 0x000000ff3800720c */ /* 0x000fc60003f05270 */
[----:B------:R-:W-:Y:S04]  /*3800*/  STS.U16 [R79+0x310], R122 ;  /* 0x0003107a4f007388 */ /* 0x000fe80000000400 */
[----:B------:R-:W-:Y:S01]  /*3810*/  STS.U16 [R80+0x350], R130 ;  /* 0x0003508250007388 */ /* 0x000fe20000000400 */
[----:B0-----:R-:W-:-:S03]  /*3820*/  HADD2.F32 R26, -RZ, R27.H0_H0 ;  /* 0x2000001bff1a7230 */ /* 0x001fc60000004100 */
[----:B------:R-:W-:Y:S01]  /*3830*/  STS.U16 [R81+0x390], R124 ;  /* 0x0003907c51007388 */ /* 0x000fe20000000400 */
[----:B-1----:R-:W-:-:S03]  /*3840*/  FMUL.FTZ R34, R123, R85 ;  /* 0x000000557b227220 */ /* 0x002fc60000410000 */
[----:B------:R0:W-:Y:S01]  /*3850*/  STS.U16 [R82+0x3d0], R131 ;  /* 0x0003d08352007388 */ /* 0x0001e20000000400 */
[----:B------:R-:W-:-:S03]  /*3860*/  NOP ;  /* 0x0000000000007918 */ /* 0x000fc60000000000 */
[----:B------:R-:W1:Y:S01]  /*3870*/  LDS.U16 R132, [R83+0x212] ;  /* 0x0002120053847984 */ /* 0x000e620000000400 */
[----:B------:R-:W-:Y:S01]  /*3880*/  FMUL.FTZ R26, R113, R26 ;  /* 0x0000001a711a7220 */ /* 0x000fe20000410000 */
[----:B------:R-:W-:Y:S02]  /*3890*/  HADD2.F32 R27, -RZ, R29.H0_H0 ;  /* 0x2000001dff1b7230 */ /* 0x000fe40000004100 */
[----:B------:R-:W2:Y:S04]  /*38a0*/  LDS.U16 R129, [R83+0x210] ;  /* 0x0002100053817984 */ /* 0x000ea80000000400 */
[----:B------:R-:W3:Y:S01]  /*38b0*/  LDS.U16 R133, [R83+0x214] ;  /* 0x0002140053857984 */ /* 0x000ee20000000400 */
[----:B------:R5:W1:Y:S03]  /*38c0*/  MUFU.EX2 R134, R34 ;  /* 0x0000002200867308 */ /* 0x000a660000000800 */
[----:B------:R-:W3:Y:S04]  /*38d0*/  LDS.U16 R135, [R83+0x216] ;  /* 0x0002160053877984 */ /* 0x000ee80000000400 */
[----:B------:R-:W3:Y:S01]  /*38e0*/  LDS.U16 R122, [R83+0x21a] ;  /* 0x00021a00537a7984 */ /* 0x000ee20000000400 */
[----:B----4-:R-:W-:-:S03]  /*38f0*/  FMUL.FTZ R127, R112, R27 ;  /* 0x0000001b707f7220 */ /* 0x010fc60000410000 */
[----:B------:R-:W4:Y:S01]  /*3900*/  LDS.U16 R124, [R83+0x218] ;  /* 0x00021800537c7984 */ /* 0x000f220000000400 */
[----:B-----5:R-:W-:-:S03]  /*3910*/  FSEL R34, R26, RZ, !P1 ;  /* 0x000000ff1a227208 */ /* 0x020fc60004800000 */
[----:B------:R-:W5:Y:S04]  /*3920*/  LDS.U16 R31, [R83+0x21c] ;  /* 0x00021c00531f7984 */ /* 0x000f680000000400 */
[----:B------:R-:W5:Y:S04]  /*3930*/  LDS.U16 R29, [R83+0x21e] ;  /* 0x00021e00531d7984 */ /* 0x000f680000000400 */
[----:B------:R-:W5:Y:S01]  /*3940*/  @P0 LDS.64 R26, [UR8] ;  /* 0x00000008ff1a0984 */ /* 0x000f620008000a00 */
[----:B0-----:R-:W-:Y:S01]  /*3950*/  FMUL.FTZ R131, R123, R90 ;  /* 0x0000005a7b837220 */ /* 0x001fe20000410000 */
[----:B------:R-:W-:-:S02]  /*3960*/  HADD2.F32 R123, -RZ, R119.H0_H0 ;  /* 0x20000077ff7b7230 */ /* 0x000fc40000004100 */
[----:B------:R-:W-:Y:S01]  /*3970*/  FMUL.FTZ R130, R111, R116 ;  /* 0x000000746f827220 */ /* 0x000fe20000410000 */
[----:B------:R-:W-:Y:S02]  /*3980*/  FSEL R116, R127, RZ, !P3 ;  /* 0x000000ff7f747208 */ /* 0x000fe40005800000 */
[----:B------:R-:W-:Y:S01]  /*3990*/  ISETP.GE.U32.AND P1, PT, R62, R72, PT ;  /* 0x000000483e00720c */ /* 0x000fe20003f26070 */
[----:B------:R-:W-:Y:S01]  /*39a0*/  FMUL.FTZ R127, R110, R123 ;  /* 0x0000007b6e7f7220 */ /* 0x000fe20000410000 */
[----:B------:R-:W-:Y:S01]  /*39b0*/  FSEL R119, R126, 1, !P3 ;  /* 0x3f8000007e777808 */ /* 0x000fe20005800000 */
[----:B------:R0:W3:Y:S01]  /*39c0*/  MUFU.EX2 R136, R131 ;  /* 0x0000008300887308 */ /* 0x0000e20000000800 */
[----:B------:R-:W-:Y:S01]  /*39d0*/  FSEL R126, R128, 1, !P2 ;  /* 0x3f800000807e7808 */ /* 0x000fe20005000000 */
[----:B------:R-:W-:Y:S01]  /*39e0*/  HADD2.F32 R128, -RZ, R125.H0_H0 ;  /* 0x2000007dff807230 */ /* 0x000fe20000004100 */
[----:B------:R-:W-:Y:S01]  /*39f0*/  FSEL R125, R127, RZ, !P1 ;  /* 0x000000ff7f7d7208 */ /* 0x000fe20004800000 */
[----:B------:R-:W-:Y:S01]  /*3a00*/  HADD2.F32 R127, -RZ, R28.H0_H0 ;  /* 0x2000001cff7f7230 */ /* 0x000fe20000004100 */
[----:B------:R-:W-:-:S02]  /*3a10*/  FSEL R123, R130, RZ, !P2 ;  /* 0x000000ff827b7208 */ /* 0x000fc40005000000 */
[----:B------:R-:W-:Y:S01]  /*3a20*/  ISETP.GE.U32.AND P3, PT, R63, R72, PT ;  /* 0x000000483f00720c */ /* 0x000fe20003f66070 */
[----:B------:R-:W-:Y:S01]  /*3a30*/  FMUL.FTZ R128, R115, R128 ;  /* 0x0000008073807220 */ /* 0x000fe20000410000 */
[----:B------:R-:W-:Y:S01]  /*3a40*/  FMUL.FTZ R127, R108, R127 ;  /* 0x0000007f6c7f7220 */ /* 0x000fe20000410000 */
[-C--:B------:R-:W-:Y:S02]  /*3a50*/  ISETP.GE.U32.AND P2, PT, R64, R72.reuse, PT ;  /* 0x000000484000720c */ /* 0x080fe40003f46070 */
[----:B-1----:R-:W-:Y:S02]  /*3a60*/  FSEL R130, R134, 1, !P1 ;  /* 0x3f80000086827808 */ /* 0x002fe40004800000 */
[----:B------:R-:W-:Y:S02]  /*3a70*/  ISETP.GE.U32.AND P1, PT, R54, R72, PT ;  /* 0x000000483600720c */ /* 0x000fe40003f26070 */
[----:B0-----:R-:W-:Y:S02]  /*3a80*/  FSEL R131, R137, 1, !P3 ;  /* 0x3f80000089837808 */ /* 0x001fe40005800000 */
[----:B------:R-:W-:Y:S01]  /*3a90*/  FSEL R139, R127, RZ, !P2 ;  /* 0x000000ff7f8b7208 */ /* 0x000fe20005000000 */
[----:B------:R-:W-:Y:S01]  /*3aa0*/  HADD2.F32 R127, -RZ, R132.H0_H0 ;  /* 0x20000084ff7f7230 */ /* 0x000fe20000004100 */
[----:B------:R-:W-:Y:S01]  /*3ab0*/  FSEL R137, R128, RZ, !P1 ;  /* 0x000000ff80897208 */ /* 0x000fe20004800000 */
[----:B--2---:R-:W-:Y:S01]  /*3ac0*/  HADD2.F32 R128, -RZ, R129.H0_H0 ;  /* 0x20000081ff807230 */ /* 0x004fe20000004100 */
[----:B------:R-:W-:Y:S01]  /*3ad0*/  FSEL R134, R138, 1, !P2 ;  /* 0x3f8000008a867808 */ /* 0x000fe20005000000 */
[----:B---3--:R-:W-:Y:S01]  /*3ae0*/  HADD2.F32 R132, -RZ, R133.H0_H0 ;  /* 0x20000085ff847230 */ /* 0x008fe20000004100 */
[----:B------:R-:W-:Y:S01]  /*3af0*/  FSEL R136, R136, 1, !P1 ;  /* 0x3f80000088887808 */ /* 0x000fe20004800000 */
[----:B------:R-:W-:Y:S01]  /*3b00*/  HADD2.F32 R129, -RZ, R135.H0_H0 ;  /* 0x20000087ff817230 */ /* 0x000fe20000004100 */
[----:B------:R-:W-:Y:S01]  /*3b10*/  FSEL R138, R30, RZ, !P3 ;  /* 0x000000ff1e8a7208 */ /* 0x000fe20005800000 */
[----:B------:R-:W-:-:S02]  /*3b20*/  HADD2.F32 R133, -RZ, R122.H0_H0 ;  /* 0x2000007aff857230 */ /* 0x000fc40000004100 */
[----:B----4-:R-:W-:Y:S02]  /*3b30*/  HADD2.F32 R124, -RZ, R124.H0_H0 ;  /* 0x2000007cff7c7230 */ /* 0x010fe40000004100 */
[----:B-----5:R-:W-:Y:S02]  /*3b40*/  HADD2.F32 R122, -RZ, R31.H0_H0 ;  /* 0x2000001fff7a7230 */ /* 0x020fe40000004100 */
[----:B------:R-:W-:Y:S01]  /*3b50*/  HADD2.F32 R135, -RZ, R29.H0_H0 ;  /* 0x2000001dff877230 */ /* 0x000fe20000004100 */
[----:B------:R-:W-:Y:S06]  /*3b60*/  @P0 BRA `(.L_x_2370) ;  /* 0x0000000000400947 */ /* 0x000fec0003800000 */
[----:B------:R-:W0:Y:S01]  /*3b70*/  LDC.U8 R26, c[0x0][0x3a9] ;  /* 0x0000ea40ff1a7b82 */ /* 0x000e220000000000 */
[----:B------:R-:W-:Y:S02]  /*3b80*/  ISETP.NE.AND P6, PT, R118, RZ, PT ;  /* 0x000000ff7600720c */ /* 0x000fe40003fc5270 */
[----:B------:R-:W-:Y:S02]  /*3b90*/  ISETP.NE.AND P5, PT, R120, RZ, PT ;  /* 0x000000ff7800720c */ /* 0x000fe40003fa5270 */
        /* <DEDUP_REMOVED lines=8> */
.L_x_2371:
[----:B------:R-:W-:Y:S01]  /*3c20*/  IMAD.MOV.U32 R27, RZ, RZ, RZ ;  /* 0x000000ffff1b7224 */ /* 0x000fe200078e00ff */
[----:B------:R-:W-:Y:S06]  /*3c30*/  @!P6 BRA `(.L_x_2370) ;  /* 0x00000000000ce947 */ /* 0x000fec0003800000 */
[----:B------:R-:W-:-:S04]  /*3c40*/  IADD3 R28, P0, PT, R37, R106, RZ ;  /* 0x0000006a251c7210 */ /* 0x000fc80007f1e0ff */
[----:B------:R-:W-:-:S05]  /*3c50*/  IADD3.X R29, PT, PT, R39, R104, RZ, P0, !PT ;  /* 0x00000068271d7210 */ /* 0x000fca00007fe4ff */
[----:B------:R1:W5:Y:S04]  /*3c60*/  LDG.E R27, desc[UR10][R28.64] ;  /* 0x0000000a1c1b7981 */ /* 0x000368000c1e1900 */
.L_x_2370:
        /* <DEDUP_REMOVED lines=95> */
.L_x_2374:
[----:B------:R-:W-:-:S04]  /*4260*/  ISETP.NE.AND P0, PT, R56, R53, PT ;  /* 0x000000353800720c */ /* 0x000fc80003f05270 */
[----:B------:R-:W-:-:S13]  /*4270*/  ISETP.NE.OR P0, PT, R28, RZ, P0 ;  /* 0x000000ff1c00720c */ /* 0x000fda0000705670 */
[----:B------:R-:W-:-:S04]  /*4280*/  @!P0 IADD3 R28, P1, PT, R37, R106, RZ ;  /* 0x0000006a251c8210 */ /* 0x000fc80007f3e0ff */
[----:B------:R-:W-:-:S05]  /*4290*/  @!P0 IADD3.X R29, PT, PT, R39, R104, RZ, P1, !PT ;  /* 0x00000068271d8210 */ /* 0x000fca0000ffe4ff */
[----:B------:R0:W-:Y:S04]  /*42a0*/  @!P0 STG.E desc[UR10][R28.64], R27 ;  /* 0x0000001b1c008986 */ /* 0x0001e8000c10190a */
.L_x_2373:
[----:B------:R-:W-:Y:S05]  /*42b0*/  BSYNC.RECONVERGENT B0 ;  /* 0x0000000000007941 */ /* 0x000fea0003800200 */
.L_x_2372:
        /* <DEDUP_REMOVED lines=22> */
.L_x_2369:
[----:B------:R-:W-:Y:S01]  /*4420*/  BAR.SYNC.DEFER_BLOCKING 0x0 ;  /* 0x0000000000007b1d */ /* 0x000fe20000010000 */
[----:B------:R-:W-:Y:S01]  /*4430*/  ISETP.NE.AND P0, PT, R50, RZ, PT ;  /* 0x000000ff3200720c */ /* 0x000fe20003f05270 */
[----:B------:R-:W-:Y:S01]  /*4440*/  IMAD.WIDE.U32 R40, R72, 0x2, R40 ;  /* 0x0000000248287825 */ /* 0x000fe200078e0028 */
[----:B------:R-:W-:Y:S02]  /*4450*/  F2FP.F16.F32.PACK_AB R98, R98, R101 ;  /* 0x000000656262723e */ /* 0x000fe400000000ff */
[----:B------:R-:W-:Y:S01]  /*4460*/  F2FP.F16.F32.PACK_AB R96, R96, R99 ;  /* 0x000000636060723e */ /* 0x000fe200000000ff */
[----:B------:R-:W-:Y:S01]  /*4470*/  IMAD.WIDE.U32 R42, R72, 0x2, R42 ;  /* 0x00000002482a7825 */ /* 0x000fe200078e002a */
[----:B------:R-:W-:Y:S02]  /*4480*/  F2FP.F16.F32.PACK_AB R94, R94, R97 ;  /* 0x000000615e5e723e */ /* 0x000fe400000000ff */
[----:B------:R-:W-:Y:S01]  /*4490*/  F2FP.F16.F32.PACK_AB R100, R100, R103 ;  /* 0x000000676464723e */ /* 0x000fe200000000ff */
[----:B------:R-:W-:Y:S01]  /*44a0*/  IMAD.IADD R49, R72, 0x1, R49 ;  /* 0x0000000148317824 */ /* 0x000fe200078e0231 */
[----:B------:R-:W-:-:S02]  /*44b0*/  PRMT R11, R98, 0x7632, R11 ;  /* 0x00007632620b7816 */ /* 0x000fc4000000000b */
[----:B------:R-:W-:Y:S02]  /*44c0*/  PRMT R12, R96, 0x7632, R12 ;  /* 0x00007632600c7816 */ /* 0x000fe4000000000c */
[----:B------:R-:W-:Y:S02]  /*44d0*/  PRMT R10, R100, 0x7632, R10 ;  /* 0x00007632640a7816 */ /* 0x000fe4000000000a */
[----:B------:R-:W-:Y:S02]  /*44e0*/  PRMT R14, R94, 0x7632, R14 ;  /* 0x000076325e0e7816 */ /* 0x000fe4000000000e */
[----:B------:R-:W-:Y:S01]  /*44f0*/  IADD3 R56, PT, PT, R56, 0x1, RZ ;  /* 0x0000000138387810 */ /* 0x000fe20007ffe0ff */
[----:B------:R-:W-:Y:S04]  /*4500*/  STS.U16 [R83+0x4], R98 ;  /* 0x0000046253007388 */ /* 0x000fe80000000400 */
[----:B------:R2:W-:Y:S04]  /*4510*/  STS.U16 [R83+0x6], R11 ;  /* 0x0000060b53007388 */ /* 0x0005e80000000400 */
[----:B------:R-:W-:Y:S04]  /*4520*/  STS.U16 [R83+0x8], R96 ;  /* 0x0000086053007388 */ /* 0x000fe80000000400 */
[----:B------:R-:W-:Y:S01]  /*4530*/  STS.U16 [R83+0xa], R12 ;  /* 0x00000a0c53007388 */ /* 0x000fe20000000400 */
[----:B--2---:R-:W-:-:S03]  /*4540*/  HFMA2 R11, -RZ, RZ, 0, 0 ;  /* 0x00000000ff0b7431 */ /* 0x004fc600000001ff */
[----:B------:R-:W-:Y:S04]  /*4550*/  STS.U16 [R83+0xc], R94 ;  /* 0x00000c5e53007388 */ /* 0x000fe80000000400 */
[----:B------:R-:W-:Y:S04]  /*4560*/  STS.U16 [R83], R100 ;  /* 0x0000006453007388 */ /* 0x000fe80000000400 */
[----:B------:R2:W-:Y:S04]  /*4570*/  STS.U16 [R83+0x2], R10 ;  /* 0x0000020a53007388 */ /* 0x0005e80000000400 */
[----:B------:R3:W-:Y:S01]  /*4580*/  STS.U16 [R83+0xe], R14 ;  /* 0x00000e0e53007388 */ /* 0x0007e20000000400 */
[----:B------:R-:W-:-:S03]  /*4590*/  NOP ;  /* 0x0000000000007918 */ /* 0x000fc60000000000 */
[----:B------:R-:W-:Y:S01]  /*45a0*/  LDS.U16 R75, [R75] ;  /* 0x000000004b4b7984 */ /* 0x000fe20000000400 */
[----:B--2---:R-:W-:Y:S01]  /*45b0*/  IMAD.MOV.U32 R10, RZ, RZ, R58 ;  /* 0x000000ffff0a7224 */ /* 0x004fe200078e003a */
[----:B------:R-:W-:Y:S02]  /*45c0*/  IADD3 R58, PT, PT, R72, R58, RZ ;  /* 0x0000003a483a7210 */ /* 0x000fe40007ffe0ff */
        /* <DEDUP_REMOVED lines=9> */
[----:B------:R-:W2:Y:S01]  /*4660*/  LDS R12, [UR6+0x210] ;  /* 0x00021006ff0c7984 */ /* 0x000ea20008000800 */
[----:B------:R-:W4:Y:S02]  /*4670*/  LDCU.128 UR4, c[0x0][0x430] ;  /* 0x00008600ff0477ac */ /* 0x000f240008000c00 */
[----:B----4-:R-:W-:-:S04]  /*4680*/  IMAD.WIDE.U32 R10, R0, UR4, R10 ;  /* 0x00000004000a7c25 */ /* 0x010fc8000f8e000a */
[----:B------:R-:W-:Y:S01]  /*4690*/  IMAD R11, R0, UR5, R11 ;  /* 0x00000005000b7c24 */ /* 0x000fe2000f8e020b */
[----:B------:R-:W4:Y:S01]  /*46a0*/  LDCU.64 UR4, c[0x0][0x4a8] ;  /* 0x00009500ff0477ac */ /* 0x000f220008000a00 */
[----:B------:R-:W-:-:S04]  /*46b0*/  IMAD.WIDE.U32 R10, R36, UR6, R10 ;  /* 0x00000006240a7c25 */ /* 0x000fc8000f8e000a */
[----:B---3--:R-:W-:Y:S01]  /*46c0*/  IMAD R14, R36, UR7, R11 ;  /* 0x00000007240e7c24 */ /* 0x008fe2000f8e020b */
[----:B------:R-:W-:-:S05]  /*46d0*/  IADD3 R11, P0, PT, R61, R10, RZ ;  /* 0x0000000a3d0b7210 */ /* 0x000fca0007f1e0ff */
[----:B------:R-:W-:Y:S01]  /*46e0*/  IMAD.X R14, RZ, RZ, R14, P0 ;  /* 0x000000ffff0e7224 */ /* 0x000fe200000e060e */
[-C--:B--2---:R-:W-:Y:S02]  /*46f0*/  ISETP.GE.AND P1, PT, R65, R12.reuse, PT ;  /* 0x0000000c4100720c */ /* 0x084fe40003f26270 */
[-C--:B------:R-:W-:Y:S02]  /*4700*/  ISETP.GE.AND P2, PT, R66, R12.reuse, PT ;  /* 0x0000000c4200720c */ /* 0x080fe40003f46270 */
[-C--:B------:R-:W-:Y:S02]  /*4710*/  ISETP.GE.AND P0, PT, R61, R12.reuse, PT ;  /* 0x0000000c3d00720c */ /* 0x080fe40003f06270 */
[----:B----4-:R-:W-:Y:S02]  /*4720*/  LEA R10, P3, R11, UR4, 0x1 ;  /* 0x000000040b0a7c11 */ /* 0x010fe4000f8608ff */
[----:B------:R-:W-:Y:S02]  /*4730*/  ISETP.GE.AND P4, PT, R71, R12, PT ;  /* 0x0000000c4700720c */ /* 0x000fe40003f86270 */
[----:B------:R-:W-:-:S02]  /*4740*/  LEA.HI.X R11, R11, UR5, R14, 0x1, P3 ;  /* 0x000000050b0b7c11 */ /* 0x000fc400098f0c0e */
        /* <DEDUP_REMOVED lines=13> */
[----:B--2---:R-:W-:Y:S05]  /*4820*/  @P0 BRA `(.L_x_2376) ;  /* 0xffffffc8001c0947 */ /* 0x004fea000383ffff */
[----:B------:R-:W-:Y:S05]  /*4830*/  EXIT ;  /* 0x000000000000794d */ /* 0x000fea0003800000 */
.L_x_2377:
        /* <DEDUP_REMOVED lines=12> */
.L_x_7988:


//--------------------- .text._Z25selective_scan_fwd_kernelI32Selective_Scan_fwd_kernel_traitsILi32ELi8ELi1ELb0ELb1ELb1ELb0ELb1EN3c104HalfEffEEv13SSMParamsBase --------------------------
	.section	.text._Z25selective_scan_fwd_kernelI32Selective_Scan_fwd_kernel_traitsILi32ELi8ELi1ELb0ELb1ELb1ELb0ELb1EN3c104HalfEffEEv13SSMParamsBase,"ax",@progbits
	.align	128
        .global         _Z25selective_scan_fwd_kernelI32Selective_Scan_fwd_kernel_traitsILi32ELi8ELi1ELb0ELb1ELb1ELb0ELb1EN3c104HalfEffEEv13SSMParamsBase
        .type           _Z25selective_scan_fwd_kernelI32Selective_Scan_fwd_kernel_traitsILi32ELi8ELi1ELb0ELb1ELb1ELb0ELb1EN3c104HalfEffEEv13SSMParamsBase,@function
        .size           _Z25selective_scan_fwd_kernelI32Selective_Scan_fwd_kernel_traitsILi32ELi8ELi1ELb0ELb1ELb1ELb0ELb1EN3c104HalfEffEEv13SSMParamsBase,(.L_x_7989 - _Z25selective_scan_fwd_kernelI32Selective_Scan_fwd_kernel_traitsILi32ELi8ELi1ELb0ELb1ELb1ELb0ELb1EN3c104HalfEffEEv13SSMParamsBase)
        .other          _Z25selective_scan_fwd_kernelI32Selective_Scan_fwd_kernel_traitsILi32ELi8ELi1ELb0ELb1ELb1ELb0ELb1EN3c104HalfEffEEv13SSMParamsBase,@"STO_CUDA_ENTRY STV_DEFAULT"
_Z25selective_scan_fwd_kernelI32Selective_Scan_fwd_kernel_traitsILi32ELi8ELi1ELb0ELb1ELb1ELb0ELb1EN3c104HalfEffEEv13SSMParamsBase:
.text._Z25selective_scan_fwd_kernelI32Selective_Scan_fwd_kernel_traitsILi32ELi8ELi1ELb0ELb1ELb1ELb0ELb1EN3c104HalfEffEEv13SSMParamsBase:
        /* <DEDUP_REMOVED lines=42> */
.L_x_2378:
[----:B-1---5:R-:W-:Y:S02]  /*02a0*/  ISETP.EQ.U32.AND P3, PT, R4, UR4, PT ;  /* 0x0000000404007c0c */ /* 0x022fe4000bf62070 */
[----:B------:R-:W-:-:S04]  /*02b0*/  SHF.R.S32.HI R27, RZ, 0x1f, R4 ;  /* 0x0000001fff1b7819 */ /* 0x000fc80000011404 */
[----:B------:R-:W-:-:S13]  /*02c0*/  ISETP.EQ.AND.EX P3, PT, R27, UR5, PT, P3 ;  /* 0x000000051b007c0c */ /* 0x000fda000bf62330 */
[----:B------:R-:W-:Y:S05]  /*02d0*/  @P1 EXIT P3 ;  /* 0x000000000000194d */ /* 0x000fea0001800000 */
[----:B------:R-:W1:Y:S01]  /*02e0*/  LDC R21, c[0x0][0x394] ;  /* 0x0000e500ff157b82 */ /* 0x000e620000000800 */
[----:B------:R-:W0:Y:S01]  /*02f0*/  S2R R36, SR_CTAID.Y ;  /* 0x0000000000247919 */ /* 0x000e220000002600 */
[--C-:B------:R-:W-:Y:S01]  /*0300*/  SHF.R.S32.HI R37, RZ, 0x1f, R0.reuse ;  /* 0x0000001fff257819 */ /* 0x100fe20000011400 */
[----:B------:R-:W-:Y:S01]  /*0310*/  IMAD.IADD R39, R39, 0x1, -R0 ;  /* 0x0000000127277824 */ /* 0x000fe200078e0a00 */
[----:B------:R-:W-:-:S04]  /*0320*/  ISETP.NE.AND P2, PT, R3, RZ, P2 ;  /* 0x000000ff0300720c */ /* 0x000fc80001745270 */
[----:B------:R-:W2:Y:S01]  /*0330*/  LDC.64 R16, c[0x0][0x3c0] ;  /* 0x0000f000ff107b82 */ /* 0x000ea20000000a00 */
[----:B------:R-:W-:-:S07]  /*0340*/  P2R R120, PR, RZ, 0x4 ;  /* 0x00000004ff787803 */ /* 0x000fce0000000000 */
[----:B------:R-:W3:Y:S01]  /*0350*/  LDC.64 R86, c[0x0][0x408] ;  /* 0x00010200ff567b82 */ /* 0x000ee20000000a00 */
[----:B-1----:R-:W-:-:S07]  /*0360*/  IABS R13, R21 ;  /* 0x00000015000d7213 */ /* 0x002fce0000000000 */
[----:B------:R-:W1:Y:S01]  /*0370*/  LDC.64 R18, c[0x0][0x490] ;  /* 0x00012400ff127b82 */ /* 0x000e620000000a00 */
[----:B------:R-:W4:Y:S01]  /*0380*/  I2F.RP R5, R13 ;  /* 0x0000000d00057306 */ /* 0x000f220000209400 */
[----:B0-----:R-:W-:-:S06]  /*0390*/  IABS R10, R36 ;  /* 0x00000024000a7213 */ /* 0x001fcc0000000000 */
[----:B------:R-:W0:Y:S01]  /*03a0*/  LDC.U8 R26, c[0x0][0x3a9] ;  /* 0x0000ea40ff1a7b82 */ /* 0x000e220000000000 */
[----:B------:R-:W-:-:S04]  /*03b0*/  LOP3.LUT R12, R36, R21, RZ, 0x3c, !PT ;  /* 0x00000015240c7212 */ /* 0x000fc800078e3cff */
[----:B------:R-:W-:-:S03]  /*03c0*/  ISETP.GE.AND P3, PT, R12, RZ, PT ;  /* 0x000000ff0c00720c */ /* 0x000fc60003f66270 */
        /* <DEDUP_REMOVED lines=15> */
[C---:B------:R-:W-:Y:S02]  /*04c0*/  IMAD R6, R13.reuse, R7, R10 ;  /* 0x000000070d067224 */ /* 0x040fe400078e020a */
[----:B------:R-:W3:Y:S03]  /*04d0*/  LDC.64 R10, c[0x0][0x410] ;  /* 0x00010400ff0a7b82 */ /* 0x000ee60000000a00 */
[----:B------:R-:W-:-:S13]  /*04e0*/  ISETP.GT.U32.AND P5, PT, R13, R6, PT ;  /* 0x000000060d00720c */ /* 0x000fda0003fa4070 */
[----:B------:R-:W-:Y:S02]  /*04f0*/  @!P5 IMAD.IADD R6, R6, 0x1, -R13 ;  /* 0x000000010606d824 */ /* 0x000fe400078e0a0d */
[----:B------:R-:W-:Y:S01]  /*0500*/  @!P5 VIADD R5, R5, 0x1 ;  /* 0x000000010505d836 */ /* 0x000fe20000000000 */
[----:B------:R-:W-:Y:S02]  /*0510*/  ISETP.NE.AND P5, PT, R21, RZ, PT ;  /* 0x000000ff1500720c */ /* 0x000fe40003fa5270 */
[----:B------:R-:W-:Y:S01]  /*0520*/  ISETP.GE.U32.AND P4, PT, R6, R13, PT ;  /* 0x0000000d0600720c */ /* 0x000fe20003f86070 */
[C---:B--2---:R-:W-:Y:S01]  /*0530*/  IMAD R6, R37.reuse, R8, RZ ;  /* 0x0000000825067224 */ /* 0x044fe200078e02ff */
[----:B------:R-:W2:Y:S01]  /*0540*/  LDC.64 R12, c[0x0][0x3e0] ;  /* 0x0000f800ff0c7b82 */ /* 0x000ea20000000a00 */
[----:B---3--:R-:W-:Y:S02]  /*0550*/  IMAD R3, R37, R10, RZ ;  /* 0x0000000a25037224 */ /* 0x008fe400078e02ff */
[----:B------:R-:W-:-:S02]  /*0560*/  IMAD R9, R0, R9, R6 ;  /* 0x0000000900097224 */ /* 0x000fc400078e0206 */
[----:B------:R-:W-:-:S04]  /*0570*/  IMAD.WIDE.U32 R6, R0, R8, RZ ;  /* 0x0000000800067225 */ /* 0x000fc800078e00ff */
[----:B------:R-:W-:Y:S01]  /*0580*/  IMAD R8, R37, R16, RZ ;  /* 0x0000001025087224 */ /* 0x000fe200078e02ff */
[----:B------:R-:W-:Y:S01]  /*0590*/  IADD3 R7, PT, PT, R7, R9, RZ ;  /* 0x0000000907077210 */ /* 0x000fe20007ffe0ff */
[----:B------:R-:W-:Y:S02]  /*05a0*/  @P4 VIADD R5, R5, 0x1 ;  /* 0x0000000105054836 */ /* 0x000fe40000000000 */
[----:B------:R-:W-:Y:S02]  /*05b0*/  IMAD R17, R0, R17, R8 ;  /* 0x0000001100117224 */ /* 0x000fe400078e0208 */
[----:B------:R-:W-:Y:S01]  /*05c0*/  @!P3 IMAD.MOV R5, RZ, RZ, -R5 ;  /* 0x000000ffff05b224 */ /* 0x000fe200078e0a05 */
[----:B------:R-:W-:Y:S01]  /*05d0*/  @!P5 LOP3.LUT R5, RZ, R21, RZ, 0x33, !PT ;  /* 0x00000015ff05d212 */ /* 0x000fe200078e33ff */
[----:B------:R-:W-:Y:S01]  /*05e0*/  IMAD.WIDE.U32 R6, R36, R86, R6 ;  /* 0x0000005624067225 */ /* 0x000fe200078e0006 */
[----:B------:R-:W3:Y:S01]  /*05f0*/  LDC.64 R20, c[0x0][0x498] ;  /* 0x00012600ff147b82 */ /* 0x000ee20000000a00 */
[----:B0-----:R-:W-:-:S02]  /*0600*/  ISETP.NE.AND P3, PT, R26, RZ, PT ;  /* 0x000000ff1a00720c */ /* 0x001fc40003f65270 */
[----:B------:R-:W-:Y:S01]  /*0610*/  IMAD R3, R0, R11, R3 ;  /* 0x0000000b00037224 */ /* 0x000fe200078e0203 */
[----:B-1----:R-:W-:Y:S01]  /*0620*/  LEA R38, P2, R6, R18, 0x1 ;  /* 0x0000001206267211 */ /* 0x002fe200078408ff */
[----:B------:R-:W-:-:S04]  /*0630*/  IMAD.WIDE.U32 R8, R0, R10, RZ ;  /* 0x0000000a00087225 */ /* 0x000fc800078e00ff */
[----:B------:R-:W-:Y:S01]  /*0640*/  IMAD R87, R36, R87, R7 ;  /* 0x0000005724577224 */ /* 0x000fe200078e0207 */
[----:B------:R-:W-:Y:S01]  /*0650*/  IADD3 R9, PT, PT, R9, R3, RZ ;  /* 0x0000000309097210 */ /* 0x000fe20007ffe0ff */
[----:B--2---:R-:W-:Y:S01]  /*0660*/  IMAD R7, R37, R12, RZ ;  /* 0x0000000c25077224 */ /* 0x004fe200078e02ff */
[----:B------:R-:W-:Y:S01]  /*0670*/  SHF.R.S32.HI R3, RZ, 0x1f, R5 ;  /* 0x0000001fff037819 */ /* 0x000fe20000011405 */
[----:B------:R-:W-:Y:S01]  /*0680*/  IMAD.WIDE.U32 R10, R0, R16, RZ ;  /* 0x00000010000a7225 */ /* 0x000fe200078e00ff */
[----:B------:R-:W-:-:S03]  /*0690*/  LEA.HI.X R87, R6, R19, R87, 0x1, P2 ;  /* 0x0000001306577211 */ /* 0x000fc600010f0c57 */
[C---:B------:R-:W-:Y:S02]  /*06a0*/  IMAD R7, R0.reuse, R13, R7 ;  /* 0x0000000d00077224 */ /* 0x040fe400078e0207 */
[----:B------:R-:W-:-:S04]  /*06b0*/  IMAD.WIDE.U32 R12, R0, R12, RZ ;  /* 0x0000000c000c7225 */ /* 0x000fc800078e00ff */
[----:B------:R-:W-:Y:S02]  /*06c0*/  IMAD.IADD R11, R11, 0x1, R17 ;  /* 0x000000010b0b7824 */ /* 0x000fe400078e0211 */
[----:B------:R-:W-:Y:S02]  /*06d0*/  IMAD.IADD R13, R13, 0x1, R7 ;  /* 0x000000010d0d7824 */ /* 0x000fe400078e0207 */
[C---:B-----5:R-:W-:Y:S02]  /*06e0*/  IMAD R16, R3.reuse, R40, RZ ;  /* 0x0000002803107224 */ /* 0x060fe400078e02ff */
[----:B------:R-:W-:Y:S02]  /*06f0*/  IMAD R18, R3, R42, RZ ;  /* 0x0000002a03127224 */ /* 0x000fe400078e02ff */
[----:B------:R-:W-:-:S04]  /*0700*/  IMAD.WIDE.U32 R6, R36, R96, R8 ;  /* 0x0000006024067225 */ /* 0x000fc800078e0008 */
[----:B------:R-:W-:Y:S01]  /*0710*/  IMAD.WIDE.U32 R8, R5, R40, R10 ;  /* 0x0000002805087225 */ /* 0x000fe200078e000a */
[----:B---3--:R-:W-:-:S03]  /*0720*/  LEA R86, P2, R6, R20, 0x1 ;  /* 0x0000001406567211 */ /* 0x008fc600078408ff */
[C---:B------:R-:W-:Y:S01]  /*0730*/  IMAD R41, R5.reuse, R41, R16 ;  /* 0x0000002905297224 */ /* 0x040fe200078e0210 */
[----:B------:R-:W-:Y:S01]  /*0740*/  LEA R40, P4, R8, R22, 0x1 ;  /* 0x0000001608287211 */ /* 0x000fe200078808ff */
[----:B------:R-:W-:-:S03]  /*0750*/  IMAD.WIDE.U32 R10, R5, R42, R12 ;  /* 0x0000002a050a7225 */ /* 0x000fc600078e000c */
[----:B------:R-:W-:Y:S01]  /*0760*/  IADD3 R41, PT, PT, R9, R41, RZ ;  /* 0x0000002909297210 */ /* 0x000fe20007ffe0ff */
[----:B------:R-:W-:Y:S01]  /*0770*/  IMAD R43, R5, R43, R18 ;  /* 0x0000002b052b7224 */ /* 0x000fe200078e0212 */
[----:B----4-:R-:W-:Y:S01]  /*0780*/  LEA R42, P5, R10, R24, 0x1 ;  /* 0x000000180a2a7211 */ /* 0x010fe200078a08ff */
        /* <DEDUP_REMOVED lines=13> */
.L_x_2379:
        /* <DEDUP_REMOVED lines=11> */
.L_x_2380:
        /* <DEDUP_REMOVED lines=29> */
[----:B------:R-:W-:-:S04]  /*0ae0*/  @!P1 LEA R14, P4, R2, R16, 0x2 ;  /* 0x00000010020e9211 */ /* 0x000fc800078810ff */
        /* <DEDUP_REMOVED lines=40> */
.L_x_2381:
[-C--:B------:R-:W-:Y:S01]  /*0d70*/  IABS R10, R48.reuse ;  /* 0x00000030000a7213 */ /* 0x080fe20000000000 */
[----:B-----5:R-:W-:Y:S01]  /*0d80*/  HFMA2 R51, -RZ, RZ, 0, 0 ;  /* 0x00000000ff337431 */ /* 0x020fe200000001ff */
[----:B------:R-:W-:Y:S01]  /*0d90*/  IADD3 R3, PT, PT, R39, -0x1, R48 ;  /* 0xffffffff27037810 */ /* 0x000fe20007ffe030 */
[----:B------:R-:W-:Y:S01]  /*0da0*/  IMAD.MOV.U32 R49, RZ, RZ, RZ ;  /* 0x000000ffff317224 */ /* 0x000fe200078e00ff */
[----:B------:R-:W0:Y:S01]  /*0db0*/  I2F.RP R5, R10 ;  /* 0x0000000a00057306 */ /* 0x000e220000209400 */
[-C--:B------:R-:W-:Y:S02]  /*0dc0*/  IABS R13, R48.reuse ;  /* 0x00000030000d7213 */ /* 0x080fe40000000000 */
[----:B------:R-:W-:Y:S02]  /*0dd0*/  IABS R12, R3 ;  /* 0x00000003000c7213 */ /* 0x000fe40000000000 */
[----:B------:R-:W-:-:S04]  /*0de0*/  LOP3.LUT R3, R3, R48, RZ, 0x3c, !PT ;  /* 0x0000003003037212 */ /* 0x000fc800078e3cff */
[----:B------:R-:W-:Y:S01]  /*0df0*/  ISETP.GE.AND P2, PT, R3, RZ, PT ;  /* 0x000000ff0300720c */ /* 0x000fe20003f46270 */
[----:B0-----:R-:W0:Y:S02]  /*0e00*/  MUFU.RCP R5, R5 ;  /* 0x0000000500057308 */ /* 0x001e240000001000 */
[----:B0-----:R-:W-:Y:S01]  /*0e10*/  IADD3 R6, PT, PT, R5, 0xffffffe, RZ ;  /* 0x0ffffffe05067810 */ /* 0x001fe20007ffe0ff */
[----:B------:R-:W-:-:S05]  /*0e20*/  IMAD.MOV R5, RZ, RZ, -R13 ;  /* 0x000000ffff057224 */ /* 0x000fca00078e0a0d */
[----:B------:R0:W1:Y:S02]  /*0e30*/  F2I.FTZ.U32.TRUNC.NTZ R7, R6 ;  /* 0x0000000600077305 */ /* 0x000064000021f000 */
[----:B0-----:R-:W-:Y:S01]  /*0e40*/  MOV R6, RZ ;  /* 0x000000ff00067202 */ /* 0x001fe20000000f00 */
[----:B-1----:R-:W-:-:S04]  /*0e50*/  IMAD.MOV R11, RZ, RZ, -R7 ;  /* 0x000000ffff0b7224 */ /* 0x002fc800078e0a07 */
[----:B------:R-:W-:-:S04]  /*0e60*/  IMAD R11, R11, R10, RZ ;  /* 0x0000000a0b0b7224 */ /* 0x000fc800078e02ff */
[----:B------:R-:W-:-:S06]  /*0e70*/  IMAD.HI.U32 R7, R7, R11, R6 ;  /* 0x0000000b07077227 */ /* 0x000fcc00078e0006 */
        /* <DEDUP_REMOVED lines=11> */
.L_x_2382:
[----:B------:R-:W-:-:S13]  /*0f30*/  ISETP.GE.AND P0, PT, R50, 0x1, PT ;  /* 0x000000013200780c */ /* 0x000fda0003f06270 */
[----:B------:R-:W-:Y:S05]  /*0f40*/  @!P0 EXIT ;  /* 0x000000000000894d */ /* 0x000fea0003800000 */
[----:B------:R-:W0:Y:S01]  /*0f50*/  S2R R52, SR_TID.X ;  /* 0x0000000000347919 */ /* 0x000e220000002100 */
[----:B------:R-:W1:Y:S01]  /*0f60*/  LDC.64 R6, c[0x0][0x4e8] ;  /* 0x00013a00ff067b82 */ /* 0x000e620000000a00 */
[----:B------:R-:W2:Y:S01]  /*0f70*/  LDCU.64 UR4, c[0x0][0x3b0] ;  /* 0x00007600ff0477ac */ /* 0x000ea20008000a00 */
[----:B------:R-:W-:-:S04]  /*0f80*/  IMAD.WIDE R4, R4, 0x4, RZ ;  /* 0x0000000404047825 */ /* 0x000fc800078e02ff */
[----:B------:R-:W-:Y:S02]  /*0f90*/  IMAD.MOV.U32 R58, RZ, RZ, RZ ;  /* 0x000000ffff3a7224 */ /* 0x000fe400078e00ff */
[----:B------:R-:W3:Y:S01]  /*0fa0*/  LDC.64 R10, c[0x0][0x470] ;  /* 0x00011c00ff0a7b82 */ /* 0x000ee20000000a00 */
[----:B------:R-:W-:Y:S02]  /*0fb0*/  IMAD.MOV.U32 R60, RZ, RZ, RZ ;  /* 0x000000ffff3c7224 */ /* 0x000fe400078e00ff */
[----:B--2---:R-:W-:-:S04]  /*0fc0*/  IMAD.WIDE.U32 R54, R36, UR4, RZ ;  /* 0x0000000424367c25 */ /* 0x004fc8000f8e00ff */
[----:B------:R-:W-:Y:S01]  /*0fd0*/  IMAD R3, R36, UR5, R55 ;  /* 0x0000000524037c24 */ /* 0x000fe2000f8e0237 */
[----:B-1----:R-:W-:Y:S01]  /*0fe0*/  LEA R6, P0, R2, R6, 0x2 ;  /* 0x0000000602067211 */ /* 0x002fe200078010ff */
[----:B------:R-:W-:-:S03]  /*0ff0*/  VIADD R55, R50, 0xffffffff ;  /* 0xffffffff32377836 */ /* 0x000fc60000000000 */
[----:B------:R-:W-:Y:S02]  /*1000*/  LEA.HI.X R7, R2, R7, RZ, 0x2, P0 ;  /* 0x0000000702077211 */ /* 0x000fe400000f14ff */
[----:B0-----:R-:W-:Y:S02]  /*1010*/  SHF.L.U32 R56, R52, 0x3, RZ ;  /* 0x0000000334387819 */ /* 0x001fe400000006ff */
[----:B---3--:R-:W-:Y:S02]  /*1020*/  LEA R53, P1, R54, R10, 0x2 ;  /* 0x0000000a36357211 */ /* 0x008fe400078210ff */
[C---:B------:R-:W-:Y:S01]  /*1030*/  LOP3.LUT R63, R56.reuse, 0x1f00, RZ, 0xc0, !PT ;  /* 0x00001f00383f7812 */ /* 0x040fe200078ec0ff */
[----:B------:R-:W-:Y:S01]  /*1040*/  VIADD R59, R56, 0x2 ;  /* 0x00000002383b7836 */ /* 0x000fe20000000000 */
[----:B------:R-:W-:Y:S01]  /*1050*/  LEA.HI.X R54, R54, R11, R3, 0x2, P1 ;  /* 0x0000000b36367211 */ /* 0x000fe200008f1403 */
        /* <DEDUP_REMOVED lines=8> */
[C---:B------:R-:W-:Y:S02]  /*10e0*/  LOP3.LUT R67, R63.reuse, 0x20, RZ, 0xfc, !PT ;  /* 0x000000203f437812 */ /* 0x040fe400078efcff */
[C---:B------:R-:W-:Y:S02]  /*10f0*/  LOP3.LUT R68, R63.reuse, 0x40, RZ, 0xfc, !PT ;  /* 0x000000403f447812 */ /* 0x040fe400078efcff */
[C---:B------:R-:W-:Y:S02]  /*1100*/  LOP3.LUT R69, R63.reuse, 0x60, RZ, 0xfc, !PT ;  /* 0x000000603f457812 */ /* 0x040fe400078efcff */
[C---:B------:R-:W-:Y:S02]  /*1110*/  LOP3.LUT R70, R63.reuse, 0x80, RZ, 0xfc, !PT ;  /* 0x000000803f467812 */ /* 0x040fe400078efcff */
[C---:B------:R-:W-:Y:S02]  /*1120*/  LOP3.LUT R71, R63.reuse, 0xa0, RZ, 0xfc, !PT ;  /* 0x000000a03f477812 */ /* 0x040fe400078efcff */
[----:B------:R-:W-:-:S02]  /*1130*/  LOP3.LUT R72, R63, 0xc0, RZ, 0xfc, !PT ;  /* 0x000000c03f487812 */ /* 0x000fc400078efcff */
[----:B------:R-:W-:Y:S02]  /*1140*/  LOP3.LUT R73, R63, 0xe0, RZ, 0xfc, !PT ;  /* 0x000000e03f497812 */ /* 0x000fe400078efcff */
[----:B------:R-:W-:-:S07]  /*1150*/  LOP3.LUT R75, R2, 0x100, RZ, 0xfc, !PT ;  /* 0x00000100024b7812 */ /* 0x000fce00078efcff */
.L_x_2406:
        /* <DEDUP_REMOVED lines=11> */
[----:B-1----:R-:W-:Y:S05]  /*1210*/  @!P0 EXIT ;  /* 0x000000000000894d */ /* 0x002fea0003800000 */
[----:B------:R-:W-:Y:S01]  /*1220*/  BAR.SYNC.DEFER_BLOCKING 0x0 ;  /* 0x0000000000007b1d */ /* 0x000fe20000010000 */
[C---:B------:R-:W-:Y:S02]  /*1230*/  SHF.L.U32 R11, R63.reuse, 0x1, RZ ;  /* 0x000000013f0b7819 */ /* 0x040fe400000006ff */
[----:B------:R-:W-:Y:S02]  /*1240*/  ISETP.GE.AND P2, PT, R63, R74, PT ;  /* 0x0000004a3f00720c */ /* 0x000fe40003f46270 */
[C---:B------:R-:W-:Y:S02]  /*1250*/  IADD3 R12, P1, PT, R11.reuse, R38, RZ ;  /* 0x000000260b0c7210 */ /* 0x040fe40007f3e0ff */
[----:B------:R-:W-:Y:S02]  /*1260*/  IADD3 R10, P0, PT, R11, R86, RZ ;  /* 0x000000560b0a7210 */ /* 0x000fe40007f1e0ff */
[----:B------:R-:W-:Y:S01]  /*1270*/  PRMT R14, RZ, 0x7610, R14 ;  /* 0x00007610ff0e7816 */ /* 0x000fe2000000000e */
[----:B------:R-:W-:Y:S01]  /*1280*/  IMAD.X R13, RZ, RZ, R87, P1 ;  /* 0x000000ffff0d7224 */ /* 0x000fe200008e0657 */
[-C--:B------:R-:W-:Y:S01]  /*1290*/  ISETP.GE.AND P6, PT, R67, R74.reuse, PT ;  /* 0x0000004a4300720c */ /* 0x080fe20003fc6270 */
[----:B------:R-:W-:Y:S01]  /*12a0*/  IMAD.X R11, RZ, RZ, R97, P0 ;  /* 0x000000ffff0b7224 */ /* 0x000fe200000e0661 */
[----:B------:R-:W-:-:S02]  /*12b0*/  ISETP.GE.AND P5, PT, R68, R74, PT ;  /* 0x0000004a4400720c */ /* 0x000fc40003fa6270 */
[-C--:B------:R-:W-:Y:S02]  /*12c0*/  ISETP.GE.AND P4, PT, R69, R74.reuse, PT ;  /* 0x0000004a4500720c */ /* 0x080fe40003f86270 */
[-C--:B------:R-:W-:Y:S02]  /*12d0*/  ISETP.GE.AND P0, PT, R70, R74.reuse, PT ;  /* 0x0000004a4600720c */ /* 0x080fe40003f06270 */
[----:B------:R-:W-:Y:S02]  /*12e0*/  P2R R123, PR, RZ, 0x4 ;  /* 0x00000004ff7b7803 */ /* 0x000fe40000000000 */
[-C--:B------:R-:W-:Y:S02]  /*12f0*/  ISETP.GE.AND P1, PT, R71, R74.reuse, PT ;  /* 0x0000004a4700720c */ /* 0x080fe40003f26270 */
[----:B------:R-:W-:Y:S01]  /*1300*/  PRMT R15, RZ, 0x7610, R15 ;  /* 0x00007610ff0f7816 */ /* 0x000fe2000000000f */
[----:B------:R-:W2:Y:S01]  /*1310*/  @!P2 LDG.E.U16 R14, desc[UR10][R12.64] ;  /* 0x0000000a0c0ea981 */ /* 0x000ea2000c1e1500 */
[----:B------:R-:W-:-:S02]  /*1320*/  ISETP.GE.AND P2, PT, R72, R74, PT ;  /* 0x0000004a4800720c */ /* 0x000fc40003f46270 */
[----:B------:R-:W-:Y:S02]  /*1330*/  ISETP.GE.AND P3, PT, R73, R74, PT ;  /* 0x0000004a4900720c */ /* 0x000fe40003f66270 */
[----:B------:R-:W-:Y:S01]  /*1340*/  PRMT R16, RZ, 0x7610, R16 ;  /* 0x00007610ff107816 */ /* 0x000fe20000000010 */
[----:B------:R-:W3:Y:S01]  /*1350*/  @!P6 LDG.E.U16 R15, desc[UR10][R12.64+0x40] ;  /* 0x0000400a0c0fe981 */ /* 0x000ee2000c1e1500 */
[----:B------:R-:W-:Y:S02]  /*1360*/  PRMT R17, RZ, 0x7610, R17 ;  /* 0x00007610ff117816 */ /* 0x000fe40000000011 */
[----:B------:R-:W-:Y:S02]  /*1370*/  PRMT R20, RZ, 0x7610, R20 ;  /* 0x00007610ff147816 */ /* 0x000fe40000000014 */
[----:B------:R-:W-:Y:S01]  /*1380*/  PRMT R21, RZ, 0x7610, R21 ;  /* 0x00007610ff157816 */ /* 0x000fe20000000015 */
[----:B------:R-:W4:Y:S01]  /*1390*/  @!P5 LDG.E.U16 R16, desc[UR10][R12.64+0x80] ;  /* 0x0000800a0c10d981 */ /* 0x000f22000c1e1500 */
[----:B------:R-:W-:-:S02]  /*13a0*/  PRMT R22, RZ, 0x7610, R22 ;  /* 0x00007610ff167816 */ /* 0x000fc40000000016 */
[----:B------:R-:W-:Y:S01]  /*13b0*/  PRMT R23, RZ, 0x7610, R23 ;  /* 0x00007610ff177816 */ /* 0x000fe20000000017 */
        /* <DEDUP_REMOVED lines=11> */
[C---:B-1----:R-:W-:Y:S01]  /*1470*/  IADD3 R19, PT, PT, R76.reuse, 0x20, RZ ;  /* 0x000000204c137810 */ /* 0x042fe20007ffe0ff */
[C---:B------:R-:W-:Y:S02]  /*1480*/  VIADD R25, R76.reuse, 0x40 ;  /* 0x000000404c197836 */ /* 0x040fe40000000000 */
[----:B------:R-:W-:Y:S01]  /*1490*/  VIADD R27, R76, 0x60 ;  /* 0x000000604c1b7836 */ /* 0x000fe20000000000 */
[-C--:B------:R-:W-:Y:S02]  /*14a0*/  LEA.HI.SX32 R19, R19, R76.reuse, 0x1b ;  /* 0x0000004c13137211 */ /* 0x080fe400078fdaff */
[-C--:B------:R-:W-:Y:S02]  /*14b0*/  LEA.HI.SX32 R25, R25, R76.reuse, 0x1b ;  /* 0x0000004c19197211 */ /* 0x080fe400078fdaff */
[----:B------:R-:W-:-:S02]  /*14c0*/  LEA.HI.SX32 R27, R27, R76, 0x1b ;  /* 0x0000004c1b1b7211 */ /* 0x000fc400078fdaff */
[----:B------:R-:W-:Y:S01]  /*14d0*/  LEA R78, R19, UR6, 0x1 ;  /* 0x00000006134e7c11 */ /* 0x000fe2000f8e08ff */
[C---:B------:R-:W-:Y:S01]  /*14e0*/  VIADD R19, R76.reuse, 0xa0 ;  /* 0x000000a04c137836 */ /* 0x040fe20000000000 */
[C---:B------:R-:W-:Y:S02]  /*14f0*/  LEA.HI.SX32 R77, R76.reuse, R76, 0x1b ;  /* 0x0000004c4c4d7211 */ /* 0x040fe400078fdaff */
[----:B------:R-:W-:Y:S01]  /*1500*/  LEA R79, R25, UR6, 0x1 ;  /* 0x00000006194f7c11 */ /* 0x000fe2000f8e08ff */
[C---:B------:R-:W-:Y:S01]  /*1510*/  VIADD R25, R76.reuse, 0xc0 ;  /* 0x000000c04c197836 */ /* 0x040fe20000000000 */
[C---:B------:R-:W-:Y:S02]  /*1520*/  IADD3 R13, PT, PT, R76.reuse, 0x80, RZ ;  /* 0x000000804c0d7810 */ /* 0x040fe40007ffe0ff */
[----:B------:R-:W-:Y:S01]  /*1530*/  LEA R80, R27, UR6, 0x1 ;  /* 0x000000061b507c11 */ /* 0x000fe2000f8e08ff */
[C---:B------:R-:W-:Y:S01]  /*1540*/  IMAD.SHL.U32 R12, R76.reuse, 0x8, RZ ;  /* 0x000000084c0c7824 */ /* 0x040fe200078e00ff */
[----:B------:R-:W-:-:S02]  /*1550*/  IADD3 R27, PT, PT, R76, 0xe0, RZ ;  /* 0x000000e04c1b7810 */ /* 0x000fc40007ffe0ff */
[----:B------:R-:W-:Y:S02]  /*1560*/  LEA R77, R77, UR6, 0x1 ;  /* 0x000000064d4d7c11 */ /* 0x000fe4000f8e08ff */
[-C--:B------:R-:W-:Y:S02]  /*1570*/  LEA.HI.SX32 R13, R13, R76.reuse, 0x1b ;  /* 0x0000004c0d0d7211 */ /* 0x080fe400078fdaff */
[-C--:B------:R-:W-:Y:S02]  /*1580*/  LEA.HI.SX32 R19, R19, R76.reuse, 0x1b ;  /* 0x0000004c13137211 */ /* 0x080fe400078fdaff */
[-C--:B------:R-:W-:Y:S02]  /*1590*/  LEA.HI.SX32 R25, R25, R76.reuse, 0x1b ;  /* 0x0000004c19197211 */ /* 0x080fe400078fdaff */
[----:B------:R-:W-:Y:S02]  /*15a0*/  LEA.HI.SX32 R27, R27, R76, 0x1b ;  /* 0x0000004c1b1b7211 */ /* 0x000fe400078fdaff */
[----:B------:R-:W-:-:S02]  /*15b0*/  LEA R81, R13, UR6, 0x1 ;  /* 0x000000060d517c11 */ /* 0x000fc4000f8e08ff */
[----:B------:R-:W-:Y:S02]  /*15c0*/  LEA R82, R19, UR6, 0x1 ;  /* 0x0000000613527c11 */ /* 0x000fe4000f8e08ff */
[----:B------:R-:W-:Y:S02]  /*15d0*/  LEA.HI.SX32 R85, R12, R12, 0x1b ;  /* 0x0000000c0c557211 */ /* 0x000fe400078fdaff */
[----:B------:R-:W-:Y:S02]  /*15e0*/  LEA R83, R25, UR6, 0x1 ;  /* 0x0000000619537c11 */ /* 0x000fe4000f8e08ff */
[----:B------:R-:W-:Y:S02]  /*15f0*/  LEA R84, R27, UR6, 0x1 ;  /* 0x000000061b547c11 */ /* 0x000fe4000f8e08ff */
[----:B------:R-:W-:Y:S02]  /*1600*/  LEA R85, R85, UR6, 0x1 ;  /* 0x0000000655557c11 */ /* 0x000fe4000f8e08ff */
[----:B------:R-:W-:-:S02]  /*1610*/  PRMT R25, RZ, 0x7610, R25 ;  /* 0x00007610ff197816 */ /* 0x000fc40000000019 */
        /* <DEDUP_REMOVED lines=94> */
.L_x_2384:
[----:B------:R-:W-:Y:S05]  /*1c00*/  BSYNC.RECONVERGENT B0 ;  /* 0x0000000000007941 */ /* 0x000fea0003800200 */
.L_x_2383:
        /* <DEDUP_REMOVED lines=37> */
.L_x_2386:
[----:B------:R-:W-:Y:S05]  /*1e60*/  BSYNC.RECONVERGENT B0 ;  /* 0x0000000000007941 */ /* 0x000fea0003800200 */
.L_x_2385:
        /* <DEDUP_REMOVED lines=35> */
.L_x_2388:
[----:B------:R-:W-:Y:S05]  /*20a0*/  BSYNC.RECONVERGENT B0 ;  /* 0x0000000000007941 */ /* 0x000fea0003800200 */
.L_x_2387:
        /* <DEDUP_REMOVED lines=37> */
.L_x_2390:
[----:B------:R-:W-:Y:S05]  /*2300*/  BSYNC.RECONVERGENT B0 ;  /* 0x0000000000007941 */ /* 0x000fea0003800200 */
.L_x_2389:
        /* <DEDUP_REMOVED lines=35> */
.L_x_2392:
[----:B------:R-:W-:Y:S05]  /*2540*/  BSYNC.RECONVERGENT B0 ;  /* 0x0000000000007941 */ /* 0x000fea0003800200 */
.L_x_2391:
        /* <DEDUP_REMOVED lines=41> */
.L_x_2394:
[----:B------:R-:W-:Y:S05]  /*27e0*/  BSYNC.RECONVERGENT B0 ;  /* 0x0000000000007941 */ /* 0x000fea0003800200 */
.L_x_2393:
        /* <DEDUP_REMOVED lines=32> */
.L_x_2396:
[----:B------:R-:W-:Y:S05]  /*29f0*/  BSYNC.RECONVERGENT B0 ;  /* 0x0000000000007941 */ /* 0x000fea0003800200 */
.L_x_2395:
        /* <DEDUP_REMOVED lines=32> */
.L_x_2398:
[----:B------:R-:W-:Y:S05]  /*2c00*/  BSYNC.RECONVERGENT B0 ;  /* 0x0000000000007941 */ /* 0x000fea0003800200 */
.L_x_2397:
        /* <DEDUP_REMOVED lines=15> */
[-C--:B------:R-:W-:Y:S01]  /*2d00*/  FMUL.FTZ R98, R14, R46.reuse ;  /* 0x0000002e0e627220 */ /* 0x080fe20000410000 */
[----:B------:R-:W-:Y:S01]  /*2d10*/  IMAD.MOV.U32 R86, RZ, RZ, R96 ;  /* 0x000000ffff567224 */ /* 0x000fe200078e0060 */
[----:B0-----:R-:W-:Y:S01]  /*2d20*/  UISETP.GE.AND UP0, UPT, UR7, 0x1, UPT ;  /* 0x000000010700788c */ /* 0x001fe2000bf06270 */
        /* <DEDUP_REMOVED lines=14> */
[----:B------:R-:W-:Y:S01]  /*2e10*/  IMAD.MOV R22, RZ, RZ, -R22 ;  /* 0x000000ffff167224 */ /* 0x000fe200078e0a16 */
[----:B------:R-:W2:Y:S01]  /*2e20*/  LDC.64 R18, c[0x0][0x460] ;  /* 0x00011800ff127b82 */ /* 0x000ea20000000a00 */
[----:B------:R-:W-:Y:S01]  /*2e30*/  FMUL.FTZ R114, R12, R91 ;  /* 0x0000005b0c727220 */ /* 0x000fe20000410000 */
[----:B------:R-:W-:Y:S01]  /*2e40*/  ISETP.GE.AND P0, PT, R21, RZ, PT ;  /* 0x000000ff1500720c */ /* 0x000fe20003f06270 */
[----:B------:R-:W-:Y:S01]  /*2e50*/  FMUL.FTZ R113, R13, R92 ;  /* 0x0000005c0d717220 */ /* 0x000fe20000410000 */
[----:B------:R-:W-:Y:S01]  /*2e60*/  FMUL.FTZ R112, R14, R93 ;  /* 0x0000005d0e707220 */ /* 0x000fe20000410000 */
[----:B------:R-:W-:Y:S01]  /*2e70*/  IADD3 R118, P3, PT, R42, R75, RZ ;  /* 0x0000004b2a767210 */ /* 0x000fe20007f7e0ff */
[----:B------:R-:W-:-:S02]  /*2e80*/  HFMA2 R111, -RZ, RZ, 0, 0 ;  /* 0x00000000ff6f7431 */ /* 0x000fc400000001ff */
[----:B------:R-:W-:Y:S01]  /*2e90*/  FMUL.FTZ R110, R15, R94 ;  /* 0x0000005e0f6e7220 */ /* 0x000fe20000410000 */
[----:B-1----:R-:W1:Y:S01]  /*2ea0*/  MUFU.RCP R16, R16 ;  /* 0x0000001000107308 */ /* 0x002e620000001000 */
[----:B------:R-:W3:Y:S01]  /*2eb0*/  LDC.64 R12, c[0x0][0x450] ;  /* 0x00011400ff0c7b82 */ /* 0x000ee20000000a00 */
[----:B------:R-:W-:Y:S01]  /*2ec0*/  FMUL.FTZ R108, R108, R95 ;  /* 0x0000005f6c6c7220 */ /* 0x000fe20000410000 */
[----:B------:R-:W-:Y:S01]  /*2ed0*/  IMAD.MOV.U32 R106, RZ, RZ, RZ ;  /* 0x000000ffff6a7224 */ /* 0x000fe200078e00ff */
[----:B------:R-:W-:Y:S01]  /*2ee0*/  MOV R109, R53 ;  /* 0x00000035006d7202 */ /* 0x000fe20000000f00 */
[----:B------:R-:W-:Y:S01]  /*2ef0*/  IMAD.MOV.U32 R104, RZ, RZ, R54 ;  /* 0x000000ffff687224 */ /* 0x000fe200078e0036 */
[----:B------:R-:W-:Y:S01]  /*2f00*/  IADD3.X R121, PT, PT, R3, R43, RZ, P3, !PT ;  /* 0x0000002b03797210 */ /* 0x000fe20001ffe4ff */
[----:B------:R-:W-:Y:S02]  /*2f10*/  UIADD3 UR8, UPT, UPT, UR6, 0x440, URZ ;  /* 0x0000044006087890 */ /* 0x000fe4000fffe0ff */
[----:B------:R-:W-:Y:S01]  /*2f20*/  UIADD3 UR7, UPT, UPT, -UR7, URZ, URZ ;  /* 0x000000ff07077290 */ /* 0x000fe2000fffe1ff */
[----:B------:R-:W4:Y:S01]  /*2f30*/  LDCU.64 UR12, c[0x0][0x460] ;  /* 0x00008c00ff0c77ac */ /* 0x000f220008000a00 */
[----:B--2---:R-:W-:Y:S01]  /*2f40*/  SHF.L.U64.HI R19, R18, 0x2, R19 ;  /* 0x0000000212137819 */ /* 0x004fe20000010213 */
[----:B-1----:R-:W-:-:S02]  /*2f50*/  VIADD R11, R16, 0xffffffe ;  /* 0x0ffffffe100b7836 */ /* 0x002fc40000000000 */
[----:B------:R-:W1:Y:S04]  /*2f60*/  LDC.64 R16, c[0x0][0x3b8] ;  /* 0x0000ee00ff107b82 */ /* 0x000e680000000a00 */
[----:B------:R-:W2:Y:S02]  /*2f70*/  F2I.FTZ.U32.TRUNC.NTZ R11, R11 ;  /* 0x0000000b000b7305 */ /* 0x000ea4000021f000 */
[----:B--2---:R-:W-:-:S05]  /*2f80*/  IADD3 R10, PT, PT, RZ, -R11, RZ ;  /* 0x8000000bff0a7210 */ /* 0x004fca0007ffe0ff */
[----:B------:R-:W-:Y:S02]  /*2f90*/  IMAD R23, R10, R25, RZ ;  /* 0x000000190a177224 */ /* 0x000fe400078e02ff */
[----:B------:R-:W-:Y:S01]  /*2fa0*/  HFMA2 R10, -RZ, RZ, 0, 0 ;  /* 0x00000000ff0a7431 */ /* 0x000fe200000001ff */
[----:B-1----:R-:W-:-:S04]  /*2fb0*/  SHF.L.U64.HI R17, R16, 0x2, R17 ;  /* 0x0000000210117819 */ /* 0x002fc80000010211 */
[----:B------:R-:W-:Y:S01]  /*2fc0*/  IMAD.HI.U32 R23, R11, R23, R10 ;  /* 0x000000170b177227 */ /* 0x000fe200078e000a */
[----:B------:R-:W-:-:S03]  /*2fd0*/  MOV R11, R22 ;  /* 0x00000016000b7202 */ /* 0x000fc60000000f00 */
[----:B------:R-:W-:Y:S02]  /*2fe0*/  IMAD.MOV.U32 R10, RZ, RZ, R20 ;  /* 0x000000ffff0a7224 */ /* 0x000fe400078e0014 */
[----:B------:R-:W1:Y:S02]  /*2ff0*/  LDC.64 R20, c[0x0][0x3f0] ;  /* 0x0000fc00ff147b82 */ /* 0x000e640000000a00 */
[----:B------:R-:W-:-:S04]  /*3000*/  IMAD.HI.U32 R107, R23, R10, RZ ;  /* 0x0000000a176b7227 */ /* 0x000fc800078e00ff */
[----:B------:R-:W-:Y:S02]  /*3010*/  IMAD R10, R107, R11, R10 ;  /* 0x0000000b6b0a7224 */ /* 0x000fe400078e020a */
[----:B0-----:R-:W-:-:S03]  /*3020*/  IMAD R23, R5, UR4, RZ ;  /* 0x0000000405177c24 */ /* 0x001fc6000f8e02ff */
[----:B------:R-:W-:-:S13]  /*3030*/  ISETP.GT.U32.AND P2, PT, R25, R10, PT ;  /* 0x0000000a1900720c */ /* 0x000fda0003f44070 */
[----:B------:R-:W-:Y:S01]  /*3040*/  @!P2 IMAD.IADD R10, R10, 0x1, -R25 ;  /* 0x000000010a0aa824 */ /* 0x000fe200078e0a19 */
[----:B------:R-:W-:Y:S02]  /*3050*/  @!P2 IADD3 R107, PT, PT, R107, 0x1, RZ ;  /* 0x000000016b6ba810 */ /* 0x000fe40007ffe0ff */
[----:B------:R-:W-:Y:S02]  /*3060*/  ISETP.NE.AND P2, PT, R48, RZ, PT ;  /* 0x000000ff3000720c */ /* 0x000fe40003f45270 */
[----:B------:R-:W-:Y:S01]  /*3070*/  ISETP.GE.U32.AND P1, PT, R10, R25, PT ;  /* 0x000000190a00720c */ /* 0x000fe20003f26070 */
[----:B------:R-:W-:Y:S01]  /*3080*/  IMAD R25, R4, UR5, R23 ;  /* 0x0000000504197c24 */ /* 0x000fe2000f8e0217 */
[----:B-1----:R-:W-:Y:S01]  /*3090*/  SHF.L.U64.HI R21, R20, 0x1, R21 ;  /* 0x0000000114157819 */ /* 0x002fe20000010215 */
[----:B------:R-:W0:Y:S01]  /*30a0*/  LDC.64 R22, c[0x0][0x3d0] ;  /* 0x0000f400ff167b82 */ /* 0x000e220000000a00 */
[----:B------:R-:W-:Y:S01]  /*30b0*/  IMAD.WIDE.U32 R10, R4, UR4, R44 ;  /* 0x00000004040a7c25 */ /* 0x000fe2000f8e002c */
[----:B------:R-:W-:Y:S01]  /*30c0*/  UMOV UR4, URZ ;  /* 0x000000ff00047c82 */ /* 0x000fe20008000000 */
[----:B------:R-:W-:-:S07]  /*30d0*/  UMOV UR5, URZ ;  /* 0x000000ff00057c82 */ /* 0x000fce0008000000 */
[----:B------:R-:W-:Y:S01]  /*30e0*/  @P1 VIADD R107, R107, 0x1 ;  /* 0x000000016b6b1836 */ /* 0x000fe20000000000 */
[----:B------:R-:W-:-:S04]  /*30f0*/  IADD3 R14, P1, PT, R40, R75, RZ ;  /* 0x0000004b280e7210 */ /* 0x000fc80007f3e0ff */
[----:B------:R-:W-:Y:S01]  /*3100*/  @!P0 IADD3 R107, PT, PT, -R107, RZ, RZ ;  /* 0x000000ff6b6b8210 */ /* 0x000fe20007ffe1ff */
[----:B------:R-:W-:Y:S01]  /*3110*/  IMAD.X R15, R3, 0x1, R41, P1 ;  /* 0x00000001030f7824 */ /* 0x000fe200008e0629 */
[----:B------:R-:W-:Y:S02]  /*3120*/  @!P2 LOP3.LUT R107, RZ, R48, RZ, 0x33, !PT ;  /* 0x00000030ff6ba212 */ /* 0x000fe400078e33ff */
[----:B0-----:R-:W-:Y:S01]  /*3130*/  SHF.L.U64.HI R119, R22, 0x1, R23 ;  /* 0x0000000116777819 */ /* 0x001fe20000010217 */
[----:B---34-:R-:W-:-:S07]  /*3140*/  IMAD.IADD R23, R11, 0x1, R25 ;  /* 0x000000010b177824 */ /* 0x018fce00078e0219 */
.L_x_2405:
        /* <DEDUP_REMOVED lines=18> */
[----:B------:R-:W-:Y:S01]  /*3270*/  MOV R26, RZ ;  /* 0x000000ff001a7202 */ /* 0x000fe20000000f00 */
[----:B------:R-:W-:Y:S01]  /*3280*/  IMAD.MOV.U32 R28, RZ, RZ, RZ ;  /* 0x000000ffff1c7224 */ /* 0x000fe200078e00ff */
[----:B------:R-:W-:Y:S01]  /*3290*/  MOV R25, R104 ;  /* 0x0000006800197202 */ /* 0x000fe20000000f00 */
[----:B------:R-:W-:-:S05]  /*32a0*/  IMAD.MOV.U32 R24, RZ, RZ, R109 ;  /* 0x000000ffff187224 */ /* 0x000fca00078e006d */
[----:B------:R0:W4:Y:S02]  /*32b0*/  LDG.E R127, desc[UR10][R24.64] ;  /* 0x0000000a187f7981 */ /* 0x000124000c1e1900 */
[----:B0-----:R-:W-:Y:S01]  /*32c0*/  IMAD.MOV.U32 R24, RZ, RZ, RZ ;  /* 0x000000ffff187224 */ /* 0x001fe200078e00ff */
[----:B--2---:R-:W-:Y:S02]  /*32d0*/  @!P5 PRMT R26, R124, 0x5410, RZ ;  /* 0x000054107c1ad816 */ /* 0x004fe400000000ff */
[----:B------:R-:W-:Y:S02]  /*32e0*/  ISETP.NE.AND P5, PT, R30, RZ, PT ;  /* 0x000000ff1e00720c */ /* 0x000fe40003fa5270 */
[----:B---3--:R-:W-:Y:S02]  /*32f0*/  @!P6 PRMT R28, R29, 0x5410, RZ ;  /* 0x000054101d1ce816 */ /* 0x008fe400000000ff */
[----:B------:R-:W-:Y:S02]  /*3300*/  MOV R30, RZ ;  /* 0x000000ff001e7202 */ /* 0x000fe40000000f00 */
[----:B-----5:R-:W-:-:S07]  /*3310*/  @!P3 PRMT R30, R32, 0x5410, RZ ;  /* 0x00005410201eb816 */ /* 0x020fce00000000ff */
[----:B----4-:R-:W-:Y:S02]  /*3320*/  @!P5 PRMT R26, R26, 0x5410, R27 ;  /* 0x000054101a1ad816 */ /* 0x010fe4000000001b */
[----:B------:R-:W-:Y:S02]  /*3330*/  @!P4 PRMT R28, R28, 0x5410, R31 ;  /* 0x000054101c1cc816 */ /* 0x000fe4000000001f */
[----:B------:R-:W-:Y:S02]  /*3340*/  PRMT R25, R26, 0x7632, R25 ;  /* 0x000076321a197816 */ /* 0x000fe40000000019 */
[----:B------:R-:W-:Y:S02]  /*3350*/  @!P2 PRMT R30, R30, 0x5410, R33 ;  /* 0x000054101e1ea816 */ /* 0x000fe40000000021 */
[----:B------:R-:W-:Y:S02]  /*3360*/  P2R R124, PR, RZ, 0x20 ;  /* 0x00000020ff7c7803 */ /* 0x000fe40000000000 */
[----:B------:R-:W-:-:S02]  /*3370*/  @!P1 PRMT R24, R34, 0x5410, RZ ;  /* 0x0000541022189816 */ /* 0x000fc400000000ff */
[----:B------:R-:W-:Y:S01]  /*3380*/  PRMT R27, R28, 0x7632, R27 ;  /* 0x000076321c1b7816 */ /* 0x000fe2000000001b */
[----:B------:R-:W-:Y:S01]  /*3390*/  STS.U16 [R77], R26 ;  /* 0x0000001a4d007388 */ /* 0x000fe20000000400 */
[----:B------:R-:W-:Y:S02]  /*33a0*/  ISETP.GE.AND P5, PT, R63, R74, PT ;  /* 0x0000004a3f00720c */ /* 0x000fe40003fa6270 */
[----:B------:R-:W-:Y:S01]  /*33b0*/  PRMT R29, R30, 0x7632, R29 ;  /* 0x000076321e1d7816 */ /* 0x000fe2000000001d */
[----:B------:R0:W-:Y:S01]  /*33c0*/  STS.U16 [R78+0x40], R25 ;  /* 0x000040194e007388 */ /* 0x0001e20000000400 */
[----:B------:R-:W-:-:S03]  /*33d0*/  @!P0 PRMT R24, R24, 0x5410, R35 ;  /* 0x0000541018188816 */ /* 0x000fc60000000023 */
[----:B------:R-:W-:Y:S01]  /*33e0*/  STS.U16 [R79+0x80], R28 ;  /* 0x0000801c4f007388 */ /* 0x000fe20000000400 */
[----:B------:R-:W-:-:S03]  /*33f0*/  PRMT R31, R24, 0x7632, R31 ;  /* 0x00007632181f7816 */ /* 0x000fc6000000001f */
[----:B------:R-:W-:Y:S04]  /*3400*/  STS.U16 [R80+0xc0], R27 ;  /* 0x0000c01b50007388 */ /* 0x000fe80000000400 */
[----:B------:R-:W-:Y:S01]  /*3410*/  STS.U16 [R81+0x100], R30 ;  /* 0x0001001e51007388 */ /* 0x000fe20000000400 */
[----:B0-----:R-:W-:-:S03]  /*3420*/  IMAD.MOV.U32 R25, RZ, RZ, R121 ;  /* 0x000000ffff197224 */ /* 0x001fc600078e0079 */
[----:B------:R-:W-:Y:S04]  /*3430*/  STS.U16 [R82+0x140], R29 ;  /* 0x0001401d52007388 */ /* 0x000fe80000000400 */
[----:B------:R0:W-:Y:S04]  /*3440*/  STS.U16 [R83+0x180], R24 ;  /* 0x0001801853007388 */ /* 0x0001e80000000400 */
[----:B------:R1:W-:Y:S01]  /*3450*/  STS.U16 [R84+0x1c0], R31 ;  /* 0x0001c01f54007388 */ /* 0x0003e20000000400 */
[----:B------:R-:W-:Y:S01]  /*3460*/  NOP ;  /* 0x0000000000007918 */ /* 0x000fe20000000000 */
[----:B0-----:R-:W-:-:S02]  /*3470*/  MOV R24, R118 ;  /* 0x0000007600187202 */ /* 0x001fc40000000f00 */
[----:B------:R-:W-:Y:S01]  /*3480*/  MOV R32, RZ ;  /* 0x000000ff00207202 */ /* 0x000fe20000000f00 */
[----:B------:R-:W-:Y:S02]  /*3490*/  IMAD.MOV.U32 R34, RZ, RZ, RZ ;  /* 0x000000ffff227224 */ /* 0x000fe400078e00ff */
[----:B------:R-:W-:Y:S01]  /*34a0*/  FMUL.FTZ R127, R127, 1.4426950216293334961 ;  /* 0x3fb8aa3b7f7f7820 */ /* 0x000fe20000410000 */
[----:B------:R-:W2:Y:S04]  /*34b0*/  @!P5 LDG.E.U16 R26, desc[UR10][R24.64+-0x100] ;  /* 0xffff000a181ad981 */ /* 0x000ea8000c1e1500 */
[----:B------:R-:W3:Y:S04]  /*34c0*/  @!P3 LDG.E.U16 R28, desc[UR10][R24.64] ;  /* 0x0000000a181cb981 */ /* 0x000ee8000c1e1500 */
[----:B------:R-:W4:Y:S04]  /*34d0*/  @!P2 LDG.E.U16 R29, desc[UR10][R24.64+0x40] ;  /* 0x0000400a181da981 */ /* 0x000f28000c1e1500 */
[----:B------:R-:W5:Y:S04]  /*34e0*/  @!P1 LDG.E.U16 R30, desc[UR10][R24.64+0x80] ;  /* 0x0000800a181e9981 */ /* 0x000f68000c1e1500 */
[----:B-1----:R-:W4:Y:S01]  /*34f0*/  @!P0 LDG.E.U16 R31, desc[UR10][R24.64+0xc0] ;  /* 0x0000c00a181f8981 */ /* 0x002f22000c1e1500 */
[----:B------:R-:W-:-:S03]  /*3500*/  IMAD.MOV.U32 R126, RZ, RZ, RZ ;  /* 0x000000ffff7e7224 */ /* 0x000fc600078e00ff */
[----:B------:R-:W-:Y:S04]  /*3510*/  LDS.U16 R128, [R85] ;  /* 0x0000000055807984 */ /* 0x000fe80000000400 */
[----:B------:R-:W0:Y:S04]  /*3520*/  LDS.U16 R118, [R85+0x8] ;  /* 0x0000080055767984 */ /* 0x000e280000000400 */
[----:B------:R-:W-:Y:S01]  /*3530*/  LDS.U16 R121, [R85+0xa] ;  /* 0x00000a0055797984 */ /* 0x000fe20000000400 */
[----:B--2---:R-:W-:Y:S02]  /*3540*/  @!P5 PRMT R32, R26, 0x5410, RZ ;  /* 0x000054101a20d816 */ /* 0x004fe400000000ff */
[----:B------:R-:W-:Y:S01]  /*3550*/  ISETP.NE.AND P5, PT, R124, RZ, PT ;  /* 0x000000ff7c00720c */ /* 0x000fe20003fa5270 */
[----:B------:R-:W2:-:S12]  /*3560*/  @!P6 LDG.E.U16 R26, desc[UR10][R24.64+-0x80] ;  /* 0xffff800a181ae981 */ /* 0x000e98000c1e1500 */
[----:B------:R-:W3:Y:S02]  /*3570*/  @!P5 LDG.E.U16 R27, desc[UR10][R24.64+-0xc0] ;  /* 0xffff400a181bd981 */ /* 0x000ee4000c1e1500 */
[----:B---3--:R-:W-:Y:S02]  /*3580*/  @!P5 PRMT R32, R32, 0x5410, R27 ;  /* 0x000054102020d816 */ /* 0x008fe4000000001b */
[----:B------:R-:W3:Y:S01]  /*3590*/  @!P4 LDG.E.U16 R27, desc[UR10][R24.64+-0x40] ;  /* 0xffffc00a181bc981 */ /* 0x000ee2000c1e1500 */
[----:B--2---:R-:W-:-:S03]  /*35a0*/  @!P6 PRMT R34, R26, 0x5410, RZ ;  /* 0x000054101a22e816 */ /* 0x004fc600000000ff */
[----:B------:R-:W1:Y:S01]  /*35b0*/  LDS.U16 R26, [R85+0x2] ;  /* 0x00000200551a7984 */ /* 0x000e620000000400 */
[----:B------:R-:W-:Y:S02]  /*35c0*/  MOV R124, RZ ;  /* 0x000000ff007c7202 */ /* 0x000fe40000000f00 */
[----:B------:R-:W-:Y:S01]  /*35d0*/  @!P3 PRMT R124, R28, 0x5410, RZ ;  /* 0x000054101c7cb816 */ /* 0x000fe200000000ff */
[----:B------:R-:W-:Y:S01]  /*35e0*/  FMUL.FTZ R33, R127, R89 ;  /* 0x000000597f217220 */ /* 0x000fe20000410000 */
[----:B-----5:R-:W-:Y:S01]  /*35f0*/  @!P1 PRMT R126, R30, 0x5410, RZ ;  /* 0x000054101e7e9816 */ /* 0x020fe200000000ff */
[----:B------:R-:W-:Y:S01]  /*3600*/  LDS.U16 R28, [R85+0xe] ;  /* 0x00000e00551c7984 */ /* 0x000fe20000000400 */
[----:B----4-:R-:W-:-:S03]  /*3610*/  @!P2 PRMT R124, R124, 0x5410, R29 ;  /* 0x000054107c7ca816 */ /* 0x010fc6000000001d */
[----:B------:R-:W-:Y:S01]  /*3620*/  LDS.U16 R29, [R85+0x6] ;  /* 0x00000600551d7984 */ /* 0x000fe20000000400 */
[----:B------:R-:W2:Y:S01]  /*3630*/  MUFU.EX2 R33, R33 ;  /* 0x0000002100217308 */ /* 0x000ea20000000800 */
[--C-:B------:R-:W-:Y:S02]  /*3640*/  @!P0 PRMT R126, R126, 0x5410, R31.reuse ;  /* 0x000054107e7e8816 */ /* 0x100fe4000000001f */
[----:B------:R-:W-:Y:S01]  /*3650*/  PRMT R31, R32, 0x7632, R31 ;  /* 0x00007632201f7816 */ /* 0x000fe2000000001f */
[----:B------:R-:W-:Y:S01]  /*3660*/  LDS.U16 R30, [R85+0xc] ;  /* 0x00000c00551e7984 */ /* 0x000fe20000000400 */
[----:B------:R-:W-:Y:S02]  /*3670*/  ISETP.GE.U32.AND P0, PT, R57, R74, PT ;  /* 0x0000004a3900720c */ /* 0x000fe40003f06070 */
[----:B------:R-:W-:Y:S02]  /*3680*/  PRMT R133, R124, 0x7632, R133 ;  /* 0x000076327c857816 */ /* 0x000fe40000000085 */
[----:B------:R-:W-:Y:S01]  /*3690*/  PRMT R134, R126, 0x7632, R134 ;  /* 0x000076327e867816 */ /* 0x000fe20000000086 */
[C---:B------:R-:W-:Y:S01]  /*36a0*/  FMUL.FTZ R125, R127.reuse, R91 ;  /* 0x0000005b7f7d7220 */ /* 0x040fe20000410000 */
[----:B------:R-:W-:Y:S01]  /*36b0*/  FMUL.FTZ R129, R127, R92 ;  /* 0x0000005c7f817220 */ /* 0x000fe20000410000 */
[----:B--2---:R-:W-:-:S02]  /*36c0*/  FSEL R33, R33, 1, !P0 ;  /* 0x3f80000021217808 */ /* 0x004fc40004000000 */
[----:B------:R-:W-:Y:S01]  /*36d0*/  MUFU.EX2 R131, R125 ;  /* 0x0000007d00837308 */ /* 0x000fe20000000800 */
[----:B------:R-:W-:Y:S01]  /*36e0*/  ISETP.GE.U32.AND P1, PT, R59, R74, PT ;  /* 0x0000004a3b00720c */ /* 0x000fe20003f26070 */
[----:B------:R-:W-:-:S06]  /*36f0*/  FMUL.FTZ R35, R127, R90 ;  /* 0x0000005a7f237220 */ /* 0x000fcc0000410000 */
[----:B------:R-:W-:Y:S08]  /*3700*/  MUFU.EX2 R132, R129 ;  /* 0x0000008100847308 */ /* 0x000ff00000000800 */
[----:B------:R-:W2:Y:S01]  /*3710*/  MUFU.EX2 R35, R35 ;  /* 0x0000002300237308 */ /* 0x000ea20000000800 */
[----:B------:R-:W-:Y:S01]  /*3720*/  FMUL.FTZ R140, R127, R95 ;  /* 0x0000005f7f8c7220 */ /* 0x000fe20000410000 */
[----:B0-----:R-:W-:Y:S01]  /*3730*/  HADD2.F32 R118, -RZ, R118.H0_H0 ;  /* 0x20000076ff767230 */ /* 0x001fe20000004100 */
[----:B------:R-:W-:-:S02]  /*3740*/  ISETP.GE.U32.AND P3, PT, R61, R74, PT ;  /* 0x0000004a3d00720c */ /* 0x000fc40003f66070 */
[----:B------:R-:W-:-:S03]  /*3750*/  ISETP.GE.U32.AND P2, PT, R62, R74, PT ;  /* 0x0000004a3e00720c */ /* 0x000fc60003f46070 */
[----:B------:R-:W-:Y:S01]  /*3760*/  MUFU.EX2 R140, R140 ;  /* 0x0000008c008c7308 */ /* 0x000fe20000000800 */
[----:B--2---:R-:W-:Y:S02]  /*3770*/  FSEL R35, R35, 1, !P1 ;  /* 0x3f80000023237808 */ /* 0x004fe40004800000 */
        /* <DEDUP_REMOVED lines=8> */
[----:B------:R-:W-:Y:S02]  /*3800*/  FSEL R32, R31, RZ, !P0 ;  /* 0x000000ff1f207208 */ /* 0x000fe40004000000 */
[----:B------:R-:W-:Y:S01]  /*3810*/  ISETP.NE.AND P0, PT, R58, RZ, PT ;  /* 0x000000ff3a00720c */ /* 0x000fe20003f05270 */
[----:B------:R-:W-:Y:S04]  /*3820*/  STS.U16 [R80+0x2d0], R130 ;  /* 0x0002d08250007388 */ /* 0x000fe80000000400 */
[----:B------:R2:W-:Y:S01]  /*3830*/  STS.U16 [R81+0x310], R124 ;  /* 0x0003107c51007388 */ /* 0x0005e20000000400 */
[----:B0-----:R-:W-:-:S03]  /*3840*/  HADD2.F32 R26, -RZ, R27.H0_H0 ;  /* 0x2000001bff1a7230 */ /* 0x001fc60000004100 */
[----:B------:R-:W-:Y:S01]  /*3850*/  STS.U16 [R82+0x350], R133 ;  /* 0x0003508552007388 */ /* 0x000fe20000000400 */
[C---:B-1----:R-:W-:Y:S01]  /*3860*/  FMUL.FTZ R34, R127.reuse, R93 ;  /* 0x0000005d7f227220 */ /* 0x042fe20000410000 */
[----:B------:R-:W-:Y:S02]  /*3870*/  HADD2.F32 R27, -RZ, R29.H0_H0 ;  /* 0x2000001dff1b7230 */ /* 0x000fe40000004100 */
[----:B------:R-:W-:Y:S01]  /*3880*/  STS.U16 [R83+0x390], R126 ;  /* 0x0003907e53007388 */ /* 0x000fe20000000400 */
[----:B--2---:R-:W-:Y:S01]  /*3890*/  FMUL.FTZ R124, R127, R94 ;  /* 0x0000005e7f7c7220 */ /* 0x004fe20000410000 */
[----:B------:R-:W-:Y:S02]  /*38a0*/  FMUL.FTZ R26, R115, R26 ;  /* 0x0000001a731a7220 */ /* 0x000fe40000410000 */
[----:B------:R0:W-:Y:S01]  /*38b0*/  STS.U16 [R84+0x3d0], R134 ;  /* 0x0003d08654007388 */ /* 0x0001e20000000400 */
[----:B------:R-:W-:-:S03]  /*38c0*/  NOP ;  /* 0x0000000000007918 */ /* 0x000fc60000000000 */
[----:B------:R-:W1:Y:S01]  /*38d0*/  LDS.U16 R136, [R85+0x210] ;  /* 0x0002100055887984 */ /* 0x000e620000000400 */
[----:B------:R2:W3:Y:S03]  /*38e0*/  MUFU.EX2 R135, R34 ;  /* 0x0000002200877308 */ /* 0x0004e60000000800 */
[----:B------:R-:W4:Y:S04]  /*38f0*/  LDS.U16 R137, [R85+0x212] ;  /* 0x0002120055897984 */ /* 0x000f280000000400 */
[----:B------:R-:W5:Y:S01]  /*3900*/  LDS.U16 R130, [R85+0x214] ;  /* 0x0002140055827984 */ /* 0x000f620000000400 */
[----:B------:R0:W3:Y:S03]  /*3910*/  MUFU.EX2 R139, R124 ;  /* 0x0000007c008b7308 */ /* 0x0000e60000000800 */
[----:B------:R-:W5:Y:S01]  /*3920*/  LDS.U16 R129, [R85+0x216] ;  /* 0x0002160055817984 */ /* 0x000f620000000400 */
[----:B--2---:R-:W-:-:S03]  /*3930*/  FSEL R34, R26, RZ, !P1 ;  /* 0x000000ff1a227208 */ /* 0x004fc60004800000 */
[----:B------:R-:W2:Y:S04]  /*3940*/  LDS.U16 R126, [R85+0x218] ;  /* 0x00021800557e7984 */ /* 0x000ea80000000400 */
[----:B------:R-:W2:Y:S01]  /*3950*/  LDS.U16 R125, [R85+0x21a] ;  /* 0x00021a00557d7984 */ /* 0x000ea20000000400 */
[----:B0-----:R-:W-:-:S03]  /*3960*/  FMUL.FTZ R124, R114, R27 ;  /* 0x0000001b727c7220 */ /* 0x001fc60000410000 */
[----:B------:R-:W0:Y:S04]  /*3970*/  LDS.U16 R31, [R85+0x21c] ;  /* 0x00021c00551f7984 */ /* 0x000e280000000400 */
[----:B------:R-:W0:Y:S04]  /*3980*/  LDS.U16 R29, [R85+0x21e] ;  /* 0x00021e00551d7984 */ /* 0x000e280000000400 */
[----:B------:R-:W0:Y:S01]  /*3990*/  @P0 LDS.64 R26, [UR8] ;  /* 0x00000008ff1a0984 */ /* 0x000e220008000a00 */
[----:B------:R-:W-:Y:S01]  /*39a0*/  FMUL.FTZ R134, R127, R88 ;  /* 0x000000587f867220 */ /* 0x000fe20000410000 */
[----:B------:R-:W-:-:S02]  /*39b0*/  HADD2.F32 R127, -RZ, R121.H0_H0 ;  /* 0x20000079ff7f7230 */ /* 0x000fc40000004100 */
[----:B------:R-:W-:Y:S01]  /*39c0*/  FMUL.FTZ R133, R113, R118 ;  /* 0x0000007671857220 */ /* 0x000fe20000410000 */
[----:B------:R-:W-:Y:S01]  /*39d0*/  FSEL R121, R131, 1, !P3 ;  /* 0x3f80000083797808 */ /* 0x000fe20005800000 */
[----:B------:R1:W5:Y:S01]  /*39e0*/  MUFU.EX2 R138, R134 ;  /* 0x00000086008a7308 */ /* 0x0003620000000800 */
[----:B------:R-:W-:Y:S01]  /*39f0*/  ISETP.GE.U32.AND P1, PT, R64, R74, PT ;  /* 0x0000004a4000720c */ /* 0x000fe20003f26070 */
[----:B------:R-:W-:Y:S01]  /*3a00*/  FMUL.FTZ R131, R112, R127 ;  /* 0x0000007f70837220 */ /* 0x000fe20000410000 */
[----:B------:R-:W-:Y:S02]  /*3a10*/  FSEL R118, R124, RZ, !P3 ;  /* 0x000000ff7c767208 */ /* 0x000fe40005800000 */
[----:B------:R-:W-:Y:S01]  /*3a20*/  FSEL R127, R132, 1, !P2 ;  /* 0x3f800000847f7808 */ /* 0x000fe20005000000 */
[----:B------:R-:W-:Y:S01]  /*3a30*/  HADD2.F32 R132, -RZ, R128.H0_H0 ;  /* 0x20000080ff847230 */ /* 0x000fe20000004100 */
[----:B------:R-:W-:Y:S01]  /*3a40*/  FSEL R124, R133, RZ, !P2 ;  /* 0x000000ff857c7208 */ /* 0x000fe20005000000 */
[----:B------:R-:W-:Y:S01]  /*3a50*/  HADD2.F32 R133, -RZ, R30.H0_H0 ;  /* 0x2000001eff857230 */ /* 0x000fe20000004100 */
[----:B------:R-:W-:-:S02]  /*3a60*/  FSEL R128, R131, RZ, !P1 ;  /* 0x000000ff83807208 */ /* 0x000fc40004800000 */
[----:B---3--:R-:W-:Y:S01]  /*3a70*/  FSEL R131, R135, 1, !P1 ;  /* 0x3f80000087837808 */ /* 0x008fe20004800000 */
[----:B------:R-:W-:Y:S01]  /*3a80*/  HADD2.F32 R135, -RZ, R28.H0_H0 ;  /* 0x2000001cff877230 */ /* 0x000fe20000004100 */
[----:B------:R-:W-:Y:S01]  /*3a90*/  ISETP.GE.U32.AND P3, PT, R65, R74, PT ;  /* 0x0000004a4100720c */ /* 0x000fe20003f66070 */
[----:B------:R-:W-:Y:S01]  /*3aa0*/  FMUL.FTZ R132, R117, R132 ;  /* 0x0000008475847220 */ /* 0x000fe20000410000 */
[----:B------:R-:W-:Y:S01]  /*3ab0*/  FMUL.FTZ R133, R110, R133 ;  /* 0x000000856e857220 */ /* 0x000fe20000410000 */
[-C--:B------:R-:W-:Y:S01]  /*3ac0*/  ISETP.GE.U32.AND P1, PT, R56, R74.reuse, PT ;  /* 0x0000004a3800720c */ /* 0x080fe20003f26070 */
[----:B------:R-:W-:Y:S01]  /*3ad0*/  FMUL.FTZ R28, R108, R135 ;  /* 0x000000876c1c7220 */ /* 0x000fe20000410000 */
[----:B------:R-:W-:Y:S02]  /*3ae0*/  ISETP.GE.U32.AND P2, PT, R66, R74, PT ;  /* 0x0000004a4200720c */ /* 0x000fe40003f46070 */
[----:B-1----:R-:W-:Y:S02]  /*3af0*/  FSEL R134, R139, 1, !P3 ;  /* 0x3f8000008b867808 */ /* 0x002fe40005800000 */
[----:B------:R-:W-:Y:S01]  /*3b00*/  FSEL R139, R132, RZ, !P1 ;  /* 0x000000ff848b7208 */ /* 0x000fe20004800000 */
[----:B------:R-:W-:Y:S01]  /*3b10*/  HADD2.F32 R132, -RZ, R136.H0_H0 ;  /* 0x20000088ff847230 */ /* 0x000fe20000004100 */
[----:B------:R-:W-:Y:S01]  /*3b20*/  FSEL R141, R133, RZ, !P3 ;  /* 0x000000ff858d7208 */ /* 0x000fe20005800000 */
[----:B----4-:R-:W-:Y:S01]  /*3b30*/  HADD2.F32 R133, -RZ, R137.H0_H0 ;  /* 0x20000089ff857230 */ /* 0x010fe20000004100 */
[----:B------:R-:W-:Y:S01]  /*3b40*/  FSEL R135, R140, 1, !P2 ;  /* 0x3f8000008c877808 */ /* 0x000fe20005000000 */
[----:B-----5:R-:W-:Y:S01]  /*3b50*/  HADD2.F32 R130, -RZ, R130.H0_H0 ;  /* 0x20000082ff827230 */ /* 0x020fe20000004100 */
[----:B------:R-:W-:Y:S01]  /*3b60*/  FSEL R138, R138, 1, !P1 ;  /* 0x3f8000008a8a7808 */ /* 0x000fe20004800000 */
[----:B------:R-:W-:Y:S01]  /*3b70*/  HADD2.F32 R129, -RZ, R129.H0_H0 ;  /* 0x20000081ff817230 */ /* 0x000fe20000004100 */
[----:B------:R-:W-:Y:S01]  /*3b80*/  FSEL R140, R28, RZ, !P2 ;  /* 0x000000ff1c8c7208 */ /* 0x000fe20005000000 */
[----:B--2---:R-:W-:-:S02]  /*3b90*/  HADD2.F32 R126, -RZ, R126.H0_H0 ;  /* 0x2000007eff7e7230 */ /* 0x004fc40000004100 */
[----:B------:R-:W-:Y:S02]  /*3ba0*/  HADD2.F32 R125, -RZ, R125.H0_H0 ;  /* 0x2000007dff7d7230 */ /* 0x000fe40000004100 */
[----:B0-----:R-:W-:Y:S02]  /*3bb0*/  HADD2.F32 R136, -RZ, R31.H0_H0 ;  /* 0x2000001fff887230 */ /* 0x001fe40000004100 */
[----:B------:R-:W-:Y:S01]  /*3bc0*/  HADD2.F32 R137, -RZ, R29.H0_H0 ;  /* 0x2000001dff897230 */ /* 0x000fe20000004100 */
[----:B------:R-:W-:Y:S06]  /*3bd0*/  @P0 BRA `(.L_x_2400) ;  /* 0x0000000000400947 */ /* 0x000fec0003800000 */
        /* <DEDUP_REMOVED lines=11> */
.L_x_2401:
[----:B------:R-:W-:Y:S01]  /*3c90*/  MOV R27, RZ ;  /* 0x000000ff001b7202 */ /* 0x000fe20000000f00 */
[----:B------:R-:W-:Y:S06]  /*3ca0*/  @!P6 BRA `(.L_x_2400) ;  /* 0x00000000000ce947 */ /* 0x000fec0003800000 */
[----:B------:R-:W-:-:S05]  /*3cb0*/  IADD3 R28, P0, PT, R44, R111, RZ ;  /* 0x0000006f2c1c7210 */ /* 0x000fca0007f1e0ff */
[----:B------:R-:W-:-:S05]  /*3cc0*/  IMAD.X R29, R45, 0x1, R106, P0 ;  /* 0x000000012d1d7824 */ /* 0x000fca00000e066a */
[----:B------:R1:W5:Y:S03]  /*3cd0*/  LDG.E R27, desc[UR10][R28.64] ;  /* 0x0000000a1c1b7981 */ /* 0x000366000c1e1900 */
.L_x_2400:
        /* <DEDUP_REMOVED lines=95> */
.L_x_2404:
[----:B------:R-:W-:-:S04]  /*42d0*/  ISETP.NE.AND P0, PT, R58, R55, PT ;  /* 0x000000373a00720c */ /* 0x000fc80003f05270 */
[----:B------:R-:W-:-:S13]  /*42e0*/  ISETP.NE.OR P0, PT, R28, RZ, P0 ;  /* 0x000000ff1c00720c */ /* 0x000fda0000705670 */
[----:B------:R-:W-:-:S05]  /*42f0*/  @!P0 IADD3 R28, P1, PT, R44, R111, RZ ;  /* 0x0000006f2c1c8210 */ /* 0x000fca0007f3e0ff */
[----:B------:R-:W-:-:S05]  /*4300*/  @!P0 IMAD.X R29, R45, 0x1, R106, P1 ;  /* 0x000000012d1d8824 */ /* 0x000fca00008e066a */
[----:B------:R0:W-:Y:S03]  /*4310*/  @!P0 STG.E desc[UR10][R28.64], R27 ;  /* 0x0000001b1c008986 */ /* 0x0001e6000c10190a */
.L_x_2403:
[----:B------:R-:W-:Y:S05]  /*4320*/  BSYNC.RECONVERGENT B0 ;  /* 0x0000000000007941 */ /* 0x000fea0003800200 */
.L_x_2402:
        /* <DEDUP_REMOVED lines=22> */
.L_x_2399:
[----:B------:R-:W-:Y:S01]  /*4490*/  BAR.SYNC.DEFER_BLOCKING 0x0 ;  /* 0x0000000000007b1d */ /* 0x000fe20000010000 */
[----:B------:R-:W-:Y:S01]  /*44a0*/  ISETP.NE.AND P0, PT, R52, RZ, PT ;  /* 0x000000ff3400720c */ /* 0x000fe20003f05270 */
[----:B------:R-:W-:Y:S01]  /*44b0*/  IMAD.WIDE.U32 R40, R74, 0x2, R40 ;  /* 0x000000024a287825 */ /* 0x000fe200078e0028 */
[----:B------:R-:W-:Y:S02]  /*44c0*/  F2FP.F16.F32.PACK_AB R100, R100, R103 ;  /* 0x000000676464723e */ /* 0x000fe400000000ff */
[----:B------:R-:W-:Y:S01]  /*44d0*/  F2FP.F16.F32.PACK_AB R98, R98, R101 ;  /* 0x000000656262723e */ /* 0x000fe200000000ff */
[----:B------:R-:W2:Y:S01]  /*44e0*/  LDCU.128 UR12, c[0x0][0x430] ;  /* 0x00008600ff0c77ac */ /* 0x000ea20008000c00 */
[----:B------:R-:W-:Y:S01]  /*44f0*/  F2FP.F16.F32.PACK_AB R96, R96, R99 ;  /* 0x000000636060723e */ /* 0x000fe200000000ff */
[----:B------:R-:W-:Y:S01]  /*4500*/  IMAD.WIDE.U32 R42, R74, 0x2, R42 ;  /* 0x000000024a2a7825 */ /* 0x000fe200078e002a */
[----:B------:R-:W-:Y:S01]  /*4510*/  F2FP.F16.F32.PACK_AB R102, R102, R105 ;  /* 0x000000696666723e */ /* 0x000fe200000000ff */
[----:B------:R-:W3:Y:S01]  /*4520*/  LDCU.64 UR4, c[0x0][0x4a8] ;  /* 0x00009500ff0477ac */ /* 0x000ee20008000a00 */
[----:B------:R-:W-:Y:S01]  /*4530*/  PRMT R11, R100, 0x7632, R11 ;  /* 0x00007632640b7816 */ /* 0x000fe2000000000b */
[----:B------:R-:W-:Y:S01]  /*4540*/  IMAD.IADD R51, R74, 0x1, R51 ;  /* 0x000000014a337824 */ /* 0x000fe200078e0233 */
[----:B------:R-:W-:-:S02]  /*4550*/  PRMT R12, R98, 0x7632, R12 ;  /* 0x00007632620c7816 */ /* 0x000fc4000000000c */
[----:B------:R-:W-:Y:S02]  /*4560*/  PRMT R10, R102, 0x7632, R10 ;  /* 0x00007632660a7816 */ /* 0x000fe4000000000a */
[----:B------:R-:W-:Y:S02]  /*4570*/  PRMT R14, R96, 0x7632, R14 ;  /* 0x00007632600e7816 */ /* 0x000fe4000000000e */
[----:B------:R-:W-:Y:S01]  /*4580*/  IADD3 R58, PT, PT, R58, 0x1, RZ ;  /* 0x000000013a3a7810 */ /* 0x000fe20007ffe0ff */
[----:B------:R-:W-:Y:S01]  /*4590*/  STS.U16 [R85+0x4], R100 ;  /* 0x0000046455007388 */ /* 0x000fe20000000400 */
[----:B--2---:R-:W-:-:S03]  /*45a0*/  IMAD R21, R37, UR12, RZ ;  /* 0x0000000c25157c24 */ /* 0x004fc6000f8e02ff */
[----:B------:R2:W-:Y:S01]  /*45b0*/  STS.U16 [R85+0x6], R11 ;  /* 0x0000060b55007388 */ /* 0x0005e20000000400 */
[----:B------:R-:W-:-:S03]  /*45c0*/  IMAD R21, R0, UR13, R21 ;  /* 0x0000000d00157c24 */ /* 0x000fc6000f8e0215 */
[----:B------:R-:W-:Y:S04]  /*45d0*/  STS.U16 [R85+0x8], R98 ;  /* 0x0000086255007388 */ /* 0x000fe80000000400 */
[----:B------:R-:W-:Y:S01]  /*45e0*/  STS.U16 [R85+0xa], R12 ;  /* 0x00000a0c55007388 */ /* 0x000fe20000000400 */
[----:B--2---:R-:W-:-:S03]  /*45f0*/  IMAD.MOV.U32 R11, RZ, RZ, RZ ;  /* 0x000000ffff0b7224 */ /* 0x004fc600078e00ff */
[----:B------:R-:W-:Y:S04]  /*4600*/  STS.U16 [R85+0xc], R96 ;  /* 0x00000c6055007388 */ /* 0x000fe80000000400 */
[----:B------:R-:W-:Y:S04]  /*4610*/  STS.U16 [R85], R102 ;  /* 0x0000006655007388 */ /* 0x000fe80000000400 */
[----:B------:R2:W-:Y:S04]  /*4620*/  STS.U16 [R85+0x2], R10 ;  /* 0x0000020a55007388 */ /* 0x0005e80000000400 */
[----:B------:R4:W-:Y:S01]  /*4630*/  STS.U16 [R85+0xe], R14 ;  /* 0x00000e0e55007388 */ /* 0x0009e20000000400 */
[----:B------:R-:W-:-:S03]  /*4640*/  NOP ;  /* 0x0000000000007918 */ /* 0x000fc60000000000 */
[----:B------:R-:W-:Y:S01]  /*4650*/  LDS.U16 R77, [R77] ;  /* 0x000000004d4d7984 */ /* 0x000fe20000000400 */
[-C--:B--2---:R-:W-:Y:S02]  /*4660*/  MOV R10, R60.reuse ;  /* 0x0000003c000a7202 */ /* 0x084fe40000000f00 */
[----:B------:R-:W-:Y:S01]  /*4670*/  IADD3 R60, PT, PT, R74, R60, RZ ;  /* 0x0000003c4a3c7210 */ /* 0x000fe20007ffe0ff */
[----:B------:R-:W-:Y:S02]  /*4680*/  LDS.U16 R13, [R78+0x40] ;  /* 0x000040004e0d7984 */ /* 0x000fe40000000400 */
[----:B------:R-:W-:Y:S02]  /*4690*/  IMAD.WIDE.U32 R10, R0, UR12, R10 ;  /* 0x0000000c000a7c25 */ /* 0x000fe4000f8e000a */
[----:B------:R-:W-:Y:S03]  /*46a0*/  LDS.U16 R79, [R79+0x80] ;  /* 0x000080004f4f7984 */ /* 0x000fe60000000400 */
[----:B------:R-:W-:Y:S01]  /*46b0*/  IADD3 R11, PT, PT, R11, R21, RZ ;  /* 0x000000150b0b7210 */ /* 0x000fe20007ffe0ff */
[----:B------:R-:W-:Y:S04]  /*46c0*/  LDS.U16 R15, [R80+0xc0] ;  /* 0x0000c000500f7984 */ /* 0x000fe80000000400 */
[----:B------:R-:W-:Y:S01]  /*46d0*/  LDS.U16 R81, [R81+0x100] ;  /* 0x0001000051517984 */ /* 0x000fe20000000400 */
[----:B------:R-:W-:-:S03]  /*46e0*/  IMAD.WIDE.U32 R10, R36, UR14, R10 ;  /* 0x0000000e240a7c25 */ /* 0x000fc6000f8e000a */
[----:B------:R-:W-:Y:S01]  /*46f0*/  LDS.U16 R17, [R82+0x140] ;  /* 0x0001400052117984 */ /* 0x000fe20000000400 */
[----:B----4-:R-:W-:-:S03]  /*4700*/  IMAD R14, R36, UR15, R11 ;  /* 0x0000000f240e7c24 */ /* 0x010fc6000f8e020b */
[----:B------:R-:W-:Y:S04]  /*4710*/  LDS.U16 R83, [R83+0x180] ;  /* 0x0001800053537984 */ /* 0x000fe80000000400 */
[----:B------:R-:W-:Y:S04]  /*4720*/  LDS.U16 R19, [R84+0x1c0] ;  /* 0x0001c00054137984 */ /* 0x000fe80000000400 */
[----:B------:R-:W-:Y:S01]  /*4730*/  @!P0 STS [UR6+0x210], R74 ;  /* 0x0002104aff008988 */ /* 0x000fe20008000806 */
[----:B------:R-:W-:Y:S01]  /*4740*/  BAR.SYNC.DEFER_BLOCKING 0x0 ;  /* 0x0000000000007b1d */ /* 0x000fe20000010000 */
[----:B------:R-:W-:-:S04]  /*4750*/  IADD3 R11, P0, PT, R63, R10, RZ ;  /* 0x0000000a3f0b7210 */ /* 0x000fc80007f1e0ff */
[----:B---3--:R-:W-:Y:S01]  /*4760*/  LEA R10, P3, R11, UR4, 0x1 ;  /* 0x000000040b0a7c11 */ /* 0x008fe2000f8608ff */
[----:B------:R-:W-:-:S05]  /*4770*/  IMAD.X R14, RZ, RZ, R14, P0 ;  /* 0x000000ffff0e7224 */ /* 0x000fca00000e060e */
[----:B------:R-:W-:Y:S01]  /*4780*/  LEA.HI.X R11, R11, UR5, R14, 0x1, P3 ;  /* 0x000000050b0b7c11 */ /* 0x000fe200098f0c0e */
[----:B------:R-:W2:Y:S02]  /*4790*/  LDS R12, [UR6+0x210] ;  /* 0x00021006ff0c7984 */ /* 0x000ea40008000800 */
[-C--:B--2---:R-:W-:Y:S02]  /*47a0*/  ISETP.GE.AND P1, PT, R67, R12.reuse, PT ;  /* 0x0000000c4300720c */ /* 0x084fe40003f26270 */
        /* <DEDUP_REMOVED lines=18> */
.L_x_2407:
        /* <DEDUP_REMOVED lines=11> */
.L_x_7989:


//--------------------- .text._Z25selective_scan_fwd_kernelI32Selective_Scan_fwd_kernel_traitsILi32ELi8ELi1ELb0ELb1ELb1ELb1ELb0EN3c104HalfEffEEv13SSMParamsBase --------------------------
	.section	.text._Z25selective_scan_fwd_kernelI32Selective_Scan_fwd_kernel_traitsILi32ELi8ELi1ELb0ELb1ELb1ELb1ELb0EN3c104HalfEffEEv13SSMParamsBase,"ax",@progbits
	.align	128
        .global         _Z25selective_scan_fwd_kernelI32Selective_Scan_fwd_kernel_traitsILi32ELi8ELi1ELb0ELb1ELb1ELb1ELb0EN3c104HalfEffEEv13SSMParamsBase
        .type           _Z25selective_scan_fwd_kernelI32Selective_Scan_fwd_kernel_traitsILi32ELi8ELi1ELb0ELb1ELb1ELb1ELb0EN3c104HalfEffEEv13SSMParamsBase,@function
        .size           _Z25selective_scan_fwd_kernelI32Selective_Scan_fwd_kernel_traitsILi32ELi8ELi1ELb0ELb1ELb1ELb1ELb0EN3c104HalfEffEEv13SSMParamsBase,(.L_x_7990 - _Z25selective_scan_fwd_kernelI32Selective_Scan_fwd_kernel_traitsILi32ELi8ELi1ELb0ELb1ELb1ELb1ELb0EN3c104HalfEffEEv13SSMParamsBase)
        .other          _Z25selective_scan_fwd_kernelI32Selective_Scan_fwd_kernel_traitsILi32ELi8ELi1ELb0ELb1ELb1ELb1ELb0EN3c104HalfEffEEv13SSMParamsBase,@"STO_CUDA_ENTRY STV_DEFAULT"
_Z25selective_scan_fwd_kernelI32Selective_Scan_fwd_kernel_traitsILi32ELi8ELi1ELb0ELb1ELb1ELb1ELb0EN3c104HalfEffEEv13SSMParamsBase:
.text._Z25selective_scan_fwd_kernelI32Selective_Scan_fwd_kernel_traitsILi32ELi8ELi1ELb0ELb1ELb1ELb1ELb0EN3c104HalfEffEEv13SSMParamsBase:
        /* <DEDUP_REMOVED lines=38> */
.L_x_2408:
        /* <DEDUP_REMOVED lines=20> */
[----:B-1----:R-:W-:-:S04]  /*03a0*/  IMAD.WIDE.U32 R8, R69, R22, RZ ;  /* 0x0000001645087225 */ /* 0x002fc800078e00ff */
[----:B--2---:R-:W-:Y:S02]  /*03b0*/  VIADD R2, R4, 0xffffffe ;  /* 0x0ffffffe04027836 */ /* 0x004fe40000000000 */
[----:B------:R-:W-:Y:S01]  /*03c0*/  IMAD R9, R69, R23, R9 ;  /* 0x0000001745097224 */ /* 0x000fe200078e0209 */
[----:B------:R-:W1:Y:S01]  /*03d0*/  LDC.64 R96, c[0x0][0x418] ;  /* 0x00010600ff607b82 */ /* 0x000e620000000a00 */
[----:B------:R2:W3:Y:S07]  /*03e0*/  F2I.FTZ.U32.TRUNC.NTZ R3, R2 ;  /* 0x0000000200037305 */ /* 0x0004ee000021f000 */
[----:B------:R-:W1:Y:S01]  /*03f0*/  LDC.64 R18, c[0x0][0x498] ;  /* 0x00012600ff127b82 */ /* 0x000e620000000a00 */
[----:B--2---:R-:W-:-:S02]  /*0400*/  IMAD.MOV.U32 R2, RZ, RZ, RZ ;  /* 0x000000ffff027224 */ /* 0x004fc400078e00ff */
[----:B---3--:R-:W-:-:S05]  /*0410*/  IMAD.MOV R5, RZ, RZ, -R3 ;  /* 0x000000ffff057224 */ /* 0x008fca00078e0a03 */
[----:B------:R-:W2:Y:S01]  /*0420*/  LDC.64 R94, c[0x0][0x478] ;  /* 0x00011e00ff5e7b82 */ /* 0x000ea20000000a00 */
[----:B------:R-:W-:-:S04]  /*0430*/  IMAD R5, R5, R12, RZ ;  /* 0x0000000c05057224 */ /* 0x000fc800078e02ff */
[----:B------:R-:W-:Y:S01]  /*0440*/  IMAD.HI.U32 R3, R3, R5, R2 ;  /* 0x0000000503037227 */ /* 0x000fe200078e0002 */
[----:B------:R-:W-:Y:S02]  /*0450*/  MOV R5, R6 ;  /* 0x0000000600057202 */ /* 0x000fe40000000f00 */
[----:B------:R-:W3:Y:S03]  /*0460*/  LDC.64 R92, c[0x0][0x480] ;  /* 0x00012000ff5c7b82 */ /* 0x000ee60000000a00 */
[----:B------:R-:W-:-:S04]  /*0470*/  IMAD.HI.U32 R4, R3, R5, RZ ;  /* 0x0000000503047227 */ /* 0x000fc800078e00ff */
[----:B------:R-:W-:Y:S01]  /*0480*/  IMAD.MOV R3, RZ, RZ, -R4 ;  /* 0x000000ffff037224 */ /* 0x000fe200078e0a04 */
[----:B------:R-:W4:Y:S03]  /*0490*/  LDC.64 R6, c[0x0][0x400] ;  /* 0x00010000ff067b82 */ /* 0x000f260000000a00 */
[----:B------:R-:W-:-:S05]  /*04a0*/  IMAD R5, R12, R3, R5 ;  /* 0x000000030c057224 */ /* 0x000fca00078e0205 */
[----:B------:R-:W-:-:S13]  /*04b0*/  ISETP.GT.U32.AND P4, PT, R12, R5, PT ;  /* 0x000000050c00720c */ /* 0x000fda0003f84070 */
[----:B------:R-:W-:Y:S02]  /*04c0*/  @!P4 IMAD.IADD R5, R5, 0x1, -R12 ;  /* 0x000000010505c824 */ /* 0x000fe400078e0a0c */
[----:B------:R-:W-:Y:S01]  /*04d0*/  @!P4 VIADD R4, R4, 0x1 ;  /* 0x000000010404c836 */ /* 0x000fe20000000000 */
[----:B------:R-:W-:Y:S01]  /*04e0*/  ISETP.NE.AND P4, PT, R14, RZ, PT ;  /* 0x000000ff0e00720c */ /* 0x000fe20003f85270 */
[----:B----4-:R-:W-:Y:S01]  /*04f0*/  IMAD.WIDE.U32 R2, R69, R6, RZ ;  /* 0x0000000645027225 */ /* 0x010fe200078e00ff */
[----:B------:R-:W-:Y:S02]  /*0500*/  ISETP.GE.U32.AND P5, PT, R5, R12, PT ;  /* 0x0000000c0500720c */ /* 0x000fe40003fa6070 */
[----:B------:R-:W4:Y:S01]  /*0510*/  LDC.64 R12, c[0x0][0x490] ;  /* 0x00012400ff0c7b82 */ /* 0x000f220000000a00 */
[----:B------:R-:W-:Y:S01]  /*0520*/  LOP3.LUT R5, R67, R14, RZ, 0x3c, !PT ;  /* 0x0000000e43057212 */ /* 0x000fe200078e3cff */
[C---:B------:R-:W-:Y:S02]  /*0530*/  IMAD R3, R69.reuse, R7, R3 ;  /* 0x0000000745037224 */ /* 0x040fe400078e0203 */
[----:B0-----:R-:W-:Y:S01]  /*0540*/  IMAD.WIDE.U32 R6, R69, R20, RZ ;  /* 0x0000001445067225 */ /* 0x001fe200078e00ff */
[----:B------:R-:W-:-:S03]  /*0550*/  ISETP.GE.AND P3, PT, R5, RZ, PT ;  /* 0x000000ff0500720c */ /* 0x000fc60003f66270 */
[----:B------:R-:W-:-:S03]  /*0560*/  IMAD.WIDE.U32 R2, R67, R98, R2 ;  /* 0x0000006243027225 */ /* 0x000fc600078e0002 */
[----:B------:R-:W-:Y:S01]  /*0570*/  @P5 IADD3 R4, PT, PT, R4, 0x1, RZ ;  /* 0x0000000104045810 */ /* 0x000fe20007ffe0ff */
[----:B------:R-:W-:Y:S02]  /*0580*/  IMAD R99, R67, R99, R3 ;  /* 0x0000006343637224 */ /* 0x000fe400078e0203 */
[C---:B------:R-:W-:Y:S02]  /*0590*/  IMAD R7, R69.reuse, R21, R7 ;  /* 0x0000001545077224 */ /* 0x040fe400078e0207 */
[----:B------:R-:W-:Y:S02]  /*05a0*/  IMAD.MOV.U32 R11, RZ, RZ, R4 ;  /* 0x000000ffff0b7224 */ /* 0x000fe400078e0004 */
[----:B------:R-:W-:-:S04]  /*05b0*/  IMAD.WIDE.U32 R4, R69, R16, RZ ;  /* 0x0000001045047225 */ /* 0x000fc800078e00ff */
[----:B------:R-:W-:Y:S01]  /*05c0*/  @!P3 IMAD.MOV R11, RZ, RZ, -R11 ;  /* 0x000000ffff0bb224 */ /* 0x000fe200078e0a0b */
[----:B------:R-:W-:Y:S01]  /*05d0*/  @!P4 LOP3.LUT R11, RZ, R14, RZ, 0x33, !PT ;  /* 0x0000000eff0bc212 */ /* 0x000fe200078e33ff */
[----:B------:R-:W-:Y:S01]  /*05e0*/  IMAD R5, R69, R17, R5 ;  /* 0x0000001145057224 */ /* 0x000fe200078e0205 */
[----:B----4-:R-:W-:Y:S02]  /*05f0*/  LEA R98, P2, R2, R12, 0x1 ;  /* 0x0000000c02627211 */ /* 0x010fe400078408ff */
[----:B-----5:R-:W-:Y:S02]  /*0600*/  ISETP.NE.AND P3, PT, R24, RZ, PT ;  /* 0x000000ff1800720c */ /* 0x020fe40003f65270 */
[----:B------:R-:W-:Y:S01]  /*0610*/  LEA.HI.X R99, R2, R13, R99, 0x1, P2 ;  /* 0x0000000d02637211 */ /* 0x000fe200010f0c63 */
[----:B-1----:R-:W-:Y:S01]  /*0620*/  IMAD.WIDE.U32 R2, R67, R96, R4 ;  /* 0x0000006043027225 */ /* 0x002fe200078e0004 */
[----:B------:R-:W-:-:S03]  /*0630*/  SHF.R.S32.HI R13, RZ, 0x1f, R11 ;  /* 0x0000001fff0d7819 */ /* 0x000fc6000001140b */
[----:B------:R-:W-:Y:S01]  /*0640*/  IMAD.WIDE.U32 R4, R11, R64, R6 ;  /* 0x000000400b047225 */ /* 0x000fe200078e0006 */
[----:B------:R-:W-:-:S03]  /*0650*/  LEA R96, P2, R2, R18, 0x1 ;  /* 0x0000001202607211 */ /* 0x000fc600078408ff */
[C---:B------:R-:W-:Y:S01]  /*0660*/  IMAD R12, R13.reuse, R64, RZ ;  /* 0x000000400d0c7224 */ /* 0x040fe200078e02ff */
[----:B--2---:R-:W-:Y:S01]  /*0670*/  LEA R94, P4, R4, R94, 0x1 ;  /* 0x0000005e045e7211 */ /* 0x004fe200078808ff */
[-C--:B------:R-:W-:Y:S02]  /*0680*/  IMAD R14, R13, R62.reuse, RZ ;  /* 0x0000003e0d0e7224 */ /* 0x080fe400078e02ff */
[C---:B------:R-:W-:Y:S02]  /*0690*/  IMAD R65, R11.reuse, R65, R12 ;  /* 0x000000410b417224 */ /* 0x040fe400078e020c */
[----:B------:R-:W-:-:S04]  /*06a0*/  IMAD.WIDE.U32 R6, R11, R62, R8 ;  /* 0x0000003e0b067225 */ /* 0x000fc800078e0008 */
[----:B------:R-:W-:Y:S01]  /*06b0*/  IMAD R63, R11, R63, R14 ;  /* 0x0000003f0b3f7224 */ /* 0x000fe200078e020e */
[----:B---3--:R-:W-:Y:S01]  /*06c0*/  LEA R92, P5, R6, R92, 0x1 ;  /* 0x0000005c065c7211 */ /* 0x008fe200078a08ff */
        /* <DEDUP_REMOVED lines=14> */
.L_x_2409:
        /* <DEDUP_REMOVED lines=11> */
.L_x_2410:
        /* <DEDUP_REMOVED lines=72> */
.L_x_2411:
        /* <DEDUP_REMOVED lines=30> */
.L_x_2412:
        /* <DEDUP_REMOVED lines=35> */
.L_x_2436:
        /* <DEDUP_REMOVED lines=21> */
[----:B------:R-:W-:Y:S01]  /*1240*/  LOP3.LUT R118, R118, 0xfffffffb, RZ, 0xc0, !PT ;  /* 0xfffffffb76767812 */ /* 0x000fe200078ec0ff */
[----:B------:R-:W-:Y:S01]  /*1250*/  IMAD.X R11, RZ, RZ, R97, P2 ;  /* 0x000000ffff0b7224 */ /* 0x000fe200010e0661 */
[-C--:B------:R-:W-:Y:S02]  /*1260*/  ISETP.GE.AND P6, PT, R60, R45.reuse, PT ;  /* 0x0000002d3c00720c */ /* 0x080fe40003fc6270 */
[-C--:B------:R-:W-:Y:S02]  /*1270*/  ISETP.GE.AND P0, PT, R58, R45.reuse, PT ;  /* 0x0000002d3a00720c */ /* 0x080fe40003f06270 */
[-C--:B------:R-:W-:Y:S02]  /*1280*/  ISETP.GE.AND P1, PT, R56, R45.reuse, PT ;  /* 0x0000002d3800720c */ /* 0x080fe40003f26270 */
[----:B------:R-:W-:Y:S02]  /*1290*/  @P3 LOP3.LUT R118, R118, 0x4, RZ, 0xfc, !PT ;  /* 0x0000000476763812 */ /* 0x000fe400078efcff */
[-C--:B------:R-:W-:Y:S01]  /*12a0*/  ISETP.GE.AND P2, PT, R54, R45.reuse, PT ;  /* 0x0000002d3600720c */ /* 0x080fe20003f46270 */
[----:B------:R-:W2:Y:S01]  /*12b0*/  @!P3 LDG.E.U16 R0, desc[UR10][R12.64] ;  /* 0x0000000a0c00b981 */ /* 0x000ea2000c1e1500 */
[----:B------:R-:W-:-:S02]  /*12c0*/  ISETP.GE.AND P3, PT, R52, R45, PT ;  /* 0x0000002d3400720c */ /* 0x000fc40003f66270 */
[-C--:B------:R-:W-:Y:S02]  /*12d0*/  ISETP.GE.AND P4, PT, R50, R45.reuse, PT ;  /* 0x0000002d3200720c */ /* 0x080fe40003f86270 */
        /* <DEDUP_REMOVED lines=9> */
[----:B------:R-:W-:Y:S01]  /*1370*/  PRMT R21, RZ, 0x7610, R21 ;  /* 0x00007610ff157816 */ /* 0x000fe20000000015 */
[----:B------:R-:W0:Y:S01]  /*1380*/  S2R R44, SR_LANEID ;  /* 0x00000000002c7919 */ /* 0x000e220000000000 */
[----:B------:R-:W1:Y:S01]  /*1390*/  S2UR UR6, SR_CgaCtaId ;  /* 0x00000000000679c3 */ /* 0x000e620000008800 */
[----:B------:R-:W-:Y:S01]  /*13a0*/  UMOV UR4, 0x400 ;  /* 0x0000040000047882 */ /* 0x000fe20000000000 */
[----:B------:R-:W-:Y:S01]  /*13b0*/  LOP3.LUT R118, R118, 0xfffffffd, RZ, 0xc0, !PT ;  /* 0xfffffffd76767812 */ /* 0x000fe200078ec0ff */
[----:B------:R-:W5:Y:S03]  /*13c0*/  @!P1 LDG.E.U16 R17, desc[UR10][R12.64+0xc0] ;  /* 0x0000c00a0c119981 */ /* 0x000f66000c1e1500 */
[----:B------:R-:W-:Y:S01]  /*13d0*/  @P6 LOP3.LUT R118, R118, 0x2, RZ, 0xfc, !PT ;  /* 0x0000000276766812 */ /* 0x000fe200078efcff */
[----:B------:R-:W5:Y:S04]  /*13e0*/  @!P2 LDG.E.U16 R16, desc[UR10][R12.64+0x100] ;  /* 0x0001000a0c10a981 */ /* 0x000f68000c1e1500 */
[----:B------:R-:W5:Y:S04]  /*13f0*/  @!P3 LDG.E.U16 R19, desc[UR10][R12.64+0x140] ;  /* 0x0001400a0c13b981 */ /* 0x000f68000c1e1500 */
[----:B------:R-:W5:Y:S04]  /*1400*/  @!P4 LDG.E.U16 R18, desc[UR10][R12.64+0x180] ;  /* 0x0001800a0c12c981 */ /* 0x000f68000c1e1500 */
[----:B------:R0:W5:Y:S01]  /*1410*/  @!P5 LDG.E.U16 R21, desc[UR10][R12.64+0x1c0] ;  /* 0x0001c00a0c15d981 */ /* 0x000162000c1e1500 */
[----:B-1----:R-:W-:Y:S01]  /*1420*/  ULEA UR6, UR6, UR4, 0x18 ;  /* 0x0000000406067291 */ /* 0x002fe2000f8ec0ff */
[----:B------:R-:W-:Y:S01]  /*1430*/  P2R R28, PR, RZ, 0x40 ;  /* 0x00000040ff1c7803 */ /* 0x000fe20000000000 */
[----:B------:R-:W1:Y:S01]  /*1440*/  LDCU.U8 UR4, c[0x0][0x3a8] ;  /* 0x00007500ff0477ac */ /* 0x000e620008000000 */
[C---:B0-----:R-:W-:Y:S01]  /*1450*/  VIADD R23, R44.reuse, 0x20 ;  /* 0x000000202c177836 */ /* 0x041fe20000000000 */
[----:B------:R-:W-:-:S02]  /*1460*/  IADD3 R25, PT, PT, R44, 0x40, RZ ;  /* 0x000000402c197810 */ /* 0x000fc40007ffe0ff */
[CC--:B------:R-:W-:Y:S02]  /*1470*/  LEA.HI.SX32 R43, R44.reuse, R44.reuse, 0x1b ;  /* 0x0000002c2c2b7211 */ /* 0x0c0fe400078fdaff */
[-C--:B------:R-:W-:Y:S02]  /*1480*/  LEA.HI.SX32 R23, R23, R44.reuse, 0x1b ;  /* 0x0000002c17177211 */ /* 0x080fe400078fdaff */
[----:B------:R-:W-:Y:S01]  /*1490*/  LEA.HI.SX32 R25, R25, R44, 0x1b ;  /* 0x0000002c19197211 */ /* 0x000fe200078fdaff */
[C---:B------:R-:W-:Y:S01]  /*14a0*/  VIADD R13, R44.reuse, 0x60 ;  /* 0x000000602c0d7836 */ /* 0x040fe20000000000 */
[----:B------:R-:W-:Y:S01]  /*14b0*/  LEA R42, R23, UR6, 0x1 ;  /* 0x00000006172a7c11 */ /* 0x000fe2000f8e08ff */
[C---:B------:R-:W-:Y:S01]  /*14c0*/  VIADD R23, R44.reuse, 0x80 ;  /* 0x000000802c177836 */ /* 0x040fe20000000000 */
        /* <DEDUP_REMOVED lines=8> */
[-C--:B------:R-:W-:Y:S02]  /*1550*/  LEA.HI.SX32 R27, R27, R44.reuse, 0x1b ;  /* 0x0000002c1b1b7211 */ /* 0x080fe400078fdaff */
[----:B------:R-:W-:Y:S02]  /*1560*/  LEA R40, R13, UR6, 0x1 ;  /* 0x000000060d287c11 */ /* 0x000fe4000f8e08ff */
[----:B------:R-:W-:-:S02]  /*1570*/  LEA.HI.SX32 R29, R29, R44, 0x1b ;  /* 0x0000002c1d1d7211 */ /* 0x000fc400078fdaff */
[----:B------:R-:W-:Y:S02]  /*1580*/  LEA R39, R23, UR6, 0x1 ;  /* 0x0000000617277c11 */ /* 0x000fe4000f8e08ff */
[----:B------:R-:W-:Y:S02]  /*1590*/  LEA R38, R25, UR6, 0x1 ;  /* 0x0000000619267c11 */ /* 0x000fe4000f8e08ff */
[----:B------:R-:W-:Y:S02]  /*15a0*/  LEA R37, R27, UR6, 0x1 ;  /* 0x000000061b257c11 */ /* 0x000fe4000f8e08ff */
[----:B------:R-:W-:Y:S02]  /*15b0*/  LEA R36, R29, UR6, 0x1 ;  /* 0x000000061d247c11 */ /* 0x000fe4000f8e08ff */
[----:B------:R-:W-:Y:S02]  /*15c0*/  LOP3.LUT P6, RZ, R118, 0x4, RZ, 0xc0, !PT ;  /* 0x0000000476ff7812 */ /* 0x000fe400078cc0ff */
[----:B------:R-:W-:-:S02]  /*15d0*/  PRMT R20, RZ, 0x7610, R20 ;  /* 0x00007610ff147816 */ /* 0x000fc40000000014 */
[----:B------:R-:W-:Y:S02]  /*15e0*/  PRMT R23, RZ, 0x7610, R23 ;  /* 0x00007610ff177816 */ /* 0x000fe40000000017 */
[----:B------:R-:W-:Y:S02]  /*15f0*/  PRMT R22, RZ, 0x7610, R22 ;  /* 0x00007610ff167816 */ /* 0x000fe40000000016 */
[----:B------:R-:W-:Y:S02]  /*1600*/  PRMT R25, RZ, 0x7610, R25 ;  /* 0x00007610ff197816 */ /* 0x000fe40000000019 */
[----:B------:R-:W-:Y:S02]  /*1610*/  PRMT R24, RZ, 0x7610, R24 ;  /* 0x00007610ff187816 */ /* 0x000fe40000000018 */
[----:B------:R-:W-:Y:S02]  /*1620*/  PRMT R27, RZ, 0x7610, R27 ;  /* 0x00007610ff1b7816 */ /* 0x000fe4000000001b */
[----:B------:R-:W-:-:S02]  /*1630*/  PRMT R26, RZ, 0x7610, R26 ;  /* 0x00007610ff1a7816 */ /* 0x000fc4000000001a */
[----:B------:R-:W-:Y:S01]  /*1640*/  PRMT R29, RZ, 0x7610, R29 ;  /* 0x00007610ff1d7816 */ /* 0x000fe2000000001d */
[----:B--2---:R0:W-:Y:S02]  /*1650*/  STS.U16 [R43], R0 ;  /* 0x000000002b007388 */ /* 0x0041e40000000400 */
[----:B0-----:R-:W-:-:S04]  /*1660*/  SHF.L.U32 R0, R44, 0x3, RZ ;  /* 0x000000032c007819 */ /* 0x001fc800000006ff */
[----:B------:R-:W-:Y:S01]  /*1670*/  LEA.HI.SX32 R0, R0, R0, 0x1b ;  /* 0x0000000000007211 */ /* 0x000fe200078fdaff */
[----:B---3--:R-:W-:Y:S04]  /*1680*/  STS.U16 [R42+0x40], R15 ;  /* 0x0000400f2a007388 */ /* 0x008fe80000000400 */
[----:B----4-:R-:W-:Y:S01]  /*1690*/  STS.U16 [R41+0x80], R14 ;  /* 0x0000800e29007388 */ /* 0x010fe20000000400 */
[----:B------:R-:W-:-:S03]  /*16a0*/  LEA R0, R0, UR6, 0x1 ;  /* 0x0000000600007c11 */ /* 0x000fc6000f8e08ff */
[----:B-----5:R-:W-:Y:S04]  /*16b0*/  STS.U16 [R40+0xc0], R17 ;  /* 0x0000c01128007388 */ /* 0x020fe80000000400 */
        /* <DEDUP_REMOVED lines=15> */
[----:B------:R-:W-:-:S03]  /*17b0*/  ISETP.NE.AND P6, PT, R28, RZ, PT ;  /* 0x000000ff1c00720c */ /* 0x000fc60003fc5270 */
[----:B------:R-:W3:Y:S04]  /*17c0*/  @!P0 LDG.E.U16 R22, desc[UR10][R10.64+0x80] ;  /* 0x0000800a0a168981 */ /* 0x000ee8000c1e1500 */
[----:B------:R-:W4:Y:S04]  /*17d0*/  @!P1 LDG.E.U16 R25, desc[UR10][R10.64+0xc0] ;  /* 0x0000c00a0a199981 */ /* 0x000f28000c1e1500 */
[----:B------:R-:W5:Y:S04]  /*17e0*/  @!P2 LDG.E.U16 R24, desc[UR10][R10.64+0x100] ;  /* 0x0001000a0a18a981 */ /* 0x000f68000c1e1500 */
[----:B------:R-:W3:Y:S04]  /*17f0*/  @!P6 LDG.E.U16 R23, desc[UR10][R10.64+0x40] ;  /* 0x0000400a0a17e981 */ /* 0x000ee8000c1e1500 */
[----:B------:R-:W5:Y:S04]  /*1800*/  @!P3 LDG.E.U16 R27, desc[UR10][R10.64+0x140] ;  /* 0x0001400a0a1bb981 */ /* 0x000f68000c1e1500 */
[----:B------:R-:W5:Y:S04]  /*1810*/  @!P4 LDG.E.U16 R26, desc[UR10][R10.64+0x180] ;  /* 0x0001800a0a1ac981 */ /* 0x000f68000c1e1500 */
[----:B------:R-:W5:Y:S01]  /*1820*/  @!P5 LDG.E.U16 R29, desc[UR10][R10.64+0x1c0] ;  /* 0x0001c00a0a1dd981 */ /* 0x000f62000c1e1500 */
[----:B------:R-:W-:Y:S03]  /*1830*/  BSSY.RECONVERGENT B0, `(.L_x_2413) ;  /* 0x0000039000007945 */ /* 0x000fe60003800200 */
[----:B--2---:R-:W-:Y:S04]  /*1840*/  STS.U16 [R43], R20 ;  /* 0x000000142b007388 */ /* 0x004fe80000000400 */
[----:B---3--:R-:W-:Y:S04]  /*1850*/  STS.U16 [R42+0x40], R23 ;  /* 0x000040172a007388 */ /* 0x008fe80000000400 */
[----:B------:R-:W-:Y:S04]  /*1860*/  STS.U16 [R41+0x80], R22 ;  /* 0x0000801629007388 */ /* 0x000fe80000000400 */
[----:B----4-:R-:W-:Y:S04]  /*1870*/  STS.U16 [R40+0xc0], R25 ;  /* 0x0000c01928007388 */ /* 0x010fe80000000400 */
[----:B-----5:R-:W-:Y:S04]  /*1880*/  STS.U16 [R39+0x100], R24 ;  /* 0x0001001827007388 */ /* 0x020fe80000000400 */
[----:B------:R-:W-:Y:S04]  /*1890*/  STS.U16 [R38+0x140], R27 ;  /* 0x0001401b26007388 */ /* 0x000fe80000000400 */
[----:B------:R-:W-:Y:S04]  /*18a0*/  STS.U16 [R37+0x180], R26 ;  /* 0x0001801a25007388 */ /* 0x000fe80000000400 */
[----:B------:R-:W-:Y:S01]  /*18b0*/  STS.U16 [R36+0x1c0], R29 ;  /* 0x0001c01d24007388 */ /* 0x000fe20000000400 */
[----:B------:R-:W-:-:S03]  /*18c0*/  NOP ;  /* 0x0000000000007918 */ /* 0x000fc60000000000 */
[----:B------:R-:W0:Y:S04]  /*18d0*/  LDS.U16 R21, [R0] ;  /* 0x0000000000157984 */ /* 0x000e280000000400 */
[----:B------:R-:W2:Y:S04]  /*18e0*/  LDS.U16 R28, [R0+0x2] ;  /* 0x00000200001c7984 */ /* 0x000ea80000000400 */
[----:B------:R3:W4:Y:S04]  /*18f0*/  LDS.U16 R30, [R0+0x4] ;  /* 0x00000400001e7984 */ /* 0x0007280000000400 */
[----:B------:R3:W1:Y:S04]  /*1900*/  LDS.U16 R23, [R0+0x6] ;  /* 0x0000060000177984 */ /* 0x0006680000000400 */
[----:B------:R3:W3:Y:S04]  /*1910*/  LDS.U16 R22, [R0+0x8] ;  /* 0x0000080000167984 */ /* 0x0006e80000000400 */
[----:B------:R0:W3:Y:S04]  /*1920*/  LDS.U16 R20, [R0+0xa] ;  /* 0x00000a0000147984 */ /* 0x0000e80000000400 */
[----:B------:R0:W3:Y:S04]  /*1930*/  LDS.U16 R11, [R0+0xc] ;  /* 0x00000c00000b7984 */ /* 0x0000e80000000400 */
[----:B------:R0:W3:Y:S02]  /*1940*/  LDS.U16 R10, [R0+0xe] ;  /* 0x00000e00000a7984 */ /* 0x0000e40000000400 */
[----:B0-----:R-:W-:-:S05]  /*1950*/  HADD2.F32 R24, -RZ, R21.H0_H0 ;  /* 0x20000015ff187230 */ /* 0x001fca0000004100 */
[----:B------:R-:W-:-:S05]  /*1960*/  FADD.FTZ R79, R24, R57 ;  /* 0x00000039184f7221 */ /* 0x000fca0000010000 */
[----:B------:R-:W-:-:S04]  /*1970*/  FSETP.GTU.FTZ.AND P6, PT, R79, 20, PT ;  /* 0x41a000004f00780b */ /* 0x000fc80003fdc000 */
[----:B-1----:R-:W-:Y:S01]  /*1980*/  ISETP.EQ.OR P6, PT, RZ, UR4, P6 ;  /* 0x00000004ff007c0c */ /* 0x002fe2000b7c2670 */
        /* <DEDUP_REMOVED lines=35> */
.L_x_2414:
[----:B------:R-:W-:Y:S05]  /*1bc0*/  BSYNC.RECONVERGENT B0 ;  /* 0x0000000000007941 */ /* 0x000fea0003800200 */
.L_x_2413:
        /* <DEDUP_REMOVED lines=38> */
.L_x_2416:
[----:B------:R-:W-:Y:S05]  /*1e30*/  BSYNC.RECONVERGENT B0 ;  /* 0x0000000000007941 */ /* 0x000fea0003800200 */
.L_x_2415:
        /* <DEDUP_REMOVED lines=38> */
.L_x_2418:
[----:B------:R-:W-:Y:S05]  /*20a0*/  BSYNC.RECONVERGENT B0 ;  /* 0x0000000000007941 */ /* 0x000fea0003800200 */
.L_x_2417:
        /* <DEDUP_REMOVED lines=38> */
.L_x_2420:
[----:B------:R-:W-:Y:S05]  /*2310*/  BSYNC.RECONVERGENT B0 ;  /* 0x0000000000007941 */ /* 0x000fea0003800200 */
.L_x_2419:
        /* <DEDUP_REMOVED lines=38> */
.L_x_2422:
[----:B------:R-:W-:Y:S05]  /*2580*/  BSYNC.RECONVERGENT B0 ;  /* 0x0000000000007941 */ /* 0x000fea0003800200 */
.L_x_2421:
        /* <DEDUP_REMOVED lines=38> */
.L_x_2424:
[----:B------:R-:W-:Y:S05]  /*27f0*/  BSYNC.RECONVERGENT B0 ;  /* 0x0000000000007941 */ /* 0x000fea0003800200 */
.L_x_2423:
        /* <DEDUP_REMOVED lines=38> */
.L_x_2426:
[----:B------:R-:W-:Y:S05]  /*2a60*/  BSYNC.RECONVERGENT B0 ;  /* 0x0000000000007941 */ /* 0x000fea0003800200 */
.L_x_2425:
[----:B------:R-:W-:Y:S01]  /*2a70*/  FSETP.GTU.FTZ.AND P6, PT, R85, 20, PT ;  /* 0x41a000005500780b */ /* 0x000fe20003fdc000 */
[C---:B------:R-:W-:Y:S01]  /*2a80*/  IMAD.WIDE.U32 R10, R45.reuse, 0x2, R98 ;  /* 0x000000022d0a7825 */ /* 0x040fe200078e0062 */
[----:B------:R-:W-:Y:S02]  /*2a90*/  BSSY.RECONVERGENT B0, `(.L_x_2427) ;  /* 0x0000025000007945 */ /* 0x000fe40003800200 */
[----:B------:R-:W-:Y:S01]  /*2aa0*/  ISETP.EQ.OR P6, PT, RZ, UR4, P6 ;  /* 0x00000004ff007c0c */ /* 0x000fe2000b7c2670 */
[----:B------:R-:W-:Y:S01]  /*2ab0*/  IMAD.WIDE.U32 R96, R45, 0x2, R96 ;  /* 0x000000022d607825 */ /* 0x000fe200078e0060 */
[----:B------:R-:W-:-:S11]  /*2ac0*/  MOV R98, R10 ;  /* 0x0000000a00627202 */ /* 0x000fd60000000f00 */
        /* <DEDUP_REMOVED lines=33> */
.L_x_2428:
[----:B------:R-:W-:Y:S05]  /*2ce0*/  BSYNC.RECONVERGENT B0 ;  /* 0x0000000000007941 */ /* 0x000fea0003800200 */
.L_x_2427:
[----:B------:R-:W0:Y:S01]  /*2cf0*/  LDCU UR7, c[0x0][0x38c] ;  /* 0x00007180ff0777ac */ /* 0x000e220008000800 */
[----:B------:R-:W-:Y:S01]  /*2d00*/  HADD2.F32 R20, -RZ, R19.H0_H0 ;  /* 0x20000013ff147230 */ /* 0x000fe20000004100 */
[----:B------:R-:W-:Y:S01]  /*2d10*/  MOV R99, R11 ;  /* 0x0000000b00637202 */ /* 0x000fe20000000f00 */
[----:B------:R-:W-:Y:S01]  /*2d20*/  HADD2.F32 R18, -RZ, R18.H0_H0 ;  /* 0x20000012ff127230 */ /* 0x000fe20000004100 */
[----:B------:R-:W-:Y:S01]  /*2d30*/  PRMT R87, RZ, 0x7610, R87 ;  /* 0x00007610ff577816 */ /* 0x000fe20000000057 */
        /* <DEDUP_REMOVED lines=34> */
[----:B------:R-:W-:Y:S01]  /*2f60*/  LOP3.LUT P4, RZ, R118, 0x4, RZ, 0xc0, !PT ;  /* 0x0000000476ff7812 */ /* 0x000fe2000788c0ff */
[----:B------:R-:W-:Y:S01]  /*2f70*/  FMUL.FTZ R110, R110, R83 ;  /* 0x000000536e6e7220 */ /* 0x000fe20000410000 */
[----:B-1----:R-:W1:Y:S01]  /*2f80*/  MUFU.RCP R13, R13 ;  /* 0x0000000d000d7308 */ /* 0x002e620000001000 */
[----:B------:R-:W-:Y:S01]  /*2f90*/  LOP3.LUT R118, R118, 0xfffffff7, RZ, 0xc0, !PT ;  /* 0xfffffff776767812 */ /* 0x000fe200078ec0ff */
[----:B------:R-:W-:Y:S01]  /*2fa0*/  FMUL.FTZ R111, R24, R85 ;  /* 0x00000055186f7220 */ /* 0x000fe20000410000 */
[----:B------:R-:W-:-:S02]  /*2fb0*/  CS2R R112, SRZ ;  /* 0x0000000000707805 */ /* 0x000fc4000001ff00 */
[----:B------:R-:W-:Y:S01]  /*2fc0*/  MOV R115, R51 ;  /* 0x0000003300737202 */ /* 0x000fe20000000f00 */
[----:B------:R-:W-:Y:S01]  /*2fd0*/  IMAD.MOV.U32 R114, RZ, RZ, R49 ;  /* 0x000000ffff727224 */ /* 0x000fe200078e0031 */
[----:B------:R-:W-:Y:S02]  /*2fe0*/  UIADD3 UR8, UPT, UPT, UR6, 0x440, URZ ;  /* 0x0000044006087890 */ /* 0x000fe4000fffe0ff */
[----:B------:R-:W-:Y:S01]  /*2ff0*/  UIADD3 UR7, UPT, UPT, -UR7, URZ, URZ ;  /* 0x000000ff07077290 */ /* 0x000fe2000fffe1ff */
[----:B------:R-:W3:Y:S01]  /*3000*/  LDCU.64 UR12, c[0x0][0x460] ;  /* 0x00008c00ff0c77ac */ /* 0x000ee20008000a00 */
        /* <DEDUP_REMOVED lines=8> */
[----:B0-----:R-:W-:-:S04]  /*3090*/  IMAD.MOV R10, RZ, RZ, -R11 ;  /* 0x000000ffff0a7224 */ /* 0x001fc800078e0a0b */
[----:B------:R-:W-:Y:S02]  /*30a0*/  IMAD R17, R10, R15, RZ ;  /* 0x0000000f0a117224 */ /* 0x000fe400078e02ff */
[----:B------:R-:W-:-:S04]  /*30b0*/  IMAD.MOV.U32 R10, RZ, RZ, RZ ;  /* 0x000000ffff0a7224 */ /* 0x000fc800078e00ff */
[----:B------:R-:W-:Y:S01]  /*30c0*/  IMAD.HI.U32 R17, R11, R17, R10 ;  /* 0x000000110b117227 */ /* 0x000fe200078e000a */
[----:B------:R-:W-:Y:S02]  /*30d0*/  MOV R11, R21 ;  /* 0x00000015000b7202 */ /* 0x000fe40000000f00 */
[----:B------:R-:W0:Y:S01]  /*30e0*/  LDC.64 R20, c[0x0][0x3f0] ;  /* 0x0000fc00ff147b82 */ /* 0x000e220000000a00 */
[----:B------:R-:W-:-:S04]  /*30f0*/  IMAD.MOV.U32 R10, RZ, RZ, R19 ;  /* 0x000000ffff0a7224 */ /* 0x000fc800078e0013 */
[----:B------:R-:W-:-:S03]  /*3100*/  IMAD.HI.U32 R117, R17, R10, RZ ;  /* 0x0000000a11757227 */ /* 0x000fc600078e00ff */
[----:B------:R-:W2:Y:S01]  /*3110*/  LDC.64 R16, c[0x0][0x3b8] ;  /* 0x0000ee00ff107b82 */ /* 0x000ea20000000a00 */
[----:B------:R-:W-:Y:S01]  /*3120*/  IMAD R10, R117, R11, R10 ;  /* 0x0000000b750a7224 */ /* 0x000fe200078e020a */
[----:B------:R-:W-:-:S04]  /*3130*/  MOV R11, R61 ;  /* 0x0000003d000b7202 */ /* 0x000fc80000000f00 */
[----:B------:R-:W-:Y:S02]  /*3140*/  ISETP.GT.U32.AND P3, PT, R15, R10, PT ;  /* 0x0000000a0f00720c */ /* 0x000fe40003f64070 */
[----:B------:R-:W4:Y:S01]  /*3150*/  LDC.64 R18, c[0x0][0x460] ;  /* 0x00011800ff127b82 */ /* 0x000f220000000a00 */
[----:B0-----:R-:W-:-:S10]  /*3160*/  SHF.L.U64.HI R21, R20, 0x1, R21 ;  /* 0x0000000114157819 */ /* 0x001fd40000010215 */
        /* <DEDUP_REMOVED lines=8> */
[----:B------:R-:W-:Y:S01]  /*31f0*/  UMOV UR4, URZ ;  /* 0x000000ff00047c82 */ /* 0x000fe20008000000 */
[----:B----4-:R-:W-:-:S02]  /*3200*/  SHF.L.U64.HI R19, R18, 0x2, R19 ;  /* 0x0000000212137819 */ /* 0x010fc40000010213 */
[----:B------:R-:W-:-:S04]  /*3210*/  IMAD.IADD R119, R11, 0x1, R119 ;  /* 0x000000010b777824 */ /* 0x000fc800078e0277 */
[----:B------:R-:W-:Y:S01]  /*3220*/  @P2 VIADD R117, R117, 0x1 ;  /* 0x0000000175752836 */ /* 0x000fe20000000000 */
[----:B------:R-:W-:-:S03]  /*3230*/  IADD3 R14, P2, PT, R94, R46, RZ ;  /* 0x0000002e5e0e7210 */ /* 0x000fc60007f5e0ff */
[----:B------:R-:W-:Y:S01]  /*3240*/  @!P1 IMAD.MOV R117, RZ, RZ, -R117 ;  /* 0x000000ffff759224 */ /* 0x000fe200078e0a75 */
[----:B------:R-:W-:Y:S02]  /*3250*/  IADD3.X R15, PT, PT, R3, R65, RZ, P2, !PT ;  /* 0x00000041030f7210 */ /* 0x000fe400017fe4ff */
[----:B-1-3--:R-:W-:-:S07]  /*3260*/  @!P0 LOP3.LUT R117, RZ, R55, RZ, 0x33, !PT ;  /* 0x00000037ff758212 */ /* 0x00afce00078e33ff */
.L_x_2435:
[----:B------:R-:W-:Y:S02]  /*3270*/  LOP3.LUT P3, RZ, R118, 0x8, RZ, 0xc0, !PT ;  /* 0x0000000876ff7812 */ /* 0x000fe4000786c0ff */
[-C--:B------:R-:W-:Y:S02]  /*3280*/  ISETP.GE.AND P0, PT, R58, R45.reuse, PT ;  /* 0x0000002d3a00720c */ /* 0x080fe40003f06270 */
[-C--:B------:R-:W-:Y:S02]  /*3290*/  ISETP.GE.AND P6, PT, R60, R45.reuse, PT ;  /* 0x0000002d3c00720c */ /* 0x080fe40003fc6270 */
[-C--:B------:R-:W-:Y:S02]  /*32a0*/  ISETP.GE.AND P2, PT, R54, R45.reuse, PT ;  /* 0x0000002d3600720c */ /* 0x080fe40003f46270 */
[-C--:B------:R-:W-:Y:S02]  /*32b0*/  ISETP.GE.AND P1, PT, R56, R45.reuse, PT ;  /* 0x0000002d3800720c */ /* 0x080fe40003f26270 */
[----:B------:R-:W-:-:S02]  /*32c0*/  ISETP.GE.AND P4, PT, R50, R45, PT ;  /* 0x0000002d3200720c */ /* 0x000fc40003f86270 */
[-C--:B------:R-:W-:Y:S01]  /*32d0*/  ISETP.GE.AND P5, PT, R48, R45.reuse, PT ;  /* 0x0000002d3000720c */ /* 0x080fe20003fa6270 */
[----:B------:R-:W2:Y:S01]  /*32e0*/  @!P3 LDG.E.U16 R32, desc[UR10][R14.64+-0x100] ;  /* 0xffff000a0e20b981 */ /* 0x000ea2000c1e1500 */
[----:B------:R-:W-:Y:S01]  /*32f0*/  ISETP.GE.AND P3, PT, R52, R45, PT ;  /* 0x0000002d3400720c */ /* 0x000fe20003f66270 */
[----:B------:R-:W-:Y:S01]  /*3300*/  IMAD.MOV.U32 R25, RZ, RZ, R114 ;  /* 0x000000ffff197224 */ /* 0x000fe200078e0072 */
[----:B------:R-:W-:Y:S01]  /*3310*/  MOV R24, R115 ;  /* 0x0000007300187202 */ /* 0x000fe20000000f00 */
[----:B------:R-:W3:Y:S01]  /*3320*/  @!P0 LDG.E.U16 R31, desc[UR10][R14.64+-0x80] ;  /* 0xffff800a0e1f8981 */ /* 0x000ee2000c1e1500 */
[----:B------:R-:W-:-:S03]  /*3330*/  LOP3.LUT R118, R118, 0xfffffffd, RZ, 0xc0, !PT ;  /* 0xfffffffd76767812 */ /* 0x000fc600078ec0ff */
[----:B------:R-:W4:Y:S01]  /*3340*/  @!P6 LDG.E.U16 R29, desc[UR10][R14.64+-0xc0] ;  /* 0xffff400a0e1de981 */ /* 0x000f22000c1e1500 */
[----:B------:R-:W-:-:S03]  /*3350*/  @P6 LOP3.LUT R118, R118, 0x2, RZ, 0xfc, !PT ;  /* 0x0000000276766812 */ /* 0x000fc600078efcff */
[----:B------:R-:W5:Y:S04]  /*3360*/  @!P2 LDG.E.U16 R34, desc[UR10][R14.64] ;  /* 0x0000000a0e22a981 */ /* 0x000f68000c1e1500 */
[----:B------:R-:W4:Y:S04]  /*3370*/  @!P1 LDG.E.U16 R33, desc[UR10][R14.64+-0x40] ;  /* 0xffffc00a0e219981 */ /* 0x000f28000c1e1500 */
[----:B------:R-:W4:Y:S04]  /*3380*/  @!P4 LDG.E.U16 R116, desc[UR10][R14.64+0x80] ;  /* 0x0000800a0e74c981 */ /* 0x000f28000c1e1500 */
[----:B------:R-:W4:Y:S04]  /*3390*/  @!P3 LDG.E.U16 R35, desc[UR10][R14.64+0x40] ;  /* 0x0000400a0e23b981 */ /* 0x000f28000c1e1500 */
[----:B------:R-:W4:Y:S04]  /*33a0*/  @!P5 LDG.E.U16 R121, desc[UR10][R14.64+0xc0] ;  /* 0x0000c00a0e79d981 */ /* 0x000f28000c1e1500 */
[----:B------:R0:W4:Y:S01]  /*33b0*/  LDG.E R120, desc[UR10][R24.64] ;  /* 0x0000000a18787981 */ /* 0x000122000c1e1900 */
[----:B------:R-:W-:-:S02]  /*33c0*/  P2R R30, PR, RZ, 0x40 ;  /* 0x00000040ff1e7803 */ /* 0x000fc40000000000 */
[----:B------:R-:W-:Y:S01]  /*33d0*/  LOP3.LUT P6, RZ, R118, 0x8, RZ, 0xc0, !PT ;  /* 0x0000000876ff7812 */ /* 0x000fe200078cc0ff */
[----:B------:R-:W-:Y:S02]  /*33e0*/  IMAD.MOV.U32 R28, RZ, RZ, RZ ;  /* 0x000000ffff1c7224 */ /* 0x000fe400078e00ff */
[----:B0-----:R-:W-:-:S10]  /*33f0*/  IMAD.MOV.U32 R24, RZ, RZ, RZ ;  /* 0x000000ffff187224 */ /* 0x001fd400078e00ff */
[----:B--2---:R-:W-:Y:S02]  /*3400*/  @!P6 PRMT R28, R32, 0x5410, RZ ;  /* 0x00005410201ce816 */ /* 0x004fe400000000ff */
[----:B------:R-:W-:Y:S01]  /*3410*/  ISETP.NE.AND P6, PT, R30, RZ, PT ;  /* 0x000000ff1e00720c */ /* 0x000fe20003fc5270 */
[----:B------:R-:W-:Y:S02]  /*3420*/  HFMA2 R30, -RZ, RZ, 0, 0 ;  /* 0x00000000ff1e7431 */ /* 0x000fe400000001ff */
[----:B------:R-:W-:Y:S01]  /*3430*/  IMAD.MOV.U32 R32, RZ, RZ, RZ ;  /* 0x000000ffff207224 */ /* 0x000fe200078e00ff */
[----:B---3--:R-:W-:Y:S02]  /*3440*/  @!P0 PRMT R30, R31, 0x5410, RZ ;  /* 0x000054101f1e8816 */ /* 0x008fe400000000ff */
[----:B-----5:R-:W-:-:S07]  /*3450*/  @!P2 PRMT R32, R34, 0x5410, RZ ;  /* 0x000054102220a816 */ /* 0x020fce00000000ff */
[----:B----4-:R-:W-:Y:S02]  /*3460*/  @!P6 PRMT R28, R28, 0x5410, R29 ;  /* 0x000054101c1ce816 */ /* 0x010fe4000000001d */
[----:B------:R-:W-:Y:S02]  /*3470*/  @!P1 PRMT R30, R30, 0x5410, R33 ;  /* 0x000054101e1e9816 */ /* 0x000fe40000000021 */
[----:B------:R-:W-:Y:S02]  /*3480*/  @!P4 PRMT R24, R116, 0x5410, RZ ;  /* 0x000054107418c816 */ /* 0x000fe400000000ff */
[----:B------:R-:W-:Y:S02]  /*3490*/  PRMT R25, R28, 0x7632, R25 ;  /* 0x000076321c197816 */ /* 0x000fe40000000019 */
[----:B------:R-:W-:Y:S02]  /*34a0*/  @!P3 PRMT R32, R32, 0x5410, R35 ;  /* 0x000054102020b816 */ /* 0x000fe40000000023 */
[----:B------:R-:W-:-:S02]  /*34b0*/  PRMT R33, R30, 0x7632, R33 ;  /* 0x000076321e217816 */ /* 0x000fc40000000021 */
[----:B------:R-:W-:Y:S01]  /*34c0*/  @!P5 PRMT R24, R24, 0x5410, R121 ;  /* 0x000054101818d816 */ /* 0x000fe20000000079 */
[----:B------:R-:W-:Y:S01]  /*34d0*/  STS.U16 [R43], R28 ;  /* 0x0000001c2b007388 */ /* 0x000fe20000000400 */
[----:B------:R-:W-:Y:S02]  /*34e0*/  PRMT R34, R32, 0x7632, R34 ;  /* 0x0000763220227816 */ /* 0x000fe40000000022 */
[----:B------:R-:W-:Y:S01]  /*34f0*/  PRMT R35, R24, 0x7632, R35 ;  /* 0x0000763218237816 */ /* 0x000fe20000000023 */
[----:B------:R-:W-:Y:S04]  /*3500*/  STS.U16 [R42+0x40], R25 ;  /* 0x000040192a007388 */ /* 0x000fe80000000400 */
[----:B------:R0:W-:Y:S04]  /*3510*/  STS.U16 [R41+0x80], R30 ;  /* 0x0000801e29007388 */ /* 0x0001e80000000400 */
[----:B------:R-:W-:Y:S04]  /*3520*/  STS.U16 [R40+0xc0], R33 ;  /* 0x0000c02128007388 */ /* 0x000fe80000000400 */
[----:B------:R-:W-:Y:S04]  /*3530*/  STS.U16 [R39+0x100], R32 ;  /* 0x0001002027007388 */ /* 0x000fe80000000400 */
[----:B------:R-:W-:Y:S04]  /*3540*/  STS.U16 [R38+0x140], R34 ;  /* 0x0001402226007388 */ /* 0x000fe80000000400 */
[----:B------:R-:W-:Y:S04]  /*3550*/  STS.U16 [R37+0x180], R24 ;  /* 0x0001801825007388 */ /* 0x000fe80000000400 */
[----:B------:R-:W-:Y:S01]  /*3560*/  STS.U16 [R36+0x1c0], R35 ;  /* 0x0001c02324007388 */ /* 0x000fe20000000400 */
[----:B------:R-:W-:-:S03]  /*3570*/  NOP ;  /* 0x0000000000007918 */ /* 0x000fc60000000000 */
[----:B------:R-:W1:Y:S04]  /*3580*/  LDS.U16 R25, [R0] ;  /* 0x0000000000197984 */ /* 0x000e680000000400 */
[----:B------:R-:W2:Y:S01]  /*3590*/  LDS.U16 R24, [R0+0x2] ;  /* 0x0000020000187984 */ /* 0x000ea20000000400 */
[----:B0-----:R-:W-:-:S04]  /*35a0*/  FMUL.FTZ R30, R120, 1.4426950216293334961 ;  /* 0x3fb8aa3b781e7820 */ /* 0x001fc80000410000 */
[----:B------:R-:W-:-:S06]  /*35b0*/  FMUL.FTZ R29, R30, R79 ;  /* 0x0000004f1e1d7220 */ /* 0x000fcc0000410000 */
[----:B------:R-:W0:Y:S01]  /*35c0*/  MUFU.EX2 R29, R29 ;  /* 0x0000001d001d7308 */ /* 0x000e220000000800 */
[----:B------:R-:W-:Y:S01]  /*35d0*/  ISETP.GE.U32.AND P6, PT, R80, R45, PT ;  /* 0x0000002d5000720c */ /* 0x000fe20003fc6070 */
[----:B-1----:R-:W-:Y:S02]  /*35e0*/  HADD2.F32 R28, -RZ, R25.H0_H0 ;  /* 0x20000019ff1c7230 */ /* 0x002fe40000004100 */
[----:B--2---:R-:W-:-:S03]  /*35f0*/  HADD2.F32 R24, -RZ, R24.H0_H0 ;  /* 0x20000018ff187230 */ /* 0x004fc60000004100 */
[----:B------:R-:W-:Y:S01]  /*3600*/  FMUL.FTZ R28, R101, R28 ;  /* 0x0000001c651c7220 */ /* 0x000fe20000410000 */
[----:B0-----:R-:W-:Y:S01]  /*3610*/  FSEL R32, R29, 1, !P6 ;  /* 0x3f8000001d207808 */ /* 0x001fe20007000000 */
[----:B------:R-:W-:-:S03]  /*3620*/  FMUL.FTZ R24, R103, R24 ;  /* 0x0000001867187220 */ /* 0x000fc60000410000 */
[----:B------:R-:W-:Y:S02]  /*3630*/  FSEL R33, R28, RZ, !P6 ;  /* 0x000000ff1c217208 */ /* 0x000fe40007000000 */
[----:B------:R-:W-:-:S04]  /*3640*/  ISETP.GE.U32.AND P6, PT, R76, R45, PT ;  /* 0x0000002d4c00720c */ /* 0x000fc80003fc6070 */
[----:B------:R-:W-:Y:S02]  /*3650*/  FSEL R35, R24, RZ, !P6 ;  /* 0x000000ff18237208 */ /* 0x000fe40007000000 */
[----:B------:R-:W0:Y:S01]  /*3660*/  LDS.U16 R24, [R0+0x4] ;  /* 0x0000040000187984 */ /* 0x000e220000000400 */
[----:B------:R-:W-:-:S06]  /*3670*/  FMUL.FTZ R25, R30, R77 ;  /* 0x0000004d1e197220 */ /* 0x000fcc0000410000 */
[----:B------:R-:W1:Y:S02]  /*3680*/  MUFU.EX2 R25, R25 ;  /* 0x0000001900197308 */ /* 0x000e640000000800 */
[----:B-1----:R-:W-:Y:S02]  /*3690*/  FSEL R34, R25, 1, !P6 ;  /* 0x3f80000019227808 */ /* 0x002fe40007000000 */
[----:B------:R-:W-:Y:S01]  /*36a0*/  ISETP.GE.U32.AND P6, PT, R74, R45, PT ;  /* 0x0000002d4a00720c */ /* 0x000fe20003fc6070 */
[----:B0-----:R-:W-:-:S05]  /*36b0*/  HADD2.F32 R24, -RZ, R24.H0_H0 ;  /* 0x20000018ff187230 */ /* 0x001fca0000004100 */
[----:B------:R-:W-:-:S05]  /*36c0*/  FMUL.FTZ R24, R105, R24 ;  /* 0x0000001869187220 */ /* 0x000fca0000410000 */
        /* <DEDUP_REMOVED lines=26> */
[----:B------:R-:W-:-:S06]  /*3870*/  FMUL.FTZ R29, R30, R81 ;  /* 0x000000511e1d7220 */ /* 0x000fcc0000410000 */
[----:B------:R-:W1:Y:S01]  /*3880*/  MUFU.EX2 R29, R29 ;  /* 0x0000001d001d7308 */ /* 0x000e620000000800 */
[----:B------:R-:W-:Y:S01]  /*3890*/  FMUL.FTZ R28, R30, R83 ;  /* 0x000000531e1c7220 */ /* 0x000fe20000410000 */
[----:B0-----:R-:W-:Y:S02]  /*38a0*/  HADD2.F32 R25, -RZ, R24.H0_H0 ;  /* 0x20000018ff197230 */ /* 0x001fe40000004100 */
[----:B------:R-:W0:Y:S01]  /*38b0*/  LDS.U16 R24, [R0+0xe] ;  /* 0x00000e0000187984 */ /* 0x000e220000000400 */
[----:B-1----:R-:W-:Y:S02]  /*38c0*/  FSEL R124, R29, 1, !P6 ;  /* 0x3f8000001d7c7808 */ /* 0x002fe40007000000 */
[----:B------:R-:W-:Y:S01]  /*38d0*/  FMUL.FTZ R25, R110, R25 ;  /* 0x000000196e197220 */ /* 0x000fe20000410000 */
[----:B------:R-:W-:Y:S01]  /*38e0*/  ISETP.GE.U32.AND P6, PT, R64, R45, PT ;  /* 0x0000002d4000720c */ /* 0x000fe20003fc6070 */
[----:B------:R-:W1:Y:S03]  /*38f0*/  MUFU.EX2 R28, R28 ;  /* 0x0000001c001c7308 */ /* 0x000e660000000800 */
[----:B------:R-:W-:Y:S01]  /*3900*/  FSEL R129, R25, RZ, !P6 ;  /* 0x000000ff19817208 */ /* 0x000fe20007000000 */
[----:B------:R-:W-:-:S06]  /*3910*/  FMUL.FTZ R25, R30, R85 ;  /* 0x000000551e197220 */ /* 0x000fcc0000410000 */
[----:B------:R-:W2:Y:S01]  /*3920*/  MUFU.EX2 R25, R25 ;  /* 0x0000001900197308 */ /* 0x000ea20000000800 */
[----:B------:R-:W-:Y:S02]  /*3930*/  P2R R31, PR, RZ, 0x1 ;  /* 0x00000001ff1f7803 */ /* 0x000fe40000000000 */
[-C--:B------:R-:W-:Y:S02]  /*3940*/  ISETP.GE.AND P0, PT, R68, R45.reuse, PT ;  /* 0x0000002d4400720c */ /* 0x080fe40003f06270 */
[----:B-1----:R-:W-:Y:S02]  /*3950*/  FSEL R126, R28, 1, !P6 ;  /* 0x3f8000001c7e7808 */ /* 0x002fe40007000000 */
[----:B------:R-:W-:Y:S01]  /*3960*/  ISETP.GE.U32.AND P6, PT, R62, R45, PT ;  /* 0x0000002d3e00720c */ /* 0x000fe20003fc6070 */
[----:B0-----:R-:W-:-:S05]  /*3970*/  HADD2.F32 R24, -RZ, R24.H0_H0 ;  /* 0x20000018ff187230 */ /* 0x001fca0000004100 */
[----:B------:R-:W-:Y:S01]  /*3980*/  FMUL.FTZ R24, R111, R24 ;  /* 0x000000186f187220 */ /* 0x000fe20000410000 */
[----:B--2---:R-:W-:Y:S01]  /*3990*/  FSEL R128, R25, 1, !P6 ;  /* 0x3f80000019807808 */ /* 0x004fe20007000000 */
[----:B------:R-:W-:-:S03]  /*39a0*/  IMAD.MOV.U32 R25, RZ, RZ, R27 ;  /* 0x000000ffff197224 */ /* 0x000fc600078e001b */
[----:B------:R-:W-:Y:S02]  /*39b0*/  FSEL R131, R24, RZ, !P6 ;  /* 0x000000ff18837208 */ /* 0x000fe40007000000 */
[C---:B------:R-:W-:Y:S02]  /*39c0*/  LOP3.LUT P6, RZ, R118.reuse, 0x2, RZ, 0xc0, !PT ;  /* 0x0000000276ff7812 */ /* 0x040fe400078cc0ff */
[----:B------:R-:W-:Y:S02]  /*39d0*/  MOV R24, R26 ;  /* 0x0000001a00187202 */ /* 0x000fe40000000f00 */
[----:B------:R-:W-:-:S03]  /*39e0*/  LOP3.LUT R118, R118, 0xfffffffb, RZ, 0xc0, !PT ;  /* 0xfffffffb76767812 */ /* 0x000fc600078ec0ff */
[----:B------:R-:W2:Y:S01]  /*39f0*/  @!P0 LDG.E.U16 R27, desc[UR10][R24.64+-0x100] ;  /* 0xffff000a181b8981 */ /* 0x000ea2000c1e1500 */
[----:B------:R-:W-:Y:S02]  /*3a00*/  @P0 LOP3.LUT R118, R118, 0x4, RZ, 0xfc, !PT ;  /* 0x0000000476760812 */ /* 0x000fe400078efcff */
[----:B------:R-:W-:Y:S01]  /*3a10*/  ISETP.NE.AND P0, PT, R31, RZ, PT ;  /* 0x000000ff1f00720c */ /* 0x000fe20003f05270 */
[----:B------:R-:W3:Y:S04]  /*3a20*/  @!P2 LDG.E.U16 R132, desc[UR10][R24.64] ;  /* 0x0000000a1884a981 */ /* 0x000ee8000c1e1500 */
[----:B------:R-:W4:Y:S04]  /*3a30*/  @!P6 LDG.E.U16 R29, desc[UR10][R24.64+-0xc0] ;  /* 0xffff400a181de981 */ /* 0x000f28000c1e1500 */
[----:B------:R-:W5:Y:S04]  /*3a40*/  @!P1 LDG.E.U16 R31, desc[UR10][R24.64+-0x40] ;  /* 0xffffc00a181f9981 */ /* 0x000f68000c1e1500 */
[----:B------:R-:W4:Y:S04]  /*3a50*/  @!P0 LDG.E.U16 R30, desc[UR10][R24.64+-0x80] ;  /* 0xffff800a181e8981 */ /* 0x000f28000c1e1500 */
[----:B------:R-:W5:Y:S04]  /*3a60*/  @!P4 LDG.E.U16 R134, desc[UR10][R24.64+0x80] ;  /* 0x0000800a1886c981 */ /* 0x000f68000c1e1500 */
[----:B------:R-:W5:Y:S04]  /*3a70*/  @!P3 LDG.E.U16 R133, desc[UR10][R24.64+0x40] ;  /* 0x0000400a1885b981 */ /* 0x000f68000c1e1500 */
[----:B------:R-:W5:Y:S01]  /*3a80*/  @!P5 LDG.E.U16 R135, desc[UR10][R24.64+0xc0] ;  /* 0x0000c00a1887d981 */ /* 0x000f62000c1e1500 */
[----:B------:R-:W-:-:S02]  /*3a90*/  P2R R28, PR, RZ, 0x40 ;  /* 0x00000040ff1c7803 */ /* 0x000fc40000000000 */
[----:B------:R-:W-:Y:S01]  /*3aa0*/  LOP3.LUT P6, RZ, R118, 0x4, RZ, 0xc0, !PT ;  /* 0x0000000476ff7812 */ /* 0x000fe200078cc0ff */
[----:B------:R-:W-:Y:S02]  /*3ab0*/  IMAD.MOV.U32 R26, RZ, RZ, RZ ;  /* 0x000000ffff1a7224 */ /* 0x000fe400078e00ff */
[----:B------:R-:W-:-:S10]  /*3ac0*/  IMAD.MOV.U32 R130, RZ, RZ, RZ ;  /* 0x000000ffff827224 */ /* 0x000fd400078e00ff */
[----:B--2---:R-:W-:Y:S02]  /*3ad0*/  @!P6 PRMT R26, R27, 0x5410, RZ ;  /* 0x000054101b1ae816 */ /* 0x004fe400000000ff */
[----:B------:R-:W-:Y:S01]  /*3ae0*/  ISETP.NE.AND P6, PT, R28, RZ, PT ;  /* 0x000000ff1c00720c */ /* 0x000fe20003fc5270 */
[----:B------:R-:W-:Y:S01]  /*3af0*/  HFMA2 R28, -RZ, RZ, 0, 0 ;  /* 0x00000000ff1c7431 */ /* 0x000fe200000001ff */
[----:B---3--:R-:W-:Y:S02]  /*3b00*/  @!P2 PRMT R130, R132, 0x5410, RZ ;  /* 0x000054108482a816 */ /* 0x008fe400000000ff */
[----:B----4-:R-:W-:Y:S01]  /*3b10*/  @!P0 PRMT R28, R30, 0x5410, RZ ;  /* 0x000054101e1c8816 */ /* 0x010fe200000000ff */
[----:B------:R-:W-:-:S08]  /*3b20*/  IMAD.MOV.U32 R30, RZ, RZ, RZ ;  /* 0x000000ffff1e7224 */ /* 0x000fd000078e00ff */
[----:B------:R-:W-:Y:S02]  /*3b30*/  @!P6 PRMT R26, R26, 0x5410, R29 ;  /* 0x000054101a1ae816 */ /* 0x000fe4000000001d */
[----:B-----5:R-:W-:Y:S02]  /*3b40*/  @!P1 PRMT R28, R28, 0x5410, R31 ;  /* 0x000054101c1c9816 */ /* 0x020fe4000000001f */
[----:B------:R-:W-:Y:S02]  /*3b50*/  @!P4 PRMT R30, R134, 0x5410, RZ ;  /* 0x00005410861ec816 */ /* 0x000fe400000000ff */
[----:B------:R-:W-:Y:S02]  /*3b60*/  PRMT R27, R26, 0x7632, R27 ;  /* 0x000076321a1b7816 */ /* 0x000fe4000000001b */
        /* <DEDUP_REMOVED lines=39> */
[----:B------:R-:W-:Y:S02]  /*3de0*/  ISETP.NE.AND P0, PT, R26, RZ, PT ;  /* 0x000000ff1a00720c */ /* 0x000fe40003f05270 */
[----:B------:R-:W-:-:S09]  /*3df0*/  MOV R26, 0x3f800000 ;  /* 0x3f800000001a7802 */ /* 0x000fd20000000f00 */
[----:B------:R-:W-:Y:S05]  /*3e00*/  @!P6 BRA `(.L_x_2431) ;  /* 0x000000000010e947 */ /* 0x000fea0003800000 */
[----:B------:R-:W-:-:S05]  /*3e10*/  IADD3 R28, P6, PT, R113, R10, RZ ;  /* 0x0000000a711c7210 */ /* 0x000fca0007fde0ff */
[----:B------:R-:W-:-:S05]  /*3e20*/  IMAD.X R29, R112, 0x1, R119, P6 ;  /* 0x00000001701d7824 */ /* 0x000fca00030e0677 */
[----:B------:R0:W5:Y:S01]  /*3e30*/  LDG.E R27, desc[UR10][R28.64] ;  /* 0x0000000a1c1b7981 */ /* 0x000162000c1e1900 */
[----:B------:R-:W-:Y:S05]  /*3e40*/  BRA `(.L_x_2430) ;  /* 0x0000000000187947 */ /* 0x000fea0003800000 */
.L_x_2431:
[----:B------:R-:W-:Y:S01]  /*3e50*/  LOP3.LUT P6, RZ, R118, 0x20, RZ, 0xc0, !PT ;  /* 0x0000002076ff7812 */ /* 0x000fe200078cc0ff */
[----:B------:R-:W-:-:S12]  /*3e60*/  IMAD.MOV.U32 R27, RZ, RZ, RZ ;  /* 0x000000ffff1b7224 */ /* 0x000fd800078e00ff */
[----:B------:R-:W-:Y:S05]  /*3e70*/  @!P6 BRA `(.L_x_2430) ;  /* 0x00000000000ce947 */ /* 0x000fea0003800000 */
[----:B------:R-:W-:-:S04]  /*3e80*/  IADD3 R28, P6, PT, R90, R113, RZ ;  /* 0x000000715a1c7210 */ /* 0x000fc80007fde0ff */
[----:B------:R-:W-:-:S05]  /*3e90*/  IADD3.X R29, PT, PT, R61, R112, RZ, P6, !PT ;  /* 0x000000703d1d7210 */ /* 0x000fca00037fe4ff */
[----:B------:R1:W5:Y:S04]  /*3ea0*/  LDG.E R27, desc[UR10][R28.64] ;  /* 0x0000000a1c1b7981 */ /* 0x000368000c1e1900 */
.L_x_2430:
        /* <DEDUP_REMOVED lines=95> */
.L_x_2434:
[----:B------:R-:W-:Y:S02]  /*44a0*/  ISETP.NE.AND P6, PT, R47, R82, PT ;  /* 0x000000522f00720c */ /* 0x000fe40003fc5270 */
[----:B------:R-:W-:Y:S02]  /*44b0*/  P2R R26, PR, RZ, 0x1 ;  /* 0x00000001ff1a7803 */ /* 0x000fe40000000000 */
[----:B------:R-:W-:-:S13]  /*44c0*/  ISETP.NE.OR P6, PT, R28, RZ, P6 ;  /* 0x000000ff1c00720c */ /* 0x000fda00037c5670 */
[----:B------:R-:W-:-:S05]  /*44d0*/  @!P6 IADD3 R28, P0, PT, R90, R113, RZ ;  /* 0x000000715a1ce210 */ /* 0x000fca0007f1e0ff */
[----:B------:R-:W-:Y:S01]  /*44e0*/  @!P6 IMAD.X R29, R61, 0x1, R112, P0 ;  /* 0x000000013d1de824 */ /* 0x000fe200000e0670 */
[----:B------:R-:W-:-:S04]  /*44f0*/  ISETP.NE.AND P0, PT, R26, RZ, PT ;  /* 0x000000ff1a00720c */ /* 0x000fc80003f05270 */
[----:B------:R0:W-:Y:S09]  /*4500*/  @!P6 STG.E desc[UR10][R28.64], R27 ;  /* 0x0000001b1c00e986 */ /* 0x0001f2000c10190a */
.L_x_2433:
[----:B------:R-:W-:Y:S05]  /*4510*/  BSYNC.RECONVERGENT B0 ;  /* 0x0000000000007941 */ /* 0x000fea0003800200 */
.L_x_2432:
        /* <DEDUP_REMOVED lines=10> */
[----:B------:R-:W-:Y:S01]  /*45c0*/  IADD3.X R15, PT, PT, R15, R23, RZ, P6, !PT ;  /* 0x000000170f0f7210 */ /* 0x000fe200037fe4ff */
[----:B------:R-:W-:Y:S01]  /*45d0*/  FFMA.FTZ R93, R132, R120, R93 ;  /* 0x00000078845d7223 */ /* 0x000fe2000001005d */
[----:B------:R-:W-:Y:S01]  /*45e0*/  LEA R115, P6, R16, R115, 0x2 ;  /* 0x0000007310737211 */ /* 0x000fe200078c10ff */
[----:B------:R-:W-:Y:S01]  /*45f0*/  FFMA.FTZ R102, R137, R122, R102 ;  /* 0x0000007a89667223 */ /* 0x000fe20000010066 */
[----:B------:R-:W-:Y:S01]  /*4600*/  FFMA.FTZ R91, R134, R124, R91 ;  /* 0x0000007c865b7223 */ /* 0x000fe2000001005b */
[----:B------:R-:W-:Y:S01]  /*4610*/  FFMA.FTZ R100, R139, R126, R100 ;  /* 0x0000007e8b647223 */ /* 0x000fe20000010064 */
[----:B------:R-:W-:Y:S01]  /*4620*/  FFMA.FTZ R89, R136, R128, R89 ;  /* 0x0000008088597223 */ /* 0x000fe20000010059 */
[----:B------:R-:W-:Y:S01]  /*4630*/  IMAD.X R114, R114, 0x1, R17, P6 ;  /* 0x0000000172727824 */ /* 0x000fe200030e0611 */
[----:B------:R-:W-:Y:S01]  /*4640*/  LEA R113, P6, R18, R113, 0x2 ;  /* 0x0000007112717211 */ /* 0x000fe200078c10ff */
[----:B------:R-:W-:-:S04]  /*4650*/  UIADD3 UR8, UPT, UPT, UR8, 0x8, URZ ;  /* 0x0000000808087890 */ /* 0x000fc8000fffe0ff */
[----:B------:R-:W-:Y:S01]  /*4660*/  IMAD.X R112, R112, 0x1, R19, P6 ;  /* 0x0000000170707824 */ /* 0x000fe200030e0613 */
[----:B------:R-:W-:Y:S07]  /*4670*/  BRA.U UP0, `(.L_x_2435) ;  /* 0xffffffe900fc7547 */ /* 0x000fee000b83ffff */
.L_x_2429:
[----:B------:R-:W0:Y:S01]  /*4680*/  LDCU.128 UR12, c[0x0][0x430] ;  /* 0x00008600ff0c77ac */ /* 0x000e220008000c00 */
[----:B------:R-:W-:Y:S01]  /*4690*/  HFMA2 R79, -RZ, RZ, 0, 0 ;  /* 0x00000000ff4f7431 */ /* 0x000fe200000001ff */
[----:B------:R-:W-:Y:S01]  /*46a0*/  F2FP.F16.F32.PACK_AB R15, R93, R104 ;  /* 0x000000685d0f723e */ /* 0x000fe200000000ff */
[----:B------:R-:W-:Y:S01]  /*46b0*/  BAR.SYNC.DEFER_BLOCKING 0x0 ;  /* 0x0000000000007b1d */ /* 0x000fe20000010000 */
[----:B------:R-:W-:Y:S02]  /*46c0*/  P2R R26, PR, RZ, 0x20 ;  /* 0x00000020ff1a7803 */ /* 0x000fe40000000000 */
[----:B------:R-:W-:Y:S02]  /*46d0*/  PRMT R20, R15, 0x7632, R20 ;  /* 0x000076320f147816 */ /* 0x000fe40000000014 */
[----:B------:R-:W-:Y:S01]  /*46e0*/  LOP3.LUT P5, RZ, R118, 0x4, RZ, 0xc0, !PT ;  /* 0x0000000476ff7812 */ /* 0x000fe200078ac0ff */
[----:B------:R-:W1:Y:S01]  /*46f0*/  LDCU.64 UR4, c[0x0][0x4a8] ;  /* 0x00009500ff0477ac */ /* 0x000e620008000a00 */
[----:B0-----:R-:W-:-:S04]  /*4700*/  IMAD.WIDE.U32 R10, R69, UR12, R78 ;  /* 0x0000000c450a7c25 */ /* 0x001fc8000f8e004e */
[----:B------:R-:W-:Y:S02]  /*4710*/  IMAD R11, R69, UR13, R11 ;  /* 0x0000000d450b7c24 */ /* 0x000fe4000f8e020b */
[C---:B------:R-:W-:Y:S01]  /*4720*/  IMAD.WIDE.U32 R10, R67.reuse, UR14, R10 ;  /* 0x0000000e430a7c25 */ /* 0x040fe2000f8e000a */
[----:B------:R-:W-:Y:S03]  /*4730*/  STS.U16 [R0+0x4], R15 ;  /* 0x0000040f00007388 */ /* 0x000fe60000000400 */
[----:B------:R-:W-:Y:S01]  /*4740*/  IMAD R16, R67, UR15, R11 ;  /* 0x0000000f43107c24 */ /* 0x000fe2000f8e020b */
[----:B------:R-:W0:Y:S01]  /*4750*/  LDCU.128 UR12, c[0x0][0x420] ;  /* 0x00008400ff0c77ac */ /* 0x000e220008000c00 */
[----:B------:R-:W-:Y:S01]  /*4760*/  IADD3 R13, P6, PT, R68, R10, RZ ;  /* 0x0000000a440d7210 */ /* 0x000fe20007fde0ff */
[----:B------:R-:W-:Y:S04]  /*4770*/  STS.U16 [R0+0x6], R20 ;  /* 0x0000061400007388 */ /* 0x000fe80000000400 */
[----:B------:R-:W-:-:S02]  /*4780*/  IMAD.X R16, RZ, RZ, R16, P6 ;  /* 0x000000ffff107224 */ /* 0x000fc400030e0610 */
[----:B0-----:R-:W-:-:S04]  /*4790*/  IMAD.WIDE.U32 R10, R69, UR12, R78 ;  /* 0x0000000c450a7c25 */ /* 0x001fc8000f8e004e */
[----:B------:R-:W-:Y:S02]  /*47a0*/  IMAD R11, R69, UR13, R11 ;  /* 0x0000000d450b7c24 */ /* 0x000fe4000f8e020b */
[----:B------:R-:W-:-:S04]  /*47b0*/  IMAD.WIDE.U32 R10, R67, UR14, R10 ;  /* 0x0000000e430a7c25 */ /* 0x000fc8000f8e000a */
[----:B------:R-:W-:Y:S01]  /*47c0*/  IMAD R14, R67, UR15, R11 ;  /* 0x0000000f430e7c24 */ /* 0x000fe2000f8e020b */
[----:B------:R-:W-:-:S05]  /*47d0*/  IADD3 R11, P6, PT, R68, R10, RZ ;  /* 0x0000000a440b7210 */ /* 0x000fca0007fde0ff */
[----:B------:R-:W-:Y:S01]  /*47e0*/  IMAD.X R14, RZ, RZ, R14, P6 ;  /* 0x000000ffff0e7224 */ /* 0x000fe200030e060e */
[----:B-1----:R-:W-:-:S04]  /*47f0*/  LEA R12, P6, R13, UR4, 0x1 ;  /* 0x000000040d0c7c11 */ /* 0x002fc8000f8c08ff */
[----:B------:R-:W-:Y:S01]  /*4800*/  LEA.HI.X R13, R13, UR5, R16, 0x1, P6 ;  /* 0x000000050d0d7c11 */ /* 0x000fe2000b0f0c10 */
[----:B------:R-:W0:Y:S01]  /*4810*/  LDCU.64 UR4, c[0x0][0x4b8] ;  /* 0x00009700ff0477ac */ /* 0x000e220008000a00 */
[----:B------:R-:W-:-:S04]  /*4820*/  F2FP.F16.F32.PACK_AB R16, R89, R100 ;  /* 0x000000645910723e */ /* 0x000fc800000000ff */
[----:B------:R-:W-:Y:S01]  /*4830*/  PRMT R24, R16, 0x7632, R24 ;  /* 0x0000763210187816 */ /* 0x000fe20000000018 */
[----:B------:R-:W-:Y:S04]  /*4840*/  STS.U16 [R0+0xc], R16 ;  /* 0x00000c1000007388 */ /* 0x000fe80000000400 */
[----:B------:R-:W-:Y:S01]  /*4850*/  STS.U16 [R0+0xe], R24 ;  /* 0x00000e1800007388 */ /* 0x000fe20000000400 */
[----:B0-----:R-:W-:-:S04]  /*4860*/  LEA R10, P6, R11, UR4, 0x1 ;  /* 0x000000040b0a7c11 */ /* 0x001fc8000f8c08ff */
[----:B------:R-:W-:Y:S02]  /*4870*/  LEA.HI.X R11, R11, UR5, R14, 0x1, P6 ;  /* 0x000000050b0b7c11 */ /* 0x000fe4000b0f0c0e */
[----:B------:R-:W-:Y:S02]  /*4880*/  F2FP.F16.F32.PACK_AB R14, R95, R106 ;  /* 0x0000006a5f0e723e */ /* 0x000fe400000000ff */
[----:B------:R-:W-:Y:S02]  /*4890*/  ISETP.NE.AND P6, PT, R53, RZ, PT ;  /* 0x000000ff3500720c */ /* 0x000fe40003fc5270 */
[C---:B------:R-:W-:Y:S02]  /*48a0*/  PRMT R17, R14.reuse, 0x7610, R17 ;  /* 0x000076100e117816 */ /* 0x040fe40000000011 */
[----:B------:R-:W-:Y:S02]  /*48b0*/  PRMT R18, R14, 0x7632, R18 ;  /* 0x000076320e127816 */ /* 0x000fe40000000012 */
[----:B------:R-:W-:Y:S01]  /*48c0*/  F2FP.F16.F32.PACK_AB R14, R91, R102 ;  /* 0x000000665b0e723e */ /* 0x000fe200000000ff */
[----:B------:R-:W-:Y:S03]  /*48d0*/  STS.U16 [R0], R17 ;  /* 0x0000001100007388 */ /* 0x000fe60000000400 */
[----:B------:R-:W-:Y:S01]  /*48e0*/  PRMT R22, R14, 0x7632, R22 ;  /* 0x000076320e167816 */ /* 0x000fe20000000016 */
[----:B------:R-:W-:Y:S04]  /*48f0*/  STS.U16 [R0+0x2], R18 ;  /* 0x0000021200007388 */ /* 0x000fe80000000400 */
[----:B------:R0:W-:Y:S04]  /*4900*/  STS.U16 [R0+0x8], R14 ;  /* 0x0000080e00007388 */ /* 0x0001e80000000400 */
[----:B------:R-:W-:Y:S01]  /*4910*/  STS.U16 [R0+0xa], R22 ;  /* 0x00000a1600007388 */ /* 0x000fe20000000400 */
[----:B------:R-:W-:-:S03]  /*4920*/  NOP ;  /* 0x0000000000007918 */ /* 0x000fc60000000000 */
[----:B------:R-:W-:Y:S01]  /*4930*/  LDS.U16 R15, [R43] ;  /* 0x000000002b0f7984 */ /* 0x000fe20000000400 */
[----:B0-----:R-:W-:-:S03]  /*4940*/  PRMT R14, RZ, 0x7610, R14 ;  /* 0x00007610ff0e7816 */ /* 0x001fc6000000000e */
        /* <DEDUP_REMOVED lines=9> */
[----:B------:R-:W0:Y:S02]  /*49e0*/  LDS R31, [UR6+0x210] ;  /* 0x00021006ff1f7984 */ /* 0x000e240008000800 */
[----:B0-----:R-:W-:-:S13]  /*49f0*/  ISETP.GE.AND P6, PT, R68, R31, PT ;  /* 0x0000001f4400720c */ /* 0x001fda0003fc6270 */
        /* <DEDUP_REMOVED lines=15> */
[----:B------:R-:W-:Y:S01]  /*4af0*/  LOP3.LUT P6, RZ, R118, 0x2, RZ, 0xc0, !PT ;  /* 0x0000000276ff7812 */ /* 0x000fe200078cc0ff */
[----:B------:R-:W-:Y:S01]  /*4b00*/  BAR.SYNC.DEFER_BLOCKING 0x0 ;  /* 0x0000000000007b1d */ /* 0x000fe20000010000 */
[----:B0-----:R-:W-:Y:S02]  /*4b10*/  PRMT R15, RZ, 0x7610, R15 ;  /* 0x00007610ff0f7816 */ /* 0x001fe4000000000f */
[----:B------:R-:W-:Y:S02]  /*4b20*/  PRMT R16, RZ, 0x7610, R16 ;  /* 0x00007610ff107816 */ /* 0x000fe40000000010 */
[----:B-1----:R-:W-:Y:S02]  /*4b30*/  PRMT R17, RZ, 0x7610, R17 ;  /* 0x00007610ff117816 */ /* 0x002fe40000000011 */
[----:B------:R-:W-:Y:S02]  /*4b40*/  PRMT R18, RZ, 0x7610, R18 ;  /* 0x00007610ff127816 */ /* 0x000fe40000000012 */
[----:B--2---:R-:W-:-:S02]  /*4b50*/  PRMT R13, RZ, 0x7610, R13 ;  /* 0x00007610ff0d7816 */ /* 0x004fc4000000000d */
[----:B------:R-:W-:Y:S01]  /*4b60*/  PRMT R12, RZ, 0x7610, R12 ;  /* 0x00007610ff0c7816 */ /* 0x000fe2000000000c */
[----:B------:R-:W2:Y:S01]  /*4b70*/  @!P5 LDG.E.U16 R14, desc[UR10][R10.64] ;  /* 0x0000000a0a0ed981 */ /* 0x000ea2000c1e1500 */
[----:B------:R-:W-:-:S03]  /*4b80*/  ISETP.NE.AND P5, PT, R26, RZ, PT ;  /* 0x000000ff1a00720c */ /* 0x000fc60003fa5270 */
[----:B------:R-:W3:Y:S04]  /*4b90*/  @!P6 LDG.E.U16 R15, desc[UR10][R10.64+0x40] ;  /* 0x0000400a0a0fe981 */ /* 0x000ee8000c1e1500 */
[----:B------:R-:W4:Y:S04]  /*4ba0*/  @!P0 LDG.E.U16 R16, desc[UR10][R10.64+0x80] ;  /* 0x0000800a0a108981 */ /* 0x000f28000c1e1500 */
[----:B------:R-:W5:Y:S04]  /*4bb0*/  @!P1 LDG.E.U16 R17, desc[UR10][R10.64+0xc0] ;  /* 0x0000c00a0a119981 */ /* 0x000f68000c1e1500 */
[----:B------:R-:W5:Y:S04]  /*4bc0*/  @!P2 LDG.E.U16 R18, desc[UR10][R10.64+0x100] ;  /* 0x0001000a0a12a981 */ /* 0x000f68000c1e1500 */
[----:B------:R-:W5:Y:S04]  /*4bd0*/  @!P3 LDG.E.U16 R13, desc[UR10][R10.64+0x140] ;  /* 0x0001400a0a0db981 */ /* 0x000f68000c1e1500 */
[----:B------:R-:W5:Y:S04]  /*4be0*/  @!P4 LDG.E.U16 R12, desc[UR10][R10.64+0x180] ;  /* 0x0001800a0a0cc981 */ /* 0x000f68000c1e1500 */
[----:B------:R-:W5:Y:S01]  /*4bf0*/  @!P5 LDG.E.U16 R87, desc[UR10][R10.64+0x1c0] ;  /* 0x0001c00a0a57d981 */ /* 0x000f62000c1e1500 */
[----:B------:R-:W-:Y:S01]  /*4c00*/  ISETP.NE.AND P6, PT, R53, RZ, PT ;  /* 0x000000ff3500720c */ /* 0x000fe20003fc5270 */
[----:B------:R-:W-:-:S02]  /*4c10*/  VIADD R47, R47, 0x1 ;  /* 0x000000012f2f7836 */ /* 0x000fc40000000000 */
[----:B------:R-:W-:Y:S01]  /*4c20*/  IMAD.IADD R84, R45, 0x1, R84 ;  /* 0x000000012d547824 */ /* 0x000fe200078e0254 */
[----:B--2---:R-:W-:Y:S04]  /*4c30*/  STS.U16 [R43], R14 ;  /* 0x0000000e2b007388 */ /* 0x004fe80000000400 */
[----:B---3--:R-:W-:Y:S04]  /*4c40*/  STS.U16 [R42+0x40], R15 ;  /* 0x0000400f2a007388 */ /* 0x008fe80000000400 */
[----:B----4-:R-:W-:Y:S04]  /*4c50*/  STS.U16 [R41+0x80], R16 ;  /* 0x0000801029007388 */ /* 0x010fe80000000400 */
[----:B-----5:R-:W-:Y:S04]  /*4c60*/  STS.U16 [R40+0xc0], R17 ;  /* 0x0000c01128007388 */ /* 0x020fe80000000400 */
        /* <DEDUP_REMOVED lines=12> */
[----:B------:R-:W5:Y:S01]  /*4d30*/  LDS.U16 R17, [R0+0xc] ;  /* 0x00000c0000117984 */ /* 0x000f620000000400 */
[----:B0-----:R-:W-:-:S02]  /*4d40*/  HADD2.F32 R19, -RZ, R19.H0_H0 ;  /* 0x20000013ff137230 */ /* 0x001fc40000004100 */
[----:B-1----:R-:W-:Y:S02]  /*4d50*/  HADD2.F32 R11, -RZ, R11.H0_H0 ;  /* 0x2000000bff0b7230 */ /* 0x002fe40000004100 */
[----:B--2---:R-:W-:-:S03]  /*4d60*/  HADD2.F32 R20, -RZ, R14.H0_H0 ;  /* 0x2000000eff147230 */ /* 0x004fc60000004100 */
[----:B------:R-:W-:Y:S01]  /*4d70*/  FMUL.FTZ R14, R11, -1.4426950216293334961 ;  /* 0xbfb8aa3b0b0e7820 */ /* 0x000fe20000410000 */
[----:B---3--:R-:W-:Y:S02]  /*4d80*/  HADD2.F32 R15, -RZ, R15.H0_H0 ;  /* 0x2000000fff0f7230 */ /* 0x008fe40000004100 */
[----:B------:R-:W-:-:S03]  /*4d90*/  FMUL.FTZ R21, R20, -1.4426950216293334961 ;  /* 0xbfb8aa3b14157820 */ /* 0x000fc60000410000 */
[----:B------:R-:W0:Y:S01]  /*4da0*/  MUFU.EX2 R14, R14 ;  /* 0x0000000e000e7308 */ /* 0x000e220000000800 */
[----:B----4-:R-:W-:Y:S02]  /*4db0*/  HADD2.F32 R22, -RZ, R16.H0_H0 ;  /* 0x20000010ff167230 */ /* 0x010fe40000004100 */
[----:B------:R-:W-:Y:S01]  /*4dc0*/  FMUL.FTZ R16, R15, -1.4426950216293334961 ;  /* 0xbfb8aa3b0f107820 */ /* 0x000fe20000410000 */
[----:B-----5:R-:W-:Y:S02]  /*4dd0*/  HADD2.F32 R24, -RZ, R13.H0_H0 ;  /* 0x2000000dff187230 */ /* 0x020fe40000004100 */
[----:B------:R-:W-:Y:S02]  /*4de0*/  FMUL.FTZ R23, R22, -1.4426950216293334961 ;  /* 0xbfb8aa3b16177820 */ /* 0x000fe40000410000 */
[----:B------:R-:W1:Y:S01]  /*4df0*/  MUFU.EX2 R21, R21 ;  /* 0x0000001500157308 */ /* 0x000e620000000800 */
[----:B------:R-:W-:Y:S02]  /*4e00*/  HADD2.F32 R12, -RZ, R10.H0_H0 ;  /* 0x2000000aff0c7230 */ /* 0x000fe40000004100 */
[----:B------:R-:W-:Y:S01]  /*4e10*/  FMUL.FTZ R10, R19, -1.4426950216293334961 ;  /* 0xbfb8aa3b130a7820 */ /* 0x000fe20000410000 */
[----:B------:R-:W-:Y:S01]  /*4e20*/  FMUL.FTZ R25, R24, -1.4426950216293334961 ;  /* 0xbfb8aa3b18197820 */ /* 0x000fe20000410000 */
[----:B------:R-:W-:-:S02]  /*4e30*/  HADD2.F32 R17, -RZ, R17.H0_H0 ;  /* 0x20000011ff117230 */ /* 0x000fc40000004100 */
[----:B------:R-:W-:Y:S02]  /*4e40*/  FMUL.FTZ R18, R12, -1.4426950216293334961 ;  /* 0xbfb8aa3b0c127820 */ /* 0x000fe40000410000 */
[----:B------:R-:W2:Y:S01]  /*4e50*/  MUFU.EX2 R10, R10 ;  /* 0x0000000a000a7308 */ /* 0x000ea20000000800 */
[----:B0-----:R-:W-:Y:S01]  /*4e60*/  FADD.FTZ R14, R14, 1 ;  /* 0x3f8000000e0e7421 */ /* 0x001fe20000010000 */
[----:B------:R-:W-:-:S06]  /*4e70*/  FMUL.FTZ R13, R17, -1.4426950216293334961 ;  /* 0xbfb8aa3b110d7820 */ /* 0x000fcc0000410000 */
        /* <DEDUP_REMOVED lines=13> */
[----:B-1----:R-:W-:-:S07]  /*4f50*/  FADD.FTZ R13, R13, 1 ;  /* 0x3f8000000d0d7421 */ /* 0x002fce0000010000 */
[----:B------:R-:W1:Y:S01]  /*4f60*/  MUFU.RCP R14, R14 ;  /* 0x0000000e000e7308 */ /* 0x000e620000001000 */
[----:B--2---:R-:W-:-:S04]  /*4f70*/  FMUL.FTZ R19, R19, R10 ;  /* 0x0000000a13137220 */ /* 0x004fc80000410000 */
[----:B------:R-:W-:-:S03]  /*4f80*/  FMUL.FTZ R19, R19, R106 ;  /* 0x0000006a13137220 */ /* 0x000fc60000410000 */
[----:B------:R-:W2:Y:S01]  /*4f90*/  MUFU.RCP R21, R21 ;  /* 0x0000001500157308 */ /* 0x000ea20000001000 */
[----:B0-----:R-:W-:-:S04]  /*4fa0*/  FMUL.FTZ R12, R12, R27 ;  /* 0x0000001b0c0c7220 */ /* 0x001fc80000410000 */
[----:B------:R-:W-:Y:S01]  /*4fb0*/  FMUL.FTZ R12, R12, R95 ;  /* 0x0000005f0c0c7220 */ /* 0x000fe20000410000 */
[----:B------:R-:W-:Y:S02]  /*4fc0*/  IMAD.MOV.U32 R95, RZ, RZ, R65 ;  /* 0x000000ffff5f7224 */ /* 0x000fe400078e0041 */
[----:B------:R-:W0:Y:S01]  /*4fd0*/  MUFU.RCP R16, R16 ;  /* 0x0000001000107308 */ /* 0x000e220000001000 */
[----:B-1----:R-:W-:Y:S01]  /*4fe0*/  FMUL.FTZ R11, R11, R14 ;  /* 0x0000000e0b0b7220 */ /* 0x002fe20000410000 */
[----:B------:R-:W-:Y:S01]  /*4ff0*/  F2FP.F16.F32.PACK_AB R12, R12, R19 ;  /* 0x000000130c0c723e */ /* 0x000fe200000000ff */
[----:B------:R-:W-:Y:S01]  /*5000*/  BAR.SYNC.DEFER_BLOCKING 0x0 ;  /* 0x0000000000007b1d */ /* 0x000fe20000010000 */
[----:B------:R-:W-:-:S04]  /*5010*/  IMAD.WIDE.U32 R94, R45, 0x2, R94 ;  /* 0x000000022d5e7825 */ /* 0x000fc800078e005e */
[----:B------:R-:W-:Y:S01]  /*5020*/  FMUL.FTZ R11, R11, R104 ;  /* 0x000000680b0b7220 */ /* 0x000fe20000410000 */
[----:B------:R-:W-:Y:S01]  /*5030*/  PRMT R10, R12, 0x7632, R10 ;  /* 0x000076320c0a7816 */ /* 0x000fe2000000000a */
[----:B------:R-:W1:Y:S01]  /*5040*/  MUFU.RCP R23, R23 ;  /* 0x0000001700177308 */ /* 0x000e620000001000 */
[----:B--2---:R-:W-:Y:S01]  /*5050*/  FMUL.FTZ R20, R20, R21 ;  /* 0x0000001514147220 */ /* 0x004fe20000410000 */
[----:B------:R-:W-:-:S03]  /*5060*/  MOV R65, R95 ;  /* 0x0000005f00417202 */ /* 0x000fc60000000f00 */
[----:B------:R-:W-:Y:S01]  /*5070*/  FMUL.FTZ R20, R20, R93 ;  /* 0x0000005d14147220 */ /* 0x000fe20000410000 */
[----:B------:R-:W-:Y:S02]  /*5080*/  MOV R93, R63 ;  /* 0x0000003f005d7202 */ /* 0x000fe40000000f00 */
[----:B------:R-:W2:Y:S01]  /*5090*/  MUFU.RCP R26, R13 ;  /* 0x0000000d001a7308 */ /* 0x000ea20000001000 */
[----:B0-----:R-:W-:Y:S01]  /*50a0*/  FMUL.FTZ R15, R15, R16 ;  /* 0x000000100f0f7220 */ /* 0x001fe20000410000 */
[----:B------:R-:W-:Y:S01]  /*50b0*/  F2FP.F16.F32.PACK_AB R11, R20, R11 ;  /* 0x0000000b140b723e */ /* 0x000fe200000000ff */
[----:B------:R-:W-:-:S04]  /*50c0*/  IMAD.WIDE.U32 R92, R45, 0x2, R92 ;  /* 0x000000022d5c7825 */ /* 0x000fc800078e005c */
[----:B------:R-:W-:Y:S01]  /*50d0*/  FMUL.FTZ R15, R15, R102 ;  /* 0x000000660f0f7220 */ /* 0x000fe20000410000 */
[----:B------:R-:W-:Y:S01]  /*50e0*/  PRMT R14, R11, 0x7632, R14 ;  /* 0x000076320b0e7816 */ /* 0x000fe2000000000e */
[----:B------:R-:W-:Y:S01]  /*50f0*/  IMAD.MOV.U32 R63, RZ, RZ, R93 ;  /* 0x000000ffff3f7224 */ /* 0x000fe200078e005d */
[----:B------:R-:W0:Y:S01]  /*5100*/  MUFU.RCP R25, R25 ;  /* 0x0000001900197308 */ /* 0x000e220000001000 */
[----:B-1----:R-:W-:Y:S01]  /*5110*/  FMUL.FTZ R22, R22, R23 ;  /* 0x0000001716167220 */ /* 0x002fe20000410000 */
[----:B------:R-:W-:Y:S03]  /*5120*/  STS.U16 [R0], R12 ;  /* 0x0000000c00007388 */ /* 0x000fe60000000400 */
[----:B------:R-:W-:Y:S01]  /*5130*/  FMUL.FTZ R22, R22, R91 ;  /* 0x0000005b16167220 */ /* 0x000fe20000410000 */
[----:B------:R-:W-:Y:S01]  /*5140*/  STS.U16 [R0+0x2], R10 ;  /* 0x0000020a00007388 */ /* 0x000fe20000000400 */
[----:B--2---:R-:W-:-:S03]  /*5150*/  FMUL.FTZ R17, R17, R26 ;  /* 0x0000001a11117220 */ /* 0x004fc60000410000 */
[----:B------:R-:W-:Y:S01]  /*5160*/  F2FP.F16.F32.PACK_AB R15, R22, R15 ;  /* 0x0000000f160f723e */ /* 0x000fe200000000ff */
[----:B------:R1:W-:Y:S01]  /*5170*/  STS.U16 [R0+0x4], R11 ;  /* 0x0000040b00007388 */ /* 0x0003e20000000400 */
[----:B------:R-:W-:Y:S02]  /*5180*/  FMUL.FTZ R17, R17, R100 ;  /* 0x0000006411117220 */ /* 0x000fe40000410000 */
[C---:B------:R-:W-:Y:S01]  /*5190*/  PRMT R16, R15.reuse, 0x7610, R16 ;  /* 0x000076100f107816 */ /* 0x040fe20000000010 */
[----:B------:R-:W-:Y:S01]  /*51a0*/  STS.U16 [R0+0x6], R14 ;  /* 0x0000060e00007388 */ /* 0x000fe20000000400 */
[----:B------:R-:W-:Y:S01]  /*51b0*/  PRMT R18, R15, 0x7632, R18 ;  /* 0x000076320f127816 */ /* 0x000fe20000000012 */
[----:B0-----:R-:W-:Y:S02]  /*51c0*/  FMUL.FTZ R24, R24, R25 ;  /* 0x0000001918187220 */ /* 0x001fe40000410000 */
[----:B------:R-:W-:Y:S02]  /*51d0*/  STS.U16 [R0+0x8], R16 ;  /* 0x0000081000007388 */ /* 0x000fe40000000400 */
[----:B------:R-:W-:-:S02]  /*51e0*/  FMUL.FTZ R24, R24, R89 ;  /* 0x0000005918187220 */ /* 0x000fc40000410000 */
[----:B------:R-:W-:Y:S03]  /*51f0*/  STS.U16 [R0+0xa], R18 ;  /* 0x00000a1200007388 */ /* 0x000fe60000000400 */
[----:B------:R-:W-:-:S04]  /*5200*/  F2FP.F16.F32.PACK_AB R17, R24, R17 ;  /* 0x000000111811723e */ /* 0x000fc800000000ff */
[C---:B------:R-:W-:Y:S02]  /*5210*/  PRMT R20, R17.reuse, 0x7610, R20 ;  /* 0x0000761011147816 */ /* 0x040fe40000000014 */
[----:B------:R-:W-:-:S03]  /*5220*/  PRMT R21, R17, 0x7632, R21 ;  /* 0x0000763211157816 */ /* 0x000fc60000000015 */
        /* <DEDUP_REMOVED lines=14> */
[----:B------:R-:W1:Y:S02]  /*5310*/  LDCU.128 UR4, c[0x0][0x440] ;  /* 0x00008800ff0477ac */ /* 0x000e640008000c00 */
[----:B-1----:R-:W-:-:S04]  /*5320*/  IMAD.WIDE.U32 R10, R69, UR4, R78 ;  /* 0x00000004450a7c25 */ /* 0x002fc8000f8e004e */
[----:B------:R-:W-:Y:S01]  /*5330*/  IMAD R11, R69, UR5, R11 ;  /* 0x00000005450b7c24 */ /* 0x000fe2000f8e020b */
[----:B------:R-:W1:Y:S01]  /*5340*/  LDCU.64 UR4, c[0x0][0x4c0] ;  /* 0x00009800ff0477ac */ /* 0x000e620008000a00 */
[----:B------:R-:W-:Y:S02]  /*5350*/  IMAD.IADD R78, R45, 0x1, R78 ;  /* 0x000000012d4e7824 */ /* 0x000fe400078e024e */
[----:B------:R-:W-:-:S04]  /*5360*/  IMAD.WIDE.U32 R10, R67, UR6, R10 ;  /* 0x00000006430a7c25 */ /* 0x000fc8000f8e000a */
[----:B0-----:R-:W-:Y:S01]  /*5370*/  IMAD R0, R67, UR7, R11 ;  /* 0x0000000743007c24 */ /* 0x001fe2000f8e020b */
[----:B------:R-:W-:-:S04]  /*5380*/  IADD3 R11, P0, PT, R68, R10, RZ ;  /* 0x0000000a440b7210 */ /* 0x000fc80007f1e0ff */
[----:B------:R-:W-:Y:S02]  /*5390*/  IADD3.X R0, PT, PT, RZ, R0, RZ, P0, !PT ;  /* 0x00000000ff007210 */ /* 0x000fe400007fe4ff */
[-C--:B--2---:R-:W-:Y:S02]  /*53a0*/  ISETP.GE.AND P1, PT, R60, R21.reuse, PT ;  /* 0x000000153c00720c */ /* 0x084fe40003f26270 */
[-C--:B------:R-:W-:Y:S02]  /*53b0*/  ISETP.GE.AND P2, PT, R58, R21.reuse, PT ;  /* 0x000000153a00720c */ /* 0x080fe40003f46270 */
[-C--:B------:R-:W-:Y:S02]  /*53c0*/  ISETP.GE.AND P0, PT, R68, R21.reuse, PT ;  /* 0x000000154400720c */ /* 0x080fe40003f06270 */
[----:B-1----:R-:W-:Y:S02]  /*53d0*/  LEA R10, P3, R11, UR4, 0x1 ;  /* 0x000000040b0a7c11 */ /* 0x002fe4000f8608ff */
[----:B------:R-:W-:-:S02]  /*53e0*/  ISETP.GE.AND P4, PT, R48, R21, PT ;  /* 0x000000153000720c */ /* 0x000fc40003f86270 */
[----:B------:R-:W-:Y:S02]  /*53f0*/  LEA.HI.X R11, R11, UR5, R0, 0x1, P3 ;  /* 0x000000050b0b7c11 */ /* 0x000fe400098f0c00 */
        /* <DEDUP_REMOVED lines=15> */
.L_x_2437:
        /* <DEDUP_REMOVED lines=9> */
.L_x_7990:


//--------------------- .text._Z25selective_scan_fwd_kernelI32Selective_Scan_fwd_kernel_traitsILi32ELi8ELi1ELb0ELb1ELb1ELb1ELb1EN3c104HalfEffEEv13SSMParamsBase --------------------------
	.section	.text._Z25selective_scan_fwd_kernelI32Selective_Scan_fwd_kernel_traitsILi32ELi8ELi1ELb0ELb1ELb1ELb1ELb1EN3c104HalfEffEEv13SSMParamsBase,"ax",@progbits
	.align	128
        .global         _Z25selective_scan_fwd_kernelI32Selective_Scan_fwd_kernel_traitsILi32ELi8ELi1ELb0ELb1ELb1ELb1ELb1EN3c104HalfEffEEv13SSMParamsBase
        .type           _Z25selective_scan_fwd_kernelI32Selective_Scan_fwd_kernel_traitsILi32ELi8ELi1ELb0ELb1ELb1ELb1ELb1EN3c104HalfEffEEv13SSMParamsBase,@function
        .size           _Z25selective_scan_fwd_kernelI32Selective_Scan_fwd_kernel_traitsILi32ELi8ELi1ELb0ELb1ELb1ELb1ELb1EN3c104HalfEffEEv13SSMParamsBase,(.L_x_7991 - _Z25selective_scan_fwd_kernelI32Selective_Scan_fwd_kernel_traitsILi32ELi8ELi1ELb0ELb1ELb1ELb1ELb1EN3c104HalfEffEEv13SSMParamsBase)
        .other          _Z25selective_scan_fwd_kernelI32Selective_Scan_fwd_kernel_traitsILi32ELi8ELi1ELb0ELb1ELb1ELb1ELb1EN3c104HalfEffEEv13SSMParamsBase,@"STO_CUDA_ENTRY STV_DEFAULT"
_Z25selective_scan_fwd_kernelI32Selective_Scan_fwd_kernel_traitsILi32ELi8ELi1ELb0ELb1ELb1ELb1ELb1EN3c104HalfEffEEv13SSMParamsBase:
.text._Z25selective_scan_fwd_kernelI32Selective_Scan_fwd_kernel_traitsILi32ELi8ELi1ELb0ELb1ELb1ELb1ELb1EN3c104HalfEffEEv13SSMParamsBase:
        /* <DEDUP_REMOVED lines=43> */
.L_x_2438:
        /* <DEDUP_REMOVED lines=22> */
[----:B------:R-:W0:Y:S08]  /*0410*/  LDC.64 R64, c[0x0][0x3d8] ;  /* 0x0000f600ff407b82 */ /* 0x000e300000000a00 */
[----:B------:R-:W0:Y:S01]  /*0420*/  LDC.64 R62, c[0x0][0x3f8] ;  /* 0x0000fe00ff3e7b82 */ /* 0x000e220000000a00 */
[----:B----4-:R-:W-:-:S04]  /*0430*/  VIADD R2, R4, 0xffffffe ;  /* 0x0ffffffe04027836 */ /* 0x010fc80000000000 */
[----:B------:R4:W2:Y:S03]  /*0440*/  F2I.FTZ.U32.TRUNC.NTZ R3, R2 ;  /* 0x0000000200037305 */ /* 0x0008a6000021f000 */
[----:B------:R-:W0:Y:S01]  /*0450*/  LDC.64 R98, c[0x0][0x418] ;  /* 0x00010600ff627b82 */ /* 0x000e220000000a00 */
        /* <DEDUP_REMOVED lines=11> */
[----:B------:R-:W5:Y:S01]  /*0510*/  LDC.64 R10, c[0x0][0x410] ;  /* 0x00010400ff0a7b82 */ /* 0x000f620000000a00 */
        /* <DEDUP_REMOVED lines=8> */
[----:B------:R-:W-:Y:S02]  /*05a0*/  IMAD.IADD R3, R3, 0x1, R5 ;  /* 0x0000000103037824 */ /* 0x000fe400078e0205 */
[----:B------:R-:W-:Y:S01]  /*05b0*/  @P4 IADD3 R4, PT, PT, R4, 0x1, RZ ;  /* 0x0000000104044810 */ /* 0x000fe20007ffe0ff */
[----:B------:R-:W-:Y:S02]  /*05c0*/  IMAD R8, R67, R16, RZ ;  /* 0x0000001043087224 */ /* 0x000fe400078e02ff */
[----:B------:R-:W-:-:S04]  /*05d0*/  IMAD.WIDE.U32 R2, R69, R100, R2 ;  /* 0x0000006445027225 */ /* 0x000fc800078e0002 */
[----:B------:R-:W-:Y:S01]  /*05e0*/  IMAD.MOV.U32 R7, RZ, RZ, R4 ;  /* 0x000000ffff077224 */ /* 0x000fe200078e0004 */
[----:B-1----:R-:W-:Y:S01]  /*05f0*/  LEA R100, P2, R2, R18, 0x1 ;  /* 0x0000001202647211 */ /* 0x002fe200078408ff */
[----:B-----5:R-:W-:Y:S02]  /*0600*/  IMAD R4, R67, R10, RZ ;  /* 0x0000000a43047224 */ /* 0x020fe400078e02ff */
[----:B------:R-:W-:Y:S01]  /*0610*/  @!P3 IMAD.MOV R7, RZ, RZ, -R7 ;  /* 0x000000ffff07b224 */ /* 0x000fe200078e0a07 */
[----:B------:R-:W-:Y:S01]  /*0620*/  @!P5 LOP3.LUT R7, RZ, R14, RZ, 0x33, !PT ;  /* 0x0000000eff07d212 */ /* 0x000fe200078e33ff */
[C---:B------:R-:W-:Y:S01]  /*0630*/  IMAD R13, R71.reuse, R11, R4 ;  /* 0x0000000b470d7224 */ /* 0x040fe200078e0204 */
[----:B------:R-:W-:Y:S01]  /*0640*/  ISETP.NE.AND P3, PT, R24, RZ, PT ;  /* 0x000000ff1800720c */ /* 0x000fe20003f65270 */
[----:B------:R-:W-:-:S04]  /*0650*/  IMAD.WIDE.U32 R4, R71, R10, RZ ;  /* 0x0000000a47047225 */ /* 0x000fc800078e00ff */
[----:B0-----:R-:W-:Y:S02]  /*0660*/  IMAD R10, R67, R22, RZ ;  /* 0x00000016430a7224 */ /* 0x001fe400078e02ff */
        /* <DEDUP_REMOVED lines=34> */
.L_x_2439:
        /* <DEDUP_REMOVED lines=11> */
.L_x_2440:
        /* <DEDUP_REMOVED lines=72> */
.L_x_2441:
        /* <DEDUP_REMOVED lines=8> */
[----:B0-----:R-:W-:-:S06]  /*0e40*/  VIADD R4, R7, 0xffffffe ;  /* 0x0ffffffe07047836 */ /* 0x001fcc0000000000 */
        /* <DEDUP_REMOVED lines=20> */
.L_x_2442:
[----:B------:R-:W-:-:S13]  /*0f90*/  ISETP.GE.AND P0, PT, R86, 0x1, PT ;  /* 0x000000015600780c */ /* 0x000fda0003f06270 */
[----:B------:R-:W-:Y:S05]  /*0fa0*/  @!P0 EXIT ;  /* 0x000000000000894d */ /* 0x000fea0003800000 */
[----:B------:R-:W0:Y:S01]  /*0fb0*/  S2R R53, SR_TID.X ;  /* 0x0000000000357919 */ /* 0x000e220000002100 */
[----:B------:R-:W1:Y:S01]  /*0fc0*/  LDC.64 R10, c[0x0][0x470] ;  /* 0x00011c00ff0a7b82 */ /* 0x000e620000000a00 */
[----:B------:R-:W2:Y:S01]  /*0fd0*/  LDCU.64 UR4, c[0x0][0x3b0] ;  /* 0x00007600ff0477ac */ /* 0x000ea20008000a00 */
[----:B------:R-:W-:Y:S02]  /*0fe0*/  VIADD R82, R86, 0xffffffff ;  /* 0xffffffff56527836 */ /* 0x000fe40000000000 */
[----:B------:R-:W-:-:S04]  /*0ff0*/  IMAD.WIDE R6, R6, 0x4, RZ ;  /* 0x0000000406067825 */ /* 0x000fc800078e02ff */
[----:B------:R-:W3:Y:S01]  /*1000*/  LDC.64 R4, c[0x0][0x4e8] ;  /* 0x00013a00ff047b82 */ /* 0x000ee20000000a00 */
[----:B------:R-:W-:Y:S02]  /*1010*/  IMAD.MOV.U32 R47, RZ, RZ, RZ ;  /* 0x000000ffff2f7224 */ /* 0x000fe400078e00ff */
[----:B------:R-:W-:Y:S02]  /*1020*/  IMAD.MOV.U32 R78, RZ, RZ, RZ ;  /* 0x000000ffff4e7224 */ /* 0x000fe400078e00ff */
[----:B--2---:R-:W-:-:S04]  /*1030*/  IMAD.WIDE.U32 R8, R69, UR4, RZ ;  /* 0x0000000445087c25 */ /* 0x004fc8000f8e00ff */
[----:B------:R-:W-:Y:S01]  /*1040*/  IMAD R49, R69, UR5, R9 ;  /* 0x0000000545317c24 */ /* 0x000fe2000f8e0209 */
[----:B-1----:R-:W-:-:S04]  /*1050*/  LEA R51, P1, R8, R10, 0x2 ;  /* 0x0000000a08337211 */ /* 0x002fc800078210ff */
[----:B------:R-:W-:Y:S02]  /*1060*/  LEA.HI.X R49, R8, R11, R49, 0x2, P1 ;  /* 0x0000000b08317211 */ /* 0x000fe400008f1431 */
[----:B0-----:R-:W-:Y:S02]  /*1070*/  SHF.L.U32 R80, R53, 0x3, RZ ;  /* 0x0000000335507819 */ /* 0x001fe400000006ff */
[----:B---3--:R-:W-:Y:S02]  /*1080*/  LEA R4, P0, R0, R4, 0x2 ;  /* 0x0000000400047211 */ /* 0x008fe400078010ff */
        /* <DEDUP_REMOVED lines=19> */
.L_x_2466:
        /* <DEDUP_REMOVED lines=13> */
[C---:B------:R-:W-:Y:S02]  /*1290*/  SHF.L.U32 R11, R68.reuse, 0x1, RZ ;  /* 0x00000001440b7819 */ /* 0x040fe400000006ff */
[-C--:B------:R-:W-:Y:S02]  /*12a0*/  ISETP.GE.AND P3, PT, R68, R45.reuse, PT ;  /* 0x0000002d4400720c */ /* 0x080fe40003f66270 */
[C---:B------:R-:W-:Y:S02]  /*12b0*/  IADD3 R12, P1, PT, R11.reuse, R100, RZ ;  /* 0x000000640b0c7210 */ /* 0x040fe40007f3e0ff */
[----:B------:R-:W-:Y:S02]  /*12c0*/  IADD3 R10, P2, PT, R11, R98, RZ ;  /* 0x000000620b0a7210 */ /* 0x000fe40007f5e0ff */
[----:B------:R-:W-:Y:S01]  /*12d0*/  PRMT R0, RZ, 0x7610, R0 ;  /* 0x00007610ff007816 */ /* 0x000fe20000000000 */
[----:B------:R-:W-:Y:S01]  /*12e0*/  IMAD.X R13, RZ, RZ, R101, P1 ;  /* 0x000000ffff0d7224 */ /* 0x000fe200008e0665 */
[----:B------:R-:W-:Y:S01]  /*12f0*/  LOP3.LUT R119, R119, 0xfffffffb, RZ, 0xc0, !PT ;  /* 0xfffffffb77777812 */ /* 0x000fe200078ec0ff */
[----:B------:R-:W-:Y:S01]  /*1300*/  IMAD.X R11, RZ, RZ, R99, P2 ;  /* 0x000000ffff0b7224 */ /* 0x000fe200010e0663 */
[----:B------:R-:W-:-:S02]  /*1310*/  ISETP.GE.AND P6, PT, R60, R45, PT ;  /* 0x0000002d3c00720c */ /* 0x000fc40003fc6270 */
[-C--:B------:R-:W-:Y:S02]  /*1320*/  ISETP.GE.AND P0, PT, R58, R45.reuse, PT ;  /* 0x0000002d3a00720c */ /* 0x080fe40003f06270 */
[-C--:B------:R-:W-:Y:S02]  /*1330*/  ISETP.GE.AND P1, PT, R56, R45.reuse, PT ;  /* 0x0000002d3800720c */ /* 0x080fe40003f26270 */
[----:B------:R-:W-:Y:S02]  /*1340*/  @P3 LOP3.LUT R119, R119, 0x4, RZ, 0xfc, !PT ;  /* 0x0000000477773812 */ /* 0x000fe400078efcff */
[-C--:B------:R-:W-:Y:S02]  /*1350*/  ISETP.GE.AND P2, PT, R54, R45.reuse, PT ;  /* 0x0000002d3600720c */ /* 0x080fe40003f46270 */
        /* <DEDUP_REMOVED lines=32> */
[----:B------:R-:W-:Y:S02]  /*1560*/  LEA R43, R43, UR6, 0x1 ;  /* 0x000000062b2b7c11 */ /* 0x000fe4000f8e08ff */
[----:B------:R-:W-:Y:S02]  /*1570*/  LEA R42, R23, UR6, 0x1 ;  /* 0x00000006172a7c11 */ /* 0x000fe4000f8e08ff */
[----:B------:R-:W-:Y:S01]  /*1580*/  LEA R41, R25, UR6, 0x1 ;  /* 0x0000000619297c11 */ /* 0x000fe2000f8e08ff */
[C---:B------:R-:W-:Y:S01]  /*1590*/  VIADD R25, R44.reuse, 0xa0 ;  /* 0x000000a02c197836 */ /* 0x040fe20000000000 */
[C---:B------:R-:W-:Y:S01]  /*15a0*/  IADD3 R23, PT, PT, R44.reuse, 0x80, RZ ;  /* 0x000000802c177810 */ /* 0x040fe20007ffe0ff */
        /* <DEDUP_REMOVED lines=22> */
[----:B0-----:R-:W-:Y:S02]  /*1710*/  IMAD.SHL.U32 R0, R44, 0x8, RZ ;  /* 0x000000082c007824 */ /* 0x001fe400078e00ff */
[----:B---3--:R-:W-:Y:S03]  /*1720*/  STS.U16 [R42+0x40], R15 ;  /* 0x0000400f2a007388 */ /* 0x008fe60000000400 */
[----:B------:R-:W-:Y:S01]  /*1730*/  LEA.HI.SX32 R0, R0, R0, 0x1b ;  /* 0x0000000000007211 */ /* 0x000fe200078fdaff */
[----:B----4-:R-:W-:Y:S03]  /*1740*/  STS.U16 [R41+0x80], R14 ;  /* 0x0000800e29007388 */ /* 0x010fe60000000400 */
[----:B------:R-:W-:Y:S01]  /*1750*/  LEA R0, R0, UR6, 0x1 ;  /* 0x0000000600007c11 */ /* 0x000fe2000f8e08ff */
        /* <DEDUP_REMOVED lines=81> */
.L_x_2444:
[----:B------:R-:W-:Y:S05]  /*1c70*/  BSYNC.RECONVERGENT B0 ;  /* 0x0000000000007941 */ /* 0x000fea0003800200 */
.L_x_2443:
        /* <DEDUP_REMOVED lines=38> */
.L_x_2446:
[----:B------:R-:W-:Y:S05]  /*1ee0*/  BSYNC.RECONVERGENT B0 ;  /* 0x0000000000007941 */ /* 0x000fea0003800200 */
.L_x_2445:
        /* <DEDUP_REMOVED lines=38> */
.L_x_2448:
[----:B------:R-:W-:Y:S05]  /*2150*/  BSYNC.RECONVERGENT B0 ;  /* 0x0000000000007941 */ /* 0x000fea0003800200 */
.L_x_2447:
[----:B------:R-:W-:Y:S01]  /*2160*/  FSETP.GTU.FTZ.AND P6, PT, R75, 20, PT ;  /* 0x41a000004b00780b */ /* 0x000fe20003fdc000 */
[----:B---3--:R-:W-:Y:S01]  /*2170*/  HADD2.F32 R22, -RZ, R22.H0_H0 ;  /* 0x20000016ff167230 */ /* 0x008fe20000004100 */
        /* <DEDUP_REMOVED lines=36> */
.L_x_2450:
[----:B------:R-:W-:Y:S05]  /*23c0*/  BSYNC.RECONVERGENT B0 ;  /* 0x0000000000007941 */ /* 0x000fea0003800200 */
.L_x_2449:
        /* <DEDUP_REMOVED lines=38> */
.L_x_2452:
[----:B------:R-:W-:Y:S05]  /*2630*/  BSYNC.RECONVERGENT B0 ;  /* 0x0000000000007941 */ /* 0x000fea0003800200 */
.L_x_2451:
        /* <DEDUP_REMOVED lines=38> */
.L_x_2454:
[----:B------:R-:W-:Y:S05]  /*28a0*/  BSYNC.RECONVERGENT B0 ;  /* 0x0000000000007941 */ /* 0x000fea0003800200 */
.L_x_2453:
        /* <DEDUP_REMOVED lines=38> */
.L_x_2456:
[----:B------:R-:W-:Y:S05]  /*2b10*/  BSYNC.RECONVERGENT B0 ;  /* 0x0000000000007941 */ /* 0x000fea0003800200 */
.L_x_2455:
[----:B------:R-:W-:Y:S01]  /*2b20*/  FSETP.GTU.FTZ.AND P6, PT, R87, 20, PT ;  /* 0x41a000005700780b */ /* 0x000fe20003fdc000 */
[C---:B------:R-:W-:Y:S01]  /*2b30*/  IMAD.WIDE.U32 R10, R45.reuse, 0x2, R100 ;  /* 0x000000022d0a7825 */ /* 0x040fe200078e0064 */
[----:B------:R-:W-:Y:S02]  /*2b40*/  BSSY.RECONVERGENT B0, `(.L_x_2457) ;  /* 0x0000025000007945 */ /* 0x000fe40003800200 */
[----:B------:R-:W-:Y:S01]  /*2b50*/  ISETP.EQ.OR P6, PT, RZ, UR4, P6 ;  /* 0x00000004ff007c0c */ /* 0x000fe2000b7c2670 */
[----:B------:R-:W-:-:S04]  /*2b60*/  IMAD.WIDE.U32 R98, R45, 0x2, R98 ;  /* 0x000000022d627825 */ /* 0x000fc800078e0062 */
[----:B------:R-:W-:-:S08]  /*2b70*/  IMAD.MOV.U32 R100, RZ, RZ, R10 ;  /* 0x000000ffff647224 */ /* 0x000fd000078e000a */
        /* <DEDUP_REMOVED lines=33> */
.L_x_2458:
[----:B------:R-:W-:Y:S05]  /*2d90*/  BSYNC.RECONVERGENT B0 ;  /* 0x0000000000007941 */ /* 0x000fea0003800200 */
.L_x_2457:
[----:B------:R-:W0:Y:S01]  /*2da0*/  LDCU UR7, c[0x0][0x38c] ;  /* 0x00007180ff0777ac */ /* 0x000e220008000800 */
[----:B------:R-:W-:Y:S01]  /*2db0*/  HADD2.F32 R118, -RZ, R19.H0_H0 ;  /* 0x20000013ff767230 */ /* 0x000fe20000004100 */
[----:B------:R-:W-:Y:S01]  /*2dc0*/  PRMT R89, RZ, 0x7610, R89 ;  /* 0x00007610ff597816 */ /* 0x000fe20000000059 */
        /* <DEDUP_REMOVED lines=33> */
[----:B------:R-:W-:Y:S01]  /*2fe0*/  FMUL.FTZ R118, R118, R81 ;  /* 0x0000005176767220 */ /* 0x000fe20000410000 */
[C---:B------:R-:W-:Y:S01]  /*2ff0*/  LOP3.LUT P4, RZ, R119.reuse, 0x4, RZ, 0xc0, !PT ;  /* 0x0000000477ff7812 */ /* 0x040fe2000788c0ff */
[----:B------:R-:W-:Y:S01]  /*3000*/  FMUL.FTZ R116, R116, R77 ;  /* 0x0000004d74747220 */ /* 0x000fe20000410000 */
[----:B------:R-:W-:Y:S01]  /*3010*/  LOP3.LUT R119, R119, 0xfffffff7, RZ, 0xc0, !PT ;  /* 0xfffffff777777812 */ /* 0x000fe200078ec0ff */
[----:B------:R-:W-:Y:S01]  /*3020*/  FMUL.FTZ R114, R114, R73 ;  /* 0x0000004972727220 */ /* 0x000fe20000410000 */
[----:B-1----:R-:W1:Y:S01]  /*3030*/  MUFU.RCP R13, R13 ;  /* 0x0000000d000d7308 */ /* 0x002e620000001000 */
[----:B------:R-:W-:Y:S01]  /*3040*/  FMUL.FTZ R112, R112, R85 ;  /* 0x0000005570707220 */ /* 0x000fe20000410000 */
[----:B------:R-:W-:Y:S01]  /*3050*/  FMUL.FTZ R111, R24, R87 ;  /* 0x00000057186f7220 */ /* 0x000fe20000410000 */
[----:B------:R-:W-:Y:S01]  /*3060*/  IMAD.MOV.U32 R109, RZ, RZ, RZ ;  /* 0x000000ffff6d7224 */ /* 0x000fe200078e00ff */
[----:B------:R-:W-:Y:S01]  /*3070*/  MOV R107, R51 ;  /* 0x00000033006b7202 */ /* 0x000fe20000000f00 */
[----:B------:R-:W-:Y:S01]  /*3080*/  IMAD.MOV.U32 R110, RZ, RZ, RZ ;  /* 0x000000ffff6e7224 */ /* 0x000fe200078e00ff */
[----:B------:R-:W-:Y:S01]  /*3090*/  UIADD3 UR8, UPT, UPT, UR6, 0x440, URZ ;  /* 0x0000044006087890 */ /* 0x000fe2000fffe0ff */
[----:B------:R-:W-:Y:S01]  /*30a0*/  IMAD.MOV.U32 R105, RZ, RZ, R49 ;  /* 0x000000ffff697224 */ /* 0x000fe200078e0031 */
[----:B------:R-:W-:Y:S01]  /*30b0*/  UIADD3 UR7, UPT, UPT, -UR7, URZ, URZ ;  /* 0x000000ff07077290 */ /* 0x000fe2000fffe1ff */
[----:B------:R-:W-:Y:S01]  /*30c0*/  @P4 LOP3.LUT R119, R119, 0x8, RZ, 0xfc, !PT ;  /* 0x0000000877774812 */ /* 0x000fe200078efcff */
[----:B------:R-:W3:Y:S01]  /*30d0*/  LDCU.64 UR12, c[0x0][0x460] ;  /* 0x00008c00ff0c77ac */ /* 0x000ee20008000a00 */
[----:B--2---:R-:W-:Y:S01]  /*30e0*/  SHF.L.U64.HI R23, R22, 0x1, R23 ;  /* 0x0000000116177819 */ /* 0x004fe20000010217 */
[----:B-1----:R-:W-:-:S02]  /*30f0*/  VIADD R11, R13, 0xffffffe ;  /* 0x0ffffffe0d0b7836 */ /* 0x002fc40000000000 */
        /* <DEDUP_REMOVED lines=25> */
[----:B--2---:R-:W-:-:S03]  /*3290*/  SHF.L.U64.HI R120, R16, 0x2, R17 ;  /* 0x0000000210787819 */ /* 0x004fc60000010211 */
[----:B------:R-:W-:Y:S01]  /*32a0*/  IMAD.WIDE.U32 R10, R6, UR4, R10 ;  /* 0x00000004060a7c25 */ /* 0x000fe2000f8e000a */
[----:B------:R-:W-:Y:S01]  /*32b0*/  UMOV UR4, URZ ;  /* 0x000000ff00047c82 */ /* 0x000fe20008000000 */
[----:B----4-:R-:W-:Y:S02]  /*32c0*/  SHF.L.U64.HI R21, R20, 0x1, R21 ;  /* 0x0000000114157819 */ /* 0x010fe40000010215 */
[----:B------:R-:W-:Y:S02]  /*32d0*/  IMAD.IADD R17, R11, 0x1, R25 ;  /* 0x000000010b117824 */ /* 0x000fe400078e0219 */
[----:B------:R-:W-:Y:S02]  /*32e0*/  @P2 IADD3 R103, PT, PT, R103, 0x1, RZ ;  /* 0x0000000167672810 */ /* 0x000fe40007ffe0ff */
[----:B------:R-:W-:-:S03]  /*32f0*/  IADD3 R14, P2, PT, R96, R46, RZ ;  /* 0x0000002e600e7210 */ /* 0x000fc60007f5e0ff */
[----:B------:R-:W-:Y:S01]  /*3300*/  @!P1 IMAD.MOV R103, RZ, RZ, -R103 ;  /* 0x000000ffff679224 */ /* 0x000fe200078e0a67 */
[----:B------:R-:W-:Y:S02]  /*3310*/  IADD3.X R15, PT, PT, R9, R65, RZ, P2, !PT ;  /* 0x00000041090f7210 */ /* 0x000fe400017fe4ff */
[----:B-1-3--:R-:W-:-:S07]  /*3320*/  @!P0 LOP3.LUT R103, RZ, R55, RZ, 0x33, !PT ;  /* 0x00000037ff678212 */ /* 0x00afce00078e33ff */
.L_x_2465:
        /* <DEDUP_REMOVED lines=38> */
[----:B------:R0:W-:Y:S01]  /*3590*/  STS.U16 [R43], R28 ;  /* 0x0000001c2b007388 */ /* 0x0001e20000000400 */
[----:B------:R-:W-:Y:S02]  /*35a0*/  PRMT R34, R32, 0x7632, R34 ;  /* 0x0000763220227816 */ /* 0x000fe40000000022 */
[----:B------:R-:W-:Y:S01]  /*35b0*/  PRMT R35, R24, 0x7632, R35 ;  /* 0x0000763218237816 */ /* 0x000fe20000000023 */
        /* <DEDUP_REMOVED lines=56> */
[C---:B------:R-:W-:Y:S01]  /*3940*/  FMUL.FTZ R29, R28.reuse, R85 ;  /* 0x000000551c1d7220 */ /* 0x040fe20000410000 */
[----:B------:R-:W-:-:S04]  /*3950*/  FMUL.FTZ R28, R28, R87 ;  /* 0x000000571c1c7220 */ /* 0x000fc80000410000 */
[----:B------:R-:W1:Y:S01]  /*3960*/  MUFU.EX2 R30, R30 ;  /* 0x0000001e001e7308 */ /* 0x000e620000000800 */
[----:B0-----:R-:W-:Y:S02]  /*3970*/  HADD2.F32 R25, -RZ, R24.H0_H0 ;  /* 0x20000018ff197230 */ /* 0x001fe40000004100 */
[----:B------:R-:W0:Y:S05]  /*3980*/  LDS.U16 R24, [R0+0xe] ;  /* 0x00000e0000187984 */ /* 0x000e2a0000000400 */
[----:B------:R-:W2:Y:S01]  /*3990*/  MUFU.EX2 R29, R29 ;  /* 0x0000001d001d7308 */ /* 0x000ea20000000800 */
[----:B-1----:R-:W-:-:S07]  /*39a0*/  FSEL R127, R30, 1, !P6 ;  /* 0x3f8000001e7f7808 */ /* 0x002fce0007000000 */
[----:B------:R-:W1:Y:S01]  /*39b0*/  MUFU.EX2 R28, R28 ;  /* 0x0000001c001c7308 */ /* 0x000e620000000800 */
[----:B------:R-:W-:Y:S01]  /*39c0*/  FMUL.FTZ R25, R112, R25 ;  /* 0x0000001970197220 */ /* 0x000fe20000410000 */
[-C--:B------:R-:W-:Y:S02]  /*39d0*/  ISETP.GE.U32.AND P6, PT, R64, R45.reuse, PT ;  /* 0x0000002d4000720c */ /* 0x080fe40003fc6070 */
[----:B------:R-:W-:Y:S02]  /*39e0*/  P2R R31, PR, RZ, 0x1 ;  /* 0x00000001ff1f7803 */ /* 0x000fe40000000000 */
[----:B------:R-:W-:Y:S02]  /*39f0*/  ISETP.GE.AND P0, PT, R68, R45, PT ;  /* 0x0000002d4400720c */ /* 0x000fe40003f06270 */
[----:B------:R-:W-:Y:S02]  /*3a00*/  FSEL R130, R25, RZ, !P6 ;  /* 0x000000ff19827208 */ /* 0x000fe40007000000 */
[----:B--2---:R-:W-:-:S02]  /*3a10*/  FSEL R129, R29, 1, !P6 ;  /* 0x3f8000001d817808 */ /* 0x004fc40007000000 */
[----:B------:R-:W-:Y:S01]  /*3a20*/  ISETP.GE.U32.AND P6, PT, R62, R45, PT ;  /* 0x0000002d3e00720c */ /* 0x000fe20003fc6070 */
[----:B------:R-:W-:-:S03]  /*3a30*/  IMAD.MOV.U32 R25, RZ, RZ, R27 ;  /* 0x000000ffff197224 */ /* 0x000fc600078e001b */
[----:B-1----:R-:W-:Y:S01]  /*3a40*/  FSEL R131, R28, 1, !P6 ;  /* 0x3f8000001c837808 */ /* 0x002fe20007000000 */
[----:B0-----:R-:W-:-:S05]  /*3a50*/  HADD2.F32 R24, -RZ, R24.H0_H0 ;  /* 0x20000018ff187230 */ /* 0x001fca0000004100 */
[----:B------:R-:W-:-:S05]  /*3a60*/  FMUL.FTZ R24, R111, R24 ;  /* 0x000000186f187220 */ /* 0x000fca0000410000 */
        /* <DEDUP_REMOVED lines=74> */
.L_x_2461:
[----:B------:R-:W-:Y:S01]  /*3f10*/  LOP3.LUT P6, RZ, R119, 0x20, RZ, 0xc0, !PT ;  /* 0x0000002077ff7812 */ /* 0x000fe200078cc0ff */
[----:B------:R-:W-:-:S12]  /*3f20*/  IMAD.MOV.U32 R27, RZ, RZ, RZ ;  /* 0x000000ffff1b7224 */ /* 0x000fd800078e00ff */
[----:B------:R-:W-:Y:S05]  /*3f30*/  @!P6 BRA `(.L_x_2460) ;  /* 0x00000000000ce947 */ /* 0x000fea0003800000 */
[----:B------:R-:W-:-:S04]  /*3f40*/  IADD3 R28, P6, PT, R90, R109, RZ ;  /* 0x0000006d5a1c7210 */ /* 0x000fc80007fde0ff */
[----:B------:R-:W-:-:S05]  /*3f50*/  IADD3.X R29, PT, PT, R61, R110, RZ, P6, !PT ;  /* 0x0000006e3d1d7210 */ /* 0x000fca00037fe4ff */
[----:B------:R1:W5:Y:S04]  /*3f60*/  LDG.E R27, desc[UR10][R28.64] ;  /* 0x0000000a1c1b7981 */ /* 0x000368000c1e1900 */
.L_x_2460:
        /* <DEDUP_REMOVED lines=95> */
.L_x_2464:
[----:B------:R-:W-:Y:S02]  /*4560*/  ISETP.NE.AND P6, PT, R47, R82, PT ;  /* 0x000000522f00720c */ /* 0x000fe40003fc5270 */
[----:B------:R-:W-:Y:S02]  /*4570*/  P2R R26, PR, RZ, 0x1 ;  /* 0x00000001ff1a7803 */ /* 0x000fe40000000000 */
[----:B------:R-:W-:-:S13]  /*4580*/  ISETP.NE.OR P6, PT, R28, RZ, P6 ;  /* 0x000000ff1c00720c */ /* 0x000fda00037c5670 */
[----:B------:R-:W-:-:S05]  /*4590*/  @!P6 IADD3 R28, P0, PT, R90, R109, RZ ;  /* 0x0000006d5a1ce210 */ /* 0x000fca0007f1e0ff */
[----:B------:R-:W-:Y:S01]  /*45a0*/  @!P6 IMAD.X R29, R61, 0x1, R110, P0 ;  /* 0x000000013d1de824 */ /* 0x000fe200000e066e */
[----:B------:R-:W-:-:S04]  /*45b0*/  ISETP.NE.AND P0, PT, R26, RZ, PT ;  /* 0x000000ff1a00720c */ /* 0x000fc80003f05270 */
[----:B------:R0:W-:Y:S09]  /*45c0*/  @!P6 STG.E desc[UR10][R28.64], R27 ;  /* 0x0000001b1c00e986 */ /* 0x0001f2000c10190a */
.L_x_2463:
[----:B------:R-:W-:Y:S05]  /*45d0*/  BSYNC.RECONVERGENT B0 ;  /* 0x0000000000007941 */ /* 0x000fea0003800200 */
.L_x_2462:
        /* <DEDUP_REMOVED lines=22> */
.L_x_2459:
[----:B------:R-:W0:Y:S01]  /*4740*/  LDCU.128 UR12, c[0x0][0x430] ;  /* 0x00008600ff0c77ac */ /* 0x000e220008000c00 */
[----:B------:R-:W-:Y:S01]  /*4750*/  HFMA2 R79, -RZ, RZ, 0, 0 ;  /* 0x00000000ff4f7431 */ /* 0x000fe200000001ff */
[----:B------:R-:W-:Y:S01]  /*4760*/  P2R R26, PR, RZ, 0x20 ;  /* 0x00000020ff1a7803 */ /* 0x000fe20000000000 */
[----:B------:R-:W1:Y:S01]  /*4770*/  LDCU.64 UR4, c[0x0][0x4a8] ;  /* 0x00009500ff0477ac */ /* 0x000e620008000a00 */
[----:B------:R-:W-:Y:S01]  /*4780*/  BAR.SYNC.DEFER_BLOCKING 0x0 ;  /* 0x0000000000007b1d */ /* 0x000fe20000010000 */
[----:B------:R-:W-:Y:S01]  /*4790*/  LOP3.LUT P5, RZ, R119, 0x4, RZ, 0xc0, !PT ;  /* 0x0000000477ff7812 */ /* 0x000fe200078ac0ff */
[----:B0-----:R-:W-:Y:S02]  /*47a0*/  IMAD R12, R67, UR12, RZ ;  /* 0x0000000c430c7c24 */ /* 0x001fe4000f8e02ff */
[----:B------:R-:W-:-:S04]  /*47b0*/  IMAD.WIDE.U32 R10, R71, UR12, R78 ;  /* 0x0000000c470a7c25 */ /* 0x000fc8000f8e004e */
[----:B------:R-:W-:-:S04]  /*47c0*/  IMAD R13, R71, UR13, R12 ;  /* 0x0000000d470d7c24 */ /* 0x000fc8000f8e020c */
[----:B------:R-:W-:Y:S02]  /*47d0*/  IMAD.IADD R11, R11, 0x1, R13 ;  /* 0x000000010b0b7824 */ /* 0x000fe400078e020d */
[----:B------:R-:W-:-:S04]  /*47e0*/  IMAD.WIDE.U32 R10, R69, UR14, R10 ;  /* 0x0000000e450a7c25 */ /* 0x000fc8000f8e000a */
[----:B------:R-:W-:Y:S01]  /*47f0*/  IMAD R16, R69, UR15, R11 ;  /* 0x0000000f45107c24 */ /* 0x000fe2000f8e020b */
[----:B------:R-:W0:Y:S01]  /*4800*/  LDCU.128 UR12, c[0x0][0x420] ;  /* 0x00008400ff0c77ac */ /* 0x000e220008000c00 */
[----:B------:R-:W-:-:S05]  /*4810*/  IADD3 R13, P6, PT, R68, R10, RZ ;  /* 0x0000000a440d7210 */ /* 0x000fca0007fde0ff */
[----:B------:R-:W-:Y:S02]  /*4820*/  IMAD.X R16, RZ, RZ, R16, P6 ;  /* 0x000000ffff107224 */ /* 0x000fe400030e0610 */
[----:B0-----:R-:W-:Y:S02]  /*4830*/  IMAD R12, R67, UR12, RZ ;  /* 0x0000000c430c7c24 */ /* 0x001fe4000f8e02ff */
[----:B------:R-:W-:-:S04]  /*4840*/  IMAD.WIDE.U32 R10, R71, UR12, R78 ;  /* 0x0000000c470a7c25 */ /* 0x000fc8000f8e004e */
[----:B------:R-:W-:-:S05]  /*4850*/  IMAD R15, R71, UR13, R12 ;  /* 0x0000000d470f7c24 */ /* 0x000fca000f8e020c */
[----:B------:R-:W-:Y:S02]  /*4860*/  IADD3 R11, PT, PT, R11, R15, RZ ;  /* 0x0000000f0b0b7210 */ /* 0x000fe40007ffe0ff */
[----:B------:R-:W-:Y:S01]  /*4870*/  F2FP.F16.F32.PACK_AB R15, R95, R106 ;  /* 0x0000006a5f0f723e */ /* 0x000fe200000000ff */
[----:B------:R-:W-:-:S03]  /*4880*/  IMAD.WIDE.U32 R10, R69, UR14, R10 ;  /* 0x0000000e450a7c25 */ /* 0x000fc6000f8e000a */
[----:B------:R-:W-:Y:S01]  /*4890*/  PRMT R20, R15, 0x7632, R20 ;  /* 0x000076320f147816 */ /* 0x000fe20000000014 */
[----:B------:R-:W-:Y:S01]  /*48a0*/  STS.U16 [R0+0x4], R15 ;  /* 0x0000040f00007388 */ /* 0x000fe20000000400 */
[----:B------:R-:W-:Y:S01]  /*48b0*/  IMAD R14, R69, UR15, R11 ;  /* 0x0000000f450e7c24 */ /* 0x000fe2000f8e020b */
[----:B------:R-:W-:Y:S02]  /*48c0*/  IADD3 R11, P6, PT, R68, R10, RZ ;  /* 0x0000000a440b7210 */ /* 0x000fe40007fde0ff */
[----:B------:R-:W-:Y:S01]  /*48d0*/  STS.U16 [R0+0x6], R20 ;  /* 0x0000061400007388 */ /* 0x000fe20000000400 */
[----:B------:R-:W0:Y:S02]  /*48e0*/  LDCU.128 UR12, c[0x0][0x440] ;  /* 0x00008800ff0c77ac */ /* 0x000e240008000c00 */
[----:B------:R-:W-:Y:S01]  /*48f0*/  IMAD.X R14, RZ, RZ, R14, P6 ;  /* 0x000000ffff0e7224 */ /* 0x000fe200030e060e */
[----:B-1----:R-:W-:-:S04]  /*4900*/  LEA R12, P6, R13, UR4, 0x1 ;  /* 0x000000040d0c7c11 */ /* 0x002fc8000f8c08ff */
[----:B------:R-:W-:Y:S01]  /*4910*/  LEA.HI.X R13, R13, UR5, R16, 0x1, P6 ;  /* 0x000000050d0d7c11 */ /* 0x000fe2000b0f0c10 */
[----:B------:R-:W1:Y:S01]  /*4920*/  LDCU.64 UR4, c[0x0][0x4b8] ;  /* 0x00009700ff0477ac */ /* 0x000e620008000a00 */
[----:B------:R-:W-:-:S04]  /*4930*/  F2FP.F16.F32.PACK_AB R16, R91, R102 ;  /* 0x000000665b10723e */ /* 0x000fc800000000ff */
[----:B------:R-:W-:Y:S01]  /*4940*/  PRMT R24, R16, 0x7632, R24 ;  /* 0x0000763210187816 */ /* 0x000fe20000000018 */
[----:B------:R-:W-:Y:S04]  /*4950*/  STS.U16 [R0+0xc], R16 ;  /* 0x00000c1000007388 */ /* 0x000fe80000000400 */
[----:B------:R-:W-:Y:S01]  /*4960*/  STS.U16 [R0+0xe], R24 ;  /* 0x00000e1800007388 */ /* 0x000fe20000000400 */
[----:B-1----:R-:W-:-:S04]  /*4970*/  LEA R10, P6, R11, UR4, 0x1 ;  /* 0x000000040b0a7c11 */ /* 0x002fc8000f8c08ff */
[----:B------:R-:W-:Y:S01]  /*4980*/  LEA.HI.X R11, R11, UR5, R14, 0x1, P6 ;  /* 0x000000050b0b7c11 */ /* 0x000fe2000b0f0c0e */
[----:B------:R-:W1:Y:S01]  /*4990*/  LDCU.64 UR4, c[0x0][0x4c0] ;  /* 0x00009800ff0477ac */ /* 0x000e620008000a00 */
        /* <DEDUP_REMOVED lines=12> */
[----:B--2---:R-:W-:-:S03]  /*4a60*/  PRMT R14, RZ, 0x7610, R14 ;  /* 0x00007610ff0e7816 */ /* 0x004fc6000000000e */
        /* <DEDUP_REMOVED lines=9> */
[----:B------:R-:W2:Y:S02]  /*4b00*/  LDS R31, [UR6+0x210] ;  /* 0x00021006ff1f7984 */ /* 0x000ea40008000800 */
[----:B--2---:R-:W-:-:S13]  /*4b10*/  ISETP.GE.AND P6, PT, R68, R31, PT ;  /* 0x0000001f4400720c */ /* 0x004fda0003fc6270 */
        /* <DEDUP_REMOVED lines=17> */
[----:B--2---:R-:W-:Y:S02]  /*4c30*/  PRMT R15, RZ, 0x7610, R15 ;  /* 0x00007610ff0f7816 */ /* 0x004fe4000000000f */
[----:B------:R-:W-:Y:S02]  /*4c40*/  PRMT R16, RZ, 0x7610, R16 ;  /* 0x00007610ff107816 */ /* 0x000fe40000000010 */
[----:B---3--:R-:W-:Y:S02]  /*4c50*/  PRMT R17, RZ, 0x7610, R17 ;  /* 0x00007610ff117816 */ /* 0x008fe40000000011 */
[----:B------:R-:W-:Y:S02]  /*4c60*/  PRMT R18, RZ, 0x7610, R18 ;  /* 0x00007610ff127816 */ /* 0x000fe40000000012 */
[----:B----4-:R-:W-:-:S02]  /*4c70*/  PRMT R13, RZ, 0x7610, R13 ;  /* 0x00007610ff0d7816 */ /* 0x010fc4000000000d */
        /* <DEDUP_REMOVED lines=22> */
[----:B------:R-:W2:Y:S04]  /*4de0*/  LDS.U16 R19, [R0] ;  /* 0x0000000000137984 */ /* 0x000ea80000000400 */
[----:B------:R-:W3:Y:S04]  /*4df0*/  LDS.U16 R11, [R0+0x4] ;  /* 0x00000400000b7984 */ /* 0x000ee80000000400 */
[----:B------:R-:W4:Y:S04]  /*4e00*/  LDS.U16 R14, [R0+0x6] ;  /* 0x00000600000e7984 */ /* 0x000f280000000400 */
[----:B------:R-:W5:Y:S04]  /*4e10*/  LDS.U16 R15, [R0+0x8] ;  /* 0x00000800000f7984 */ /* 0x000f680000000400 */
[----:B------:R-:W0:Y:S04]  /*4e20*/  LDS.U16 R16, [R0+0xa] ;  /* 0x00000a0000107984 */ /* 0x000e280000000400 */
[----:B------:R-:W1:Y:S04]  /*4e30*/  LDS.U16 R13, [R0+0xe] ;  /* 0x00000e00000d7984 */ /* 0x000e680000000400 */
[----:B------:R-:W1:Y:S04]  /*4e40*/  LDS.U16 R10, [R0+0x2] ;  /* 0x00000200000a7984 */ /* 0x000e680000000400 */
[----:B------:R-:W1:Y:S01]  /*4e50*/  LDS.U16 R17, [R0+0xc] ;  /* 0x00000c0000117984 */ /* 0x000e620000000400 */
[----:B--2---:R-:W-:-:S02]  /*4e60*/  HADD2.F32 R19, -RZ, R19.H0_H0 ;  /* 0x20000013ff137230 */ /* 0x004fc40000004100 */
[----:B---3--:R-:W-:Y:S02]  /*4e70*/  HADD2.F32 R11, -RZ, R11.H0_H0 ;  /* 0x2000000bff0b7230 */ /* 0x008fe40000004100 */
[----:B----4-:R-:W-:-:S03]  /*4e80*/  HADD2.F32 R20, -RZ, R14.H0_H0 ;  /* 0x2000000eff147230 */ /* 0x010fc60000004100 */
[----:B------:R-:W-:Y:S01]  /*4e90*/  FMUL.FTZ R14, R11, -1.4426950216293334961 ;  /* 0xbfb8aa3b0b0e7820 */ /* 0x000fe20000410000 */
[----:B-----5:R-:W-:Y:S02]  /*4ea0*/  HADD2.F32 R15, -RZ, R15.H0_H0 ;  /* 0x2000000fff0f7230 */ /* 0x020fe40000004100 */
[----:B------:R-:W-:-:S03]  /*4eb0*/  FMUL.FTZ R21, R20, -1.4426950216293334961 ;  /* 0xbfb8aa3b14157820 */ /* 0x000fc60000410000 */
[----:B------:R-:W2:Y:S01]  /*4ec0*/  MUFU.EX2 R14, R14 ;  /* 0x0000000e000e7308 */ /* 0x000ea20000000800 */
[----:B0-----:R-:W-:Y:S02]  /*4ed0*/  HADD2.F32 R22, -RZ, R16.H0_H0 ;  /* 0x20000010ff167230 */ /* 0x001fe40000004100 */
[----:B------:R-:W-:Y:S01]  /*4ee0*/  FMUL.FTZ R16, R15, -1.4426950216293334961 ;  /* 0xbfb8aa3b0f107820 */ /* 0x000fe20000410000 */
[----:B-1----:R-:W-:Y:S02]  /*4ef0*/  HADD2.F32 R24, -RZ, R13.H0_H0 ;  /* 0x2000000dff187230 */ /* 0x002fe40000004100 */
[----:B------:R-:W-:Y:S02]  /*4f00*/  FMUL.FTZ R23, R22, -1.4426950216293334961 ;  /* 0xbfb8aa3b16177820 */ /* 0x000fe40000410000 */
[----:B------:R-:W0:Y:S01]  /*4f10*/  MUFU.EX2 R21, R21 ;  /* 0x0000001500157308 */ /* 0x000e220000000800 */
[----:B------:R-:W-:Y:S02]  /*4f20*/  HADD2.F32 R12, -RZ, R10.H0_H0 ;  /* 0x2000000aff0c7230 */ /* 0x000fe40000004100 */
[----:B------:R-:W-:Y:S01]  /*4f30*/  FMUL.FTZ R10, R19, -1.4426950216293334961 ;  /* 0xbfb8aa3b130a7820 */ /* 0x000fe20000410000 */
[----:B------:R-:W-:Y:S01]  /*4f40*/  FMUL.FTZ R25, R24, -1.4426950216293334961 ;  /* 0xbfb8aa3b18197820 */ /* 0x000fe20000410000 */
[----:B------:R-:W-:-:S02]  /*4f50*/  HADD2.F32 R17, -RZ, R17.H0_H0 ;  /* 0x20000011ff117230 */ /* 0x000fc40000004100 */
[----:B------:R-:W-:Y:S02]  /*4f60*/  FMUL.FTZ R18, R12, -1.4426950216293334961 ;  /* 0xbfb8aa3b0c127820 */ /* 0x000fe40000410000 */
[----:B------:R-:W1:Y:S01]  /*4f70*/  MUFU.EX2 R10, R10 ;  /* 0x0000000a000a7308 */ /* 0x000e620000000800 */
[----:B--2---:R-:W-:Y:S01]  /*4f80*/  FADD.FTZ R14, R14, 1 ;  /* 0x3f8000000e0e7421 */ /* 0x004fe20000010000 */
[----:B------:R-:W-:-:S06]  /*4f90*/  FMUL.FTZ R13, R17, -1.4426950216293334961 ;  /* 0xbfb8aa3b110d7820 */ /* 0x000fcc0000410000 */
        /* <DEDUP_REMOVED lines=16> */
[----:B------:R-:W-:-:S03]  /*50a0*/  FMUL.FTZ R19, R19, R108 ;  /* 0x0000006c13137220 */ /* 0x000fc60000410000 */
[----:B------:R-:W1:Y:S01]  /*50b0*/  MUFU.RCP R21, R21 ;  /* 0x0000001500157308 */ /* 0x000e620000001000 */
[----:B--2---:R-:W-:-:S04]  /*50c0*/  FMUL.FTZ R12, R12, R27 ;  /* 0x0000001b0c0c7220 */ /* 0x004fc80000410000 */
[----:B------:R-:W-:Y:S01]  /*50d0*/  FMUL.FTZ R12, R12, R97 ;  /* 0x000000610c0c7220 */ /* 0x000fe20000410000 */
[----:B------:R-:W-:Y:S02]  /*50e0*/  IMAD.MOV.U32 R97, RZ, RZ, R65 ;  /* 0x000000ffff617224 */ /* 0x000fe400078e0041 */
[----:B------:R-:W2:Y:S01]  /*50f0*/  MUFU.RCP R16, R16 ;  /* 0x0000001000107308 */ /* 0x000ea20000001000 */
[----:B0-----:R-:W-:Y:S01]  /*5100*/  FMUL.FTZ R11, R11, R14 ;  /* 0x0000000e0b0b7220 */ /* 0x001fe20000410000 */
[----:B------:R-:W-:Y:S01]  /*5110*/  F2FP.F16.F32.PACK_AB R12, R12, R19 ;  /* 0x000000130c0c723e */ /* 0x000fe200000000ff */
[----:B------:R-:W-:Y:S01]  /*5120*/  BAR.SYNC.DEFER_BLOCKING 0x0 ;  /* 0x0000000000007b1d */ /* 0x000fe20000010000 */
[----:B------:R-:W-:-:S04]  /*5130*/  IMAD.WIDE.U32 R96, R45, 0x2, R96 ;  /* 0x000000022d607825 */ /* 0x000fc800078e0060 */
[----:B------:R-:W-:Y:S01]  /*5140*/  FMUL.FTZ R11, R11, R106 ;  /* 0x0000006a0b0b7220 */ /* 0x000fe20000410000 */
[----:B------:R-:W-:Y:S01]  /*5150*/  PRMT R10, R12, 0x7632, R10 ;  /* 0x000076320c0a7816 */ /* 0x000fe2000000000a */
[----:B------:R-:W0:Y:S01]  /*5160*/  MUFU.RCP R23, R23 ;  /* 0x0000001700177308 */ /* 0x000e220000001000 */
[----:B-1----:R-:W-:Y:S01]  /*5170*/  FMUL.FTZ R20, R20, R21 ;  /* 0x0000001514147220 */ /* 0x002fe20000410000 */
[----:B------:R-:W-:-:S03]  /*5180*/  MOV R65, R97 ;  /* 0x0000006100417202 */ /* 0x000fc60000000f00 */
[----:B------:R-:W-:Y:S01]  /*5190*/  FMUL.FTZ R20, R20, R95 ;  /* 0x0000005f14147220 */ /* 0x000fe20000410000 */
[----:B------:R-:W-:Y:S02]  /*51a0*/  MOV R95, R63 ;  /* 0x0000003f005f7202 */ /* 0x000fe40000000f00 */
[----:B------:R-:W1:Y:S01]  /*51b0*/  MUFU.RCP R26, R13 ;  /* 0x0000000d001a7308 */ /* 0x000e620000001000 */
[----:B--2---:R-:W-:Y:S01]  /*51c0*/  FMUL.FTZ R15, R15, R16 ;  /* 0x000000100f0f7220 */ /* 0x004fe20000410000 */
[----:B------:R-:W-:Y:S01]  /*51d0*/  F2FP.F16.F32.PACK_AB R11, R20, R11 ;  /* 0x0000000b140b723e */ /* 0x000fe200000000ff */
[----:B------:R-:W-:-:S04]  /*51e0*/  IMAD.WIDE.U32 R94, R45, 0x2, R94 ;  /* 0x000000022d5e7825 */ /* 0x000fc800078e005e */
[----:B------:R-:W-:Y:S01]  /*51f0*/  FMUL.FTZ R15, R15, R104 ;  /* 0x000000680f0f7220 */ /* 0x000fe20000410000 */
[----:B------:R-:W-:Y:S01]  /*5200*/  PRMT R14, R11, 0x7632, R14 ;  /* 0x000076320b0e7816 */ /* 0x000fe2000000000e */
[----:B------:R-:W-:Y:S01]  /*5210*/  IMAD.MOV.U32 R63, RZ, RZ, R95 ;  /* 0x000000ffff3f7224 */ /* 0x000fe200078e005f */
[----:B------:R-:W2:Y:S01]  /*5220*/  MUFU.RCP R25, R25 ;  /* 0x0000001900197308 */ /* 0x000ea20000001000 */
[----:B0-----:R-:W-:Y:S01]  /*5230*/  FMUL.FTZ R22, R22, R23 ;  /* 0x0000001716167220 */ /* 0x001fe20000410000 */
[----:B------:R-:W-:Y:S03]  /*5240*/  STS.U16 [R0], R12 ;  /* 0x0000000c00007388 */ /* 0x000fe60000000400 */
[----:B------:R-:W-:Y:S01]  /*5250*/  FMUL.FTZ R22, R22, R93 ;  /* 0x0000005d16167220 */ /* 0x000fe20000410000 */
[----:B------:R-:W-:Y:S01]  /*5260*/  STS.U16 [R0+0x2], R10 ;  /* 0x0000020a00007388 */ /* 0x000fe20000000400 */
[----:B-1----:R-:W-:-:S03]  /*5270*/  FMUL.FTZ R17, R17, R26 ;  /* 0x0000001a11117220 */ /* 0x002fc60000410000 */
[----:B------:R-:W-:Y:S01]  /*5280*/  F2FP.F16.F32.PACK_AB R15, R22, R15 ;  /* 0x0000000f160f723e */ /* 0x000fe200000000ff */
[----:B------:R0:W-:Y:S01]  /*5290*/  STS.U16 [R0+0x4], R11 ;  /* 0x0000040b00007388 */ /* 0x0001e20000000400 */
[----:B------:R-:W-:Y:S02]  /*52a0*/  FMUL.FTZ R17, R17, R102 ;  /* 0x0000006611117220 */ /* 0x000fe40000410000 */
[C---:B------:R-:W-:Y:S01]  /*52b0*/  PRMT R16, R15.reuse, 0x7610, R16 ;  /* 0x000076100f107816 */ /* 0x040fe20000000010 */
[----:B------:R-:W-:Y:S01]  /*52c0*/  STS.U16 [R0+0x6], R14 ;  /* 0x0000060e00007388 */ /* 0x000fe20000000400 */
[----:B------:R-:W-:Y:S01]  /*52d0*/  PRMT R18, R15, 0x7632, R18 ;  /* 0x000076320f127816 */ /* 0x000fe20000000012 */
[----:B--2---:R-:W-:Y:S02]  /*52e0*/  FMUL.FTZ R24, R24, R25 ;  /* 0x0000001918187220 */ /* 0x004fe40000410000 */
[----:B------:R-:W-:Y:S02]  /*52f0*/  STS.U16 [R0+0x8], R16 ;  /* 0x0000081000007388 */ /* 0x000fe40000000400 */
[----:B------:R-:W-:Y:S01]  /*5300*/  FMUL.FTZ R24, R24, R91 ;  /* 0x0000005b18187220 */ /* 0x000fe20000410000 */
[----:B0-----:R-:W-:Y:S01]  /*5310*/  IMAD.WIDE.U32 R10, R71, UR12, R78 ;  /* 0x0000000c470a7c25 */ /* 0x001fe2000f8e004e */
[----:B------:R-:W-:Y:S03]  /*5320*/  STS.U16 [R0+0xa], R18 ;  /* 0x00000a1200007388 */ /* 0x000fe60000000400 */
[----:B------:R-:W-:Y:S01]  /*5330*/  F2FP.F16.F32.PACK_AB R17, R24, R17 ;  /* 0x000000111811723e */ /* 0x000fe200000000ff */
[----:B------:R-:W-:-:S03]  /*5340*/  IMAD.IADD R78, R45, 0x1, R78 ;  /* 0x000000012d4e7824 */ /* 0x000fc600078e024e */
[C---:B------:R-:W-:Y:S02]  /*5350*/  PRMT R19, R17.reuse, 0x7610, R19 ;  /* 0x0000761011137816 */ /* 0x040fe40000000013 */
[----:B------:R-:W-:-:S03]  /*5360*/  PRMT R20, R17, 0x7632, R20 ;  /* 0x0000763211147816 */ /* 0x000fc60000000014 */
[----:B------:R-:W-:Y:S04]  /*5370*/  STS.U16 [R0+0xc], R19 ;  /* 0x00000c1300007388 */ /* 0x000fe80000000400 */
[----:B------:R0:W-:Y:S01]  /*5380*/  STS.U16 [R0+0xe], R20 ;  /* 0x00000e1400007388 */ /* 0x0001e20000000400 */
[----:B------:R-:W-:-:S03]  /*5390*/  NOP ;  /* 0x0000000000007918 */ /* 0x000fc60000000000 */
[----:B------:R-:W-:Y:S01]  /*53a0*/  LDS.U16 R43, [R43] ;  /* 0x000000002b2b7984 */ /* 0x000fe20000000400 */
[----:B0-----:R-:W-:-:S03]  /*53b0*/  IMAD R0, R67, UR12, RZ ;  /* 0x0000000c43007c24 */ /* 0x001fc6000f8e02ff */
[----:B------:R-:W-:Y:S01]  /*53c0*/  LDS.U16 R13, [R42+0x40] ;  /* 0x000040002a0d7984 */ /* 0x000fe20000000400 */
[----:B------:R-:W-:-:S03]  /*53d0*/  IMAD R23, R71, UR13, R0 ;  /* 0x0000000d47177c24 */ /* 0x000fc6000f8e0200 */
[----:B------:R-:W-:Y:S01]  /*53e0*/  LDS.U16 R41, [R41+0x80] ;  /* 0x0000800029297984 */ /* 0x000fe20000000400 */
[----:B------:R-:W-:-:S03]  /*53f0*/  IMAD.IADD R11, R11, 0x1, R23 ;  /* 0x000000010b0b7824 */ /* 0x000fc600078e0217 */
[----:B------:R-:W-:Y:S01]  /*5400*/  LDS.U16 R15, [R40+0xc0] ;  /* 0x0000c000280f7984 */ /* 0x000fe20000000400 */
[----:B------:R-:W-:-:S03]  /*5410*/  IMAD.WIDE.U32 R10, R69, UR14, R10 ;  /* 0x0000000e450a7c25 */ /* 0x000fc6000f8e000a */
[----:B------:R-:W-:Y:S01]  /*5420*/  LDS.U16 R39, [R39+0x100] ;  /* 0x0001000027277984 */ /* 0x000fe20000000400 */
[----:B------:R-:W-:-:S03]  /*5430*/  IMAD R0, R69, UR15, R11 ;  /* 0x0000000f45007c24 */ /* 0x000fc6000f8e020b */
[----:B------:R-:W-:Y:S01]  /*5440*/  LDS.U16 R17, [R38+0x140] ;  /* 0x0001400026117984 */ /* 0x000fe20000000400 */
[----:B------:R-:W-:-:S03]  /*5450*/  IADD3 R11, P0, PT, R68, R10, RZ ;  /* 0x0000000a440b7210 */ /* 0x000fc60007f1e0ff */
[----:B------:R-:W-:Y:S01]  /*5460*/  LDS.U16 R37, [R37+0x180] ;  /* 0x0001800025257984 */ /* 0x000fe20000000400 */
[----:B------:R-:W-:Y:S02]  /*5470*/  IADD3.X R0, PT, PT, RZ, R0, RZ, P0, !PT ;  /* 0x00000000ff007210 */ /* 0x000fe400007fe4ff */
[C---:B------:R-:W-:Y:S01]  /*5480*/  LEA R10, P3, R11.reuse, UR4, 0x1 ;  /* 0x000000040b0a7c11 */ /* 0x040fe2000f8608ff */
[----:B------:R-:W-:Y:S03]  /*5490*/  LDS.U16 R19, [R36+0x1c0] ;  /* 0x0001c00024137984 */ /* 0x000fe60000000400 */
[----:B------:R-:W-:Y:S01]  /*54a0*/  LEA.HI.X R11, R11, UR5, R0, 0x1, P3 ;  /* 0x000000050b0b7c11 */ /* 0x000fe200098f0c00 */
[----:B------:R-:W-:Y:S01]  /*54b0*/  @!P6 STS [UR6+0x210], R45 ;  /* 0x0002102dff00e988 */ /* 0x000fe20008000806 */
[----:B------:R-:W-:Y:S06]  /*54c0*/  BAR.SYNC.DEFER_BLOCKING 0x0 ;  /* 0x0000000000007b1d */ /* 0x000fec0000010000 */
[----:B------:R-:W0:Y:S02]  /*54d0*/  LDS R21, [UR6+0x210] ;  /* 0x00021006ff157984 */ /* 0x000e240008000800 */
[----:B0-----:R-:W-:-:S02]  /*54e0*/  ISETP.GE.AND P1, PT, R60, R21, PT ;  /* 0x000000153c00720c */ /* 0x001fc40003f26270 */
        /* <DEDUP_REMOVED lines=18> */
.L_x_2467:
        /* <DEDUP_REMOVED lines=15> */
.L_x_7991:


//--------------------- .text._Z25selective_scan_fwd_kernelI32Selective_Scan_fwd_kernel_traitsILi32ELi8ELi1ELb1ELb1ELb1ELb0ELb0EN3c104HalfEffEEv13SSMParamsBase --------------------------
	.section	.text._Z25selective_scan_fwd_kernelI32Selective_Scan_fwd_kernel_traitsILi32ELi8ELi1ELb1ELb1ELb1ELb0ELb0EN3c104HalfEffEEv13SSMParamsBase,"ax",@progbits
	.align	128
        .global         _Z25selective_scan_fwd_kernelI32Selective_Scan_fwd_kernel_traitsILi32ELi8ELi1ELb1ELb1ELb1ELb0ELb0EN3c104HalfEffEEv13SSMParamsBase
        .type           _Z25selective_scan_fwd_kernelI32Selective_Scan_fwd_kernel_traitsILi32ELi8ELi1ELb1ELb1ELb1ELb0ELb0EN3c104HalfEffEEv13SSMParamsBase,@function
        .size           _Z25selective_scan_fwd_kernelI32Selective_Scan_fwd_kernel_traitsILi32ELi8ELi1ELb1ELb1ELb1ELb0ELb0EN3c104HalfEffEEv13SSMParamsBase,(.L_x_7992 - _Z25selective_scan_fwd_kernelI32Selective_Scan_fwd_kernel_traitsILi32ELi8ELi1ELb1ELb1ELb1ELb0ELb0EN3c104HalfEffEEv13SSMParamsBase)
        .other          _Z25selective_scan_fwd_kernelI32Selective_Scan_fwd_kernel_traitsILi32ELi8ELi1ELb1ELb1ELb1ELb0ELb0EN3c104HalfEffEEv13SSMParamsBase,@"STO_CUDA_ENTRY STV_DEFAULT"
_Z25selective_scan_fwd_kernelI32Selective_Scan_fwd_kernel_traitsILi32ELi8ELi1ELb1ELb1ELb1ELb0ELb0EN3c104HalfEffEEv13SSMParamsBase:
.text._Z25selective_scan_fwd_kernelI32Selective_Scan_fwd_kernel_traitsILi32ELi8ELi1ELb1ELb1ELb1ELb0ELb0EN3c104HalfEffEEv13SSMParamsBase:
        /* <DEDUP_REMOVED lines=13> */
[----:B------:R-:W-:-:S02]  /*00d0*/  PLOP3.LUT P1, PT, PT, PT, PT, 0x8, 0x80 ;  /* 0x000000000080781c */ /* 0x000fc40003f2e170 */
[----:B------:R-:W-:Y:S02]  /*00e0*/  ISETP.NE.AND.EX P3, PT, R9, RZ, PT, P3 ;  /* 0x000000ff0900720c */ /* 0x000fe40003f65330 */
        /* <DEDUP_REMOVED lines=22> */
.L_x_2468:
        /* <DEDUP_REMOVED lines=40> */
[C---:B------:R-:W-:Y:S01]  /*04d0*/  LOP3.LUT R9, R2.reuse, R11, RZ, 0x3c, !PT ;  /* 0x0000000b02097212 */ /* 0x040fe200078e3cff */
[----:B-----5:R-:W-:Y:S01]  /*04e0*/  IMAD.WIDE.U32 R12, R3, R28, RZ ;  /* 0x0000001c030c7225 */ /* 0x020fe200078e00ff */
        /* <DEDUP_REMOVED lines=10> */
[C---:B------:R-:W-:Y:S01]  /*0590*/  IMAD R9, R3.reuse, R19, R9 ;  /* 0x0000001303097224 */ /* 0x040fe200078e0209 */
[C---:B------:R-:W-:Y:S02]  /*05a0*/  LEA R52, P3, R6.reuse, R16, 0x1 ;  /* 0x0000001006347211 */ /* 0x040fe400078608ff */
        /* <DEDUP_REMOVED lines=29> */
.L_x_2469:
        /* <DEDUP_REMOVED lines=11> */
.L_x_2470:
        /* <DEDUP_REMOVED lines=32> */
[----:B------:R-:W-:Y:S01]  /*0a30*/  HFMA2 R13, -RZ, RZ, 0, 0 ;  /* 0x00000000ff0d7431 */ /* 0x000fe200000001ff */
        /* <DEDUP_REMOVED lines=30> */
[----:B------:R-:W-:Y:S02]  /*0c20*/  ISETP.GT.AND P0, PT, R41, RZ, PT ;  /* 0x000000ff2900720c */ /* 0x000fe40003f04270 */
[----:B------:R-:W-:Y:S02]  /*0c30*/  SEL R11, R11, RZ, P3 ;  /* 0x000000ff0b0b7207 */ /* 0x000fe40001800000 */
[----:B------:R-:W-:Y:S02]  /*0c40*/  IADD3 R41, PT, PT, R41, 0x1, RZ ;  /* 0x0000000129297810 */ /* 0x000fe40007ffe0ff */
[----:B------:R-:W-:-:S05]  /*0c50*/  SEL R11, R11, RZ, P0 ;  /* 0x000000ff0b0b7207 */ /* 0x000fca0000000000 */
[----:B-----5:R-:W-:Y:S01]  /*0c60*/  IMAD R40, R13, R42, R11 ;  /* 0x0000002a0d287224 */ /* 0x020fe200078e020b */
[----:B------:R-:W-:Y:S06]  /*0c70*/  BRA `(.L_x_2472) ;  /* 0x0000000000787947 */ /* 0x000fec0003800000 */
.L_x_2471:
        /* <DEDUP_REMOVED lines=30> */
.L_x_2472:
[----:B------:R-:W-:-:S13]  /*0e60*/  ISETP.GE.AND P0, PT, R41, 0x1, PT ;  /* 0x000000012900780c */ /* 0x000fda0003f06270 */
[----:B------:R-:W-:Y:S05]  /*0e70*/  @!P0 EXIT ;  /* 0x000000000000894d */ /* 0x000fea0003800000 */
[----:B------:R-:W0:Y:S01]  /*0e80*/  LDC.64 R8, c[0x0][0x3b0] ;  /* 0x0000ec00ff087b82 */ /* 0x000e220000000a00 */
[----:B------:R-:W1:Y:S01]  /*0e90*/  LDCU.128 UR8, c[0x0][0x430] ;  /* 0x00008600ff0877ac */ /* 0x000e620008000c00 */
[----:B------:R-:W2:Y:S01]  /*0ea0*/  S2R R39, SR_TID.X ;  /* 0x0000000000277919 */ /* 0x000ea20000002100 */
[----:B-----5:R-:W-:Y:S02]  /*0eb0*/  SHF.R.S32.HI R6, RZ, 0x1f, R0 ;  /* 0x0000001fff067819 */ /* 0x020fe40000011400 */
[----:B------:R-:W-:Y:S01]  /*0ec0*/  CS2R R32, SRZ ;  /* 0x0000000000207805 */ /* 0x000fe2000001ff00 */
[----:B------:R-:W3:Y:S02]  /*0ed0*/  LDCU.64 UR4, c[0x0][0x450] ;  /* 0x00008a00ff0477ac */ /* 0x000ee40008000a00 */
        /* <DEDUP_REMOVED lines=11> */
[----:B----4-:R-:W-:Y:S01]  /*0f90*/  LEA R14, P0, R3, R14, 0x2 ;  /* 0x0000000e030e7211 */ /* 0x010fe200078010ff */
[----:B------:R-:W-:Y:S01]  /*0fa0*/  IMAD.WIDE.U32 R36, R0, UR4, RZ ;  /* 0x0000000400247c25 */ /* 0x000fe2000f8e00ff */
[----:B------:R-:W4:Y:S01]  /*0fb0*/  LDCU UR4, c[0x0][0x38c] ;  /* 0x00007180ff0477ac */ /* 0x000f220008000800 */
[----:B------:R-:W-:Y:S02]  /*0fc0*/  IADD3 R35, PT, PT, R41, -0x1, RZ ;  /* 0xffffffff29237810 */ /* 0x000fe40007ffe0ff */
[----:B------:R-:W-:Y:S01]  /*0fd0*/  IMAD.WIDE.U32 R12, R3, UR8, R4 ;  /* 0x00000008030c7c25 */ /* 0x000fe2000f8e0004 */
[----:B------:R-:W0:Y:S01]  /*0fe0*/  LDC.64 R6, c[0x0][0x4a8] ;  /* 0x00012a00ff067b82 */ /* 0x000e220000000a00 */
[----:B--2---:R-:W-:-:S02]  /*0ff0*/  LEA R38, P3, R34, R10, 0x2 ;  /* 0x0000000a22267211 */ /* 0x004fc400078610ff */
[----:B------:R-:W-:Y:S01]  /*1000*/  LEA.HI.X R15, R3, R15, RZ, 0x2, P0 ;  /* 0x0000000f030f7211 */ /* 0x000fe200000f14ff */
[----:B------:R-:W-:Y:S01]  /*1010*/  IMAD.SHL.U32 R0, R39, 0x8, RZ ;  /* 0x0000000827007824 */ /* 0x000fe200078e00ff */
[----:B------:R-:W-:Y:S01]  /*1020*/  IADD3 R9, PT, PT, R37, R9, RZ ;  /* 0x0000000925097210 */ /* 0x000fe20007ffe0ff */
[----:B------:R-:W-:Y:S01]  /*1030*/  IMAD R76, R3, UR9, R13 ;  /* 0x00000009034c7c24 */ /* 0x000fe2000f8e020d */
[C---:B------:R-:W-:Y:S01]  /*1040*/  ISETP.NE.AND P0, PT, R77.reuse, RZ, P2 ;  /* 0x000000ff4d00720c */ /* 0x040fe20001705270 */
[----:B------:R-:W2:Y:S01]  /*1050*/  LDC.64 R18, c[0x0][0x460] ;  /* 0x00011800ff127b82 */ /* 0x000ea20000000a00 */
[----:B------:R-:W-:Y:S02]  /*1060*/  LEA.HI.X R34, R34, R11, R2, 0x2, P3 ;  /* 0x0000000b22227211 */ /* 0x000fe400018f1402 */
[C---:B------:R-:W-:Y:S02]  /*1070*/  SHF.L.U32 R37, R36.reuse, 0x2, RZ ;  /* 0x0000000224257819 */ /* 0x040fe400000006ff */
[----:B------:R-:W-:Y:S01]  /*1080*/  ISETP.NE.AND P3, PT, R77, RZ, P1 ;  /* 0x000000ff4d00720c */ /* 0x000fe20000f65270 */
[----:B----4-:R-:W-:Y:S01]  /*1090*/  UISETP.LT.AND UP0, UPT, UR4, 0x1, UPT ;  /* 0x000000010400788c */ /* 0x010fe2000bf01270 */
[----:B------:R-:W-:Y:S01]  /*10a0*/  SHF.L.U64.HI R36, R36, 0x2, R9 ;  /* 0x0000000224247819 */ /* 0x000fe20000010209 */
[----:B------:R-:W4:Y:S01]  /*10b0*/  LDC.64 R16, c[0x0][0x3b8] ;  /* 0x0000ee00ff107b82 */ /* 0x000f220000000a00 */
[----:B------:R-:W-:Y:S01]  /*10c0*/  PLOP3.LUT P1, PT, P0, P1, PT, 0x80, 0x8 ;  /* 0x000000000008781c */ /* 0x000fe20000723070 */
[----:B------:R-:W-:Y:S01]  /*10d0*/  USEL UR4, UR4, 0x1, !UP0 ;  /* 0x0000000104047887 */ /* 0x000fe2000c000000 */
[----:B-1----:R-:W-:-:S02]  /*10e0*/  SHF.L.U64.HI R23, R22, 0x1, R23 ;  /* 0x0000000116177819 */ /* 0x002fc40000010217 */
[----:B---3--:R-:W-:Y:S01]  /*10f0*/  SHF.L.U64.HI R21, R20, 0x1, R21 ;  /* 0x0000000114157819 */ /* 0x008fe20000010215 */
[----:B------:R-:W-:Y:S01]  /*1100*/  UIADD3 UR8, UPT, UPT, -UR4, URZ, URZ ;  /* 0x000000ff04087290 */ /* 0x000fe2000fffe1ff */
[C---:B------:R-:W-:Y:S01]  /*1110*/  IADD3 R64, PT, PT, R0.reuse, 0x1, RZ ;  /* 0x0000000100407810 */ /* 0x040fe20007ffe0ff */
[----:B0-----:R-:W-:Y:S01]  /*1120*/  IMAD.WIDE.U32 R2, R39, 0x10, R6 ;  /* 0x0000001027027825 */ /* 0x001fe200078e0006 */
[C---:B------:R-:W-:Y:S02]  /*1130*/  IADD3 R62, PT, PT, R0.reuse, 0x2, RZ ;  /* 0x00000002003e7810 */ /* 0x040fe40007ffe0ff */
[C---:B------:R-:W-:Y:S02]  /*1140*/  IADD3 R60, PT, PT, R0.reuse, 0x3, RZ ;  /* 0x00000003003c7810 */ /* 0x040fe40007ffe0ff */
[C---:B------:R-:W-:Y:S02]  /*1150*/  IADD3 R58, PT, PT, R0.reuse, 0x4, RZ ;  /* 0x00000004003a7810 */ /* 0x040fe40007ffe0ff */
[----:B------:R-:W-:-:S02]  /*1160*/  IADD3 R56, PT, PT, R0, 0x5, RZ ;  /* 0x0000000500387810 */ /* 0x000fc40007ffe0ff */
[----:B--2---:R-:W-:Y:S02]  /*1170*/  SHF.L.U64.HI R19, R18, 0x2, R19 ;  /* 0x0000000212137819 */ /* 0x004fe40000010213 */
[C---:B------:R-:W-:Y:S02]  /*1180*/  IADD3 R48, PT, PT, R0.reuse, 0x6, RZ ;  /* 0x0000000600307810 */ /* 0x040fe40007ffe0ff */
[----:B------:R-:W-:Y:S02]  /*1190*/  IADD3 R46, PT, PT, R0, 0x7, RZ ;  /* 0x00000007002e7810 */ /* 0x000fe40007ffe0ff */
[----:B----4-:R-:W-:-:S07]  /*11a0*/  SHF.L.U64.HI R57, R16, 0x2, R17 ;  /* 0x0000000210397819 */ /* 0x010fce0000010211 */
.L_x_2498:
        /* <DEDUP_REMOVED lines=15> */
[----:B------:R-:W-:-:S04]  /*12a0*/  IMAD.WIDE.U32 R4, R39, 0x10, R52 ;  /* 0x0000001027047825 */ /* 0x000fc800078e0034 */
[----:B------:R-:W-:Y:S02]  /*12b0*/  IMAD.WIDE.U32 R8, R39, 0x10, R50 ;  /* 0x0000001027087825 */ /* 0x000fe400078e0032 */
[----:B------:R-:W5:Y:S04]  /*12c0*/  LDG.E.128 R4, desc[UR12][R4.64] ;  /* 0x0000000c04047981 */ /* 0x000f68000c1e1d00 */
[----:B------:R-:W5:Y:S01]  /*12d0*/  LDG.E.128 R8, desc[UR12][R8.64] ;  /* 0x0000000c08087981 */ /* 0x000f62000c1e1d00 */
[----:B------:R-:W-:Y:S01]  /*12e0*/  UISETP.NE.AND UP0, UPT, UR11, URZ, UPT ;  /* 0x000000ff0b00728c */ /* 0x000fe2000bf05270 */
[----:B------:R-:W-:-:S04]  /*12f0*/  IMAD.WIDE.U32 R52, R17, 0x2, R52 ;  /* 0x0000000211347825 */ /* 0x000fc800078e0034 */
[----:B------:R-:W-:-:S04]  /*1300*/  IMAD.WIDE.U32 R50, R17, 0x2, R50 ;  /* 0x0000000211327825 */ /* 0x000fc800078e0032 */
[----:B------:R-:W-:Y:S05]  /*1310*/  BRA.U UP0, `(.L_x_2473) ;  /* 0x0000000100847547 */ /* 0x000fea000b800000 */
[--C-:B-----5:R-:W-:Y:S02]  /*1320*/  HADD2.F32 R54, -RZ, R5.reuse.H0_H0 ;  /* 0x20000005ff367230 */ /* 0x120fe40000004100 */
[----:B------:R-:W-:Y:S02]  /*1330*/  HADD2.F32 R31, -RZ, R5.H1_H1 ;  /* 0x30000005ff1f7230 */ /* 0x000fe40000004100 */
[--C-:B------:R-:W-:Y:S02]  /*1340*/  HADD2.F32 R30, -RZ, R6.reuse.H0_H0 ;  /* 0x20000006ff1e7230 */ /* 0x100fe40000004100 */
[----:B------:R-:W-:Y:S02]  /*1350*/  HADD2.F32 R5, -RZ, R6.H1_H1 ;  /* 0x30000006ff057230 */ /* 0x000fe40000004100 */
[--C-:B------:R-:W-:Y:S02]  /*1360*/  HADD2.F32 R6, -RZ, R7.reuse.H0_H0 ;  /* 0x20000007ff067230 */ /* 0x100fe40000004100 */
[----:B------:R-:W-:-:S02]  /*1370*/  HADD2.F32 R78, -RZ, R7.H1_H1 ;  /* 0x30000007ff4e7230 */ /* 0x000fc40000004100 */
[----:B------:R-:W-:Y:S02]  /*1380*/  HADD2.F32 R59, -RZ, R9.H0_H0 ;  /* 0x20000009ff3b7230 */ /* 0x000fe40000004100 */
[----:B------:R-:W-:Y:S02]  /*1390*/  HADD2.F32 R67, -RZ, R11.H0_H0 ;  /* 0x2000000bff437230 */ /* 0x000fe40000004100 */
[--C-:B------:R-:W-:Y:S02]  /*13a0*/  HADD2.F32 R63, -RZ, R8.reuse.H0_H0 ;  /* 0x20000008ff3f7230 */ /* 0x100fe40000004100 */
[--C-:B------:R-:W-:Y:S01]  /*13b0*/  FADD.FTZ R59, R59, R44.reuse ;  /* 0x0000002c3b3b7221 */ /* 0x100fe20000010000 */
[----:B------:R-:W-:Y:S02]  /*13c0*/  HADD2.F32 R61, -RZ, R8.H1_H1 ;  /* 0x30000008ff3d7230 */ /* 0x000fe40000004100 */
[----:B------:R-:W-:Y:S01]  /*13d0*/  FADD.FTZ R67, R67, R44 ;  /* 0x0000002c43437221 */ /* 0x000fe20000010000 */
[----:B------:R-:W-:-:S02]  /*13e0*/  HADD2.F32 R9, -RZ, R9.H1_H1 ;  /* 0x30000009ff097230 */ /* 0x000fc40000004100 */
[--C-:B------:R-:W-:Y:S01]  /*13f0*/  FADD.FTZ R63, R63, R44.reuse ;  /* 0x0000002c3f3f7221 */ /* 0x100fe20000010000 */
[--C-:B------:R-:W-:Y:S02]  /*1400*/  HADD2.F32 R65, -RZ, R10.reuse.H0_H0 ;  /* 0x2000000aff417230 */ /* 0x100fe40000004100 */
[--C-:B------:R-:W-:Y:S01]  /*1410*/  FADD.FTZ R61, R61, R44.reuse ;  /* 0x0000002c3d3d7221 */ /* 0x100fe20000010000 */
[----:B------:R-:W-:Y:S02]  /*1420*/  HADD2.F32 R7, -RZ, R10.H1_H1 ;  /* 0x3000000aff077230 */ /* 0x000fe40000004100 */
[--C-:B------:R-:W-:Y:S01]  /*1430*/  FADD.FTZ R66, R9, R44.reuse ;  /* 0x0000002c09427221 */ /* 0x100fe20000010000 */
[----:B------:R-:W-:Y:S02]  /*1440*/  HADD2.F32 R11, -RZ, R11.H1_H1 ;  /* 0x3000000bff0b7230 */ /* 0x000fe40000004100 */
[----:B------:R-:W-:Y:S01]  /*1450*/  FADD.FTZ R65, R65, R44 ;  /* 0x0000002c41417221 */ /* 0x000fe20000010000 */
[----:B------:R-:W-:-:S02]  /*1460*/  HADD2.F32 R70, -RZ, R4.H0_H0 ;  /* 0x20000004ff467230 */ /* 0x000fc40000004100 */
[--C-:B------:R-:W-:Y:S01]  /*1470*/  FADD.FTZ R68, R7, R44.reuse ;  /* 0x0000002c07447221 */ /* 0x100fe20000010000 */
[----:B------:R-:W-:Y:S02]  /*1480*/  HADD2.F32 R4, -RZ, R4.H1_H1 ;  /* 0x30000004ff047230 */ /* 0x000fe40000004100 */
[----:B------:R-:W-:Y:S01]  /*1490*/  FADD.FTZ R71, R11, R44 ;  /* 0x0000002c0b477221 */ /* 0x000fe20000010000 */
        /* <DEDUP_REMOVED lines=8> */
[----:B------:R-:W-:Y:S06]  /*1520*/  BRA `(.L_x_2474) ;  /* 0x0000001000c07947 */ /* 0x000fec0003800000 */
.L_x_2473:
[--C-:B-----5:R-:W-:Y:S01]  /*1530*/  HADD2.F32 R63, -RZ, R8.reuse.H0_H0 ;  /* 0x20000008ff3f7230 */ /* 0x120fe20000004100 */
[----:B------:R-:W-:Y:S01]  /*1540*/  BSSY.RECONVERGENT B0, `(.L_x_2475) ;  /* 0x000002a000007945 */ /* 0x000fe20003800200 */
[----:B------:R-:W-:Y:S02]  /*1550*/  HADD2.F32 R61, -RZ, R8.H1_H1 ;  /* 0x30000008ff3d7230 */ /* 0x000fe40000004100 */
[--C-:B------:R-:W-:Y:S02]  /*1560*/  HADD2.F32 R59, -RZ, R9.reuse.H0_H0 ;  /* 0x20000009ff3b7230 */ /* 0x100fe40000004100 */
[--C-:B------:R-:W-:Y:S01]  /*1570*/  FADD.FTZ R63, R63, R44.reuse ;  /* 0x0000002c3f3f7221 */ /* 0x100fe20000010000 */
[----:B------:R-:W-:Y:S02]  /*1580*/  HADD2.F32 R9, -RZ, R9.H1_H1 ;  /* 0x30000009ff097230 */ /* 0x000fe40000004100 */
[--C-:B------:R-:W-:Y:S01]  /*1590*/  FADD.FTZ R61, R61, R44.reuse ;  /* 0x0000002c3d3d7221 */ /* 0x100fe20000010000 */
[--C-:B------:R-:W-:Y:S01]  /*15a0*/  FADD.FTZ R59, R59, R44.reuse ;  /* 0x0000002c3b3b7221 */ /* 0x100fe20000010000 */
[----:B------:R-:W-:Y:S01]  /*15b0*/  FSETP.GTU.FTZ.AND P4, PT, R63, 20, PT ;  /* 0x41a000003f00780b */ /* 0x000fe20003f9c000 */
[----:B------:R-:W-:-:S02]  /*15c0*/  FADD.FTZ R66, R9, R44 ;  /* 0x0000002c09427221 */ /* 0x000fc40000010000 */
[----:B------:R-:W-:Y:S02]  /*15d0*/  FSETP.GTU.FTZ.AND P0, PT, R61, 20, PT ;  /* 0x41a000003d00780b */ /* 0x000fe40003f1c000 */
[----:B------:R-:W-:-:S08]  /*15e0*/  FSETP.GTU.FTZ.AND P5, PT, R59, 20, PT ;  /* 0x41a000003b00780b */ /* 0x000fd00003fbc000 */
        /* <DEDUP_REMOVED lines=31> */
.L_x_2476:
[----:B------:R-:W-:Y:S05]  /*17e0*/  BSYNC.RECONVERGENT B0 ;  /* 0x0000000000007941 */ /* 0x000fea0003800200 */
.L_x_2475:
        /* <DEDUP_REMOVED lines=35> */
.L_x_2478:
[----:B------:R-:W-:Y:S05]  /*1a20*/  BSYNC.RECONVERGENT B0 ;  /* 0x0000000000007941 */ /* 0x000fea0003800200 */
.L_x_2477:
        /* <DEDUP_REMOVED lines=35> */
.L_x_2480:
[----:B------:R-:W-:Y:S05]  /*1c60*/  BSYNC.RECONVERGENT B0 ;  /* 0x0000000000007941 */ /* 0x000fea0003800200 */
.L_x_2479:
        /* <DEDUP_REMOVED lines=35> */
.L_x_2482:
[----:B------:R-:W-:Y:S05]  /*1ea0*/  BSYNC.RECONVERGENT B0 ;  /* 0x0000000000007941 */ /* 0x000fea0003800200 */
.L_x_2481:
[----:B------:R-:W-:Y:S01]  /*1eb0*/  HADD2.F32 R11, -RZ, R11.H1_H1 ;  /* 0x3000000bff0b7230 */ /* 0x000fe20000004100 */
[----:B------:R-:W-:Y:S01]  /*1ec0*/  BSSY.RECONVERGENT B0, `(.L_x_2483) ;  /* 0x0000024000007945 */ /* 0x000fe20003800200 */
[--C-:B------:R-:W-:Y:S01]  /*1ed0*/  HADD2.F32 R70, -RZ, R4.reuse.H0_H0 ;  /* 0x20000004ff467230 */ /* 0x100fe20000004100 */
[----:B------:R-:W-:Y:S01]  /*1ee0*/  FSETP.GTU.FTZ.AND P4, PT, R67, 20, PT ;  /* 0x41a000004300780b */ /* 0x000fe20003f9c000 */
[----:B------:R-:W-:Y:S02]  /*1ef0*/  HADD2.F32 R4, -RZ, R4.H1_H1 ;  /* 0x30000004ff047230 */ /* 0x000fe40000004100 */
        /* <DEDUP_REMOVED lines=32> */
.L_x_2484:
[----:B------:R-:W-:Y:S05]  /*2100*/  BSYNC.RECONVERGENT B0 ;  /* 0x0000000000007941 */ /* 0x000fea0003800200 */
.L_x_2483:
[----:B------:R-:W-:Y:S01]  /*2110*/  BSSY.RECONVERGENT B0, `(.L_x_2485) ;  /* 0x0000027000007945 */ /* 0x000fe20003800200 */
[--C-:B------:R-:W-:Y:S01]  /*2120*/  HADD2.F32 R54, -RZ, R5.reuse.H0_H0 ;  /* 0x20000005ff367230 */ /* 0x100fe20000004100 */
[----:B------:R-:W-:Y:S01]  /*2130*/  FSETP.GTU.FTZ.AND P0, PT, R71, 20, PT ;  /* 0x41a000004700780b */ /* 0x000fe20003f1c000 */
[----:B------:R-:W-:Y:S02]  /*2140*/  HADD2.F32 R31, -RZ, R5.H1_H1 ;  /* 0x30000005ff1f7230 */ /* 0x000fe40000004100 */
[--C-:B------:R-:W-:Y:S02]  /*2150*/  HADD2.F32 R30, -RZ, R6.reuse.H0_H0 ;  /* 0x20000006ff1e7230 */ /* 0x100fe40000004100 */
[----:B------:R-:W-:Y:S02]  /*2160*/  HADD2.F32 R5, -RZ, R6.H1_H1 ;  /* 0x30000006ff057230 */ /* 0x000fe40000004100 */
[--C-:B------:R-:W-:Y:S02]  /*2170*/  HADD2.F32 R6, -RZ, R7.reuse.H0_H0 ;  /* 0x20000007ff067230 */ /* 0x100fe40000004100 */
[----:B------:R-:W-:Y:S01]  /*2180*/  HADD2.F32 R78, -RZ, R7.H1_H1 ;  /* 0x30000007ff4e7230 */ /* 0x000fe20000004100 */
        /* <DEDUP_REMOVED lines=31> */
.L_x_2486:
[----:B------:R-:W-:Y:S05]  /*2380*/  BSYNC.RECONVERGENT B0 ;  /* 0x0000000000007941 */ /* 0x000fea0003800200 */
.L_x_2485:
        /* <DEDUP_REMOVED lines=32> */
.L_x_2488:
[----:B------:R-:W-:Y:S05]  /*2590*/  BSYNC.RECONVERGENT B0 ;  /* 0x0000000000007941 */ /* 0x000fea0003800200 */
.L_x_2487:
        /* <DEDUP_REMOVED lines=32> */
.L_x_2490:
[----:B------:R-:W-:Y:S05]  /*27a0*/  BSYNC.RECONVERGENT B0 ;  /* 0x0000000000007941 */ /* 0x000fea0003800200 */
.L_x_2489:
[----:B------:R-:W-:Y:S01]  /*27b0*/  FMUL.FTZ R80, R78, R71 ;  /* 0x000000474e507220 */ /* 0x000fe20000410000 */
[----:B------:R-:W-:Y:S01]  /*27c0*/  FMUL.FTZ R87, R70, R63 ;  /* 0x0000003f46577220 */ /* 0x000fe20000410000 */
[----:B------:R-:W-:Y:S01]  /*27d0*/  FMUL.FTZ R86, R4, R61 ;  /* 0x0000003d04567220 */ /* 0x000fe20000410000 */
[----:B------:R-:W-:Y:S01]  /*27e0*/  FMUL.FTZ R85, R54, R59 ;  /* 0x0000003b36557220 */ /* 0x000fe20000410000 */
[----:B------:R-:W-:Y:S01]  /*27f0*/  FMUL.FTZ R84, R31, R66 ;  /* 0x000000421f547220 */ /* 0x000fe20000410000 */
[----:B------:R-:W-:Y:S01]  /*2800*/  FMUL.FTZ R83, R30, R65 ;  /* 0x000000411e537220 */ /* 0x000fe20000410000 */
[----:B------:R-:W-:Y:S01]  /*2810*/  FMUL.FTZ R82, R5, R68 ;  /* 0x0000004405527220 */ /* 0x000fe20000410000 */
[----:B------:R-:W-:-:S07]  /*2820*/  FMUL.FTZ R81, R6, R67 ;  /* 0x0000004306517220 */ /* 0x000fce0000410000 */
.L_x_2474:
        /* <DEDUP_REMOVED lines=18> */
[----:B------:R-:W-:Y:S01]  /*2950*/  UMOV UR4, 0x400 ;  /* 0x0000040000047882 */ /* 0x000fe20000000000 */
[----:B------:R-:W-:Y:S01]  /*2960*/  IABS R8, R7 ;  /* 0x0000000700087213 */ /* 0x000fe20000000000 */
[----:B------:R-:W3:Y:S01]  /*2970*/  LDCU.64 UR14, c[0x0][0x460] ;  /* 0x00008c00ff0e77ac */ /* 0x000ee20008000a00 */
[----:B------:R-:W-:Y:S01]  /*2980*/  IADD3 R10, PT, PT, RZ, -R10, RZ ;  /* 0x8000000aff0a7210 */ /* 0x000fe20007ffe0ff */
[----:B------:R-:W4:Y:S01]  /*2990*/  LDC.64 R30, c[0x0][0x450] ;  /* 0x00011400ff1e7b82 */ /* 0x000f220000000a00 */
[----:B------:R-:W-:Y:S01]  /*29a0*/  LOP3.LUT R7, R7, R42, RZ, 0x3c, !PT ;  /* 0x0000002a07077212 */ /* 0x000fe200078e3cff */
[----:B------:R-:W-:Y:S01]  /*29b0*/  UMOV UR7, UR8 ;  /* 0x0000000800077c82 */ /* 0x000fe20008000000 */
[----:B------:R-:W-:-:S02]  /*29c0*/  MOV R95, R38 ;  /* 0x00000026005f7202 */ /* 0x000fc40000000f00 */
[----:B------:R-:W-:Y:S02]  /*29d0*/  ISETP.GE.AND P5, PT, R7, RZ, PT ;  /* 0x000000ff0700720c */ /* 0x000fe40003fa6270 */
[----:B------:R-:W-:Y:S01]  /*29e0*/  MOV R92, R34 ;  /* 0x00000022005c7202 */ /* 0x000fe20000000f00 */
[----:B--2---:R-:W2:Y:S01]  /*29f0*/  MUFU.RCP R6, R6 ;  /* 0x0000000600067308 */ /* 0x004ea20000001000 */
[----:B------:R-:W-:Y:S02]  /*2a00*/  MOV R93, R49 ;  /* 0x00000031005d7202 */ /* 0x000fe40000000f00 */
[----:B------:R-:W-:Y:S01]  /*2a10*/  MOV R90, R47 ;  /* 0x0000002f005a7202 */ /* 0x000fe20000000f00 */
[----:B0-----:R-:W-:-:S03]  /*2a20*/  ULEA UR5, UR5, UR4, 0x18 ;  /* 0x0000000405057291 */ /* 0x001fc6000f8ec0ff */
[----:B------:R-:W-:Y:S01]  /*2a30*/  UMOV UR4, URZ ;  /* 0x000000ff00047c82 */ /* 0x000fe20008000000 */
[----:B------:R-:W-:-:S03]  /*2a40*/  UIADD3 UR6, UPT, UPT, UR5, 0x440, URZ ;  /* 0x0000044005067890 */ /* 0x000fc6000fffe0ff */
[----:B------:R-:W-:Y:S01]  /*2a50*/  UMOV UR5, URZ ;  /* 0x000000ff00057c82 */ /* 0x000fe20008000000 */
[----:B--2---:R-:W-:Y:S01]  /*2a60*/  IADD3 R5, PT, PT, R6, 0xffffffe, RZ ;  /* 0x0ffffffe06057810 */ /* 0x004fe20007ffe0ff */
[----:B------:R-:W-:-:S05]  /*2a70*/  IMAD.WIDE.U32 R6, R39, 0x10, R28 ;  /* 0x0000001027067825 */ /* 0x000fca00078e001c */
[----:B------:R-:W0:Y:S01]  /*2a80*/  F2I.FTZ.U32.TRUNC.NTZ R5, R5 ;  /* 0x0000000500057305 */ /* 0x000e22000021f000 */
[----:B------:R-:W-:Y:S02]  /*2a90*/  MOV R91, R6 ;  /* 0x00000006005b7202 */ /* 0x000fe40000000f00 */
[----:B------:R-:W-:Y:S02]  /*2aa0*/  MOV R96, R7 ;  /* 0x0000000700607202 */ /* 0x000fe40000000f00 */
[----:B0-----:R-:W-:-:S05]  /*2ab0*/  IADD3 R4, PT, PT, RZ, -R5, RZ ;  /* 0x80000005ff047210 */ /* 0x001fca0007ffe0ff */
        /* <DEDUP_REMOVED lines=10> */
[----:B------:R-:W-:Y:S01]  /*2b60*/  ISETP.GE.U32.AND P0, PT, R4, R9, PT ;  /* 0x000000090400720c */ /* 0x000fe20003f06070 */
[----:B------:R-:W-:Y:S01]  /*2b70*/  IMAD.WIDE.U32 R4, R39, 0x10, R26 ;  /* 0x0000001027047825 */ /* 0x000fe200078e001a */
[----:B------:R-:W-:Y:S02]  /*2b80*/  ISETP.NE.AND P4, PT, R42, RZ, PT ;  /* 0x000000ff2a00720c */ /* 0x000fe40003f85270 */
[----:B------:R-:W-:Y:S02]  /*2b90*/  MOV R89, R4 ;  /* 0x0000000400597202 */ /* 0x000fe40000000f00 */
[----:B------:R-:W-:-:S07]  /*2ba0*/  MOV R88, R5 ;  /* 0x0000000500587202 */ /* 0x000fce0000000f00 */
[----:B------:R-:W-:-:S04]  /*2bb0*/  @P0 IADD3 R97, PT, PT, R97, 0x1, RZ ;  /* 0x0000000161610810 */ /* 0x000fc80007ffe0ff */
[----:B------:R-:W-:Y:S02]  /*2bc0*/  @!P5 IADD3 R97, PT, PT, -R97, RZ, RZ ;  /* 0x000000ff6161d210 */ /* 0x000fe40007ffe1ff */
[----:B-1-34-:R-:W-:-:S07]  /*2bd0*/  @!P4 LOP3.LUT R97, RZ, R42, RZ, 0x33, !PT ;  /* 0x0000002aff61c212 */ /* 0x01afce00078e33ff */
.L_x_2497:
[----:B------:R-:W-:Y:S02]  /*2be0*/  MOV R54, R95 ;  /* 0x0000005f00367202 */ /* 0x000fe40000000f00 */
[----:B------:R-:W-:-:S05]  /*2bf0*/  MOV R55, R92 ;  /* 0x0000005c00377202 */ /* 0x000fca0000000f00 */
[----:B------:R-:W2:Y:S01]  /*2c00*/  LDG.E R98, desc[UR12][R54.64] ;  /* 0x0000000c36627981 */ /* 0x000ea2000c1e1900 */
[----:B0-----:R-:W-:Y:S02]  /*2c10*/  MOV R4, R89 ;  /* 0x0000005900047202 */ /* 0x001fe40000000f00 */
[----:B-1----:R-:W-:-:S06]  /*2c20*/  MOV R5, R88 ;  /* 0x0000005800057202 */ /* 0x002fcc0000000f00 */
[----:B------:R-:W3:Y:S01]  /*2c30*/  LDG.E.128 R4, desc[UR12][R4.64] ;  /* 0x0000000c04047981 */ /* 0x000ee2000c1e1d00 */
[----:B------:R-:W-:Y:S01]  /*2c40*/  MOV R8, R91 ;  /* 0x0000005b00087202 */ /* 0x000fe20000000f00 */
[----:B------:R-:W-:-:S06]  /*2c50*/  IMAD.MOV.U32 R9, RZ, RZ, R96 ;  /* 0x000000ffff097224 */ /* 0x000fcc00078e0060 */
[----:B------:R-:W4:Y:S01]  /*2c60*/  LDG.E.128 R8, desc[UR12][R8.64] ;  /* 0x0000000c08087981 */ /* 0x000f22000c1e1d00 */
[----:B------:R-:W-:Y:S02]  /*2c70*/  ISETP.NE.AND P0, PT, R32, RZ, PT ;  /* 0x000000ff2000720c */ /* 0x000fe40003f05270 */
[-C--:B------:R-:W-:Y:S02]  /*2c80*/  ISETP.GE.U32.AND P5, PT, R64, R17.reuse, PT ;  /* 0x000000114000720c */ /* 0x080fe40003fa6070 */
[-C--:B------:R-:W-:Y:S02]  /*2c90*/  ISETP.GE.U32.AND P4, PT, R62, R17.reuse, PT ;  /* 0x000000113e00720c */ /* 0x080fe40003f86070 */
[----:B------:R-:W-:Y:S01]  /*2ca0*/  ISETP.GE.U32.AND P6, PT, R60, R17, PT ;  /* 0x000000113c00720c */ /* 0x000fe20003fc6070 */
[----:B--2---:R-:W-:-:S04]  /*2cb0*/  FMUL.FTZ R98, R98, 1.4426950216293334961 ;  /* 0x3fb8aa3b62627820 */ /* 0x004fc80000410000 */
[C---:B------:R-:W-:Y:S01]  /*2cc0*/  FMUL.FTZ R100, R98.reuse, R61 ;  /* 0x0000003d62647220 */ /* 0x040fe20000410000 */
[C---:B------:R-:W-:Y:S01]  /*2cd0*/  FMUL.FTZ R102, R98.reuse, R59 ;  /* 0x0000003b62667220 */ /* 0x040fe20000410000 */
[C---:B------:R-:W-:Y:S01]  /*2ce0*/  FMUL.FTZ R105, R98.reuse, R65 ;  /* 0x0000004162697220 */ /* 0x040fe20000410000 */
[C---:B------:R-:W-:Y:S01]  /*2cf0*/  FMUL.FTZ R106, R98.reuse, R68 ;  /* 0x00000044626a7220 */ /* 0x040fe20000410000 */
[C---:B------:R-:W-:Y:S01]  /*2d00*/  FMUL.FTZ R103, R98.reuse, R66 ;  /* 0x0000004262677220 */ /* 0x040fe20000410000 */
[--C-:B---3--:R-:W-:Y:S01]  /*2d10*/  HADD2.F32 R104, -RZ, R4.reuse.H0_H0 ;  /* 0x20000004ff687230 */ /* 0x108fe20000004100 */
[----:B------:R-:W0:Y:S01]  /*2d20*/  MUFU.EX2 R100, R100 ;  /* 0x0000006400647308 */ /* 0x000e220000000800 */
[----:B------:R-:W-:Y:S02]  /*2d30*/  HADD2.F32 R55, -RZ, R4.H1_H1 ;  /* 0x30000004ff377230 */ /* 0x000fe40000004100 */
[----:B------:R-:W-:Y:S01]  /*2d40*/  FMUL.FTZ R116, R98, R67 ;  /* 0x0000004362747220 */ /* 0x000fe20000410000 */
[----:B------:R-:W-:-:S02]  /*2d50*/  HADD2.F32 R4, -RZ, R5.H0_H0 ;  /* 0x20000005ff047230 */ /* 0x000fc40000004100 */
[----:B------:R-:W-:Y:S01]  /*2d60*/  FMUL.FTZ R115, R98, R71 ;  /* 0x0000004762737220 */ /* 0x000fe20000410000 */
[----:B------:R-:W-:Y:S02]  /*2d70*/  HADD2.F32 R99, -RZ, R5.H1_H1 ;  /* 0x30000005ff637230 */ /* 0x000fe40000004100 */
[----:B------:R-:W-:Y:S01]  /*2d80*/  FMUL.FTZ R55, R55, R86 ;  /* 0x0000005637377220 */ /* 0x000fe20000410000 */
[--C-:B------:R-:W-:Y:S01]  /*2d90*/  HADD2.F32 R54, -RZ, R6.reuse.H0_H0 ;  /* 0x20000006ff367230 */ /* 0x100fe20000004100 */
[----:B------:R-:W1:Y:S01]  /*2da0*/  MUFU.EX2 R102, R102 ;  /* 0x0000006600667308 */ /* 0x000e620000000800 */
[----:B------:R-:W-:Y:S01]  /*2db0*/  FMUL.FTZ R113, R4, R85 ;  /* 0x0000005504717220 */ /* 0x000fe20000410000 */
[----:B------:R-:W-:Y:S01]  /*2dc0*/  HADD2.F32 R101, -RZ, R6.H1_H1 ;  /* 0x30000006ff657230 */ /* 0x000fe20000004100 */
[----:B------:R-:W2:Y:S01]  /*2dd0*/  @P0 LDS.64 R4, [UR6] ;  /* 0x00000006ff040984 */ /* 0x000ea20008000a00 */
[----:B------:R-:W-:Y:S01]  /*2de0*/  FSEL R114, R55, RZ, !P5 ;  /* 0x000000ff37727208 */ /* 0x000fe20006800000 */
[----:B------:R-:W-:Y:S01]  /*2df0*/  FMUL.FTZ R54, R54, R83 ;  /* 0x0000005336367220 */ /* 0x000fe20000410000 */
[----:B------:R-:W-:Y:S01]  /*2e00*/  FSEL R113, R113, RZ, !P4 ;  /* 0x000000ff71717208 */ /* 0x000fe20006000000 */
[--C-:B------:R-:W-:Y:S01]  /*2e10*/  HADD2.F32 R6, -RZ, R7.reuse.H0_H0 ;  /* 0x20000007ff067230 */ /* 0x100fe20000004100 */
[----:B------:R-:W3:Y:S01]  /*2e20*/  MUFU.EX2 R105, R105 ;  /* 0x0000006900697308 */ /* 0x000ee20000000800 */
[----:B0-----:R-:W-:Y:S01]  /*2e30*/  FSEL R107, R100, 1, !P5 ;  /* 0x3f800000646b7808 */ /* 0x001fe20006800000 */
[----:B------:R-:W-:Y:S01]  /*2e40*/  HADD2.F32 R7, -RZ, R7.H1_H1 ;  /* 0x30000007ff077230 */ /* 0x000fe20000004100 */
[----:B------:R-:W-:Y:S01]  /*2e50*/  ISETP.GE.U32.AND P5, PT, R58, R17, PT ;  /* 0x000000113a00720c */ /* 0x000fe20003fa6070 */
[----:B------:R-:W-:Y:S01]  /*2e60*/  FMUL.FTZ R99, R99, R84 ;  /* 0x0000005463637220 */ /* 0x000fe20000410000 */
[----:B------:R-:W-:Y:S01]  /*2e70*/  FMUL.FTZ R55, R101, R82 ;  /* 0x0000005265377220 */ /* 0x000fe20000410000 */
[----:B------:R-:W-:Y:S01]  /*2e80*/  FMUL.FTZ R6, R6, R81 ;  /* 0x0000005106067220 */ /* 0x000fe20000410000 */
[----:B------:R-:W-:Y:S01]  /*2e90*/  FSEL R109, R54, RZ, !P5 ;  /* 0x000000ff366d7208 */ /* 0x000fe20006800000 */
[----:B------:R-:W0:Y:S01]  /*2ea0*/  MUFU.EX2 R106, R106 ;  /* 0x0000006a006a7308 */ /* 0x000e220000000800 */
[----:B-1----:R-:W-:Y:S01]  /*2eb0*/  FSEL R112, R102, 1, !P4 ;  /* 0x3f80000066707808 */ /* 0x002fe20006000000 */
[----:B------:R-:W-:Y:S01]  /*2ec0*/  FMUL.FTZ R7, R7, R80 ;  /* 0x0000005007077220 */ /* 0x000fe20000410000 */
[----:B------:R-:W-:Y:S01]  /*2ed0*/  ISETP.GE.U32.AND P4, PT, R56, R17, PT ;  /* 0x000000113800720c */ /* 0x000fe20003f86070 */
[----:B------:R-:W-:Y:S01]  /*2ee0*/  FMUL.FTZ R117, R104, R87 ;  /* 0x0000005768757220 */ /* 0x000fe20000410000 */
[----:B------:R-:W-:Y:S01]  /*2ef0*/  FSEL R111, R99, RZ, !P6 ;  /* 0x000000ff636f7208 */ /* 0x000fe20007000000 */
[----:B----4-:R-:W-:Y:S01]  /*2f00*/  HADD2.F32 R102, -RZ, R10.H0_H0 ;  /* 0x2000000aff667230 */ /* 0x010fe20000004100 */
[----:B------:R-:W-:Y:S01]  /*2f10*/  FSEL R55, R55, RZ, !P4 ;  /* 0x000000ff37377208 */ /* 0x000fe20006000000 */
[----:B------:R-:W1:Y:S01]  /*2f20*/  MUFU.EX2 R103, R103 ;  /* 0x0000006700677308 */ /* 0x000e620000000800 */
[----:B---3--:R-:W-:Y:S01]  /*2f30*/  FSEL R108, R105, 1, !P5 ;  /* 0x3f800000696c7808 */ /* 0x008fe20006800000 */
[----:B------:R-:W-:Y:S01]  /*2f40*/  FMUL.FTZ R105, R98, R63 ;  /* 0x0000003f62697220 */ /* 0x000fe20000410000 */
[----:B------:R-:W-:Y:S01]  /*2f50*/  ISETP.GE.U32.AND P5, PT, R46, R17, PT ;  /* 0x000000112e00720c */ /* 0x000fe20003fa6070 */
[----:B------:R-:W-:-:S02]  /*2f60*/  HADD2.F32 R104, -RZ, R11.H0_H0 ;  /* 0x2000000bff687230 */ /* 0x000fc40000004100 */
[--C-:B------:R-:W-:Y:S02]  /*2f70*/  HADD2.F32 R99, -RZ, R8.reuse.H0_H0 ;  /* 0x20000008ff637230 */ /* 0x100fe40000004100 */
[----:B------:R-:W3:Y:S01]  /*2f80*/  MUFU.EX2 R116, R116 ;  /* 0x0000007400747308 */ /* 0x000ee20000000800 */
[----:B0-----:R-:W-:Y:S01]  /*2f90*/  FSEL R54, R106, 1, !P4 ;  /* 0x3f8000006a367808 */ /* 0x001fe20006000000 */
[----:B------:R-:W-:Y:S01]  /*2fa0*/  HADD2.F32 R98, -RZ, R8.H1_H1 ;  /* 0x30000008ff627230 */ /* 0x000fe20000004100 */
[-C--:B------:R-:W-:Y:S01]  /*2fb0*/  ISETP.GE.U32.AND P4, PT, R0, R17.reuse, PT ;  /* 0x000000110000720c */ /* 0x080fe20003f86070 */
[--C-:B------:R-:W-:Y:S02]  /*2fc0*/  HADD2.F32 R100, -RZ, R9.reuse.H0_H0 ;  /* 0x20000009ff647230 */ /* 0x100fe40000004100 */
[----:B------:R-:W-:Y:S01]  /*2fd0*/  HADD2.F32 R101, -RZ, R9.H1_H1 ;  /* 0x30000009ff657230 */ /* 0x000fe20000004100 */
[----:B------:R-:W-:Y:S01]  /*2fe0*/  FSEL R117, R117, RZ, !P4 ;  /* 0x000000ff75757208 */ /* 0x000fe20006000000 */
[----:B------:R-:W0:Y:S01]  /*2ff0*/  MUFU.EX2 R115, R115 ;  /* 0x0000007300737308 */ /* 0x000e220000000800 */
[----:B-1----:R-:W-:Y:S01]  /*3000*/  FSEL R110, R103, 1, !P6 ;  /* 0x3f800000676e7808 */ /* 0x002fe20007000000 */
[----:B------:R-:W-:Y:S01]  /*3010*/  HADD2.F32 R103, -RZ, R10.H1_H1 ;  /* 0x3000000aff677230 */ /* 0x000fe20000004100 */
[----:B------:R-:W-:-:S02]  /*3020*/  ISETP.GE.U32.AND P6, PT, R48, R17, PT ;  /* 0x000000113000720c */ /* 0x000fc40003fc6070 */
[----:B------:R-:W-:-:S03]  /*3030*/  FSEL R10, R7, RZ, !P5 ;  /* 0x000000ff070a7208 */ /* 0x000fc60006800000 */
[----:B------:R1:W4:Y:S01]  /*3040*/  MUFU.EX2 R106, R105 ;  /* 0x00000069006a7308 */ /* 0x0003220000000800 */
[----:B---3--:R-:W-:Y:S01]  /*3050*/  FSEL R116, R116, 1, !P6 ;  /* 0x3f80000074747808 */ /* 0x008fe20007000000 */
[----:B-1----:R-:W-:Y:S01]  /*3060*/  HADD2.F32 R105, -RZ, R11.H1_H1 ;  /* 0x3000000bff697230 */ /* 0x002fe20000004100 */
[----:B------:R-:W-:Y:S02]  /*3070*/  FSEL R11, R6, RZ, !P6 ;  /* 0x000000ff060b7208 */ /* 0x000fe40007000000 */
[----:B0-----:R-:W-:Y:S02]  /*3080*/  FSEL R115, R115, 1, !P5 ;  /* 0x3f80000073737808 */ /* 0x001fe40006800000 */
[----:B----4-:R-:W-:Y:S01]  /*3090*/  FSEL R106, R106, 1, !P4 ;  /* 0x3f8000006a6a7808 */ /* 0x010fe20006000000 */
[----:B--2---:R-:W-:Y:S06]  /*30a0*/  @P0 BRA `(.L_x_2492) ;  /* 0x00000000002c0947 */ /* 0x004fec0003800000 */
[----:B------:R-:W-:Y:S01]  /*30b0*/  HFMA2 R4, -RZ, RZ, 1.875, 0 ;  /* 0x3f800000ff047431 */ /* 0x000fe200000001ff */
[----:B------:R-:W-:Y:S06]  /*30c0*/  @!P1 BRA `(.L_x_2493) ;  /* 0x0000000000109947 */ /* 0x000fec0003800000 */
[----:B------:R-:W-:-:S04]  /*30d0*/  IADD3 R6, P0, PT, R93, R37, RZ ;  /* 0x000000255d067210 */ /* 0x000fc80007f1e0ff */
[----:B------:R-:W-:-:S05]  /*30e0*/  IADD3.X R7, PT, PT, R90, R36, RZ, P0, !PT ;  /* 0x000000245a077210 */ /* 0x000fca00007fe4ff */
[----:B------:R0:W5:Y:S01]  /*30f0*/  LDG.E R5, desc[UR12][R6.64] ;  /* 0x0000000c06057981 */ /* 0x000162000c1e1900 */
[----:B------:R-:W-:Y:S05]  /*3100*/  BRA `(.L_x_2492) ;  /* 0x0000000000147947 */ /* 0x000fea0003800000 */
.L_x_2493:
[----:B------:R-:W-:Y:S01]  /*3110*/  MOV R5, RZ ;  /* 0x000000ff00057202 */ /* 0x000fe20000000f00 */
[----:B------:R-:W-:Y:S06]  /*3120*/  @!P2 BRA `(.L_x_2492) ;  /* 0x00000000000ca947 */ /* 0x000fec0003800000 */
[----:B------:R-:W-:Y:S02]  /*3130*/  MOV R6, R93 ;  /* 0x0000005d00067202 */ /* 0x000fe40000000f00 */
[----:B------:R-:W-:-:S05]  /*3140*/  MOV R7, R90 ;  /* 0x0000005a00077202 */ /* 0x000fca0000000f00 */
[----:B------:R1:W5:Y:S02]  /*3150*/  LDG.E R5, desc[UR12][R6.64] ;  /* 0x0000000c06057981 */ /* 0x000364000c1e1900 */
.L_x_2492:
[-C--:B01----:R-:W-:Y:S01]  /*3160*/  FFMA.FTZ R6, R117, R107.reuse, R114 ;  /* 0x0000006b75067223 */ /* 0x083fe20000010072 */
[----:B------:R-:W-:Y:S01]  /*3170*/  FMUL.FTZ R7, R106, R107 ;  /* 0x0000006b6a077220 */ /* 0x000fe20000410000 */
[----:B------:R-:W-:Y:S01]  /*3180*/  ISETP.GE.AND P0, PT, R94, 0x1, PT ;  /* 0x000000015e00780c */ /* 0x000fe20003f06270 */
[----:B------:R-:W0:Y:S01]  /*3190*/  S2UR UR10, SR_CgaCtaId ;  /* 0x00000000000a79c3 */ /* 0x000e220000008800 */
[C---:B------:R-:W-:Y:S01]  /*31a0*/  FFMA.FTZ R6, R112.reuse, R6, R113 ;  /* 0x0000000670067223 */ /* 0x040fe20000010071 */
[----:B------:R-:W-:Y:S01]  /*31b0*/  FMUL.FTZ R7, R112, R7 ;  /* 0x0000000770077220 */ /* 0x000fe20000410000 */
[----:B------:R-:W-:Y:S01]  /*31c0*/  UMOV UR9, 0x400 ;  /* 0x0000040000097882 */ /* 0x000fe20000000000 */
[----:B------:R-:W-:Y:S01]  /*31d0*/  ISETP.NE.AND P4, PT, R94, RZ, PT ;  /* 0x000000ff5e00720c */ /* 0x000fe20003f85270 */
[C---:B------:R-:W-:Y:S01]  /*31e0*/  FFMA.FTZ R6, R110.reuse, R6, R111 ;  /* 0x000000066e067223 */ /* 0x040fe2000001006f */
[----:B------:R-:W-:Y:S01]  /*31f0*/  FMUL.FTZ R7, R110, R7 ;  /* 0x000000076e077220 */ /* 0x000fe20000410000 */
[----:B------:R-:W-:Y:S01]  /*3200*/  ISETP.NE.AND P5, PT, R39, RZ, PT ;  /* 0x000000ff2700720c */ /* 0x000fe20003fa5270 */
[----:B------:R-:W-:Y:S01]  /*3210*/  BSSY.RECONVERGENT B0, `(.L_x_2494) ;  /* 0x0000056000007945 */ /* 0x000fe20003800200 */
        /* <DEDUP_REMOVED lines=80> */
.L_x_2496:
[----:B------:R-:W-:-:S04]  /*3720*/  ISETP.NE.AND P0, PT, R32, R35, PT ;  /* 0x000000232000720c */ /* 0x000fc80003f05270 */
[----:B------:R-:W-:-:S13]  /*3730*/  ISETP.NE.OR P0, PT, R77, RZ, P0 ;  /* 0x000000ff4d00720c */ /* 0x000fda0000705670 */
[----:B------:R-:W-:Y:S02]  /*3740*/  @!P0 MOV R6, R93 ;  /* 0x0000005d00068202 */ /* 0x000fe40000000f00 */
[----:B------:R-:W-:-:S05]  /*3750*/  @!P0 MOV R7, R90 ;  /* 0x0000005a00078202 */ /* 0x000fca0000000f00 */
[----:B------:R1:W-:Y:S02]  /*3760*/  @!P0 STG.E desc[UR12][R6.64], R5 ;  /* 0x0000000506008986 */ /* 0x0003e4000c10190c */
.L_x_2495:
[----:B------:R-:W-:Y:S05]  /*3770*/  BSYNC.RECONVERGENT B0 ;  /* 0x0000000000007941 */ /* 0x000fea0003800200 */
.L_x_2494:
        /* <DEDUP_REMOVED lines=22> */
.L_x_2491:
[----:B------:R-:W-:Y:S01]  /*38e0*/  BAR.SYNC.DEFER_BLOCKING 0x0 ;  /* 0x0000000000007b1d */ /* 0x000fe20000010000 */
[----:B01----:R-:W-:Y:S01]  /*38f0*/  IADD3 R5, P0, PT, R33, R12, RZ ;  /* 0x0000000c21057210 */ /* 0x003fe20007f1e0ff */
[C---:B------:R-:W-:Y:S01]  /*3900*/  IMAD.WIDE.U32 R26, R17.reuse, 0x2, R26 ;  /* 0x00000002111a7825 */ /* 0x040fe200078e001a */
[----:B------:R-:W-:Y:S02]  /*3910*/  F2FP.F16.F32.PACK_AB R7, R78, R79 ;  /* 0x0000004f4e07723e */ /* 0x000fe400000000ff */
[----:B------:R-:W-:Y:S01]  /*3920*/  IADD3.X R4, PT, PT, RZ, R76, RZ, P0, !PT ;  /* 0x0000004cff047210 */ /* 0x000fe200007fe4ff */
[----:B------:R-:W-:Y:S01]  /*3930*/  IMAD.WIDE.U32 R28, R17, 0x2, R28 ;  /* 0x00000002111c7825 */ /* 0x000fe200078e001c */
[C---:B------:R-:W-:Y:S02]  /*3940*/  LEA R8, P0, R5.reuse, R2, 0x1 ;  /* 0x0000000205087211 */ /* 0x040fe400078008ff */
[----:B------:R-:W-:Y:S02]  /*3950*/  F2FP.F16.F32.PACK_AB R6, R74, R75 ;  /* 0x0000004b4a06723e */ /* 0x000fe400000000ff */
[----:B------:R-:W-:-:S02]  /*3960*/  LEA.HI.X R9, R5, R3, R4, 0x1, P0 ;  /* 0x0000000305097211 */ /* 0x000fc400000f0c04 */
[----:B------:R-:W-:Y:S02]  /*3970*/  F2FP.F16.F32.PACK_AB R5, R72, R73 ;  /* 0x000000494805723e */ /* 0x000fe400000000ff */
[----:B------:R-:W-:Y:S02]  /*3980*/  F2FP.F16.F32.PACK_AB R4, R69, R70 ;  /* 0x000000464504723e */ /* 0x000fe400000000ff */
[----:B------:R-:W-:Y:S02]  /*3990*/  IADD3 R32, PT, PT, R32, 0x1, RZ ;  /* 0x0000000120207810 */ /* 0x000fe40007ffe0ff */
[C---:B------:R-:W-:Y:S02]  /*39a0*/  IADD3 R40, PT, PT, R17.reuse, R40, RZ ;  /* 0x0000002811287210 */ /* 0x040fe40007ffe0ff */
[----:B------:R-:W-:Y:S02]  /*39b0*/  ISETP.NE.AND P0, PT, R32, R41, PT ;  /* 0x000000292000720c */ /* 0x000fe40003f05270 */
[----:B------:R-:W-:Y:S01]  /*39c0*/  IADD3 R33, PT, PT, R17, R33, RZ ;  /* 0x0000002111217210 */ /* 0x000fe20007ffe0ff */
[----:B------:R0:W-:Y:S10]  /*39d0*/  STG.E.128 desc[UR12][R8.64], R4 ;  /* 0x0000000408007986 */ /* 0x0001f4000c101d0c */
[----:B------:R-:W-:Y:S05]  /*39e0*/  @P0 BRA `(.L_x_2498) ;  /* 0xffffffd400f00947 */ /* 0x000fea000383ffff */
[----:B------:R-:W-:Y:S05]  /*39f0*/  EXIT ;  /* 0x000000000000794d */ /* 0x000fea0003800000 */
.L_x_2499:
        /* <DEDUP_REMOVED lines=16> */
.L_x_7992:


//--------------------- .text._Z25selective_scan_fwd_kernelI32Selective_Scan_fwd_kernel_traitsILi32ELi8ELi1ELb1ELb1ELb1ELb0ELb1EN3c104HalfEffEEv13SSMParamsBase --------------------------
	.section	.text._Z25selective_scan_fwd_kernelI32Selective_Scan_fwd_kernel_traitsILi32ELi8ELi1ELb1ELb1ELb1ELb0ELb1EN3c104HalfEffEEv13SSMParamsBase,"ax",@progbits
	.align	128
        .global         _Z25selective_scan_fwd_kernelI32Selective_Scan_fwd_kernel_traitsILi32ELi8ELi1ELb1ELb1ELb1ELb0ELb1EN3c104HalfEffEEv13SSMParamsBase
        .type           _Z25selective_scan_fwd_kernelI32Selective_Scan_fwd_kernel_traitsILi32ELi8ELi1ELb1ELb1ELb1ELb0ELb1EN3c104HalfEffEEv13SSMParamsBase,@function
        .size           _Z25selective_scan_fwd_kernelI32Selective_Scan_fwd_kernel_traitsILi32ELi8ELi1ELb1ELb1ELb1ELb0ELb1EN3c104HalfEffEEv13SSMParamsBase,(.L_x_7993 - _Z25selective_scan_fwd_kernelI32Selective_Scan_fwd_kernel_traitsILi32ELi8ELi1ELb1ELb1ELb1ELb0ELb1EN3c104HalfEffEEv13SSMParamsBase)
        .other          _Z25selective_scan_fwd_kernelI32Selective_Scan_fwd_kernel_traitsILi32ELi8ELi1ELb1ELb1ELb1ELb0ELb1EN3c104HalfEffEEv13SSMParamsBase,@"STO_CUDA_ENTRY STV_DEFAULT"
_Z25selective_scan_fwd_kernelI32Selective_Scan_fwd_kernel_traitsILi32ELi8ELi1ELb1ELb1ELb1ELb0ELb1EN3c104HalfEffEEv13SSMParamsBase:
.text._Z25selective_scan_fwd_kernelI32Selective_Scan_fwd_kernel_traitsILi32ELi8ELi1ELb1ELb1ELb1ELb0ELb1EN3c104HalfEffEEv13SSMParamsBase:
        /* <DEDUP_REMOVED lines=42> */
.L_x_2500:
        /* <DEDUP_REMOVED lines=92> */
.L_x_2501:
        /* <DEDUP_REMOVED lines=11> */
.L_x_2502:
        /* <DEDUP_REMOVED lines=70> */
.L_x_2503:
        /* <DEDUP_REMOVED lines=28> */
.L_x_2504:
        /* <DEDUP_REMOVED lines=35> */
.L_x_2528:
        /* <DEDUP_REMOVED lines=170> */
.L_x_2506:
[----:B------:R-:W-:Y:S05]  /*1c00*/  BSYNC.RECONVERGENT B0 ;  /* 0x0000000000007941 */ /* 0x000fea0003800200 */
.L_x_2505:
        /* <DEDUP_REMOVED lines=37> */
.L_x_2508:
[----:B------:R-:W-:Y:S05]  /*1e60*/  BSYNC.RECONVERGENT B0 ;  /* 0x0000000000007941 */ /* 0x000fea0003800200 */
.L_x_2507:
        /* <DEDUP_REMOVED lines=35> */
.L_x_2510:
[----:B------:R-:W-:Y:S05]  /*20a0*/  BSYNC.RECONVERGENT B0 ;  /* 0x0000000000007941 */ /* 0x000fea0003800200 */
.L_x_2509:
        /* <DEDUP_REMOVED lines=37> */
.L_x_2512:
[----:B------:R-:W-:Y:S05]  /*2300*/  BSYNC.RECONVERGENT B0 ;  /* 0x0000000000007941 */ /* 0x000fea0003800200 */
.L_x_2511:
        /* <DEDUP_REMOVED lines=35> */
.L_x_2514:
[----:B------:R-:W-:Y:S05]  /*2540*/  BSYNC.RECONVERGENT B0 ;  /* 0x0000000000007941 */ /* 0x000fea0003800200 */
.L_x_2513:
        /* <DEDUP_REMOVED lines=41> */
.L_x_2516:
[----:B------:R-:W-:Y:S05]  /*27e0*/  BSYNC.RECONVERGENT B0 ;  /* 0x0000000000007941 */ /* 0x000fea0003800200 */
.L_x_2515:
        /* <DEDUP_REMOVED lines=32> */
.L_x_2518:
[----:B------:R-:W-:Y:S05]  /*29f0*/  BSYNC.RECONVERGENT B0 ;  /* 0x0000000000007941 */ /* 0x000fea0003800200 */
.L_x_2517:
        /* <DEDUP_REMOVED lines=32> */
.L_x_2520:
[----:B------:R-:W-:Y:S05]  /*2c00*/  BSYNC.RECONVERGENT B0 ;  /* 0x0000000000007941 */ /* 0x000fea0003800200 */
.L_x_2519:
        /* <DEDUP_REMOVED lines=84> */
.L_x_2527:
        /* <DEDUP_REMOVED lines=180> */
.L_x_2523:
[----:B------:R-:W-:Y:S01]  /*3c90*/  MOV R27, RZ ;  /* 0x000000ff001b7202 */ /* 0x000fe20000000f00 */
[----:B------:R-:W-:Y:S06]  /*3ca0*/  @!P6 BRA `(.L_x_2522) ;  /* 0x00000000000ce947 */ /* 0x000fec0003800000 */
[----:B------:R-:W-:-:S05]  /*3cb0*/  IADD3 R28, P0, PT, R44, R111, RZ ;  /* 0x0000006f2c1c7210 */ /* 0x000fca0007f1e0ff */
[----:B------:R-:W-:-:S05]  /*3cc0*/  IMAD.X R29, R45, 0x1, R106, P0 ;  /* 0x000000012d1d7824 */ /* 0x000fca00000e066a */
[----:B------:R1:W5:Y:S03]  /*3cd0*/  LDG.E R27, desc[UR10][R28.64] ;  /* 0x0000000a1c1b7981 */ /* 0x000366000c1e1900 */
.L_x_2522:
        /* <DEDUP_REMOVED lines=95> */
.L_x_2526:
[----:B------:R-:W-:-:S04]  /*42d0*/  ISETP.NE.AND P0, PT, R58, R55, PT ;  /* 0x000000373a00720c */ /* 0x000fc80003f05270 */
[----:B------:R-:W-:-:S13]  /*42e0*/  ISETP.NE.OR P0, PT, R28, RZ, P0 ;  /* 0x000000ff1c00720c */ /* 0x000fda0000705670 */
[----:B------:R-:W-:-:S05]  /*42f0*/  @!P0 IADD3 R28, P1, PT, R44, R111, RZ ;  /* 0x0000006f2c1c8210 */ /* 0x000fca0007f3e0ff */
[----:B------:R-:W-:-:S05]  /*4300*/  @!P0 IMAD.X R29, R45, 0x1, R106, P1 ;  /* 0x000000012d1d8824 */ /* 0x000fca00008e066a */
[----:B------:R0:W-:Y:S03]  /*4310*/  @!P0 STG.E desc[UR10][R28.64], R27 ;  /* 0x0000001b1c008986 */ /* 0x0001e6000c10190a */
.L_x_2525:
[----:B------:R-:W-:Y:S05]  /*4320*/  BSYNC.RECONVERGENT B0 ;  /* 0x0000000000007941 */ /* 0x000fea0003800200 */
.L_x_2524:
        /* <DEDUP_REMOVED lines=22> */
.L_x_2521:
        /* <DEDUP_REMOVED lines=68> */
.L_x_2529:
        /* <DEDUP_REMOVED lines=11> */
.L_x_7993:


//--------------------- .text._Z25selective_scan_fwd_kernelI32Selective_Scan_fwd_kernel_traitsILi32ELi8ELi1ELb1ELb1ELb1ELb1ELb0EN3c104HalfEffEEv13SSMParamsBase --------------------------
	.section	.text._Z25selective_scan_fwd_kernelI32Selective_Scan_fwd_kernel_traitsILi32ELi8ELi1ELb1ELb1ELb1ELb1ELb0EN3c104HalfEffEEv13SSMParamsBase,"ax",@progbits
	.align	128
        .global         _Z25selective_scan_fwd_kernelI32Selective_Scan_fwd_kernel_traitsILi32ELi8ELi1ELb1ELb1ELb1ELb1ELb0EN3c104HalfEffEEv13SSMParamsBase
        .type           _Z25selective_scan_fwd_kernelI32Selective_Scan_fwd_kernel_traitsILi32ELi8ELi1ELb1ELb1ELb1ELb1ELb0EN3c104HalfEffEEv13SSMParamsBase,@function
        .size           _Z25selective_scan_fwd_kernelI32Selective_Scan_fwd_kernel_traitsILi32ELi8ELi1ELb1ELb1ELb1ELb1ELb0EN3c104HalfEffEEv13SSMParamsBase,(.L_x_7994 - _Z25selective_scan_fwd_kernelI32Selective_Scan_fwd_kernel_traitsILi32ELi8ELi1ELb1ELb1ELb1ELb1ELb0EN3c104HalfEffEEv13SSMParamsBase)
        .other          _Z25selective_scan_fwd_kernelI32Selective_Scan_fwd_kernel_traitsILi32ELi8ELi1ELb1ELb1ELb1ELb1ELb0EN3c104HalfEffEEv13SSMParamsBase,@"STO_CUDA_ENTRY STV_DEFAULT"
_Z25selective_scan_fwd_kernelI32Selective_Scan_fwd_kernel_traitsILi32ELi8ELi1ELb1ELb1ELb1ELb1ELb0EN3c104HalfEffEEv13SSMParamsBase:
.text._Z25selective_scan_fwd_kernelI32Selective_Scan_fwd_kernel_traitsILi32ELi8ELi1ELb1ELb1ELb1ELb1ELb0EN3c104HalfEffEEv13SSMParamsBase:
        /* <DEDUP_REMOVED lines=38> */
.L_x_2530:
        /* <DEDUP_REMOVED lines=13> */
[----:B------:R-:W3:Y:S01]  /*0330*/  LDC.64 R28, c[0x0][0x3e0] ;  /* 0x0000f800ff1c7b82 */ /* 0x000ee20000000a00 */
[----:B----4-:R-:W4:Y:S07]  /*0340*/  MUFU.RCP R5, R5 ;  /* 0x0000000500057308 */ /* 0x010f2e0000001000 */
[----:B------:R-:W3:Y:S08]  /*0350*/  LDC.U8 R106, c[0x0][0x3a9] ;  /* 0x0000ea40ff6a7b82 */ /* 0x000ef00000000000 */
[----:B------:R-:W3:Y:S01]  /*0360*/  LDC.64 R24, c[0x0][0x3d8] ;  /* 0x0000f600ff187b82 */ /* 0x000ee20000000a00 */
[----:B----4-:R-:W-:-:S04]  /*0370*/  IADD3 R6, PT, PT, R5, 0xffffffe, RZ ;  /* 0x0ffffffe05067810 */ /* 0x010fc80007ffe0ff */
[----:B------:R4:W0:Y:S03]  /*0380*/  F2I.FTZ.U32.TRUNC.NTZ R7, R6 ;  /* 0x0000000600077305 */ /* 0x000826000021f000 */
[----:B------:R-:W3:Y:S01]  /*0390*/  LDC.64 R38, c[0x0][0x3f8] ;  /* 0x0000fe00ff267b82 */ /* 0x000ee20000000a00 */
[----:B----4-:R-:W-:-:S07]  /*03a0*/  HFMA2 R6, -RZ, RZ, 0, 0 ;  /* 0x00000000ff067431 */ /* 0x010fce00000001ff */
        /* <DEDUP_REMOVED lines=10> */
[C---:B------:R-:W-:Y:S02]  /*0450*/  IMAD R8, R9.reuse, R7, R8 ;  /* 0x0000000709087224 */ /* 0x040fe400078e0208 */
[----:B------:R-:W0:Y:S03]  /*0460*/  LDC.64 R30, c[0x0][0x480] ;  /* 0x00012000ff1e7b82 */ /* 0x000e260000000a00 */
[----:B------:R-:W-:Y:S01]  /*0470*/  ISETP.GT.U32.AND P4, PT, R9, R8, PT ;  /* 0x000000080900720c */ /* 0x000fe20003f84070 */
[----:B--2---:R-:W-:-:S04]  /*0480*/  IMAD.WIDE.U32 R6, R3, R10, RZ ;  /* 0x0000000a03067225 */ /* 0x004fc800078e00ff */
[C---:B------:R-:W-:Y:S02]  /*0490*/  IMAD R7, R3.reuse, R11, R7 ;  /* 0x0000000b03077224 */ /* 0x040fe400078e0207 */
[----:B-----5:R-:W-:-:S06]  /*04a0*/  IMAD.WIDE.U32 R10, R3, R22, RZ ;  /* 0x00000016030a7225 */ /* 0x020fcc00078e00ff */
[-C--:B------:R-:W-:Y:S02]  /*04b0*/  @!P4 IADD3 R8, PT, PT, R8, -R9.reuse, RZ ;  /* 0x800000090808c210 */ /* 0x080fe40007ffe0ff */
[----:B------:R-:W-:Y:S01]  /*04c0*/  @!P4 IADD3 R5, PT, PT, R5, 0x1, RZ ;  /* 0x000000010505c810 */ /* 0x000fe20007ffe0ff */
[----:B------:R-:W-:Y:S01]  /*04d0*/  IMAD.WIDE.U32 R6, R0, R58, R6 ;  /* 0x0000003a00067225 */ /* 0x000fe200078e0006 */
[----:B------:R-:W-:Y:S02]  /*04e0*/  ISETP.GE.U32.AND P5, PT, R8, R9, PT ;  /* 0x000000090800720c */ /* 0x000fe40003fa6070 */
[C---:B------:R-:W-:Y:S01]  /*04f0*/  LOP3.LUT R8, R0.reuse, R15, RZ, 0x3c, !PT ;  /* 0x0000000f00087212 */ /* 0x040fe200078e3cff */
[----:B------:R-:W-:Y:S01]  /*0500*/  IMAD R59, R0, R59, R7 ;  /* 0x0000003b003b7224 */ /* 0x000fe200078e0207 */
[----:B------:R-:W-:Y:S01]  /*0510*/  ISETP.NE.AND P4, PT, R15, RZ, PT ;  /* 0x000000ff0f00720c */ /* 0x000fe20003f85270 */
[C---:B------:R-:W-:Y:S01]  /*0520*/  IMAD R11, R3.reuse, R23, R11 ;  /* 0x00000017030b7224 */ /* 0x040fe200078e020b */
[----:B------:R-:W-:Y:S01]  /*0530*/  ISETP.GE.AND P3, PT, R8, RZ, PT ;  /* 0x000000ff0800720c */ /* 0x000fe20003f66270 */
[----:B-1----:R-:W-:-:S04]  /*0540*/  IMAD.WIDE.U32 R8, R3, R18, RZ ;  /* 0x0000001203087225 */ /* 0x002fc800078e00ff */
[----:B------:R-:W-:Y:S02]  /*0550*/  IMAD R9, R3, R19, R9 ;  /* 0x0000001303097224 */ /* 0x000fe400078e0209 */
[----:B------:R-:W-:Y:S02]  /*0560*/  @P5 IADD3 R5, PT, PT, R5, 0x1, RZ ;  /* 0x0000000105055810 */ /* 0x000fe40007ffe0ff */
[----:B---3--:R-:W-:-:S04]  /*0570*/  ISETP.NE.AND P5, PT, R106, RZ, PT ;  /* 0x000000ff6a00720c */ /* 0x008fc80003fa5270 */
[----:B------:R-:W-:Y:S02]  /*0580*/  @!P3 IADD3 R5, PT, PT, -R5, RZ, RZ ;  /* 0x000000ff0505b210 */ /* 0x000fe40007ffe1ff */
[C---:B------:R-:W-:Y:S02]  /*0590*/  LEA R58, P3, R6.reuse, R12, 0x1 ;  /* 0x0000000c063a7211 */ /* 0x040fe400078608ff */
[----:B------:R-:W-:Y:S02]  /*05a0*/  @!P4 LOP3.LUT R5, RZ, R15, RZ, 0x33, !PT ;  /* 0x0000000fff05c212 */ /* 0x000fe400078e33ff */
[----:B------:R-:W-:Y:S01]  /*05b0*/  LEA.HI.X R59, R6, R13, R59, 0x1, P3 ;  /* 0x0000000d063b7211 */ /* 0x000fe200018f0c3b */
[----:B------:R-:W-:Y:S01]  /*05c0*/  IMAD.WIDE.U32 R12, R3, R28, RZ ;  /* 0x0000001c030c7225 */ /* 0x000fe200078e00ff */
[----:B------:R-:W-:-:S03]  /*05d0*/  SHF.R.S32.HI R15, RZ, 0x1f, R5 ;  /* 0x0000001fff0f7819 */ /* 0x000fc60000011405 */
[----:B------:R-:W-:Y:S02]  /*05e0*/  IMAD R13, R3, R29, R13 ;  /* 0x0000001d030d7224 */ /* 0x000fe400078e020d */
[C---:B------:R-:W-:Y:S02]  /*05f0*/  IMAD R2, R15.reuse, R24, RZ ;  /* 0x000000180f027224 */ /* 0x040fe400078e02ff */
[----:B------:R-:W-:Y:S02]  /*0600*/  IMAD R16, R15, R38, RZ ;  /* 0x000000260f107224 */ /* 0x000fe400078e02ff */
[----:B----4-:R-:W-:-:S04]  /*0610*/  IMAD.WIDE.U32 R6, R0, R56, R8 ;  /* 0x0000003800067225 */ /* 0x010fc800078e0008 */
[----:B------:R-:W-:Y:S01]  /*0620*/  IMAD.WIDE.U32 R8, R5, R24, R10 ;  /* 0x0000001805087225 */ /* 0x000fe200078e000a */
[----:B0-----:R-:W-:-:S03]  /*0630*/  LEA R56, P3, R6, R20, 0x1 ;  /* 0x0000001406387211 */ /* 0x001fc600078608ff */
[C---:B------:R-:W-:Y:S02]  /*0640*/  IMAD R15, R5.reuse, R25, R2 ;  /* 0x00000019050f7224 */ /* 0x040fe400078e0202 */
[----:B------:R-:W-:Y:S01]  /*0650*/  IMAD.WIDE.U32 R10, R5, R38, R12 ;  /* 0x00000026050a7225 */ /* 0x000fe200078e000c */
[----:B------:R-:W-:Y:S02]  /*0660*/  LEA R12, P4, R8, R26, 0x1 ;  /* 0x0000001a080c7211 */ /* 0x000fe400078808ff */
        /* <DEDUP_REMOVED lines=16> */
.L_x_2531:
        /* <DEDUP_REMOVED lines=11> */
.L_x_2532:
        /* <DEDUP_REMOVED lines=32> */
[----:B-1----:R-:W1:Y:S03]  /*0a20*/  LDC.64 R6, c[0x0][0x4f8] ;  /* 0x00013e00ff067b82 */ /* 0x002e660000000a00 */
[----:B------:R-:W-:Y:S01]  /*0a30*/  @P4 LEA.HI.X R11, R0, R19, RZ, 0x2, P6 ;  /* 0x00000013000b4211 */ /* 0x000fe200030f14ff */
[----:B------:R2:W5:Y:S01]  /*0a40*/  @P3 LDG.E R51, desc[UR12][R8.64] ;  /* 0x0000000c08333981 */ /* 0x000562000c1e1900 */
[----:B------:R-:W-:-:S03]  /*0a50*/  @!P0 LEA R14, P6, R3, R20, 0x2 ;  /* 0x00000014030e8211 */ /* 0x000fc600078c10ff */
[----:B------:R2:W5:Y:S01]  /*0a60*/  @P4 LDG.E R50, desc[UR12][R10.64] ;  /* 0x0000000c0a324981 */ /* 0x000562000c1e1900 */
[----:B------:R-:W-:-:S05]  /*0a70*/  @!P0 LEA.HI.X R15, R3, R21, RZ, 0x2, P6 ;  /* 0x00000015030f8211 */ /* 0x000fca00030f14ff */
[----:B------:R2:W5:Y:S01]  /*0a80*/  @!P0 LDG.E R46, desc[UR12][R14.64] ;  /* 0x0000000c0e2e8981 */ /* 0x000562000c1e1900 */
        /* <DEDUP_REMOVED lines=30> */
.L_x_2533:
[-C--:B------:R-:W-:Y:S01]  /*0c70*/  IABS R10, R49.reuse ;  /* 0x00000031000a7213 */ /* 0x080fe20000000000 */
[----:B------:R-:W0:Y:S01]  /*0c80*/  LDC R8, c[0x0][0x388] ;  /* 0x0000e200ff087b82 */ /* 0x000e220000000800 */
[----:B------:R-:W-:Y:S02]  /*0c90*/  IABS R11, R49 ;  /* 0x00000031000b7213 */ /* 0x000fe40000000000 */
[----:B------:R-:W1:Y:S01]  /*0ca0*/  I2F.RP R5, R10 ;  /* 0x0000000a00057306 */ /* 0x000e620000209400 */
[----:B------:R-:W-:Y:S02]  /*0cb0*/  MOV R48, RZ ;  /* 0x000000ff00307202 */ /* 0x000fe40000000f00 */
[----:B-----5:R-:W-:-:S05]  /*0cc0*/  MOV R46, RZ ;  /* 0x000000ff002e7202 */ /* 0x020fca0000000f00 */
[----:B-1----:R-:W1:Y:S01]  /*0cd0*/  MUFU.RCP R5, R5 ;  /* 0x0000000500057308 */ /* 0x002e620000001000 */
[----:B0-----:R-:W-:-:S04]  /*0ce0*/  IADD3 R8, PT, PT, R49, -0x1, R8 ;  /* 0xffffffff31087810 */ /* 0x001fc80007ffe008 */
[----:B------:R-:W-:Y:S02]  /*0cf0*/  IABS R14, R8 ;  /* 0x00000008000e7213 */ /* 0x000fe40000000000 */
[----:B------:R-:W-:-:S04]  /*0d00*/  LOP3.LUT R8, R8, R49, RZ, 0x3c, !PT ;  /* 0x0000003108087212 */ /* 0x000fc800078e3cff */
[----:B------:R-:W-:Y:S02]  /*0d10*/  ISETP.GE.AND P4, PT, R8, RZ, PT ;  /* 0x000000ff0800720c */ /* 0x000fe40003f86270 */
[----:B-1----:R-:W-:Y:S02]  /*0d20*/  IADD3 R6, PT, PT, R5, 0xffffffe, RZ ;  /* 0x0ffffffe05067810 */ /* 0x002fe40007ffe0ff */
[----:B------:R-:W-:Y:S02]  /*0d30*/  IADD3 R5, PT, PT, RZ, -R11, RZ ;  /* 0x8000000bff057210 */ /* 0x000fe40007ffe0ff */
[----:B------:R0:W1:Y:S02]  /*0d40*/  F2I.FTZ.U32.TRUNC.NTZ R7, R6 ;  /* 0x0000000600077305 */ /* 0x000064000021f000 */
[----:B0-----:R-:W-:Y:S02]  /*0d50*/  MOV R6, RZ ;  /* 0x000000ff00067202 */ /* 0x001fe40000000f00 */
[----:B-1----:R-:W-:-:S05]  /*0d60*/  IADD3 R9, PT, PT, RZ, -R7, RZ ;  /* 0x80000007ff097210 */ /* 0x002fca0007ffe0ff */
[----:B------:R-:W-:-:S04]  /*0d70*/  IMAD R9, R9, R10, RZ ;  /* 0x0000000a09097224 */ /* 0x000fc800078e02ff */
[----:B------:R-:W-:-:S06]  /*0d80*/  IMAD.HI.U32 R7, R7, R9, R6 ;  /* 0x0000000907077227 */ /* 0x000fcc00078e0006 */
        /* <DEDUP_REMOVED lines=11> */
.L_x_2534:
[----:B------:R-:W-:-:S13]  /*0e40*/  ISETP.GE.AND P0, PT, R47, 0x1, PT ;  /* 0x000000012f00780c */ /* 0x000fda0003f06270 */
[----:B------:R-:W-:Y:S05]  /*0e50*/  @!P0 EXIT ;  /* 0x000000000000894d */ /* 0x000fea0003800000 */
[----:B------:R-:W0:Y:S01]  /*0e60*/  LDCU.128 UR4, c[0x0][0x430] ;  /* 0x00008600ff0477ac */ /* 0x000e220008000c00 */
[----:B------:R-:W1:Y:S01]  /*0e70*/  LDC.64 R14, c[0x0][0x3b0] ;  /* 0x0000ec00ff0e7b82 */ /* 0x000e620000000a00 */
[----:B------:R-:W2:Y:S01]  /*0e80*/  S2R R45, SR_TID.X ;  /* 0x00000000002d7919 */ /* 0x000ea20000002100 */
[----:B------:R-:W-:Y:S01]  /*0e90*/  SHF.R.S32.HI R5, RZ, 0x1f, R4 ;  /* 0x0000001fff057819 */ /* 0x000fe20000011404 */
[----:B------:R-:W3:Y:S01]  /*0ea0*/  LDCU.128 UR8, c[0x0][0x420] ;  /* 0x00008400ff0877ac */ /* 0x000ee20008000c00 */
[----:B------:R-:W-:Y:S01]  /*0eb0*/  HFMA2 R61, -RZ, RZ, 0, 0 ;  /* 0x00000000ff3d7431 */ /* 0x000fe200000001ff */
[----:B------:R-:W-:Y:S01]  /*0ec0*/  IADD3 R63, PT, PT, R47, -0x1, RZ ;  /* 0xffffffff2f3f7810 */ /* 0x000fe20007ffe0ff */
[----:B------:R-:W4:Y:S02]  /*0ed0*/  LDCU.128 UR16, c[0x0][0x440] ;  /* 0x00008800ff1077ac */ /* 0x000f240008000c00 */
[----:B------:R-:W5:Y:S01]  /*0ee0*/  LDC.64 R20, c[0x0][0x4e8] ;  /* 0x00013a00ff147b82 */ /* 0x000f620000000a00 */
[----:B------:R-:W-:Y:S01]  /*0ef0*/  MOV R54, RZ ;  /* 0x000000ff00367202 */ /* 0x000fe20000000f00 */
[----:B------:R-:W2:Y:S06]  /*0f00*/  LDCU.64 UR14, c[0x0][0x450] ;  /* 0x00008a00ff0e77ac */ /* 0x000eac0008000a00 */
[----:B------:R-:W2:Y:S01]  /*0f10*/  LDC.64 R40, c[0x0][0x470] ;  /* 0x00011c00ff287b82 */ /* 0x000ea20000000a00 */
[----:B0-----:R-:W-:-:S04]  /*0f20*/  IMAD.WIDE.U32 R6, R0, UR6, RZ ;  /* 0x0000000600067c25 */ /* 0x001fc8000f8e00ff */
[C---:B------:R-:W-:Y:S02]  /*0f30*/  IMAD R7, R0.reuse, UR7, R7 ;  /* 0x0000000700077c24 */ /* 0x040fe4000f8e0207 */
[C---:B---3--:R-:W-:Y:S01]  /*0f40*/  IMAD.WIDE.U32 R8, R0.reuse, UR10, RZ ;  /* 0x0000000a00087c25 */ /* 0x048fe2000f8e00ff */
[----:B------:R-:W0:Y:S03]  /*0f50*/  LDC.64 R18, c[0x0][0x4a8] ;  /* 0x00012a00ff127b82 */ /* 0x000e260000000a00 */
[----:B----4-:R-:W-:-:S04]  /*0f60*/  IMAD.WIDE.U32 R10, R0, UR18, RZ ;  /* 0x00000012000a7c25 */ /* 0x010fc8000f8e00ff */
[C---:B------:R-:W-:Y:S01]  /*0f70*/  IMAD.WIDE.U32 R34, R3.reuse, UR4, R6 ;  /* 0x0000000403227c25 */ /* 0x040fe2000f8e0006 */
[----:B------:R-:W3:Y:S01]  /*0f80*/  LDC.64 R16, c[0x0][0x4b8] ;  /* 0x00012e00ff107b82 */ /* 0x000ee20000000a00 */
[----:B------:R-:W4:Y:S01]  /*0f90*/  LDCU UR4, c[0x0][0x38c] ;  /* 0x00007180ff0477ac */ /* 0x000f220008000800 */
[----:B-----5:R-:W-:Y:S01]  /*0fa0*/  LEA R20, P0, R3, R20, 0x2 ;  /* 0x0000001403147211 */ /* 0x020fe200078010ff */
[C---:B-1----:R-:W-:Y:S01]  /*0fb0*/  IMAD.WIDE.U32 R6, R0.reuse, R14, RZ ;  /* 0x0000000e00067225 */ /* 0x042fe200078e00ff */
[----:B--2---:R-:W-:Y:S02]  /*0fc0*/  SHF.L.U32 R52, R45, 0x3, RZ ;  /* 0x000000032d347819 */ /* 0x004fe400000006ff */
[----:B------:R-:W-:Y:S01]  /*0fd0*/  LEA.HI.X R21, R3, R21, RZ, 0x2, P0 ;  /* 0x0000001503157211 */ /* 0x000fe200000f14ff */
[C---:B------:R-:W-:Y:S01]  /*0fe0*/  IMAD R9, R0.reuse, UR11, R9 ;  /* 0x0000000b00097c24 */ /* 0x040fe2000f8e0209 */
[----:B------:R-:W1:Y:S01]  /*0ff0*/  LDC.64 R32, c[0x0][0x3d0] ;  /* 0x0000f400ff207b82 */ /* 0x000e620000000a00 */
[----:B------:R-:W-:Y:S01]  /*1000*/  IMAD R11, R0, UR19, R11 ;  /* 0x00000013000b7c24 */ /* 0x000fe2000f8e020b */
[----:B------:R-:W-:Y:S01]  /*1010*/  LEA R42, P3, R6, R40, 0x2 ;  /* 0x00000028062a7211 */ /* 0x000fe200078610ff */
[----:B------:R-:W-:Y:S01]  /*1020*/  IMAD R0, R0, R15, R7 ;  /* 0x0000000f00007224 */ /* 0x000fe200078e0207 */
[----:B------:R-:W-:Y:S01]  /*1030*/  ISETP.NE.AND P0, PT, R106, RZ, P2 ;  /* 0x000000ff6a00720c */ /* 0x000fe20001705270 */
[----:B------:R-:W-:Y:S01]  /*1040*/  IMAD R5, R5, UR14, RZ ;  /* 0x0000000e05057c24 */ /* 0x000fe2000f8e02ff */
[----:B------:R-:W-:Y:S01]  /*1050*/  IADD3 R72, PT, PT, R52, 0x1, RZ ;  /* 0x0000000134487810 */ /* 0x000fe20007ffe0ff */
[C---:B------:R-:W-:Y:S01]  /*1060*/  IMAD.WIDE.U32 R24, R3.reuse, UR8, R8 ;  /* 0x0000000803187c25 */ /* 0x040fe2000f8e0008 */
[----:B------:R-:W2:Y:S01]  /*1070*/  LDC.64 R14, c[0x0][0x4c0] ;  /* 0x00013000ff0e7b82 */ /* 0x000ea20000000a00 */
[----:B------:R-:W-:Y:S01]  /*1080*/  LEA.HI.X R0, R6, R41, R0, 0x2, P3 ;  /* 0x0000002906007211 */ /* 0x000fe200018f1400 */
[----:B------:R-:W0:Y:S01]  /*1090*/  LDCU.U8 UR11, c[0x0][0x3a8] ;  /* 0x00007500ff0b77ac */ /* 0x000e220008000000 */
[----:B------:R-:W-:Y:S01]  /*10a0*/  IMAD R43, R4, UR15, R5 ;  /* 0x0000000f042b7c24 */ /* 0x000fe2000f8e0205 */
[----:B------:R-:W-:Y:S01]  /*10b0*/  ISETP.NE.AND P3, PT, R106, RZ, P1 ;  /* 0x000000ff6a00720c */ /* 0x000fe20000f65270 */
[----:B------:R-:W-:Y:S01]  /*10c0*/  IMAD.WIDE.U32 R4, R4, UR14, RZ ;  /* 0x0000000e04047c25 */ /* 0x000fe2000f8e00ff */
[----:B----4-:R-:W-:Y:S01]  /*10d0*/  UISETP.LT.AND UP0, UPT, UR4, 0x1, UPT ;  /* 0x000000010400788c */ /* 0x010fe2000bf01270 */
[----:B------:R-:W-:Y:S01]  /*10e0*/  PLOP3.LUT P1, PT, P0, P1, PT, 0x80, 0x8 ;  /* 0x000000000008781c */ /* 0x000fe20000723070 */
[----:B------:R-:W4:Y:S01]  /*10f0*/  LDC.64 R30, c[0x0][0x3f0] ;  /* 0x0000fc00ff1e7b82 */ /* 0x000f220000000a00 */
[----:B------:R-:W-:Y:S01]  /*1100*/  IMAD.WIDE.U32 R22, R3, UR16, R10 ;  /* 0x0000001003167c25 */ /* 0x000fe2000f8e000a */
[----:B------:R-:W-:Y:S01]  /*1110*/  IADD3 R43, PT, PT, R5, R43, RZ ;  /* 0x0000002b052b7210 */ /* 0x000fe20007ffe0ff */
[----:B------:R-:W-:Y:S01]  /*1120*/  USEL UR4, UR4, 0x1, !UP0 ;  /* 0x0000000104047887 */ /* 0x000fe2000c000000 */
[C---:B------:R-:W-:Y:S01]  /*1130*/  SHF.L.U32 R44, R4.reuse, 0x2, RZ ;  /* 0x00000002042c7819 */ /* 0x040fe200000006ff */
[C---:B------:R-:W-:Y:S01]  /*1140*/  IMAD R105, R3.reuse, UR5, R35 ;  /* 0x0000000503697c24 */ /* 0x040fe2000f8e0223 */
[----:B------:R-:W-:Y:S01]  /*1150*/  SHF.L.U64.HI R43, R4, 0x2, R43 ;  /* 0x00000002042b7819 */ /* 0x000fe2000001022b */
[C---:B------:R-:W-:Y:S01]  /*1160*/  IMAD R104, R3.reuse, UR9, R25 ;  /* 0x0000000903687c24 */ /* 0x040fe2000f8e0219 */
[----:B------:R-:W5:Y:S01]  /*1170*/  LDC.64 R28, c[0x0][0x460] ;  /* 0x00011800ff1c7b82 */ /* 0x000f620000000a00 */
[----:B------:R-:W-:Y:S01]  /*1180*/  IMAD R102, R3, UR17, R23 ;  /* 0x0000001103667c24 */ /* 0x000fe2000f8e0217 */
[----:B-1----:R-:W-:Y:S01]  /*1190*/  SHF.L.U64.HI R33, R32, 0x1, R33 ;  /* 0x0000000120217819 */ /* 0x002fe20000010221 */
[C---:B0-----:R-:W-:Y:S01]  /*11a0*/  IMAD.WIDE.U32 R18, R45.reuse, 0x10, R18 ;  /* 0x000000102d127825 */ /* 0x041fe200078e0012 */
[C---:B------:R-:W-:Y:S01]  /*11b0*/  IADD3 R70, PT, PT, R52.reuse, 0x2, RZ ;  /* 0x0000000234467810 */ /* 0x040fe20007ffe0ff */
[----:B------:R-:W-:Y:S01]  /*11c0*/  UIADD3 UR8, UPT, UPT, -UR4, URZ, URZ ;  /* 0x000000ff04087290 */ /* 0x000fe2000fffe1ff */
[C---:B------:R-:W-:Y:S01]  /*11d0*/  IADD3 R68, PT, PT, R52.reuse, 0x3, RZ ;  /* 0x0000000334447810 */ /* 0x040fe20007ffe0ff */
[----:B---3--:R-:W-:Y:S01]  /*11e0*/  IMAD.WIDE.U32 R16, R45, 0x10, R16 ;  /* 0x000000102d107825 */ /* 0x008fe200078e0010 */
[----:B------:R-:W0:Y:S01]  /*11f0*/  LDC.64 R26, c[0x0][0x3b8] ;  /* 0x0000ee00ff1a7b82 */ /* 0x000e220000000a00 */
[----:B------:R-:W-:-:S02]  /*1200*/  IADD3 R66, PT, PT, R52, 0x4, RZ ;  /* 0x0000000434427810 */ /* 0x000fc40007ffe0ff */
[----:B--2---:R-:W-:Y:S01]  /*1210*/  IMAD.WIDE.U32 R14, R45, 0x10, R14 ;  /* 0x000000102d0e7825 */ /* 0x004fe200078e000e */
[C---:B------:R-:W-:Y:S02]  /*1220*/  IADD3 R64, PT, PT, R52.reuse, 0x5, RZ ;  /* 0x0000000534407810 */ /* 0x040fe40007ffe0ff */
[----:B------:R-:W-:Y:S02]  /*1230*/  IADD3 R62, PT, PT, R52, 0x6, RZ ;  /* 0x00000006343e7810 */ /* 0x000fe40007ffe0ff */
[----:B----4-:R-:W-:Y:S02]  /*1240*/  SHF.L.U64.HI R31, R30, 0x1, R31 ;  /* 0x000000011e1f7819 */ /* 0x010fe4000001021f */
[----:B------:R-:W-:Y:S02]  /*1250*/  IADD3 R60, PT, PT, R52, 0x7, RZ ;  /* 0x00000007343c7810 */ /* 0x000fe40007ffe0ff */
[----:B-----5:R-:W-:Y:S02]  /*1260*/  SHF.L.U64.HI R29, R28, 0x2, R29 ;  /* 0x000000021c1d7819 */ /* 0x020fe4000001021d */
[----:B0-----:R-:W-:-:S07]  /*1270*/  SHF.L.U64.HI R65, R26, 0x2, R27 ;  /* 0x000000021a417819 */ /* 0x001fce000001021b */
.L_x_2560:
        /* <DEDUP_REMOVED lines=20> */
[----:B------:R-:W-:Y:S01]  /*13c0*/  IMAD.WIDE.U32 R58, R27, 0x2, R58 ;  /* 0x000000021b3a7825 */ /* 0x000fe200078e003a */
[----:B------:R-:W-:-:S03]  /*13d0*/  MOV R3, R39 ;  /* 0x0000002700037202 */ /* 0x000fc60000000f00 */
[----:B------:R-:W-:-:S04]  /*13e0*/  IMAD.WIDE.U32 R56, R27, 0x2, R56 ;  /* 0x000000021b387825 */ /* 0x000fc800078e0038 */
[----:B------:R-:W-:Y:S05]  /*13f0*/  BRA.U UP0, `(.L_x_2535) ;  /* 0x0000000100847547 */ /* 0x000fea000b800000 */
[--C-:B-----5:R-:W-:Y:S02]  /*1400*/  HADD2.F32 R75, -RZ, R7.reuse.H0_H0 ;  /* 0x20000007ff4b7230 */ /* 0x120fe40000004100 */
[----:B------:R-:W-:Y:S02]  /*1410*/  HADD2.F32 R74, -RZ, R7.H1_H1 ;  /* 0x30000007ff4a7230 */ /* 0x000fe40000004100 */
[----:B------:R-:W-:Y:S02]  /*1420*/  HADD2.F32 R69, -RZ, R9.H0_H0 ;  /* 0x20000009ff457230 */ /* 0x000fe40000004100 */
[----:B------:R-:W-:Y:S02]  /*1430*/  HADD2.F32 R7, -RZ, R11.H0_H0 ;  /* 0x2000000bff077230 */ /* 0x000fe40000004100 */
[--C-:B------:R-:W-:Y:S02]  /*1440*/  HADD2.F32 R73, -RZ, R8.reuse.H0_H0 ;  /* 0x20000008ff497230 */ /* 0x100fe40000004100 */
[----:B------:R-:W-:Y:S01]  /*1450*/  FADD.FTZ R69, R69, R50 ;  /* 0x0000003245457221 */ /* 0x000fe20000010000 */
[----:B------:R-:W-:-:S02]  /*1460*/  HADD2.F32 R71, -RZ, R8.H1_H1 ;  /* 0x30000008ff477230 */ /* 0x000fc40000004100 */
[--C-:B------:R-:W-:Y:S01]  /*1470*/  FADD.FTZ R84, R7, R50.reuse ;  /* 0x0000003207547221 */ /* 0x100fe20000010000 */
[----:B------:R-:W-:Y:S02]  /*1480*/  HADD2.F32 R9, -RZ, R9.H1_H1 ;  /* 0x30000009ff097230 */ /* 0x000fe40000004100 */
[--C-:B------:R-:W-:Y:S01]  /*1490*/  FADD.FTZ R73, R73, R50.reuse ;  /* 0x0000003249497221 */ /* 0x100fe20000010000 */
[--C-:B------:R-:W-:Y:S02]  /*14a0*/  HADD2.F32 R81, -RZ, R10.reuse.H0_H0 ;  /* 0x2000000aff517230 */ /* 0x100fe40000004100 */
[--C-:B------:R-:W-:Y:S01]  /*14b0*/  FADD.FTZ R71, R71, R50.reuse ;  /* 0x0000003247477221 */ /* 0x100fe20000010000 */
[----:B------:R-:W-:Y:S02]  /*14c0*/  HADD2.F32 R83, -RZ, R10.H1_H1 ;  /* 0x3000000aff537230 */ /* 0x000fe40000004100 */
[----:B------:R-:W-:Y:S01]  /*14d0*/  FADD.FTZ R82, R9, R50 ;  /* 0x0000003209527221 */ /* 0x000fe20000010000 */
[----:B------:R-:W-:-:S02]  /*14e0*/  HADD2.F32 R11, -RZ, R11.H1_H1 ;  /* 0x3000000bff0b7230 */ /* 0x000fc40000004100 */
[--C-:B------:R-:W-:Y:S01]  /*14f0*/  FADD.FTZ R81, R81, R50.reuse ;  /* 0x0000003251517221 */ /* 0x100fe20000010000 */
[----:B------:R-:W-:Y:S02]  /*1500*/  HADD2.F32 R38, -RZ, R4.H0_H0 ;  /* 0x20000004ff267230 */ /* 0x000fe40000004100 */
[--C-:B------:R-:W-:Y:S01]  /*1510*/  FADD.FTZ R83, R83, R50.reuse ;  /* 0x0000003253537221 */ /* 0x100fe20000010000 */
[----:B------:R-:W-:Y:S02]  /*1520*/  HADD2.F32 R76, -RZ, R5.H0_H0 ;  /* 0x20000005ff4c7230 */ /* 0x000fe40000004100 */
[----:B------:R-:W-:Y:S01]  /*1530*/  FADD.FTZ R85, R11, R50 ;  /* 0x000000320b557221 */ /* 0x000fe20000010000 */
[----:B------:R-:W-:Y:S02]  /*1540*/  HADD2.F32 R40, -RZ, R6.H0_H0 ;  /* 0x20000006ff287230 */ /* 0x000fe40000004100 */
[----:B------:R-:W-:Y:S01]  /*1550*/  FMUL.FTZ R86, R38, R73 ;  /* 0x0000004926567220 */ /* 0x000fe20000410000 */
[----:B------:R-:W-:-:S02]  /*1560*/  HADD2.F32 R4, -RZ, R4.H1_H1 ;  /* 0x30000004ff047230 */ /* 0x000fc40000004100 */
[----:B------:R-:W-:Y:S01]  /*1570*/  FMUL.FTZ R88, R76, R69 ;  /* 0x000000454c587220 */ /* 0x000fe20000410000 */
[----:B------:R-:W-:Y:S02]  /*1580*/  HADD2.F32 R5, -RZ, R5.H1_H1 ;  /* 0x30000005ff057230 */ /* 0x000fe40000004100 */
[----:B------:R-:W-:Y:S01]  /*1590*/  FMUL.FTZ R90, R40, R81 ;  /* 0x00000051285a7220 */ /* 0x000fe20000410000 */
[----:B------:R-:W-:Y:S02]  /*15a0*/  HADD2.F32 R6, -RZ, R6.H1_H1 ;  /* 0x30000006ff067230 */ /* 0x000fe40000004100 */
[----:B------:R-:W-:Y:S01]  /*15b0*/  FMUL.FTZ R87, R4, R71 ;  /* 0x0000004704577220 */ /* 0x000fe20000410000 */
[----:B------:R-:W-:Y:S01]  /*15c0*/  FMUL.FTZ R92, R75, R84 ;  /* 0x000000544b5c7220 */ /* 0x000fe20000410000 */
[----:B------:R-:W-:Y:S01]  /*15d0*/  FMUL.FTZ R89, R5, R82 ;  /* 0x0000005205597220 */ /* 0x000fe20000410000 */
[----:B------:R-:W-:Y:S01]  /*15e0*/  FMUL.FTZ R93, R74, R85 ;  /* 0x000000554a5d7220 */ /* 0x000fe20000410000 */
[----:B------:R-:W-:Y:S01]  /*15f0*/  FMUL.FTZ R91, R6, R83 ;  /* 0x00000053065b7220 */ /* 0x000fe20000410000 */
[----:B------:R-:W-:Y:S06]  /*1600*/  BRA `(.L_x_2536) ;  /* 0x0000001000c07947 */ /* 0x000fec0003800000 */
.L_x_2535:
        /* <DEDUP_REMOVED lines=43> */
.L_x_2538:
[----:B------:R-:W-:Y:S05]  /*18c0*/  BSYNC.RECONVERGENT B0 ;  /* 0x0000000000007941 */ /* 0x000fea0003800200 */
.L_x_2537:
        /* <DEDUP_REMOVED lines=35> */
.L_x_2540:
[----:B------:R-:W-:Y:S05]  /*1b00*/  BSYNC.RECONVERGENT B0 ;  /* 0x0000000000007941 */ /* 0x000fea0003800200 */
.L_x_2539:
        /* <DEDUP_REMOVED lines=35> */
.L_x_2542:
[----:B------:R-:W-:Y:S05]  /*1d40*/  BSYNC.RECONVERGENT B0 ;  /* 0x0000000000007941 */ /* 0x000fea0003800200 */
.L_x_2541:
        /* <DEDUP_REMOVED lines=35> */
.L_x_2544:
[----:B------:R-:W-:Y:S05]  /*1f80*/  BSYNC.RECONVERGENT B0 ;  /* 0x0000000000007941 */ /* 0x000fea0003800200 */
.L_x_2543:
        /* <DEDUP_REMOVED lines=37> */
.L_x_2546:
[----:B------:R-:W-:Y:S05]  /*21e0*/  BSYNC.RECONVERGENT B0 ;  /* 0x0000000000007941 */ /* 0x000fea0003800200 */
.L_x_2545:
[----:B------:R-:W-:Y:S01]  /*21f0*/  BSSY.RECONVERGENT B0, `(.L_x_2547) ;  /* 0x0000027000007945 */ /* 0x000fe20003800200 */
[--C-:B------:R-:W-:Y:S01]  /*2200*/  HADD2.F32 R76, -RZ, R5.reuse.H0_H0 ;  /* 0x20000005ff4c7230 */ /* 0x100fe20000004100 */
[----:B------:R-:W-:Y:S01]  /*2210*/  FSETP.GTU.FTZ.AND P0, PT, R85, 20, PT ;  /* 0x41a000005500780b */ /* 0x000fe20003f1c000 */
[--C-:B------:R-:W-:Y:S02]  /*2220*/  HADD2.F32 R40, -RZ, R6.reuse.H0_H0 ;  /* 0x20000006ff287230 */ /* 0x100fe40000004100 */
[----:B------:R-:W-:Y:S02]  /*2230*/  HADD2.F32 R5, -RZ, R5.H1_H1 ;  /* 0x30000005ff057230 */ /* 0x000fe40000004100 */
        /* <DEDUP_REMOVED lines=34> */
.L_x_2548:
[----:B------:R-:W-:Y:S05]  /*2460*/  BSYNC.RECONVERGENT B0 ;  /* 0x0000000000007941 */ /* 0x000fea0003800200 */
.L_x_2547:
        /* <DEDUP_REMOVED lines=32> */
.L_x_2550:
[----:B------:R-:W-:Y:S05]  /*2670*/  BSYNC.RECONVERGENT B0 ;  /* 0x0000000000007941 */ /* 0x000fea0003800200 */
.L_x_2549:
        /* <DEDUP_REMOVED lines=32> */
.L_x_2552:
[----:B------:R-:W-:Y:S05]  /*2880*/  BSYNC.RECONVERGENT B0 ;  /* 0x0000000000007941 */ /* 0x000fea0003800200 */
.L_x_2551:
        /* <DEDUP_REMOVED lines=8> */
.L_x_2536:
        /* <DEDUP_REMOVED lines=20> */
[----:B------:R-:W-:Y:S01]  /*2a50*/  IMAD.WIDE.U32 R94, R45, 0x10, R12 ;  /* 0x000000102d5e7825 */ /* 0x000fe200078e000c */
[----:B------:R-:W-:Y:S01]  /*2a60*/  IADD3 R11, PT, PT, RZ, -R11, RZ ;  /* 0x8000000bff0b7210 */ /* 0x000fe20007ffe0ff */
[----:B------:R-:W3:Y:S01]  /*2a70*/  LDC.64 R38, c[0x0][0x450] ;  /* 0x00011400ff267b82 */ /* 0x000ee20000000a00 */
[----:B------:R-:W-:Y:S01]  /*2a80*/  LOP3.LUT R6, R6, R49, RZ, 0x3c, !PT ;  /* 0x0000003106067212 */ /* 0x000fe200078e3cff */
[----:B------:R-:W4:Y:S01]  /*2a90*/  LDCU.64 UR14, c[0x0][0x460] ;  /* 0x00008c00ff0e77ac */ /* 0x000f220008000a00 */
[----:B------:R-:W-:-:S02]  /*2aa0*/  MOV R101, R42 ;  /* 0x0000002a00657202 */ /* 0x000fc40000000f00 */
[----:B------:R-:W-:Y:S01]  /*2ab0*/  ISETP.GE.AND P5, PT, R6, RZ, PT ;  /* 0x000000ff0600720c */ /* 0x000fe20003fa6270 */
[----:B------:R-:W-:Y:S01]  /*2ac0*/  UMOV UR7, UR8 ;  /* 0x0000000800077c82 */ /* 0x000fe20008000000 */
        /* <DEDUP_REMOVED lines=8> */
[----:B--2---:R-:W-:-:S06]  /*2b50*/  IADD3 R5, PT, PT, R8, 0xffffffe, RZ ;  /* 0x0ffffffe08057810 */ /* 0x004fcc0007ffe0ff */
[----:B------:R-:W0:Y:S02]  /*2b60*/  F2I.FTZ.U32.TRUNC.NTZ R5, R5 ;  /* 0x0000000500057305 */ /* 0x000e24000021f000 */
[----:B0-----:R-:W-:-:S05]  /*2b70*/  IADD3 R4, PT, PT, RZ, -R5, RZ ;  /* 0x80000005ff047210 */ /* 0x001fca0007ffe0ff */
        /* <DEDUP_REMOVED lines=18> */
.L_x_2559:
[----:B------:R-:W-:Y:S02]  /*2ca0*/  MOV R40, R101 ;  /* 0x0000006500287202 */ /* 0x000fe40000000f00 */
[----:B------:R-:W-:Y:S02]  /*2cb0*/  MOV R41, R98 ;  /* 0x0000006200297202 */ /* 0x000fe40000000f00 */
[----:B0-----:R-:W-:Y:S02]  /*2cc0*/  MOV R4, R94 ;  /* 0x0000005e00047202 */ /* 0x001fe40000000f00 */
[----:B-1----:R-:W-:Y:S01]  /*2cd0*/  MOV R5, R95 ;  /* 0x0000005f00057202 */ /* 0x002fe20000000f00 */
[----:B------:R-:W2:Y:S05]  /*2ce0*/  LDG.E R40, desc[UR12][R40.64] ;  /* 0x0000000c28287981 */ /* 0x000eaa000c1e1900 */
[----:B------:R-:W3:Y:S01]  /*2cf0*/  LDG.E.128 R4, desc[UR12][R4.64] ;  /* 0x0000000c04047981 */ /* 0x000ee2000c1e1d00 */
[----:B------:R-:W-:-:S02]  /*2d00*/  MOV R8, R97 ;  /* 0x0000006100087202 */ /* 0x000fc40000000f00 */
[----:B------:R-:W-:-:S06]  /*2d10*/  MOV R9, R96 ;  /* 0x0000006000097202 */ /* 0x000fcc0000000f00 */
[----:B------:R-:W4:Y:S01]  /*2d20*/  LDG.E.128 R8, desc[UR12][R8.64] ;  /* 0x0000000c08087981 */ /* 0x000f22000c1e1d00 */
[----:B------:R-:W-:Y:S02]  /*2d30*/  ISETP.NE.AND P0, PT, R54, RZ, PT ;  /* 0x000000ff3600720c */ /* 0x000fe40003f05270 */
[-C--:B------:R-:W-:Y:S02]  /*2d40*/  ISETP.GE.U32.AND P5, PT, R72, R27.reuse, PT ;  /* 0x0000001b4800720c */ /* 0x080fe40003fa6070 */
[-C--:B------:R-:W-:Y:S02]  /*2d50*/  ISETP.GE.U32.AND P4, PT, R70, R27.reuse, PT ;  /* 0x0000001b4600720c */ /* 0x080fe40003f86070 */
[----:B------:R-:W-:Y:S01]  /*2d60*/  ISETP.GE.U32.AND P6, PT, R68, R27, PT ;  /* 0x0000001b4400720c */ /* 0x000fe20003fc6070 */
[----:B--2---:R-:W-:-:S04]  /*2d70*/  FMUL.FTZ R108, R40, 1.4426950216293334961 ;  /* 0x3fb8aa3b286c7820 */ /* 0x004fc80000410000 */
[C---:B------:R-:W-:Y:S01]  /*2d80*/  FMUL.FTZ R107, R108.reuse, R71 ;  /* 0x000000476c6b7220 */ /* 0x040fe20000410000 */
[--C-:B---3--:R-:W-:Y:S02]  /*2d90*/  HADD2.F32 R117, -RZ, R4.reuse.H0_H0 ;  /* 0x20000004ff757230 */ /* 0x108fe40000004100 */
[C---:B------:R-:W-:Y:S01]  /*2da0*/  FMUL.FTZ R40, R108.reuse, R81 ;  /* 0x000000516c287220 */ /* 0x040fe20000410000 */
[----:B------:R-:W-:Y:S02]  /*2db0*/  HADD2.F32 R4, -RZ, R4.H1_H1 ;  /* 0x30000004ff047230 */ /* 0x000fe40000004100 */
[----:B------:R-:W-:Y:S01]  /*2dc0*/  FMUL.FTZ R111, R108, R69 ;  /* 0x000000456c6f7220 */ /* 0x000fe20000410000 */
[--C-:B------:R-:W-:Y:S01]  /*2dd0*/  HADD2.F32 R41, -RZ, R5.reuse.H0_H0 ;  /* 0x20000005ff297230 */ /* 0x100fe20000004100 */
[----:B------:R-:W0:Y:S01]  /*2de0*/  MUFU.EX2 R107, R107 ;  /* 0x0000006b006b7308 */ /* 0x000e220000000800 */
[----:B------:R-:W-:Y:S02]  /*2df0*/  HADD2.F32 R110, -RZ, R5.H1_H1 ;  /* 0x30000005ff6e7230 */ /* 0x000fe40000004100 */
[----:B------:R-:W-:Y:S01]  /*2e00*/  FMUL.FTZ R4, R4, R87 ;  /* 0x0000005704047220 */ /* 0x000fe20000410000 */
[----:B------:R-:W-:Y:S01]  /*2e10*/  FMUL.FTZ R113, R108, R83 ;  /* 0x000000536c717220 */ /* 0x000fe20000410000 */
[----:B------:R-:W-:-:S02]  /*2e20*/  HADD2.F32 R109, -RZ, R6.H0_H0 ;  /* 0x20000006ff6d7230 */ /* 0x000fc40000004100 */
[C---:B------:R-:W-:Y:S01]  /*2e30*/  FMUL.FTZ R112, R108.reuse, R82 ;  /* 0x000000526c707220 */ /* 0x040fe20000410000 */
[--C-:B------:R-:W-:Y:S02]  /*2e40*/  HADD2.F32 R123, -RZ, R7.reuse.H0_H0 ;  /* 0x20000007ff7b7230 */ /* 0x100fe40000004100 */
[----:B------:R-:W-:Y:S01]  /*2e50*/  FMUL.FTZ R114, R108, R84 ;  /* 0x000000546c727220 */ /* 0x000fe20000410000 */
[----:B------:R1:W2:Y:S01]  /*2e60*/  MUFU.EX2 R120, R40 ;  /* 0x0000002800787308 */ /* 0x0002a20000000800 */
[----:B------:R-:W-:Y:S02]  /*2e70*/  HADD2.F32 R118, -RZ, R7.H1_H1 ;  /* 0x30000007ff767230 */ /* 0x000fe40000004100 */
[----:B------:R-:W-:Y:S01]  /*2e80*/  FMUL.FTZ R7, R41, R88 ;  /* 0x0000005829077220 */ /* 0x000fe20000410000 */
[----:B------:R-:W-:Y:S02]  /*2e90*/  HADD2.F32 R6, -RZ, R6.H1_H1 ;  /* 0x30000006ff067230 */ /* 0x000fe40000004100 */
[----:B------:R-:W-:Y:S01]  /*2ea0*/  FMUL.FTZ R109, R109, R90 ;  /* 0x0000005a6d6d7220 */ /* 0x000fe20000410000 */
[----:B------:R-:W-:Y:S01]  /*2eb0*/  FMUL.FTZ R110, R110, R89 ;  /* 0x000000596e6e7220 */ /* 0x000fe20000410000 */
[----:B------:R-:W3:Y:S01]  /*2ec0*/  MUFU.EX2 R111, R111 ;  /* 0x0000006f006f7308 */ /* 0x000ee20000000800 */
[----:B-1----:R-:W-:Y:S01]  /*2ed0*/  FSEL R40, R4, RZ, !P5 ;  /* 0x000000ff04287208 */ /* 0x002fe20006800000 */
[----:B------:R-:W-:Y:S01]  /*2ee0*/  FMUL.FTZ R121, R6, R91 ;  /* 0x0000005b06797220 */ /* 0x000fe20000410000 */
[----:B------:R-:W1:Y:S01]  /*2ef0*/  @P0 LDS.64 R4, [UR6] ;  /* 0x00000006ff040984 */ /* 0x000e620008000a00 */
[----:B0-----:R-:W-:Y:S01]  /*2f00*/  FSEL R41, R107, 1, !P5 ;  /* 0x3f8000006b297808 */ /* 0x001fe20006800000 */
[C---:B------:R-:W-:Y:S01]  /*2f10*/  FMUL.FTZ R6, R108.reuse, R73 ;  /* 0x000000496c067220 */ /* 0x040fe20000410000 */
[----:B------:R-:W-:Y:S01]  /*2f20*/  FSEL R107, R7, RZ, !P4 ;  /* 0x000000ff076b7208 */ /* 0x000fe20006000000 */
[----:B------:R-:W-:Y:S01]  /*2f30*/  FMUL.FTZ R7, R108, R85 ;  /* 0x000000556c077220 */ /* 0x000fe20000410000 */
[----:B------:R-:W0:Y:S01]  /*2f40*/  MUFU.EX2 R113, R113 ;  /* 0x0000007100717308 */ /* 0x000e220000000800 */
[----:B------:R-:W-:Y:S01]  /*2f50*/  ISETP.GE.U32.AND P5, PT, R66, R27, PT ;  /* 0x0000001b4200720c */ /* 0x000fe20003fa6070 */
[--C-:B----4-:R-:W-:Y:S01]  /*2f60*/  HADD2.F32 R108, -RZ, R8.reuse.H0_H0 ;  /* 0x20000008ff6c7230 */ /* 0x110fe20000004100 */
[----:B------:R-:W-:Y:S01]  /*2f70*/  FSEL R115, R110, RZ, !P6 ;  /* 0x000000ff6e737208 */ /* 0x000fe20007000000 */
[----:B------:R-:W-:Y:S01]  /*2f80*/  HADD2.F32 R110, -RZ, R9.H0_H0 ;  /* 0x20000009ff6e7230 */ /* 0x000fe20000004100 */
[----:B------:R-:W-:Y:S01]  /*2f90*/  FSEL R119, R109, RZ, !P5 ;  /* 0x000000ff6d777208 */ /* 0x000fe20006800000 */
[----:B------:R-:W-:Y:S01]  /*2fa0*/  HADD2.F32 R109, -RZ, R8.H1_H1 ;  /* 0x30000008ff6d7230 */ /* 0x000fe20000004100 */
[----:B--2---:R-:W-:Y:S01]  /*2fb0*/  FSEL R120, R120, 1, !P5 ;  /* 0x3f80000078787808 */ /* 0x004fe20006800000 */
[----:B------:R3:W2:Y:S01]  /*2fc0*/  MUFU.EX2 R116, R112 ;  /* 0x0000007000747308 */ /* 0x0006a20000000800 */
[----:B------:R-:W-:Y:S01]  /*2fd0*/  FMUL.FTZ R8, R118, R93 ;  /* 0x0000005d76087220 */ /* 0x000fe20000410000 */
[----:B------:R-:W-:Y:S01]  /*2fe0*/  ISETP.GE.U32.AND P5, PT, R60, R27, PT ;  /* 0x0000001b3c00720c */ /* 0x000fe20003fa6070 */
[----:B------:R-:W-:-:S05]  /*2ff0*/  HADD2.F32 R118, -RZ, R11.H0_H0 ;  /* 0x2000000bff767230 */ /* 0x000fca0000004100 */
[----:B------:R4:W5:Y:S01]  /*3000*/  MUFU.EX2 R125, R114 ;  /* 0x00000072007d7308 */ /* 0x0009620000000800 */
[----:B---3--:R-:W-:Y:S01]  /*3010*/  FSEL R112, R111, 1, !P4 ;  /* 0x3f8000006f707808 */ /* 0x008fe20006000000 */
[----:B------:R-:W-:Y:S01]  /*3020*/  HADD2.F32 R111, -RZ, R9.H1_H1 ;  /* 0x30000009ff6f7230 */ /* 0x000fe20000004100 */
[----:B------:R-:W-:-:S04]  /*3030*/  ISETP.GE.U32.AND P4, PT, R64, R27, PT ;  /* 0x0000001b4000720c */ /* 0x000fc80003f86070 */
[----:B0-----:R-:W-:Y:S01]  /*3040*/  FSEL R122, R113, 1, !P4 ;  /* 0x3f800000717a7808 */ /* 0x001fe20006000000 */
[----:B------:R-:W0:Y:S01]  /*3050*/  MUFU.EX2 R7, R7 ;  /* 0x0000000700077308 */ /* 0x000e220000000800 */
[--C-:B----4-:R-:W-:Y:S01]  /*3060*/  HADD2.F32 R114, -RZ, R10.reuse.H0_H0 ;  /* 0x2000000aff727230 */ /* 0x110fe20000004100 */
[----:B--2---:R-:W-:Y:S01]  /*3070*/  FSEL R116, R116, 1, !P6 ;  /* 0x3f80000074747808 */ /* 0x004fe20007000000 */
[----:B------:R-:W-:Y:S02]  /*3080*/  HADD2.F32 R113, -RZ, R10.H1_H1 ;  /* 0x3000000aff717230 */ /* 0x000fe40000004100 */
[----:B------:R-:W-:Y:S01]  /*3090*/  FMUL.FTZ R10, R123, R92 ;  /* 0x0000005c7b0a7220 */ /* 0x000fe20000410000 */
[----:B------:R-:W-:Y:S01]  /*30a0*/  FSEL R121, R121, RZ, !P4 ;  /* 0x000000ff79797208 */ /* 0x000fe20006000000 */
[----:B------:R-:W-:Y:S01]  /*30b0*/  FMUL.FTZ R123, R117, R86 ;  /* 0x00000056757b7220 */ /* 0x000fe20000410000 */
[-C--:B------:R-:W-:Y:S01]  /*30c0*/  ISETP.GE.U32.AND P6, PT, R62, R27.reuse, PT ;  /* 0x0000001b3e00720c */ /* 0x080fe20003fc6070 */
[----:B------:R-:W2:Y:S01]  /*30d0*/  MUFU.EX2 R6, R6 ;  /* 0x0000000600067308 */ /* 0x000ea20000000800 */
[----:B------:R-:W-:Y:S01]  /*30e0*/  ISETP.GE.U32.AND P4, PT, R52, R27, PT ;  /* 0x0000001b3400720c */ /* 0x000fe20003f86070 */
[----:B------:R-:W-:Y:S01]  /*30f0*/  HADD2.F32 R117, -RZ, R11.H1_H1 ;  /* 0x3000000bff757230 */ /* 0x000fe20000004100 */
[----:B------:R-:W-:-:S02]  /*3100*/  FSEL R10, R10, RZ, !P6 ;  /* 0x000000ff0a0a7208 */ /* 0x000fc40007000000 */
[----:B------:R-:W-:Y:S02]  /*3110*/  FSEL R11, R8, RZ, !P5 ;  /* 0x000000ff080b7208 */ /* 0x000fe40006800000 */
[----:B------:R-:W-:Y:S02]  /*3120*/  FSEL R123, R123, RZ, !P4 ;  /* 0x000000ff7b7b7208 */ /* 0x000fe40006000000 */
[----:B-----5:R-:W-:Y:S02]  /*3130*/  FSEL R125, R125, 1, !P6 ;  /* 0x3f8000007d7d7808 */ /* 0x020fe40007000000 */
[----:B0-----:R-:W-:Y:S02]  /*3140*/  FSEL R124, R7, 1, !P5 ;  /* 0x3f800000077c7808 */ /* 0x001fe40006800000 */
[----:B--2---:R-:W-:Y:S01]  /*3150*/  FSEL R126, R6, 1, !P4 ;  /* 0x3f800000067e7808 */ /* 0x004fe20006000000 */
[----:B-1----:R-:W-:Y:S06]  /*3160*/  @P0 BRA `(.L_x_2554) ;  /* 0x00000000002c0947 */ /* 0x002fec0003800000 */
[----:B------:R-:W-:Y:S01]  /*3170*/  HFMA2 R4, -RZ, RZ, 1.875, 0 ;  /* 0x3f800000ff047431 */ /* 0x000fe200000001ff */
[----:B------:R-:W-:Y:S06]  /*3180*/  @!P1 BRA `(.L_x_2555) ;  /* 0x0000000000109947 */ /* 0x000fec0003800000 */
[----:B------:R-:W-:-:S04]  /*3190*/  IADD3 R6, P0, PT, R103, R44, RZ ;  /* 0x0000002c67067210 */ /* 0x000fc80007f1e0ff */
[----:B------:R-:W-:-:S05]  /*31a0*/  IADD3.X R7, PT, PT, R100, R43, RZ, P0, !PT ;  /* 0x0000002b64077210 */ /* 0x000fca00007fe4ff */
[----:B------:R0:W5:Y:S01]  /*31b0*/  LDG.E R5, desc[UR12][R6.64] ;  /* 0x0000000c06057981 */ /* 0x000162000c1e1900 */
[----:B------:R-:W-:Y:S05]  /*31c0*/  BRA `(.L_x_2554) ;  /* 0x0000000000147947 */ /* 0x000fea0003800000 */
.L_x_2555:
[----:B------:R-:W-:Y:S01]  /*31d0*/  MOV R5, RZ ;  /* 0x000000ff00057202 */ /* 0x000fe20000000f00 */
[----:B------:R-:W-:Y:S06]  /*31e0*/  @!P2 BRA `(.L_x_2554) ;  /* 0x00000000000ca947 */ /* 0x000fec0003800000 */
[----:B------:R-:W-:Y:S02]  /*31f0*/  MOV R6, R103 ;  /* 0x0000006700067202 */ /* 0x000fe40000000f00 */
[----:B------:R-:W-:-:S05]  /*3200*/  MOV R7, R100 ;  /* 0x0000006400077202 */ /* 0x000fca0000000f00 */
[----:B------:R1:W5:Y:S02]  /*3210*/  LDG.E R5, desc[UR12][R6.64] ;  /* 0x0000000c06057981 */ /* 0x000364000c1e1900 */
.L_x_2554:
[-C--:B01----:R-:W-:Y:S01]  /*3220*/  FFMA.FTZ R6, R123, R41.reuse, R40 ;  /* 0x000000297b067223 */ /* 0x083fe20000010028 */
[----:B------:R-:W-:Y:S01]  /*3230*/  FMUL.FTZ R7, R126, R41 ;  /* 0x000000297e077220 */ /* 0x000fe20000410000 */
[C---:B------:R-:W-:Y:S01]  /*3240*/  ISETP.GE.AND P0, PT, R127.reuse, 0x1, PT ;  /* 0x000000017f00780c */ /* 0x040fe20003f06270 */
        /* <DEDUP_REMOVED lines=11> */
[----:B------:R-:W-:-:S04]  /*3300*/  FFMA.FTZ R6, R122, R6, R121 ;  /* 0x000000067a067223 */ /* 0x000fc80000010079 */
[----:B------:R-:W-:-:S04]  /*3310*/  FFMA.FTZ R6, R125, R6, R10 ;  /* 0x000000067d067223 */ /* 0x000fc8000001000a */
[----:B------:R-:W-:Y:S01]  /*3320*/  FFMA.FTZ R8, R124, R6, R11 ;  /* 0x000000067c087223 */ /* 0x000fe2000001000b */
[----:B------:R-:W-:Y:S01]  /*3330*/  FMUL.FTZ R6, R122, R7 ;  /* 0x000000077a067220 */ /* 0x000fe20000410000 */
[----:B0-----:R-:W-:-:S03]  /*3340*/  ULEA UR9, UR10, UR9, 0x18 ;  /* 0x000000090a097291 */ /* 0x001fc6000f8ec0ff */
[----:B------:R-:W0:Y:S01]  /*3350*/  SHFL.UP PT, R9, R8, 0x1, RZ ;  /* 0x0420000008097989 */ /* 0x000e2200000e00ff */
        /* <DEDUP_REMOVED lines=72> */
.L_x_2558:
[----:B------:R-:W-:-:S04]  /*37e0*/  ISETP.NE.AND P0, PT, R54, R63, PT ;  /* 0x0000003f3600720c */ /* 0x000fc80003f05270 */
[----:B------:R-:W-:-:S13]  /*37f0*/  ISETP.NE.OR P0, PT, R106, RZ, P0 ;  /* 0x000000ff6a00720c */ /* 0x000fda0000705670 */
[----:B------:R-:W-:Y:S02]  /*3800*/  @!P0 MOV R6, R103 ;  /* 0x0000006700068202 */ /* 0x000fe40000000f00 */
[----:B------:R-:W-:-:S05]  /*3810*/  @!P0 MOV R7, R100 ;  /* 0x0000006400078202 */ /* 0x000fca0000000f00 */
[----:B------:R1:W-:Y:S02]  /*3820*/  @!P0 STG.E desc[UR12][R6.64], R5 ;  /* 0x0000000506008986 */ /* 0x0003e4000c10190c */
.L_x_2557:
[----:B------:R-:W-:Y:S05]  /*3830*/  BSYNC.RECONVERGENT B0 ;  /* 0x0000000000007941 */ /* 0x000fea0003800200 */
.L_x_2556:
        /* <DEDUP_REMOVED lines=22> */
.L_x_2553:
[----:B------:R-:W-:Y:S01]  /*39a0*/  BAR.SYNC.DEFER_BLOCKING 0x0 ;  /* 0x0000000000007b1d */ /* 0x000fe20000010000 */
[C---:B-1----:R-:W-:Y:S02]  /*39b0*/  IADD3 R7, P0, PT, R61.reuse, R34, RZ ;  /* 0x000000223d077210 */ /* 0x042fe40007f1e0ff */
[----:B0-----:R-:W-:Y:S02]  /*39c0*/  IADD3 R5, P4, PT, R61, R24, RZ ;  /* 0x000000183d057210 */ /* 0x001fe40007f9e0ff */
[----:B------:R-:W-:Y:S02]  /*39d0*/  IADD3.X R6, PT, PT, RZ, R105, RZ, P0, !PT ;  /* 0x00000069ff067210 */ /* 0x000fe400007fe4ff */
[----:B------:R-:W-:Y:S02]  /*39e0*/  IADD3.X R4, PT, PT, RZ, R104, RZ, P4, !PT ;  /* 0x00000068ff047210 */ /* 0x000fe400027fe4ff */
[----:B------:R-:W-:Y:S02]  /*39f0*/  LEA R38, P0, R7, R18, 0x1 ;  /* 0x0000001207267211 */ /* 0x000fe400078008ff */
[----:B------:R-:W-:-:S02]  /*3a00*/  LEA R8, P4, R5, R16, 0x1 ;  /* 0x0000001005087211 */ /* 0x000fc400078808ff */
[----:B------:R-:W-:Y:S02]  /*3a10*/  LEA.HI.X R39, R7, R19, R6, 0x1, P0 ;  /* 0x0000001307277211 */ /* 0x000fe400000f0c06 */
[----:B------:R-:W-:Y:S02]  /*3a20*/  LEA.HI.X R9, R5, R17, R4, 0x1, P4 ;  /* 0x0000001105097211 */ /* 0x000fe400020f0c04 */
[----:B------:R-:W-:Y:S02]  /*3a30*/  F2FP.F16.F32.PACK_AB R7, R74, R75 ;  /* 0x0000004b4a07723e */ /* 0x000fe400000000ff */
[----:B------:R-:W-:Y:S02]  /*3a40*/  F2FP.F16.F32.PACK_AB R6, R76, R77 ;  /* 0x0000004d4c06723e */ /* 0x000fe400000000ff */
[----:B------:R-:W-:Y:S02]  /*3a50*/  F2FP.F16.F32.PACK_AB R5, R78, R79 ;  /* 0x0000004f4e05723e */ /* 0x000fe400000000ff */
[----:B------:R-:W-:-:S05]  /*3a60*/  F2FP.F16.F32.PACK_AB R4, R80, R67 ;  /* 0x000000435004723e */ /* 0x000fca00000000ff */
[----:B------:R0:W-:Y:S01]  /*3a70*/  STG.E.128 desc[UR12][R38.64], R4 ;  /* 0x0000000426007986 */ /* 0x0001e2000c101d0c */
[----:B------:R-:W-:Y:S06]  /*3a80*/  BAR.SYNC.DEFER_BLOCKING 0x0 ;  /* 0x0000000000007b1d */ /* 0x000fec0000010000 */
[----:B------:R-:W2:Y:S01]  /*3a90*/  LDG.E.128 R8, desc[UR12][R8.64] ;  /* 0x0000000c08087981 */ /* 0x000ea2000c1e1d00 */
[----:B------:R-:W-:Y:S01]  /*3aa0*/  IADD3 R54, PT, PT, R54, 0x1, RZ ;  /* 0x0000000136367810 */ /* 0x000fe20007ffe0ff */
[C---:B------:R-:W-:Y:S01]  /*3ab0*/  IMAD.WIDE.U32 R2, R27.reuse, 0x2, R2 ;  /* 0x000000021b027825 */ /* 0x040fe200078e0002 */
[----:B------:R-:W-:-:S03]  /*3ac0*/  IADD3 R46, PT, PT, R27, R46, RZ ;  /* 0x0000002e1b2e7210 */ /* 0x000fc60007ffe0ff */
[----:B------:R-:W-:Y:S01]  /*3ad0*/  IMAD.WIDE.U32 R12, R27, 0x2, R12 ;  /* 0x000000021b0c7825 */ /* 0x000fe200078e000c */
[----:B------:R-:W-:Y:S03]  /*3ae0*/  BAR.SYNC.DEFER_BLOCKING 0x0 ;  /* 0x0000000000007b1d */ /* 0x000fe60000010000 */
[----:B--2---:R-:W-:Y:S02]  /*3af0*/  HADD2.F32 R73, -RZ, R9.H0_H0 ;  /* 0x20000009ff497230 */ /* 0x004fe40000004100 */
[----:B0-----:R-:W-:Y:S02]  /*3b00*/  HADD2.F32 R7, -RZ, R10.H0_H0 ;  /* 0x2000000aff077230 */ /* 0x001fe40000004100 */
[----:B------:R-:W-:Y:S02]  /*3b10*/  HADD2.F32 R40, -RZ, R8.H0_H0 ;  /* 0x20000008ff287230 */ /* 0x000fe40000004100 */
[----:B------:R-:W-:Y:S01]  /*3b20*/  FMUL.FTZ R4, R73, -1.4426950216293334961 ;  /* 0xbfb8aa3b49047820 */ /* 0x000fe20000410000 */
[----:B------:R-:W-:-:S02]  /*3b30*/  HADD2.F32 R38, -RZ, R11.H0_H0 ;  /* 0x2000000bff267230 */ /* 0x000fc40000004100 */
[----:B------:R-:W-:Y:S01]  /*3b40*/  FMUL.FTZ R6, R7, -1.4426950216293334961 ;  /* 0xbfb8aa3b07067820 */ /* 0x000fe20000410000 */
[----:B------:R-:W-:Y:S02]  /*3b50*/  HADD2.F32 R39, -RZ, R11.H1_H1 ;  /* 0x3000000bff277230 */ /* 0x000fe40000004100 */
[----:B------:R-:W-:Y:S01]  /*3b60*/  FMUL.FTZ R41, R40, -1.4426950216293334961 ;  /* 0xbfb8aa3b28297820 */ /* 0x000fe20000410000 */
[----:B------:R-:W-:Y:S02]  /*3b70*/  HADD2.F32 R10, -RZ, R10.H1_H1 ;  /* 0x3000000aff0a7230 */ /* 0x000fe40000004100 */
[----:B------:R-:W-:Y:S01]  /*3b80*/  FMUL.FTZ R11, R38, -1.4426950216293334961 ;  /* 0xbfb8aa3b260b7820 */ /* 0x000fe20000410000 */
[----:B------:R-:W-:Y:S02]  /*3b90*/  HADD2.F32 R69, -RZ, R8.H1_H1 ;  /* 0x30000008ff457230 */ /* 0x000fe40000004100 */
[----:B------:R-:W-:Y:S01]  /*3ba0*/  FMUL.FTZ R82, R39, -1.4426950216293334961 ;  /* 0xbfb8aa3b27527820 */ /* 0x000fe20000410000 */
[----:B------:R-:W-:-:S02]  /*3bb0*/  HADD2.F32 R81, -RZ, R9.H1_H1 ;  /* 0x30000009ff517230 */ /* 0x000fc40000004100 */
[----:B------:R-:W-:Y:S01]  /*3bc0*/  FMUL.FTZ R8, R10, -1.4426950216293334961 ;  /* 0xbfb8aa3b0a087820 */ /* 0x000fe20000410000 */
[----:B------:R-:W0:Y:S01]  /*3bd0*/  MUFU.EX2 R4, R4 ;  /* 0x0000000400047308 */ /* 0x000e220000000800 */
[----:B------:R-:W-:Y:S01]  /*3be0*/  FMUL.FTZ R71, R69, -1.4426950216293334961 ;  /* 0xbfb8aa3b45477820 */ /* 0x000fe20000410000 */
[----:B------:R-:W-:-:S06]  /*3bf0*/  FMUL.FTZ R5, R81, -1.4426950216293334961 ;  /* 0xbfb8aa3b51057820 */ /* 0x000fcc0000410000 */
[----:B------:R-:W1:Y:S08]  /*3c00*/  MUFU.EX2 R6, R6 ;  /* 0x0000000600067308 */ /* 0x000e700000000800 */
[----:B------:R1:W2:Y:S01]  /*3c10*/  MUFU.EX2 R9, R8 ;  /* 0x0000000800097308 */ /* 0x0002a20000000800 */
        /* <DEDUP_REMOVED lines=16> */
[----:B--2---:R-:W-:-:S07]  /*3d20*/  FMUL.FTZ R6, R73, R4 ;  /* 0x0000000449067220 */ /* 0x004fce0000410000 */
[----:B------:R-:W2:Y:S01]  /*3d30*/  MUFU.RCP R41, R41 ;  /* 0x0000002900297308 */ /* 0x000ea20000001000 */
[----:B0-----:R-:W-:-:S07]  /*3d40*/  FMUL.FTZ R8, R7, R8 ;  /* 0x0000000807087220 */ /* 0x001fce0000410000 */
[----:B------:R-:W0:Y:S01]  /*3d50*/  MUFU.RCP R84, R71 ;  /* 0x0000004700547308 */ /* 0x000e220000001000 */
[----:B-1----:R-:W-:Y:S01]  /*3d60*/  FMUL.FTZ R7, R10, R9 ;  /* 0x000000090a077220 */ /* 0x002fe20000410000 */
[----:B------:R-:W-:Y:S02]  /*3d70*/  IADD3 R9, P0, PT, R61, R22, RZ ;  /* 0x000000163d097210 */ /* 0x000fe40007f1e0ff */
[----:B------:R-:W-:Y:S01]  /*3d80*/  IADD3 R61, PT, PT, R27, R61, RZ ;  /* 0x0000003d1b3d7210 */ /* 0x000fe20007ffe0ff */
[----:B------:R-:W-:Y:S01]  /*3d90*/  FMUL.FTZ R7, R7, R76 ;  /* 0x0000004c07077220 */ /* 0x000fe20000410000 */
[----:B------:R-:W-:Y:S02]  /*3da0*/  IADD3.X R10, PT, PT, RZ, R102, RZ, P0, !PT ;  /* 0x00000066ff0a7210 */ /* 0x000fe400007fe4ff */
[----:B------:R1:W3:Y:S01]  /*3db0*/  MUFU.RCP R86, R5 ;  /* 0x0000000500567308 */ /* 0x0002e20000001000 */
[----:B--2---:R-:W-:-:S04]  /*3dc0*/  FMUL.FTZ R40, R40, R41 ;  /* 0x0000002928287220 */ /* 0x004fc80000410000 */
[----:B------:R-:W-:-:S03]  /*3dd0*/  FMUL.FTZ R4, R40, R67 ;  /* 0x0000004328047220 */ /* 0x000fc60000410000 */
[----:B------:R-:W2:Y:S01]  /*3de0*/  MUFU.RCP R11, R11 ;  /* 0x0000000b000b7308 */ /* 0x000ea20000001000 */
[----:B0-----:R-:W-:Y:S01]  /*3df0*/  FMUL.FTZ R69, R69, R84 ;  /* 0x0000005445457220 */ /* 0x001fe20000410000 */
[----:B-1----:R-:W-:Y:S01]  /*3e00*/  FMUL.FTZ R5, R6, R79 ;  /* 0x0000004f06057220 */ /* 0x002fe20000410000 */
[----:B------:R-:W-:Y:S01]  /*3e10*/  FMUL.FTZ R6, R8, R77 ;  /* 0x0000004d08067220 */ /* 0x000fe20000410000 */
[----:B------:R-:W-:Y:S01]  /*3e20*/  LEA R8, P0, R9, R14, 0x1 ;  /* 0x0000000e09087211 */ /* 0x000fe200078008ff */
[----:B------:R-:W-:-:S03]  /*3e30*/  FMUL.FTZ R69, R69, R80 ;  /* 0x0000005045457220 */ /* 0x000fc60000410000 */
[----:B------:R-:W0:Y:S01]  /*3e40*/  MUFU.RCP R82, R82 ;  /* 0x0000005200527308 */ /* 0x000e220000001000 */
[----:B---3--:R-:W-:Y:S01]  /*3e50*/  FMUL.FTZ R81, R81, R86 ;  /* 0x0000005651517220 */ /* 0x008fe20000410000 */
[----:B------:R-:W-:Y:S02]  /*3e60*/  F2FP.F16.F32.PACK_AB R6, R7, R6 ;  /* 0x000000060706723e */ /* 0x000fe400000000ff */
[----:B------:R-:W-:Y:S01]  /*3e70*/  LEA.HI.X R9, R9, R15, R10, 0x1, P0 ;  /* 0x0000000f09097211 */ /* 0x000fe200000f0c0a */
[----:B------:R-:W-:Y:S01]  /*3e80*/  FMUL.FTZ R78, R81, R78 ;  /* 0x0000004e514e7220 */ /* 0x000fe20000410000 */
[----:B------:R-:W-:Y:S02]  /*3e90*/  F2FP.F16.F32.PACK_AB R4, R69, R4 ;  /* 0x000000044504723e */ /* 0x000fe400000000ff */
[----:B------:R-:W-:Y:S01]  /*3ea0*/  ISETP.NE.AND P0, PT, R54, R47, PT ;  /* 0x0000002f3600720c */ /* 0x000fe20003f05270 */
[----:B--2---:R-:W-:Y:S01]  /*3eb0*/  FMUL.FTZ R38, R38, R11 ;  /* 0x0000000b26267220 */ /* 0x004fe20000410000 */
[----:B------:R-:W-:-:S03]  /*3ec0*/  F2FP.F16.F32.PACK_AB R5, R78, R5 ;  /* 0x000000054e05723e */ /* 0x000fc600000000ff */
[----:B------:R-:W-:Y:S01]  /*3ed0*/  FMUL.FTZ R38, R38, R75 ;  /* 0x0000004b26267220 */ /* 0x000fe20000410000 */
[----:B0-----:R-:W-:-:S04]  /*3ee0*/  FMUL.FTZ R39, R39, R82 ;  /* 0x0000005227277220 */ /* 0x001fc80000410000 */
[----:B------:R-:W-:-:S05]  /*3ef0*/  FMUL.FTZ R39, R39, R74 ;  /* 0x0000004a27277220 */ /* 0x000fca0000410000 */
[----:B------:R-:W-:Y:S02]  /*3f00*/  F2FP.F16.F32.PACK_AB R7, R39, R38 ;  /* 0x000000262707723e */ /* 0x000fe400000000ff */
[----:B------:R-:W-:-:S03]  /*3f10*/  MOV R39, R3 ;  /* 0x0000000300277202 */ /* 0x000fc60000000f00 */
[----:B------:R0:W-:Y:S01]  /*3f20*/  STG.E.128 desc[UR12][R8.64], R4 ;  /* 0x0000000408007986 */ /* 0x0001e2000c101d0c */
[----:B------:R-:W-:Y:S05]  /*3f30*/  @P0 BRA `(.L_x_2560) ;  /* 0xffffffd000d00947 */ /* 0x000fea000383ffff */
[----:B------:R-:W-:Y:S05]  /*3f40*/  EXIT ;  /* 0x000000000000794d */ /* 0x000fea0003800000 */
.L_x_2561:
        /* <DEDUP_REMOVED lines=11> */
.L_x_7994:


//--------------------- .text._Z25selective_scan_fwd_kernelI32Selective_Scan_fwd_kernel_traitsILi32ELi8ELi1ELb1ELb1ELb1ELb1ELb1EN3c104HalfEffEEv13SSMParamsBase --------------------------
	.section	.text._Z25selective_scan_fwd_kernelI32Selective_Scan_fwd_kernel_traitsILi32ELi8ELi1ELb1ELb1ELb1ELb1ELb1EN3c104HalfEffEEv13SSMParamsBase,"ax",@progbits
	.align	128
        .global         _Z25selective_scan_fwd_kernelI32Selective_Scan_fwd_kernel_traitsILi32ELi8ELi1ELb1ELb1ELb1ELb1ELb1EN3c104HalfEffEEv13SSMParamsBase
        .type           _Z25selective_scan_fwd_kernelI32Selective_Scan_fwd_kernel_traitsILi32ELi8ELi1ELb1ELb1ELb1ELb1ELb1EN3c104HalfEffEEv13SSMParamsBase,@function
        .size           _Z25selective_scan_fwd_kernelI32Selective_Scan_fwd_kernel_traitsILi32ELi8ELi1ELb1ELb1ELb1ELb1ELb1EN3c104HalfEffEEv13SSMParamsBase,(.L_x_7995 - _Z25selective_scan_fwd_kernelI32Selective_Scan_fwd_kernel_traitsILi32ELi8ELi1ELb1ELb1ELb1ELb1ELb1EN3c104HalfEffEEv13SSMParamsBase)
        .other          _Z25selective_scan_fwd_kernelI32Selective_Scan_fwd_kernel_traitsILi32ELi8ELi1ELb1ELb1ELb1ELb1ELb1EN3c104HalfEffEEv13SSMParamsBase,@"STO_CUDA_ENTRY STV_DEFAULT"
_Z25selective_scan_fwd_kernelI32Selective_Scan_fwd_kernel_traitsILi32ELi8ELi1ELb1ELb1ELb1ELb1ELb1EN3c104HalfEffEEv13SSMParamsBase:
.text._Z25selective_scan_fwd_kernelI32Selective_Scan_fwd_kernel_traitsILi32ELi8ELi1ELb1ELb1ELb1ELb1ELb1EN3c104HalfEffEEv13SSMParamsBase:
        /* <DEDUP_REMOVED lines=43> */
.L_x_2562:
        /* <DEDUP_REMOVED lines=94> */
.L_x_2563:
        /* <DEDUP_REMOVED lines=11> */
.L_x_2564:
        /* <DEDUP_REMOVED lines=72> */
.L_x_2565:
        /* <DEDUP_REMOVED lines=29> */
.L_x_2566:
        /* <DEDUP_REMOVED lines=35> */
.L_x_2590:
        /* <DEDUP_REMOVED lines=171> */
.L_x_2568:
[----:B------:R-:W-:Y:S05]  /*1c70*/  BSYNC.RECONVERGENT B0 ;  /* 0x0000000000007941 */ /* 0x000fea0003800200 */
.L_x_2567:
        /* <DEDUP_REMOVED lines=38> */
.L_x_2570:
[----:B------:R-:W-:Y:S05]  /*1ee0*/  BSYNC.RECONVERGENT B0 ;  /* 0x0000000000007941 */ /* 0x000fea0003800200 */
.L_x_2569:
        /* <DEDUP_REMOVED lines=38> */
.L_x_2572:
[----:B------:R-:W-:Y:S05]  /*2150*/  BSYNC.RECONVERGENT B0 ;  /* 0x0000000000007941 */ /* 0x000fea0003800200 */
.L_x_2571:
        /* <DEDUP_REMOVED lines=38> */
.L_x_2574:
[----:B------:R-:W-:Y:S05]  /*23c0*/  BSYNC.RECONVERGENT B0 ;  /* 0x0000000000007941 */ /* 0x000fea0003800200 */
.L_x_2573:
        /* <DEDUP_REMOVED lines=38> */
.L_x_2576:
[----:B------:R-:W-:Y:S05]  /*2630*/  BSYNC.RECONVERGENT B0 ;  /* 0x0000000000007941 */ /* 0x000fea0003800200 */
.L_x_2575:
        /* <DEDUP_REMOVED lines=38> */
.L_x_2578:
[----:B------:R-:W-:Y:S05]  /*28a0*/  BSYNC.RECONVERGENT B0 ;  /* 0x0000000000007941 */ /* 0x000fea0003800200 */
.L_x_2577:
        /* <DEDUP_REMOVED lines=38> */
.L_x_2580:
[----:B------:R-:W-:Y:S05]  /*2b10*/  BSYNC.RECONVERGENT B0 ;  /* 0x0000000000007941 */ /* 0x000fea0003800200 */
.L_x_2579:
        /* <DEDUP_REMOVED lines=39> */
.L_x_2582:
[----:B------:R-:W-:Y:S05]  /*2d90*/  BSYNC.RECONVERGENT B0 ;  /* 0x0000000000007941 */ /* 0x000fea0003800200 */
.L_x_2581:
        /* <DEDUP_REMOVED lines=89> */
.L_x_2589:
        /* <DEDUP_REMOVED lines=190> */
.L_x_2585:
[----:B------:R-:W-:Y:S01]  /*3f10*/  LOP3.LUT P6, RZ, R119, 0x20, RZ, 0xc0, !PT ;  /* 0x0000002077ff7812 */ /* 0x000fe200078cc0ff */
[----:B------:R-:W-:-:S12]  /*3f20*/  IMAD.MOV.U32 R27, RZ, RZ, RZ ;  /* 0x000000ffff1b7224 */ /* 0x000fd800078e00ff */
[----:B------:R-:W-:Y:S05]  /*3f30*/  @!P6 BRA `(.L_x_2584) ;  /* 0x00000000000ce947 */ /* 0x000fea0003800000 */
[----:B------:R-:W-:-:S04]  /*3f40*/  IADD3 R28, P6, PT, R90, R109, RZ ;  /* 0x0000006d5a1c7210 */ /* 0x000fc80007fde0ff */
[----:B------:R-:W-:-:S05]  /*3f50*/  IADD3.X R29, PT, PT, R61, R110, RZ, P6, !PT ;  /* 0x0000006e3d1d7210 */ /* 0x000fca00037fe4ff */
[----:B------:R1:W5:Y:S04]  /*3f60*/  LDG.E R27, desc[UR10][R28.64] ;  /* 0x0000000a1c1b7981 */ /* 0x000368000c1e1900 */
.L_x_2584:
        /* <DEDUP_REMOVED lines=95> */
.L_x_2588:
[----:B------:R-:W-:Y:S02]  /*4560*/  ISETP.NE.AND P6, PT, R47, R82, PT ;  /* 0x000000522f00720c */ /* 0x000fe40003fc5270 */
[----:B------:R-:W-:Y:S02]  /*4570*/  P2R R26, PR, RZ, 0x1 ;  /* 0x00000001ff1a7803 */ /* 0x000fe40000000000 */
[----:B------:R-:W-:-:S13]  /*4580*/  ISETP.NE.OR P6, PT, R28, RZ, P6 ;  /* 0x000000ff1c00720c */ /* 0x000fda00037c5670 */
[----:B------:R-:W-:-:S05]  /*4590*/  @!P6 IADD3 R28, P0, PT, R90, R109, RZ ;  /* 0x0000006d5a1ce210 */ /* 0x000fca0007f1e0ff */
[----:B------:R-:W-:Y:S01]  /*45a0*/  @!P6 IMAD.X R29, R61, 0x1, R110, P0 ;  /* 0x000000013d1de824 */ /* 0x000fe200000e066e */
[----:B------:R-:W-:-:S04]  /*45b0*/  ISETP.NE.AND P0, PT, R26, RZ, PT ;  /* 0x000000ff1a00720c */ /* 0x000fc80003f05270 */
[----:B------:R0:W-:Y:S09]  /*45c0*/  @!P6 STG.E desc[UR10][R28.64], R27 ;  /* 0x0000001b1c00e986 */ /* 0x0001f2000c10190a */
.L_x_2587:
[----:B------:R-:W-:Y:S05]  /*45d0*/  BSYNC.RECONVERGENT B0 ;  /* 0x0000000000007941 */ /* 0x000fea0003800200 */
.L_x_2586:
        /* <DEDUP_REMOVED lines=22> */
.L_x_2583:
        /* <DEDUP_REMOVED lines=237> */
.L_x_2591:
        /* <DEDUP_REMOVED lines=15> */
.L_x_7995:


//--------------------- .text._Z25selective_scan_fwd_kernelI32Selective_Scan_fwd_kernel_traitsILi32ELi4ELi1ELb0ELb1ELb1ELb0ELb0EN3c104HalfEffEEv13SSMParamsBase --------------------------
	.section	.text._Z25selective_scan_fwd_kernelI32Selective_Scan_fwd_kernel_traitsILi32ELi4ELi1ELb0ELb1ELb1ELb0ELb0EN3c104HalfEffEEv13SSMParamsBase,"ax",@progbits
	.align	128
        .global         _Z25selective_scan_fwd_kernelI32Selective_Scan_fwd_kernel_traitsILi32ELi4ELi1ELb0ELb1ELb1ELb0ELb0EN3c104HalfEffEEv13SSMParamsBase
        .type           _Z25selective_scan_fwd_kernelI32Selective_Scan_fwd_kernel_traitsILi32ELi4ELi1ELb0ELb1ELb1ELb0ELb0EN3c104HalfEffEEv13SSMParamsBase,@function
        .size           _Z25selective_scan_fwd_kernelI32Selective_Scan_fwd_kernel_traitsILi32ELi4ELi1ELb0ELb1ELb1ELb0ELb0EN3c104HalfEffEEv13SSMParamsBase,(.L_x_7996 - _Z25selective_scan_fwd_kernelI32Selective_Scan_fwd_kernel_traitsILi32ELi4ELi1ELb0ELb1ELb1ELb0ELb0EN3c104HalfEffEEv13SSMParamsBase)
        .other          _Z25selective_scan_fwd_kernelI32Selective_Scan_fwd_kernel_traitsILi32ELi4ELi1ELb0ELb1ELb1ELb0ELb0EN3c104HalfEffEEv13SSMParamsBase,@"STO_CUDA_ENTRY STV_DEFAULT"
_Z25selective_scan_fwd_kernelI32Selective_Scan_fwd_kernel_traitsILi32ELi4ELi1ELb0ELb1ELb1ELb0ELb0EN3c104HalfEffEEv13SSMParamsBase:
.text._Z25selective_scan_fwd_kernelI32Selective_Scan_fwd_kernel_traitsILi32ELi4ELi1ELb0ELb1ELb1ELb0ELb0EN3c104HalfEffEEv13SSMParamsBase:
        /* <DEDUP_REMOVED lines=37> */
.L_x_2592:
        /* <DEDUP_REMOVED lines=17> */
[----:B------:R-:W5:Y:S01]  /*0360*/  LDC.64 R50, c[0x0][0x3d8] ;  /* 0x0000f600ff327b82 */ /* 0x000f620000000a00 */
[----:B--2---:R-:W-:-:S04]  /*0370*/  IADD3 R6, PT, PT, R8, 0xffffffe, RZ ;  /* 0x0ffffffe08067810 */ /* 0x004fc80007ffe0ff */
[----:B------:R2:W4:Y:S03]  /*0380*/  F2I.FTZ.U32.TRUNC.NTZ R7, R6 ;  /* 0x0000000600077305 */ /* 0x000526000021f000 */
[----:B------:R-:W5:Y:S01]  /*0390*/  LDC.64 R48, c[0x0][0x3f8] ;  /* 0x0000fe00ff307b82 */ /* 0x000f620000000a00 */
[----:B--2---:R-:W-:-:S07]  /*03a0*/  IMAD.MOV.U32 R6, RZ, RZ, RZ ;  /* 0x000000ffff067224 */ /* 0x004fce00078e00ff */
[----:B------:R-:W2:Y:S01]  /*03b0*/  LDC.64 R52, c[0x0][0x418] ;  /* 0x00010600ff347b82 */ /* 0x000ea20000000a00 */
[----:B----4-:R-:W-:-:S07]  /*03c0*/  IMAD.MOV R9, RZ, RZ, -R7 ;  /* 0x000000ffff097224 */ /* 0x010fce00078e0a07 */
[----:B------:R-:W4:Y:S01]  /*03d0*/  LDC.64 R18, c[0x0][0x498] ;  /* 0x00012600ff127b82 */ /* 0x000f220000000a00 */
[----:B------:R-:W-:-:S04]  /*03e0*/  IMAD R9, R9, R14, RZ ;  /* 0x0000000e09097224 */ /* 0x000fc800078e02ff */
[----:B------:R-:W-:Y:S01]  /*03f0*/  IMAD.HI.U32 R7, R7, R9, R6 ;  /* 0x0000000907077227 */ /* 0x000fe200078e0006 */
[----:B------:R-:W-:Y:S02]  /*0400*/  MOV R9, R12 ;  /* 0x0000000c00097202 */ /* 0x000fe40000000f00 */
[----:B------:R-:W0:Y:S03]  /*0410*/  LDC.64 R12, c[0x0][0x400] ;  /* 0x00010000ff0c7b82 */ /* 0x000e260000000a00 */
[----:B------:R-:W-:-:S04]  /*0420*/  IMAD.HI.U32 R8, R7, R9, RZ ;  /* 0x0000000907087227 */ /* 0x000fc800078e00ff */
[----:B------:R-:W-:Y:S01]  /*0430*/  IMAD.MOV R7, RZ, RZ, -R8 ;  /* 0x000000ffff077224 */ /* 0x000fe200078e0a08 */
[----:B------:R-:W4:Y:S03]  /*0440*/  LDC.64 R22, c[0x0][0x478] ;  /* 0x00011e00ff167b82 */ /* 0x000f260000000a00 */
[----:B------:R-:W-:-:S05]  /*0450*/  IMAD R9, R14, R7, R9 ;  /* 0x000000070e097224 */ /* 0x000fca00078e0209 */
[----:B------:R-:W-:Y:S01]  /*0460*/  ISETP.GT.U32.AND P4, PT, R14, R9, PT ;  /* 0x000000090e00720c */ /* 0x000fe20003f84070 */
[----:B------:R-:W4:Y:S01]  /*0470*/  LDC.64 R26, c[0x0][0x480] ;  /* 0x00012000ff1a7b82 */ /* 0x000f220000000a00 */
[----:B0-----:R-:W-:-:S04]  /*0480*/  IMAD.WIDE.U32 R6, R3, R12, RZ ;  /* 0x0000000c03067225 */ /* 0x001fc800078e00ff */
[----:B------:R-:W-:-:S07]  /*0490*/  IMAD R7, R3, R13, R7 ;  /* 0x0000000d03077224 */ /* 0x000fce00078e0207 */
[----:B------:R-:W-:Y:S01]  /*04a0*/  @!P4 IADD3 R8, PT, PT, R8, 0x1, RZ ;  /* 0x000000010808c810 */ /* 0x000fe20007ffe0ff */
[----:B------:R-:W-:Y:S01]  /*04b0*/  @!P4 IMAD.IADD R9, R9, 0x1, -R14 ;  /* 0x000000010909c824 */ /* 0x000fe200078e0a0e */
[----:B------:R-:W-:Y:S01]  /*04c0*/  ISETP.NE.AND P4, PT, R11, RZ, PT ;  /* 0x000000ff0b00720c */ /* 0x000fe20003f85270 */
[----:B------:R-:W-:-:S03]  /*04d0*/  IMAD.WIDE.U32 R6, R0, R54, R6 ;  /* 0x0000003600067225 */ /* 0x000fc600078e0006 */
[----:B------:R-:W-:Y:S01]  /*04e0*/  ISETP.GE.U32.AND P5, PT, R9, R14, PT ;  /* 0x0000000e0900720c */ /* 0x000fe20003fa6070 */
[C---:B------:R-:W-:Y:S01]  /*04f0*/  IMAD R55, R0.reuse, R55, R7 ;  /* 0x0000003700377224 */ /* 0x040fe200078e0207 */
[----:B------:R-:W-:Y:S01]  /*0500*/  LOP3.LUT R9, R0, R11, RZ, 0x3c, !PT ;  /* 0x0000000b00097212 */ /* 0x000fe200078e3cff */
[----:B-1----:R-:W-:-:S03]  /*0510*/  IMAD.WIDE.U32 R12, R3, R24, RZ ;  /* 0x00000018030c7225 */ /* 0x002fc600078e00ff */
[----:B------:R-:W-:Y:S01]  /*0520*/  ISETP.GE.AND P3, PT, R9, RZ, PT ;  /* 0x000000ff0900720c */ /* 0x000fe20003f66270 */
[----:B------:R-:W-:-:S06]  /*0530*/  IMAD R13, R3, R25, R13 ;  /* 0x00000019030d7224 */ /* 0x000fcc00078e020d */
[----:B------:R-:W-:Y:S01]  /*0540*/  @P5 VIADD R8, R8, 0x1 ;  /* 0x0000000108085836 */ /* 0x000fe20000000000 */
[----:B---3--:R-:W-:-:S03]  /*0550*/  ISETP.NE.AND P5, PT, R28, RZ, PT ;  /* 0x000000ff1c00720c */ /* 0x008fc60003fa5270 */
[----:B------:R-:W-:Y:S02]  /*0560*/  IMAD.MOV.U32 R15, RZ, RZ, R8 ;  /* 0x000000ffff0f7224 */ /* 0x000fe400078e0008 */
[----:B------:R-:W-:-:S03]  /*0570*/  IMAD.WIDE.U32 R8, R3, R16, RZ ;  /* 0x0000001003087225 */ /* 0x000fc600078e00ff */
[----:B------:R-:W-:Y:S01]  /*0580*/  @!P3 IADD3 R15, PT, PT, -R15, RZ, RZ ;  /* 0x000000ff0f0fb210 */ /* 0x000fe20007ffe1ff */
[C---:B------:R-:W-:Y:S01]  /*0590*/  IMAD R9, R3.reuse, R17, R9 ;  /* 0x0000001103097224 */ /* 0x040fe200078e0209 */
[----:B------:R-:W-:Y:S01]  /*05a0*/  @!P4 LOP3.LUT R15, RZ, R11, RZ, 0x33, !PT ;  /* 0x0000000bff0fc212 */ /* 0x000fe200078e33ff */
[C---:B------:R-:W-:Y:S01]  /*05b0*/  IMAD.WIDE.U32 R10, R3.reuse, R20, RZ ;  /* 0x00000014030a7225 */ /* 0x040fe200078e00ff */
[C---:B-----5:R-:W-:Y:S02]  /*05c0*/  LEA R56, P3, R6.reuse, R56, 0x1 ;  /* 0x0000003806387211 */ /* 0x060fe400078608ff */
[----:B------:R-:W-:Y:S01]  /*05d0*/  SHF.R.S32.HI R17, RZ, 0x1f, R15 ;  /* 0x0000001fff117819 */ /* 0x000fe2000001140f */
[----:B------:R-:W-:Y:S01]  /*05e0*/  IMAD R11, R3, R21, R11 ;  /* 0x00000015030b7224 */ /* 0x000fe200078e020b */
[----:B------:R-:W-:Y:S01]  /*05f0*/  LEA.HI.X R55, R6, R57, R55, 0x1, P3 ;  /* 0x0000003906377211 */ /* 0x000fe200018f0c37 */
[----:B--2---:R-:W-:-:S04]  /*0600*/  IMAD.WIDE.U32 R6, R0, R52, R8 ;  /* 0x0000003400067225 */ /* 0x004fc800078e0008 */
[C---:B------:R-:W-:Y:S01]  /*0610*/  IMAD R14, R17.reuse, R50, RZ ;  /* 0x00000032110e7224 */ /* 0x040fe200078e02ff */
[----:B----4-:R-:W-:Y:S01]  /*0620*/  LEA R54, P3, R6, R18, 0x1 ;  /* 0x0000001206367211 */ /* 0x010fe200078608ff */
        /* <DEDUP_REMOVED lines=21> */
.L_x_2593:
        /* <DEDUP_REMOVED lines=11> */
.L_x_2594:
        /* <DEDUP_REMOVED lines=70> */
.L_x_2595:
        /* <DEDUP_REMOVED lines=30> */
.L_x_2596:
[----:B------:R-:W-:-:S13]  /*0e70*/  ISETP.GE.AND P0, PT, R42, 0x1, PT ;  /* 0x000000012a00780c */ /* 0x000fda0003f06270 */
[----:B------:R-:W-:Y:S05]  /*0e80*/  @!P0 EXIT ;  /* 0x000000000000894d */ /* 0x000fea0003800000 */
[----:B------:R-:W0:Y:S01]  /*0e90*/  S2R R40, SR_TID.X ;  /* 0x0000000000287919 */ /* 0x000e220000002100 */
[----:B------:R-:W1:Y:S01]  /*0ea0*/  LDCU.128 UR4, c[0x0][0x430] ;  /* 0x00008600ff0477ac */ /* 0x000e620008000c00 */
[----:B------:R-:W2:Y:S01]  /*0eb0*/  LDC.64 R14, c[0x0][0x470] ;  /* 0x00011c00ff0e7b82 */ /* 0x000ea20000000a00 */
[----:B------:R-:W-:Y:S01]  /*0ec0*/  IADD3 R57, PT, PT, R42, -0x1, RZ ;  /* 0xffffffff2a397810 */ /* 0x000fe20007ffe0ff */
[----:B------:R-:W-:Y:S01]  /*0ed0*/  IMAD.MOV.U32 R68, RZ, RZ, RZ ;  /* 0x000000ffff447224 */ /* 0x000fe200078e00ff */
[----:B------:R-:W3:Y:S01]  /*0ee0*/  LDCU.64 UR8, c[0x0][0x3b0] ;  /* 0x00007600ff0877ac */ /* 0x000ee20008000a00 */
[----:B------:R-:W-:-:S04]  /*0ef0*/  IMAD.MOV.U32 R79, RZ, RZ, RZ ;  /* 0x000000ffff4f7224 */ /* 0x000fc800078e00ff */
[----:B------:R-:W4:Y:S01]  /*0f00*/  LDC.64 R12, c[0x0][0x4e8] ;  /* 0x00013a00ff0c7b82 */ /* 0x000f220000000a00 */
[----:B-1----:R-:W-:-:S04]  /*0f10*/  IMAD.WIDE.U32 R4, R0, UR6, RZ ;  /* 0x0000000600047c25 */ /* 0x002fc8000f8e00ff */
[----:B---3--:R-:W-:-:S04]  /*0f20*/  IMAD.WIDE.U32 R10, R0, UR8, RZ ;  /* 0x00000008000a7c25 */ /* 0x008fc8000f8e00ff */
[----:B------:R-:W-:Y:S01]  /*0f30*/  IMAD R5, R0, UR7, R5 ;  /* 0x0000000700057c24 */ /* 0x000fe2000f8e0205 */
[----:B--2---:R-:W-:Y:S01]  /*0f40*/  LEA R39, P3, R10, R14, 0x2 ;  /* 0x0000000e0a277211 */ /* 0x004fe200078610ff */
[----:B------:R-:W-:Y:S02]  /*0f50*/  IMAD R0, R0, UR9, R11 ;  /* 0x0000000900007c24 */ /* 0x000fe4000f8e020b */
[----:B------:R-:W-:-:S03]  /*0f60*/  IMAD.WIDE.U32 R6, R3, UR4, R4 ;  /* 0x0000000403067c25 */ /* 0x000fc6000f8e0004 */
[----:B------:R-:W-:Y:S01]  /*0f70*/  LEA.HI.X R0, R10, R15, R0, 0x2, P3 ;  /* 0x0000000f0a007211 */ /* 0x000fe200018f1400 */
[----:B0-----:R-:W-:Y:S01]  /*0f80*/  IMAD.SHL.U32 R38, R40, 0x4, RZ ;  /* 0x0000000428267824 */ /* 0x001fe200078e00ff */
[C---:B----4-:R-:W-:Y:S01]  /*0f90*/  LEA R4, P0, R3.reuse, R12, 0x2 ;  /* 0x0000000c03047211 */ /* 0x050fe200078010ff */
[C---:B------:R-:W-:Y:S02]  /*0fa0*/  IMAD R90, R3.reuse, UR5, R7 ;  /* 0x00000005035a7c24 */ /* 0x040fe4000f8e0207 */
[C---:B------:R-:W-:Y:S01]  /*0fb0*/  VIADD R75, R38.reuse, 0x2 ;  /* 0x00000002264b7836 */ /* 0x040fe20000000000 */
[C---:B------:R-:W-:Y:S01]  /*0fc0*/  LOP3.LUT R81, R38.reuse, 0xf80, RZ, 0xc0, !PT ;  /* 0x00000f8026517812 */ /* 0x040fe200078ec0ff */
[----:B------:R-:W-:Y:S01]  /*0fd0*/  VIADD R73, R38, 0x3 ;  /* 0x0000000326497836 */ /* 0x000fe20000000000 */
[----:B------:R-:W-:Y:S01]  /*0fe0*/  LEA.HI.X R5, R3, R13, RZ, 0x2, P0 ;  /* 0x0000000d03057211 */ /* 0x000fe200000f14ff */
[----:B------:R-:W-:Y:S01]  /*0ff0*/  IMAD.WIDE R2, R2, 0x4, RZ ;  /* 0x0000000402027825 */ /* 0x000fe200078e02ff */
[----:B------:R-:W-:-:S02]  /*1000*/  LOP3.LUT R81, R81, 0x1f, R40, 0xf8, !PT ;  /* 0x0000001f51517812 */ /* 0x000fc400078ef828 */
[----:B------:R-:W-:Y:S02]  /*1010*/  IADD3 R77, PT, PT, R38, 0x1, RZ ;  /* 0x00000001264d7810 */ /* 0x000fe40007ffe0ff */
[C---:B------:R-:W-:Y:S01]  /*1020*/  LOP3.LUT R71, R81.reuse, 0x20, RZ, 0xfc, !PT ;  /* 0x0000002051477812 */ /* 0x040fe200078efcff */
[C---:B------:R-:W-:Y:S01]  /*1030*/  IMAD.WIDE.U32 R10, R81.reuse, 0x2, RZ ;  /* 0x00000002510a7825 */ /* 0x040fe200078e00ff */
[C---:B------:R-:W-:Y:S02]  /*1040*/  LOP3.LUT R69, R81.reuse, 0x40, RZ, 0xfc, !PT ;  /* 0x0000004051457812 */ /* 0x040fe400078efcff */
[----:B------:R-:W-:Y:S02]  /*1050*/  LOP3.LUT R67, R81, 0x60, RZ, 0xfc, !PT ;  /* 0x0000006051437812 */ /* 0x000fe400078efcff */
[----:B------:R-:W-:-:S07]  /*1060*/  LOP3.LUT R65, R10, 0x80, RZ, 0xfc, !PT ;  /* 0x000000800a417812 */ /* 0x000fce00078efcff */
.L_x_2612:
        /* <DEDUP_REMOVED lines=15> */
[C---:B------:R-:W-:Y:S02]  /*1160*/  SHF.L.U32 R15, R81.reuse, 0x1, RZ ;  /* 0x00000001510f7819 */ /* 0x040fe400000006ff */
[-C--:B------:R-:W-:Y:S02]  /*1170*/  ISETP.GE.AND P5, PT, R81, R66.reuse, PT ;  /* 0x000000425100720c */ /* 0x080fe40003fa6270 */
[-C--:B------:R-:W-:Y:S02]  /*1180*/  ISETP.GE.AND P4, PT, R71, R66.reuse, PT ;  /* 0x000000424700720c */ /* 0x080fe40003f86270 */
[-C--:B------:R-:W-:Y:S02]  /*1190*/  ISETP.GE.AND P3, PT, R69, R66.reuse, PT ;  /* 0x000000424500720c */ /* 0x080fe40003f66270 */
[----:B------:R-:W-:Y:S02]  /*11a0*/  ISETP.GE.AND P0, PT, R67, R66, PT ;  /* 0x000000424300720c */ /* 0x000fe40003f06270 */
[----:B------:R-:W-:-:S02]  /*11b0*/  IADD3 R12, P6, PT, R15, R56, RZ ;  /* 0x000000380f0c7210 */ /* 0x000fc40007fde0ff */
[----:B------:R-:W-:Y:S02]  /*11c0*/  PRMT R16, RZ, 0x7610, R16 ;  /* 0x00007610ff107816 */ /* 0x000fe40000000010 */
[----:B------:R-:W-:Y:S01]  /*11d0*/  PRMT R18, RZ, 0x7610, R18 ;  /* 0x00007610ff127816 */ /* 0x000fe20000000012 */
[----:B------:R-:W-:Y:S01]  /*11e0*/  IMAD.X R13, RZ, RZ, R55, P6 ;  /* 0x000000ffff0d7224 */ /* 0x000fe200030e0637 */
[----:B------:R-:W-:Y:S02]  /*11f0*/  PRMT R20, RZ, 0x7610, R20 ;  /* 0x00007610ff147816 */ /* 0x000fe40000000014 */
[----:B------:R-:W-:Y:S02]  /*1200*/  PRMT R22, RZ, 0x7610, R22 ;  /* 0x00007610ff167816 */ /* 0x000fe40000000016 */
[----:B------:R-:W2:Y:S04]  /*1210*/  @!P5 LDG.E.U16 R16, desc[UR10][R12.64] ;  /* 0x0000000a0c10d981 */ /* 0x000ea8000c1e1500 */
[----:B------:R-:W3:Y:S04]  /*1220*/  @!P4 LDG.E.U16 R18, desc[UR10][R12.64+0x40] ;  /* 0x0000400a0c12c981 */ /* 0x000ee8000c1e1500 */
[----:B------:R-:W4:Y:S04]  /*1230*/  @!P3 LDG.E.U16 R20, desc[UR10][R12.64+0x80] ;  /* 0x0000800a0c14b981 */ /* 0x000f28000c1e1500 */
[----:B------:R-:W5:Y:S01]  /*1240*/  @!P0 LDG.E.U16 R22, desc[UR10][R12.64+0xc0] ;  /* 0x0000c00a0c168981 */ /* 0x000f62000c1e1500 */
[----:B------:R-:W0:Y:S01]  /*1250*/  S2UR UR6, SR_CgaCtaId ;  /* 0x00000000000679c3 */ /* 0x000e220000008800 */
[----:B------:R-:W-:Y:S01]  /*1260*/  UMOV UR4, 0x400 ;  /* 0x0000040000047882 */ /* 0x000fe20000000000 */
[----:B------:R-:W-:Y:S01]  /*1270*/  IADD3 R14, P6, PT, R15, R54, RZ ;  /* 0x000000360f0e7210 */ /* 0x000fe20007fde0ff */
[----:B------:R-:W1:Y:S01]  /*1280*/  S2R R64, SR_LANEID ;  /* 0x0000000000407919 */ /* 0x000e620000000000 */
[----:B------:R-:W-:-:S02]  /*1290*/  PRMT R26, RZ, 0x7610, R26 ;  /* 0x00007610ff1a7816 */ /* 0x000fc4000000001a */
[----:B------:R-:W-:Y:S01]  /*12a0*/  PRMT R28, RZ, 0x7610, R28 ;  /* 0x00007610ff1c7816 */ /* 0x000fe2000000001c */
[----:B------:R-:W-:Y:S01]  /*12b0*/  IMAD.X R15, RZ, RZ, R53, P6 ;  /* 0x000000ffff0f7224 */ /* 0x000fe200030e0635 */
[----:B------:R-:W-:Y:S02]  /*12c0*/  PRMT R24, RZ, 0x7610, R24 ;  /* 0x00007610ff187816 */ /* 0x000fe40000000018 */
[----:B------:R-:W-:Y:S01]  /*12d0*/  PRMT R30, RZ, 0x7610, R30 ;  /* 0x00007610ff1e7816 */ /* 0x000fe2000000001e */
[----:B0-----:R-:W-:Y:S01]  /*12e0*/  ULEA UR6, UR6, UR4, 0x18 ;  /* 0x0000000406067291 */ /* 0x001fe2000f8ec0ff */
[----:B------:R-:W0:Y:S05]  /*12f0*/  LDCU.U8 UR4, c[0x0][0x3a8] ;  /* 0x00007500ff0477ac */ /* 0x000e2a0008000000 */
[----:B-1----:R-:W-:-:S02]  /*1300*/  LEA R63, R64, UR6, 0x1 ;  /* 0x00000006403f7c11 */ /* 0x002fc4000f8e08ff */
[----:B------:R-:W-:-:S03]  /*1310*/  LEA R62, R64, UR6, 0x3 ;  /* 0x00000006403e7c11 */ /* 0x000fc6000f8e18ff */
[----:B--2---:R-:W-:Y:S04]  /*1320*/  STS.U16 [R63], R16 ;  /* 0x000000103f007388 */ /* 0x004fe80000000400 */
[----:B---3--:R-:W-:Y:S04]  /*1330*/  STS.U16 [R63+0x40], R18 ;  /* 0x000040123f007388 */ /* 0x008fe80000000400 */
[----:B----4-:R-:W-:Y:S04]  /*1340*/  STS.U16 [R63+0x80], R20 ;  /* 0x000080143f007388 */ /* 0x010fe80000000400 */
[----:B-----5:R-:W-:Y:S01]  /*1350*/  STS.U16 [R63+0xc0], R22 ;  /* 0x0000c0163f007388 */ /* 0x020fe20000000400 */
[----:B------:R-:W-:-:S03]  /*1360*/  NOP ;  /* 0x0000000000007918 */ /* 0x000fc60000000000 */
[----:B------:R-:W-:Y:S01]  /*1370*/  LDS.64 R12, [R62] ;  /* 0x000000003e0c7984 */ /* 0x000fe20000000a00 */
[----:B------:R-:W-:Y:S06]  /*1380*/  BAR.SYNC.DEFER_BLOCKING 0x0 ;  /* 0x0000000000007b1d */ /* 0x000fec0000010000 */
[----:B------:R-:W2:Y:S04]  /*1390*/  @!P4 LDG.E.U16 R26, desc[UR10][R14.64+0x40] ;  /* 0x0000400a0e1ac981 */ /* 0x000ea8000c1e1500 */
[----:B------:R-:W3:Y:S04]  /*13a0*/  @!P3 LDG.E.U16 R28, desc[UR10][R14.64+0x80] ;  /* 0x0000800a0e1cb981 */ /* 0x000ee8000c1e1500 */
[----:B------:R-:W4:Y:S04]  /*13b0*/  @!P5 LDG.E.U16 R24, desc[UR10][R14.64] ;  /* 0x0000000a0e18d981 */ /* 0x000f28000c1e1500 */
[----:B------:R-:W5:Y:S01]  /*13c0*/  @!P0 LDG.E.U16 R30, desc[UR10][R14.64+0xc0] ;  /* 0x0000c00a0e1e8981 */ /* 0x000f62000c1e1500 */
[----:B------:R-:W-:Y:S03]  /*13d0*/  BSSY.RECONVERGENT B0, `(.L_x_2597) ;  /* 0x0000032000007945 */ /* 0x000fe60003800200 */
[----:B--2---:R-:W-:Y:S04]  /*13e0*/  STS.U16 [R63+0x40], R26 ;  /* 0x0000401a3f007388 */ /* 0x004fe80000000400 */
[----:B---3--:R-:W-:Y:S04]  /*13f0*/  STS.U16 [R63+0x80], R28 ;  /* 0x0000801c3f007388 */ /* 0x008fe80000000400 */
[----:B----4-:R-:W-:Y:S04]  /*1400*/  STS.U16 [R63], R24 ;  /* 0x000000183f007388 */ /* 0x010fe80000000400 */
[----:B-----5:R-:W-:Y:S01]  /*1410*/  STS.U16 [R63+0xc0], R30 ;  /* 0x0000c01e3f007388 */ /* 0x020fe20000000400 */
[----:B------:R-:W-:-:S03]  /*1420*/  NOP ;  /* 0x0000000000007918 */ /* 0x000fc60000000000 */
[----:B------:R-:W1:Y:S02]  /*1430*/  LDS.64 R18, [R62] ;  /* 0x000000003e127984 */ /* 0x000e640000000a00 */
[--C-:B-1----:R-:W-:Y:S02]  /*1440*/  HADD2.F32 R16, -RZ, R18.reuse.H0_H0 ;  /* 0x20000012ff107230 */ /* 0x102fe40000004100 */
        /* <DEDUP_REMOVED lines=9> */
[----:B0-----:R-:W-:Y:S02]  /*14e0*/  ISETP.EQ.OR P0, PT, RZ, UR4, P0 ;  /* 0x00000004ff007c0c */ /* 0x001fe40008702670 */
        /* <DEDUP_REMOVED lines=32> */
.L_x_2598:
[----:B------:R-:W-:Y:S05]  /*16f0*/  BSYNC.RECONVERGENT B0 ;  /* 0x0000000000007941 */ /* 0x000fea0003800200 */
.L_x_2597:
[----:B------:R-:W-:Y:S01]  /*1700*/  ISETP.EQ.OR P3, PT, RZ, UR4, P3 ;  /* 0x00000004ff007c0c */ /* 0x000fe20009f62670 */
[----:B------:R-:W-:Y:S01]  /*1710*/  BSSY.RECONVERGENT B0, `(.L_x_2599) ;  /* 0x0000023000007945 */ /* 0x000fe20003800200 */
[----:B------:R-:W-:Y:S02]  /*1720*/  FSETP.GTU.FTZ.AND P0, PT, R58, 20, PT ;  /* 0x41a000003a00780b */ /* 0x000fe40003f1c000 */
[----:B------:R-:W-:Y:S02]  /*1730*/  ISETP.EQ.OR P4, PT, RZ, UR4, P4 ;  /* 0x00000004ff007c0c */ /* 0x000fe4000a782670 */
[----:B------:R-:W-:-:S07]  /*1740*/  ISETP.EQ.OR P0, PT, RZ, UR4, P0 ;  /* 0x00000004ff007c0c */ /* 0x000fce0008702670 */
[----:B------:R-:W-:Y:S06]  /*1750*/  @P3 BRA `(.L_x_2600) ;  /* 0x0000000000783947 */ /* 0x000fec0003800000 */
        /* <DEDUP_REMOVED lines=30> */
.L_x_2600:
[----:B------:R-:W-:Y:S05]  /*1940*/  BSYNC.RECONVERGENT B0 ;  /* 0x0000000000007941 */ /* 0x000fea0003800200 */
.L_x_2599:
        /* <DEDUP_REMOVED lines=32> */
.L_x_2602:
[----:B------:R-:W-:Y:S05]  /*1b50*/  BSYNC.RECONVERGENT B0 ;  /* 0x0000000000007941 */ /* 0x000fea0003800200 */
.L_x_2601:
        /* <DEDUP_REMOVED lines=32> */
.L_x_2604:
[----:B------:R-:W-:Y:S05]  /*1d60*/  BSYNC.RECONVERGENT B0 ;  /* 0x0000000000007941 */ /* 0x000fea0003800200 */
.L_x_2603:
[----:B------:R-:W0:Y:S01]  /*1d70*/  LDCU UR7, c[0x0][0x38c] ;  /* 0x00007180ff0777ac */ /* 0x000e220008000800 */
[----:B------:R-:W-:Y:S01]  /*1d80*/  MOV R15, R55 ;  /* 0x00000037000f7202 */ /* 0x000fe20000000f00 */
[----:B------:R-:W-:Y:S02]  /*1d90*/  IMAD.MOV.U32 R14, RZ, RZ, R56 ;  /* 0x000000ffff0e7224 */ /* 0x000fe400078e0038 */
[----:B------:R-:W-:Y:S02]  /*1da0*/  IMAD.MOV.U32 R55, RZ, RZ, R53 ;  /* 0x000000ffff377224 */ /* 0x000fe400078e0035 */
[----:B------:R-:W-:-:S04]  /*1db0*/  IMAD.WIDE.U32 R14, R66, 0x2, R14 ;  /* 0x00000002420e7825 */ /* 0x000fc800078e000e */
[----:B------:R-:W-:Y:S01]  /*1dc0*/  IMAD.WIDE.U32 R16, R66, 0x2, R54 ;  /* 0x0000000242107825 */ /* 0x000fe200078e0036 */
[----:B------:R-:W-:-:S03]  /*1dd0*/  MOV R55, R15 ;  /* 0x0000000f00377202 */ /* 0x000fc60000000f00 */
[----:B------:R-:W-:Y:S02]  /*1de0*/  IMAD.MOV.U32 R53, RZ, RZ, R17 ;  /* 0x000000ffff357224 */ /* 0x000fe400078e0011 */
[--C-:B------:R-:W-:Y:S01]  /*1df0*/  HADD2.F32 R74, -RZ, R12.reuse.H0_H0 ;  /* 0x2000000cff4a7230 */ /* 0x100fe20000004100 */
[----:B0-----:R-:W-:Y:S01]  /*1e00*/  UISETP.GE.AND UP0, UPT, UR7, 0x1, UPT ;  /* 0x000000010700788c */ /* 0x001fe2000bf06270 */
[----:B------:R-:W-:Y:S02]  /*1e10*/  HADD2.F32 R15, -RZ, R12.H1_H1 ;  /* 0x3000000cff0f7230 */ /* 0x000fe40000004100 */
[--C-:B------:R-:W-:Y:S02]  /*1e20*/  HADD2.F32 R78, -RZ, R13.reuse.H0_H0 ;  /* 0x2000000dff4e7230 */ /* 0x100fe40000004100 */
[-C--:B------:R-:W-:Y:S01]  /*1e30*/  FMUL.FTZ R70, R74, R46.reuse ;  /* 0x0000002e4a467220 */ /* 0x080fe20000410000 */
[----:B------:R-:W-:Y:S02]  /*1e40*/  HADD2.F32 R17, -RZ, R13.H1_H1 ;  /* 0x3000000dff117230 */ /* 0x000fe40000004100 */
[----:B------:R-:W-:Y:S01]  /*1e50*/  FMUL.FTZ R83, R15, R46 ;  /* 0x0000002e0f537220 */ /* 0x000fe20000410000 */
[----:B------:R-:W-:-:S02]  /*1e60*/  IMAD.MOV.U32 R56, RZ, RZ, R14 ;  /* 0x000000ffff387224 */ /* 0x000fc400078e000e */
[-C--:B------:R-:W-:Y:S01]  /*1e70*/  FMUL.FTZ R72, R78, R46.reuse ;  /* 0x0000002e4e487220 */ /* 0x080fe20000410000 */
[----:B------:R-:W-:Y:S02]  /*1e80*/  IMAD.MOV.U32 R54, RZ, RZ, R16 ;  /* 0x000000ffff367224 */ /* 0x000fe400078e0010 */
        /* <DEDUP_REMOVED lines=13> */
[----:B------:R-:W-:-:S02]  /*1f60*/  IMAD.MOV R18, RZ, RZ, -R18 ;  /* 0x000000ffff127224 */ /* 0x000fc400078e0a12 */
[----:B------:R-:W-:Y:S01]  /*1f70*/  FMUL.FTZ R74, R74, R61 ;  /* 0x0000003d4a4a7220 */ /* 0x000fe20000410000 */
[----:B------:R-:W-:Y:S01]  /*1f80*/  FMUL.FTZ R78, R78, R59 ;  /* 0x0000003b4e4e7220 */ /* 0x000fe20000410000 */
[----:B------:R-:W-:Y:S01]  /*1f90*/  ISETP.GE.AND P0, PT, R19, RZ, PT ;  /* 0x000000ff1300720c */ /* 0x000fe20003f06270 */
[----:B------:R-:W-:Y:S01]  /*1fa0*/  IMAD.MOV.U32 R89, RZ, RZ, RZ ;  /* 0x000000ffff597224 */ /* 0x000fe200078e00ff */
[----:B------:R-:W-:Y:S01]  /*1fb0*/  MOV R82, RZ ;  /* 0x000000ff00527202 */ /* 0x000fe20000000f00 */
[----:B------:R-:W-:Y:S01]  /*1fc0*/  IMAD.MOV.U32 R87, RZ, RZ, R39 ;  /* 0x000000ffff577224 */ /* 0x000fe200078e0027 */
[----:B------:R-:W-:Y:S01]  /*1fd0*/  UIADD3 UR8, UPT, UPT, UR6, 0x220, URZ ;  /* 0x0000022006087890 */ /* 0x000fe2000fffe0ff */
[----:B------:R-:W-:Y:S01]  /*1fe0*/  IMAD.MOV.U32 R80, RZ, RZ, R0 ;  /* 0x000000ffff507224 */ /* 0x000fe200078e0000 */
[----:B--2---:R-:W2:Y:S01]  /*1ff0*/  MUFU.RCP R14, R14 ;  /* 0x0000000e000e7308 */ /* 0x004ea20000001000 */
[----:B------:R-:W-:Y:S01]  /*2000*/  UIADD3 UR7, UPT, UPT, -UR7, URZ, URZ ;  /* 0x000000ff07077290 */ /* 0x000fe2000fffe1ff */
[----:B------:R-:W3:Y:S01]  /*2010*/  LDCU.64 UR12, c[0x0][0x460] ;  /* 0x00008c00ff0c77ac */ /* 0x000ee20008000a00 */
[----:B-1----:R-:W-:-:S02]  /*2020*/  SHF.L.U64.HI R25, R24, 0x1, R25 ;  /* 0x0000000118197819 */ /* 0x002fc40000010219 */
[----:B--2---:R-:W-:Y:S02]  /*2030*/  IADD3 R13, PT, PT, R14, 0xffffffe, RZ ;  /* 0x0ffffffe0e0d7810 */ /* 0x004fe40007ffe0ff */
[----:B------:R-:W1:Y:S04]  /*2040*/  LDC.64 R14, c[0x0][0x450] ;  /* 0x00011400ff0e7b82 */ /* 0x000e680000000a00 */
[----:B------:R-:W2:Y:S02]  /*2050*/  F2I.FTZ.U32.TRUNC.NTZ R13, R13 ;  /* 0x0000000d000d7305 */ /* 0x000ea4000021f000 */
[----:B--2---:R-:W-:-:S04]  /*2060*/  IMAD.MOV R12, RZ, RZ, -R13 ;  /* 0x000000ffff0c7224 */ /* 0x004fc800078e0a0d */
[----:B------:R-:W-:Y:S02]  /*2070*/  IMAD R21, R12, R23, RZ ;  /* 0x000000170c157224 */ /* 0x000fe400078e02ff */
[----:B------:R-:W-:-:S05]  /*2080*/  HFMA2 R12, -RZ, RZ, 0, 0 ;  /* 0x00000000ff0c7431 */ /* 0x000fca00000001ff */
[----:B------:R-:W-:-:S04]  /*2090*/  IMAD.HI.U32 R21, R13, R21, R12 ;  /* 0x000000150d157227 */ /* 0x000fc800078e000c */
[----:B------:R-:W-:Y:S01]  /*20a0*/  IMAD.MOV.U32 R12, RZ, RZ, R16 ;  /* 0x000000ffff0c7224 */ /* 0x000fe200078e0010 */
[----:B------:R-:W-:Y:S01]  /*20b0*/  IADD3 R16, P6, PT, R52, R65, RZ ;  /* 0x0000004134107210 */ /* 0x000fe20007fde0ff */
[----:B------:R-:W-:Y:S02]  /*20c0*/  IMAD.MOV.U32 R13, RZ, RZ, R18 ;  /* 0x000000ffff0d7224 */ /* 0x000fe400078e0012 */
[----:B------:R-:W-:Y:S01]  /*20d0*/  IMAD.HI.U32 R91, R21, R12, RZ ;  /* 0x0000000c155b7227 */ /* 0x000fe200078e00ff */
[----:B------:R-:W2:Y:S01]  /*20e0*/  LDC.64 R18, c[0x0][0x3b8] ;  /* 0x0000ee00ff127b82 */ /* 0x000ea20000000a00 */
[----:B------:R-:W-:Y:S02]  /*20f0*/  IADD3.X R17, PT, PT, R11, R51, RZ, P6, !PT ;  /* 0x000000330b117210 */ /* 0x000fe400037fe4ff */
[----:B------:R-:W-:Y:S02]  /*2100*/  IMAD R12, R91, R13, R12 ;  /* 0x0000000d5b0c7224 */ /* 0x000fe400078e020c */
[----:B0-----:R-:W-:-:S02]  /*2110*/  IMAD R21, R3, UR4, RZ ;  /* 0x0000000403157c24 */ /* 0x001fc4000f8e02ff */
[----:B------:R-:W-:Y:S01]  /*2120*/  IMAD.MOV.U32 R13, RZ, RZ, R47 ;  /* 0x000000ffff0d7224 */ /* 0x000fe200078e002f */
[----:B------:R-:W-:Y:S01]  /*2130*/  ISETP.GT.U32.AND P4, PT, R23, R12, PT ;  /* 0x0000000c1700720c */ /* 0x000fe20003f84070 */
[----:B------:R-:W-:Y:S01]  /*2140*/  IMAD R93, R2, UR5, R21 ;  /* 0x00000005025d7c24 */ /* 0x000fe2000f8e0215 */
[----:B------:R-:W-:Y:S01]  /*2150*/  UMOV UR5, URZ ;  /* 0x000000ff00057c82 */ /* 0x000fe20008000000 */
[----:B------:R-:W0:Y:S10]  /*2160*/  LDC.64 R20, c[0x0][0x3d0] ;  /* 0x0000f400ff147b82 */ /* 0x000e340000000a00 */
[----:B------:R-:W-:-:S02]  /*2170*/  @!P4 IADD3 R12, PT, PT, R12, -R23, RZ ;  /* 0x800000170c0cc210 */ /* 0x000fc40007ffe0ff */
[----:B------:R-:W-:Y:S02]  /*2180*/  @!P4 IADD3 R91, PT, PT, R91, 0x1, RZ ;  /* 0x000000015b5bc810 */ /* 0x000fe40007ffe0ff */
[----:B------:R-:W-:Y:S01]  /*2190*/  ISETP.GE.U32.AND P3, PT, R12, R23, PT ;  /* 0x000000170c00720c */ /* 0x000fe20003f66070 */
[----:B------:R-:W-:Y:S01]  /*21a0*/  IMAD.MOV.U32 R12, RZ, RZ, R48 ;  /* 0x000000ffff0c7224 */ /* 0x000fe200078e0030 */
[----:B------:R-:W4:Y:S01]  /*21b0*/  LDC.64 R22, c[0x0][0x460] ;  /* 0x00011800ff167b82 */ /* 0x000f220000000a00 */
[----:B------:R-:W-:Y:S02]  /*21c0*/  ISETP.NE.AND P4, PT, R44, RZ, PT ;  /* 0x000000ff2c00720c */ /* 0x000fe40003f85270 */
[----:B------:R-:W-:Y:S01]  /*21d0*/  IMAD.WIDE.U32 R12, R2, UR4, R12 ;  /* 0x00000004020c7c25 */ /* 0x000fe2000f8e000c */
[----:B--2---:R-:W-:Y:S01]  /*21e0*/  SHF.L.U64.HI R19, R18, 0x2, R19 ;  /* 0x0000000212137819 */ /* 0x004fe20000010213 */
[----:B------:R-:W-:Y:S01]  /*21f0*/  UMOV UR4, URZ ;  /* 0x000000ff00047c82 */ /* 0x000fe20008000000 */
[----:B0-----:R-:W-:-:S02]  /*2200*/  SHF.L.U64.HI R21, R20, 0x1, R21 ;  /* 0x0000000114157819 */ /* 0x001fc40000010215 */
[----:B------:R-:W-:-:S03]  /*2210*/  IADD3 R93, PT, PT, R13, R93, RZ ;  /* 0x0000005d0d5d7210 */ /* 0x000fc60007ffe0ff */
[----:B------:R-:W-:Y:S01]  /*2220*/  @P3 VIADD R91, R91, 0x1 ;  /* 0x000000015b5b3836 */ /* 0x000fe20000000000 */
[----:B------:R-:W-:-:S03]  /*2230*/  IADD3 R31, P3, PT, R50, R65, RZ ;  /* 0x00000041321f7210 */ /* 0x000fc60007f7e0ff */
[----:B------:R-:W-:Y:S01]  /*2240*/  @!P0 IMAD.MOV R91, RZ, RZ, -R91 ;  /* 0x000000ffff5b8224 */ /* 0x000fe200078e0a5b */
[----:B------:R-:W-:Y:S01]  /*2250*/  @!P4 LOP3.LUT R91, RZ, R44, RZ, 0x33, !PT ;  /* 0x0000002cff5bc212 */ /* 0x000fe200078e33ff */
[----:B------:R-:W-:Y:S01]  /*2260*/  IMAD.X R32, R11, 0x1, R49, P3 ;  /* 0x000000010b207824 */ /* 0x000fe200018e0631 */
[----:B-1-34-:R-:W-:-:S07]  /*2270*/  SHF.L.U64.HI R23, R22, 0x2, R23 ;  /* 0x0000000216177819 */ /* 0x01afce0000010217 */
.L_x_2611:
[-C--:B------:R-:W-:Y:S01]  /*2280*/  ISETP.GE.AND P3, PT, R69, R66.reuse, PT ;  /* 0x000000424500720c */ /* 0x080fe20003f66270 */
[----:B------:R-:W2:Y:S01]  /*2290*/  @!P5 LDG.E.U16 R33, desc[UR10][R16.64+-0x80] ;  /* 0xffff800a1021d981 */ /* 0x000ea2000c1e1500 */
[-C--:B------:R-:W-:Y:S02]  /*22a0*/  ISETP.GE.AND P0, PT, R71, R66.reuse, PT ;  /* 0x000000424700720c */ /* 0x080fe40003f06270 */
[----:B------:R-:W-:-:S09]  /*22b0*/  ISETP.GE.AND P4, PT, R67, R66, PT ;  /* 0x000000424300720c */ /* 0x000fd20003f86270 */
[----:B------:R-:W3:Y:S04]  /*22c0*/  @!P3 LDG.E.U16 R26, desc[UR10][R16.64] ;  /* 0x0000000a101ab981 */ /* 0x000ee8000c1e1500 */
[----:B------:R-:W4:Y:S04]  /*22d0*/  @!P0 LDG.E.U16 R27, desc[UR10][R16.64+-0x40] ;  /* 0xffffc00a101b8981 */ /* 0x000f28000c1e1500 */
[----:B------:R-:W5:Y:S01]  /*22e0*/  @!P4 LDG.E.U16 R29, desc[UR10][R16.64+0x40] ;  /* 0x0000400a101dc981 */ /* 0x000f62000c1e1500 */
[----:B------:R-:W-:Y:S02]  /*22f0*/  IMAD.MOV.U32 R28, RZ, RZ, RZ ;  /* 0x000000ffff1c7224 */ /* 0x000fe400078e00ff */
[----:B------:R-:W-:Y:S01]  /*2300*/  IMAD.MOV.U32 R30, RZ, RZ, RZ ;  /* 0x000000ffff1e7224 */ /* 0x000fe200078e00ff */
[----:B------:R-:W-:-:S02]  /*2310*/  ISETP.GE.AND P6, PT, R81, R66, PT ;  /* 0x000000425100720c */ /* 0x000fc40003fc6270 */
[----:B--2---:R-:W-:Y:S02]  /*2320*/  @!P5 PRMT R28, R33, 0x5410, RZ ;  /* 0x00005410211cd816 */ /* 0x004fe400000000ff */
[----:B---3--:R-:W-:Y:S02]  /*2330*/  @!P3 PRMT R30, R26, 0x5410, RZ ;  /* 0x000054101a1eb816 */ /* 0x008fe400000000ff */
[----:B------:R-:W-:Y:S02]  /*2340*/  MOV R26, R87 ;  /* 0x00000057001a7202 */ /* 0x000fe40000000f00 */
[----:B----4-:R-:W-:Y:S01]  /*2350*/  @!P0 PRMT R28, R28, 0x5410, R27 ;  /* 0x000054101c1c8816 */ /* 0x010fe2000000001b */
[----:B------:R-:W-:Y:S01]  /*2360*/  IMAD.MOV.U32 R27, RZ, RZ, R80 ;  /* 0x000000ffff1b7224 */ /* 0x000fe200078e0050 */
[----:B-----5:R-:W-:Y:S02]  /*2370*/  @!P4 PRMT R30, R30, 0x5410, R29 ;  /* 0x000054101e1ec816 */ /* 0x020fe4000000001d */
[----:B------:R-:W-:-:S02]  /*2380*/  PRMT R36, R28, 0x7632, R36 ;  /* 0x000076321c247816 */ /* 0x000fc40000000024 */
[----:B------:R0:W2:Y:S01]  /*2390*/  LDG.E R35, desc[UR10][R26.64] ;  /* 0x0000000a1a237981 */ /* 0x0000a2000c1e1900 */
[----:B------:R-:W-:-:S03]  /*23a0*/  PRMT R37, R30, 0x7632, R37 ;  /* 0x000076321e257816 */ /* 0x000fc60000000025 */
[----:B------:R1:W-:Y:S01]  /*23b0*/  STS.U16 [R63], R28 ;  /* 0x0000001c3f007388 */ /* 0x0003e20000000400 */
[----:B0-----:R-:W-:Y:S01]  /*23c0*/  IMAD.MOV.U32 R26, RZ, RZ, R31 ;  /* 0x000000ffff1a7224 */ /* 0x001fe200078e001f */
[----:B------:R-:W-:Y:S02]  /*23d0*/  MOV R27, R32 ;  /* 0x00000020001b7202 */ /* 0x000fe40000000f00 */
[----:B------:R-:W-:Y:S04]  /*23e0*/  STS.U16 [R63+0x40], R36 ;  /* 0x000040243f007388 */ /* 0x000fe80000000400 */
[----:B------:R-:W-:Y:S04]  /*23f0*/  STS.U16 [R63+0x80], R30 ;  /* 0x0000801e3f007388 */ /* 0x000fe80000000400 */
[----:B------:R0:W-:Y:S01]  /*2400*/  STS.U16 [R63+0xc0], R37 ;  /* 0x0000c0253f007388 */ /* 0x0001e20000000400 */
[----:B------:R-:W-:-:S03]  /*2410*/  NOP ;  /* 0x0000000000007918 */ /* 0x000fc60000000000 */
[----:B------:R-:W3:Y:S04]  /*2420*/  @!P6 LDG.E.U16 R29, desc[UR10][R26.64+-0x80] ;  /* 0xffff800a1a1de981 */ /* 0x000ee8000c1e1500 */
[----:B------:R-:W4:Y:S04]  /*2430*/  @!P0 LDG.E.U16 R31, desc[UR10][R26.64+-0x40] ;  /* 0xffffc00a1a1f8981 */ /* 0x000f28000c1e1500 */
[----:B------:R-:W5:Y:S04]  /*2440*/  @!P3 LDG.E.U16 R32, desc[UR10][R26.64] ;  /* 0x0000000a1a20b981 */ /* 0x000f68000c1e1500 */
[----:B------:R-:W2:Y:S01]  /*2450*/  @!P4 LDG.E.U16 R33, desc[UR10][R26.64+0x40] ;  /* 0x0000400a1a21c981 */ /* 0x000ea2000c1e1500 */
[----:B------:R-:W-:-:S02]  /*2460*/  IMAD.MOV.U32 R34, RZ, RZ, RZ ;  /* 0x000000ffff227224 */ /* 0x000fc400078e00ff */
[----:B-1----:R-:W-:Y:S01]  /*2470*/  IMAD.MOV.U32 R28, RZ, RZ, RZ ;  /* 0x000000ffff1c7224 */ /* 0x002fe200078e00ff */
[----:B---3--:R-:W-:-:S04]  /*2480*/  @!P6 PRMT R34, R29, 0x5410, RZ ;  /* 0x000054101d22e816 */ /* 0x008fc800000000ff */
[----:B----4-:R-:W-:Y:S02]  /*2490*/  @!P0 PRMT R34, R34, 0x5410, R31 ;  /* 0x0000541022228816 */ /* 0x010fe4000000001f */
[----:B------:R-:W1:Y:S01]  /*24a0*/  LDS.64 R30, [R62] ;  /* 0x000000003e1e7984 */ /* 0x000e620000000a00 */
[----:B-----5:R-:W-:Y:S02]  /*24b0*/  @!P3 PRMT R28, R32, 0x5410, RZ ;  /* 0x00005410201cb816 */ /* 0x020fe400000000ff */
[----:B------:R-:W-:Y:S02]  /*24c0*/  ISETP.NE.AND P0, PT, R68, RZ, PT ;  /* 0x000000ff4400720c */ /* 0x000fe40003f05270 */
[----:B--2---:R-:W-:Y:S02]  /*24d0*/  @!P4 PRMT R28, R28, 0x5410, R33 ;  /* 0x000054101c1cc816 */ /* 0x004fe40000000021 */
[----:B0-----:R-:W-:Y:S02]  /*24e0*/  PRMT R37, R34, 0x7632, R37 ;  /* 0x0000763222257816 */ /* 0x001fe40000000025 */
[----:B------:R-:W-:Y:S01]  /*24f0*/  PRMT R88, R28, 0x7632, R88 ;  /* 0x000076321c587816 */ /* 0x000fe20000000058 */
[----:B------:R0:W-:Y:S04]  /*2500*/  STS.U16 [R63+0x100], R34 ;  /* 0x000100223f007388 */ /* 0x0001e80000000400 */
[----:B------:R-:W-:Y:S04]  /*2510*/  STS.U16 [R63+0x180], R28 ;  /* 0x0001801c3f007388 */ /* 0x000fe80000000400 */
[----:B------:R2:W-:Y:S04]  /*2520*/  STS.U16 [R63+0x140], R37 ;  /* 0x000140253f007388 */ /* 0x0005e80000000400 */
[----:B------:R-:W-:Y:S01]  /*2530*/  STS.U16 [R63+0x1c0], R88 ;  /* 0x0001c0583f007388 */ /* 0x000fe20000000400 */
[----:B------:R-:W-:-:S03]  /*2540*/  NOP ;  /* 0x0000000000007918 */ /* 0x000fc60000000000 */
[----:B------:R-:W3:Y:S04]  /*2550*/  LDS.64 R32, [R62+0x100] ;  /* 0x000100003e207984 */ /* 0x000ee80000000a00 */
[----:B------:R-:W4:Y:S01]  /*2560*/  @P0 LDS.64 R28, [UR8] ;  /* 0x00000008ff1c0984 */ /* 0x000f220008000a00 */
[----:B------:R-:W-:-:S04]  /*2570*/  FMUL.FTZ R35, R35, 1.4426950216293334961 ;  /* 0x3fb8aa3b23237820 */ /* 0x000fc80000410000 */
[C---:B------:R-:W-:Y:S01]  /*2580*/  FMUL.FTZ R36, R35.reuse, R60 ;  /* 0x0000003c23247220 */ /* 0x040fe20000410000 */
[C---:B------:R-:W-:Y:S01]  /*2590*/  FMUL.FTZ R96, R35.reuse, R58 ;  /* 0x0000003a23607220 */ /* 0x040fe20000410000 */
[C---:B------:R-:W-:Y:S01]  /*25a0*/  FMUL.FTZ R86, R35.reuse, R59 ;  /* 0x0000003b23567220 */ /* 0x040fe20000410000 */
[----:B0-----:R-:W-:-:S03]  /*25b0*/  FMUL.FTZ R34, R35, R61 ;  /* 0x0000003d23227220 */ /* 0x001fc60000410000 */
[----:B------:R-:W0:Y:S01]  /*25c0*/  MUFU.EX2 R36, R36 ;  /* 0x0000002400247308 */ /* 0x000e220000000800 */
[----:B-1----:R-:W-:-:S07]  /*25d0*/  HADD2.F32 R35, -RZ, R30.H1_H1 ;  /* 0x3000001eff237230 */ /* 0x002fce0000004100 */
[----:B------:R-:W1:Y:S01]  /*25e0*/  MUFU.EX2 R92, R86 ;  /* 0x00000056005c7308 */ /* 0x000e620000000800 */
[----:B------:R-:W-:-:S07]  /*25f0*/  HADD2.F32 R99, -RZ, R31.H0_H0 ;  /* 0x2000001fff637230 */ /* 0x000fce0000004100 */
[----:B------:R5:W-:Y:S01]  /*2600*/  MUFU.EX2 R94, R34 ;  /* 0x00000022005e7308 */ /* 0x000be20000000800 */
[----:B--2---:R-:W-:-:S07]  /*2610*/  HADD2.F32 R37, -RZ, R30.H0_H0 ;  /* 0x2000001eff257230 */ /* 0x004fce0000004100 */
[----:B------:R-:W2:Y:S01]  /*2620*/  MUFU.EX2 R96, R96 ;  /* 0x0000006000607308 */ /* 0x000ea20000000800 */
[----:B------:R-:W-:Y:S02]  /*2630*/  HADD2.F32 R31, -RZ, R31.H1_H1 ;  /* 0x3000001fff1f7230 */ /* 0x000fe40000004100 */
[----:B-----5:R-:W-:Y:S01]  /*2640*/  FMUL.FTZ R34, R76, R35 ;  /* 0x000000234c227220 */ /* 0x020fe20000410000 */
[-C--:B------:R-:W-:Y:S01]  /*2650*/  ISETP.GE.U32.AND P6, PT, R77, R66.reuse, PT ;  /* 0x000000424d00720c */ /* 0x080fe20003fc6070 */
[----:B------:R-:W-:Y:S01]  /*2660*/  FMUL.FTZ R99, R78, R99 ;  /* 0x000000634e637220 */ /* 0x000fe20000410000 */
[----:B------:R-:W-:Y:S01]  /*2670*/  ISETP.GE.U32.AND P4, PT, R75, R66, PT ;  /* 0x000000424b00720c */ /* 0x000fe20003f86070 */
[----:B------:R-:W-:Y:S01]  /*2680*/  FMUL.FTZ R101, R74, R37 ;  /* 0x000000254a657220 */ /* 0x000fe20000410000 */
[----:B------:R-:W-:Y:S01]  /*2690*/  FSEL R34, R34, RZ, !P6 ;  /* 0x000000ff22227208 */ /* 0x000fe20007000000 */
[----:B------:R-:W-:Y:S01]  /*26a0*/  FMUL.FTZ R31, R84, R31 ;  /* 0x0000001f541f7220 */ /* 0x000fe20000410000 */
[----:B0-----:R-:W-:-:S02]  /*26b0*/  FSEL R35, R36, 1, !P6 ;  /* 0x3f80000024237808 */ /* 0x001fc40007000000 */
[-C--:B------:R-:W-:Y:S02]  /*26c0*/  ISETP.GE.U32.AND P3, PT, R73, R66.reuse, PT ;  /* 0x000000424900720c */ /* 0x080fe40003f66070 */
[----:B------:R-:W-:Y:S02]  /*26d0*/  ISETP.GE.U32.AND P6, PT, R38, R66, PT ;  /* 0x000000422600720c */ /* 0x000fe40003fc6070 */
[----:B------:R-:W-:Y:S01]  /*26e0*/  FSEL R36, R99, RZ, !P4 ;  /* 0x000000ff63247208 */ /* 0x000fe20006000000 */
[--C-:B---3--:R-:W-:Y:S01]  /*26f0*/  HADD2.F32 R95, -RZ, R32.reuse.H0_H0 ;  /* 0x20000020ff5f7230 */ /* 0x108fe20000004100 */
[----:B-1----:R-:W-:Y:S01]  /*2700*/  FSEL R99, R92, 1, !P4 ;  /* 0x3f8000005c637808 */ /* 0x002fe20006000000 */
[----:B------:R-:W-:Y:S01]  /*2710*/  HADD2.F32 R86, -RZ, R32.H1_H1 ;  /* 0x30000020ff567230 */ /* 0x000fe20000004100 */
[----:B--2---:R-:W-:Y:S01]  /*2720*/  FSEL R37, R96, 1, !P3 ;  /* 0x3f80000060257808 */ /* 0x004fe20005800000 */
[--C-:B------:R-:W-:Y:S01]  /*2730*/  HADD2.F32 R97, -RZ, R33.reuse.H0_H0 ;  /* 0x20000021ff617230 */ /* 0x100fe20000004100 */
[----:B------:R-:W-:Y:S01]  /*2740*/  FSEL R94, R94, 1, !P6 ;  /* 0x3f8000005e5e7808 */ /* 0x000fe20007000000 */
[----:B------:R-:W-:Y:S01]  /*2750*/  HADD2.F32 R88, -RZ, R33.H1_H1 ;  /* 0x30000021ff587230 */ /* 0x000fe20000004100 */
[----:B------:R-:W-:-:S02]  /*2760*/  FSEL R92, R31, RZ, !P3 ;  /* 0x000000ff1f5c7208 */ /* 0x000fc40005800000 */
[----:B------:R-:W-:Y:S01]  /*2770*/  FSEL R101, R101, RZ, !P6 ;  /* 0x000000ff65657208 */ /* 0x000fe20007000000 */
[----:B----4-:R-:W-:Y:S06]  /*2780*/  @P0 BRA `(.L_x_2606) ;  /* 0x0000000000380947 */ /* 0x010fec0003800000 */
[----:B------:R-:W0:Y:S02]  /*2790*/  LDC.U8 R28, c[0x0][0x3a9] ;  /* 0x0000ea40ff1c7b82 */ /* 0x000e240000000000 */
        /* <DEDUP_REMOVED lines=8> */
.L_x_2607:
[----:B------:R-:W-:Y:S01]  /*2820*/  IMAD.MOV.U32 R29, RZ, RZ, RZ ;  /* 0x000000ffff1d7224 */ /* 0x000fe200078e00ff */
[----:B------:R-:W-:Y:S06]  /*2830*/  @!P2 BRA `(.L_x_2606) ;  /* 0x00000000000ca947 */ /* 0x000fec0003800000 */
[----:B------:R-:W-:-:S04]  /*2840*/  IADD3 R30, P0, PT, R48, R89, RZ ;  /* 0x00000059301e7210 */ /* 0x000fc80007f1e0ff */
[----:B------:R-:W-:-:S05]  /*2850*/  IADD3.X R31, PT, PT, R47, R82, RZ, P0, !PT ;  /* 0x000000522f1f7210 */ /* 0x000fca00007fe4ff */
[----:B------:R1:W5:Y:S04]  /*2860*/  LDG.E R29, desc[UR10][R30.64] ;  /* 0x0000000a1e1d7981 */ /* 0x000368000c1e1900 */
.L_x_2606:
        /* <DEDUP_REMOVED lines=82> */
.L_x_2610:
[----:B------:R-:W-:-:S04]  /*2d90*/  ISETP.NE.AND P0, PT, R68, R57, PT ;  /* 0x000000394400720c */ /* 0x000fc80003f05270 */
[----:B------:R-:W-:-:S13]  /*2da0*/  ISETP.NE.OR P0, PT, R30, RZ, P0 ;  /* 0x000000ff1e00720c */ /* 0x000fda0000705670 */
[----:B------:R-:W-:-:S04]  /*2db0*/  @!P0 IADD3 R30, P3, PT, R48, R89, RZ ;  /* 0x00000059301e8210 */ /* 0x000fc80007f7e0ff */
[----:B------:R-:W-:-:S05]  /*2dc0*/  @!P0 IADD3.X R31, PT, PT, R47, R82, RZ, P3, !PT ;  /* 0x000000522f1f8210 */ /* 0x000fca0001ffe4ff */
[----:B------:R0:W-:Y:S04]  /*2dd0*/  @!P0 STG.E desc[UR10][R30.64], R29 ;  /* 0x0000001d1e008986 */ /* 0x0001e8000c10190a */
.L_x_2609:
[----:B------:R-:W-:Y:S05]  /*2de0*/  BSYNC.RECONVERGENT B0 ;  /* 0x0000000000007941 */ /* 0x000fea0003800200 */
.L_x_2608:
        /* <DEDUP_REMOVED lines=13> */
[----:B-1----:R-:W-:Y:S01]  /*2ec0*/  IADD3.X R32, PT, PT, R27, R25, RZ, P6, !PT ;  /* 0x000000191b207210 */ /* 0x002fe200037fe4ff */
[----:B------:R-:W-:Y:S01]  /*2ed0*/  IMAD.X R80, R80, 0x1, R19, P0 ;  /* 0x0000000150507824 */ /* 0x000fe200000e0613 */
[----:B------:R-:W-:Y:S01]  /*2ee0*/  IADD3.X R82, PT, PT, R82, R23, RZ, P4, !PT ;  /* 0x0000001752527210 */ /* 0x000fe200027fe4ff */
[----:B------:R-:W-:Y:S01]  /*2ef0*/  UIADD3 UR8, UPT, UPT, UR8, 0x8, URZ ;  /* 0x0000000808087890 */ /* 0x000fe2000fffe0ff */
[----:B------:R-:W-:Y:S11]  /*2f00*/  BRA.U UP0, `(.L_x_2611) ;  /* 0xfffffff100dc7547 */ /* 0x000ff6000b83ffff */
.L_x_2605:
[----:B------:R-:W-:Y:S01]  /*2f10*/  BAR.SYNC.DEFER_BLOCKING 0x0 ;  /* 0x0000000000007b1d */ /* 0x000fe20000010000 */
[----:B------:R-:W-:Y:S01]  /*2f20*/  ISETP.NE.AND P0, PT, R40, RZ, PT ;  /* 0x000000ff2800720c */ /* 0x000fe20003f05270 */
[----:B------:R-:W-:Y:S01]  /*2f30*/  VIADD R68, R68, 0x1 ;  /* 0x0000000144447836 */ /* 0x000fe20000000000 */
[----:B------:R-:W-:Y:S02]  /*2f40*/  F2FP.F16.F32.PACK_AB R84, R83, R70 ;  /* 0x000000465354723e */ /* 0x000fe400000000ff */
[----:B------:R-:W-:Y:S01]  /*2f50*/  F2FP.F16.F32.PACK_AB R85, R85, R72 ;  /* 0x000000485555723e */ /* 0x000fe200000000ff */
[----:B------:R-:W0:Y:S01]  /*2f60*/  LDCU.64 UR4, c[0x0][0x4a8] ;  /* 0x00009500ff0477ac */ /* 0x000e220008000a00 */
[----:B------:R-:W-:-:S03]  /*2f70*/  IADD3 R41, PT, PT, R66, R41, RZ ;  /* 0x0000002942297210 */ /* 0x000fc60007ffe0ff */
[----:B------:R-:W-:Y:S01]  /*2f80*/  STS.64 [R62], R84 ;  /* 0x000000543e007388 */ /* 0x000fe20000000a00 */
[----:B------:R-:W-:-:S03]  /*2f90*/  NOP ;  /* 0x0000000000007918 */ /* 0x000fc60000000000 */
[----:B------:R-:W-:Y:S04]  /*2fa0*/  LDS.U16 R17, [R63] ;  /* 0x000000003f117984 */ /* 0x000fe80000000400 */
[----:B------:R-:W-:Y:S04]  /*2fb0*/  LDS.U16 R19, [R63+0x40] ;  /* 0x000040003f137984 */ /* 0x000fe80000000400 */
[----:B------:R-:W-:Y:S04]  /*2fc0*/  LDS.U16 R21, [R63+0x80] ;  /* 0x000080003f157984 */ /* 0x000fe80000000400 */
[----:B------:R-:W-:Y:S04]  /*2fd0*/  LDS.U16 R23, [R63+0xc0] ;  /* 0x0000c0003f177984 */ /* 0x000fe80000000400 */
        /* <DEDUP_REMOVED lines=12> */
[----:B------:R-:W-:Y:S01]  /*30a0*/  ISETP.GE.AND P5, PT, R67, R12, PT ;  /* 0x0000000c4300720c */ /* 0x000fe20003fa6270 */
[----:B------:R-:W-:-:S06]  /*30b0*/  IMAD.MOV.U32 R12, RZ, RZ, R52 ;  /* 0x000000ffff0c7224 */ /* 0x000fcc00078e0034 */
[----:B------:R-:W-:Y:S01]  /*30c0*/  @!P0 STG.E.U16 desc[UR10][R14.64], R17 ;  /* 0x000000110e008986 */ /* 0x000fe2000c10150a */
[----:B------:R-:W-:-:S03]  /*30d0*/  ISETP.NE.AND P0, PT, R68, R42, PT ;  /* 0x0000002a4400720c */ /* 0x000fc60003f05270 */
[----:B------:R-:W-:Y:S04]  /*30e0*/  @!P3 STG.E.U16 desc[UR10][R14.64+0x40], R19 ;  /* 0x000040130e00b986 */ /* 0x000fe8000c10150a */
[----:B------:R-:W-:Y:S04]  /*30f0*/  @!P4 STG.E.U16 desc[UR10][R14.64+0x80], R21 ;  /* 0x000080150e00c986 */ /* 0x000fe8000c10150a */
[----:B------:R0:W-:Y:S02]  /*3100*/  @!P5 STG.E.U16 desc[UR10][R14.64+0xc0], R23 ;  /* 0x0000c0170e00d986 */ /* 0x0001e4000c10150a */
        /* <DEDUP_REMOVED lines=9> */
.L_x_2613:
        /* <DEDUP_REMOVED lines=14> */
.L_x_7996:


//--------------------- .text._Z25selective_scan_fwd_kernelI32Selective_Scan_fwd_kernel_traitsILi32ELi4ELi1ELb0ELb1ELb1ELb0ELb1EN3c104HalfEffEEv13SSMParamsBase --------------------------
	.section	.text._Z25selective_scan_fwd_kernelI32Selective_Scan_fwd_kernel_traitsILi32ELi4ELi1ELb0ELb1ELb1ELb0ELb1EN3c104HalfEffEEv13SSMParamsBase,"ax",@progbits
	.align	128
        .global         _Z25selective_scan_fwd_kernelI32Selective_Scan_fwd_kernel_traitsILi32ELi4ELi1ELb0ELb1ELb1ELb0ELb1EN3c104HalfEffEEv13SSMParamsBase
        .type           _Z25selective_scan_fwd_kernelI32Selective_Scan_fwd_kernel_traitsILi32ELi4ELi1ELb0ELb1ELb1ELb0ELb1EN3c104HalfEffEEv13SSMParamsBase,@function
        .size           _Z25selective_scan_fwd_kernelI32Selective_Scan_fwd_kernel_traitsILi32ELi4ELi1ELb0ELb1ELb1ELb0ELb1EN3c104HalfEffEEv13SSMParamsBase,(.L_x_7997 - _Z25selective_scan_fwd_kernelI32Selective_Scan_fwd_kernel_traitsILi32ELi4ELi1ELb0ELb1ELb1ELb0ELb1EN3c104HalfEffEEv13SSMParamsBase)
        .other          _Z25selective_scan_fwd_kernelI32Selective_Scan_fwd_kernel_traitsILi32ELi4ELi1ELb0ELb1ELb1ELb0ELb1EN3c104HalfEffEEv13SSMParamsBase,@"STO_CUDA_ENTRY STV_DEFAULT"
_Z25selective_scan_fwd_kernelI32Selective_Scan_fwd_kernel_traitsILi32ELi4ELi1ELb0ELb1ELb1ELb0ELb1EN3c104HalfEffEEv13SSMParamsBase:
.text._Z25selective_scan_fwd_kernelI32Selective_Scan_fwd_kernel_traitsILi32ELi4ELi1ELb0ELb1ELb1ELb0ELb1EN3c104HalfEffEEv13SSMParamsBase:
        /* <DEDUP_REMOVED lines=42> */
.L_x_2614:
[----:B-1---5:R-:W-:Y:S02]  /*02a0*/  ISETP.EQ.U32.AND P3, PT, R3, UR4, PT ;  /* 0x0000000403007c0c */ /* 0x022fe4000bf62070 */
[----:B------:R-:W-:-:S04]  /*02b0*/  SHF.R.S32.HI R31, RZ, 0x1f, R3 ;  /* 0x0000001fff1f7819 */ /* 0x000fc80000011403 */
        /* <DEDUP_REMOVED lines=37> */
[----:B---3--:R-:W-:-:S04]  /*0510*/  IMAD R8, R5, R14, RZ ;  /* 0x0000000e05087224 */ /* 0x008fc800078e02ff */
[C---:B------:R-:W-:Y:S02]  /*0520*/  IMAD R11, R4.reuse, R15, R8 ;  /* 0x0000000f040b7224 */ /* 0x040fe400078e0208 */
[----:B------:R-:W-:Y:S02]  /*0530*/  IMAD.WIDE.U32 R8, R4, R14, RZ ;  /* 0x0000000e04087225 */ /* 0x000fe400078e00ff */
[----:B------:R-:W3:Y:S03]  /*0540*/  LDC.64 R14, c[0x0][0x3e0] ;  /* 0x0000f800ff0e7b82 */ /* 0x000ee60000000a00 */
[----:B------:R-:W-:Y:S01]  /*0550*/  IADD3 R9, PT, PT, R9, R11, RZ ;  /* 0x0000000b09097210 */ /* 0x000fe20007ffe0ff */
[----:B------:R-:W-:Y:S02]  /*0560*/  @P4 VIADD R10, R10, 0x1 ;  /* 0x000000010a0a4836 */ /* 0x000fe40000000000 */
[----:B------:R-:W-:-:S02]  /*0570*/  IMAD R11, R5, R22, RZ ;  /* 0x00000016050b7224 */ /* 0x000fc400078e02ff */
[----:B------:R-:W-:Y:S02]  /*0580*/  IMAD.MOV.U32 R19, RZ, RZ, R10 ;  /* 0x000000ffff137224 */ /* 0x000fe400078e000a */
[-C--:B------:R-:W-:Y:S02]  /*0590*/  IMAD R10, R5, R20.reuse, RZ ;  /* 0x00000014050a7224 */ /* 0x080fe400078e02ff */
[C---:B------:R-:W-:Y:S01]  /*05a0*/  IMAD R23, R4.reuse, R23, R11 ;  /* 0x0000001704177224 */ /* 0x040fe200078e020b */
[----:B------:R-:W-:Y:S01]  /*05b0*/  @!P3 IADD3 R19, PT, PT, -R19, RZ, RZ ;  /* 0x000000ff1313b210 */ /* 0x000fe20007ffe1ff */
[C---:B------:R-:W-:Y:S01]  /*05c0*/  IMAD R21, R4.reuse, R21, R10 ;  /* 0x0000001504157224 */ /* 0x040fe200078e020a */
[----:B------:R-:W-:Y:S01]  /*05d0*/  @!P5 LOP3.LUT R19, RZ, R13, RZ, 0x33, !PT ;  /* 0x0000000dff13d212 */ /* 0x000fe200078e33ff */
[----:B------:R-:W-:Y:S02]  /*05e0*/  IMAD.WIDE.U32 R10, R4, R20, RZ ;  /* 0x00000014040a7225 */ /* 0x000fe400078e00ff */
[----:B------:R-:W5:Y:S02]  /*05f0*/  LDC.U8 R20, c[0x0][0x3a9] ;  /* 0x0000ea40ff147b82 */ /* 0x000f640000000000 */
[----:B0-----:R-:W-:-:S04]  /*0600*/  IMAD.WIDE.U32 R8, R0, R54, R8 ;  /* 0x0000003600087225 */ /* 0x001fc800078e0008 */
[----:B------:R-:W-:Y:S01]  /*0610*/  IMAD R55, R0, R55, R9 ;  /* 0x0000003700377224 */ /* 0x000fe200078e0209 */
[----:B-1----:R-:W-:Y:S01]  /*0620*/  LEA R56, P3, R8, R56, 0x1 ;  /* 0x0000003808387211 */ /* 0x002fe200078608ff */
[-C--:B---3--:R-:W-:Y:S02]  /*0630*/  IMAD R9, R5, R14.reuse, RZ ;  /* 0x0000000e05097224 */ /* 0x088fe400078e02ff */
[----:B------:R-:W-:Y:S01]  /*0640*/  IMAD.IADD R11, R11, 0x1, R21 ;  /* 0x000000010b0b7824 */ /* 0x000fe200078e0215 */
[----:B------:R-:W-:Y:S01]  /*0650*/  SHF.R.S32.HI R21, RZ, 0x1f, R19 ;  /* 0x0000001fff157819 */ /* 0x000fe20000011413 */
[----:B------:R-:W-:Y:S01]  /*0660*/  IMAD R9, R4, R15, R9 ;  /* 0x0000000f04097224 */ /* 0x000fe200078e0209 */
[----:B------:R-:W-:Y:S01]  /*0670*/  LEA.HI.X R55, R8, R57, R55, 0x1, P3 ;  /* 0x0000003908377211 */ /* 0x000fe200018f0c37 */
[----:B------:R-:W-:-:S04]  /*0680*/  IMAD.WIDE.U32 R14, R4, R14, RZ ;  /* 0x0000000e040e7225 */ /* 0x000fc800078e00ff */
[----:B------:R-:W-:Y:S01]  /*0690*/  IMAD.WIDE.U32 R12, R4, R22, RZ ;  /* 0x00000016040c7225 */ /* 0x000fe200078e00ff */
[----:B------:R-:W-:-:S03]  /*06a0*/  IADD3 R15, PT, PT, R15, R9, RZ ;  /* 0x000000090f0f7210 */ /* 0x000fc60007ffe0ff */
[----:B------:R-:W-:Y:S01]  /*06b0*/  IMAD.IADD R13, R13, 0x1, R23 ;  /* 0x000000010d0d7824 */ /* 0x000fe200078e0217 */
[----:B-----5:R-:W-:Y:S01]  /*06c0*/  ISETP.NE.AND P5, PT, R20, RZ, PT ;  /* 0x000000ff1400720c */ /* 0x020fe20003fa5270 */
[C---:B------:R-:W-:Y:S02]  /*06d0*/  IMAD R16, R21.reuse, R50, RZ ;  /* 0x0000003215107224 */ /* 0x040fe400078e02ff */
[----:B------:R-:W-:Y:S02]  /*06e0*/  IMAD R18, R21, R48, RZ ;  /* 0x0000003015127224 */ /* 0x000fe400078e02ff */
[----:B------:R-:W-:-:S04]  /*06f0*/  IMAD.WIDE.U32 R8, R0, R52, R10 ;  /* 0x0000003400087225 */ /* 0x000fc800078e000a */
[----:B------:R-:W-:Y:S01]  /*0700*/  IMAD.WIDE.U32 R10, R19, R50, R12 ;  /* 0x00000032130a7225 */ /* 0x000fe200078e000c */
[----:B------:R-:W-:-:S03]  /*0710*/  LEA R54, P3, R8, R24, 0x1 ;  /* 0x0000001808367211 */ /* 0x000fc600078608ff */
[C---:B------:R-:W-:Y:S01]  /*0720*/  IMAD R51, R19.reuse, R51, R16 ;  /* 0x0000003313337224 */ /* 0x040fe200078e0210 */
[----:B----4-:R-:W-:Y:S01]  /*0730*/  LEA R52, P4, R10, R26, 0x1 ;  /* 0x0000001a0a347211 */ /* 0x010fe200078808ff */
[----:B------:R-:W-:Y:S01]  /*0740*/  IMAD.WIDE.U32 R12, R19, R48, R14 ;  /* 0x00000030130c7225 */ /* 0x000fe200078e000e */
[----:B------:R-:W-:-:S03]  /*0750*/  IADD3 R48, PT, PT, -R4, R17, RZ ;  /* 0x0000001104307210 */ /* 0x000fc60007ffe1ff */
[----:B------:R-:W-:Y:S01]  /*0760*/  IMAD R49, R19, R49, R18 ;  /* 0x0000003113317224 */ /* 0x000fe200078e0212 */
[----:B--2---:R-:W-:Y:S01]  /*0770*/  LEA R50, P6, R12, R28, 0x1 ;  /* 0x0000001c0c327211 */ /* 0x004fe200078c08ff */
        /* <DEDUP_REMOVED lines=14> */
.L_x_2615:
        /* <DEDUP_REMOVED lines=11> */
.L_x_2616:
        /* <DEDUP_REMOVED lines=63> */
[C---:B------:R-:W-:Y:S02]  /*0d00*/  ISETP.GT.AND P0, PT, R41.reuse, RZ, PT ;  /* 0x000000ff2900720c */ /* 0x040fe40003f04270 */
[----:B------:R-:W-:Y:S02]  /*0d10*/  SEL R14, R14, RZ, P3 ;  /* 0x000000ff0e0e7207 */ /* 0x000fe40001800000 */
[----:B------:R-:W-:Y:S02]  /*0d20*/  IADD3 R41, PT, PT, R41, 0x1, RZ ;  /* 0x0000000129297810 */ /* 0x000fe40007ffe0ff */
[----:B------:R-:W-:-:S05]  /*0d30*/  SEL R14, R14, RZ, P0 ;  /* 0x000000ff0e0e7207 */ /* 0x000fca0000000000 */
[----:B-----5:R-:W-:Y:S01]  /*0d40*/  IMAD R40, R40, R43, R14 ;  /* 0x0000002b28287224 */ /* 0x020fe200078e020e */
[----:B------:R-:W-:Y:S06]  /*0d50*/  BRA `(.L_x_2618) ;  /* 0x0000000000747947 */ /* 0x000fec0003800000 */
.L_x_2617:
        /* <DEDUP_REMOVED lines=29> */
.L_x_2618:
        /* <DEDUP_REMOVED lines=12> */
[----:B------:R-:W-:Y:S02]  /*0ff0*/  IMAD R5, R5, UR4, RZ ;  /* 0x0000000405057c24 */ /* 0x000fe4000f8e02ff */
[----:B------:R-:W-:Y:S02]  /*1000*/  IMAD R11, R0, UR7, R7 ;  /* 0x00000007000b7c24 */ /* 0x000fe4000f8e0207 */
[----:B------:R-:W-:Y:S01]  /*1010*/  IMAD.MOV.U32 R10, RZ, RZ, R6 ;  /* 0x000000ffff0a7224 */ /* 0x000fe200078e0006 */
[----:B--2---:R-:W-:Y:S01]  /*1020*/  LEA R6, P0, R2, R14, 0x2 ;  /* 0x0000000e02067211 */ /* 0x004fe200078010ff */
[----:B0-----:R-:W-:Y:S02]  /*1030*/  IMAD.SHL.U32 R38, R39, 0x4, RZ ;  /* 0x0000000427267824 */ /* 0x001fe400078e00ff */
[----:B------:R-:W-:Y:S01]  /*1040*/  IMAD R57, R0, UR9, R13 ;  /* 0x0000000900397c24 */ /* 0x000fe2000f8e020d */
[----:B----4-:R-:W-:Y:S01]  /*1050*/  LEA R0, P3, R12, R16, 0x2 ;  /* 0x000000100c007211 */ /* 0x010fe200078610ff */
[----:B------:R-:W-:Y:S01]  /*1060*/  IMAD R13, R4, UR5, R5 ;  /* 0x00000005040d7c24 */ /* 0x000fe2000f8e0205 */
[----:B------:R-:W-:Y:S01]  /*1070*/  LOP3.LUT R80, R38, 0xf80, RZ, 0xc0, !PT ;  /* 0x00000f8026507812 */ /* 0x000fe200078ec0ff */
[----:B------:R-:W-:Y:S01]  /*1080*/  IMAD.WIDE.U32 R4, R4, UR4, R10 ;  /* 0x0000000404047c25 */ /* 0x000fe2000f8e000a */
[----:B------:R-:W-:-:S02]  /*1090*/  LEA.HI.X R7, R2, R15, RZ, 0x2, P0 ;  /* 0x0000000f02077211 */ /* 0x000fc400000f14ff */
[----:B------:R-:W-:Y:S01]  /*10a0*/  LOP3.LUT R80, R80, 0x1f, R39, 0xf8, !PT ;  /* 0x0000001f50507812 */ /* 0x000fe200078ef827 */
[----:B------:R-:W-:Y:S01]  /*10b0*/  IMAD.WIDE R2, R3, 0x4, RZ ;  /* 0x0000000403027825 */ /* 0x000fe200078e02ff */
[----:B------:R-:W-:Y:S02]  /*10c0*/  LEA.HI.X R57, R12, R17, R57, 0x2, P3 ;  /* 0x000000110c397211 */ /* 0x000fe400018f1439 */
[----:B------:R-:W-:Y:S01]  /*10d0*/  IADD3 R78, PT, PT, R38, 0x1, RZ ;  /* 0x00000001264e7810 */ /* 0x000fe20007ffe0ff */
[C---:B------:R-:W-:Y:S01]  /*10e0*/  IMAD.WIDE.U32 R10, R80.reuse, 0x2, RZ ;  /* 0x00000002500a7825 */ /* 0x040fe200078e00ff */
[C---:B------:R-:W-:Y:S02]  /*10f0*/  LOP3.LUT R72, R80.reuse, 0x20, RZ, 0xfc, !PT ;  /* 0x0000002050487812 */ /* 0x040fe400078efcff */
[----:B------:R-:W-:Y:S01]  /*1100*/  LOP3.LUT R70, R80, 0x40, RZ, 0xfc, !PT ;  /* 0x0000004050467812 */ /* 0x000fe200078efcff */
[----:B------:R-:W-:Y:S01]  /*1110*/  VIADD R76, R38, 0x2 ;  /* 0x00000002264c7836 */ /* 0x000fe20000000000 */
[----:B------:R-:W-:Y:S01]  /*1120*/  LOP3.LUT R68, R80, 0x60, RZ, 0xfc, !PT ;  /* 0x0000006050447812 */ /* 0x000fe200078efcff */
[----:B------:R-:W-:Y:S01]  /*1130*/  VIADD R74, R38, 0x3 ;  /* 0x00000003264a7836 */ /* 0x000fe20000000000 */
[----:B------:R-:W-:-:S02]  /*1140*/  IADD3 R66, PT, PT, R5, R13, RZ ;  /* 0x0000000d05427210 */ /* 0x000fc40007ffe0ff */
[----:B------:R-:W-:-:S07]  /*1150*/  LOP3.LUT R69, R10, 0x80, RZ, 0xfc, !PT ;  /* 0x000000800a457812 */ /* 0x000fce00078efcff */
.L_x_2634:
        /* <DEDUP_REMOVED lines=102> */
.L_x_2620:
[----:B------:R-:W-:Y:S05]  /*17c0*/  BSYNC.RECONVERGENT B0 ;  /* 0x0000000000007941 */ /* 0x000fea0003800200 */
.L_x_2619:
        /* <DEDUP_REMOVED lines=36> */
.L_x_2622:
[----:B------:R-:W-:Y:S05]  /*1a10*/  BSYNC.RECONVERGENT B0 ;  /* 0x0000000000007941 */ /* 0x000fea0003800200 */
.L_x_2621:
        /* <DEDUP_REMOVED lines=32> */
.L_x_2624:
[----:B------:R-:W-:Y:S05]  /*1c20*/  BSYNC.RECONVERGENT B0 ;  /* 0x0000000000007941 */ /* 0x000fea0003800200 */
.L_x_2623:
        /* <DEDUP_REMOVED lines=32> */
.L_x_2626:
[----:B------:R-:W-:Y:S05]  /*1e30*/  BSYNC.RECONVERGENT B0 ;  /* 0x0000000000007941 */ /* 0x000fea0003800200 */
.L_x_2625:
        /* <DEDUP_REMOVED lines=8> */
[----:B------:R-:W-:Y:S01]  /*1ec0*/  IMAD.MOV.U32 R54, RZ, RZ, R16 ;  /* 0x000000ffff367224 */ /* 0x000fe200078e0010 */
[----:B0-----:R-:W-:Y:S01]  /*1ed0*/  UISETP.GE.AND UP0, UPT, UR7, 0x1, UPT ;  /* 0x000000010700788c */ /* 0x001fe2000bf06270 */
[--C-:B------:R-:W-:Y:S02]  /*1ee0*/  HADD2.F32 R79, -RZ, R12.reuse.H0_H0 ;  /* 0x2000000cff4f7230 */ /* 0x100fe40000004100 */
[----:B------:R-:W-:Y:S02]  /*1ef0*/  HADD2.F32 R14, -RZ, R12.H1_H1 ;  /* 0x3000000cff0e7230 */ /* 0x000fe40000004100 */
[--C-:B------:R-:W-:Y:S02]  /*1f00*/  HADD2.F32 R83, -RZ, R13.reuse.H0_H0 ;  /* 0x2000000dff537230 */ /* 0x100fe40000004100 */
[----:B------:R-:W-:Y:S01]  /*1f10*/  FMUL.FTZ R75, R79, R45 ;  /* 0x0000002d4f4b7220 */ /* 0x000fe20000410000 */
[----:B------:R-:W-:-:S02]  /*1f20*/  HADD2.F32 R16, -RZ, R13.H1_H1 ;  /* 0x3000000dff107230 */ /* 0x000fc40000004100 */
[-C--:B------:R-:W-:Y:S01]  /*1f30*/  FMUL.FTZ R82, R14, R45.reuse ;  /* 0x0000002d0e527220 */ /* 0x080fe20000410000 */
        /* <DEDUP_REMOVED lines=17> */
[----:B------:R-:W-:Y:S01]  /*2050*/  IADD3 R16, P6, PT, R52, R69, RZ ;  /* 0x0000004534107210 */ /* 0x000fe20007fde0ff */
[----:B------:R-:W-:Y:S01]  /*2060*/  FMUL.FTZ R79, R79, R62 ;  /* 0x0000003e4f4f7220 */ /* 0x000fe20000410000 */
[----:B------:R-:W-:Y:S01]  /*2070*/  ISETP.GE.AND P0, PT, R18, RZ, PT ;  /* 0x000000ff1200720c */ /* 0x000fe20003f06270 */
[----:B------:R-:W-:Y:S01]  /*2080*/  FMUL.FTZ R83, R83, R60 ;  /* 0x0000003c53537220 */ /* 0x000fe20000410000 */
[----:B------:R-:W-:-:S02]  /*2090*/  CS2R R86, SRZ ;  /* 0x0000000000567805 */ /* 0x000fc4000001ff00 */
[----:B------:R-:W-:Y:S01]  /*20a0*/  MOV R89, R0 ;  /* 0x0000000000597202 */ /* 0x000fe20000000f00 */
[----:B------:R-:W-:Y:S01]  /*20b0*/  IMAD.MOV.U32 R88, RZ, RZ, R57 ;  /* 0x000000ffff587224 */ /* 0x000fe200078e0039 */
[----:B--2---:R-:W2:Y:S01]  /*20c0*/  MUFU.RCP R15, R15 ;  /* 0x0000000f000f7308 */ /* 0x004ea20000001000 */
[----:B------:R-:W-:Y:S02]  /*20d0*/  UIADD3 UR8, UPT, UPT, UR6, 0x220, URZ ;  /* 0x0000022006087890 */ /* 0x000fe4000fffe0ff */
[----:B------:R-:W-:Y:S01]  /*20e0*/  UIADD3 UR7, UPT, UPT, -UR7, URZ, URZ ;  /* 0x000000ff07077290 */ /* 0x000fe2000fffe1ff */
[----:B------:R-:W4:Y:S01]  /*20f0*/  LDCU.64 UR12, c[0x0][0x460] ;  /* 0x00008c00ff0c77ac */ /* 0x000f220008000a00 */
[----:B-1----:R-:W-:Y:S02]  /*2100*/  SHF.L.U64.HI R23, R22, 0x2, R23 ;  /* 0x0000000216177819 */ /* 0x002fe40000010217 */
[----:B---3--:R-:W-:Y:S02]  /*2110*/  SHF.L.U64.HI R25, R24, 0x1, R25 ;  /* 0x0000000118197819 */ /* 0x008fe40000010219 */
[----:B--2---:R-:W-:Y:S01]  /*2120*/  IADD3 R13, PT, PT, R15, 0xffffffe, RZ ;  /* 0x0ffffffe0f0d7810 */ /* 0x004fe20007ffe0ff */
[----:B0-----:R-:W-:-:S04]  /*2130*/  IMAD R15, R3, UR4, RZ ;  /* 0x00000004030f7c24 */ /* 0x001fc8000f8e02ff */
[----:B------:R-:W-:Y:S01]  /*2140*/  IMAD R93, R2, UR5, R15 ;  /* 0x00000005025d7c24 */ /* 0x000fe2000f8e020f */
[----:B------:R-:W0:Y:S01]  /*2150*/  F2I.FTZ.U32.TRUNC.NTZ R13, R13 ;  /* 0x0000000d000d7305 */ /* 0x000e22000021f000 */
[----:B------:R-:W1:Y:S01]  /*2160*/  LDC.64 R14, c[0x0][0x450] ;  /* 0x00011400ff0e7b82 */ /* 0x000e620000000a00 */
[----:B------:R-:W-:Y:S01]  /*2170*/  UMOV UR5, URZ ;  /* 0x000000ff00057c82 */ /* 0x000fe20008000000 */
[----:B0-----:R-:W-:-:S04]  /*2180*/  IMAD.MOV R12, RZ, RZ, -R13 ;  /* 0x000000ffff0c7224 */ /* 0x001fc800078e0a0d */
[----:B------:R-:W-:Y:S02]  /*2190*/  IMAD R19, R12, R17, RZ ;  /* 0x000000110c137224 */ /* 0x000fe400078e02ff */
[----:B------:R-:W-:-:S05]  /*21a0*/  HFMA2 R12, -RZ, RZ, 0, 0 ;  /* 0x00000000ff0c7431 */ /* 0x000fca00000001ff */
[----:B------:R-:W-:-:S04]  /*21b0*/  IMAD.HI.U32 R19, R13, R19, R12 ;  /* 0x000000130d137227 */ /* 0x000fc800078e000c */
[----:B------:R-:W-:Y:S02]  /*21c0*/  IMAD.MOV.U32 R12, RZ, RZ, R20 ;  /* 0x000000ffff0c7224 */ /* 0x000fe400078e0014 */
[----:B------:R-:W-:Y:S02]  /*21d0*/  IMAD.MOV.U32 R13, RZ, RZ, R21 ;  /* 0x000000ffff0d7224 */ /* 0x000fe400078e0015 */
[----:B------:R-:W-:Y:S01]  /*21e0*/  IMAD.HI.U32 R91, R19, R12, RZ ;  /* 0x0000000c135b7227 */ /* 0x000fe200078e00ff */
[----:B------:R-:W0:Y:S03]  /*21f0*/  LDC.64 R20, c[0x0][0x3d0] ;  /* 0x0000f400ff147b82 */ /* 0x000e260000000a00 */
[----:B------:R-:W-:-:S05]  /*2200*/  IMAD R12, R91, R13, R12 ;  /* 0x0000000d5b0c7224 */ /* 0x000fca00078e020c */
[----:B------:R-:W-:Y:S01]  /*2210*/  ISETP.GT.U32.AND P4, PT, R17, R12, PT ;  /* 0x0000000c1100720c */ /* 0x000fe20003f84070 */
[----:B------:R-:W2:-:S12]  /*2220*/  LDC.64 R18, c[0x0][0x3b8] ;  /* 0x0000ee00ff127b82 */ /* 0x000e980000000a00 */
[-C--:B------:R-:W-:Y:S01]  /*2230*/  @!P4 IADD3 R12, PT, PT, R12, -R17.reuse, RZ ;  /* 0x800000110c0cc210 */ /* 0x080fe20007ffe0ff */
[----:B------:R-:W-:Y:S01]  /*2240*/  @!P4 VIADD R91, R91, 0x1 ;  /* 0x000000015b5bc836 */ /* 0x000fe20000000000 */
[----:B------:R-:W-:Y:S02]  /*2250*/  ISETP.NE.AND P4, PT, R43, RZ, PT ;  /* 0x000000ff2b00720c */ /* 0x000fe40003f85270 */
[----:B------:R-:W-:Y:S01]  /*2260*/  ISETP.GE.U32.AND P3, PT, R12, R17, PT ;  /* 0x000000110c00720c */ /* 0x000fe20003f66070 */
[----:B------:R-:W-:Y:S01]  /*2270*/  IMAD.WIDE.U32 R12, R2, UR4, R46 ;  /* 0x00000004020c7c25 */ /* 0x000fe2000f8e002e */
[----:B0-----:R-:W-:Y:S01]  /*2280*/  SHF.L.U64.HI R21, R20, 0x1, R21 ;  /* 0x0000000114157819 */ /* 0x001fe20000010215 */
[----:B------:R-:W-:Y:S02]  /*2290*/  UMOV UR4, URZ ;  /* 0x000000ff00047c82 */ /* 0x000fe40008000000 */
[----:B------:R-:W-:Y:S02]  /*22a0*/  IMAD.X R17, R11, 0x1, R51, P6 ;  /* 0x000000010b117824 */ /* 0x000fe400030e0633 */
[----:B------:R-:W-:Y:S01]  /*22b0*/  IMAD.IADD R93, R13, 0x1, R93 ;  /* 0x000000010d5d7824 */ /* 0x000fe200078e025d */
[----:B--2---:R-:W-:-:S05]  /*22c0*/  SHF.L.U64.HI R19, R18, 0x2, R19 ;  /* 0x0000000212137819 */ /* 0x004fca0000010213 */
[----:B------:R-:W-:Y:S01]  /*22d0*/  @P3 VIADD R91, R91, 0x1 ;  /* 0x000000015b5b3836 */ /* 0x000fe20000000000 */
[----:B------:R-:W-:-:S03]  /*22e0*/  IADD3 R30, P3, PT, R50, R69, RZ ;  /* 0x00000045321e7210 */ /* 0x000fc60007f7e0ff */
[----:B------:R-:W-:Y:S01]  /*22f0*/  @!P0 IMAD.MOV R91, RZ, RZ, -R91 ;  /* 0x000000ffff5b8224 */ /* 0x000fe200078e0a5b */
[----:B------:R-:W-:Y:S02]  /*2300*/  IADD3.X R33, PT, PT, R11, R49, RZ, P3, !PT ;  /* 0x000000310b217210 */ /* 0x000fe40001ffe4ff */
[----:B-1--4-:R-:W-:-:S07]  /*2310*/  @!P4 LOP3.LUT R91, RZ, R43, RZ, 0x33, !PT ;  /* 0x0000002bff5bc212 */ /* 0x012fce00078e33ff */
.L_x_2633:
[-C--:B------:R-:W-:Y:S01]  /*2320*/  ISETP.GE.AND P3, PT, R70, R67.reuse, PT ;  /* 0x000000434600720c */ /* 0x080fe20003f66270 */
[----:B------:R-:W2:Y:S01]  /*2330*/  @!P5 LDG.E.U16 R32, desc[UR10][R16.64+-0x80] ;  /* 0xffff800a1020d981 */ /* 0x000ea2000c1e1500 */
[-C--:B------:R-:W-:Y:S02]  /*2340*/  ISETP.GE.AND P0, PT, R72, R67.reuse, PT ;  /* 0x000000434800720c */ /* 0x080fe40003f06270 */
[----:B------:R-:W-:-:S09]  /*2350*/  ISETP.GE.AND P4, PT, R68, R67, PT ;  /* 0x000000434400720c */ /* 0x000fd20003f86270 */
[----:B------:R-:W3:Y:S04]  /*2360*/  @!P3 LDG.E.U16 R27, desc[UR10][R16.64] ;  /* 0x0000000a101bb981 */ /* 0x000ee8000c1e1500 */
[----:B------:R-:W4:Y:S04]  /*2370*/  @!P0 LDG.E.U16 R26, desc[UR10][R16.64+-0x40] ;  /* 0xffffc00a101a8981 */ /* 0x000f28000c1e1500 */
[----:B------:R-:W5:Y:S01]  /*2380*/  @!P4 LDG.E.U16 R28, desc[UR10][R16.64+0x40] ;  /* 0x0000400a101cc981 */ /* 0x000f62000c1e1500 */
[----:B------:R-:W-:Y:S01]  /*2390*/  MOV R29, RZ ;  /* 0x000000ff001d7202 */ /* 0x000fe20000000f00 */
        /* <DEDUP_REMOVED lines=12> */
[----:B0-----:R-:W-:Y:S02]  /*2460*/  IMAD.MOV.U32 R26, RZ, RZ, R30 ;  /* 0x000000ffff1a7224 */ /* 0x001fe400078e001e */
[----:B------:R-:W-:Y:S01]  /*2470*/  IMAD.MOV.U32 R27, RZ, RZ, R33 ;  /* 0x000000ffff1b7224 */ /* 0x000fe200078e0021 */
        /* <DEDUP_REMOVED lines=8> */
[----:B------:R-:W-:Y:S01]  /*2500*/  MOV R35, RZ ;  /* 0x000000ff00237202 */ /* 0x000fe20000000f00 */
        /* <DEDUP_REMOVED lines=11> */
[----:B------:R-:W-:Y:S04]  /*25c0*/  STS.U16 [R64+0x140], R90 ;  /* 0x0001405a40007388 */ /* 0x000fe80000000400 */
[----:B------:R2:W-:Y:S01]  /*25d0*/  STS.U16 [R64+0x1c0], R94 ;  /* 0x0001c05e40007388 */ /* 0x0005e20000000400 */
        /* <DEDUP_REMOVED lines=9> */
[--C-:B-1----:R-:W-:Y:S02]  /*2670*/  HADD2.F32 R36, -RZ, R30.reuse.H0_H0 ;  /* 0x2000001eff247230 */ /* 0x102fe40000004100 */
[----:B------:R-:W-:-:S05]  /*2680*/  HADD2.F32 R30, -RZ, R30.H1_H1 ;  /* 0x3000001eff1e7230 */ /* 0x000fca0000004100 */
[----:B------:R-:W1:Y:S01]  /*2690*/  MUFU.EX2 R99, R92 ;  /* 0x0000005c00637308 */ /* 0x000e620000000800 */
[----:B------:R-:W-:-:S07]  /*26a0*/  HADD2.F32 R34, -RZ, R31.H0_H0 ;  /* 0x2000001fff227230 */ /* 0x000fce0000004100 */
[----:B------:R0:W-:Y:S01]  /*26b0*/  MUFU.EX2 R96, R35 ;  /* 0x0000002300607308 */ /* 0x0001e20000000800 */
[----:B--2---:R-:W-:-:S07]  /*26c0*/  HADD2.F32 R94, -RZ, R31.H1_H1 ;  /* 0x3000001fff5e7230 */ /* 0x004fce0000004100 */
[----:B------:R-:W2:Y:S01]  /*26d0*/  MUFU.EX2 R98, R98 ;  /* 0x0000006200627308 */ /* 0x000ea20000000800 */
[----:B------:R-:W-:Y:S01]  /*26e0*/  FMUL.FTZ R30, R81, R30 ;  /* 0x0000001e511e7220 */ /* 0x000fe20000410000 */
[-C--:B------:R-:W-:Y:S01]  /*26f0*/  ISETP.GE.U32.AND P6, PT, R78, R67.reuse, PT ;  /* 0x000000434e00720c */ /* 0x080fe20003fc6070 */
[----:B------:R-:W-:Y:S01]  /*2700*/  FMUL.FTZ R31, R83, R34 ;  /* 0x00000022531f7220 */ /* 0x000fe20000410000 */
[----:B------:R-:W-:Y:S01]  /*2710*/  FMUL.FTZ R101, R79, R36 ;  /* 0x000000244f657220 */ /* 0x000fe20000410000 */
[----:B------:R-:W-:Y:S01]  /*2720*/  FMUL.FTZ R94, R85, R94 ;  /* 0x0000005e555e7220 */ /* 0x000fe20000410000 */
[----:B------:R-:W-:Y:S02]  /*2730*/  FSEL R34, R30, RZ, !P6 ;  /* 0x000000ff1e227208 */ /* 0x000fe40007000000 */
[----:B0-----:R-:W-:Y:S02]  /*2740*/  FSEL R35, R37, 1, !P6 ;  /* 0x3f80000025237808 */ /* 0x001fe40007000000 */
[----:B------:R-:W-:-:S02]  /*2750*/  ISETP.GE.U32.AND P4, PT, R76, R67, PT ;  /* 0x000000434c00720c */ /* 0x000fc40003f86070 */
[-C--:B------:R-:W-:Y:S02]  /*2760*/  ISETP.GE.U32.AND P3, PT, R74, R67.reuse, PT ;  /* 0x000000434a00720c */ /* 0x080fe40003f66070 */
[----:B------:R-:W-:Y:S01]  /*2770*/  ISETP.GE.U32.AND P6, PT, R38, R67, PT ;  /* 0x000000432600720c */ /* 0x000fe20003fc6070 */
[--C-:B---3--:R-:W-:Y:S01]  /*2780*/  HADD2.F32 R90, -RZ, R32.reuse.H0_H0 ;  /* 0x20000020ff5a7230 */ /* 0x108fe20000004100 */
[----:B------:R-:W-:Y:S01]  /*2790*/  FSEL R36, R31, RZ, !P4 ;  /* 0x000000ff1f247208 */ /* 0x000fe20006000000 */
[----:B------:R-:W-:Y:S01]  /*27a0*/  HADD2.F32 R95, -RZ, R32.H1_H1 ;  /* 0x30000020ff5f7230 */ /* 0x000fe20000004100 */
[----:B-1----:R-:W-:Y:S01]  /*27b0*/  FSEL R99, R99, 1, !P4 ;  /* 0x3f80000063637808 */ /* 0x002fe20006000000 */
[--C-:B------:R-:W-:Y:S01]  /*27c0*/  HADD2.F32 R92, -RZ, R33.reuse.H0_H0 ;  /* 0x20000021ff5c7230 */ /* 0x100fe20000004100 */
[----:B--2---:R-:W-:Y:S01]  /*27d0*/  FSEL R37, R98, 1, !P3 ;  /* 0x3f80000062257808 */ /* 0x004fe20005800000 */
[----:B------:R-:W-:Y:S01]  /*27e0*/  HADD2.F32 R97, -RZ, R33.H1_H1 ;  /* 0x30000021ff617230 */ /* 0x000fe20000004100 */
[----:B------:R-:W-:-:S02]  /*27f0*/  FSEL R96, R96, 1, !P6 ;  /* 0x3f80000060607808 */ /* 0x000fc40007000000 */
[----:B------:R-:W-:Y:S02]  /*2800*/  FSEL R94, R94, RZ, !P3 ;  /* 0x000000ff5e5e7208 */ /* 0x000fe40005800000 */
[----:B------:R-:W-:Y:S01]  /*2810*/  FSEL R101, R101, RZ, !P6 ;  /* 0x000000ff65657208 */ /* 0x000fe20007000000 */
[----:B----4-:R-:W-:Y:S06]  /*2820*/  @P0 BRA `(.L_x_2628) ;  /* 0x0000000000380947 */ /* 0x010fec0003800000 */
[----:B------:R-:W0:Y:S02]  /*2830*/  LDC.U8 R28, c[0x0][0x3a9] ;  /* 0x0000ea40ff1c7b82 */ /* 0x000e240000000000 */
        /* <DEDUP_REMOVED lines=8> */
.L_x_2629:
[----:B------:R-:W-:Y:S01]  /*28c0*/  IMAD.MOV.U32 R29, RZ, RZ, RZ ;  /* 0x000000ffff1d7224 */ /* 0x000fe200078e00ff */
[----:B------:R-:W-:Y:S06]  /*28d0*/  @!P2 BRA `(.L_x_2628) ;  /* 0x00000000000ca947 */ /* 0x000fec0003800000 */
[----:B------:R-:W-:-:S05]  /*28e0*/  IADD3 R30, P0, PT, R46, R87, RZ ;  /* 0x000000572e1e7210 */ /* 0x000fca0007f1e0ff */
[----:B------:R-:W-:-:S05]  /*28f0*/  IMAD.X R31, R47, 0x1, R86, P0 ;  /* 0x000000012f1f7824 */ /* 0x000fca00000e0656 */
[----:B------:R1:W5:Y:S03]  /*2900*/  LDG.E R29, desc[UR10][R30.64] ;  /* 0x0000000a1e1d7981 */ /* 0x000366000c1e1900 */
.L_x_2628:
        /* <DEDUP_REMOVED lines=82> */
.L_x_2632:
[----:B------:R-:W-:-:S04]  /*2e30*/  ISETP.NE.AND P0, PT, R73, R58, PT ;  /* 0x0000003a4900720c */ /* 0x000fc80003f05270 */
[----:B------:R-:W-:-:S13]  /*2e40*/  ISETP.NE.OR P0, PT, R30, RZ, P0 ;  /* 0x000000ff1e00720c */ /* 0x000fda0000705670 */
[----:B------:R-:W-:-:S04]  /*2e50*/  @!P0 IADD3 R30, P3, PT, R46, R87, RZ ;  /* 0x000000572e1e8210 */ /* 0x000fc80007f7e0ff */
[----:B------:R-:W-:-:S05]  /*2e60*/  @!P0 IADD3.X R31, PT, PT, R47, R86, RZ, P3, !PT ;  /* 0x000000562f1f8210 */ /* 0x000fca0001ffe4ff */
[----:B------:R0:W-:Y:S04]  /*2e70*/  @!P0 STG.E desc[UR10][R30.64], R29 ;  /* 0x0000001d1e008986 */ /* 0x0001e8000c10190a */
.L_x_2631:
[----:B------:R-:W-:Y:S05]  /*2e80*/  BSYNC.RECONVERGENT B0 ;  /* 0x0000000000007941 */ /* 0x000fea0003800200 */
.L_x_2630:
[----:B------:R-:W-:Y:S01]  /*2e90*/  UIADD3 UR4, UP0, UPT, UR4, UR12, URZ ;  /* 0x0000000c04047290 */ /* 0x000fe2000ff1e0ff */
[----:B------:R-:W-:Y:S01]  /*2ea0*/  LEA R87, P4, R22, R87, 0x2 ;  /* 0x0000005716577211 */ /* 0x000fe200078810ff */
[----:B------:R-:W-:Y:S01]  /*2eb0*/  UIADD3 UR7, UPT, UPT, UR7, 0x1, URZ ;  /* 0x0000000107077890 */ /* 0x000fe2000fffe0ff */
[----:B------:R-:W-:Y:S01]  /*2ec0*/  LEA R16, P3, R20, R16, 0x1 ;  /* 0x0000001014107211 */ /* 0x000fe200078608ff */
[----:B------:R-:W-:Y:S01]  /*2ed0*/  UIADD3.X UR5, UPT, UPT, UR5, UR13, URZ, UP0, !UPT ;  /* 0x0000000d05057290 */ /* 0x000fe200087fe4ff */
[----:B0-----:R-:W-:Y:S01]  /*2ee0*/  LEA R30, P6, R24, R26, 0x1 ;  /* 0x0000001a181e7211 */ /* 0x001fe200078c08ff */
[----:B------:R-:W-:Y:S01]  /*2ef0*/  UISETP.NE.AND UP0, UPT, UR7, URZ, UPT ;  /* 0x000000ff0700728c */ /* 0x000fe2000bf05270 */
[----:B------:R-:W-:Y:S01]  /*2f00*/  LEA R89, P0, R18, R89, 0x2 ;  /* 0x0000005912597211 */ /* 0x000fe200078010ff */
[----:B------:R-:W-:Y:S01]  /*2f10*/  FFMA.FTZ R75, R90, R96, R75 ;  /* 0x000000605a4b7223 */ /* 0x000fe2000001004b */
[----:B------:R-:W-:Y:S01]  /*2f20*/  FFMA.FTZ R82, R95, R98, R82 ;  /* 0x000000625f527223 */ /* 0x000fe20000010052 */
[----:B------:R-:W-:Y:S01]  /*2f30*/  FFMA.FTZ R77, R92, R99, R77 ;  /* 0x000000635c4d7223 */ /* 0x000fe2000001004d */
[----:B------:R-:W-:Y:S01]  /*2f40*/  FFMA.FTZ R84, R97, R94, R84 ;  /* 0x0000005e61547223 */ /* 0x000fe20000010054 */
[----:B------:R-:W-:Y:S01]  /*2f50*/  IMAD.X R17, R17, 0x1, R21, P3 ;  /* 0x0000000111117824 */ /* 0x000fe200018e0615 */
[----:B------:R-:W-:Y:S01]  /*2f60*/  IADD3.X R88, PT, PT, R88, R19, RZ, P0, !PT ;  /* 0x0000001358587210 */ /* 0x000fe200007fe4ff */
[----:B-1----:R-:W-:Y:S01]  /*2f70*/  IMAD.X R33, R27, 0x1, R25, P6 ;  /* 0x000000011b217824 */ /* 0x002fe200030e0619 */
[----:B------:R-:W-:Y:S01]  /*2f80*/  UIADD3 UR8, UPT, UPT, UR8, 0x8, URZ ;  /* 0x0000000808087890 */ /* 0x000fe2000fffe0ff */
[----:B------:R-:W-:Y:S01]  /*2f90*/  IMAD.X R86, R86, 0x1, R23, P4 ;  /* 0x0000000156567824 */ /* 0x000fe200020e0617 */
[----:B------:R-:W-:Y:S10]  /*2fa0*/  BRA.U UP0, `(.L_x_2633) ;  /* 0xfffffff100dc7547 */ /* 0x000ff4000b83ffff */
.L_x_2627:
        /* <DEDUP_REMOVED lines=19> */
[----:B------:R-:W-:Y:S01]  /*30e0*/  LEA.HI.X R15, R12, UR5, R15, 0x1, P6 ;  /* 0x000000050c0f7c11 */ /* 0x000fe2000b0f0c0f */
[----:B------:R-:W-:Y:S01]  /*30f0*/  IMAD.MOV.U32 R12, RZ, RZ, R52 ;  /* 0x000000ffff0c7224 */ /* 0x000fe200078e0034 */
[----:B------:R-:W0:Y:S02]  /*3100*/  LDS R13, [UR6+0x100] ;  /* 0x00010006ff0d7984 */ /* 0x000e240008000800 */
[-C--:B0-----:R-:W-:Y:S02]  /*3110*/  ISETP.GE.AND P0, PT, R80, R13.reuse, PT ;  /* 0x0000000d5000720c */ /* 0x081fe40003f06270 */
[-C--:B------:R-:W-:Y:S02]  /*3120*/  ISETP.GE.AND P3, PT, R72, R13.reuse, PT ;  /* 0x0000000d4800720c */ /* 0x080fe40003f66270 */
[-C--:B------:R-:W-:Y:S02]  /*3130*/  ISETP.GE.AND P4, PT, R70, R13.reuse, PT ;  /* 0x0000000d4600720c */ /* 0x080fe40003f86270 */
[----:B------:R-:W-:-:S02]  /*3140*/  ISETP.GE.AND P5, PT, R68, R13, PT ;  /* 0x0000000d4400720c */ /* 0x000fc40003fa6270 */
[----:B------:R-:W-:-:S05]  /*3150*/  MOV R13, R51 ;  /* 0x00000033000d7202 */ /* 0x000fca0000000f00 */
        /* <DEDUP_REMOVED lines=14> */
.L_x_2635:
        /* <DEDUP_REMOVED lines=12> */
.L_x_7997:


//--------------------- .text._Z25selective_scan_fwd_kernelI32Selective_Scan_fwd_kernel_traitsILi32ELi4ELi1ELb0ELb1ELb1ELb1ELb0EN3c104HalfEffEEv13SSMParamsBase --------------------------
	.section	.text._Z25selective_scan_fwd_kernelI32Selective_Scan_fwd_kernel_traitsILi32ELi4ELi1ELb0ELb1ELb1ELb1ELb0EN3c104HalfEffEEv13SSMParamsBase,"ax",@progbits
	.align	128
        .global         _Z25selective_scan_fwd_kernelI32Selective_Scan_fwd_kernel_traitsILi32ELi4ELi1ELb0ELb1ELb1ELb1ELb0EN3c104HalfEffEEv13SSMParamsBase
        .type           _Z25selective_scan_fwd_kernelI32Selective_Scan_fwd_kernel_traitsILi32ELi4ELi1ELb0ELb1ELb1ELb1ELb0EN3c104HalfEffEEv13SSMParamsBase,@function
        .size           _Z25selective_scan_fwd_kernelI32Selective_Scan_fwd_kernel_traitsILi32ELi4ELi1ELb0ELb1ELb1ELb1ELb0EN3c104HalfEffEEv13SSMParamsBase,(.L_x_7998 - _Z25selective_scan_fwd_kernelI32Selective_Scan_fwd_kernel_traitsILi32ELi4ELi1ELb0ELb1ELb1ELb1ELb0EN3c104HalfEffEEv13SSMParamsBase)
        .other          _Z25selective_scan_fwd_kernelI32Selective_Scan_fwd_kernel_traitsILi32ELi4ELi1ELb0ELb1ELb1ELb1ELb0EN3c104HalfEffEEv13SSMParamsBase,@"STO_CUDA_ENTRY STV_DEFAULT"
_Z25selective_scan_fwd_kernelI32Selective_Scan_fwd_kernel_traitsILi32ELi4ELi1ELb0ELb1ELb1ELb1ELb0EN3c104HalfEffEEv13SSMParamsBase:
.text._Z25selective_scan_fwd_kernelI32Selective_Scan_fwd_kernel_traitsILi32ELi4ELi1ELb0ELb1ELb1ELb1ELb0EN3c104HalfEffEEv13SSMParamsBase:
        /* <DEDUP_REMOVED lines=37> */
.L_x_2636:
[----:B0----5:R-:W-:Y:S02]  /*0250*/  ISETP.EQ.U32.AND P3, PT, R0, UR4, PT ;  /* 0x0000000400007c0c */ /* 0x021fe4000bf62070 */
[----:B------:R-:W-:-:S04]  /*0260*/  SHF.R.S32.HI R19, RZ, 0x1f, R0 ;  /* 0x0000001fff137819 */ /* 0x000fc80000011400 */
[----:B------:R-:W-:-:S13]  /*0270*/  ISETP.EQ.AND.EX P3, PT, R19, UR5, PT, P3 ;  /* 0x0000000513007c0c */ /* 0x000fda000bf62330 */
[----:B------:R-:W-:Y:S05]  /*0280*/  @P0 EXIT P3 ;  /* 0x000000000000094d */ /* 0x000fea0001800000 */
[----:B------:R-:W0:Y:S01]  /*0290*/  LDC R18, c[0x0][0x394] ;  /* 0x0000e500ff127b82 */ /* 0x000e220000000800 */
[----:B------:R-:W1:Y:S01]  /*02a0*/  S2R R65, SR_CTAID.Y ;  /* 0x0000000000417919 */ /* 0x000e620000002600 */
[----:B------:R-:W-:-:S04]  /*02b0*/  ISETP.NE.AND P2, PT, R8, RZ, P2 ;  /* 0x000000ff0800720c */ /* 0x000fc80001745270 */
[----:B------:R-:W-:Y:S02]  /*02c0*/  P2R R93, PR, RZ, 0x4 ;  /* 0x00000004ff5d7803 */ /* 0x000fe40000000000 */
        /* <DEDUP_REMOVED lines=34> */
[----:B------:R-:W-:Y:S01]  /*04f0*/  IMAD R63, R65, R63, R5 ;  /* 0x0000003f413f7224 */ /* 0x000fe200078e0205 */
[----:B----4-:R-:W-:Y:S01]  /*0500*/  LEA R76, P2, R4, R76, 0x1 ;  /* 0x0000004c044c7211 */ /* 0x010fe200078408ff */
[----:B------:R-:W-:Y:S01]  /*0510*/  @!P4 IMAD.IADD R7, R7, 0x1, -R12 ;  /* 0x000000010707c824 */ /* 0x000fe200078e0a0c */
[----:B------:R-:W-:Y:S01]  /*0520*/  @!P4 IADD3 R6, PT, PT, R6, 0x1, RZ ;  /* 0x000000010606c810 */ /* 0x000fe20007ffe0ff */
[----:B------:R-:W-:Y:S01]  /*0530*/  IMAD R11, R67, R21, R11 ;  /* 0x00000015430b7224 */ /* 0x000fe200078e020b */
[----:B------:R-:W-:Y:S02]  /*0540*/  ISETP.NE.AND P4, PT, R18, RZ, PT ;  /* 0x000000ff1200720c */ /* 0x000fe40003f85270 */
[----:B------:R-:W-:Y:S02]  /*0550*/  ISETP.GE.U32.AND P5, PT, R7, R12, PT ;  /* 0x0000000c0700720c */ /* 0x000fe40003fa6070 */
[----:B------:R-:W-:Y:S02]  /*0560*/  LOP3.LUT R7, R65, R18, RZ, 0x3c, !PT ;  /* 0x0000001241077212 */ /* 0x000fe400078e3cff */
[----:B------:R-:W-:-:S02]  /*0570*/  LEA.HI.X R63, R4, R77, R63, 0x1, P2 ;  /* 0x0000004d043f7211 */ /* 0x000fc400010f0c3f */
[----:B------:R-:W-:-:S07]  /*0580*/  ISETP.GE.AND P3, PT, R7, RZ, PT ;  /* 0x000000ff0700720c */ /* 0x000fce0003f66270 */
[----:B------:R-:W-:-:S04]  /*0590*/  @P5 VIADD R6, R6, 0x1 ;  /* 0x0000000106065836 */ /* 0x000fc80000000000 */
[----:B------:R-:W-:Y:S02]  /*05a0*/  IMAD.MOV.U32 R13, RZ, RZ, R6 ;  /* 0x000000ffff0d7224 */ /* 0x000fe400078e0006 */
[----:B------:R-:W-:-:S03]  /*05b0*/  IMAD.WIDE.U32 R6, R67, R14, RZ ;  /* 0x0000000e43067225 */ /* 0x000fc600078e00ff */
[----:B------:R-:W-:Y:S01]  /*05c0*/  @!P3 IADD3 R13, PT, PT, -R13, RZ, RZ ;  /* 0x000000ff0d0db210 */ /* 0x000fe20007ffe1ff */
[----:B------:R-:W-:Y:S01]  /*05d0*/  IMAD R7, R67, R15, R7 ;  /* 0x0000000f43077224 */ /* 0x000fe200078e0207 */
[----:B------:R-:W-:Y:S02]  /*05e0*/  @!P4 LOP3.LUT R13, RZ, R18, RZ, 0x33, !PT ;  /* 0x00000012ff0dc212 */ /* 0x000fe400078e33ff */
[----:B------:R-:W-:Y:S01]  /*05f0*/  ISETP.NE.AND P4, PT, R22, RZ, PT ;  /* 0x000000ff1600720c */ /* 0x000fe20003f85270 */
[----:B---3--:R-:W-:Y:S01]  /*0600*/  IMAD.WIDE.U32 R4, R65, R60, R6 ;  /* 0x0000003c41047225 */ /* 0x008fe200078e0006 */
[----:B------:R-:W-:-:S03]  /*0610*/  SHF.R.S32.HI R15, RZ, 0x1f, R13 ;  /* 0x0000001fff0f7819 */ /* 0x000fc6000001140d */
[----:B------:R-:W-:Y:S01]  /*0620*/  IMAD.WIDE.U32 R6, R13, R58, R8 ;  /* 0x0000003a0d067225 */ /* 0x000fe200078e0008 */
[----:B--2---:R-:W-:-:S03]  /*0630*/  LEA R74, P2, R4, R74, 0x1 ;  /* 0x0000004a044a7211 */ /* 0x004fc600078408ff */
[C---:B------:R-:W-:Y:S01]  /*0640*/  IMAD R12, R15.reuse, R58, RZ ;  /* 0x0000003a0f0c7224 */ /* 0x040fe200078e02ff */
[----:B-1----:R-:W-:Y:S01]  /*0650*/  LEA R72, P3, R6, R72, 0x1 ;  /* 0x0000004806487211 */ /* 0x002fe200078608ff */
[-C--:B------:R-:W-:Y:S02]  /*0660*/  IMAD R14, R15, R56.reuse, RZ ;  /* 0x000000380f0e7224 */ /* 0x080fe400078e02ff */
[C---:B------:R-:W-:Y:S02]  /*0670*/  IMAD R59, R13.reuse, R59, R12 ;  /* 0x0000003b0d3b7224 */ /* 0x040fe400078e020c */
        /* <DEDUP_REMOVED lines=17> */
.L_x_2637:
        /* <DEDUP_REMOVED lines=11> */
.L_x_2638:
        /* <DEDUP_REMOVED lines=70> */
.L_x_2639:
        /* <DEDUP_REMOVED lines=30> */
.L_x_2640:
        /* <DEDUP_REMOVED lines=20> */
[----:B------:R-:W-:Y:S02]  /*0fc0*/  IADD3 R52, PT, PT, R60, 0x1, RZ ;  /* 0x000000013c347810 */ /* 0x000fe40007ffe0ff */
[----:B------:R-:W-:-:S04]  /*0fd0*/  LOP3.LUT R56, R56, 0x1f, R47, 0xf8, !PT ;  /* 0x0000001f38387812 */ /* 0x000fc800078ef82f */
[C---:B------:R-:W-:Y:S01]  /*0fe0*/  LOP3.LUT R46, R56.reuse, 0x20, RZ, 0xfc, !PT ;  /* 0x00000020382e7812 */ /* 0x040fe200078efcff */
[C---:B------:R-:W-:Y:S01]  /*0ff0*/  IMAD.WIDE.U32 R8, R56.reuse, 0x2, RZ ;  /* 0x0000000238087825 */ /* 0x040fe200078e00ff */
[C---:B------:R-:W-:Y:S02]  /*1000*/  LOP3.LUT R44, R56.reuse, 0x40, RZ, 0xfc, !PT ;  /* 0x00000040382c7812 */ /* 0x040fe400078efcff */
[----:B------:R-:W-:Y:S02]  /*1010*/  LOP3.LUT R42, R56, 0x60, RZ, 0xfc, !PT ;  /* 0x00000060382a7812 */ /* 0x000fe400078efcff */
[----:B------:R-:W-:-:S07]  /*1020*/  LOP3.LUT R40, R8, 0x80, RZ, 0xfc, !PT ;  /* 0x0000008008287812 */ /* 0x000fce00078efcff */
.L_x_2656:
        /* <DEDUP_REMOVED lines=55> */
[----:B--2---:R-:W-:Y:S04]  /*13a0*/  STS.U16 [R37], R20 ;  /* 0x0000001425007388 */ /* 0x004fe80000000400 */
[----:B---3--:R-:W-:Y:S04]  /*13b0*/  STS.U16 [R37+0x40], R22 ;  /* 0x0000401625007388 */ /* 0x008fe80000000400 */
[----:B----4-:R-:W-:Y:S04]  /*13c0*/  STS.U16 [R37+0x80], R24 ;  /* 0x0000801825007388 */ /* 0x010fe80000000400 */
[----:B-----5:R-:W-:Y:S01]  /*13d0*/  STS.U16 [R37+0xc0], R26 ;  /* 0x0000c01a25007388 */ /* 0x020fe20000000400 */
[----:B------:R-:W-:-:S03]  /*13e0*/  NOP ;  /* 0x0000000000007918 */ /* 0x000fc60000000000 */
[----:B------:R-:W1:Y:S02]  /*13f0*/  LDS.64 R12, [R36] ;  /* 0x00000000240c7984 */ /* 0x000e640000000a00 */
[--C-:B-1----:R-:W-:Y:S02]  /*1400*/  HADD2.F32 R0, -RZ, R12.reuse.H0_H0 ;  /* 0x2000000cff007230 */ /* 0x102fe40000004100 */
[----:B------:R-:W-:-:S03]  /*1410*/  HADD2.F32 R12, -RZ, R12.H1_H1 ;  /* 0x3000000cff0c7230 */ /* 0x000fc60000004100 */
[--C-:B------:R-:W-:Y:S02]  /*1420*/  FADD.FTZ R0, R0, R51.reuse ;  /* 0x0000003300007221 */ /* 0x100fe40000010000 */
[----:B------:R-:W-:-:S03]  /*1430*/  FADD.FTZ R71, R12, R51 ;  /* 0x000000330c477221 */ /* 0x000fc60000010000 */
[----:B------:R-:W-:-:S04]  /*1440*/  FSETP.GTU.FTZ.AND P5, PT, R0, 20, PT ;  /* 0x41a000000000780b */ /* 0x000fc80003fbc000 */
[----:B0-----:R-:W-:-:S13]  /*1450*/  ISETP.EQ.OR P5, PT, RZ, UR4, P5 ;  /* 0x00000004ff007c0c */ /* 0x001fda000afa2670 */
        /* <DEDUP_REMOVED lines=31> */
.L_x_2642:
[----:B------:R-:W-:Y:S05]  /*1650*/  BSYNC.RECONVERGENT B0 ;  /* 0x0000000000007941 */ /* 0x000fea0003800200 */
.L_x_2641:
        /* <DEDUP_REMOVED lines=36> */
.L_x_2644:
[----:B------:R-:W-:Y:S05]  /*18a0*/  BSYNC.RECONVERGENT B0 ;  /* 0x0000000000007941 */ /* 0x000fea0003800200 */
.L_x_2643:
[----:B------:R-:W-:Y:S01]  /*18b0*/  FSETP.GTU.FTZ.AND P5, PT, R69, 20, PT ;  /* 0x41a000004500780b */ /* 0x000fe20003fbc000 */
[----:B------:R-:W-:Y:S01]  /*18c0*/  HADD2.F32 R12, -RZ, R13.H1_H1 ;  /* 0x3000000dff0c7230 */ /* 0x000fe20000004100 */
[----:B------:R-:W-:Y:S02]  /*18d0*/  BSSY.RECONVERGENT B0, `(.L_x_2645) ;  /* 0x0000022000007945 */ /* 0x000fe40003800200 */
[----:B------:R-:W-:Y:S02]  /*18e0*/  ISETP.EQ.OR P5, PT, RZ, UR4, P5 ;  /* 0x00000004ff007c0c */ /* 0x000fe4000afa2670 */
[----:B------:R-:W-:-:S11]  /*18f0*/  FADD.FTZ R73, R12, R51 ;  /* 0x000000330c497221 */ /* 0x000fd60000010000 */
        /* <DEDUP_REMOVED lines=31> */
.L_x_2646:
[----:B------:R-:W-:Y:S05]  /*1af0*/  BSYNC.RECONVERGENT B0 ;  /* 0x0000000000007941 */ /* 0x000fea0003800200 */
.L_x_2645:
[----:B------:R-:W-:Y:S01]  /*1b00*/  FSETP.GTU.FTZ.AND P5, PT, R73, 20, PT ;  /* 0x41a000004900780b */ /* 0x000fe20003fbc000 */
[----:B------:R-:W-:Y:S03]  /*1b10*/  BSSY.RECONVERGENT B0, `(.L_x_2647) ;  /* 0x0000021000007945 */ /* 0x000fe60003800200 */
[----:B------:R-:W-:-:S13]  /*1b20*/  ISETP.EQ.OR P5, PT, RZ, UR4, P5 ;  /* 0x00000004ff007c0c */ /* 0x000fda000afa2670 */
        /* <DEDUP_REMOVED lines=31> */
.L_x_2648:
[----:B------:R-:W-:Y:S05]  /*1d20*/  BSYNC.RECONVERGENT B0 ;  /* 0x0000000000007941 */ /* 0x000fea0003800200 */
.L_x_2647:
[----:B------:R-:W0:Y:S01]  /*1d30*/  LDCU UR7, c[0x0][0x38c] ;  /* 0x00007180ff0777ac */ /* 0x000e220008000800 */
[----:B------:R-:W-:Y:S01]  /*1d40*/  MOV R75, R61 ;  /* 0x0000003d004b7202 */ /* 0x000fe20000000f00 */
[----:B------:R-:W-:Y:S01]  /*1d50*/  IMAD.MOV.U32 R77, RZ, RZ, R63 ;  /* 0x000000ffff4d7224 */ /* 0x000fe200078e003f */
[----:B------:R-:W-:Y:S01]  /*1d60*/  PRMT R90, RZ, 0x7610, R90 ;  /* 0x00007610ff5a7816 */ /* 0x000fe2000000005a */
[--C-:B------:R-:W-:Y:S02]  /*1d70*/  HADD2.F32 R84, -RZ, R10.reuse.H0_H0 ;  /* 0x2000000aff547230 */ /* 0x100fe40000004100 */
[----:B------:R-:W-:Y:S02]  /*1d80*/  HADD2.F32 R12, -RZ, R10.H1_H1 ;  /* 0x3000000aff0c7230 */ /* 0x000fe40000004100 */
[--C-:B------:R-:W-:Y:S02]  /*1d90*/  HADD2.F32 R82, -RZ, R11.reuse.H0_H0 ;  /* 0x2000000bff527230 */ /* 0x100fe40000004100 */
[----:B------:R-:W-:Y:S01]  /*1da0*/  FMUL.FTZ R88, R84, R53 ;  /* 0x0000003554587220 */ /* 0x000fe20000410000 */
[----:B------:R-:W-:-:S02]  /*1db0*/  HADD2.F32 R14, -RZ, R11.H1_H1 ;  /* 0x3000000bff0e7230 */ /* 0x000fc40000004100 */
[----:B------:R-:W-:Y:S01]  /*1dc0*/  FMUL.FTZ R87, R12, R53 ;  /* 0x000000350c577220 */ /* 0x000fe20000410000 */
[----:B------:R-:W-:-:S04]  /*1dd0*/  IMAD.WIDE.U32 R76, R39, 0x2, R76 ;  /* 0x00000002274c7825 */ /* 0x000fc800078e004c */
[-C--:B------:R-:W-:Y:S01]  /*1de0*/  FMUL.FTZ R86, R82, R53.reuse ;  /* 0x0000003552567220 */ /* 0x080fe20000410000 */
[----:B------:R-:W-:Y:S01]  /*1df0*/  FMUL.FTZ R85, R14, R53 ;  /* 0x000000350e557220 */ /* 0x000fe20000410000 */
[----:B------:R-:W-:Y:S01]  /*1e00*/  IMAD.WIDE.U32 R74, R39, 0x2, R74 ;  /* 0x00000002274a7825 */ /* 0x000fe200078e004a */
[----:B0-----:R-:W-:-:S03]  /*1e10*/  UISETP.GE.AND UP0, UPT, UR7, 0x1, UPT ;  /* 0x000000010700788c */ /* 0x001fc6000bf06270 */
[----:B------:R-:W-:Y:S02]  /*1e20*/  IMAD.MOV.U32 R63, RZ, RZ, R77 ;  /* 0x000000ffff3f7224 */ /* 0x000fe400078e004d */
[----:B------:R-:W-:Y:S01]  /*1e30*/  IMAD.MOV.U32 R61, RZ, RZ, R75 ;  /* 0x000000ffff3d7224 */ /* 0x000fe200078e004b */
        /* <DEDUP_REMOVED lines=15> */
[----:B------:R-:W-:Y:S01]  /*1f30*/  HFMA2 R80, -RZ, RZ, 0, 0 ;  /* 0x00000000ff507431 */ /* 0x000fe200000001ff */
[----:B------:R-:W-:Y:S01]  /*1f40*/  ISETP.GE.AND P3, PT, R16, RZ, PT ;  /* 0x000000ff1000720c */ /* 0x000fe20003f66270 */
[----:B------:R-:W-:Y:S01]  /*1f50*/  FMUL.FTZ R84, R84, R0 ;  /* 0x0000000054547220 */ /* 0x000fe20000410000 */
[----:B------:R-:W-:Y:S01]  /*1f60*/  FMUL.FTZ R82, R82, R69 ;  /* 0x0000004552527220 */ /* 0x000fe20000410000 */
[----:B------:R-:W-:Y:S01]  /*1f70*/  IMAD.MOV.U32 R79, RZ, RZ, RZ ;  /* 0x000000ffff4f7224 */ /* 0x000fe200078e00ff */
[----:B------:R-:W-:Y:S01]  /*1f80*/  MOV R77, R43 ;  /* 0x0000002b004d7202 */ /* 0x000fe20000000f00 */
[----:B--2---:R-:W2:Y:S01]  /*1f90*/  MUFU.RCP R13, R13 ;  /* 0x0000000d000d7308 */ /* 0x004ea20000001000 */
[----:B------:R-:W-:Y:S01]  /*1fa0*/  IMAD.MOV.U32 R78, RZ, RZ, R45 ;  /* 0x000000ffff4e7224 */ /* 0x000fe200078e002d */
[----:B------:R-:W-:-:S02]  /*1fb0*/  UIADD3 UR8, UPT, UPT, UR6, 0x220, URZ ;  /* 0x0000022006087890 */ /* 0x000fc4000fffe0ff */
        /* <DEDUP_REMOVED lines=18> */
[----:B------:R-:W-:Y:S02]  /*20e0*/  IMAD R10, R75, R11, R10 ;  /* 0x0000000b4b0a7224 */ /* 0x000fe400078e020a */
[----:B------:R-:W-:-:S03]  /*20f0*/  IMAD.MOV.U32 R11, RZ, RZ, R55 ;  /* 0x000000ffff0b7224 */ /* 0x000fc600078e0037 */
[----:B------:R-:W-:Y:S01]  /*2100*/  ISETP.GT.U32.AND P5, PT, R15, R10, PT ;  /* 0x0000000a0f00720c */ /* 0x000fe20003fa4070 */
[----:B------:R-:W2:-:S12]  /*2110*/  LDC.64 R16, c[0x0][0x3b8] ;  /* 0x0000ee00ff107b82 */ /* 0x000e980000000a00 */
[-C--:B------:R-:W-:Y:S02]  /*2120*/  @!P5 IADD3 R10, PT, PT, R10, -R15.reuse, RZ ;  /* 0x8000000f0a0ad210 */ /* 0x080fe40007ffe0ff */
[----:B------:R-:W-:Y:S02]  /*2130*/  @!P5 IADD3 R75, PT, PT, R75, 0x1, RZ ;  /* 0x000000014b4bd810 */ /* 0x000fe40007ffe0ff */
[----:B------:R-:W-:Y:S01]  /*2140*/  ISETP.GE.U32.AND P4, PT, R10, R15, PT ;  /* 0x0000000f0a00720c */ /* 0x000fe20003f86070 */
[----:B------:R-:W-:Y:S01]  /*2150*/  IMAD.MOV.U32 R10, RZ, RZ, R68 ;  /* 0x000000ffff0a7224 */ /* 0x000fe200078e0044 */
[----:B------:R-:W-:Y:S02]  /*2160*/  PLOP3.LUT P5, PT, P1, PT, PT, 0x80, 0x8 ;  /* 0x000000000008781c */ /* 0x000fe40000faf070 */
[----:B------:R-:W-:Y:S01]  /*2170*/  IADD3 R14, P1, PT, R72, R40, RZ ;  /* 0x00000028480e7210 */ /* 0x000fe20007f3e0ff */
[----:B------:R-:W-:Y:S01]  /*2180*/  IMAD.WIDE.U32 R10, R6, UR4, R10 ;  /* 0x00000004060a7c25 */ /* 0x000fe2000f8e000a */
[----:B0-----:R-:W-:Y:S01]  /*2190*/  SHF.L.U64.HI R19, R18, 0x1, R19 ;  /* 0x0000000112137819 */ /* 0x001fe20000010213 */
[----:B------:R-:W-:Y:S01]  /*21a0*/  UMOV UR4, URZ ;  /* 0x000000ff00047c82 */ /* 0x000fe20008000000 */
[----:B--2---:R-:W-:Y:S01]  /*21b0*/  SHF.L.U64.HI R92, R16, 0x2, R17 ;  /* 0x00000002105c7819 */ /* 0x004fe20000010211 */
[----:B------:R-:W-:Y:S01]  /*21c0*/  IMAD.X R15, R9, 0x1, R59, P1 ;  /* 0x00000001090f7824 */ /* 0x000fe200008e063b */
[----:B------:R-:W-:-:S03]  /*21d0*/  IADD3 R17, PT, PT, R11, R25, RZ ;  /* 0x000000190b117210 */ /* 0x000fc60007ffe0ff */
[----:B------:R-:W-:Y:S01]  /*21e0*/  @P4 VIADD R75, R75, 0x1 ;  /* 0x000000014b4b4836 */ /* 0x000fe20000000000 */
[----:B------:R-:W-:-:S03]  /*21f0*/  IADD3 R26, P4, PT, R70, R40, RZ ;  /* 0x00000028461a7210 */ /* 0x000fc60007f9e0ff */
[----:B------:R-:W-:Y:S01]  /*2200*/  @!P3 IMAD.MOV R75, RZ, RZ, -R75 ;  /* 0x000000ffff4bb224 */ /* 0x000fe200078e0a4b */
[----:B------:R-:W-:Y:S02]  /*2210*/  IADD3.X R27, PT, PT, R9, R57, RZ, P4, !PT ;  /* 0x00000039091b7210 */ /* 0x000fe400027fe4ff */
[----:B-1--4-:R-:W-:-:S07]  /*2220*/  @!P2 LOP3.LUT R75, RZ, R49, RZ, 0x33, !PT ;  /* 0x00000031ff4ba212 */ /* 0x012fce00078e33ff */
.L_x_2655:
[-C--:B------:R-:W-:Y:S01]  /*2230*/  ISETP.GE.AND P3, PT, R44, R39.reuse, PT ;  /* 0x000000272c00720c */ /* 0x080fe20003f66270 */
[----:B------:R-:W2:Y:S01]  /*2240*/  @!P5 LDG.E.U16 R34, desc[UR10][R14.64+-0x80] ;  /* 0xffff800a0e22d981 */ /* 0x000ea2000c1e1500 */
[-C--:B------:R-:W-:Y:S02]  /*2250*/  ISETP.GE.AND P2, PT, R46, R39.reuse, PT ;  /* 0x000000272e00720c */ /* 0x080fe40003f46270 */
[----:B------:R-:W-:-:S09]  /*2260*/  ISETP.GE.AND P4, PT, R42, R39, PT ;  /* 0x000000272a00720c */ /* 0x000fd20003f86270 */
[----:B------:R-:W3:Y:S04]  /*2270*/  @!P3 LDG.E.U16 R31, desc[UR10][R14.64] ;  /* 0x0000000a0e1fb981 */ /* 0x000ee8000c1e1500 */
[----:B------:R-:W4:Y:S04]  /*2280*/  @!P2 LDG.E.U16 R29, desc[UR10][R14.64+-0x40] ;  /* 0xffffc00a0e1da981 */ /* 0x000f28000c1e1500 */
[----:B------:R-:W5:Y:S01]  /*2290*/  @!P4 LDG.E.U16 R33, desc[UR10][R14.64+0x40] ;  /* 0x0000400a0e21c981 */ /* 0x000f62000c1e1500 */
[----:B------:R-:W-:Y:S01]  /*22a0*/  IMAD.MOV.U32 R24, RZ, RZ, R78 ;  /* 0x000000ffff187224 */ /* 0x000fe200078e004e */
[----:B------:R-:W-:-:S05]  /*22b0*/  MOV R25, R77 ;  /* 0x0000004d00197202 */ /* 0x000fca0000000f00 */
[----:B------:R0:W5:Y:S01]  /*22c0*/  LDG.E R32, desc[UR10][R24.64] ;  /* 0x0000000a18207981 */ /* 0x000162000c1e1900 */
[----:B------:R-:W-:Y:S01]  /*22d0*/  IMAD.MOV.U32 R28, RZ, RZ, RZ ;  /* 0x000000ffff1c7224 */ /* 0x000fe200078e00ff */
[----:B------:R-:W-:Y:S02]  /*22e0*/  MOV R30, RZ ;  /* 0x000000ff001e7202 */ /* 0x000fe40000000f00 */
[----:B------:R-:W-:Y:S02]  /*22f0*/  ISETP.GE.U32.AND P1, PT, R52, R39, PT ;  /* 0x000000273400720c */ /* 0x000fe40003f26070 */
[----:B--2---:R-:W-:Y:S02]  /*2300*/  @!P5 PRMT R28, R34, 0x5410, RZ ;  /* 0x00005410221cd816 */ /* 0x004fe400000000ff */
[----:B---3--:R-:W-:Y:S02]  /*2310*/  @!P3 PRMT R30, R31, 0x5410, RZ ;  /* 0x000054101f1eb816 */ /* 0x008fe400000000ff */
[----:B----4-:R-:W-:-:S02]  /*2320*/  @!P2 PRMT R28, R28, 0x5410, R29 ;  /* 0x000054101c1ca816 */ /* 0x010fc4000000001d */
[----:B-----5:R-:W-:Y:S02]  /*2330*/  @!P4 PRMT R30, R30, 0x5410, R33 ;  /* 0x000054101e1ec816 */ /* 0x020fe40000000021 */
[----:B------:R-:W-:Y:S02]  /*2340*/  PRMT R29, R28, 0x7632, R29 ;  /* 0x000076321c1d7816 */ /* 0x000fe4000000001d */
[----:B------:R-:W-:Y:S01]  /*2350*/  PRMT R33, R30, 0x7632, R33 ;  /* 0x000076321e217816 */ /* 0x000fe20000000021 */
[----:B------:R-:W-:Y:S04]  /*2360*/  STS.U16 [R37], R28 ;  /* 0x0000001c25007388 */ /* 0x000fe80000000400 */
[----:B------:R-:W-:Y:S04]  /*2370*/  STS.U16 [R37+0x40], R29 ;  /* 0x0000401d25007388 */ /* 0x000fe80000000400 */
[----:B------:R1:W-:Y:S04]  /*2380*/  STS.U16 [R37+0x80], R30 ;  /* 0x0000801e25007388 */ /* 0x0003e80000000400 */
[----:B------:R2:W-:Y:S01]  /*2390*/  STS.U16 [R37+0xc0], R33 ;  /* 0x0000c02125007388 */ /* 0x0005e20000000400 */
[----:B------:R-:W-:-:S03]  /*23a0*/  NOP ;  /* 0x0000000000007918 */ /* 0x000fc60000000000 */
[----:B0-----:R-:W0:Y:S01]  /*23b0*/  LDS.64 R24, [R36] ;  /* 0x0000000024187984 */ /* 0x001e220000000a00 */
[----:B------:R-:W-:-:S04]  /*23c0*/  FMUL.FTZ R32, R32, 1.4426950216293334961 ;  /* 0x3fb8aa3b20207820 */ /* 0x000fc80000410000 */
[C---:B------:R-:W-:Y:S01]  /*23d0*/  FMUL.FTZ R31, R32.reuse, R71 ;  /* 0x00000047201f7220 */ /* 0x040fe20000410000 */
[C---:B------:R-:W-:Y:S01]  /*23e0*/  FMUL.FTZ R34, R32.reuse, R69 ;  /* 0x0000004520227220 */ /* 0x040fe20000410000 */
[----:B------:R-:W-:-:S04]  /*23f0*/  FMUL.FTZ R89, R32, R73 ;  /* 0x0000004920597220 */ /* 0x000fc80000410000 */
[----:B------:R-:W2:Y:S01]  /*2400*/  MUFU.EX2 R31, R31 ;  /* 0x0000001f001f7308 */ /* 0x000ea20000000800 */
[----:B-1----:R-:W-:-:S07]  /*2410*/  FMUL.FTZ R30, R32, R0 ;  /* 0x00000000201e7220 */ /* 0x002fce0000410000 */
[----:B------:R1:W3:Y:S08]  /*2420*/  MUFU.EX2 R35, R34 ;  /* 0x0000002200237308 */ /* 0x0002f00000000800 */
[----:B------:R-:W4:Y:S01]  /*2430*/  MUFU.EX2 R89, R89 ;  /* 0x0000005900597308 */ /* 0x000f220000000800 */
[----:B--2---:R-:W-:Y:S01]  /*2440*/  FSEL R33, R31, 1, !P1 ;  /* 0x3f8000001f217808 */ /* 0x004fe20004800000 */
[----:B0-----:R-:W-:-:S02]  /*2450*/  HADD2.F32 R28, -RZ, R24.H1_H1 ;  /* 0x30000018ff1c7230 */ /* 0x001fc40000004100 */
[----:B------:R-:W-:-:S03]  /*2460*/  HADD2.F32 R29, -RZ, R25.H0_H0 ;  /* 0x20000019ff1d7230 */ /* 0x000fc60000004100 */
[----:B------:R-:W-:Y:S01]  /*2470*/  FMUL.FTZ R28, R83, R28 ;  /* 0x0000001c531c7220 */ /* 0x000fe20000410000 */
[----:B------:R-:W0:Y:S01]  /*2480*/  MUFU.EX2 R30, R30 ;  /* 0x0000001e001e7308 */ /* 0x000e220000000800 */
[----:B------:R-:W-:-:S03]  /*2490*/  FMUL.FTZ R29, R82, R29 ;  /* 0x0000001d521d7220 */ /* 0x000fc60000410000 */
[----:B------:R-:W-:Y:S01]  /*24a0*/  FSEL R32, R28, RZ, !P1 ;  /* 0x000000ff1c207208 */ /* 0x000fe20004800000 */
[----:B------:R-:W-:Y:S01]  /*24b0*/  HADD2.F32 R28, -RZ, R25.H1_H1 ;  /* 0x30000019ff1c7230 */ /* 0x000fe20000004100 */
[----:B------:R-:W-:Y:S01]  /*24c0*/  ISETP.GE.U32.AND P1, PT, R50, R39, PT ;  /* 0x000000273200720c */ /* 0x000fe20003f26070 */
[----:B------:R-:W-:-:S03]  /*24d0*/  HADD2.F32 R25, -RZ, R24.H0_H0 ;  /* 0x20000018ff197230 */ /* 0x000fc60000004100 */
[----:B-1----:R-:W-:Y:S01]  /*24e0*/  FSEL R34, R29, RZ, !P1 ;  /* 0x000000ff1d227208 */ /* 0x002fe20004800000 */
[----:B------:R-:W-:Y:S01]  /*24f0*/  FMUL.FTZ R28, R81, R28 ;  /* 0x0000001c511c7220 */ /* 0x000fe20000410000 */
[----:B---3--:R-:W-:Y:S02]  /*2500*/  FSEL R35, R35, 1, !P1 ;  /* 0x3f80000023237808 */ /* 0x008fe40004800000 */
[----:B------:R-:W-:Y:S01]  /*2510*/  ISETP.GE.U32.AND P1, PT, R48, R39, PT ;  /* 0x000000273000720c */ /* 0x000fe20003f26070 */
[----:B------:R-:W-:-:S03]  /*2520*/  FMUL.FTZ R25, R84, R25 ;  /* 0x0000001954197220 */ /* 0x000fc60000410000 */
[----:B------:R-:W-:Y:S02]  /*2530*/  FSEL R95, R28, RZ, !P1 ;  /* 0x000000ff1c5f7208 */ /* 0x000fe40004800000 */
[----:B----4-:R-:W-:Y:S02]  /*2540*/  FSEL R98, R89, 1, !P1 ;  /* 0x3f80000059627808 */ /* 0x010fe40004800000 */
[----:B------:R-:W-:-:S04]  /*2550*/  ISETP.GE.U32.AND P1, PT, R60, R39, PT ;  /* 0x000000273c00720c */ /* 0x000fc80003f26070 */
[----:B------:R-:W-:Y:S02]  /*2560*/  FSEL R97, R25, RZ, !P1 ;  /* 0x000000ff19617208 */ /* 0x000fe40004800000 */
[----:B0-----:R-:W-:Y:S02]  /*2570*/  FSEL R100, R30, 1, !P1 ;  /* 0x3f8000001e647808 */ /* 0x001fe40004800000 */
[----:B------:R-:W-:Y:S01]  /*2580*/  ISETP.GE.AND P1, PT, R56, R39, PT ;  /* 0x000000273800720c */ /* 0x000fe20003f26270 */
[----:B------:R-:W-:Y:S01]  /*2590*/  IMAD.MOV.U32 R24, RZ, RZ, R26 ;  /* 0x000000ffff187224 */ /* 0x000fe200078e001a */
[----:B------:R-:W-:-:S05]  /*25a0*/  MOV R25, R27 ;  /* 0x0000001b00197202 */ /* 0x000fca0000000f00 */
[----:B------:R-:W2:Y:S04]  /*25b0*/  @!P3 LDG.E.U16 R26, desc[UR10][R24.64] ;  /* 0x0000000a181ab981 */ /* 0x000ea8000c1e1500 */
[----:B------:R-:W3:Y:S04]  /*25c0*/  @!P2 LDG.E.U16 R27, desc[UR10][R24.64+-0x40] ;  /* 0xffffc00a181ba981 */ /* 0x000ee8000c1e1500 */
[----:B------:R-:W4:Y:S04]  /*25d0*/  @!P1 LDG.E.U16 R28, desc[UR10][R24.64+-0x80] ;  /* 0xffff800a181c9981 */ /* 0x000f28000c1e1500 */
[----:B------:R-:W5:Y:S01]  /*25e0*/  @!P4 LDG.E.U16 R29, desc[UR10][R24.64+0x40] ;  /* 0x0000400a181dc981 */ /* 0x000f62000c1e1500 */
[----:B------:R-:W-:Y:S01]  /*25f0*/  IMAD.MOV.U32 R30, RZ, RZ, RZ ;  /* 0x000000ffff1e7224 */ /* 0x000fe200078e00ff */
[----:B------:R-:W-:-:S02]  /*2600*/  MOV R102, RZ ;  /* 0x000000ff00667202 */ /* 0x000fc40000000f00 */
[----:B------:R-:W-:Y:S02]  /*2610*/  ISETP.NE.AND P6, PT, R41, RZ, PT ;  /* 0x000000ff2900720c */ /* 0x000fe40003fc5270 */
[----:B--2---:R-:W-:Y:S02]  /*2620*/  @!P3 PRMT R102, R26, 0x5410, RZ ;  /* 0x000054101a66b816 */ /* 0x004fe400000000ff */
[----:B----4-:R-:W-:-:S04]  /*2630*/  @!P1 PRMT R30, R28, 0x5410, RZ ;  /* 0x000054101c1e9816 */ /* 0x010fc800000000ff */
[----:B---3--:R-:W-:Y:S02]  /*2640*/  @!P2 PRMT R30, R30, 0x5410, R27 ;  /* 0x000054101e1ea816 */ /* 0x008fe4000000001b */
[----:B-----5:R-:W-:Y:S02]  /*2650*/  @!P4 PRMT R102, R102, 0x5410, R29 ;  /* 0x000054106666c816 */ /* 0x020fe4000000001d */
[----:B------:R-:W-:Y:S02]  /*2660*/  PRMT R31, R30, 0x7632, R31 ;  /* 0x000076321e1f7816 */ /* 0x000fe4000000001f */
[----:B------:R-:W-:Y:S01]  /*2670*/  PRMT R99, R102, 0x7632, R99 ;  /* 0x0000763266637816 */ /* 0x000fe20000000063 */
[----:B------:R-:W-:Y:S04]  /*2680*/  STS.U16 [R37+0x100], R30 ;  /* 0x0001001e25007388 */ /* 0x000fe80000000400 */
[----:B------:R-:W-:Y:S04]  /*2690*/  STS.U16 [R37+0x180], R102 ;  /* 0x0001806625007388 */ /* 0x000fe80000000400 */
[----:B------:R-:W-:Y:S04]  /*26a0*/  STS.U16 [R37+0x140], R31 ;  /* 0x0001401f25007388 */ /* 0x000fe80000000400 */
[----:B------:R-:W-:Y:S01]  /*26b0*/  STS.U16 [R37+0x1c0], R99 ;  /* 0x0001c06325007388 */ /* 0x000fe20000000400 */
[----:B------:R-:W-:-:S03]  /*26c0*/  NOP ;  /* 0x0000000000007918 */ /* 0x000fc60000000000 */
[----:B------:R-:W0:Y:S04]  /*26d0*/  LDS.64 R28, [R36+0x100] ;  /* 0x00010000241c7984 */ /* 0x000e280000000a00 */
[----:B------:R-:W1:Y:S01]  /*26e0*/  @P6 LDS.64 R26, [UR8] ;  /* 0x00000008ff1a6984 */ /* 0x000e620008000a00 */
[--C-:B0-----:R-:W-:Y:S02]  /*26f0*/  HADD2.F32 R89, -RZ, R28.reuse.H0_H0 ;  /* 0x2000001cff597230 */ /* 0x101fe40000004100 */
[----:B------:R-:W-:Y:S02]  /*2700*/  HADD2.F32 R94, -RZ, R28.H1_H1 ;  /* 0x3000001cff5e7230 */ /* 0x000fe40000004100 */
[--C-:B------:R-:W-:Y:S02]  /*2710*/  HADD2.F32 R91, -RZ, R29.reuse.H0_H0 ;  /* 0x2000001dff5b7230 */ /* 0x100fe40000004100 */
[----:B------:R-:W-:Y:S01]  /*2720*/  HADD2.F32 R96, -RZ, R29.H1_H1 ;  /* 0x3000001dff607230 */ /* 0x000fe20000004100 */
[----:B-1----:R-:W-:Y:S06]  /*2730*/  @P6 BRA `(.L_x_2650) ;  /* 0x0000000000406947 */ /* 0x002fec0003800000 */
[----:B------:R-:W0:Y:S01]  /*2740*/  LDC.U8 R26, c[0x0][0x3a9] ;  /* 0x0000ea40ff1a7b82 */ /* 0x000e220000000000 */
[----:B------:R-:W-:-:S04]  /*2750*/  ISETP.NE.AND P6, PT, R93, RZ, PT ;  /* 0x000000ff5d00720c */ /* 0x000fc80003fc5270 */
        /* <DEDUP_REMOVED lines=8> */
.L_x_2651:
[----:B------:R-:W-:Y:S01]  /*27e0*/  ISETP.NE.AND P6, PT, R93, RZ, PT ;  /* 0x000000ff5d00720c */ /* 0x000fe20003fc5270 */
[----:B------:R-:W-:-:S12]  /*27f0*/  IMAD.MOV.U32 R27, RZ, RZ, RZ ;  /* 0x000000ffff1b7224 */ /* 0x000fd800078e00ff */
[----:B------:R-:W-:Y:S05]  /*2800*/  @!P6 BRA `(.L_x_2650) ;  /* 0x00000000000ce947 */ /* 0x000fea0003800000 */
[----:B------:R-:W-:-:S04]  /*2810*/  IADD3 R28, P6, PT, R68, R79, RZ ;  /* 0x0000004f441c7210 */ /* 0x000fc80007fde0ff */
[----:B------:R-:W-:-:S05]  /*2820*/  IADD3.X R29, PT, PT, R55, R80, RZ, P6, !PT ;  /* 0x00000050371d7210 */ /* 0x000fca00037fe4ff */
[----:B------:R1:W5:Y:S04]  /*2830*/  LDG.E R27, desc[UR10][R28.64] ;  /* 0x0000000a1c1b7981 */ /* 0x000368000c1e1900 */
.L_x_2650:
[-C--:B01----:R-:W-:Y:S01]  /*2840*/  FFMA.FTZ R28, R97, R33.reuse, R32 ;  /* 0x00000021611c7223 */ /* 0x083fe20000010020 */
[----:B------:R-:W-:Y:S01]  /*2850*/  ISETP.GE.AND P6, PT, R38, 0x1, PT ;  /* 0x000000012600780c */ /* 0x000fe20003fc6270 */
[----:B------:R-:W0:Y:S01]  /*2860*/  S2UR UR9, SR_CgaCtaId ;  /* 0x00000000000979c3 */ /* 0x000e220000008800 */
[----:B------:R-:W-:Y:S01]  /*2870*/  UMOV UR6, 0x400 ;  /* 0x0000040000067882 */ /* 0x000fe20000000000 */
[----:B------:R-:W-:Y:S01]  /*2880*/  FFMA.FTZ R28, R35, R28, R34 ;  /* 0x0000001c231c7223 */ /* 0x000fe20000010022 */
[----:B------:R-:W-:Y:S03]  /*2890*/  BSSY.RECONVERGENT B0, `(.L_x_2652) ;  /* 0x0000054000007945 */ /* 0x000fe60003800200 */
        /* <DEDUP_REMOVED lines=76> */
.L_x_2654:
[----:B------:R-:W-:Y:S02]  /*2d60*/  ISETP.NE.AND P6, PT, R41, R58, PT ;  /* 0x0000003a2900720c */ /* 0x000fe40003fc5270 */
[----:B------:R-:W-:Y:S02]  /*2d70*/  P2R R26, PR, RZ, 0x1 ;  /* 0x00000001ff1a7803 */ /* 0x000fe40000000000 */
[----:B------:R-:W-:-:S13]  /*2d80*/  ISETP.NE.OR P6, PT, R28, RZ, P6 ;  /* 0x000000ff1c00720c */ /* 0x000fda00037c5670 */
[----:B------:R-:W-:-:S04]  /*2d90*/  @!P6 IADD3 R28, P0, PT, R68, R79, RZ ;  /* 0x0000004f441ce210 */ /* 0x000fc80007f1e0ff */
[----:B------:R-:W-:Y:S02]  /*2da0*/  @!P6 IADD3.X R29, PT, PT, R55, R80, RZ, P0, !PT ;  /* 0x00000050371de210 */ /* 0x000fe400007fe4ff */
[----:B------:R-:W-:-:S03]  /*2db0*/  ISETP.NE.AND P0, PT, R26, RZ, PT ;  /* 0x000000ff1a00720c */ /* 0x000fc60003f05270 */
[----:B------:R0:W-:Y:S10]  /*2dc0*/  @!P6 STG.E desc[UR10][R28.64], R27 ;  /* 0x0000001b1c00e986 */ /* 0x0001f4000c10190a */
.L_x_2653:
[----:B------:R-:W-:Y:S05]  /*2dd0*/  BSYNC.RECONVERGENT B0 ;  /* 0x0000000000007941 */ /* 0x000fea0003800200 */
.L_x_2652:
[----:B------:R-:W-:Y:S01]  /*2de0*/  LEA R14, P6, R18, R14, 0x1 ;  /* 0x0000000e120e7211 */ /* 0x000fe200078c08ff */
[----:B------:R-:W-:Y:S01]  /*2df0*/  UIADD3 UR4, UP0, UPT, UR4, UR12, URZ ;  /* 0x0000000c04047290 */ /* 0x000fe2000ff1e0ff */
[----:B------:R-:W-:Y:S01]  /*2e00*/  FFMA.FTZ R88, R89, R97, R88 ;  /* 0x0000006159587223 */ /* 0x000fe20000010058 */
        /* <DEDUP_REMOVED lines=15> */
.L_x_2649:
[----:B------:R-:W-:Y:S01]  /*2f00*/  BAR.SYNC.DEFER_BLOCKING 0x0 ;  /* 0x0000000000007b1d */ /* 0x000fe20000010000 */
[----:B------:R-:W-:Y:S01]  /*2f10*/  ISETP.NE.AND P6, PT, R47, RZ, PT ;  /* 0x000000ff2f00720c */ /* 0x000fe20003fc5270 */
[----:B------:R-:W-:Y:S01]  /*2f20*/  HFMA2 R11, -RZ, RZ, 0, 0 ;  /* 0x00000000ff0b7431 */ /* 0x000fe200000001ff */
[----:B------:R-:W-:Y:S01]  /*2f30*/  F2FP.F16.F32.PACK_AB R26, R87, R88 ;  /* 0x00000058571a723e */ /* 0x000fe200000000ff */
[----:B------:R-:W-:Y:S01]  /*2f40*/  IMAD.MOV.U32 R10, RZ, RZ, R54 ;  /* 0x000000ffff0a7224 */ /* 0x000fe200078e0036 */
[----:B------:R-:W-:Y:S01]  /*2f50*/  F2FP.F16.F32.PACK_AB R27, R85, R86 ;  /* 0x00000056551b723e */ /* 0x000fe200000000ff */
[----:B------:R-:W0:Y:S01]  /*2f60*/  LDCU.128 UR12, c[0x0][0x430] ;  /* 0x00008600ff0c77ac */ /* 0x000e220008000c00 */
[----:B------:R-:W-:Y:S01]  /*2f70*/  PRMT R18, RZ, 0x7610, R18 ;  /* 0x00007610ff127816 */ /* 0x000fe20000000012 */
[----:B------:R-:W1:Y:S01]  /*2f80*/  LDCU.128 UR16, c[0x0][0x420] ;  /* 0x00008400ff1077ac */ /* 0x000e620008000c00 */
[----:B------:R-:W2:Y:S01]  /*2f90*/  LDCU.64 UR4, c[0x0][0x4a8] ;  /* 0x00009500ff0477ac */ /* 0x000ea20008000a00 */
[----:B------:R-:W3:Y:S01]  /*2fa0*/  LDCU.64 UR8, c[0x0][0x4b8] ;  /* 0x00009700ff0877ac */ /* 0x000ee20008000a00 */
[----:B------:R-:W-:Y:S01]  /*2fb0*/  STS.64 [R36], R26 ;  /* 0x0000001a24007388 */ /* 0x000fe20000000a00 */
[----:B------:R-:W-:-:S03]  /*2fc0*/  NOP ;  /* 0x0000000000007918 */ /* 0x000fc60000000000 */
[----:B------:R-:W-:Y:S01]  /*2fd0*/  LDS.U16 R17, [R37] ;  /* 0x0000000025117984 */ /* 0x000fe20000000400 */
[----:B0-----:R-:W-:-:S03]  /*2fe0*/  IMAD.WIDE.U32 R12, R67, UR12, R10 ;  /* 0x0000000c430c7c25 */ /* 0x001fc6000f8e000a */
[----:B------:R-:W-:Y:S01]  /*2ff0*/  LDS.U16 R19, [R37+0x40] ;  /* 0x0000400025137984 */ /* 0x000fe20000000400 */
[C---:B------:R-:W-:Y:S02]  /*3000*/  IMAD R13, R67.reuse, UR13, R13 ;  /* 0x0000000d430d7c24 */ /* 0x040fe4000f8e020d */
[----:B-1----:R-:W-:Y:S01]  /*3010*/  IMAD.WIDE.U32 R14, R67, UR16, R10 ;  /* 0x00000010430e7c25 */ /* 0x002fe2000f8e000a */
[----:B------:R-:W-:Y:S03]  /*3020*/  LDS.U16 R21, [R37+0x80] ;  /* 0x0000800025157984 */ /* 0x000fe60000000400 */
[----:B------:R-:W-:Y:S01]  /*3030*/  IMAD.WIDE.U32 R12, R65, UR14, R12 ;  /* 0x0000000e410c7c25 */ /* 0x000fe2000f8e000c */
[----:B------:R-:W-:Y:S03]  /*3040*/  LDS.U16 R23, [R37+0xc0] ;  /* 0x0000c00025177984 */ /* 0x000fe60000000400 */
[----:B------:R-:W-:Y:S01]  /*3050*/  IMAD R15, R67, UR17, R15 ;  /* 0x00000011430f7c24 */ /* 0x000fe2000f8e020f */
[----:B------:R-:W-:Y:S01]  /*3060*/  @!P6 STS [UR6+0x100], R39 ;  /* 0x00010027ff00e988 */ /* 0x000fe20008000806 */
[----:B------:R-:W-:Y:S01]  /*3070*/  BAR.SYNC.DEFER_BLOCKING 0x0 ;  /* 0x0000000000007b1d */ /* 0x000fe20000010000 */
[----:B------:R-:W-:Y:S01]  /*3080*/  IADD3 R16, P5, PT, R56, R12, RZ ;  /* 0x0000000c38107210 */ /* 0x000fe20007fbe0ff */
[----:B------:R-:W-:-:S02]  /*3090*/  IMAD R0, R65, UR15, R13 ;  /* 0x0000000f41007c24 */ /* 0x000fc4000f8e020d */
[----:B------:R-:W-:-:S04]  /*30a0*/  IMAD.WIDE.U32 R12, R65, UR18, R14 ;  /* 0x00000012410c7c25 */ /* 0x000fc8000f8e000e */
[----:B------:R-:W-:Y:S01]  /*30b0*/  IMAD.X R15, RZ, RZ, R0, P5 ;  /* 0x000000ffff0f7224 */ /* 0x000fe200028e0600 */
[----:B--2---:R-:W-:Y:S01]  /*30c0*/  LEA R14, P5, R16, UR4, 0x1 ;  /* 0x00000004100e7c11 */ /* 0x004fe2000f8a08ff */
[----:B------:R-:W-:-:S03]  /*30d0*/  IMAD R0, R65, UR19, R13 ;  /* 0x0000001341007c24 */ /* 0x000fc6000f8e020d */
[----:B------:R-:W-:Y:S02]  /*30e0*/  LEA.HI.X R15, R16, UR5, R15, 0x1, P5 ;  /* 0x00000005100f7c11 */ /* 0x000fe4000a8f0c0f */
[----:B------:R-:W-:Y:S02]  /*30f0*/  IADD3 R13, P5, PT, R56, R12, RZ ;  /* 0x0000000c380d7210 */ /* 0x000fe40007fbe0ff */
[----:B------:R-:W-:Y:S02]  /*3100*/  PRMT R16, RZ, 0x7610, R16 ;  /* 0x00007610ff107816 */ /* 0x000fe40000000010 */
[----:B------:R-:W-:Y:S02]  /*3110*/  IADD3.X R0, PT, PT, RZ, R0, RZ, P5, !PT ;  /* 0x00000000ff007210 */ /* 0x000fe40002ffe4ff */
[C---:B---3--:R-:W-:Y:S01]  /*3120*/  LEA R12, P5, R13.reuse, UR8, 0x1 ;  /* 0x000000080d0c7c11 */ /* 0x048fe2000f8a08ff */
[----:B------:R-:W0:Y:S03]  /*3130*/  LDS R25, [UR6+0x100] ;  /* 0x00010006ff197984 */ /* 0x000e260008000800 */
[--C-:B------:R-:W-:Y:S01]  /*3140*/  LEA.HI.X R13, R13, UR9, R0.reuse, 0x1, P5 ;  /* 0x000000090d0d7c11 */ /* 0x100fe2000a8f0c00 */
[----:B------:R-:W1:Y:S01]  /*3150*/  LDCU.64 UR8, c[0x0][0x4c0] ;  /* 0x00009800ff0877ac */ /* 0x000e620008000a00 */
[----:B------:R-:W-:-:S02]  /*3160*/  PRMT R0, RZ, 0x7610, R0 ;  /* 0x00007610ff007816 */ /* 0x000fc40000000000 */
[----:B0-----:R-:W-:-:S13]  /*3170*/  ISETP.GE.AND P5, PT, R56, R25, PT ;  /* 0x000000193800720c */ /* 0x001fda0003fa6270 */
[----:B------:R-:W-:Y:S01]  /*3180*/  @!P5 STG.E.U16 desc[UR10][R14.64], R17 ;  /* 0x000000110e00d986 */ /* 0x000fe2000c10150a */
[----:B------:R-:W-:-:S13]  /*3190*/  ISETP.GE.AND P5, PT, R46, R25, PT ;  /* 0x000000192e00720c */ /* 0x000fda0003fa6270 */
[----:B------:R-:W-:Y:S01]  /*31a0*/  @!P5 STG.E.U16 desc[UR10][R14.64+0x40], R19 ;  /* 0x000040130e00d986 */ /* 0x000fe2000c10150a */
[----:B------:R-:W-:-:S13]  /*31b0*/  ISETP.GE.AND P5, PT, R44, R25, PT ;  /* 0x000000192c00720c */ /* 0x000fda0003fa6270 */
[----:B------:R-:W-:Y:S01]  /*31c0*/  @!P5 STG.E.U16 desc[UR10][R14.64+0x80], R21 ;  /* 0x000080150e00d986 */ /* 0x000fe2000c10150a */
[----:B------:R-:W-:-:S13]  /*31d0*/  ISETP.GE.AND P5, PT, R42, R25, PT ;  /* 0x000000192a00720c */ /* 0x000fda0003fa6270 */
[----:B------:R-:W-:Y:S01]  /*31e0*/  @!P5 STG.E.U16 desc[UR10][R14.64+0xc0], R23 ;  /* 0x0000c0170e00d986 */ /* 0x000fe2000c10150a */
[----:B------:R-:W-:Y:S06]  /*31f0*/  BAR.SYNC.DEFER_BLOCKING 0x0 ;  /* 0x0000000000007b1d */ /* 0x000fec0000010000 */
[----:B------:R-:W2:Y:S04]  /*3200*/  @!P1 LDG.E.U16 R0, desc[UR10][R12.64] ;  /* 0x0000000a0c009981 */ /* 0x000ea8000c1e1500 */
[----:B------:R-:W3:Y:S04]  /*3210*/  @!P2 LDG.E.U16 R16, desc[UR10][R12.64+0x40] ;  /* 0x0000400a0c10a981 */ /* 0x000ee8000c1e1500 */
[----:B------:R-:W4:Y:S04]  /*3220*/  @!P3 LDG.E.U16 R18, desc[UR10][R12.64+0x80] ;  /* 0x0000800a0c12b981 */ /* 0x000f28000c1e1500 */
[----:B------:R-:W5:Y:S01]  /*3230*/  @!P4 LDG.E.U16 R90, desc[UR10][R12.64+0xc0] ;  /* 0x0000c00a0c5ac981 */ /* 0x000f62000c1e1500 */
        /* <DEDUP_REMOVED lines=9> */
[----:B--2---:R-:W-:Y:S04]  /*32d0*/  STS.U16 [R37], R0 ;  /* 0x0000000025007388 */ /* 0x004fe80000000400 */
[----:B---3--:R-:W-:Y:S04]  /*32e0*/  STS.U16 [R37+0x40], R16 ;  /* 0x0000401025007388 */ /* 0x008fe80000000400 */
[----:B----4-:R-:W-:Y:S04]  /*32f0*/  STS.U16 [R37+0x80], R18 ;  /* 0x0000801225007388 */ /* 0x010fe80000000400 */
[----:B-----5:R-:W-:Y:S01]  /*3300*/  STS.U16 [R37+0xc0], R90 ;  /* 0x0000c05a25007388 */ /* 0x020fe20000000400 */
[----:B------:R-:W-:-:S03]  /*3310*/  NOP ;  /* 0x0000000000007918 */ /* 0x000fc60000000000 */
[----:B------:R-:W0:Y:S02]  /*3320*/  LDS.64 R20, [R36] ;  /* 0x0000000024147984 */ /* 0x000e240000000a00 */
[--C-:B0-----:R-:W-:Y:S02]  /*3330*/  HADD2.F32 R19, -RZ, R21.reuse.H0_H0 ;  /* 0x20000015ff137230 */ /* 0x101fe40000004100 */
[----:B------:R-:W-:Y:S02]  /*3340*/  HADD2.F32 R18, -RZ, R21.H1_H1 ;  /* 0x30000015ff127230 */ /* 0x000fe40000004100 */
[--C-:B------:R-:W-:Y:S02]  /*3350*/  HADD2.F32 R14, -RZ, R20.reuse.H0_H0 ;  /* 0x20000014ff0e7230 */ /* 0x100fe40000004100 */
[----:B------:R-:W-:Y:S01]  /*3360*/  FMUL.FTZ R13, R19, -1.4426950216293334961 ;  /* 0xbfb8aa3b130d7820 */ /* 0x000fe20000410000 */
[----:B------:R-:W-:Y:S02]  /*3370*/  HADD2.F32 R17, -RZ, R20.H1_H1 ;  /* 0x30000014ff117230 */ /* 0x000fe40000004100 */
[----:B------:R-:W-:Y:S01]  /*3380*/  FMUL.FTZ R20, R18, -1.4426950216293334961 ;  /* 0xbfb8aa3b12147820 */ /* 0x000fe20000410000 */
[----:B------:R-:W-:-:S02]  /*3390*/  FMUL.FTZ R15, R14, -1.4426950216293334961 ;  /* 0xbfb8aa3b0e0f7820 */ /* 0x000fc40000410000 */
[----:B------:R-:W-:Y:S01]  /*33a0*/  FMUL.FTZ R12, R17, -1.4426950216293334961 ;  /* 0xbfb8aa3b110c7820 */ /* 0x000fe20000410000 */
[----:B------:R-:W0:Y:S08]  /*33b0*/  MUFU.EX2 R13, R13 ;  /* 0x0000000d000d7308 */ /* 0x000e300000000800 */
[----:B------:R-:W2:Y:S08]  /*33c0*/  MUFU.EX2 R20, R20 ;  /* 0x0000001400147308 */ /* 0x000eb00000000800 */
[----:B------:R-:W3:Y:S01]  /*33d0*/  MUFU.EX2 R15, R15 ;  /* 0x0000000f000f7308 */ /* 0x000ee20000000800 */
[----:B0-----:R-:W-:-:S07]  /*33e0*/  FADD.FTZ R16, R13, 1 ;  /* 0x3f8000000d107421 */ /* 0x001fce0000010000 */
[----:B------:R-:W0:Y:S01]  /*33f0*/  MUFU.EX2 R12, R12 ;  /* 0x0000000c000c7308 */ /* 0x000e220000000800 */
[----:B--2---:R-:W-:-:S07]  /*3400*/  FADD.FTZ R21, R20, 1 ;  /* 0x3f80000014157421 */ /* 0x004fce0000010000 */
[----:B------:R-:W2:Y:S01]  /*3410*/  MUFU.RCP R16, R16 ;  /* 0x0000001000107308 */ /* 0x000ea20000001000 */
[----:B---3--:R-:W-:-:S07]  /*3420*/  FADD.FTZ R0, R15, 1 ;  /* 0x3f8000000f007421 */ /* 0x008fce0000010000 */
[----:B------:R-:W3:Y:S01]  /*3430*/  MUFU.RCP R23, R0 ;  /* 0x0000000000177308 */ /* 0x000ee20000001000 */
[----:B0-----:R-:W-:-:S07]  /*3440*/  FADD.FTZ R15, R12, 1 ;  /* 0x3f8000000c0f7421 */ /* 0x001fce0000010000 */
[----:B------:R-:W0:Y:S01]  /*3450*/  MUFU.RCP R22, R15 ;  /* 0x0000000f00167308 */ /* 0x000e220000001000 */
[----:B------:R-:W-:Y:S01]  /*3460*/  BAR.SYNC.DEFER_BLOCKING 0x0 ;  /* 0x0000000000007b1d */ /* 0x000fe20000010000 */
[----:B--2---:R-:W-:-:S04]  /*3470*/  FMUL.FTZ R19, R19, R16 ;  /* 0x0000001013137220 */ /* 0x004fc80000410000 */
[----:B------:R-:W-:Y:S02]  /*3480*/  FMUL.FTZ R19, R19, R86 ;  /* 0x0000005613137220 */ /* 0x000fe40000410000 */
[----:B------:R-:W2:Y:S01]  /*3490*/  MUFU.RCP R21, R21 ;  /* 0x0000001500157308 */ /* 0x000ea20000001000 */
[----:B---3--:R-:W-:-:S04]  /*34a0*/  FMUL.FTZ R13, R14, R23 ;  /* 0x000000170e0d7220 */ /* 0x008fc80000410000 */
[----:B------:R-:W-:Y:S01]  /*34b0*/  FMUL.FTZ R13, R13, R88 ;  /* 0x000000580d0d7220 */ /* 0x000fe20000410000 */
[----:B0-----:R-:W-:-:S04]  /*34c0*/  FMUL.FTZ R12, R17, R22 ;  /* 0x00000016110c7220 */ /* 0x001fc80000410000 */
[----:B------:R-:W-:Y:S01]  /*34d0*/  FMUL.FTZ R12, R12, R87 ;  /* 0x000000570c0c7220 */ /* 0x000fe20000410000 */
[----:B--2---:R-:W-:-:S04]  /*34e0*/  FMUL.FTZ R18, R18, R21 ;  /* 0x0000001512127220 */ /* 0x004fc80000410000 */
[----:B------:R-:W-:Y:S01]  /*34f0*/  F2FP.F16.F32.PACK_AB R22, R12, R13 ;  /* 0x0000000d0c16723e */ /* 0x000fe200000000ff */
[----:B------:R-:W-:-:S05]  /*3500*/  FMUL.FTZ R18, R18, R85 ;  /* 0x0000005512127220 */ /* 0x000fca0000410000 */
[----:B------:R-:W-:-:S05]  /*3510*/  F2FP.F16.F32.PACK_AB R23, R18, R19 ;  /* 0x000000131217723e */ /* 0x000fca00000000ff */
[----:B------:R-:W-:Y:S01]  /*3520*/  STS.64 [R36], R22 ;  /* 0x0000001624007388 */ /* 0x000fe20000000a00 */
[----:B------:R-:W-:-:S03]  /*3530*/  NOP ;  /* 0x0000000000007918 */ /* 0x000fc60000000000 */
[----:B------:R-:W-:Y:S04]  /*3540*/  LDS.U16 R13, [R37] ;  /* 0x00000000250d7984 */ /* 0x000fe80000000400 */
[----:B------:R-:W-:Y:S04]  /*3550*/  LDS.U16 R15, [R37+0x40] ;  /* 0x00004000250f7984 */ /* 0x000fe80000000400 */
[----:B------:R-:W-:Y:S04]  /*3560*/  LDS.U16 R17, [R37+0x80] ;  /* 0x0000800025117984 */ /* 0x000fe80000000400 */
[----:B------:R-:W-:Y:S04]  /*3570*/  LDS.U16 R19, [R37+0xc0] ;  /* 0x0000c00025137984 */ /* 0x000fe80000000400 */
[----:B------:R-:W-:Y:S01]  /*3580*/  @!P6 STS [UR6+0x100], R39 ;  /* 0x00010027ff00e988 */ /* 0x000fe20008000806 */
[----:B------:R-:W-:Y:S06]  /*3590*/  BAR.SYNC.DEFER_BLOCKING 0x0 ;  /* 0x0000000000007b1d */ /* 0x000fec0000010000 */
[----:B------:R-:W0:Y:S01]  /*35a0*/  LDS R21, [UR6+0x100] ;  /* 0x00010006ff157984 */ /* 0x000e220008000800 */
[----:B------:R-:W2:Y:S02]  /*35b0*/  LDCU.128 UR4, c[0x0][0x440] ;  /* 0x00008800ff0477ac */ /* 0x000ea40008000c00 */
[----:B--2---:R-:W-:-:S04]  /*35c0*/  IMAD.WIDE.U32 R10, R67, UR4, R10 ;  /* 0x00000004430a7c25 */ /* 0x004fc8000f8e000a */
[----:B------:R-:W-:Y:S02]  /*35d0*/  IMAD R11, R67, UR5, R11 ;  /* 0x00000005430b7c24 */ /* 0x000fe4000f8e020b */
[----:B------:R-:W-:-:S04]  /*35e0*/  IMAD.WIDE.U32 R10, R65, UR6, R10 ;  /* 0x00000006410a7c25 */ /* 0x000fc8000f8e000a */
[----:B------:R-:W-:Y:S01]  /*35f0*/  IMAD R0, R65, UR7, R11 ;  /* 0x0000000741007c24 */ /* 0x000fe2000f8e020b */
[----:B------:R-:W-:-:S05]  /*3600*/  IADD3 R11, P5, PT, R56, R10, RZ ;  /* 0x0000000a380b7210 */ /* 0x000fca0007fbe0ff */
[----:B------:R-:W-:Y:S01]  /*3610*/  IMAD.X R0, RZ, RZ, R0, P5 ;  /* 0x000000ffff007224 */ /* 0x000fe200028e0600 */
[C---:B-1----:R-:W-:Y:S02]  /*3620*/  LEA R10, P5, R11.reuse, UR8, 0x1 ;  /* 0x000000080b0a7c11 */ /* 0x042fe4000f8a08ff */
[-C--:B0-----:R-:W-:Y:S02]  /*3630*/  ISETP.GE.AND P4, PT, R56, R21.reuse, PT ;  /* 0x000000153800720c */ /* 0x081fe40003f86270 */
[-C--:B------:R-:W-:Y:S02]  /*3640*/  ISETP.GE.AND P3, PT, R46, R21.reuse, PT ;  /* 0x000000152e00720c */ /* 0x080fe40003f66270 */
[-C--:B------:R-:W-:Y:S02]  /*3650*/  ISETP.GE.AND P2, PT, R44, R21.reuse, PT ;  /* 0x000000152c00720c */ /* 0x080fe40003f46270 */
[----:B------:R-:W-:Y:S02]  /*3660*/  ISETP.GE.AND P1, PT, R42, R21, PT ;  /* 0x000000152a00720c */ /* 0x000fe40003f26270 */
[----:B------:R-:W-:-:S05]  /*3670*/  LEA.HI.X R11, R11, UR9, R0, 0x1, P5 ;  /* 0x000000090b0b7c11 */ /* 0x000fca000a8f0c00 */
[----:B------:R0:W-:Y:S04]  /*3680*/  @!P4 STG.E.U16 desc[UR10][R10.64], R13 ;  /* 0x0000000d0a00c986 */ /* 0x0001e8000c10150a */
[----:B------:R0:W-:Y:S04]  /*3690*/  @!P3 STG.E.U16 desc[UR10][R10.64+0x40], R15 ;  /* 0x0000400f0a00b986 */ /* 0x0001e8000c10150a */
[----:B------:R0:W-:Y:S04]  /*36a0*/  @!P2 STG.E.U16 desc[UR10][R10.64+0x80], R17 ;  /* 0x000080110a00a986 */ /* 0x0001e8000c10150a */
[----:B------:R0:W-:Y:S01]  /*36b0*/  @!P1 STG.E.U16 desc[UR10][R10.64+0xc0], R19 ;  /* 0x0000c0130a009986 */ /* 0x0001e2000c10150a */
[----:B------:R-:W-:-:S13]  /*36c0*/  ISETP.NE.AND P1, PT, R41, R64, PT ;  /* 0x000000402900720c */ /* 0x000fda0003f25270 */
[----:B0-----:R-:W-:Y:S05]  /*36d0*/  @P1 BRA `(.L_x_2656) ;  /* 0xffffffd800541947 */ /* 0x001fea000383ffff */
[----:B------:R-:W-:Y:S05]  /*36e0*/  EXIT ;  /* 0x000000000000794d */ /* 0x000fea0003800000 */
.L_x_2657:
        /* <DEDUP_REMOVED lines=9> */
.L_x_7998:


//--------------------- .text._Z25selective_scan_fwd_kernelI32Selective_Scan_fwd_kernel_traitsILi32ELi4ELi1ELb0ELb1ELb1ELb1ELb1EN3c104HalfEffEEv13SSMParamsBase --------------------------
	.section	.text._Z25selective_scan_fwd_kernelI32Selective_Scan_fwd_kernel_traitsILi32ELi4ELi1ELb0ELb1ELb1ELb1ELb1EN3c104HalfEffEEv13SSMParamsBase,"ax",@progbits
	.align	128
        .global         _Z25selective_scan_fwd_kernelI32Selective_Scan_fwd_kernel_traitsILi32ELi4ELi1ELb0ELb1ELb1ELb1ELb1EN3c104HalfEffEEv13SSMParamsBase
        .type           _Z25selective_scan_fwd_kernelI32Selective_Scan_fwd_kernel_traitsILi32ELi4ELi1ELb0ELb1ELb1ELb1ELb1EN3c104HalfEffEEv13SSMParamsBase,@function
        .size           _Z25selective_scan_fwd_kernelI32Selective_Scan_fwd_kernel_traitsILi32ELi4ELi1ELb0ELb1ELb1ELb1ELb1EN3c104HalfEffEEv13SSMParamsBase,(.L_x_7999 - _Z25selective_scan_fwd_kernelI32Selective_Scan_fwd_kernel_traitsILi32ELi4ELi1ELb0ELb1ELb1ELb1ELb1EN3c104HalfEffEEv13SSMParamsBase)
        .other          _Z25selective_scan_fwd_kernelI32Selective_Scan_fwd_kernel_traitsILi32ELi4ELi1ELb0ELb1ELb1ELb1ELb1EN3c104HalfEffEEv13SSMParamsBase,@"STO_CUDA_ENTRY STV_DEFAULT"
_Z25selective_scan_fwd_kernelI32Selective_Scan_fwd_kernel_traitsILi32ELi4ELi1ELb0ELb1ELb1ELb1ELb1EN3c104HalfEffEEv13SSMParamsBase:
.text._Z25selective_scan_fwd_kernelI32Selective_Scan_fwd_kernel_traitsILi32ELi4ELi1ELb0ELb1ELb1ELb1ELb1EN3c104HalfEffEEv13SSMParamsBase:
        /* <DEDUP_REMOVED lines=43> */
.L_x_2658:
[----:B-1---5:R-:W-:Y:S02]  /*02b0*/  ISETP.EQ.U32.AND P3, PT, R3, UR4, PT ;  /* 0x0000000403007c0c */ /* 0x022fe4000bf62070 */
[----:B------:R-:W-:-:S04]  /*02c0*/  SHF.R.S32.HI R31, RZ, 0x1f, R3 ;  /* 0x0000001fff1f7819 */ /* 0x000fc80000011403 */
[----:B------:R-:W-:-:S13]  /*02d0*/  ISETP.EQ.AND.EX P3, PT, R31, UR5, PT, P3 ;  /* 0x000000051f007c0c */ /* 0x000fda000bf62330 */
[----:B------:R-:W-:Y:S05]  /*02e0*/  @P0 EXIT P3 ;  /* 0x000000000000094d */ /* 0x000fea0001800000 */
[----:B------:R-:W1:Y:S01]  /*02f0*/  LDC R13, c[0x0][0x394] ;  /* 0x0000e500ff0d7b82 */ /* 0x000e620000000800 */
[----:B------:R-:W2:Y:S01]  /*0300*/  S2R R56, SR_CTAID.Y ;  /* 0x0000000000387919 */ /* 0x000ea20000002600 */
[--C-:B------:R-:W-:Y:S01]  /*0310*/  SHF.R.S32.HI R55, RZ, 0x1f, R57.reuse ;  /* 0x0000001fff377819 */ /* 0x100fe20000011439 */
[----:B------:R-:W-:Y:S01]  /*0320*/  IMAD.IADD R46, R46, 0x1, -R57 ;  /* 0x000000012e2e7824 */ /* 0x000fe200078e0a39 */
[----:B------:R-:W-:-:S04]  /*0330*/  ISETP.NE.AND P2, PT, R10, RZ, P2 ;  /* 0x000000ff0a00720c */ /* 0x000fc80001745270 */
[----:B------:R-:W3:Y:S01]  /*0340*/  LDC.64 R14, c[0x0][0x410] ;  /* 0x00010400ff0e7b82 */ /* 0x000ee20000000a00 */
[----:B------:R-:W-:-:S07]  /*0350*/  P2R R93, PR, RZ, 0x4 ;  /* 0x00000004ff5d7803 */ /* 0x000fce0000000000 */
[----:B------:R-:W4:Y:S01]  /*0360*/  LDC.64 R16, c[0x0][0x3c0] ;  /* 0x0000f000ff107b82 */ /* 0x000f220000000a00 */
[----:B-1----:R-:W-:-:S07]  /*0370*/  IABS R11, R13 ;  /* 0x0000000d000b7213 */ /* 0x002fce0000000000 */
[----:B------:R-:W1:Y:S01]  /*0380*/  LDC.64 R52, c[0x0][0x408] ;  /* 0x00010200ff347b82 */ /* 0x000e620000000a00 */
[----:B------:R-:W5:Y:S01]  /*0390*/  I2F.RP R5, R11 ;  /* 0x0000000b00057306 */ /* 0x000f620000209400 */
[----:B--2---:R-:W-:-:S06]  /*03a0*/  IABS R12, R56 ;  /* 0x00000038000c7213 */ /* 0x004fcc0000000000 */
[----:B------:R-:W2:Y:S01]  /*03b0*/  LDC.64 R24, c[0x0][0x3e0] ;  /* 0x0000f800ff187b82 */ /* 0x000ea20000000a00 */
[----:B----4-:R-:W-:-:S07]  /*03c0*/  IMAD R10, R55, R16, RZ ;  /* 0x00000010370a7224 */ /* 0x010fce00078e02ff */
[----:B------:R-:W4:Y:S01]  /*03d0*/  LDC.64 R18, c[0x0][0x490] ;  /* 0x00012400ff127b82 */ /* 0x000f220000000a00 */
[----:B-----5:R-:W0:Y:S01]  /*03e0*/  MUFU.RCP R5, R5 ;  /* 0x0000000500057308 */ /* 0x020e220000001000 */
[----:B------:R-:W-:-:S06]  /*03f0*/  IMAD R17, R57, R17, R10 ;  /* 0x0000001139117224 */ /* 0x000fcc00078e020a */
[----:B------:R-:W5:Y:S08]  /*0400*/  LDC.U8 R30, c[0x0][0x3a9] ;  /* 0x0000ea40ff1e7b82 */ /* 0x000f700000000000 */
[----:B------:R-:W4:Y:S01]  /*0410*/  LDC.64 R48, c[0x0][0x3d8] ;  /* 0x0000f600ff307b82 */ /* 0x000f220000000a00 */
[----:B0-----:R-:W-:-:S04]  /*0420*/  VIADD R6, R5, 0xffffffe ;  /* 0x0ffffffe05067836 */ /* 0x001fc80000000000 */
[----:B------:R0:W3:Y:S03]  /*0430*/  F2I.FTZ.U32.TRUNC.NTZ R7, R6 ;  /* 0x0000000600077305 */ /* 0x0000e6000021f000 */
[----:B------:R-:W4:Y:S01]  /*0440*/  LDC.64 R26, c[0x0][0x3f8] ;  /* 0x0000fe00ff1a7b82 */ /* 0x000f220000000a00 */
[----:B0-----:R-:W-:-:S07]  /*0450*/  IMAD.MOV.U32 R6, RZ, RZ, RZ ;  /* 0x000000ffff067224 */ /* 0x001fce00078e00ff */
[----:B------:R-:W0:Y:S01]  /*0460*/  LDC.64 R50, c[0x0][0x418] ;  /* 0x00010600ff327b82 */ /* 0x000e220000000a00 */
[----:B---3--:R-:W-:-:S07]  /*0470*/  IADD3 R8, PT, PT, RZ, -R7, RZ ;  /* 0x80000007ff087210 */ /* 0x008fce0007ffe0ff */
[----:B------:R-:W3:Y:S01]  /*0480*/  LDC.64 R20, c[0x0][0x498] ;  /* 0x00012600ff147b82 */ /* 0x000ee20000000a00 */
[----:B------:R-:W-:-:S04]  /*0490*/  IMAD R9, R8, R11, RZ ;  /* 0x0000000b08097224 */ /* 0x000fc800078e02ff */
[----:B------:R-:W-:-:S03]  /*04a0*/  IMAD.HI.U32 R7, R7, R9, R6 ;  /* 0x0000000907077227 */ /* 0x000fc600078e0006 */
[----:B------:R-:W1:Y:S03]  /*04b0*/  LDC.64 R8, c[0x0][0x400] ;  /* 0x00010000ff087b82 */ /* 0x000e660000000a00 */
[----:B------:R-:W-:-:S04]  /*04c0*/  IMAD.HI.U32 R5, R7, R12, RZ ;  /* 0x0000000c07057227 */ /* 0x000fc800078e00ff */
[----:B------:R-:W-:Y:S01]  /*04d0*/  IMAD.MOV R7, RZ, RZ, -R5 ;  /* 0x000000ffff077224 */ /* 0x000fe200078e0a05 */
[----:B------:R-:W3:Y:S03]  /*04e0*/  LDC.64 R22, c[0x0][0x478] ;  /* 0x00011e00ff167b82 */ /* 0x000ee60000000a00 */
[----:B------:R-:W-:Y:S02]  /*04f0*/  IMAD R6, R11, R7, R12 ;  /* 0x000000070b067224 */ /* 0x000fe400078e020c */
[----:B--2---:R-:W-:-:S03]  /*0500*/  IMAD R12, R55, R24, RZ ;  /* 0x00000018370c7224 */ /* 0x004fc600078e02ff */
[----:B------:R-:W-:Y:S01]  /*0510*/  ISETP.GT.U32.AND P5, PT, R11, R6, PT ;  /* 0x000000060b00720c */ /* 0x000fe20003fa4070 */
[----:B------:R-:W2:-:S12]  /*0520*/  LDC.64 R28, c[0x0][0x480] ;  /* 0x00012000ff1c7b82 */ /* 0x000e980000000a00 */
[-C--:B------:R-:W-:Y:S01]  /*0530*/  @!P5 IADD3 R6, PT, PT, R6, -R11.reuse, RZ ;  /* 0x8000000b0606d210 */ /* 0x080fe20007ffe0ff */
[----:B------:R-:W-:Y:S01]  /*0540*/  @!P5 VIADD R5, R5, 0x1 ;  /* 0x000000010505d836 */ /* 0x000fe20000000000 */
[----:B------:R-:W-:Y:S02]  /*0550*/  ISETP.NE.AND P5, PT, R13, RZ, PT ;  /* 0x000000ff0d00720c */ /* 0x000fe40003fa5270 */
[----:B------:R-:W-:Y:S01]  /*0560*/  ISETP.GE.U32.AND P4, PT, R6, R11, PT ;  /* 0x0000000b0600720c */ /* 0x000fe20003f86070 */
[----:B-1----:R-:W-:Y:S01]  /*0570*/  IMAD R6, R55, R8, RZ ;  /* 0x0000000837067224 */ /* 0x002fe200078e02ff */
[----:B------:R-:W-:-:S03]  /*0580*/  LOP3.LUT R11, R56, R13, RZ, 0x3c, !PT ;  /* 0x0000000d380b7212 */ /* 0x000fc600078e3cff */
[----:B------:R-:W-:Y:S01]  /*0590*/  IMAD R9, R57, R9, R6 ;  /* 0x0000000939097224 */ /* 0x000fe200078e0206 */
[----:B------:R-:W-:Y:S01]  /*05a0*/  ISETP.GE.AND P3, PT, R11, RZ, PT ;  /* 0x000000ff0b00720c */ /* 0x000fe20003f66270 */
[----:B------:R-:W-:-:S04]  /*05b0*/  IMAD.WIDE.U32 R6, R57, R8, RZ ;  /* 0x0000000839067225 */ /* 0x000fc800078e00ff */
[----:B------:R-:W-:Y:S02]  /*05c0*/  IMAD R8, R55, R14, RZ ;  /* 0x0000000e37087224 */ /* 0x000fe400078e02ff */
[----:B------:R-:W-:Y:S01]  /*05d0*/  @P4 IADD3 R5, PT, PT, R5, 0x1, RZ ;  /* 0x0000000105054810 */ /* 0x000fe20007ffe0ff */
[----:B------:R-:W-:Y:S01]  /*05e0*/  IMAD.IADD R7, R7, 0x1, R9 ;  /* 0x0000000107077824 */ /* 0x000fe200078e0209 */
[----:B-----5:R-:W-:Y:S01]  /*05f0*/  ISETP.NE.AND P4, PT, R30, RZ, PT ;  /* 0x000000ff1e00720c */ /* 0x020fe20003f85270 */
[----:B------:R-:W-:Y:S02]  /*0600*/  IMAD R15, R57, R15, R8 ;  /* 0x0000000f390f7224 */ /* 0x000fe400078e0208 */
[----:B------:R-:W-:-:S04]  /*0610*/  IMAD.WIDE.U32 R6, R56, R52, R6 ;  /* 0x0000003438067225 */ /* 0x000fc800078e0006 */
[----:B------:R-:W-:Y:S01]  /*0620*/  @!P3 IMAD.MOV R5, RZ, RZ, -R5 ;  /* 0x000000ffff05b224 */ /* 0x000fe200078e0a05 */
[----:B------:R-:W-:Y:S01]  /*0630*/  @!P5 LOP3.LUT R5, RZ, R13, RZ, 0x33, !PT ;  /* 0x0000000dff05d212 */ /* 0x000fe200078e33ff */
[----:B------:R-:W-:Y:S01]  /*0640*/  IMAD.WIDE.U32 R8, R57, R14, RZ ;  /* 0x0000000e39087225 */ /* 0x000fe200078e00ff */
[----:B----4-:R-:W-:-:S03]  /*0650*/  LEA R54, P2, R6, R18, 0x1 ;  /* 0x0000001206367211 */ /* 0x010fc600078408ff */
        /* <DEDUP_REMOVED lines=11> */
[----:B0-----:R-:W-:-:S04]  /*0710*/  IMAD.WIDE.U32 R6, R56, R50, R8 ;  /* 0x0000003238067225 */ /* 0x001fc800078e0008 */
[----:B------:R-:W-:Y:S01]  /*0720*/  IMAD.WIDE.U32 R8, R5, R48, R10 ;  /* 0x0000003005087225 */ /* 0x000fe200078e000a */
[----:B---3--:R-:W-:-:S03]  /*0730*/  LEA R52, P2, R6, R20, 0x1 ;  /* 0x0000001406347211 */ /* 0x008fc600078408ff */
[C---:B------:R-:W-:Y:S01]  /*0740*/  IMAD R49, R5.reuse, R49, R14 ;  /* 0x0000003105317224 */ /* 0x040fe200078e020e */
[----:B------:R-:W-:Y:S01]  /*0750*/  LEA R50, P3, R8, R22, 0x1 ;  /* 0x0000001608327211 */ /* 0x000fe200078608ff */
[----:B------:R-:W-:-:S04]  /*0760*/  IMAD.WIDE.U32 R10, R5, R26, R12 ;  /* 0x0000001a050a7225 */ /* 0x000fc800078e000c */
[----:B------:R-:W-:Y:S01]  /*0770*/  IMAD R47, R5, R27, R16 ;  /* 0x0000001b052f7224 */ /* 0x000fe200078e0210 */
[----:B--2---:R-:W-:Y:S01]  /*0780*/  LEA R48, P5, R10, R28, 0x1 ;  /* 0x0000001c0a307211 */ /* 0x004fe200078a08ff */
        /* <DEDUP_REMOVED lines=14> */
.L_x_2659:
        /* <DEDUP_REMOVED lines=11> */
.L_x_2660:
        /* <DEDUP_REMOVED lines=69> */
.L_x_2661:
        /* <DEDUP_REMOVED lines=29> */
.L_x_2662:
        /* <DEDUP_REMOVED lines=19> */
[----:B------:R-:W-:Y:S01]  /*1070*/  IMAD.WIDE R2, R3, 0x4, RZ ;  /* 0x0000000403027825 */ /* 0x000fe200078e02ff */
[----:B------:R-:W-:Y:S02]  /*1080*/  LOP3.LUT R78, R78, 0x1f, R37, 0xf8, !PT ;  /* 0x0000001f4e4e7812 */ /* 0x000fe400078ef825 */
[----:B------:R-:W-:Y:S02]  /*1090*/  IADD3 R74, PT, PT, R36, 0x1, RZ ;  /* 0x00000001244a7810 */ /* 0x000fe40007ffe0ff */
[C---:B------:R-:W-:Y:S01]  /*10a0*/  LOP3.LUT R68, R78.reuse, 0x20, RZ, 0xfc, !PT ;  /* 0x000000204e447812 */ /* 0x040fe200078efcff */
[C---:B------:R-:W-:Y:S01]  /*10b0*/  IMAD.WIDE.U32 R8, R78.reuse, 0x2, RZ ;  /* 0x000000024e087825 */ /* 0x040fe200078e00ff */
[----:B------:R-:W-:-:S02]  /*10c0*/  LOP3.LUT R66, R78, 0x40, RZ, 0xfc, !PT ;  /* 0x000000404e427812 */ /* 0x000fc400078efcff */
[----:B------:R-:W-:Y:S02]  /*10d0*/  LOP3.LUT R64, R78, 0x60, RZ, 0xfc, !PT ;  /* 0x000000604e407812 */ /* 0x000fe400078efcff */
[----:B------:R-:W-:-:S07]  /*10e0*/  LOP3.LUT R67, R8, 0x80, RZ, 0xfc, !PT ;  /* 0x0000008008437812 */ /* 0x000fce00078efcff */
.L_x_2678:
        /* <DEDUP_REMOVED lines=14> */
[-C--:B------:R-:W-:Y:S02]  /*11d0*/  ISETP.GE.AND P1, PT, R78, R65.reuse, PT ;  /* 0x000000414e00720c */ /* 0x080fe40003f26270 */
[-C--:B------:R-:W-:Y:S02]  /*11e0*/  ISETP.GE.AND P2, PT, R68, R65.reuse, PT ;  /* 0x000000414400720c */ /* 0x080fe40003f46270 */
[-C--:B------:R-:W-:Y:S02]  /*11f0*/  ISETP.GE.AND P3, PT, R66, R65.reuse, PT ;  /* 0x000000414200720c */ /* 0x080fe40003f66270 */
[----:B------:R-:W-:Y:S02]  /*1200*/  ISETP.GE.AND P4, PT, R64, R65, PT ;  /* 0x000000414000720c */ /* 0x000fe40003f86270 */
[----:B------:R-:W-:-:S02]  /*1210*/  IADD3 R10, P5, PT, R15, R54, RZ ;  /* 0x000000360f0a7210 */ /* 0x000fc40007fbe0ff */
[----:B------:R-:W-:Y:S02]  /*1220*/  PRMT R13, RZ, 0x7610, R13 ;  /* 0x00007610ff0d7816 */ /* 0x000fe4000000000d */
[----:B------:R-:W-:Y:S02]  /*1230*/  PRMT R17, RZ, 0x7610, R17 ;  /* 0x00007610ff117816 */ /* 0x000fe40000000011 */
[----:B------:R-:W-:Y:S02]  /*1240*/  PRMT R19, RZ, 0x7610, R19 ;  /* 0x00007610ff137816 */ /* 0x000fe40000000013 */
[----:B------:R-:W-:Y:S02]  /*1250*/  PRMT R21, RZ, 0x7610, R21 ;  /* 0x00007610ff157816 */ /* 0x000fe40000000015 */
[----:B------:R-:W-:-:S05]  /*1260*/  IADD3.X R11, PT, PT, RZ, R53, RZ, P5, !PT ;  /* 0x00000035ff0b7210 */ /* 0x000fca0002ffe4ff */
        /* <DEDUP_REMOVED lines=72> */
.L_x_2664:
[----:B------:R-:W-:Y:S05]  /*16f0*/  BSYNC.RECONVERGENT B0 ;  /* 0x0000000000007941 */ /* 0x000fea0003800200 */
.L_x_2663:
        /* <DEDUP_REMOVED lines=36> */
.L_x_2666:
[----:B------:R-:W-:Y:S05]  /*1940*/  BSYNC.RECONVERGENT B0 ;  /* 0x0000000000007941 */ /* 0x000fea0003800200 */
.L_x_2665:
        /* <DEDUP_REMOVED lines=36> */
.L_x_2668:
[----:B------:R-:W-:Y:S05]  /*1b90*/  BSYNC.RECONVERGENT B0 ;  /* 0x0000000000007941 */ /* 0x000fea0003800200 */
.L_x_2667:
[----:B------:R-:W-:Y:S01]  /*1ba0*/  FSETP.GTU.FTZ.AND P5, PT, R75, 20, PT ;  /* 0x41a000004b00780b */ /* 0x000fe20003fbc000 */
[----:B------:R-:W-:Y:S03]  /*1bb0*/  BSSY.RECONVERGENT B0, `(.L_x_2669) ;  /* 0x0000021000007945 */ /* 0x000fe60003800200 */
[----:B------:R-:W-:-:S13]  /*1bc0*/  ISETP.EQ.OR P5, PT, RZ, UR4, P5 ;  /* 0x00000004ff007c0c */ /* 0x000fda000afa2670 */
        /* <DEDUP_REMOVED lines=31> */
.L_x_2670:
[----:B------:R-:W-:Y:S05]  /*1dc0*/  BSYNC.RECONVERGENT B0 ;  /* 0x0000000000007941 */ /* 0x000fea0003800200 */
.L_x_2669:
[----:B------:R-:W0:Y:S01]  /*1dd0*/  LDCU UR7, c[0x0][0x38c] ;  /* 0x00007180ff0777ac */ /* 0x000e220008000800 */
[----:B------:R-:W-:Y:S01]  /*1de0*/  IMAD.MOV.U32 R12, RZ, RZ, R54 ;  /* 0x000000ffff0c7224 */ /* 0x000fe200078e0036 */
[----:B------:R-:W-:Y:S01]  /*1df0*/  MOV R14, R52 ;  /* 0x00000034000e7202 */ /* 0x000fe20000000f00 */
[----:B------:R-:W-:Y:S01]  /*1e00*/  IMAD.MOV.U32 R13, RZ, RZ, R53 ;  /* 0x000000ffff0d7224 */ /* 0x000fe200078e0035 */
[----:B------:R-:W-:Y:S01]  /*1e10*/  PRMT R91, RZ, 0x7610, R91 ;  /* 0x00007610ff5b7816 */ /* 0x000fe2000000005b */
[----:B------:R-:W-:Y:S02]  /*1e20*/  IMAD.MOV.U32 R15, RZ, RZ, R51 ;  /* 0x000000ffff0f7224 */ /* 0x000fe400078e0033 */
[----:B------:R-:W-:-:S04]  /*1e30*/  IMAD.WIDE.U32 R52, R65, 0x2, R12 ;  /* 0x0000000241347825 */ /* 0x000fc800078e000c */
[----:B------:R-:W-:-:S04]  /*1e40*/  IMAD.WIDE.U32 R12, R65, 0x2, R14 ;  /* 0x00000002410c7825 */ /* 0x000fc800078e000e */
[----:B------:R-:W-:Y:S01]  /*1e50*/  IMAD.MOV.U32 R54, RZ, RZ, R52 ;  /* 0x000000ffff367224 */ /* 0x000fe200078e0034 */
[----:B------:R-:W-:Y:S01]  /*1e60*/  MOV R52, R12 ;  /* 0x0000000c00347202 */ /* 0x000fe20000000f00 */
        /* <DEDUP_REMOVED lines=37> */
[----:B---3--:R-:W-:Y:S01]  /*20c0*/  SHF.L.U64.HI R23, R22, 0x1, R23 ;  /* 0x0000000116177819 */ /* 0x008fe20000010217 */
[----:B--2---:R-:W-:Y:S02]  /*20d0*/  VIADD R11, R13, 0xffffffe ;  /* 0x0ffffffe0d0b7836 */ /* 0x004fe40000000000 */
[----:B0-----:R-:W-:-:S04]  /*20e0*/  IMAD R13, R3, UR4, RZ ;  /* 0x00000004030d7c24 */ /* 0x001fc8000f8e02ff */
        /* <DEDUP_REMOVED lines=13> */
[----:B------:R-:W2:Y:S03]  /*21c0*/  LDC.64 R16, c[0x0][0x3b8] ;  /* 0x0000ee00ff107b82 */ /* 0x000ea60000000a00 */
[----:B------:R-:W-:-:S13]  /*21d0*/  ISETP.GT.U32.AND P5, PT, R15, R10, PT ;  /* 0x0000000a0f00720c */ /* 0x000fda0003fa4070 */
[----:B------:R-:W-:Y:S01]  /*21e0*/  @!P5 IMAD.IADD R10, R10, 0x1, -R15 ;  /* 0x000000010a0ad824 */ /* 0x000fe200078e0a0f */
[----:B------:R-:W-:Y:S02]  /*21f0*/  @!P5 IADD3 R77, PT, PT, R77, 0x1, RZ ;  /* 0x000000014d4dd810 */ /* 0x000fe40007ffe0ff */
[----:B------:R-:W-:Y:S02]  /*2200*/  PLOP3.LUT P5, PT, P1, PT, PT, 0x80, 0x8 ;  /* 0x000000000008781c */ /* 0x000fe40000faf070 */
[----:B------:R-:W-:Y:S01]  /*2210*/  ISETP.GE.U32.AND P4, PT, R10, R15, PT ;  /* 0x0000000f0a00720c */ /* 0x000fe20003f86070 */
[----:B------:R-:W-:Y:S01]  /*2220*/  IMAD.WIDE.U32 R10, R2, UR4, R44 ;  /* 0x00000004020a7c25 */ /* 0x000fe2000f8e002c */
[----:B------:R-:W-:Y:S01]  /*2230*/  IADD3 R14, P1, PT, R50, R67, RZ ;  /* 0x00000043320e7210 */ /* 0x000fe20007f3e0ff */
[----:B------:R-:W-:Y:S01]  /*2240*/  UMOV UR4, URZ ;  /* 0x000000ff00047c82 */ /* 0x000fe20008000000 */
[----:B--2---:R-:W-:Y:S01]  /*2250*/  SHF.L.U64.HI R92, R16, 0x2, R17 ;  /* 0x00000002105c7819 */ /* 0x004fe20000010211 */
[----:B------:R-:W-:Y:S01]  /*2260*/  IMAD.IADD R17, R11, 0x1, R25 ;  /* 0x000000010b117824 */ /* 0x000fe200078e0219 */
[----:B------:R-:W-:-:S02]  /*2270*/  IADD3.X R15, PT, PT, R9, R49, RZ, P1, !PT ;  /* 0x00000031090f7210 */ /* 0x000fc40000ffe4ff */
[----:B0-----:R-:W-:-:S05]  /*2280*/  SHF.L.U64.HI R19, R18, 0x1, R19 ;  /* 0x0000000112137819 */ /* 0x001fca0000010213 */
[----:B------:R-:W-:Y:S01]  /*2290*/  @P4 VIADD R77, R77, 0x1 ;  /* 0x000000014d4d4836 */ /* 0x000fe20000000000 */
[----:B------:R-:W-:-:S04]  /*22a0*/  IADD3 R26, P4, PT, R48, R67, RZ ;  /* 0x00000043301a7210 */ /* 0x000fc80007f9e0ff */
[----:B------:R-:W-:Y:S01]  /*22b0*/  @!P3 IADD3 R77, PT, PT, -R77, RZ, RZ ;  /* 0x000000ff4d4db210 */ /* 0x000fe20007ffe1ff */
[----:B------:R-:W-:Y:S01]  /*22c0*/  IMAD.X R27, R9, 0x1, R47, P4 ;  /* 0x00000001091b7824 */ /* 0x000fe200020e062f */
[----:B-1--4-:R-:W-:-:S07]  /*22d0*/  @!P2 LOP3.LUT R77, RZ, R41, RZ, 0x33, !PT ;  /* 0x00000029ff4da212 */ /* 0x012fce00078e33ff */
.L_x_2677:
[-C--:B------:R-:W-:Y:S01]  /*22e0*/  ISETP.GE.AND P3, PT, R66, R65.reuse, PT ;  /* 0x000000414200720c */ /* 0x080fe20003f66270 */
[----:B------:R-:W2:Y:S01]  /*22f0*/  @!P5 LDG.E.U16 R34, desc[UR10][R14.64+-0x80] ;  /* 0xffff800a0e22d981 */ /* 0x000ea2000c1e1500 */
[-C--:B------:R-:W-:Y:S02]  /*2300*/  ISETP.GE.AND P2, PT, R68, R65.reuse, PT ;  /* 0x000000414400720c */ /* 0x080fe40003f46270 */
[----:B------:R-:W-:-:S09]  /*2310*/  ISETP.GE.AND P4, PT, R64, R65, PT ;  /* 0x000000414000720c */ /* 0x000fd20003f86270 */
[----:B------:R-:W3:Y:S04]  /*2320*/  @!P3 LDG.E.U16 R30, desc[UR10][R14.64] ;  /* 0x0000000a0e1eb981 */ /* 0x000ee8000c1e1500 */
[----:B------:R-:W4:Y:S04]  /*2330*/  @!P2 LDG.E.U16 R28, desc[UR10][R14.64+-0x40] ;  /* 0xffffc00a0e1ca981 */ /* 0x000f28000c1e1500 */
[----:B------:R-:W5:Y:S01]  /*2340*/  @!P4 LDG.E.U16 R32, desc[UR10][R14.64+0x40] ;  /* 0x0000400a0e20c981 */ /* 0x000f62000c1e1500 */
[----:B------:R-:W-:Y:S01]  /*2350*/  MOV R24, R80 ;  /* 0x0000005000187202 */ /* 0x000fe20000000f00 */
[----:B------:R-:W-:-:S05]  /*2360*/  IMAD.MOV.U32 R25, RZ, RZ, R79 ;  /* 0x000000ffff197224 */ /* 0x000fca00078e004f */
[----:B------:R0:W5:Y:S01]  /*2370*/  LDG.E R33, desc[UR10][R24.64] ;  /* 0x0000000a18217981 */ /* 0x000162000c1e1900 */
[----:B------:R-:W-:Y:S01]  /*2380*/  MOV R29, RZ ;  /* 0x000000ff001d7202 */ /* 0x000fe20000000f00 */
[----:B------:R-:W-:Y:S01]  /*2390*/  IMAD.MOV.U32 R31, RZ, RZ, RZ ;  /* 0x000000ffff1f7224 */ /* 0x000fe200078e00ff */
[----:B------:R-:W-:Y:S02]  /*23a0*/  ISETP.GE.U32.AND P1, PT, R74, R65, PT ;  /* 0x000000414a00720c */ /* 0x000fe40003f26070 */
[----:B--2---:R-:W-:Y:S02]  /*23b0*/  @!P5 PRMT R29, R34, 0x5410, RZ ;  /* 0x00005410221dd816 */ /* 0x004fe400000000ff */
[----:B---3--:R-:W-:Y:S02]  /*23c0*/  @!P3 PRMT R31, R30, 0x5410, RZ ;  /* 0x000054101e1fb816 */ /* 0x008fe400000000ff */
[----:B----4-:R-:W-:Y:S02]  /*23d0*/  @!P2 PRMT R29, R29, 0x5410, R28 ;  /* 0x000054101d1da816 */ /* 0x010fe4000000001c */
[----:B-----5:R-:W-:-:S02]  /*23e0*/  @!P4 PRMT R31, R31, 0x5410, R32 ;  /* 0x000054101f1fc816 */ /* 0x020fc40000000020 */
[----:B------:R-:W-:Y:S02]  /*23f0*/  PRMT R94, R29, 0x7632, R94 ;  /* 0x000076321d5e7816 */ /* 0x000fe4000000005e */
[----:B------:R-:W-:Y:S01]  /*2400*/  PRMT R32, R31, 0x7632, R32 ;  /* 0x000076321f207816 */ /* 0x000fe20000000020 */
[----:B------:R-:W-:Y:S04]  /*2410*/  STS.U16 [R62], R29 ;  /* 0x0000001d3e007388 */ /* 0x000fe80000000400 */
[----:B------:R1:W-:Y:S04]  /*2420*/  STS.U16 [R62+0x40], R94 ;  /* 0x0000405e3e007388 */ /* 0x0003e80000000400 */
[----:B------:R-:W-:Y:S04]  /*2430*/  STS.U16 [R62+0x80], R31 ;  /* 0x0000801f3e007388 */ /* 0x000fe80000000400 */
[----:B------:R-:W-:Y:S01]  /*2440*/  STS.U16 [R62+0xc0], R32 ;  /* 0x0000c0203e007388 */ /* 0x000fe20000000400 */
[----:B------:R-:W-:-:S03]  /*2450*/  NOP ;  /* 0x0000000000007918 */ /* 0x000fc60000000000 */
[----:B0-----:R-:W0:Y:S01]  /*2460*/  LDS.64 R24, [R61] ;  /* 0x000000003d187984 */ /* 0x001e220000000a00 */
[----:B------:R-:W-:-:S04]  /*2470*/  FMUL.FTZ R30, R33, 1.4426950216293334961 ;  /* 0x3fb8aa3b211e7820 */ /* 0x000fc80000410000 */
[C---:B------:R-:W-:Y:S01]  /*2480*/  FMUL.FTZ R33, R30.reuse, R73 ;  /* 0x000000491e217220 */ /* 0x040fe20000410000 */
[C---:B------:R-:W-:Y:S01]  /*2490*/  FMUL.FTZ R34, R30.reuse, R71 ;  /* 0x000000471e227220 */ /* 0x040fe20000410000 */
[----:B-1----:R-:W-:-:S04]  /*24a0*/  FMUL.FTZ R94, R30, R75 ;  /* 0x0000004b1e5e7220 */ /* 0x002fc80000410000 */
[----:B------:R-:W1:Y:S01]  /*24b0*/  MUFU.EX2 R33, R33 ;  /* 0x0000002100217308 */ /* 0x000e620000000800 */
[----:B------:R-:W-:-:S07]  /*24c0*/  FMUL.FTZ R30, R30, R60 ;  /* 0x0000003c1e1e7220 */ /* 0x000fce0000410000 */
[----:B------:R2:W3:Y:S08]  /*24d0*/  MUFU.EX2 R35, R34 ;  /* 0x0000002200237308 */ /* 0x0004f00000000800 */
[----:B------:R-:W4:Y:S01]  /*24e0*/  MUFU.EX2 R94, R94 ;  /* 0x0000005e005e7308 */ /* 0x000f220000000800 */
[----:B-1----:R-:W-:Y:S01]  /*24f0*/  FSEL R33, R33, 1, !P1 ;  /* 0x3f80000021217808 */ /* 0x002fe20004800000 */
        /* <DEDUP_REMOVED lines=9> */
[----:B--2---:R-:W-:Y:S01]  /*2590*/  FSEL R34, R29, RZ, !P1 ;  /* 0x000000ff1d227208 */ /* 0x004fe20004800000 */
        /* <DEDUP_REMOVED lines=16> */
[----:B------:R-:W-:Y:S01]  /*26a0*/  MOV R31, RZ ;  /* 0x000000ff001f7202 */ /* 0x000fe20000000f00 */
[----:B------:R-:W-:Y:S01]  /*26b0*/  IMAD.MOV.U32 R103, RZ, RZ, RZ ;  /* 0x000000ffff677224 */ /* 0x000fe200078e00ff */
[----:B------:R-:W-:-:S02]  /*26c0*/  ISETP.NE.AND P6, PT, R69, RZ, PT ;  /* 0x000000ff4500720c */ /* 0x000fc40003fc5270 */
        /* <DEDUP_REMOVED lines=28> */
.L_x_2673:
[----:B------:R-:W-:Y:S02]  /*2890*/  ISETP.NE.AND P6, PT, R93, RZ, PT ;  /* 0x000000ff5d00720c */ /* 0x000fe40003fc5270 */
[----:B------:R-:W-:-:S11]  /*28a0*/  MOV R27, RZ ;  /* 0x000000ff001b7202 */ /* 0x000fd60000000f00 */
[----:B------:R-:W-:Y:S05]  /*28b0*/  @!P6 BRA `(.L_x_2672) ;  /* 0x00000000000ce947 */ /* 0x000fea0003800000 */
[----:B------:R-:W-:-:S05]  /*28c0*/  IADD3 R28, P6, PT, R44, R81, RZ ;  /* 0x000000512c1c7210 */ /* 0x000fca0007fde0ff */
[----:B------:R-:W-:-:S05]  /*28d0*/  IMAD.X R29, R45, 0x1, R82, P6 ;  /* 0x000000012d1d7824 */ /* 0x000fca00030e0652 */
[----:B------:R1:W5:Y:S03]  /*28e0*/  LDG.E R27, desc[UR10][R28.64] ;  /* 0x0000000a1c1b7981 */ /* 0x000366000c1e1900 */
.L_x_2672:
        /* <DEDUP_REMOVED lines=82> */
.L_x_2676:
[----:B------:R-:W-:Y:S02]  /*2e10*/  ISETP.NE.AND P6, PT, R69, R58, PT ;  /* 0x0000003a4500720c */ /* 0x000fe40003fc5270 */
[----:B------:R-:W-:Y:S02]  /*2e20*/  P2R R26, PR, RZ, 0x1 ;  /* 0x00000001ff1a7803 */ /* 0x000fe40000000000 */
[----:B------:R-:W-:-:S13]  /*2e30*/  ISETP.NE.OR P6, PT, R28, RZ, P6 ;  /* 0x000000ff1c00720c */ /* 0x000fda00037c5670 */
[----:B------:R-:W-:-:S05]  /*2e40*/  @!P6 IADD3 R28, P0, PT, R44, R81, RZ ;  /* 0x000000512c1ce210 */ /* 0x000fca0007f1e0ff */
[----:B------:R-:W-:Y:S01]  /*2e50*/  @!P6 IMAD.X R29, R45, 0x1, R82, P0 ;  /* 0x000000012d1de824 */ /* 0x000fe200000e0652 */
[----:B------:R-:W-:-:S04]  /*2e60*/  ISETP.NE.AND P0, PT, R26, RZ, PT ;  /* 0x000000ff1a00720c */ /* 0x000fc80003f05270 */
[----:B------:R0:W-:Y:S09]  /*2e70*/  @!P6 STG.E desc[UR10][R28.64], R27 ;  /* 0x0000001b1c00e986 */ /* 0x0001f2000c10190a */
.L_x_2675:
[----:B------:R-:W-:Y:S05]  /*2e80*/  BSYNC.RECONVERGENT B0 ;  /* 0x0000000000007941 */ /* 0x000fea0003800200 */
.L_x_2674:
[----:B------:R-:W-:Y:S01]  /*2e90*/  LEA R14, P6, R18, R14, 0x1 ;  /* 0x0000000e120e7211 */ /* 0x000fe200078c08ff */
[----:B------:R-:W-:Y:S01]  /*2ea0*/  UIADD3 UR4, UP0, UPT, UR4, UR12, URZ ;  /* 0x0000000c04047290 */ /* 0x000fe2000ff1e0ff */
[----:B------:R-:W-:Y:S01]  /*2eb0*/  FFMA.FTZ R90, R95, R100, R90 ;  /* 0x000000645f5a7223 */ /* 0x000fe2000001005a */
        /* <DEDUP_REMOVED lines=15> */
.L_x_2671:
[----:B------:R-:W0:Y:S01]  /*2fb0*/  LDCU.128 UR12, c[0x0][0x430] ;  /* 0x00008600ff0c77ac */ /* 0x000e220008000c00 */
[----:B------:R-:W-:Y:S01]  /*2fc0*/  HFMA2 R77, -RZ, RZ, 0, 0 ;  /* 0x00000000ff4d7431 */ /* 0x000fe200000001ff */
[----:B------:R-:W-:Y:S01]  /*2fd0*/  ISETP.NE.AND P6, PT, R37, RZ, PT ;  /* 0x000000ff2500720c */ /* 0x000fe20003fc5270 */
[----:B------:R-:W1:Y:S01]  /*2fe0*/  LDCU.128 UR16, c[0x0][0x420] ;  /* 0x00008400ff1077ac */ /* 0x000e620008000c00 */
[----:B------:R-:W-:Y:S02]  /*2ff0*/  F2FP.F16.F32.PACK_AB R24, R89, R90 ;  /* 0x0000005a5918723e */ /* 0x000fe400000000ff */
[----:B------:R-:W-:Y:S01]  /*3000*/  F2FP.F16.F32.PACK_AB R25, R87, R88 ;  /* 0x000000585719723e */ /* 0x000fe200000000ff */
[----:B------:R-:W-:Y:S01]  /*3010*/  BAR.SYNC.DEFER_BLOCKING 0x0 ;  /* 0x0000000000007b1d */ /* 0x000fe20000010000 */
[----:B------:R-:W-:-:S05]  /*3020*/  PRMT R27, RZ, 0x7610, R27 ;  /* 0x00007610ff1b7816 */ /* 0x000fca000000001b */
[----:B------:R-:W2:Y:S01]  /*3030*/  LDCU.64 UR4, c[0x0][0x4a8] ;  /* 0x00009500ff0477ac */ /* 0x000ea20008000a00 */
[----:B0-----:R-:W-:Y:S01]  /*3040*/  IMAD R12, R55, UR12, RZ ;  /* 0x0000000c370c7c24 */ /* 0x001fe2000f8e02ff */
[----:B------:R-:W0:Y:S01]  /*3050*/  LDCU.64 UR8, c[0x0][0x4b8] ;  /* 0x00009700ff0877ac */ /* 0x000e220008000a00 */
[----:B------:R-:W-:-:S04]  /*3060*/  IMAD.WIDE.U32 R10, R57, UR12, R76 ;  /* 0x0000000c390a7c25 */ /* 0x000fc8000f8e004c */
[----:B------:R-:W-:Y:S02]  /*3070*/  IMAD R13, R57, UR13, R12 ;  /* 0x0000000d390d7c24 */ /* 0x000fe4000f8e020c */
[----:B-1----:R-:W-:Y:S02]  /*3080*/  IMAD R14, R55, UR16, RZ ;  /* 0x00000010370e7c24 */ /* 0x002fe4000f8e02ff */
[----:B------:R-:W-:Y:S02]  /*3090*/  IMAD.IADD R11, R11, 0x1, R13 ;  /* 0x000000010b0b7824 */ /* 0x000fe400078e020d */
[C---:B------:R-:W-:Y:S01]  /*30a0*/  IMAD.WIDE.U32 R12, R57.reuse, UR16, R76 ;  /* 0x00000010390c7c25 */ /* 0x040fe2000f8e004c */
[----:B------:R1:W-:Y:S01]  /*30b0*/  STS.64 [R61], R24 ;  /* 0x000000183d007388 */ /* 0x0003e20000000a00 */
[----:B------:R-:W-:Y:S02]  /*30c0*/  NOP ;  /* 0x0000000000007918 */ /* 0x000fe40000000000 */
[----:B------:R-:W-:Y:S01]  /*30d0*/  IMAD R15, R57, UR17, R14 ;  /* 0x00000011390f7c24 */ /* 0x000fe2000f8e020e */
[----:B------:R-:W-:Y:S01]  /*30e0*/  LDS.U16 R17, [R62+0x40] ;  /* 0x000040003e117984 */ /* 0x000fe20000000400 */
[----:B------:R-:W-:-:S03]  /*30f0*/  IMAD.WIDE.U32 R10, R56, UR14, R10 ;  /* 0x0000000e380a7c25 */ /* 0x000fc6000f8e000a */
[----:B------:R-:W-:Y:S01]  /*3100*/  IADD3 R13, PT, PT, R13, R15, RZ ;  /* 0x0000000f0d0d7210 */ /* 0x000fe20007ffe0ff */
[----:B------:R-:W-:Y:S01]  /*3110*/  LDS.U16 R19, [R62+0x80] ;  /* 0x000080003e137984 */ /* 0x000fe20000000400 */
[----:B------:R-:W-:Y:S01]  /*3120*/  IMAD R16, R56, UR15, R11 ;  /* 0x0000000f38107c24 */ /* 0x000fe2000f8e020b */
[----:B------:R-:W-:Y:S02]  /*3130*/  IADD3 R11, P5, PT, R78, R10, RZ ;  /* 0x0000000a4e0b7210 */ /* 0x000fe40007fbe0ff */
[----:B------:R-:W-:Y:S01]  /*3140*/  LDS.U16 R15, [R62] ;  /* 0x000000003e0f7984 */ /* 0x000fe20000000400 */
[C---:B------:R-:W-:Y:S01]  /*3150*/  IMAD.WIDE.U32 R12, R56.reuse, UR18, R12 ;  /* 0x00000012380c7c25 */ /* 0x040fe2000f8e000c */
[----:B-1----:R-:W-:Y:S02]  /*3160*/  PRMT R25, RZ, 0x7610, R25 ;  /* 0x00007610ff197816 */ /* 0x002fe40000000019 */
[----:B------:R-:W-:Y:S01]  /*3170*/  LDS.U16 R21, [R62+0xc0] ;  /* 0x0000c0003e157984 */ /* 0x000fe20000000400 */
[----:B------:R-:W-:Y:S01]  /*3180*/  IMAD.X R16, RZ, RZ, R16, P5 ;  /* 0x000000ffff107224 */ /* 0x000fe200028e0610 */
[C---:B--2---:R-:W-:Y:S01]  /*3190*/  LEA R10, P5, R11.reuse, UR4, 0x1 ;  /* 0x000000040b0a7c11 */ /* 0x044fe2000f8a08ff */
[----:B------:R-:W-:Y:S01]  /*31a0*/  IMAD R14, R56, UR19, R13 ;  /* 0x00000013380e7c24 */ /* 0x000fe2000f8e020d */
[----:B------:R-:W-:Y:S02]  /*31b0*/  @!P6 STS [UR6+0x100], R65 ;  /* 0x00010041ff00e988 */ /* 0x000fe40008000806 */
[----:B------:R-:W-:Y:S01]  /*31c0*/  LEA.HI.X R11, R11, UR5, R16, 0x1, P5 ;  /* 0x000000050b0b7c11 */ /* 0x000fe2000a8f0c10 */
[----:B------:R-:W-:Y:S01]  /*31d0*/  BAR.SYNC.DEFER_BLOCKING 0x0 ;  /* 0x0000000000007b1d */ /* 0x000fe20000010000 */
[----:B------:R-:W-:-:S04]  /*31e0*/  IADD3 R13, P5, PT, R78, R12, RZ ;  /* 0x0000000c4e0d7210 */ /* 0x000fc80007fbe0ff */
[----:B------:R-:W-:Y:S02]  /*31f0*/  IADD3.X R14, PT, PT, RZ, R14, RZ, P5, !PT ;  /* 0x0000000eff0e7210 */ /* 0x000fe40002ffe4ff */
[----:B0-----:R-:W-:-:S04]  /*3200*/  LEA R12, P5, R13, UR8, 0x1 ;  /* 0x000000080d0c7c11 */ /* 0x001fc8000f8a08ff */
[----:B------:R-:W-:Y:S01]  /*3210*/  LEA.HI.X R13, R13, UR9, R14, 0x1, P5 ;  /* 0x000000090d0d7c11 */ /* 0x000fe2000a8f0c0e */
[----:B------:R-:W0:Y:S02]  /*3220*/  LDS R23, [UR6+0x100] ;  /* 0x00010006ff177984 */ /* 0x000e240008000800 */
[----:B0-----:R-:W-:-:S13]  /*3230*/  ISETP.GE.AND P5, PT, R78, R23, PT ;  /* 0x000000174e00720c */ /* 0x001fda0003fa6270 */
[----:B------:R-:W-:Y:S01]  /*3240*/  @!P5 STG.E.U16 desc[UR10][R10.64], R15 ;  /* 0x0000000f0a00d986 */ /* 0x000fe2000c10150a */
[----:B------:R-:W-:-:S13]  /*3250*/  ISETP.GE.AND P5, PT, R68, R23, PT ;  /* 0x000000174400720c */ /* 0x000fda0003fa6270 */
[----:B------:R-:W-:Y:S01]  /*3260*/  @!P5 STG.E.U16 desc[UR10][R10.64+0x40], R17 ;  /* 0x000040110a00d986 */ /* 0x000fe2000c10150a */
[----:B------:R-:W-:-:S13]  /*3270*/  ISETP.GE.AND P5, PT, R66, R23, PT ;  /* 0x000000174200720c */ /* 0x000fda0003fa6270 */
[----:B------:R-:W-:Y:S01]  /*3280*/  @!P5 STG.E.U16 desc[UR10][R10.64+0x80], R19 ;  /* 0x000080130a00d986 */ /* 0x000fe2000c10150a */
[----:B------:R-:W-:Y:S02]  /*3290*/  ISETP.GE.AND P5, PT, R64, R23, PT ;  /* 0x000000174000720c */ /* 0x000fe40003fa6270 */
[----:B------:R-:W-:-:S11]  /*32a0*/  PRMT R23, RZ, 0x7610, R23 ;  /* 0x00007610ff177816 */ /* 0x000fd60000000017 */
[----:B------:R-:W-:Y:S01]  /*32b0*/  @!P5 STG.E.U16 desc[UR10][R10.64+0xc0], R21 ;  /* 0x0000c0150a00d986 */ /* 0x000fe2000c10150a */
[----:B------:R-:W-:Y:S06]  /*32c0*/  BAR.SYNC.DEFER_BLOCKING 0x0 ;  /* 0x0000000000007b1d */ /* 0x000fec0000010000 */
[----:B------:R-:W2:Y:S04]  /*32d0*/  @!P1 LDG.E.U16 R23, desc[UR10][R12.64] ;  /* 0x0000000a0c179981 */ /* 0x000ea8000c1e1500 */
[----:B------:R-:W3:Y:S04]  /*32e0*/  @!P2 LDG.E.U16 R25, desc[UR10][R12.64+0x40] ;  /* 0x0000400a0c19a981 */ /* 0x000ee8000c1e1500 */
[----:B------:R-:W4:Y:S04]  /*32f0*/  @!P3 LDG.E.U16 R27, desc[UR10][R12.64+0x80] ;  /* 0x0000800a0c1bb981 */ /* 0x000f28000c1e1500 */
[----:B------:R-:W5:Y:S01]  /*3300*/  @!P4 LDG.E.U16 R91, desc[UR10][R12.64+0xc0] ;  /* 0x0000c00a0c5bc981 */ /* 0x000f62000c1e1500 */
[----:B------:R-:W-:Y:S01]  /*3310*/  VIADD R69, R69, 0x1 ;  /* 0x0000000145457836 */ /* 0x000fe20000000000 */
[----:B------:R-:W-:-:S02]  /*3320*/  IADD3 R38, PT, PT, R65, R38, RZ ;  /* 0x0000002641267210 */ /* 0x000fc40007ffe0ff */
        /* <DEDUP_REMOVED lines=15> */
[----:B------:R-:W1:Y:S08]  /*3420*/  MUFU.EX2 R13, R13 ;  /* 0x0000000d000d7308 */ /* 0x000e700000000800 */
[----:B------:R-:W2:Y:S01]  /*3430*/  MUFU.EX2 R17, R17 ;  /* 0x0000001100117308 */ /* 0x000ea20000000800 */
[----:B0-----:R-:W-:-:S07]  /*3440*/  FADD.FTZ R12, R11, 1 ;  /* 0x3f8000000b0c7421 */ /* 0x001fce0000010000 */
[----:B------:R-:W0:Y:S01]  /*3450*/  MUFU.EX2 R20, R20 ;  /* 0x0000001400147308 */ /* 0x000e220000000800 */
[----:B-1----:R-:W-:-:S07]  /*3460*/  FADD.FTZ R15, R13, 1 ;  /* 0x3f8000000d0f7421 */ /* 0x002fce0000010000 */
[----:B------:R-:W1:Y:S01]  /*3470*/  MUFU.RCP R23, R12 ;  /* 0x0000000c00177308 */ /* 0x000e620000001000 */
[----:B--2---:R-:W-:Y:S01]  /*3480*/  FADD.FTZ R18, R17, 1 ;  /* 0x3f80000011127421 */ /* 0x004fe20000010000 */
[----:B------:R-:W-:Y:S06]  /*3490*/  BAR.SYNC.DEFER_BLOCKING 0x0 ;  /* 0x0000000000007b1d */ /* 0x000fec0000010000 */
        /* <DEDUP_REMOVED lines=8> */
[----:B0-----:R-:W-:-:S04]  /*3520*/  FMUL.FTZ R13, R16, R13 ;  /* 0x0000000d100d7220 */ /* 0x001fc80000410000 */
[----:B------:R-:W-:Y:S01]  /*3530*/  FMUL.FTZ R13, R13, R88 ;  /* 0x000000580d0d7220 */ /* 0x000fe20000410000 */
[----:B-1----:R-:W-:Y:S01]  /*3540*/  FMUL.FTZ R10, R19, R22 ;  /* 0x00000016130a7220 */ /* 0x002fe20000410000 */
[----:B------:R-:W-:-:S03]  /*3550*/  F2FP.F16.F32.PACK_AB R22, R14, R11 ;  /* 0x0000000b0e16723e */ /* 0x000fc600000000ff */
[----:B------:R-:W-:-:S05]  /*3560*/  FMUL.FTZ R10, R10, R87 ;  /* 0x000000570a0a7220 */ /* 0x000fca0000410000 */
[----:B------:R-:W-:-:S05]  /*3570*/  F2FP.F16.F32.PACK_AB R23, R10, R13 ;  /* 0x0000000d0a17723e */ /* 0x000fca00000000ff */
[----:B------:R0:W-:Y:S01]  /*3580*/  STS.64 [R61], R22 ;  /* 0x000000163d007388 */ /* 0x0001e20000000a00 */
[----:B------:R-:W-:-:S03]  /*3590*/  NOP ;  /* 0x0000000000007918 */ /* 0x000fc60000000000 */
[----:B------:R-:W-:Y:S04]  /*35a0*/  LDS.U16 R15, [R62] ;  /* 0x000000003e0f7984 */ /* 0x000fe80000000400 */
[----:B------:R-:W-:Y:S04]  /*35b0*/  LDS.U16 R17, [R62+0x40] ;  /* 0x000040003e117984 */ /* 0x000fe80000000400 */
[----:B------:R-:W-:Y:S04]  /*35c0*/  LDS.U16 R19, [R62+0x80] ;  /* 0x000080003e137984 */ /* 0x000fe80000000400 */
[----:B------:R-:W-:Y:S04]  /*35d0*/  LDS.U16 R21, [R62+0xc0] ;  /* 0x0000c0003e157984 */ /* 0x000fe80000000400 */
[----:B------:R-:W-:Y:S01]  /*35e0*/  @!P6 STS [UR6+0x100], R65 ;  /* 0x00010041ff00e988 */ /* 0x000fe20008000806 */
[----:B------:R-:W-:Y:S06]  /*35f0*/  BAR.SYNC.DEFER_BLOCKING 0x0 ;  /* 0x0000000000007b1d */ /* 0x000fec0000010000 */
[----:B------:R-:W1:Y:S01]  /*3600*/  LDS R13, [UR6+0x100] ;  /* 0x00010006ff0d7984 */ /* 0x000e620008000800 */
[----:B------:R-:W2:Y:S02]  /*3610*/  LDCU.128 UR4, c[0x0][0x440] ;  /* 0x00008800ff0477ac */ /* 0x000ea40008000c00 */
[----:B--2---:R-:W-:-:S02]  /*3620*/  IMAD R12, R55, UR4, RZ ;  /* 0x00000004370c7c24 */ /* 0x004fc4000f8e02ff */
[----:B------:R-:W-:-:S04]  /*3630*/  IMAD.WIDE.U32 R10, R57, UR4, R76 ;  /* 0x00000004390a7c25 */ /* 0x000fc8000f8e004c */
[----:B0-----:R-:W-:Y:S01]  /*3640*/  IMAD R23, R57, UR5, R12 ;  /* 0x0000000539177c24 */ /* 0x001fe2000f8e020c */
[----:B------:R-:W0:Y:S01]  /*3650*/  LDCU.64 UR4, c[0x0][0x4c0] ;  /* 0x00009800ff0477ac */ /* 0x000e220008000a00 */
[----:B------:R-:W-:Y:S02]  /*3660*/  IMAD.IADD R76, R65, 0x1, R76 ;  /* 0x00000001414c7824 */ /* 0x000fe400078e024c */
[----:B------:R-:W-:Y:S02]  /*3670*/  IMAD.IADD R11, R11, 0x1, R23 ;  /* 0x000000010b0b7824 */ /* 0x000fe400078e0217 */
[----:B------:R-:W-:-:S04]  /*3680*/  IMAD.WIDE.U32 R10, R56, UR6, R10 ;  /* 0x00000006380a7c25 */ /* 0x000fc8000f8e000a */
[----:B------:R-:W-:Y:S01]  /*3690*/  IMAD R11, R56, UR7, R11 ;  /* 0x00000007380b7c24 */ /* 0x000fe2000f8e020b */
[----:B------:R-:W-:Y:S02]  /*36a0*/  IADD3 R10, P5, PT, R78, R10, RZ ;  /* 0x0000000a4e0a7210 */ /* 0x000fe40007fbe0ff */
[----:B-1----:R-:W-:Y:S02]  /*36b0*/  ISETP.GE.AND P1, PT, R64, R13, PT ;  /* 0x0000000d4000720c */ /* 0x002fe40003f26270 */
[----:B------:R-:W-:Y:S02]  /*36c0*/  IADD3.X R11, PT, PT, RZ, R11, RZ, P5, !PT ;  /* 0x0000000bff0b7210 */ /* 0x000fe40002ffe4ff */
[----:B0-----:R-:W-:Y:S02]  /*36d0*/  LEA R12, P5, R10, UR4, 0x1 ;  /* 0x000000040a0c7c11 */ /* 0x001fe4000f8a08ff */
[-C--:B------:R-:W-:Y:S02]  /*36e0*/  ISETP.GE.AND P4, PT, R78, R13.reuse, PT ;  /* 0x0000000d4e00720c */ /* 0x080fe40003f86270 */
[----:B------:R-:W-:-:S02]  /*36f0*/  ISETP.GE.AND P3, PT, R68, R13, PT ;  /* 0x0000000d4400720c */ /* 0x000fc40003f66270 */
[----:B------:R-:W-:Y:S02]  /*3700*/  ISETP.GE.AND P2, PT, R66, R13, PT ;  /* 0x0000000d4200720c */ /* 0x000fe40003f46270 */
[----:B------:R-:W-:Y:S01]  /*3710*/  LEA.HI.X R13, R10, UR5, R11, 0x1, P5 ;  /* 0x000000050a0d7c11 */ /* 0x000fe2000a8f0c0b */
[----:B------:R-:W-:Y:S01]  /*3720*/  IMAD.MOV.U32 R10, RZ, RZ, R50 ;  /* 0x000000ffff0a7224 */ /* 0x000fe200078e0032 */
[----:B------:R-:W-:-:S03]  /*3730*/  MOV R11, R49 ;  /* 0x00000031000b7202 */ /* 0x000fc60000000f00 */
        /* <DEDUP_REMOVED lines=14> */
.L_x_2679:
        /* <DEDUP_REMOVED lines=14> */
.L_x_7999:


//--------------------- .text._Z25selective_scan_fwd_kernelI32Selective_Scan_fwd_kernel_traitsILi32ELi4ELi1ELb1ELb1ELb1ELb0ELb0EN3c104HalfEffEEv13SSMParamsBase --------------------------
	.section	.text._Z25selective_scan_fwd_kernelI32Selective_Scan_fwd_kernel_traitsILi32ELi4ELi1ELb1ELb1ELb1ELb0ELb0EN3c104HalfEffEEv13SSMParamsBase,"ax",@progbits
	.align	128
        .global         _Z25selective_scan_fwd_kernelI32Selective_Scan_fwd_kernel_traitsILi32ELi4ELi1ELb1ELb1ELb1ELb0ELb0EN3c104HalfEffEEv13SSMParamsBase
        .type           _Z25selective_scan_fwd_kernelI32Selective_Scan_fwd_kernel_traitsILi32ELi4ELi1ELb1ELb1ELb1ELb0ELb0EN3c104HalfEffEEv13SSMParamsBase,@function
        .size           _Z25selective_scan_fwd_kernelI32Selective_Scan_fwd_kernel_traitsILi32ELi4ELi1ELb1ELb1ELb1ELb0ELb0EN3c104HalfEffEEv13SSMParamsBase,(.L_x_8000 - _Z25selective_scan_fwd_kernelI32Selective_Scan_fwd_kernel_traitsILi32ELi4ELi1ELb1ELb1ELb1ELb0ELb0EN3c104HalfEffEEv13SSMParamsBase)
        .other          _Z25selective_scan_fwd_kernelI32Selective_Scan_fwd_kernel_traitsILi32ELi4ELi1ELb1ELb1ELb1ELb0ELb0EN3c104HalfEffEEv13SSMParamsBase,@"STO_CUDA_ENTRY STV_DEFAULT"
_Z25selective_scan_fwd_kernelI32Selective_Scan_fwd_kernel_traitsILi32ELi4ELi1ELb1ELb1ELb1ELb0ELb0EN3c104HalfEffEEv13SSMParamsBase:
.text._Z25selective_scan_fwd_kernelI32Selective_Scan_fwd_kernel_traitsILi32ELi4ELi1ELb1ELb1ELb1ELb0ELb0EN3c104HalfEffEEv13SSMParamsBase:
        /* <DEDUP_REMOVED lines=37> */
.L_x_2680:
        /* <DEDUP_REMOVED lines=82> */
.L_x_2681:
        /* <DEDUP_REMOVED lines=11> */
.L_x_2682:
[----:B------:R-:W-:Y:S01]  /*0820*/  PLOP3.LUT P1, PT, P1, P0, PT, 0x20, 0x2 ;  /* 0x000000000002781c */ /* 0x000fe20000f20470 */
[----:B------:R-:W0:Y:S03]  /*0830*/  LDC.64 R24, c[0x0][0x468] ;  /* 0x00011a00ff187b82 */ /* 0x000e260000000a00 */
[----:B------:R-:W-:-:S05]  /*0840*/  ISETP.EQ.OR P6, PT, R23, RZ, !P1 ;  /* 0x000000ff1700720c */ /* 0x000fca0004fc2670 */
[----:B------:R-:W1:Y:S08]  /*0850*/  LDC.64 R10, c[0x0][0x488] ;  /* 0x00012200ff0a7b82 */ /* 0x000e700000000a00 */
[----:B------:R-:W2:Y:S08]  /*0860*/  @!P6 LDC.64 R8, c[0x0][0x4f0] ;  /* 0x00013c00ff08eb82 */ /* 0x000eb00000000a00 */
[----:B------:R-:W3:Y:S08]  /*0870*/  LDC.64 R12, c[0x0][0x4a0] ;  /* 0x00012800ff0c7b82 */ /* 0x000ef00000000a00 */
        /* <DEDUP_REMOVED lines=14> */
[----:B----4-:R-:W-:Y:S02]  /*0960*/  ISETP.NE.U32.AND P0, PT, R14, RZ, PT ;  /* 0x000000ff0e00720c */ /* 0x010fe40003f05070 */
[----:B------:R-:W-:Y:S02]  /*0970*/  ISETP.NE.AND.EX P4, PT, R13, RZ, PT, P4 ;  /* 0x000000ff0d00720c */ /* 0x000fe40003f85340 */
[----:B------:R-:W-:-:S04]  /*0980*/  ISETP.NE.AND.EX P0, PT, R15, RZ, PT, P0 ;  /* 0x000000ff0f00720c */ /* 0x000fc80003f05300 */
[----:B------:R-:W-:Y:S01]  /*0990*/  ISETP.EQ.OR P0, PT, R23, RZ, !P0 ;  /* 0x000000ff1700720c */ /* 0x000fe20004702670 */
[----:B--2---:R-:W-:-:S05]  /*09a0*/  @!P6 IMAD.WIDE R4, R9, 0x4, R34 ;  /* 0x000000040904e825 */ /* 0x004fca00078e0222 */
[----:B------:R0:W5:Y:S01]  /*09b0*/  @!P6 LDG.E R0, desc[UR12][R4.64] ;  /* 0x0000000c0400e981 */ /* 0x000162000c1e1900 */
[C---:B------:R-:W-:Y:S01]  /*09c0*/  @P3 LEA R6, P6, R2.reuse, R10, 0x2 ;  /* 0x0000000a02063211 */ /* 0x040fe200078c10ff */
[----:B------:R-:W-:Y:S01]  /*09d0*/  HFMA2 R16, -RZ, RZ, 0, 0 ;  /* 0x00000000ff107431 */ /* 0x000fe200000001ff */
[----:B------:R-:W-:Y:S02]  /*09e0*/  MOV R24, RZ ;  /* 0x000000ff00187202 */ /* 0x000fe40000000f00 */
[C---:B------:R-:W-:Y:S02]  /*09f0*/  @P3 LEA.HI.X R7, R2.reuse, R11, RZ, 0x2, P6 ;  /* 0x0000000b02073211 */ /* 0x040fe400030f14ff */
[C---:B------:R-:W-:Y:S01]  /*0a00*/  @P4 LEA R8, P6, R2.reuse, R12, 0x2 ;  /* 0x0000000c02084211 */ /* 0x040fe200078c10ff */
[----:B0-----:R-:W0:Y:S03]  /*0a10*/  LDC.64 R4, c[0x0][0x4f8] ;  /* 0x00013e00ff047b82 */ /* 0x001e260000000a00 */
[----:B------:R-:W-:Y:S01]  /*0a20*/  @P4 LEA.HI.X R9, R2, R13, RZ, 0x2, P6 ;  /* 0x0000000d02094211 */ /* 0x000fe200030f14ff */
[----:B------:R1:W5:Y:S01]  /*0a30*/  @P3 LDG.E R16, desc[UR12][R6.64] ;  /* 0x0000000c06103981 */ /* 0x000362000c1e1900 */
[----:B------:R-:W-:-:S04]  /*0a40*/  @!P0 LEA R10, P6, R3, R14, 0x2 ;  /* 0x0000000e030a8211 */ /* 0x000fc800078c10ff */
[----:B------:R-:W-:Y:S01]  /*0a50*/  @!P0 LEA.HI.X R11, R3, R15, RZ, 0x2, P6 ;  /* 0x0000000f030b8211 */ /* 0x000fe200030f14ff */
[----:B------:R-:W-:Y:S01]  /*0a60*/  IMAD.MOV.U32 R15, RZ, RZ, RZ ;  /* 0x000000ffff0f7224 */ /* 0x000fe200078e00ff */
[----:B------:R-:W2:Y:S03]  /*0a70*/  LDC R13, c[0x0][0x3ac] ;  /* 0x0000eb00ff0d7b82 */ /* 0x000ea60000000800 */
[----:B------:R1:W5:Y:S04]  /*0a80*/  @!P0 LDG.E R24, desc[UR12][R10.64] ;  /* 0x0000000c0a188981 */ /* 0x000368000c1e1900 */
[----:B------:R1:W5:Y:S01]  /*0a90*/  @P4 LDG.E R15, desc[UR12][R8.64] ;  /* 0x0000000c080f4981 */ /* 0x000362000c1e1900 */
        /* <DEDUP_REMOVED lines=30> */
.L_x_2683:
        /* <DEDUP_REMOVED lines=30> */
.L_x_2684:
        /* <DEDUP_REMOVED lines=49> */
.L_x_2702:
[----:B0--3--:R-:W0:Y:S02]  /*1170*/  LDC.64 R28, c[0x0][0x4f8] ;  /* 0x00013e00ff1c7b82 */ /* 0x009e240000000a00 */
[----:B0-----:R-:W-:-:S04]  /*1180*/  ISETP.NE.U32.AND P0, PT, R28, RZ, PT ;  /* 0x000000ff1c00720c */ /* 0x001fc80003f05070 */
[----:B------:R-:W-:-:S13]  /*1190*/  ISETP.NE.AND.EX P0, PT, R29, RZ, PT, P0 ;  /* 0x000000ff1d00720c */ /* 0x000fda0003f05300 */
[----:B------:R-:W0:Y:S01]  /*11a0*/  @P0 LDC.64 R28, c[0x0][0x4f8] ;  /* 0x00013e00ff1c0b82 */ /* 0x000e220000000a00 */
[----:B------:R-:W-:-:S05]  /*11b0*/  @P0 IADD3 R27, PT, PT, R3, R14, RZ ;  /* 0x0000000e031b0210 */ /* 0x000fca0007ffe0ff */
[----:B0-----:R-:W-:Y:S02]  /*11c0*/  @P0 IMAD.WIDE R28, R27, 0x4, R28 ;  /* 0x000000041b1c0825 */ /* 0x001fe400078e021c */
[----:B------:R-:W0:Y:S03]  /*11d0*/  @!P0 LDC R27, c[0x0][0x388] ;  /* 0x0000e200ff1b8b82 */ /* 0x000e260000000800 */
[----:B--2---:R-:W2:Y:S04]  /*11e0*/  @P0 LDG.E R73, desc[UR12][R28.64+0x4] ;  /* 0x0000040c1c490981 */ /* 0x004ea8000c1e1900 */
[----:B------:R-:W2:Y:S01]  /*11f0*/  @P0 LDG.E R30, desc[UR12][R28.64] ;  /* 0x0000000c1c1e0981 */ /* 0x000ea2000c1e1900 */
[----:B------:R-:W-:-:S02]  /*1200*/  @!P0 IMAD.MOV R52, RZ, RZ, -R2 ;  /* 0x000000ffff348224 */ /* 0x000fc400078e0a02 */
[----:B------:R-:W-:Y:S01]  /*1210*/  IMAD.MOV.U32 R53, RZ, RZ, R21 ;  /* 0x000000ffff357224 */ /* 0x000fe200078e0015 */
[----:B--2---:R-:W-:Y:S02]  /*1220*/  @P0 IADD3 R73, PT, PT, R73, -R30, RZ ;  /* 0x8000001e49490210 */ /* 0x004fe40007ffe0ff */
[----:B0-----:R-:W-:Y:S02]  /*1230*/  @!P0 VIADDMNMX R73, R52, R27, R13, PT ;  /* 0x0000001b34498246 */ /* 0x001fe4000380010d */
[----:B------:R-:W-:Y:S02]  /*1240*/  MOV R52, R22 ;  /* 0x0000001600347202 */ /* 0x000fe40000000f00 */
[----:B------:R-:W-:-:S13]  /*1250*/  ISETP.GE.AND P0, PT, R73, 0x1, PT ;  /* 0x000000014900780c */ /* 0x000fda0003f06270 */
[----:B-1----:R-:W-:Y:S05]  /*1260*/  @!P0 EXIT ;  /* 0x000000000000894d */ /* 0x002fea0003800000 */
[----:B------:R-:W-:Y:S01]  /*1270*/  BAR.SYNC.DEFER_BLOCKING 0x0 ;  /* 0x0000000000007b1d */ /* 0x000fe20000010000 */
[----:B------:R-:W-:Y:S01]  /*1280*/  MOV R54, R20 ;  /* 0x0000001400367202 */ /* 0x000fe20000000f00 */
[----:B------:R-:W-:Y:S01]  /*1290*/  IMAD.WIDE.U32 R28, R10, 0x8, R52 ;  /* 0x000000080a1c7825 */ /* 0x000fe200078e0034 */
[----:B------:R-:W-:-:S03]  /*12a0*/  MOV R55, R19 ;  /* 0x0000001300377202 */ /* 0x000fc60000000f00 */
[----:B------:R-:W-:Y:S02]  /*12b0*/  IMAD.WIDE.U32 R30, R10, 0x8, R54 ;  /* 0x000000080a1e7825 */ /* 0x000fe400078e0036 */
[----:B------:R-:W2:Y:S04]  /*12c0*/  LDG.E.64 R28, desc[UR12][R28.64] ;  /* 0x0000000c1c1c7981 */ /* 0x000ea8000c1e1b00 */
[----:B------:R-:W3:Y:S01]  /*12d0*/  LDG.E.64 R30, desc[UR12][R30.64] ;  /* 0x0000000c1e1e7981 */ /* 0x000ee2000c1e1b00 */
[----:B------:R-:W-:Y:S01]  /*12e0*/  UISETP.NE.AND UP0, UPT, UR11, URZ, UPT ;  /* 0x000000ff0b00728c */ /* 0x000fe2000bf05270 */
[----:B------:R-:W-:-:S04]  /*12f0*/  IMAD.WIDE.U32 R20, R73, 0x2, R52 ;  /* 0x0000000249147825 */ /* 0x000fc800078e0034 */
[----:B------:R-:W-:-:S04]  /*1300*/  IMAD.WIDE.U32 R52, R73, 0x2, R54 ;  /* 0x0000000249347825 */ /* 0x000fc800078e0036 */
[----:B------:R-:W-:Y:S01]  /*1310*/  IMAD.MOV.U32 R22, RZ, RZ, R20 ;  /* 0x000000ffff167224 */ /* 0x000fe200078e0014 */
[----:B------:R-:W-:Y:S02]  /*1320*/  MOV R20, R52 ;  /* 0x0000003400147202 */ /* 0x000fe40000000f00 */
[----:B------:R-:W-:Y:S02]  /*1330*/  MOV R19, R53 ;  /* 0x0000003500137202 */ /* 0x000fe40000000f00 */
[--C-:B--2---:R-:W-:Y:S02]  /*1340*/  SHF.R.U64 R33, R28, 0x10, R29.reuse ;  /* 0x000000101c217819 */ /* 0x104fe4000000121d */
[----:B------:R-:W-:Y:S02]  /*1350*/  SHF.R.U32.HI R27, RZ, 0x10, R29 ;  /* 0x00000010ff1b7819 */ /* 0x000fe4000001161d */
[----:B---3--:R-:W-:Y:S02]  /*1360*/  SHF.R.U64 R52, R30, 0x10, R31 ;  /* 0x000000101e347819 */ /* 0x008fe4000000121f */
[----:B------:R-:W-:-:S02]  /*1370*/  PRMT R33, R27, 0x5410, R33 ;  /* 0x000054101b217816 */ /* 0x000fc40000000021 */
[----:B------:R-:W-:Y:S01]  /*1380*/  SHF.R.U32.HI R54, RZ, 0x10, R31 ;  /* 0x00000010ff367819 */ /* 0x000fe2000001161f */
[----:B------:R-:W-:Y:S06]  /*1390*/  BRA.U UP0, `(.L_x_2685) ;  /* 0x0000000100447547 */ /* 0x000fec000b800000 */
[----:B------:R-:W-:Y:S02]  /*13a0*/  HADD2.F32 R72, -RZ, R30.H0_H0 ;  /* 0x2000001eff487230 */ /* 0x000fe40000004100 */
[----:B------:R-:W-:Y:S02]  /*13b0*/  HADD2.F32 R70, -RZ, R31.H0_H0 ;  /* 0x2000001fff467230 */ /* 0x000fe40000004100 */
[----:B------:R-:W-:Y:S02]  /*13c0*/  HADD2.F32 R52, -RZ, R52.H0_H0 ;  /* 0x20000034ff347230 */ /* 0x000fe40000004100 */
[--C-:B------:R-:W-:Y:S01]  /*13d0*/  FADD.FTZ R72, R72, R15.reuse ;  /* 0x0000000f48487221 */ /* 0x100fe20000010000 */
[----:B------:R-:W-:Y:S02]  /*13e0*/  HADD2.F32 R54, -RZ, R54.H0_H0 ;  /* 0x20000036ff367230 */ /* 0x000fe40000004100 */
[----:B------:R-:W-:Y:S01]  /*13f0*/  FADD.FTZ R70, R70, R15 ;  /* 0x0000000f46467221 */ /* 0x000fe20000010000 */
[----:B------:R-:W-:-:S02]  /*1400*/  HADD2.F32 R27, -RZ, R28.H0_H0 ;  /* 0x2000001cff1b7230 */ /* 0x000fc40000004100 */
[--C-:B------:R-:W-:Y:S01]  /*1410*/  FADD.FTZ R71, R52, R15.reuse ;  /* 0x0000000f34477221 */ /* 0x100fe20000010000 */
[----:B------:R-:W-:Y:S02]  /*1420*/  HADD2.F32 R29, -RZ, R29.H0_H0 ;  /* 0x2000001dff1d7230 */ /* 0x000fe40000004100 */
[----:B------:R-:W-:Y:S01]  /*1430*/  FADD.FTZ R69, R54, R15 ;  /* 0x0000000f36457221 */ /* 0x000fe20000010000 */
[--C-:B------:R-:W-:Y:S02]  /*1440*/  HADD2.F32 R30, -RZ, R33.reuse.H1_H1 ;  /* 0x30000021ff1e7230 */ /* 0x100fe40000004100 */
[----:B------:R-:W-:Y:S01]  /*1450*/  FMUL.FTZ R68, R27, R72 ;  /* 0x000000481b447220 */ /* 0x000fe20000410000 */
[----:B------:R-:W-:Y:S02]  /*1460*/  HADD2.F32 R28, -RZ, R33.H0_H0 ;  /* 0x20000021ff1c7230 */ /* 0x000fe40000004100 */
[----:B------:R-:W-:Y:S01]  /*1470*/  FMUL.FTZ R66, R29, R70 ;  /* 0x000000461d427220 */ /* 0x000fe20000410000 */
[----:B------:R-:W-:-:S02]  /*1480*/  FMUL.FTZ R67, R30, R71 ;  /* 0x000000471e437220 */ /* 0x000fc40000410000 */
[----:B------:R-:W-:Y:S01]  /*1490*/  FMUL.FTZ R65, R28, R69 ;  /* 0x000000451c417220 */ /* 0x000fe20000410000 */
[----:B------:R-:W-:Y:S06]  /*14a0*/  BRA `(.L_x_2686) ;  /* 0x0000000800607947 */ /* 0x000fec0003800000 */
.L_x_2685:
[----:B------:R-:W-:Y:S01]  /*14b0*/  HADD2.F32 R30, -RZ, R30.H0_H0 ;  /* 0x2000001eff1e7230 */ /* 0x000fe20000004100 */
[----:B------:R-:W-:Y:S01]  /*14c0*/  BSSY.RECONVERGENT B0, `(.L_x_2687) ;  /* 0x000002a000007945 */ /* 0x000fe20003800200 */
[----:B------:R-:W-:Y:S02]  /*14d0*/  HADD2.F32 R52, -RZ, R52.H0_H0 ;  /* 0x20000034ff347230 */ /* 0x000fe40000004100 */
[----:B------:R-:W-:Y:S02]  /*14e0*/  HADD2.F32 R70, -RZ, R31.H0_H0 ;  /* 0x2000001fff467230 */ /* 0x000fe40000004100 */
[--C-:B------:R-:W-:Y:S01]  /*14f0*/  FADD.FTZ R72, R30, R15.reuse ;  /* 0x0000000f1e487221 */ /* 0x100fe20000010000 */
[----:B------:R-:W-:Y:S02]  /*1500*/  HADD2.F32 R30, -RZ, R54.H0_H0 ;  /* 0x20000036ff1e7230 */ /* 0x000fe40000004100 */
        /* <DEDUP_REMOVED lines=37> */
.L_x_2688:
[----:B------:R-:W-:Y:S05]  /*1760*/  BSYNC.RECONVERGENT B0 ;  /* 0x0000000000007941 */ /* 0x000fea0003800200 */
.L_x_2687:
[----:B------:R-:W-:Y:S01]  /*1770*/  BSSY.RECONVERGENT B0, `(.L_x_2689) ;  /* 0x0000025000007945 */ /* 0x000fe20003800200 */
[----:B------:R-:W-:Y:S01]  /*1780*/  HADD2.F32 R27, -RZ, R28.H0_H0 ;  /* 0x2000001cff1b7230 */ /* 0x000fe20000004100 */
[----:B------:R-:W-:Y:S01]  /*1790*/  FSETP.GTU.FTZ.AND P5, PT, R69, 20, PT ;  /* 0x41a000004500780b */ /* 0x000fe20003fbc000 */
[----:B------:R-:W-:Y:S02]  /*17a0*/  HADD2.F32 R29, -RZ, R29.H0_H0 ;  /* 0x2000001dff1d7230 */ /* 0x000fe40000004100 */
[--C-:B------:R-:W-:Y:S02]  /*17b0*/  HADD2.F32 R30, -RZ, R33.reuse.H1_H1 ;  /* 0x30000021ff1e7230 */ /* 0x100fe40000004100 */
[----:B------:R-:W-:Y:S01]  /*17c0*/  HADD2.F32 R28, -RZ, R33.H0_H0 ;  /* 0x20000021ff1c7230 */ /* 0x000fe20000004100 */
[----:B------:R-:W-:Y:S07]  /*17d0*/  @P4 BRA `(.L_x_2690) ;  /* 0x0000000000784947 */ /* 0x000fee0003800000 */
        /* <DEDUP_REMOVED lines=30> */
.L_x_2690:
[----:B------:R-:W-:Y:S05]  /*19c0*/  BSYNC.RECONVERGENT B0 ;  /* 0x0000000000007941 */ /* 0x000fea0003800200 */
.L_x_2689:
        /* <DEDUP_REMOVED lines=32> */
.L_x_2692:
[----:B------:R-:W-:Y:S05]  /*1bd0*/  BSYNC.RECONVERGENT B0 ;  /* 0x0000000000007941 */ /* 0x000fea0003800200 */
.L_x_2691:
        /* <DEDUP_REMOVED lines=32> */
.L_x_2694:
[----:B------:R-:W-:Y:S05]  /*1de0*/  BSYNC.RECONVERGENT B0 ;  /* 0x0000000000007941 */ /* 0x000fea0003800200 */
.L_x_2693:
[----:B------:R-:W-:Y:S01]  /*1df0*/  FMUL.FTZ R65, R28, R69 ;  /* 0x000000451c417220 */ /* 0x000fe20000410000 */
[----:B------:R-:W-:Y:S01]  /*1e00*/  FMUL.FTZ R68, R27, R72 ;  /* 0x000000481b447220 */ /* 0x000fe20000410000 */
[----:B------:R-:W-:Y:S01]  /*1e10*/  FMUL.FTZ R67, R30, R71 ;  /* 0x000000471e437220 */ /* 0x000fe20000410000 */
[----:B------:R-:W-:-:S07]  /*1e20*/  FMUL.FTZ R66, R29, R70 ;  /* 0x000000461d427220 */ /* 0x000fce0000410000 */
.L_x_2686:
[----:B------:R-:W0:Y:S01]  /*1e30*/  LDCU UR4, c[0x0][0x38c] ;  /* 0x00007180ff0477ac */ /* 0x000e220008000800 */
        /* <DEDUP_REMOVED lines=13> */
[----:B------:R-:W2:Y:S01]  /*1f10*/  LDCU.64 UR14, c[0x0][0x460] ;  /* 0x00008c00ff0e77ac */ /* 0x000ea20008000a00 */
[----:B------:R-:W-:Y:S02]  /*1f20*/  IABS R37, R30 ;  /* 0x0000001e00257213 */ /* 0x000fe40000000000 */
[----:B------:R-:W-:Y:S01]  /*1f30*/  IADD3 R39, PT, PT, RZ, -R39, RZ ;  /* 0x80000027ff277210 */ /* 0x000fe20007ffe0ff */
[----:B------:R-:W3:Y:S01]  /*1f40*/  LDC.64 R52, c[0x0][0x450] ;  /* 0x00011400ff347b82 */ /* 0x000ee20000000a00 */
[----:B------:R-:W-:Y:S01]  /*1f50*/  UMOV UR7, UR8 ;  /* 0x0000000800077c82 */ /* 0x000fe20008000000 */
[----:B-1----:R-:W1:Y:S01]  /*1f60*/  MUFU.RCP R27, R27 ;  /* 0x0000001b001b7308 */ /* 0x002e620000001000 */
[----:B0-----:R-:W-:-:S03]  /*1f70*/  ULEA UR5, UR5, UR4, 0x18 ;  /* 0x0000000405057291 */ /* 0x001fc6000f8ec0ff */
[----:B------:R-:W-:Y:S01]  /*1f80*/  UMOV UR4, URZ ;  /* 0x000000ff00047c82 */ /* 0x000fe20008000000 */
[----:B------:R-:W-:-:S03]  /*1f90*/  UIADD3 UR6, UPT, UPT, UR5, 0x220, URZ ;  /* 0x0000022005067890 */ /* 0x000fc6000fffe0ff */
[----:B------:R-:W-:Y:S01]  /*1fa0*/  UMOV UR5, URZ ;  /* 0x000000ff00057c82 */ /* 0x000fe20008000000 */
[----:B-1----:R-:W-:-:S06]  /*1fb0*/  IADD3 R29, PT, PT, R27, 0xffffffe, RZ ;  /* 0x0ffffffe1b1d7810 */ /* 0x002fcc0007ffe0ff */
[----:B------:R-:W0:Y:S02]  /*1fc0*/  F2I.FTZ.U32.TRUNC.NTZ R29, R29 ;  /* 0x0000001d001d7305 */ /* 0x000e24000021f000 */
[----:B0-----:R-:W-:-:S04]  /*1fd0*/  IMAD.MOV R28, RZ, RZ, -R29 ;  /* 0x000000ffff1c7224 */ /* 0x001fc800078e0a1d */
[----:B------:R-:W-:Y:S02]  /*1fe0*/  IMAD R33, R28, R31, RZ ;  /* 0x0000001f1c217224 */ /* 0x000fe400078e02ff */
[----:B------:R-:W-:-:S05]  /*1ff0*/  HFMA2 R28, -RZ, RZ, 0, 0 ;  /* 0x00000000ff1c7431 */ /* 0x000fca00000001ff */
[----:B------:R-:W-:Y:S01]  /*2000*/  IMAD.HI.U32 R33, R29, R33, R28 ;  /* 0x000000211d217227 */ /* 0x000fe200078e001c */
[----:B------:R-:W-:Y:S02]  /*2010*/  MOV R29, R39 ;  /* 0x00000027001d7202 */ /* 0x000fe40000000f00 */
[----:B------:R-:W0:Y:S01]  /*2020*/  S2R R39, SR_LANEID ;  /* 0x0000000000277919 */ /* 0x000e220000000000 */
[----:B------:R-:W-:-:S04]  /*2030*/  IMAD.MOV.U32 R28, RZ, RZ, R37 ;  /* 0x000000ffff1c7224 */ /* 0x000fc800078e0025 */
[----:B------:R-:W-:-:S04]  /*2040*/  IMAD.HI.U32 R27, R33, R28, RZ ;  /* 0x0000001c211b7227 */ /* 0x000fc800078e00ff */
[----:B------:R-:W-:-:S05]  /*2050*/  IMAD R28, R27, R29, R28 ;  /* 0x0000001d1b1c7224 */ /* 0x000fca00078e021c */
[----:B------:R-:W-:-:S13]  /*2060*/  ISETP.GT.U32.AND P4, PT, R31, R28, PT ;  /* 0x0000001c1f00720c */ /* 0x000fda0003f84070 */
[-C--:B------:R-:W-:Y:S02]  /*2070*/  @!P4 IADD3 R28, PT, PT, R28, -R31.reuse, RZ ;  /* 0x8000001f1c1cc210 */ /* 0x080fe40007ffe0ff */
[----:B------:R-:W-:Y:S02]  /*2080*/  @!P4 IADD3 R27, PT, PT, R27, 0x1, RZ ;  /* 0x000000011b1bc810 */ /* 0x000fe40007ffe0ff */
[----:B------:R-:W-:Y:S02]  /*2090*/  ISETP.GE.U32.AND P0, PT, R28, R31, PT ;  /* 0x0000001f1c00720c */ /* 0x000fe40003f06070 */
[----:B------:R-:W-:Y:S01]  /*20a0*/  LOP3.LUT R28, R30, R13, RZ, 0x3c, !PT ;  /* 0x0000000d1e1c7212 */ /* 0x000fe200078e3cff */
[----:B------:R-:W-:Y:S01]  /*20b0*/  IMAD.WIDE.U32 R30, R10, 0x8, R48 ;  /* 0x000000080a1e7825 */ /* 0x000fe200078e0030 */
[----:B------:R-:W-:Y:S02]  /*20c0*/  ISETP.NE.AND P4, PT, R13, RZ, PT ;  /* 0x000000ff0d00720c */ /* 0x000fe40003f85270 */
[----:B------:R-:W-:Y:S01]  /*20d0*/  ISETP.GE.AND P5, PT, R28, RZ, PT ;  /* 0x000000ff1c00720c */ /* 0x000fe20003fa6270 */
[----:B------:R-:W-:Y:S01]  /*20e0*/  IMAD.WIDE.U32 R28, R10, 0x8, R50 ;  /* 0x000000080a1c7825 */ /* 0x000fe200078e0032 */
[----:B------:R-:W-:-:S03]  /*20f0*/  MOV R37, R31 ;  /* 0x0000001f00257202 */ /* 0x000fc60000000f00 */
[----:B------:R-:W-:Y:S01]  /*2100*/  IMAD.MOV.U32 R62, RZ, RZ, R30 ;  /* 0x000000ffff3e7224 */ /* 0x000fe200078e001e */
[----:B------:R-:W-:Y:S01]  /*2110*/  MOV R60, R28 ;  /* 0x0000001c003c7202 */ /* 0x000fe20000000f00 */
[----:B------:R-:W-:Y:S01]  /*2120*/  @P0 VIADD R27, R27, 0x1 ;  /* 0x000000011b1b0836 */ /* 0x000fe20000000000 */
[----:B------:R-:W-:Y:S01]  /*2130*/  MOV R33, R29 ;  /* 0x0000001d00217202 */ /* 0x000fe20000000f00 */
[----:B------:R-:W-:Y:S01]  /*2140*/  IMAD.MOV.U32 R29, RZ, RZ, R5 ;  /* 0x000000ffff1d7224 */ /* 0x000fe200078e0005 */
[----:B------:R-:W-:Y:S01]  /*2150*/  MOV R30, R9 ;  /* 0x00000009001e7202 */ /* 0x000fe20000000f00 */
[----:B------:R-:W-:Y:S01]  /*2160*/  IMAD.MOV.U32 R31, RZ, RZ, R27 ;  /* 0x000000ffff1f7224 */ /* 0x000fe200078e001b */
[----:B------:R-:W-:Y:S02]  /*2170*/  MOV R28, R18 ;  /* 0x00000012001c7202 */ /* 0x000fe40000000f00 */
[----:B------:R-:W-:Y:S02]  /*2180*/  MOV R27, R17 ;  /* 0x00000011001b7202 */ /* 0x000fe40000000f00 */
[----:B------:R-:W-:-:S02]  /*2190*/  @!P5 IADD3 R31, PT, PT, -R31, RZ, RZ ;  /* 0x000000ff1f1fd210 */ /* 0x000fc40007ffe1ff */
[----:B0-23--:R-:W-:-:S07]  /*21a0*/  @!P4 LOP3.LUT R31, RZ, R13, RZ, 0x33, !PT ;  /* 0x0000000dff1fc212 */ /* 0x00dfce00078e33ff */
.L_x_2701:
[----:B------:R-:W-:Y:S01]  /*21b0*/  IMAD.MOV.U32 R82, RZ, RZ, R30 ;  /* 0x000000ffff527224 */ /* 0x000fe200078e001e */
[----:B------:R-:W-:-:S05]  /*21c0*/  MOV R83, R29 ;  /* 0x0000001d00537202 */ /* 0x000fca0000000f00 */
[----:B--2---:R-:W2:Y:S01]  /*21d0*/  LDG.E R54, desc[UR12][R82.64] ;  /* 0x0000000c52367981 */ /* 0x004ea2000c1e1900 */
[----:B-1----:R-:W-:Y:S01]  /*21e0*/  MOV R56, R62 ;  /* 0x0000003e00387202 */ /* 0x002fe20000000f00 */
[----:B------:R-:W-:-:S06]  /*21f0*/  IMAD.MOV.U32 R57, RZ, RZ, R37 ;  /* 0x000000ffff397224 */ /* 0x000fcc00078e0025 */
[----:B------:R-:W3:Y:S01]  /*2200*/  LDG.E.64 R56, desc[UR12][R56.64] ;  /* 0x0000000c38387981 */ /* 0x000ee2000c1e1b00 */
[----:B0-----:R-:W-:Y:S02]  /*2210*/  MOV R58, R60 ;  /* 0x0000003c003a7202 */ /* 0x001fe40000000f00 */
[----:B------:R-:W-:-:S06]  /*2220*/  MOV R59, R33 ;  /* 0x00000021003b7202 */ /* 0x000fcc0000000f00 */
[----:B------:R-:W4:Y:S01]  /*2230*/  LDG.E.64 R58, desc[UR12][R58.64] ;  /* 0x0000000c3a3a7981 */ /* 0x000f22000c1e1b00 */
[----:B------:R-:W-:Y:S02]  /*2240*/  ISETP.NE.AND P0, PT, R3, RZ, PT ;  /* 0x000000ff0300720c */ /* 0x000fe40003f05270 */
[-C--:B------:R-:W-:Y:S02]  /*2250*/  ISETP.GE.U32.AND P6, PT, R0, R73.reuse, PT ;  /* 0x000000490000720c */ /* 0x080fe40003fc6070 */
[-C--:B------:R-:W-:Y:S02]  /*2260*/  ISETP.GE.U32.AND P5, PT, R76, R73.reuse, PT ;  /* 0x000000494c00720c */ /* 0x080fe40003fa6070 */
[----:B------:R-:W-:Y:S01]  /*2270*/  ISETP.GE.U32.AND P4, PT, R74, R73, PT ;  /* 0x000000494a00720c */ /* 0x000fe20003f86070 */
[----:B--2---:R-:W-:-:S06]  /*2280*/  FMUL.FTZ R75, R54, 1.4426950216293334961 ;  /* 0x3fb8aa3b364b7820 */ /* 0x004fcc0000410000 */
[----:B------:R-:W0:Y:S01]  /*2290*/  @P0 LDS.64 R54, [UR6] ;  /* 0x00000006ff360984 */ /* 0x000e220008000a00 */
[C---:B------:R-:W-:Y:S01]  /*22a0*/  FMUL.FTZ R85, R75.reuse, R72 ;  /* 0x000000484b557220 */ /* 0x040fe20000410000 */
[C---:B------:R-:W-:Y:S01]  /*22b0*/  FMUL.FTZ R81, R75.reuse, R70 ;  /* 0x000000464b517220 */ /* 0x040fe20000410000 */
[C---:B------:R-:W-:Y:S01]  /*22c0*/  FMUL.FTZ R90, R75.reuse, R69 ;  /* 0x000000454b5a7220 */ /* 0x040fe20000410000 */
[----:B------:R-:W-:Y:S01]  /*22d0*/  FMUL.FTZ R86, R75, R71 ;  /* 0x000000474b567220 */ /* 0x000fe20000410000 */
[--C-:B---3--:R-:W-:Y:S02]  /*22e0*/  HADD2.F32 R77, -RZ, R56.reuse.H0_H0 ;  /* 0x20000038ff4d7230 */ /* 0x108fe40000004100 */
[----:B------:R-:W1:Y:S01]  /*22f0*/  MUFU.EX2 R85, R85 ;  /* 0x0000005500557308 */ /* 0x000e620000000800 */
[----:B------:R-:W-:Y:S02]  /*2300*/  HADD2.F32 R79, -RZ, R57.H0_H0 ;  /* 0x20000039ff4f7230 */ /* 0x000fe40000004100 */
[----:B------:R-:W-:Y:S01]  /*2310*/  FMUL.FTZ R77, R77, R68 ;  /* 0x000000444d4d7220 */ /* 0x000fe20000410000 */
[----:B------:R-:W-:-:S02]  /*2320*/  HADD2.F32 R56, -RZ, R56.H1_H1 ;  /* 0x30000038ff387230 */ /* 0x000fc40000004100 */
[----:B------:R-:W-:Y:S02]  /*2330*/  HADD2.F32 R84, -RZ, R57.H1_H1 ;  /* 0x30000039ff547230 */ /* 0x000fe40000004100 */
[----:B------:R-:W-:Y:S01]  /*2340*/  FMUL.FTZ R79, R79, R66 ;  /* 0x000000424f4f7220 */ /* 0x000fe20000410000 */
[----:B------:R2:W3:Y:S01]  /*2350*/  MUFU.EX2 R83, R86 ;  /* 0x0000005600537308 */ /* 0x0004e20000000800 */
[----:B------:R-:W-:Y:S01]  /*2360*/  FSEL R88, R77, RZ, !P6 ;  /* 0x000000ff4d587208 */ /* 0x000fe20007000000 */
[----:B------:R-:W-:Y:S01]  /*2370*/  FMUL.FTZ R56, R56, R67 ;  /* 0x0000004338387220 */ /* 0x000fe20000410000 */
[----:B------:R-:W-:Y:S01]  /*2380*/  FMUL.FTZ R57, R84, R65 ;  /* 0x0000004154397220 */ /* 0x000fe20000410000 */
[----:B------:R-:W-:Y:S01]  /*2390*/  FSEL R92, R79, RZ, !P5 ;  /* 0x000000ff4f5c7208 */ /* 0x000fe20006800000 */
[--C-:B----4-:R-:W-:Y:S02]  /*23a0*/  HADD2.F32 R75, -RZ, R58.reuse.H0_H0 ;  /* 0x2000003aff4b7230 */ /* 0x110fe40000004100 */
[----:B------:R-:W-:Y:S01]  /*23b0*/  HADD2.F32 R82, -RZ, R58.H1_H1 ;  /* 0x3000003aff527230 */ /* 0x000fe20000004100 */
[----:B------:R-:W4:Y:S01]  /*23c0*/  MUFU.EX2 R81, R81 ;  /* 0x0000005100517308 */ /* 0x000f220000000800 */
[----:B-1----:R-:W-:Y:S01]  /*23d0*/  FSEL R77, R85, 1, !P6 ;  /* 0x3f800000554d7808 */ /* 0x002fe20007000000 */
[--C-:B------:R-:W-:Y:S01]  /*23e0*/  HADD2.F32 R84, -RZ, R59.reuse.H0_H0 ;  /* 0x2000003bff547230 */ /* 0x100fe20000004100 */
[----:B------:R-:W-:Y:S01]  /*23f0*/  ISETP.GE.U32.AND P6, PT, R78, R73, PT ;  /* 0x000000494e00720c */ /* 0x000fe20003fc6070 */
[----:B--2---:R-:W-:Y:S01]  /*2400*/  HADD2.F32 R86, -RZ, R59.H1_H1 ;  /* 0x3000003bff567230 */ /* 0x004fe20000004100 */
[----:B------:R-:W-:-:S02]  /*2410*/  FSEL R79, R57, RZ, !P4 ;  /* 0x000000ff394f7208 */ /* 0x000fc40006000000 */
[----:B------:R-:W-:Y:S01]  /*2420*/  FSEL R85, R56, RZ, !P6 ;  /* 0x000000ff38557208 */ /* 0x000fe20007000000 */
[----:B------:R-:W1:Y:S01]  /*2430*/  MUFU.EX2 R90, R90 ;  /* 0x0000005a005a7308 */ /* 0x000e620000000800 */
[----:B---3--:R-:W-:Y:S02]  /*2440*/  FSEL R83, R83, 1, !P6 ;  /* 0x3f80000053537808 */ /* 0x008fe40007000000 */
[----:B----4-:R-:W-:Y:S02]  /*2450*/  FSEL R81, R81, 1, !P5 ;  /* 0x3f80000051517808 */ /* 0x010fe40006800000 */
[----:B-1----:R-:W-:Y:S01]  /*2460*/  FSEL R90, R90, 1, !P4 ;  /* 0x3f8000005a5a7808 */ /* 0x002fe20006000000 */
[----:B0-----:R-:W-:Y:S06]  /*2470*/  @P0 BRA `(.L_x_2696) ;  /* 0x00000000002c0947 */ /* 0x001fec0003800000 */
[----:B------:R-:W-:Y:S01]  /*2480*/  IMAD.MOV.U32 R54, RZ, RZ, 0x3f800000 ;  /* 0x3f800000ff367424 */ /* 0x000fe200078e00ff */
[----:B------:R-:W-:Y:S06]  /*2490*/  @!P1 BRA `(.L_x_2697) ;  /* 0x0000000000109947 */ /* 0x000fec0003800000 */
[----:B------:R-:W-:-:S04]  /*24a0*/  IADD3 R56, P0, PT, R28, R8, RZ ;  /* 0x000000081c387210 */ /* 0x000fc80007f1e0ff */
[----:B------:R-:W-:-:S05]  /*24b0*/  IADD3.X R57, PT, PT, R27, R7, RZ, P0, !PT ;  /* 0x000000071b397210 */ /* 0x000fca00007fe4ff */
[----:B------:R1:W5:Y:S01]  /*24c0*/  LDG.E R55, desc[UR12][R56.64] ;  /* 0x0000000c38377981 */ /* 0x000362000c1e1900 */
[----:B------:R-:W-:Y:S05]  /*24d0*/  BRA `(.L_x_2696) ;  /* 0x0000000000147947 */ /* 0x000fea0003800000 */
.L_x_2697:
[----:B------:R-:W-:Y:S01]  /*24e0*/  HFMA2 R55, -RZ, RZ, 0, 0 ;  /* 0x00000000ff377431 */ /* 0x000fe200000001ff */
[----:B------:R-:W-:Y:S06]  /*24f0*/  @!P2 BRA `(.L_x_2696) ;  /* 0x00000000000ca947 */ /* 0x000fec0003800000 */
[----:B------:R-:W-:Y:S01]  /*2500*/  IMAD.MOV.U32 R56, RZ, RZ, R28 ;  /* 0x000000ffff387224 */ /* 0x000fe200078e001c */
[----:B------:R-:W-:-:S05]  /*2510*/  MOV R57, R27 ;  /* 0x0000001b00397202 */ /* 0x000fca0000000f00 */
[----:B------:R0:W5:Y:S02]  /*2520*/  LDG.E R55, desc[UR12][R56.64] ;  /* 0x0000000c38377981 */ /* 0x000164000c1e1900 */
.L_x_2696:
        /* <DEDUP_REMOVED lines=80> */
.L_x_2700:
[----:B------:R-:W-:-:S04]  /*2a30*/  ISETP.NE.AND P0, PT, R3, R4, PT ;  /* 0x000000040300720c */ /* 0x000fc80003f05270 */
[----:B------:R-:W-:-:S13]  /*2a40*/  ISETP.NE.OR P0, PT, R23, RZ, P0 ;  /* 0x000000ff1700720c */ /* 0x000fda0000705670 */
[----:B------:R-:W-:Y:S01]  /*2a50*/  @!P0 MOV R54, R28 ;  /* 0x0000001c00368202 */ /* 0x000fe20000000f00 */
[----:B------:R-:W-:-:S05]  /*2a60*/  @!P0 IMAD.MOV.U32 R55, RZ, RZ, R27 ;  /* 0x000000ffff378224 */ /* 0x000fca00078e001b */
[----:B------:R2:W-:Y:S02]  /*2a70*/  @!P0 STG.E desc[UR12][R54.64], R59 ;  /* 0x0000003b36008986 */ /* 0x0005e4000c10190c */
.L_x_2699:
[----:B------:R-:W-:Y:S05]  /*2a80*/  BSYNC.RECONVERGENT B0 ;  /* 0x0000000000007941 */ /* 0x000fea0003800200 */
.L_x_2698:
        /* <DEDUP_REMOVED lines=18> */
.L_x_2695:
[----:B------:R-:W3:Y:S01]  /*2bb0*/  F2F.F16.F32 R28, R63 ;  /* 0x0000003f001c7304 */ /* 0x000ee20000200800 */
[----:B------:R-:W-:Y:S01]  /*2bc0*/  BAR.SYNC.DEFER_BLOCKING 0x0 ;  /* 0x0000000000007b1d */ /* 0x000fe20000010000 */
[----:B------:R-:W-:Y:S01]  /*2bd0*/  IADD3 R33, P0, PT, R2, R44, RZ ;  /* 0x0000002c02217210 */ /* 0x000fe20007f1e0ff */
[----:B------:R-:W-:Y:S01]  /*2be0*/  VIADD R3, R3, 0x1 ;  /* 0x0000000103037836 */ /* 0x000fe20000000000 */
[C---:B------:R-:W-:Y:S01]  /*2bf0*/  IADD3 R11, PT, PT, R73.reuse, R11, RZ ;  /* 0x0000000b490b7210 */ /* 0x040fe20007ffe0ff */
[C---:B------:R-:W-:Y:S01]  /*2c00*/  IMAD.WIDE.U32 R48, R73.reuse, 0x2, R48 ;  /* 0x0000000249307825 */ /* 0x040fe200078e0030 */
[----:B------:R-:W-:Y:S02]  /*2c10*/  IADD3.X R37, PT, PT, RZ, R6, RZ, P0, !PT ;  /* 0x00000006ff257210 */ /* 0x000fe400007fe4ff */
[----:B------:R-:W-:Y:S01]  /*2c20*/  F2F.F16.F32 R61, R61 ;  /* 0x0000003d003d7304 */ /* 0x000fe20000200800 */
[C---:B------:R-:W-:Y:S01]  /*2c30*/  IMAD.WIDE.U32 R50, R73.reuse, 0x2, R50 ;  /* 0x0000000249327825 */ /* 0x040fe200078e0032 */
[----:B------:R-:W-:-:S03]  /*2c40*/  IADD3 R2, PT, PT, R73, R2, RZ ;  /* 0x0000000249027210 */ /* 0x000fc60007ffe0ff */
[----:B---3--:R-:W-:-:S03]  /*2c50*/  IMAD.WIDE.U32 R28, R28, 0x10000, RZ ;  /* 0x000100001c1c7825 */ /* 0x008fc600078e00ff */
[----:B------:R-:W3:Y:S08]  /*2c60*/  F2F.F16.F32 R30, R41 ;  /* 0x00000029001e7304 */ /* 0x000ef00000200800 */
[----:B------:R-:W4:Y:S01]  /*2c70*/  F2F.F16.F32 R27, R64 ;  /* 0x00000040001b7304 */ /* 0x000f220000200800 */
[----:B---3--:R-:W-:Y:S02]  /*2c80*/  PRMT R31, R61, 0x5410, R30 ;  /* 0x000054103d1f7816 */ /* 0x008fe4000000001e */
[----:B------:R-:W-:-:S02]  /*2c90*/  LEA R30, P0, R33, R46, 0x1 ;  /* 0x0000002e211e7211 */ /* 0x000fc400078008ff */
[----:B------:R-:W-:Y:S02]  /*2ca0*/  LOP3.LUT R29, R31, R29, RZ, 0xfc, !PT ;  /* 0x0000001d1f1d7212 */ /* 0x000fe400078efcff */
[----:B------:R-:W-:Y:S02]  /*2cb0*/  LEA.HI.X R31, R33, R47, R37, 0x1, P0 ;  /* 0x0000002f211f7211 */ /* 0x000fe400000f0c25 */
[----:B----4-:R-:W-:Y:S02]  /*2cc0*/  LOP3.LUT R28, R28, R27, RZ, 0xfc, !PT ;  /* 0x0000001b1c1c7212 */ /* 0x010fe400078efcff */
[----:B------:R-:W-:-:S03]  /*2cd0*/  ISETP.NE.AND P0, PT, R3, R12, PT ;  /* 0x0000000c0300720c */ /* 0x000fc60003f05270 */
[----:B------:R3:W-:Y:S10]  /*2ce0*/  STG.E.64 desc[UR12][R30.64], R28 ;  /* 0x0000001c1e007986 */ /* 0x0007f4000c101b0c */
[----:B------:R-:W-:Y:S05]  /*2cf0*/  @P0 BRA `(.L_x_2702) ;  /* 0xffffffe4001c0947 */ /* 0x000fea000383ffff */
[----:B------:R-:W-:Y:S05]  /*2d00*/  EXIT ;  /* 0x000000000000794d */ /* 0x000fea0003800000 */
.L_x_2703:
        /* <DEDUP_REMOVED lines=15> */
.L_x_8000:


//--------------------- .text._Z25selective_scan_fwd_kernelI32Selective_Scan_fwd_kernel_traitsILi32ELi4ELi1ELb1ELb1ELb1ELb0ELb1EN3c104HalfEffEEv13SSMParamsBase --------------------------
	.section	.text._Z25selective_scan_fwd_kernelI32Selective_Scan_fwd_kernel_traitsILi32ELi4ELi1ELb1ELb1ELb1ELb0ELb1EN3c104HalfEffEEv13SSMParamsBase,"ax",@progbits
	.align	128
        .global         _Z25selective_scan_fwd_kernelI32Selective_Scan_fwd_kernel_traitsILi32ELi4ELi1ELb1ELb1ELb1ELb0ELb1EN3c104HalfEffEEv13SSMParamsBase
        .type           _Z25selective_scan_fwd_kernelI32Selective_Scan_fwd_kernel_traitsILi32ELi4ELi1ELb1ELb1ELb1ELb0ELb1EN3c104HalfEffEEv13SSMParamsBase,@function
        .size           _Z25selective_scan_fwd_kernelI32Selective_Scan_fwd_kernel_traitsILi32ELi4ELi1ELb1ELb1ELb1ELb0ELb1EN3c104HalfEffEEv13SSMParamsBase,(.L_x_8001 - _Z25selective_scan_fwd_kernelI32Selective_Scan_fwd_kernel_traitsILi32ELi4ELi1ELb1ELb1ELb1ELb0ELb1EN3c104HalfEffEEv13SSMParamsBase)
        .other          _Z25selective_scan_fwd_kernelI32Selective_Scan_fwd_kernel_traitsILi32ELi4ELi1ELb1ELb1ELb1ELb0ELb1EN3c104HalfEffEEv13SSMParamsBase,@"STO_CUDA_ENTRY STV_DEFAULT"
_Z25selective_scan_fwd_kernelI32Selective_Scan_fwd_kernel_traitsILi32ELi4ELi1ELb1ELb1ELb1ELb0ELb1EN3c104HalfEffEEv13SSMParamsBase:
.text._Z25selective_scan_fwd_kernelI32Selective_Scan_fwd_kernel_traitsILi32ELi4ELi1ELb1ELb1ELb1ELb0ELb1EN3c104HalfEffEEv13SSMParamsBase:
        /* <DEDUP_REMOVED lines=42> */
.L_x_2704:
        /* <DEDUP_REMOVED lines=92> */
.L_x_2705:
        /* <DEDUP_REMOVED lines=11> */
.L_x_2706:
        /* <DEDUP_REMOVED lines=69> */
.L_x_2707:
        /* <DEDUP_REMOVED lines=29> */
.L_x_2708:
        /* <DEDUP_REMOVED lines=35> */
.L_x_2724:
        /* <DEDUP_REMOVED lines=102> */
.L_x_2710:
[----:B------:R-:W-:Y:S05]  /*17c0*/  BSYNC.RECONVERGENT B0 ;  /* 0x0000000000007941 */ /* 0x000fea0003800200 */
.L_x_2709:
        /* <DEDUP_REMOVED lines=36> */
.L_x_2712:
[----:B------:R-:W-:Y:S05]  /*1a10*/  BSYNC.RECONVERGENT B0 ;  /* 0x0000000000007941 */ /* 0x000fea0003800200 */
.L_x_2711:
        /* <DEDUP_REMOVED lines=32> */
.L_x_2714:
[----:B------:R-:W-:Y:S05]  /*1c20*/  BSYNC.RECONVERGENT B0 ;  /* 0x0000000000007941 */ /* 0x000fea0003800200 */
.L_x_2713:
        /* <DEDUP_REMOVED lines=32> */
.L_x_2716:
[----:B------:R-:W-:Y:S05]  /*1e30*/  BSYNC.RECONVERGENT B0 ;  /* 0x0000000000007941 */ /* 0x000fea0003800200 */
.L_x_2715:
        /* <DEDUP_REMOVED lines=78> */
.L_x_2723:
        /* <DEDUP_REMOVED lines=90> */
.L_x_2719:
[----:B------:R-:W-:Y:S01]  /*28c0*/  IMAD.MOV.U32 R29, RZ, RZ, RZ ;  /* 0x000000ffff1d7224 */ /* 0x000fe200078e00ff */
[----:B------:R-:W-:Y:S06]  /*28d0*/  @!P2 BRA `(.L_x_2718) ;  /* 0x00000000000ca947 */ /* 0x000fec0003800000 */
[----:B------:R-:W-:-:S05]  /*28e0*/  IADD3 R30, P0, PT, R46, R87, RZ ;  /* 0x000000572e1e7210 */ /* 0x000fca0007f1e0ff */
[----:B------:R-:W-:-:S05]  /*28f0*/  IMAD.X R31, R47, 0x1, R86, P0 ;  /* 0x000000012f1f7824 */ /* 0x000fca00000e0656 */
[----:B------:R1:W5:Y:S03]  /*2900*/  LDG.E R29, desc[UR10][R30.64] ;  /* 0x0000000a1e1d7981 */ /* 0x000366000c1e1900 */
.L_x_2718:
        /* <DEDUP_REMOVED lines=82> */
.L_x_2722:
[----:B------:R-:W-:-:S04]  /*2e30*/  ISETP.NE.AND P0, PT, R73, R58, PT ;  /* 0x0000003a4900720c */ /* 0x000fc80003f05270 */
[----:B------:R-:W-:-:S13]  /*2e40*/  ISETP.NE.OR P0, PT, R30, RZ, P0 ;  /* 0x000000ff1e00720c */ /* 0x000fda0000705670 */
[----:B------:R-:W-:-:S04]  /*2e50*/  @!P0 IADD3 R30, P3, PT, R46, R87, RZ ;  /* 0x000000572e1e8210 */ /* 0x000fc80007f7e0ff */
[----:B------:R-:W-:-:S05]  /*2e60*/  @!P0 IADD3.X R31, PT, PT, R47, R86, RZ, P3, !PT ;  /* 0x000000562f1f8210 */ /* 0x000fca0001ffe4ff */
[----:B------:R0:W-:Y:S04]  /*2e70*/  @!P0 STG.E desc[UR10][R30.64], R29 ;  /* 0x0000001d1e008986 */ /* 0x0001e8000c10190a */
.L_x_2721:
[----:B------:R-:W-:Y:S05]  /*2e80*/  BSYNC.RECONVERGENT B0 ;  /* 0x0000000000007941 */ /* 0x000fea0003800200 */
.L_x_2720:
        /* <DEDUP_REMOVED lines=18> */
.L_x_2717:
        /* <DEDUP_REMOVED lines=41> */
.L_x_2725:
        /* <DEDUP_REMOVED lines=12> */
.L_x_8001:


//--------------------- .text._Z25selective_scan_fwd_kernelI32Selective_Scan_fwd_kernel_traitsILi32ELi4ELi1ELb1ELb1ELb1ELb1ELb0EN3c104HalfEffEEv13SSMParamsBase --------------------------
	.section	.text._Z25selective_scan_fwd_kernelI32Selective_Scan_fwd_kernel_traitsILi32ELi4ELi1ELb1ELb1ELb1ELb1ELb0EN3c104HalfEffEEv13SSMParamsBase,"ax",@progbits
	.align	128
        .global         _Z25selective_scan_fwd_kernelI32Selective_Scan_fwd_kernel_traitsILi32ELi4ELi1ELb1ELb1ELb1ELb1ELb0EN3c104HalfEffEEv13SSMParamsBase
        .type           _Z25selective_scan_fwd_kernelI32Selective_Scan_fwd_kernel_traitsILi32ELi4ELi1ELb1ELb1ELb1ELb1ELb0EN3c104HalfEffEEv13SSMParamsBase,@function
        .size           _Z25selective_scan_fwd_kernelI32Selective_Scan_fwd_kernel_traitsILi32ELi4ELi1ELb1ELb1ELb1ELb1ELb0EN3c104HalfEffEEv13SSMParamsBase,(.L_x_8002 - _Z25selective_scan_fwd_kernelI32Selective_Scan_fwd_kernel_traitsILi32ELi4ELi1ELb1ELb1ELb1ELb1ELb0EN3c104HalfEffEEv13SSMParamsBase)
        .other          _Z25selective_scan_fwd_kernelI32Selective_Scan_fwd_kernel_traitsILi32ELi4ELi1ELb1ELb1ELb1ELb1ELb0EN3c104HalfEffEEv13SSMParamsBase,@"STO_CUDA_ENTRY STV_DEFAULT"
_Z25selective_scan_fwd_kernelI32Selective_Scan_fwd_kernel_traitsILi32ELi4ELi1ELb1ELb1ELb1ELb1ELb0EN3c104HalfEffEEv13SSMParamsBase:
.text._Z25selective_scan_fwd_kernelI32Selective_Scan_fwd_kernel_traitsILi32ELi4ELi1ELb1ELb1ELb1ELb1ELb0EN3c104HalfEffEEv13SSMParamsBase:
        /* <DEDUP_REMOVED lines=22> */
[----:B------:R-:W1:Y:S08]  /*0160*/  @P0 LDC.64 R8, c[0x0][0x468] ;  /* 0x00011a00ff080b82 */ /* 0x000e700000000a00 */
[----:B------:R-:W2:Y:S01]  /*0170*/  @!P0 LDC.64 R10, c[0x0][0x4d0] ;  /* 0x00013400ff0a8b82 */ /* 0x000ea20000000a00 */
[----:B0-----:R-:W-:-:S05]  /*0180*/  @P0 IMAD.WIDE.U32 R4, R3, 0x4, R4 ;  /* 0x0000000403040825 */ /* 0x001fca00078e0004 */
[----:B------:R-:W3:Y:S02]  /*0190*/  @P0 LDG.E R6, desc[UR12][R4.64] ;  /* 0x0000000c04060981 */ /* 0x000ee4000c1e1900 */
[----:B---3--:R-:W-:-:S03]  /*01a0*/  @P0 SHF.R.S32.HI R7, RZ, 0x1f, R6 ;  /* 0x0000001fff070819 */ /* 0x008fc60000011406 */
[----:B-1----:R-:W-:-:S04]  /*01b0*/  @P0 IMAD.WIDE.U32 R6, R3, R8, R6 ;  /* 0x0000000803060225 */ /* 0x002fc800078e0006 */
[----:B------:R-:W-:Y:S01]  /*01c0*/  @P0 IMAD R0, R3, R9, R7 ;  /* 0x0000000903000224 */ /* 0x000fe200078e0207 */
[----:B------:R-:W-:-:S04]  /*01d0*/  @P0 LEA R12, P1, R6, R12, 0x2 ;  /* 0x0000000c060c0211 */ /* 0x000fc800078210ff */
[----:B------:R-:W-:-:S05]  /*01e0*/  @P0 LEA.HI.X R13, R6, R13, R0, 0x2, P1 ;  /* 0x0000000d060d0211 */ /* 0x000fca00008f1400 */
[----:B------:R0:W5:Y:S01]  /*01f0*/  @P0 LDG.E R7, desc[UR12][R12.64] ;  /* 0x0000000c0c070981 */ /* 0x000162000c1e1900 */
[----:B------:R-:W1:Y:S01]  /*0200*/  LDC R8, c[0x0][0x4d0] ;  /* 0x00013400ff087b82 */ /* 0x000e620000000800 */
[----:B--2---:R-:W-:-:S07]  /*0210*/  @!P0 IMAD.WIDE.U32 R10, R3, 0x4, R10 ;  /* 0x00000004030a8825 */ /* 0x004fce00078e000a */
[----:B------:R-:W2:Y:S01]  /*0220*/  LDC R0, c[0x0][0x4d4] ;  /* 0x00013500ff007b82 */ /* 0x000ea20000000800 */
[----:B------:R-:W-:Y:S01]  /*0230*/  PLOP3.LUT P1, PT, PT, PT, PT, 0x80, 0x8 ;  /* 0x000000000008781c */ /* 0x000fe20003f2f070 */
[----:B------:R0:W5:Y:S01]  /*0240*/  @!P0 LDG.E R7, desc[UR12][R10.64] ;  /* 0x0000000c0a078981 */ /* 0x000162000c1e1900 */
[----:B-12---:R-:W-:-:S13]  /*0250*/  PLOP3.LUT P0, PT, PT, PT, PT, 0x8, 0x80 ;  /* 0x000000000080781c */ /* 0x006fda0003f0e170 */
.L_x_2726:
[----:B-----5:R-:W-:Y:S02]  /*0260*/  ISETP.EQ.U32.AND P3, PT, R7, UR4, PT ;  /* 0x0000000407007c0c */ /* 0x020fe4000bf62070 */
        /* <DEDUP_REMOVED lines=10> */
[----:B------:R-:W4:Y:S07]  /*0310*/  I2F.RP R9, R11 ;  /* 0x0000000b00097306 */ /* 0x000f2e0000209400 */
[----:B------:R-:W5:Y:S08]  /*0320*/  LDC.64 R20, c[0x0][0x3c0] ;  /* 0x0000f000ff147b82 */ /* 0x000f700000000a00 */
[----:B------:R-:W3:Y:S01]  /*0330*/  LDC.64 R28, c[0x0][0x3e0] ;  /* 0x0000f800ff1c7b82 */ /* 0x000ee20000000a00 */
[----:B----4-:R-:W4:Y:S07]  /*0340*/  MUFU.RCP R9, R9 ;  /* 0x0000000900097308 */ /* 0x010f2e0000001000 */
[----:B------:R-:W3:Y:S08]  /*0350*/  LDC.U8 R81, c[0x0][0x3a9] ;  /* 0x0000ea40ff517b82 */ /* 0x000ef00000000000 */
[----:B------:R-:W3:Y:S01]  /*0360*/  LDC.64 R24, c[0x0][0x3d8] ;  /* 0x0000f600ff187b82 */ /* 0x000ee20000000a00 */
[----:B----4-:R-:W-:-:S04]  /*0370*/  IADD3 R4, PT, PT, R9, 0xffffffe, RZ ;  /* 0x0ffffffe09047810 */ /* 0x010fc80007ffe0ff */
[----:B------:R4:W1:Y:S03]  /*0380*/  F2I.FTZ.U32.TRUNC.NTZ R5, R4 ;  /* 0x0000000400057305 */ /* 0x000866000021f000 */
[----:B------:R-:W3:Y:S01]  /*0390*/  LDC.64 R30, c[0x0][0x3f8] ;  /* 0x0000fe00ff1e7b82 */ /* 0x000ee20000000a00 */
[----:B----4-:R-:W-:-:S07]  /*03a0*/  HFMA2 R4, -RZ, RZ, 0, 0 ;  /* 0x00000000ff047431 */ /* 0x010fce00000001ff */
[----:B------:R-:W4:Y:S01]  /*03b0*/  LDC.64 R50, c[0x0][0x418] ;  /* 0x00010600ff327b82 */ /* 0x000f220000000a00 */
[----:B-1----:R-:W-:-:S07]  /*03c0*/  IMAD.MOV R10, RZ, RZ, -R5 ;  /* 0x000000ffff0a7224 */ /* 0x002fce00078e0a05 */
[----:B------:R-:W1:Y:S01]  /*03d0*/  LDC.64 R18, c[0x0][0x498] ;  /* 0x00012600ff127b82 */ /* 0x000e620000000a00 */
[----:B------:R-:W-:Y:S01]  /*03e0*/  IMAD R13, R10, R11, RZ ;  /* 0x0000000b0a0d7224 */ /* 0x000fe200078e02ff */
[----:B------:R-:W-:-:S03]  /*03f0*/  IABS R10, R6 ;  /* 0x00000006000a7213 */ /* 0x000fc60000000000 */
[----:B------:R-:W-:-:S03]  /*0400*/  IMAD.HI.U32 R5, R5, R13, R4 ;  /* 0x0000000d05057227 */ /* 0x000fc600078e0004 */
[----:B------:R-:W2:Y:S03]  /*0410*/  LDC.64 R12, c[0x0][0x400] ;  /* 0x00010000ff0c7b82 */ /* 0x000ea60000000a00 */
[----:B------:R-:W-:-:S05]  /*0420*/  IMAD.HI.U32 R9, R5, R10, RZ ;  /* 0x0000000a05097227 */ /* 0x000fca00078e00ff */
[----:B------:R-:W-:Y:S01]  /*0430*/  IADD3 R5, PT, PT, -R9, RZ, RZ ;  /* 0x000000ff09057210 */ /* 0x000fe20007ffe1ff */
[----:B------:R-:W1:Y:S04]  /*0440*/  LDC.64 R26, c[0x0][0x478] ;  /* 0x00011e00ff1a7b82 */ /* 0x000e680000000a00 */
[----:B------:R-:W-:-:S04]  /*0450*/  IMAD R10, R11, R5, R10 ;  /* 0x000000050b0a7224 */ /* 0x000fc800078e020a */
[----:B------:R-:W1:Y:S01]  /*0460*/  LDC.64 R32, c[0x0][0x480] ;  /* 0x00012000ff207b82 */ /* 0x000e620000000a00 */
[----:B------:R-:W-:Y:S01]  /*0470*/  ISETP.GT.U32.AND P4, PT, R11, R10, PT ;  /* 0x0000000a0b00720c */ /* 0x000fe20003f84070 */
[----:B--2---:R-:W-:-:S04]  /*0480*/  IMAD.WIDE.U32 R4, R3, R12, RZ ;  /* 0x0000000c03047225 */ /* 0x004fc800078e00ff */
[C---:B------:R-:W-:Y:S02]  /*0490*/  IMAD R5, R3.reuse, R13, R5 ;  /* 0x0000000d03057224 */ /* 0x040fe400078e0205 */
[----:B-----5:R-:W-:-:S06]  /*04a0*/  IMAD.WIDE.U32 R12, R3, R20, RZ ;  /* 0x00000014030c7225 */ /* 0x020fcc00078e00ff */
[----:B------:R-:W-:Y:S01]  /*04b0*/  @!P4 IADD3 R9, PT, PT, R9, 0x1, RZ ;  /* 0x000000010909c810 */ /* 0x000fe20007ffe0ff */
[----:B------:R-:W-:Y:S01]  /*04c0*/  @!P4 IMAD.IADD R10, R10, 0x1, -R11 ;  /* 0x000000010a0ac824 */ /* 0x000fe200078e0a0b */
[----:B------:R-:W-:Y:S01]  /*04d0*/  ISETP.NE.AND P4, PT, R23, RZ, PT ;  /* 0x000000ff1700720c */ /* 0x000fe20003f85270 */
[----:B------:R-:W-:-:S03]  /*04e0*/  IMAD.WIDE.U32 R4, R6, R52, R4 ;  /* 0x0000003406047225 */ /* 0x000fc600078e0004 */
[----:B------:R-:W-:Y:S01]  /*04f0*/  ISETP.GE.U32.AND P5, PT, R10, R11, PT ;  /* 0x0000000b0a00720c */ /* 0x000fe20003fa6070 */
[C---:B------:R-:W-:Y:S01]  /*0500*/  IMAD R53, R6.reuse, R53, R5 ;  /* 0x0000003506357224 */ /* 0x040fe200078e0205 */
[----:B------:R-:W-:Y:S01]  /*0510*/  LOP3.LUT R10, R6, R23, RZ, 0x3c, !PT ;  /* 0x00000017060a7212 */ /* 0x000fe200078e3cff */
[----:B------:R-:W-:-:S03]  /*0520*/  IMAD R13, R3, R21, R13 ;  /* 0x00000015030d7224 */ /* 0x000fc600078e020d */
[----:B------:R-:W-:Y:S01]  /*0530*/  ISETP.GE.AND P3, PT, R10, RZ, PT ;  /* 0x000000ff0a00720c */ /* 0x000fe20003f66270 */
[----:B0-----:R-:W-:-:S04]  /*0540*/  IMAD.WIDE.U32 R10, R3, R16, RZ ;  /* 0x00000010030a7225 */ /* 0x001fc800078e00ff */
[----:B------:R-:W-:Y:S02]  /*0550*/  IMAD R11, R3, R17, R11 ;  /* 0x00000011030b7224 */ /* 0x000fe400078e020b */
[----:B------:R-:W-:Y:S02]  /*0560*/  @P5 IADD3 R9, PT, PT, R9, 0x1, RZ ;  /* 0x0000000109095810 */ /* 0x000fe40007ffe0ff */
[----:B---3--:R-:W-:Y:S01]  /*0570*/  ISETP.NE.AND P5, PT, R81, RZ, PT ;  /* 0x000000ff5100720c */ /* 0x008fe20003fa5270 */
[----:B----4-:R-:W-:-:S04]  /*0580*/  IMAD.WIDE.U32 R10, R6, R50, R10 ;  /* 0x00000032060a7225 */ /* 0x010fc800078e000a */
[----:B------:R-:W-:Y:S01]  /*0590*/  @!P3 IMAD.MOV R9, RZ, RZ, -R9 ;  /* 0x000000ffff09b224 */ /* 0x000fe200078e0a09 */
[----:B------:R-:W-:Y:S01]  /*05a0*/  LEA R52, P3, R4, R14, 0x1 ;  /* 0x0000000e04347211 */ /* 0x000fe200078608ff */
[----:B------:R-:W-:Y:S01]  /*05b0*/  IMAD R51, R6, R51, R11 ;  /* 0x0000003306337224 */ /* 0x000fe200078e020b */
[----:B------:R-:W-:Y:S02]  /*05c0*/  @!P4 LOP3.LUT R9, RZ, R23, RZ, 0x33, !PT ;  /* 0x00000017ff09c212 */ /* 0x000fe400078e33ff */
[----:B------:R-:W-:Y:S01]  /*05d0*/  LEA.HI.X R53, R4, R15, R53, 0x1, P3 ;  /* 0x0000000f04357211 */ /* 0x000fe200018f0c35 */
[C---:B------:R-:W-:Y:S01]  /*05e0*/  IMAD.WIDE.U32 R4, R3.reuse, R28, RZ ;  /* 0x0000001c03047225 */ /* 0x040fe200078e00ff */
[----:B------:R-:W-:Y:S02]  /*05f0*/  SHF.R.S32.HI R15, RZ, 0x1f, R9 ;  /* 0x0000001fff0f7819 */ /* 0x000fe40000011409 */
[----:B-1----:R-:W-:Y:S01]  /*0600*/  LEA R50, P3, R10, R18, 0x1 ;  /* 0x000000120a327211 */ /* 0x002fe200078608ff */
[----:B------:R-:W-:-:S02]  /*0610*/  IMAD R5, R3, R29, R5 ;  /* 0x0000001d03057224 */ /* 0x000fc400078e0205 */
[C---:B------:R-:W-:Y:S01]  /*0620*/  IMAD R2, R15.reuse, R24, RZ ;  /* 0x000000180f027224 */ /* 0x040fe200078e02ff */
[----:B------:R-:W-:Y:S01]  /*0630*/  LEA.HI.X R51, R10, R19, R51, 0x1, P3 ;  /* 0x000000130a337211 */ /* 0x000fe200018f0c33 */
[----:B------:R-:W-:Y:S02]  /*0640*/  IMAD R16, R15, R30, RZ ;  /* 0x0000001e0f107224 */ /* 0x000fe400078e02ff */
[----:B------:R-:W-:-:S04]  /*0650*/  IMAD.WIDE.U32 R12, R9, R24, R12 ;  /* 0x00000018090c7225 */ /* 0x000fc800078e000c */
[C---:B------:R-:W-:Y:S02]  /*0660*/  IMAD R17, R9.reuse, R25, R2 ;  /* 0x0000001909117224 */ /* 0x040fe400078e0202 */
[----:B------:R-:W-:Y:S01]  /*0670*/  IMAD.WIDE.U32 R14, R9, R30, R4 ;  /* 0x0000001e090e7225 */ /* 0x000fe200078e0004 */
[----:B------:R-:W-:Y:S02]  /*0680*/  LEA R4, P4, R12, R26, 0x1 ;  /* 0x0000001a0c047211 */ /* 0x000fe400078808ff */
[----:B------:R-:W-:Y:S01]  /*0690*/  IADD3 R5, PT, PT, R13, R17, RZ ;  /* 0x000000110d057210 */ /* 0x000fe20007ffe0ff */
[----:B------:R-:W-:Y:S01]  /*06a0*/  IMAD R31, R9, R31, R16 ;  /* 0x0000001f091f7224 */ /* 0x000fe200078e0210 */
[----:B------:R-:W-:Y:S02]  /*06b0*/  LEA R2, P6, R14, R32, 0x1 ;  /* 0x000000200e027211 */ /* 0x000fe400078c08ff */
[----:B------:R-:W-:Y:S02]  /*06c0*/  LEA.HI.X R5, R12, R27, R5, 0x1, P4 ;  /* 0x0000001b0c057211 */ /* 0x000fe400020f0c05 */
[----:B------:R-:W-:-:S04]  /*06d0*/  IADD3 R31, PT, PT, R15, R31, RZ ;  /* 0x0000001f0f1f7210 */ /* 0x000fc80007ffe0ff */
        /* <DEDUP_REMOVED lines=9> */
.L_x_2727:
        /* <DEDUP_REMOVED lines=11> */
.L_x_2728:
        /* <DEDUP_REMOVED lines=70> */
.L_x_2729:
        /* <DEDUP_REMOVED lines=21> */
[-C--:B------:R-:W-:Y:S02]  /*0dd0*/  @!P3 IADD3 R0, PT, PT, R0, -R13.reuse, RZ ;  /* 0x8000000d0000b210 */ /* 0x080fe40007ffe0ff */
[----:B------:R-:W-:Y:S02]  /*0de0*/  @!P3 IADD3 R9, PT, PT, R9, 0x1, RZ ;  /* 0x000000010909b810 */ /* 0x000fe40007ffe0ff */
[----:B------:R-:W-:Y:S01]  /*0df0*/  ISETP.GE.U32.AND P0, PT, R0, R13, PT ;  /* 0x0000000d0000720c */ /* 0x000fe20003f06070 */
[----:B------:R-:W-:Y:S01]  /*0e00*/  IMAD.MOV.U32 R0, RZ, RZ, RZ ;  /* 0x000000ffff007224 */ /* 0x000fe200078e00ff */
[----:B------:R-:W-:-:S11]  /*0e10*/  ISETP.NE.AND P3, PT, R44, RZ, PT ;  /* 0x000000ff2c00720c */ /* 0x000fd60003f65270 */
[----:B------:R-:W-:-:S05]  /*0e20*/  @P0 VIADD R9, R9, 0x1 ;  /* 0x0000000109090836 */ /* 0x000fca0000000000 */
[----:B------:R-:W-:Y:S02]  /*0e30*/  @!P4 IADD3 R9, PT, PT, -R9, RZ, RZ ;  /* 0x000000ff0909c210 */ /* 0x000fe40007ffe1ff */
[----:B------:R-:W-:-:S04]  /*0e40*/  @!P3 LOP3.LUT R9, RZ, R44, RZ, 0x33, !PT ;  /* 0x0000002cff09b212 */ /* 0x000fc800078e33ff */
[----:B------:R-:W-:-:S07]  /*0e50*/  MOV R42, R9 ;  /* 0x00000009002a7202 */ /* 0x000fce0000000f00 */
.L_x_2730:
[----:B------:R-:W-:-:S13]  /*0e60*/  ISETP.GE.AND P0, PT, R42, 0x1, PT ;  /* 0x000000012a00780c */ /* 0x000fda0003f06270 */
[----:B------:R-:W-:Y:S05]  /*0e70*/  @!P0 EXIT ;  /* 0x000000000000894d */ /* 0x000fea0003800000 */
[----:B------:R-:W0:Y:S01]  /*0e80*/  LDCU.64 UR14, c[0x0][0x450] ;  /* 0x00008a00ff0e77ac */ /* 0x000e220008000a00 */
[----:B------:R-:W1:Y:S01]  /*0e90*/  LDC.64 R18, c[0x0][0x3b0] ;  /* 0x0000ec00ff127b82 */ /* 0x000e620000000a00 */
[----:B-----5:R-:W-:Y:S01]  /*0ea0*/  SHF.R.S32.HI R14, RZ, 0x1f, R7 ;  /* 0x0000001fff0e7819 */ /* 0x020fe20000011407 */
[----:B------:R-:W2:Y:S01]  /*0eb0*/  S2R R55, SR_TID.X ;  /* 0x0000000000377919 */ /* 0x000ea20000002100 */
[----:B------:R-:W3:Y:S01]  /*0ec0*/  LDCU.128 UR4, c[0x0][0x430] ;  /* 0x00008600ff0477ac */ /* 0x000ee20008000c00 */
[----:B------:R-:W-:Y:S01]  /*0ed0*/  HFMA2 R60, -RZ, RZ, 0, 0 ;  /* 0x00000000ff3c7431 */ /* 0x000fe200000001ff */
[----:B------:R-:W-:Y:S01]  /*0ee0*/  IADD3 R61, PT, PT, R42, -0x1, RZ ;  /* 0xffffffff2a3d7810 */ /* 0x000fe20007ffe0ff */
[----:B------:R-:W-:Y:S01]  /*0ef0*/  IMAD.MOV.U32 R59, RZ, RZ, RZ ;  /* 0x000000ffff3b7224 */ /* 0x000fe200078e00ff */
[----:B------:R-:W4:Y:S01]  /*0f00*/  LDCU.128 UR8, c[0x0][0x420] ;  /* 0x00008400ff0877ac */ /* 0x000f220008000c00 */
[----:B------:R-:W1:Y:S01]  /*0f10*/  LDC.64 R34, c[0x0][0x4e8] ;  /* 0x00013a00ff227b82 */ /* 0x000e620000000a00 */
[----:B------:R-:W2:Y:S07]  /*0f20*/  LDCU.128 UR16, c[0x0][0x440] ;  /* 0x00008800ff1077ac */ /* 0x000eae0008000c00 */
[----:B------:R-:W1:Y:S01]  /*0f30*/  LDC.64 R36, c[0x0][0x470] ;  /* 0x00011c00ff247b82 */ /* 0x000e620000000a00 */
[----:B0-----:R-:W-:-:S04]  /*0f40*/  IMAD R14, R14, UR14, RZ ;  /* 0x0000000e0e0e7c24 */ /* 0x001fc8000f8e02ff */
[C---:B------:R-:W-:Y:S02]  /*0f50*/  IMAD R17, R7.reuse, UR15, R14 ;  /* 0x0000000f07117c24 */ /* 0x040fe4000f8e020e */
[----:B------:R-:W-:Y:S01]  /*0f60*/  IMAD.WIDE.U32 R14, R7, UR14, RZ ;  /* 0x0000000e070e7c25 */ /* 0x000fe2000f8e00ff */
[----:B------:R-:W0:Y:S03]  /*0f70*/  LDC.64 R32, c[0x0][0x4c0] ;  /* 0x00013000ff207b82 */ /* 0x000e260000000a00 */
[----:B---3--:R-:W-:Y:S01]  /*0f80*/  IMAD.WIDE.U32 R8, R6, UR6, RZ ;  /* 0x0000000606087c25 */ /* 0x008fe2000f8e00ff */
[----:B------:R-:W-:-:S03]  /*0f90*/  IADD3 R7, PT, PT, R15, R17, RZ ;  /* 0x000000110f077210 */ /* 0x000fc60007ffe0ff */
[----:B----4-:R-:W-:Y:S01]  /*0fa0*/  IMAD.WIDE.U32 R10, R6, UR10, RZ ;  /* 0x0000000a060a7c25 */ /* 0x010fe2000f8e00ff */
[----:B------:R-:W-:Y:S01]  /*0fb0*/  SHF.L.U64.HI R48, R14, 0x2, R7 ;  /* 0x000000020e307819 */ /* 0x000fe20000010207 */
[----:B------:R-:W3:Y:S01]  /*0fc0*/  LDC.64 R24, c[0x0][0x3d0] ;  /* 0x0000f400ff187b82 */ /* 0x000ee20000000a00 */
[----:B--2---:R-:W-:Y:S01]  /*0fd0*/  SHF.L.U32 R58, R55, 0x2, RZ ;  /* 0x00000002373a7819 */ /* 0x004fe200000006ff */
[----:B------:R-:W-:-:S03]  /*0fe0*/  IMAD.WIDE.U32 R12, R6, UR18, RZ ;  /* 0x00000012060c7c25 */ /* 0x000fc6000f8e00ff */
[----:B------:R-:W-:Y:S01]  /*0ff0*/  IADD3 R66, PT, PT, R58, 0x1, RZ ;  /* 0x000000013a427810 */ /* 0x000fe20007ffe0ff */
[----:B------:R-:W-:Y:S01]  /*1000*/  IMAD R9, R6, UR7, R9 ;  /* 0x0000000706097c24 */ /* 0x000fe2000f8e0209 */
[----:B------:R-:W-:Y:S01]  /*1010*/  IADD3 R62, PT, PT, R58, 0x3, RZ ;  /* 0x000000033a3e7810 */ /* 0x000fe20007ffe0ff */
[C---:B-1----:R-:W-:Y:S01]  /*1020*/  IMAD.WIDE.U32 R56, R6.reuse, R18, RZ ;  /* 0x0000001206387225 */ /* 0x042fe200078e00ff */
[----:B------:R-:W1:Y:S03]  /*1030*/  LDC.64 R22, c[0x0][0x3f0] ;  /* 0x0000fc00ff167b82 */ /* 0x000e660000000a00 */
[C---:B------:R-:W-:Y:S01]  /*1040*/  IMAD R11, R6.reuse, UR11, R11 ;  /* 0x0000000b060b7c24 */ /* 0x040fe2000f8e020b */
[----:B------:R-:W2:Y:S01]  /*1050*/  LDCU.U8 UR11, c[0x0][0x3a8] ;  /* 0x00007500ff0b77ac */ /* 0x000ea20008000000 */
[C---:B------:R-:W-:Y:S02]  /*1060*/  IMAD R13, R6.reuse, UR19, R13 ;  /* 0x00000013060d7c24 */ /* 0x040fe4000f8e020d */
[----:B------:R-:W-:Y:S01]  /*1070*/  IMAD R30, R6, R19, R57 ;  /* 0x00000013061e7224 */ /* 0x000fe200078e0239 */
[----:B------:R-:W4:Y:S01]  /*1080*/  LDC.64 R20, c[0x0][0x460] ;  /* 0x00011800ff147b82 */ /* 0x000f220000000a00 */
[----:B------:R-:W-:Y:S01]  /*1090*/  IMAD.WIDE.U32 R26, R3, UR4, R8 ;  /* 0x00000004031a7c25 */ /* 0x000fe2000f8e0008 */
[----:B------:R-:W2:Y:S01]  /*10a0*/  LDCU UR4, c[0x0][0x38c] ;  /* 0x00007180ff0477ac */ /* 0x000ea20008000800 */
[----:B------:R-:W-:-:S02]  /*10b0*/  LEA R57, P3, R56, R36, 0x2 ;  /* 0x0000002438397211 */ /* 0x000fc400078610ff */
[----:B------:R-:W-:Y:S02]  /*10c0*/  IMAD.SHL.U32 R54, R14, 0x4, RZ ;  /* 0x000000040e367824 */ /* 0x000fe400078e00ff */
[C---:B------:R-:W-:Y:S01]  /*10d0*/  IMAD.WIDE.U32 R14, R3.reuse, UR16, R12 ;  /* 0x00000010030e7c25 */ /* 0x040fe2000f8e000c */
[----:B------:R-:W0:Y:S01]  /*10e0*/  LDC.64 R6, c[0x0][0x4a8] ;  /* 0x00012a00ff067b82 */ /* 0x000e220000000a00 */
[C---:B------:R-:W-:Y:S02]  /*10f0*/  LEA R12, P0, R3.reuse, R34, 0x2 ;  /* 0x00000022030c7211 */ /* 0x040fe400078010ff */
[C---:B------:R-:W-:Y:S01]  /*1100*/  IMAD.WIDE.U32 R16, R3.reuse, UR8, R10 ;  /* 0x0000000803107c25 */ /* 0x040fe2000f8e000a */
[----:B------:R-:W-:Y:S02]  /*1110*/  LEA.HI.X R56, R56, R37, R30, 0x2, P3 ;  /* 0x0000002538387211 */ /* 0x000fe400018f141e */
[C---:B------:R-:W-:Y:S01]  /*1120*/  LEA.HI.X R13, R3.reuse, R35, RZ, 0x2, P0 ;  /* 0x00000023030d7211 */ /* 0x040fe200000f14ff */
[----:B------:R-:W-:Y:S01]  /*1130*/  IMAD R82, R3, UR5, R27 ;  /* 0x0000000503527c24 */ /* 0x000fe2000f8e021b */
[----:B------:R-:W0:Y:S01]  /*1140*/  LDC.64 R8, c[0x0][0x4b8] ;  /* 0x00012e00ff087b82 */ /* 0x000e220000000a00 */
[----:B------:R-:W-:Y:S01]  /*1150*/  ISETP.NE.AND P0, PT, R81, RZ, P2 ;  /* 0x000000ff5100720c */ /* 0x000fe20001705270 */
[----:B------:R-:W-:Y:S01]  /*1160*/  IMAD R84, R3, UR9, R17 ;  /* 0x0000000903547c24 */ /* 0x000fe2000f8e0211 */
[----:B------:R-:W-:Y:S01]  /*1170*/  ISETP.NE.AND P3, PT, R81, RZ, P1 ;  /* 0x000000ff5100720c */ /* 0x000fe20000f65270 */
[----:B--2---:R-:W-:Y:S01]  /*1180*/  UISETP.LT.AND UP0, UPT, UR4, 0x1, UPT ;  /* 0x000000010400788c */ /* 0x004fe2000bf01270 */
[----:B------:R-:W-:Y:S01]  /*1190*/  IMAD R83, R3, UR17, R15 ;  /* 0x0000001103537c24 */ /* 0x000fe2000f8e020f */
[----:B------:R-:W-:Y:S01]  /*11a0*/  PLOP3.LUT P1, PT, P0, P1, PT, 0x80, 0x8 ;  /* 0x000000000008781c */ /* 0x000fe20000723070 */
[----:B------:R-:W-:Y:S01]  /*11b0*/  VIADD R64, R58, 0x2 ;  /* 0x000000023a407836 */ /* 0x000fe20000000000 */
[----:B------:R-:W2:Y:S01]  /*11c0*/  LDC.64 R18, c[0x0][0x3b8] ;  /* 0x0000ee00ff127b82 */ /* 0x000ea20000000a00 */
[----:B------:R-:W-:Y:S01]  /*11d0*/  USEL UR4, UR4, 0x1, !UP0 ;  /* 0x0000000104047887 */ /* 0x000fe2000c000000 */
[----:B---3--:R-:W-:-:S02]  /*11e0*/  SHF.L.U64.HI R25, R24, 0x1, R25 ;  /* 0x0000000118197819 */ /* 0x008fc40000010219 */
[----:B-1----:R-:W-:Y:S01]  /*11f0*/  SHF.L.U64.HI R23, R22, 0x1, R23 ;  /* 0x0000000116177819 */ /* 0x002fe20000010217 */
[----:B------:R-:W-:Y:S01]  /*1200*/  UIADD3 UR8, UPT, UPT, -UR4, URZ, URZ ;  /* 0x000000ff04087290 */ /* 0x000fe2000fffe1ff */
[----:B----4-:R-:W-:Y:S01]  /*1210*/  SHF.L.U64.HI R21, R20, 0x2, R21 ;  /* 0x0000000214157819 */ /* 0x010fe20000010215 */
[----:B0-----:R-:W-:-:S04]  /*1220*/  IMAD.WIDE.U32 R10, R55, 0x8, R6 ;  /* 0x00000008370a7825 */ /* 0x001fc800078e0006 */
[----:B------:R-:W-:-:S04]  /*1230*/  IMAD.WIDE.U32 R6, R55, 0x8, R32 ;  /* 0x0000000837067825 */ /* 0x000fc800078e0020 */
[----:B------:R-:W-:Y:S01]  /*1240*/  IMAD.WIDE.U32 R8, R55, 0x8, R8 ;  /* 0x0000000837087825 */ /* 0x000fe200078e0008 */
[----:B--2---:R-:W-:-:S07]  /*1250*/  SHF.L.U64.HI R63, R18, 0x2, R19 ;  /* 0x00000002123f7819 */ /* 0x004fce0000010213 */
.L_x_2748:
        /* <DEDUP_REMOVED lines=16> */
[----:B------:R-:W-:Y:S02]  /*1360*/  IMAD.WIDE.U32 R34, R55, 0x8, R50 ;  /* 0x0000000837227825 */ /* 0x000fe400078e0032 */
[----:B------:R-:W2:Y:S04]  /*1370*/  LDG.E.64 R32, desc[UR12][R32.64] ;  /* 0x0000000c20207981 */ /* 0x000ea8000c1e1b00 */
[----:B------:R-:W3:Y:S01]  /*1380*/  LDG.E.64 R34, desc[UR12][R34.64] ;  /* 0x0000000c22227981 */ /* 0x000ee2000c1e1b00 */
[----:B------:R-:W-:Y:S01]  /*1390*/  UISETP.NE.AND UP0, UPT, UR11, URZ, UPT ;  /* 0x000000ff0b00728c */ /* 0x000fe2000bf05270 */
[----:B------:R-:W-:Y:S01]  /*13a0*/  IMAD.WIDE.U32 R52, R19, 0x2, R52 ;  /* 0x0000000213347825 */ /* 0x000fe200078e0034 */
[----:B------:R-:W-:-:S03]  /*13b0*/  MOV R3, R31 ;  /* 0x0000001f00037202 */ /* 0x000fc60000000f00 */
[----:B------:R-:W-:Y:S01]  /*13c0*/  IMAD.WIDE.U32 R50, R19, 0x2, R50 ;  /* 0x0000000213327825 */ /* 0x000fe200078e0032 */
[--C-:B--2---:R-:W-:Y:S02]  /*13d0*/  SHF.R.U64 R39, R32, 0x10, R33.reuse ;  /* 0x0000001020277819 */ /* 0x104fe40000001221 */
[----:B------:R-:W-:Y:S02]  /*13e0*/  SHF.R.U32.HI R74, RZ, 0x10, R33 ;  /* 0x00000010ff4a7819 */ /* 0x000fe40000011621 */
[--C-:B---3--:R-:W-:Y:S02]  /*13f0*/  SHF.R.U64 R68, R34, 0x10, R35.reuse ;  /* 0x0000001022447819 */ /* 0x108fe40000001223 */
        /* <DEDUP_REMOVED lines=12> */
[----:B------:R-:W-:Y:S02]  /*14c0*/  HADD2.F32 R31, -RZ, R39.H0_H0 ;  /* 0x20000027ff1f7230 */ /* 0x000fe40000004100 */
[----:B------:R-:W-:Y:S01]  /*14d0*/  FMUL.FTZ R73, R32, R69 ;  /* 0x0000004520497220 */ /* 0x000fe20000410000 */
[----:B------:R-:W-:Y:S02]  /*14e0*/  HADD2.F32 R74, -RZ, R74.H0_H0 ;  /* 0x2000004aff4a7230 */ /* 0x000fe40000004100 */
[----:B------:R-:W-:Y:S01]  /*14f0*/  FMUL.FTZ R71, R30, R67 ;  /* 0x000000431e477220 */ /* 0x000fe20000410000 */
[----:B------:R-:W-:-:S02]  /*1500*/  FMUL.FTZ R72, R31, R68 ;  /* 0x000000441f487220 */ /* 0x000fc40000410000 */
[----:B------:R-:W-:Y:S01]  /*1510*/  FMUL.FTZ R70, R74, R65 ;  /* 0x000000414a467220 */ /* 0x000fe20000410000 */
[----:B------:R-:W-:Y:S06]  /*1520*/  BRA `(.L_x_2732) ;  /* 0x0000000800607947 */ /* 0x000fec0003800000 */
.L_x_2731:
[----:B------:R-:W-:Y:S01]  /*1530*/  HADD2.F32 R34, -RZ, R34.H0_H0 ;  /* 0x20000022ff227230 */ /* 0x000fe20000004100 */
[----:B------:R-:W-:Y:S01]  /*1540*/  BSSY.RECONVERGENT B0, `(.L_x_2733) ;  /* 0x000002a000007945 */ /* 0x000fe20003800200 */
[----:B------:R-:W-:Y:S02]  /*1550*/  HADD2.F32 R30, -RZ, R35.H0_H0 ;  /* 0x20000023ff1e7230 */ /* 0x000fe40000004100 */
[----:B------:R-:W-:Y:S02]  /*1560*/  HADD2.F32 R68, -RZ, R68.H0_H0 ;  /* 0x20000044ff447230 */ /* 0x000fe40000004100 */
[--C-:B------:R-:W-:Y:S01]  /*1570*/  FADD.FTZ R69, R34, R45.reuse ;  /* 0x0000002d22457221 */ /* 0x100fe20000010000 */
[--C-:B------:R-:W-:Y:S01]  /*1580*/  FADD.FTZ R67, R30, R45.reuse ;  /* 0x0000002d1e437221 */ /* 0x100fe20000010000 */
[----:B------:R-:W-:Y:S02]  /*1590*/  HADD2.F32 R30, -RZ, R38.H0_H0 ;  /* 0x20000026ff1e7230 */ /* 0x000fe40000004100 */
[----:B------:R-:W-:Y:S01]  /*15a0*/  FADD.FTZ R68, R68, R45 ;  /* 0x0000002d44447221 */ /* 0x000fe20000010000 */
[----:B------:R-:W-:-:S02]  /*15b0*/  FSETP.GTU.FTZ.AND P5, PT, R69, 20, PT ;  /* 0x41a000004500780b */ /* 0x000fc40003fbc000 */
[----:B------:R-:W-:Y:S01]  /*15c0*/  FSETP.GTU.FTZ.AND P0, PT, R67, 20, PT ;  /* 0x41a000004300780b */ /* 0x000fe20003f1c000 */
[----:B------:R-:W-:Y:S01]  /*15d0*/  FADD.FTZ R65, R30, R45 ;  /* 0x0000002d1e417221 */ /* 0x000fe20000010000 */
[----:B------:R-:W-:-:S09]  /*15e0*/  FSETP.GTU.FTZ.AND P4, PT, R68, 20, PT ;  /* 0x41a000004400780b */ /* 0x000fd20003f9c000 */
        /* <DEDUP_REMOVED lines=31> */
.L_x_2734:
[----:B------:R-:W-:Y:S05]  /*17e0*/  BSYNC.RECONVERGENT B0 ;  /* 0x0000000000007941 */ /* 0x000fea0003800200 */
.L_x_2733:
[----:B------:R-:W-:Y:S01]  /*17f0*/  BSSY.RECONVERGENT B0, `(.L_x_2735) ;  /* 0x0000025000007945 */ /* 0x000fe20003800200 */
[----:B------:R-:W-:Y:S01]  /*1800*/  FSETP.GTU.FTZ.AND P5, PT, R65, 20, PT ;  /* 0x41a000004100780b */ /* 0x000fe20003fbc000 */
[----:B------:R-:W-:Y:S02]  /*1810*/  HADD2.F32 R32, -RZ, R32.H0_H0 ;  /* 0x20000020ff207230 */ /* 0x000fe40000004100 */
[----:B------:R-:W-:Y:S02]  /*1820*/  HADD2.F32 R30, -RZ, R33.H0_H0 ;  /* 0x20000021ff1e7230 */ /* 0x000fe40000004100 */
        /* <DEDUP_REMOVED lines=33> */
.L_x_2736:
[----:B------:R-:W-:Y:S05]  /*1a40*/  BSYNC.RECONVERGENT B0 ;  /* 0x0000000000007941 */ /* 0x000fea0003800200 */
.L_x_2735:
[----:B------:R-:W-:Y:S04]  /*1a50*/  BSSY.RECONVERGENT B0, `(.L_x_2737) ;  /* 0x0000020000007945 */ /* 0x000fe80003800200 */
[----:B------:R-:W-:Y:S05]  /*1a60*/  @P0 BRA `(.L_x_2738) ;  /* 0x0000000000780947 */ /* 0x000fea0003800000 */
[----:B------:R-:W-:Y:S01]  /*1a70*/  FMUL.FTZ R67, R67, 1.4426950216293334961 ;  /* 0x3fb8aa3b43437820 */ /* 0x000fe20000410000 */
[----:B------:R-:W-:Y:S01]  /*1a80*/  MOV R38, 0x3e800000 ;  /* 0x3e80000000267802 */ /* 0x000fe20000000f00 */
[----:B------:R-:W-:Y:S02]  /*1a90*/  IMAD.MOV.U32 R37, RZ, RZ, 0x3d39bf78 ;  /* 0x3d39bf78ff257424 */ /* 0x000fe400078e00ff */
        /* <DEDUP_REMOVED lines=27> */
.L_x_2738:
[----:B------:R-:W-:Y:S05]  /*1c50*/  BSYNC.RECONVERGENT B0 ;  /* 0x0000000000007941 */ /* 0x000fea0003800200 */
.L_x_2737:
        /* <DEDUP_REMOVED lines=32> */
.L_x_2740:
[----:B------:R-:W-:Y:S05]  /*1e60*/  BSYNC.RECONVERGENT B0 ;  /* 0x0000000000007941 */ /* 0x000fea0003800200 */
.L_x_2739:
[----:B------:R-:W-:Y:S01]  /*1e70*/  FMUL.FTZ R70, R74, R65 ;  /* 0x000000414a467220 */ /* 0x000fe20000410000 */
[----:B------:R-:W-:Y:S01]  /*1e80*/  FMUL.FTZ R73, R32, R69 ;  /* 0x0000004520497220 */ /* 0x000fe20000410000 */
[----:B------:R-:W-:Y:S01]  /*1e90*/  FMUL.FTZ R72, R31, R68 ;  /* 0x000000441f487220 */ /* 0x000fe20000410000 */
[----:B------:R-:W-:-:S07]  /*1ea0*/  FMUL.FTZ R71, R30, R67 ;  /* 0x000000431e477220 */ /* 0x000fce0000410000 */
.L_x_2732:
        /* <DEDUP_REMOVED lines=16> */
[----:B------:R-:W-:Y:S01]  /*1fb0*/  IMAD.MOV.U32 R87, RZ, RZ, R57 ;  /* 0x000000ffff577224 */ /* 0x000fe200078e0039 */
[----:B------:R-:W-:Y:S01]  /*1fc0*/  IADD3 R36, PT, PT, RZ, -R36, RZ ;  /* 0x80000024ff247210 */ /* 0x000fe20007ffe0ff */
[----:B------:R-:W-:Y:S01]  /*1fd0*/  IMAD.MOV.U32 R90, RZ, RZ, R47 ;  /* 0x000000ffff5a7224 */ /* 0x000fe200078e002f */
[----:B------:R-:W-:Y:S01]  /*1fe0*/  LOP3.LUT R33, R33, R44, RZ, 0x3c, !PT ;  /* 0x0000002c21217212 */ /* 0x000fe200078e3cff */
[----:B------:R-:W3:Y:S01]  /*1ff0*/  LDCU.64 UR14, c[0x0][0x460] ;  /* 0x00008c00ff0e77ac */ /* 0x000ee20008000a00 */
[----:B------:R-:W-:-:S02]  /*2000*/  MOV R88, R56 ;  /* 0x0000003800587202 */ /* 0x000fc40000000f00 */
[----:B------:R-:W-:Y:S01]  /*2010*/  ISETP.GE.AND P5, PT, R33, RZ, PT ;  /* 0x000000ff2100720c */ /* 0x000fe20003fa6270 */
[----:B------:R-:W-:Y:S01]  /*2020*/  UMOV UR7, UR8 ;  /* 0x0000000800077c82 */ /* 0x000fe20008000000 */
[----:B------:R-:W-:Y:S01]  /*2030*/  MOV R89, R49 ;  /* 0x0000003100597202 */ /* 0x000fe20000000f00 */
[----:B--2---:R-:W2:Y:S01]  /*2040*/  MUFU.RCP R32, R32 ;  /* 0x0000002000207308 */ /* 0x004ea20000001000 */
        /* <DEDUP_REMOVED lines=8> */
[----:B------:R-:W-:Y:S01]  /*20d0*/  MOV R86, R33 ;  /* 0x0000002100567202 */ /* 0x000fe20000000f00 */
[----:B0-----:R-:W-:-:S04]  /*20e0*/  IMAD.MOV R30, RZ, RZ, -R31 ;  /* 0x000000ffff1e7224 */ /* 0x001fc800078e0a1f */
[----:B------:R-:W-:Y:S02]  /*20f0*/  IMAD R37, R30, R35, RZ ;  /* 0x000000231e257224 */ /* 0x000fe400078e02ff */
[----:B------:R-:W-:-:S05]  /*2100*/  HFMA2 R30, -RZ, RZ, 0, 0 ;  /* 0x00000000ff1e7431 */ /* 0x000fca00000001ff */
[----:B------:R-:W-:Y:S01]  /*2110*/  IMAD.HI.U32 R37, R31, R37, R30 ;  /* 0x000000251f257227 */ /* 0x000fe200078e001e */
[----:B------:R-:W-:-:S03]  /*2120*/  MOV R30, R34 ;  /* 0x00000022001e7202 */ /* 0x000fc60000000f00 */
[----:B------:R-:W-:Y:S02]  /*2130*/  IMAD.MOV.U32 R31, RZ, RZ, R36 ;  /* 0x000000ffff1f7224 */ /* 0x000fe400078e0024 */
[----:B------:R-:W-:-:S04]  /*2140*/  IMAD.HI.U32 R85, R37, R30, RZ ;  /* 0x0000001e25557227 */ /* 0x000fc800078e00ff */
[----:B------:R-:W-:-:S05]  /*2150*/  IMAD R30, R85, R31, R30 ;  /* 0x0000001f551e7224 */ /* 0x000fca00078e021e */
[----:B------:R-:W-:-:S13]  /*2160*/  ISETP.GT.U32.AND P4, PT, R35, R30, PT ;  /* 0x0000001e2300720c */ /* 0x000fda0003f84070 */
[-C--:B------:R-:W-:Y:S02]  /*2170*/  @!P4 IADD3 R30, PT, PT, R30, -R35.reuse, RZ ;  /* 0x800000231e1ec210 */ /* 0x080fe40007ffe0ff */
[----:B------:R-:W-:Y:S02]  /*2180*/  @!P4 IADD3 R85, PT, PT, R85, 0x1, RZ ;  /* 0x000000015555c810 */ /* 0x000fe40007ffe0ff */
[----:B------:R-:W-:Y:S01]  /*2190*/  ISETP.GE.U32.AND P0, PT, R30, R35, PT ;  /* 0x000000231e00720c */ /* 0x000fe20003f06070 */
[----:B------:R-:W-:Y:S01]  /*21a0*/  IMAD.WIDE.U32 R34, R55, 0x8, R4 ;  /* 0x0000000837227825 */ /* 0x000fe200078e0004 */
[----:B------:R-:W0:Y:S01]  /*21b0*/  LDC.64 R30, c[0x0][0x450] ;  /* 0x00011400ff1e7b82 */ /* 0x000e220000000a00 */
[----:B------:R-:W-:Y:S02]  /*21c0*/  ISETP.NE.AND P4, PT, R44, RZ, PT ;  /* 0x000000ff2c00720c */ /* 0x000fe40003f85270 */
[----:B------:R-:W-:Y:S01]  /*21d0*/  IMAD.MOV.U32 R80, RZ, RZ, R35 ;  /* 0x000000ffff507224 */ /* 0x000fe200078e0023 */
[----:B------:R-:W-:-:S07]  /*21e0*/  MOV R77, R34 ;  /* 0x00000022004d7202 */ /* 0x000fce0000000f00 */
[----:B------:R-:W-:-:S04]  /*21f0*/  @P0 IADD3 R85, PT, PT, R85, 0x1, RZ ;  /* 0x0000000155550810 */ /* 0x000fc80007ffe0ff */
[----:B------:R-:W-:Y:S02]  /*2200*/  @!P5 IADD3 R85, PT, PT, -R85, RZ, RZ ;  /* 0x000000ff5555d210 */ /* 0x000fe40007ffe1ff */
[----:B-1-3--:R-:W-:-:S07]  /*2210*/  @!P4 LOP3.LUT R85, RZ, R44, RZ, 0x33, !PT ;  /* 0x0000002cff55c212 */ /* 0x00afce00078e33ff */
.L_x_2747:
[----:B------:R-:W-:Y:S02]  /*2220*/  MOV R38, R87 ;  /* 0x0000005700267202 */ /* 0x000fe40000000f00 */
[----:B------:R-:W-:-:S05]  /*2230*/  MOV R39, R88 ;  /* 0x0000005800277202 */ /* 0x000fca0000000f00 */
[----:B-12---:R-:W2:Y:S01]  /*2240*/  LDG.E R32, desc[UR12][R38.64] ;  /* 0x0000000c26207981 */ /* 0x006ea2000c1e1900 */
[----:B------:R-:W-:Y:S01]  /*2250*/  MOV R34, R77 ;  /* 0x0000004d00227202 */ /* 0x000fe20000000f00 */
[----:B------:R-:W-:-:S06]  /*2260*/  IMAD.MOV.U32 R35, RZ, RZ, R80 ;  /* 0x000000ffff237224 */ /* 0x000fcc00078e0050 */
[----:B------:R-:W3:Y:S01]  /*2270*/  LDG.E.64 R34, desc[UR12][R34.64] ;  /* 0x0000000c22227981 */ /* 0x000ee2000c1e1b00 */
[----:B------:R-:W-:Y:S02]  /*2280*/  MOV R36, R79 ;  /* 0x0000004f00247202 */ /* 0x000fe40000000f00 */
[----:B------:R-:W-:-:S06]  /*2290*/  MOV R37, R86 ;  /* 0x0000005600257202 */ /* 0x000fcc0000000f00 */
[----:B------:R-:W4:Y:S01]  /*22a0*/  LDG.E.64 R36, desc[UR12][R36.64] ;  /* 0x0000000c24247981 */ /* 0x000f22000c1e1b00 */
        /* <DEDUP_REMOVED lines=10> */
[--C-:B---3--:R-:W-:Y:S01]  /*2350*/  HADD2.F32 R38, -RZ, R34.reuse.H0_H0 ;  /* 0x20000022ff267230 */ /* 0x108fe20000004100 */
[----:B------:R2:W-:Y:S01]  /*2360*/  MUFU.EX2 R98, R92 ;  /* 0x0000005c00627308 */ /* 0x0005e20000000800 */
[----:B------:R-:W-:Y:S02]  /*2370*/  HADD2.F32 R41, -RZ, R34.H1_H1 ;  /* 0x30000022ff297230 */ /* 0x000fe40000004100 */
[--C-:B------:R-:W-:Y:S02]  /*2380*/  HADD2.F32 R34, -RZ, R35.reuse.H0_H0 ;  /* 0x20000023ff227230 */ /* 0x100fe40000004100 */
[----:B------:R-:W-:Y:S01]  /*2390*/  FMUL.FTZ R38, R38, R73 ;  /* 0x0000004926267220 */ /* 0x000fe20000410000 */
[----:B------:R-:W-:-:S02]  /*23a0*/  HADD2.F32 R35, -RZ, R35.H1_H1 ;  /* 0x30000023ff237230 */ /* 0x000fc40000004100 */
[----:B------:R-:W-:Y:S01]  /*23b0*/  FMUL.FTZ R41, R41, R72 ;  /* 0x0000004829297220 */ /* 0x000fe20000410000 */
[----:B------:R-:W3:Y:S01]  /*23c0*/  MUFU.EX2 R91, R91 ;  /* 0x0000005b005b7308 */ /* 0x000ee20000000800 */
[----:B------:R-:W-:Y:S01]  /*23d0*/  FSEL R38, R38, RZ, !P6 ;  /* 0x000000ff26267208 */ /* 0x000fe20007000000 */
[----:B------:R-:W-:Y:S01]  /*23e0*/  FMUL.FTZ R34, R34, R71 ;  /* 0x0000004722227220 */ /* 0x000fe20000410000 */
[----:B------:R-:W-:Y:S01]  /*23f0*/  FMUL.FTZ R35, R35, R70 ;  /* 0x0000004623237220 */ /* 0x000fe20000410000 */
[----:B----4-:R-:W-:Y:S02]  /*2400*/  HADD2.F32 R93, -RZ, R36.H1_H1 ;  /* 0x30000024ff5d7230 */ /* 0x010fe40000004100 */
[--C-:B--2---:R-:W-:Y:S02]  /*2410*/  HADD2.F32 R92, -RZ, R37.reuse.H0_H0 ;  /* 0x20000025ff5c7230 */ /* 0x104fe40000004100 */
[----:B------:R3:W2:Y:S01]  /*2420*/  MUFU.EX2 R99, R39 ;  /* 0x0000002700637308 */ /* 0x0006a20000000800 */
[----:B------:R-:W-:Y:S01]  /*2430*/  HADD2.F32 R95, -RZ, R37.H1_H1 ;  /* 0x30000025ff5f7230 */ /* 0x000fe20000004100 */
[----:B------:R-:W-:-:S06]  /*2440*/  FSEL R96, R35, RZ, !P4 ;  /* 0x000000ff23607208 */ /* 0x000fcc0006000000 */
[----:B------:R4:W5:Y:S01]  /*2450*/  MUFU.EX2 R97, R40 ;  /* 0x0000002800617308 */ /* 0x0009620000000800 */
[----:B---3--:R-:W-:Y:S01]  /*2460*/  FSEL R39, R91, 1, !P6 ;  /* 0x3f8000005b277808 */ /* 0x008fe20007000000 */
[----:B------:R-:W-:Y:S01]  /*2470*/  HADD2.F32 R91, -RZ, R36.H0_H0 ;  /* 0x20000024ff5b7230 */ /* 0x000fe20000004100 */
[----:B------:R-:W-:-:S04]  /*2480*/  ISETP.GE.U32.AND P6, PT, R66, R19, PT ;  /* 0x000000134200720c */ /* 0x000fc80003fc6070 */
[----:B------:R-:W-:Y:S02]  /*2490*/  FSEL R41, R41, RZ, !P6 ;  /* 0x000000ff29297208 */ /* 0x000fe40007000000 */
[----:B----4-:R-:W-:Y:S02]  /*24a0*/  FSEL R40, R34, RZ, !P5 ;  /* 0x000000ff22287208 */ /* 0x010fe40006800000 */
[----:B------:R-:W-:Y:S02]  /*24b0*/  FSEL R98, R98, 1, !P6 ;  /* 0x3f80000062627808 */ /* 0x000fe40007000000 */
[----:B--2---:R-:W-:Y:S02]  /*24c0*/  FSEL R99, R99, 1, !P5 ;  /* 0x3f80000063637808 */ /* 0x004fe40006800000 */
[----:B-----5:R-:W-:Y:S01]  /*24d0*/  FSEL R97, R97, 1, !P4 ;  /* 0x3f80000061617808 */ /* 0x020fe20006000000 */
[----:B-1----:R-:W-:Y:S06]  /*24e0*/  @P0 BRA `(.L_x_2742) ;  /* 0x00000000002c0947 */ /* 0x002fec0003800000 */
[----:B------:R-:W-:Y:S01]  /*24f0*/  HFMA2 R32, -RZ, RZ, 1.875, 0 ;  /* 0x3f800000ff207431 */ /* 0x000fe200000001ff */
[----:B------:R-:W-:Y:S06]  /*2500*/  @!P1 BRA `(.L_x_2743) ;  /* 0x0000000000109947 */ /* 0x000fec0003800000 */
[----:B------:R-:W-:-:S05]  /*2510*/  IADD3 R34, P0, PT, R89, R54, RZ ;  /* 0x0000003659227210 */ /* 0x000fca0007f1e0ff */
[----:B------:R-:W-:-:S05]  /*2520*/  IMAD.X R35, R90, 0x1, R48, P0 ;  /* 0x000000015a237824 */ /* 0x000fca00000e0630 */
[----:B------:R2:W5:Y:S01]  /*2530*/  LDG.E R33, desc[UR12][R34.64] ;  /* 0x0000000c22217981 */ /* 0x000562000c1e1900 */
[----:B------:R-:W-:Y:S05]  /*2540*/  BRA `(.L_x_2742) ;  /* 0x0000000000147947 */ /* 0x000fea0003800000 */
.L_x_2743:
[----:B------:R-:W-:Y:S01]  /*2550*/  MOV R33, RZ ;  /* 0x000000ff00217202 */ /* 0x000fe20000000f00 */
[----:B------:R-:W-:Y:S06]  /*2560*/  @!P2 BRA `(.L_x_2742) ;  /* 0x00000000000ca947 */ /* 0x000fec0003800000 */
[----:B------:R-:W-:Y:S02]  /*2570*/  MOV R34, R89 ;  /* 0x0000005900227202 */ /* 0x000fe40000000f00 */
[----:B------:R-:W-:-:S05]  /*2580*/  MOV R35, R90 ;  /* 0x0000005a00237202 */ /* 0x000fca0000000f00 */
[----:B------:R1:W5:Y:S02]  /*2590*/  LDG.E R33, desc[UR12][R34.64] ;  /* 0x0000000c22217981 */ /* 0x000364000c1e1900 */
.L_x_2742:
[----:B-12---:R-:W-:Y:S01]  /*25a0*/  FFMA.FTZ R34, R38, R98, R41 ;  /* 0x0000006226227223 */ /* 0x006fe20000010029 */
[C---:B------:R-:W-:Y:S01]  /*25b0*/  ISETP.GE.AND P0, PT, R94.reuse, 0x1, PT ;  /* 0x000000015e00780c */ /* 0x040fe20003f06270 */
[----:B------:R-:W1:Y:S01]  /*25c0*/  S2UR UR10, SR_CgaCtaId ;  /* 0x00000000000a79c3 */ /* 0x000e620000008800 */
[----:B------:R-:W-:Y:S01]  /*25d0*/  UMOV UR9, 0x400 ;  /* 0x0000040000097882 */ /* 0x000fe20000000000 */
[----:B------:R-:W-:Y:S01]  /*25e0*/  FFMA.FTZ R34, R99, R34, R40 ;  /* 0x0000002263227223 */ /* 0x000fe20000010028 */
[----:B------:R-:W-:Y:S01]  /*25f0*/  ISETP.NE.AND P4, PT, R94, RZ, PT ;  /* 0x000000ff5e00720c */ /* 0x000fe20003f85270 */
[----:B------:R-:W-:Y:S01]  /*2600*/  BSSY.RECONVERGENT B0, `(.L_x_2744) ;  /* 0x000004f000007945 */ /* 0x000fe20003800200 */
[----:B------:R-:W-:Y:S01]  /*2610*/  ISETP.NE.AND P5, PT, R55, RZ, PT ;  /* 0x000000ff3700720c */ /* 0x000fe20003fa5270 */
[----:B------:R-:W-:Y:S01]  /*2620*/  FFMA.FTZ R36, R97, R34, R96 ;  /* 0x0000002261247223 */ /* 0x000fe20000010060 */
[----:B------:R-:W-:-:S04]  /*2630*/  FMUL.FTZ R34, R39, R98 ;  /* 0x0000006227227220 */ /* 0x000fc80000410000 */
[----:B------:R-:W2:Y:S01]  /*2640*/  SHFL.UP PT, R35, R36, 0x1, RZ ;  /* 0x0420000024237989 */ /* 0x000ea200000e00ff */
[----:B------:R-:W-:-:S04]  /*2650*/  FMUL.FTZ R34, R99, R34 ;  /* 0x0000002263227220 */ /* 0x000fc80000410000 */
[----:B------:R-:W-:-:S05]  /*2660*/  FMUL.FTZ R101, R97, R34 ;  /* 0x0000002261657220 */ /* 0x000fca0000410000 */
[----:B------:R-:W3:Y:S01]  /*2670*/  SHFL.UP PT, R34, R101, 0x1, RZ ;  /* 0x0420000065227989 */ /* 0x000ee200000e00ff */
[----:B-1----:R-:W-:Y:S01]  /*2680*/  ULEA UR9, UR10, UR9, 0x18 ;  /* 0x000000090a097291 */ /* 0x002fe2000f8ec0ff */
[----:B--2---:R-:W-:-:S05]  /*2690*/  FFMA.FTZ R35, R101, R35, R36 ;  /* 0x0000002365237223 */ /* 0x004fca0000010024 */
[----:B------:R-:W-:-:S05]  /*26a0*/  FSEL R100, R36, R35, !P0 ;  /* 0x0000002324647208 */ /* 0x000fca0004000000 */
[----:B------:R-:W1:Y:S01]  /*26b0*/  SHFL.UP PT, R35, R100, 0x2, RZ ;  /* 0x0440000064237989 */ /* 0x000e6200000e00ff */
[----:B---3--:R-:W-:Y:S01]  /*26c0*/  @P0 FMUL.FTZ R101, R101, R34 ;  /* 0x0000002265650220 */ /* 0x008fe20000410000 */
        /* <DEDUP_REMOVED lines=11> */
[----:B------:R-:W-:Y:S02]  /*2780*/  ISETP.GE.AND P0, PT, R94, 0x8, PT ;  /* 0x000000085e00780c */ /* 0x000fe40003f06270 */
[----:B------:R-:W-:Y:S04]  /*2790*/  SHFL.UP PT, R34, R101, 0x8, RZ ;  /* 0x0500000065227989 */ /* 0x000fe800000e00ff */
[----:B------:R-:W1:Y:S02]  /*27a0*/  SHFL.UP PT, R35, R100, 0x8, RZ ;  /* 0x0500000064237989 */ /* 0x000e6400000e00ff */
[----:B-1----:R-:W-:-:S05]  /*27b0*/  FFMA.FTZ R35, R101, R35, R100 ;  /* 0x0000002365237223 */ /* 0x002fca0000010064 */
[----:B------:R-:W-:Y:S01]  /*27c0*/  @P0 FMUL.FTZ R101, R101, R34 ;  /* 0x0000002265650220 */ /* 0x000fe20000410000 */
[----:B------:R-:W-:-:S04]  /*27d0*/  FSEL R102, R100, R35, !P0 ;  /* 0x0000002364667208 */ /* 0x000fc80004000000 */
[----:B------:R-:W1:Y:S01]  /*27e0*/  SHFL.UP PT, R34, R101, 0x10, RZ ;  /* 0x0600000065227989 */ /* 0x000e6200000e00ff */
[----:B------:R-:W-:-:S03]  /*27f0*/  ISETP.NE.AND P0, PT, R94, 0x1f, PT ;  /* 0x0000001f5e00780c */ /* 0x000fc60003f05270 */
[----:B------:R-:W2:Y:S01]  /*2800*/  SHFL.UP PT, R35, R102, 0x10, RZ ;  /* 0x0600000066237989 */ /* 0x000ea200000e00ff */
[C---:B-1----:R-:W-:Y:S01]  /*2810*/  FMUL.FTZ R34, R101.reuse, R34 ;  /* 0x0000002265227220 */ /* 0x042fe20000410000 */
[----:B--2---:R-:W-:-:S08]  /*2820*/  FFMA.FTZ R35, R101, R35, R102 ;  /* 0x0000002365237223 */ /* 0x004fd00000010066 */
        /* <DEDUP_REMOVED lines=8> */
[----:B-----5:R-:W-:Y:S04]  /*28b0*/  @!P4 STS.64 [UR9+0x210], R32 ;  /* 0x00021020ff00c988 */ /* 0x020fe80008000a09 */
[----:B------:R-:W3:Y:S01]  /*28c0*/  LDS.64 R36, [UR9+0x200] ;  /* 0x00020009ff247984 */ /* 0x000ee20008000a00 */
[----:B------:R-:W-:Y:S01]  /*28d0*/  BAR.SYNC.DEFER_BLOCKING 0x0 ;  /* 0x0000000000007b1d */ /* 0x000fe20000010000 */
[----:B-1----:R-:W-:Y:S01]  /*28e0*/  @!P4 MOV R100, R33 ;  /* 0x000000210064c202 */ /* 0x002fe20000000f00 */
[----:B--2---:R-:W-:-:S04]  /*28f0*/  @!P4 IMAD.MOV.U32 R103, RZ, RZ, R32 ;  /* 0x000000ffff67c224 */ /* 0x004fc800078e0020 */
[----:B------:R-:W1:Y:S01]  /*2900*/  @P5 LDS R105, [UR9+0x214] ;  /* 0x00021409ff695984 */ /* 0x000e620008000800 */
[----:B---3--:R-:W-:Y:S01]  /*2910*/  FFMA.FTZ R33, R36, R33, R37 ;  /* 0x0000002124217223 */ /* 0x008fe20000010025 */
[----:B-1----:R-:W-:-:S04]  /*2920*/  @P5 FFMA.FTZ R100, R105, R103, R100 ;  /* 0x0000006769645223 */ /* 0x002fc80000010064 */
        /* <DEDUP_REMOVED lines=11> */
[----:B-1----:R-:W2:Y:S01]  /*29e0*/  @!P0 LDG.E R32, desc[UR12][R38.64] ;  /* 0x0000000c26208981 */ /* 0x002ea2000c1e1900 */
[----:B------:R-:W-:-:S05]  /*29f0*/  @P0 IMAD.WIDE R40, R85, 0x4, R28 ;  /* 0x0000000455280825 */ /* 0x000fca00078e021c */
[----:B------:R-:W2:Y:S02]  /*2a00*/  @P0 LDG.E R32, desc[UR12][R40.64] ;  /* 0x0000000c28200981 */ /* 0x000ea4000c1e1900 */
[----:B--2---:R-:W-:-:S05]  /*2a10*/  SHF.R.S32.HI R35, RZ, 0x1f, R32 ;  /* 0x0000001fff237819 */ /* 0x004fca0000011420 */
        /* <DEDUP_REMOVED lines=8> */
.L_x_2746:
[----:B------:R-:W-:-:S04]  /*2aa0*/  ISETP.NE.AND P0, PT, R60, R61, PT ;  /* 0x0000003d3c00720c */ /* 0x000fc80003f05270 */
[----:B------:R-:W-:-:S13]  /*2ab0*/  ISETP.NE.OR P0, PT, R81, RZ, P0 ;  /* 0x000000ff5100720c */ /* 0x000fda0000705670 */
[----:B------:R-:W-:Y:S01]  /*2ac0*/  @!P0 MOV R34, R89 ;  /* 0x0000005900228202 */ /* 0x000fe20000000f00 */
[----:B------:R-:W-:-:S05]  /*2ad0*/  @!P0 IMAD.MOV.U32 R35, RZ, RZ, R90 ;  /* 0x000000ffff238224 */ /* 0x000fca00078e005a */
[----:B------:R2:W-:Y:S02]  /*2ae0*/  @!P0 STG.E desc[UR12][R34.64], R33 ;  /* 0x0000002122008986 */ /* 0x0005e4000c10190c */
.L_x_2745:
[----:B------:R-:W-:Y:S05]  /*2af0*/  BSYNC.RECONVERGENT B0 ;  /* 0x0000000000007941 */ /* 0x000fea0003800200 */
.L_x_2744:
        /* <DEDUP_REMOVED lines=18> */
.L_x_2741:
[----:B0-----:R-:W-:Y:S01]  /*2c20*/  F2F.F16.F32 R31, R75 ;  /* 0x0000004b001f7304 */ /* 0x001fe20000200800 */
[----:B------:R-:W-:Y:S01]  /*2c30*/  BAR.SYNC.DEFER_BLOCKING 0x0 ;  /* 0x0000000000007b1d */ /* 0x000fe20000010000 */
[C---:B------:R-:W-:Y:S02]  /*2c40*/  IADD3 R39, P0, PT, R59.reuse, R26, RZ ;  /* 0x0000001a3b277210 */ /* 0x040fe40007f1e0ff */
[----:B--2---:R-:W-:Y:S02]  /*2c50*/  IADD3 R35, P4, PT, R59, R16, RZ ;  /* 0x000000103b237210 */ /* 0x004fe40007f9e0ff */
[----:B------:R-:W-:Y:S02]  /*2c60*/  IADD3.X R38, PT, PT, RZ, R82, RZ, P0, !PT ;  /* 0x00000052ff267210 */ /* 0x000fe400007fe4ff */
[----:B-1----:R-:W0:Y:S01]  /*2c70*/  F2F.F16.F32 R32, R74 ;  /* 0x0000004a00207304 */ /* 0x002e220000200800 */
[----:B------:R-:W-:Y:S02]  /*2c80*/  IADD3.X R36, PT, PT, RZ, R84, RZ, P4, !PT ;  /* 0x00000054ff247210 */ /* 0x000fe400027fe4ff */
[----:B------:R-:W-:-:S04]  /*2c90*/  LEA R34, P4, R35, R8, 0x1 ;  /* 0x0000000823227211 */ /* 0x000fc800078808ff */
[----:B------:R-:W-:Y:S01]  /*2ca0*/  LEA.HI.X R35, R35, R9, R36, 0x1, P4 ;  /* 0x0000000923237211 */ /* 0x000fe200020f0c24 */
[----:B------:R-:W1:Y:S01]  /*2cb0*/  F2F.F16.F32 R30, R76 ;  /* 0x0000004c001e7304 */ /* 0x000e620000200800 */
[----:B0-----:R-:W-:-:S07]  /*2cc0*/  PRMT R37, R31, 0x5410, R32 ;  /* 0x000054101f257816 */ /* 0x001fce0000000020 */
[----:B------:R-:W0:Y:S01]  /*2cd0*/  F2F.F16.F32 R33, R78 ;  /* 0x0000004e00217304 */ /* 0x000e220000200800 */
[----:B------:R-:W-:Y:S01]  /*2ce0*/  LEA R32, P0, R39, R10, 0x1 ;  /* 0x0000000a27207211 */ /* 0x000fe200078008ff */
[----:B-1----:R-:W-:-:S05]  /*2cf0*/  IMAD.WIDE.U32 R30, R30, 0x10000, RZ ;  /* 0x000100001e1e7825 */ /* 0x002fca00078e00ff */
[----:B------:R-:W-:Y:S02]  /*2d00*/  LOP3.LUT R31, R37, R31, RZ, 0xfc, !PT ;  /* 0x0000001f251f7212 */ /* 0x000fe400078efcff */
[----:B0-----:R-:W-:Y:S02]  /*2d10*/  LOP3.LUT R30, R30, R33, RZ, 0xfc, !PT ;  /* 0x000000211e1e7212 */ /* 0x001fe400078efcff */
[----:B------:R-:W-:-:S05]  /*2d20*/  LEA.HI.X R33, R39, R11, R38, 0x1, P0 ;  /* 0x0000000b27217211 */ /* 0x000fca00000f0c26 */
[----:B------:R0:W-:Y:S01]  /*2d30*/  STG.E.64 desc[UR12][R32.64], R30 ;  /* 0x0000001e20007986 */ /* 0x0001e2000c101b0c */
[----:B------:R-:W-:Y:S06]  /*2d40*/  BAR.SYNC.DEFER_BLOCKING 0x0 ;  /* 0x0000000000007b1d */ /* 0x000fec0000010000 */
[----:B------:R-:W2:Y:S01]  /*2d50*/  LDG.E.64 R34, desc[UR12][R34.64] ;  /* 0x0000000c22227981 */ /* 0x000ea2000c1e1b00 */
[----:B------:R-:W-:Y:S01]  /*2d60*/  VIADD R60, R60, 0x1 ;  /* 0x000000013c3c7836 */ /* 0x000fe20000000000 */
[C---:B------:R-:W-:Y:S01]  /*2d70*/  IADD3 R0, PT, PT, R19.reuse, R0, RZ ;  /* 0x0000000013007210 */ /* 0x040fe20007ffe0ff */
[----:B------:R-:W-:-:S04]  /*2d80*/  IMAD.WIDE.U32 R2, R19, 0x2, R2 ;  /* 0x0000000213027825 */ /* 0x000fc800078e0002 */
[----:B------:R-:W-:Y:S01]  /*2d90*/  IMAD.WIDE.U32 R4, R19, 0x2, R4 ;  /* 0x0000000213047825 */ /* 0x000fe200078e0004 */
[----:B------:R-:W-:Y:S01]  /*2da0*/  BAR.SYNC.DEFER_BLOCKING 0x0 ;  /* 0x0000000000007b1d */ /* 0x000fe20000010000 */
[--C-:B--2---:R-:W-:Y:S02]  /*2db0*/  SHF.R.U64 R36, R34, 0x10, R35.reuse ;  /* 0x0000001022247819 */ /* 0x104fe40000001223 */
[----:B------:R-:W-:Y:S01]  /*2dc0*/  HADD2.F32 R38, -RZ, R35.H0_H0 ;  /* 0x20000023ff267230 */ /* 0x000fe20000004100 */
[----:B------:R-:W-:Y:S01]  /*2dd0*/  SHF.R.U32.HI R40, RZ, 0x10, R35 ;  /* 0x00000010ff287819 */ /* 0x000fe20000011623 */
[----:B0-----:R-:W-:Y:S02]  /*2de0*/  HADD2.F32 R30, -RZ, R34.H0_H0 ;  /* 0x20000022ff1e7230 */ /* 0x001fe40000004100 */
[----:B------:R-:W-:Y:S02]  /*2df0*/  HADD2.F32 R36, -RZ, R36.H0_H0 ;  /* 0x20000024ff247230 */ /* 0x000fe40000004100 */
[----:B------:R-:W-:Y:S01]  /*2e00*/  FMUL.FTZ R39, R38, -1.4426950216293334961 ;  /* 0xbfb8aa3b26277820 */ /* 0x000fe20000410000 */
[----:B------:R-:W-:-:S02]  /*2e10*/  HADD2.F32 R40, -RZ, R40.H0_H0 ;  /* 0x20000028ff287230 */ /* 0x000fc40000004100 */
[----:B------:R-:W-:Y:S01]  /*2e20*/  FMUL.FTZ R31, R30, -1.4426950216293334961 ;  /* 0xbfb8aa3b1e1f7820 */ /* 0x000fe20000410000 */
[----:B------:R-:W-:Y:S02]  /*2e30*/  FMUL.FTZ R37, R36, -1.4426950216293334961 ;  /* 0xbfb8aa3b24257820 */ /* 0x000fe40000410000 */
        /* <DEDUP_REMOVED lines=9> */
[----:B------:R-:W-:Y:S02]  /*2ed0*/  IADD3 R35, P0, PT, R59, R14, RZ ;  /* 0x0000000e3b237210 */ /* 0x000fe40007f1e0ff */
[----:B------:R-:W-:-:S04]  /*2ee0*/  IADD3 R59, PT, PT, R19, R59, RZ ;  /* 0x0000003b133b7210 */ /* 0x000fc80007ffe0ff */
[----:B------:R-:W2:Y:S01]  /*2ef0*/  MUFU.RCP R41, R34 ;  /* 0x0000002200297308 */ /* 0x000ea20000001000 */
[----:B0-----:R-:W-:-:S07]  /*2f00*/  FADD.FTZ R32, R31, 1 ;  /* 0x3f8000001f207421 */ /* 0x001fce0000010000 */
[----:B------:R-:W0:Y:S01]  /*2f10*/  MUFU.RCP R39, R39 ;  /* 0x0000002700277308 */ /* 0x000e220000001000 */
[----:B-1----:R-:W-:-:S04]  /*2f20*/  FMUL.FTZ R31, R36, R33 ;  /* 0x00000021241f7220 */ /* 0x002fc80000410000 */
[----:B------:R-:W-:-:S03]  /*2f30*/  FMUL.FTZ R76, R31, R76 ;  /* 0x0000004c1f4c7220 */ /* 0x000fc60000410000 */
[----:B------:R1:W3:Y:S01]  /*2f40*/  MUFU.RCP R37, R32 ;  /* 0x0000002000257308 */ /* 0x0002e20000001000 */
[----:B--2---:R-:W-:-:S04]  /*2f50*/  FMUL.FTZ R38, R38, R41 ;  /* 0x0000002926267220 */ /* 0x004fc80000410000 */
[----:B------:R-:W-:-:S03]  /*2f60*/  FMUL.FTZ R38, R38, R75 ;  /* 0x0000004b26267220 */ /* 0x000fc60000410000 */
[----:B------:R-:W2:Y:S01]  /*2f70*/  F2F.F16.F32 R76, R76 ;  /* 0x0000004c004c7304 */ /* 0x000ea20000200800 */
[----:B0-----:R-:W-:Y:S01]  /*2f80*/  FMUL.FTZ R31, R40, R39 ;  /* 0x00000027281f7220 */ /* 0x001fe20000410000 */
[----:B-1----:R-:W-:Y:S02]  /*2f90*/  IADD3.X R32, PT, PT, RZ, R83, RZ, P0, !PT ;  /* 0x00000053ff207210 */ /* 0x002fe400007fe4ff */
[----:B------:R-:W-:Y:S01]  /*2fa0*/  LEA R34, P0, R35, R6, 0x1 ;  /* 0x0000000623227211 */ /* 0x000fe200078008ff */
[----:B------:R-:W-:-:S03]  /*2fb0*/  FMUL.FTZ R74, R31, R74 ;  /* 0x0000004a1f4a7220 */ /* 0x000fc60000410000 */
[----:B------:R-:W-:Y:S01]  /*2fc0*/  F2F.F16.F32 R38, R38 ;  /* 0x0000002600267304 */ /* 0x000fe20000200800 */
[----:B---3--:R-:W-:Y:S01]  /*2fd0*/  FMUL.FTZ R31, R30, R37 ;  /* 0x000000251e1f7220 */ /* 0x008fe20000410000 */
[----:B------:R-:W-:Y:S02]  /*2fe0*/  LEA.HI.X R35, R35, R7, R32, 0x1, P0 ;  /* 0x0000000723237211 */ /* 0x000fe400000f0c20 */
[----:B------:R-:W-:Y:S01]  /*2ff0*/  ISETP.NE.AND P0, PT, R60, R42, PT ;  /* 0x0000002a3c00720c */ /* 0x000fe20003f05270 */
[----:B------:R-:W-:Y:S01]  /*3000*/  FMUL.FTZ R78, R31, R78 ;  /* 0x0000004e1f4e7220 */ /* 0x000fe20000410000 */
[----:B--2---:R-:W-:Y:S02]  /*3010*/  IMAD.WIDE.U32 R30, R76, 0x10000, RZ ;  /* 0x000100004c1e7825 */ /* 0x004fe400078e00ff */
[----:B------:R-:W0:Y:S08]  /*3020*/  F2F.F16.F32 R33, R74 ;  /* 0x0000004a00217304 */ /* 0x000e300000200800 */
[----:B------:R-:W1:Y:S01]  /*3030*/  F2F.F16.F32 R37, R78 ;  /* 0x0000004e00257304 */ /* 0x000e620000200800 */
[----:B0-----:R-:W-:-:S04]  /*3040*/  PRMT R33, R38, 0x5410, R33 ;  /* 0x0000541026217816 */ /* 0x001fc80000000021 */
[----:B------:R-:W-:Y:S02]  /*3050*/  LOP3.LUT R33, R33, R31, RZ, 0xfc, !PT ;  /* 0x0000001f21217212 */ /* 0x000fe400078efcff */
[----:B------:R-:W-:Y:S02]  /*3060*/  MOV R31, R3 ;  /* 0x00000003001f7202 */ /* 0x000fe40000000f00 */
[----:B-1----:R-:W-:-:S05]  /*3070*/  LOP3.LUT R32, R30, R37, RZ, 0xfc, !PT ;  /* 0x000000251e207212 */ /* 0x002fca00078efcff */
[----:B------:R0:W-:Y:S01]  /*3080*/  STG.E.64 desc[UR12][R34.64], R32 ;  /* 0x0000002022007986 */ /* 0x0001e2000c101b0c */
[----:B------:R-:W-:Y:S05]  /*3090*/  @P0 BRA `(.L_x_2748) ;  /* 0xffffffe000700947 */ /* 0x000fea000383ffff */
[----:B------:R-:W-:Y:S05]  /*30a0*/  EXIT ;  /* 0x000000000000794d */ /* 0x000fea0003800000 */
.L_x_2749:
        /* <DEDUP_REMOVED lines=13> */
.L_x_8002:


//--------------------- .text._Z25selective_scan_fwd_kernelI32Selective_Scan_fwd_kernel_traitsILi32ELi4ELi1ELb1ELb1ELb1ELb1ELb1EN3c104HalfEffEEv13SSMParamsBase --------------------------
	.section	.text._Z25selective_scan_fwd_kernelI32Selective_Scan_fwd_kernel_traitsILi32ELi4ELi1ELb1ELb1ELb1ELb1ELb1EN3c104HalfEffEEv13SSMParamsBase,"ax",@progbits
	.align	128
        .global         _Z25selective_scan_fwd_kernelI32Selective_Scan_fwd_kernel_traitsILi32ELi4ELi1ELb1ELb1ELb1ELb1ELb1EN3c104HalfEffEEv13SSMParamsBase
        .type           _Z25selective_scan_fwd_kernelI32Selective_Scan_fwd_kernel_traitsILi32ELi4ELi1ELb1ELb1ELb1ELb1ELb1EN3c104HalfEffEEv13SSMParamsBase,@function
        .size           _Z25selective_scan_fwd_kernelI32Selective_Scan_fwd_kernel_traitsILi32ELi4ELi1ELb1ELb1ELb1ELb1ELb1EN3c104HalfEffEEv13SSMParamsBase,(.L_x_8003 - _Z25selective_scan_fwd_kernelI32Selective_Scan_fwd_kernel_traitsILi32ELi4ELi1ELb1ELb1ELb1ELb1ELb1EN3c104HalfEffEEv13SSMParamsBase)
        .other          _Z25selective_scan_fwd_kernelI32Selective_Scan_fwd_kernel_traitsILi32ELi4ELi1ELb1ELb1ELb1ELb1ELb1EN3c104HalfEffEEv13SSMParamsBase,@"STO_CUDA_ENTRY STV_DEFAULT"
_Z25selective_scan_fwd_kernelI32Selective_Scan_fwd_kernel_traitsILi32ELi4ELi1ELb1ELb1ELb1ELb1ELb1EN3c104HalfEffEEv13SSMParamsBase:
.text._Z25selective_scan_fwd_kernelI32Selective_Scan_fwd_kernel_traitsILi32ELi4ELi1ELb1ELb1ELb1ELb1ELb1EN3c104HalfEffEEv13SSMParamsBase:
        /* <DEDUP_REMOVED lines=43> */
.L_x_2750:
        /* <DEDUP_REMOVED lines=92> */
.L_x_2751:
        /* <DEDUP_REMOVED lines=11> */
.L_x_2752:
        /* <DEDUP_REMOVED lines=69> */
.L_x_2753:
        /* <DEDUP_REMOVED lines=29> */
.L_x_2754:
        /* <DEDUP_REMOVED lines=27> */
.L_x_2770:
        /* <DEDUP_REMOVED lines=96> */
.L_x_2756:
[----:B------:R-:W-:Y:S05]  /*16f0*/  BSYNC.RECONVERGENT B0 ;  /* 0x0000000000007941 */ /* 0x000fea0003800200 */
.L_x_2755:
        /* <DEDUP_REMOVED lines=36> */
.L_x_2758:
[----:B------:R-:W-:Y:S05]  /*1940*/  BSYNC.RECONVERGENT B0 ;  /* 0x0000000000007941 */ /* 0x000fea0003800200 */
.L_x_2757:
        /* <DEDUP_REMOVED lines=36> */
.L_x_2760:
[----:B------:R-:W-:Y:S05]  /*1b90*/  BSYNC.RECONVERGENT B0 ;  /* 0x0000000000007941 */ /* 0x000fea0003800200 */
.L_x_2759:
        /* <DEDUP_REMOVED lines=34> */
.L_x_2762:
[----:B------:R-:W-:Y:S05]  /*1dc0*/  BSYNC.RECONVERGENT B0 ;  /* 0x0000000000007941 */ /* 0x000fea0003800200 */
.L_x_2761:
        /* <DEDUP_REMOVED lines=81> */
.L_x_2769:
        /* <DEDUP_REMOVED lines=91> */
.L_x_2765:
[----:B------:R-:W-:Y:S02]  /*2890*/  ISETP.NE.AND P6, PT, R93, RZ, PT ;  /* 0x000000ff5d00720c */ /* 0x000fe40003fc5270 */
[----:B------:R-:W-:-:S11]  /*28a0*/  MOV R27, RZ ;  /* 0x000000ff001b7202 */ /* 0x000fd60000000f00 */
[----:B------:R-:W-:Y:S05]  /*28b0*/  @!P6 BRA `(.L_x_2764) ;  /* 0x00000000000ce947 */ /* 0x000fea0003800000 */
[----:B------:R-:W-:-:S05]  /*28c0*/  IADD3 R28, P6, PT, R44, R81, RZ ;  /* 0x000000512c1c7210 */ /* 0x000fca0007fde0ff */
[----:B------:R-:W-:-:S05]  /*28d0*/  IMAD.X R29, R45, 0x1, R82, P6 ;  /* 0x000000012d1d7824 */ /* 0x000fca00030e0652 */
[----:B------:R1:W5:Y:S03]  /*28e0*/  LDG.E R27, desc[UR10][R28.64] ;  /* 0x0000000a1c1b7981 */ /* 0x000366000c1e1900 */
.L_x_2764:
        /* <DEDUP_REMOVED lines=82> */
.L_x_2768:
[----:B------:R-:W-:Y:S02]  /*2e10*/  ISETP.NE.AND P6, PT, R69, R58, PT ;  /* 0x0000003a4500720c */ /* 0x000fe40003fc5270 */
[----:B------:R-:W-:Y:S02]  /*2e20*/  P2R R26, PR, RZ, 0x1 ;  /* 0x00000001ff1a7803 */ /* 0x000fe40000000000 */
[----:B------:R-:W-:-:S13]  /*2e30*/  ISETP.NE.OR P6, PT, R28, RZ, P6 ;  /* 0x000000ff1c00720c */ /* 0x000fda00037c5670 */
[----:B------:R-:W-:-:S05]  /*2e40*/  @!P6 IADD3 R28, P0, PT, R44, R81, RZ ;  /* 0x000000512c1ce210 */ /* 0x000fca0007f1e0ff */
[----:B------:R-:W-:Y:S01]  /*2e50*/  @!P6 IMAD.X R29, R45, 0x1, R82, P0 ;  /* 0x000000012d1de824 */ /* 0x000fe200000e0652 */
[----:B------:R-:W-:-:S04]  /*2e60*/  ISETP.NE.AND P0, PT, R26, RZ, PT ;  /* 0x000000ff1a00720c */ /* 0x000fc80003f05270 */
[----:B------:R0:W-:Y:S09]  /*2e70*/  @!P6 STG.E desc[UR10][R28.64], R27 ;  /* 0x0000001b1c00e986 */ /* 0x0001f2000c10190a */
.L_x_2767:
[----:B------:R-:W-:Y:S05]  /*2e80*/  BSYNC.RECONVERGENT B0 ;  /* 0x0000000000007941 */ /* 0x000fea0003800200 */
.L_x_2766:
        /* <DEDUP_REMOVED lines=18> */
.L_x_2763:
        /* <DEDUP_REMOVED lines=135> */
.L_x_2771:
        /* <DEDUP_REMOVED lines=14> */
.L_x_8003:


//--------------------- .text._Z25selective_scan_fwd_kernelI32Selective_Scan_fwd_kernel_traitsILi64ELi16ELi1ELb0ELb1ELb1ELb0ELb0EN3c104HalfEffEEv13SSMParamsBase --------------------------
	.section	.text._Z25selective_scan_fwd_kernelI32Selective_Scan_fwd_kernel_traitsILi64ELi16ELi1ELb0ELb1ELb1ELb0ELb0EN3c104HalfEffEEv13SSMParamsBase,"ax",@progbits
	.align	128
        .global         _Z25selective_scan_fwd_kernelI32Selective_Scan_fwd_kernel_traitsILi64ELi16ELi1ELb0ELb1ELb1ELb0ELb0EN3c104HalfEffEEv13SSMParamsBase
        .type           _Z25selective_scan_fwd_kernelI32Selective_Scan_fwd_kernel_traitsILi64ELi16ELi1ELb0ELb1ELb1ELb0ELb0EN3c104HalfEffEEv13SSMParamsBase,@function
        .size           _Z25selective_scan_fwd_kernelI32Selective_Scan_fwd_kernel_traitsILi64ELi16ELi1ELb0ELb1ELb1ELb0ELb0EN3c104HalfEffEEv13SSMParamsBase,(.L_x_8004 - _Z25selective_scan_fwd_kernelI32Selective_Scan_fwd_kernel_traitsILi64ELi16ELi1ELb0ELb1ELb1ELb0ELb0EN3c104HalfEffEEv13SSMParamsBase)
        .other          _Z25selective_scan_fwd_kernelI32Selective_Scan_fwd_kernel_traitsILi64ELi16ELi1ELb0ELb1ELb1ELb0ELb0EN3c104HalfEffEEv13SSMParamsBase,@"STO_CUDA_ENTRY STV_DEFAULT"
_Z25selective_scan_fwd_kernelI32Selective_Scan_fwd_kernel_traitsILi64ELi16ELi1ELb0ELb1ELb1ELb0ELb0EN3c104HalfEffEEv13SSMParamsBase:
.text._Z25selective_scan_fwd_kernelI32Selective_Scan_fwd_kernel_traitsILi64ELi16ELi1ELb0ELb1ELb1ELb0ELb0EN3c104HalfEffEEv13SSMParamsBase:
        /* <DEDUP_REMOVED lines=50> */
.L_x_2772:
        /* <DEDUP_REMOVED lines=65> */
[----:B0-----:R-:W-:Y:S02]  /*0730*/  ULEA UR24, UP3, UR6, UR24, 0x1 ;  /* 0x0000001806187291 */ /* 0x001fe4000f8608ff */
[----:B------:R-:W-:Y:S02]  /*0740*/  UIMAD.WIDE.U32 UR14, UR13, UR38, UR14 ;  /* 0x000000260d0e72a5 */ /* 0x000fe4000f8e000e */
[----:B------:R-:W-:Y:S02]  /*0750*/  UIMAD UR7, UR13, UR39, UR7 ;  /* 0x000000270d0772a4 */ /* 0x000fe4000f8e0207 */
[----:B------:R-:W-:-:S02]  /*0760*/  ULEA.HI.X UR25, UR6, UR25, UR19, 0x1, UP3 ;  /* 0x0000001906197291 */ /* 0x000fc400098f0c13 */
[----:B--2---:R-:W-:Y:S02]  /*0770*/  ULEA UR30, UP5, UR14, UR30, 0x1 ;  /* 0x0000001e0e1e7291 */ /* 0x004fe4000f8a08ff */
[----:B------:R-:W-:Y:S02]  /*0780*/  UIADD3 UR6, UPT, UPT, UR15, UR7, URZ ;  /* 0x000000070f067290 */ /* 0x000fe4000fffe0ff */
[----:B------:R-:W-:Y:S02]  /*0790*/  UIMAD UR9, UR13, UR21, UR9 ;  /* 0x000000150d0972a4 */ /* 0x000fe4000f8e0209 */
[----:B------:R-:W-:Y:S02]  /*07a0*/  ULEA.HI.X UR31, UR14, UR31, UR6, 0x1, UP5 ;  /* 0x0000001f0e1f7291 */ /* 0x000fe4000a8f0c06 */
[----:B---3--:R-:W-:Y:S02]  /*07b0*/  UISETP.NE.AND UP5, UPT, UR16, URZ, UPT ;  /* 0x000000ff1000728c */ /* 0x008fe4000bfa5270 */
[----:B------:R-:W-:-:S02]  /*07c0*/  ULEA UR26, UP4, UR8, UR26, 0x1 ;  /* 0x0000001a081a7291 */ /* 0x000fc4000f8808ff */
        /* <DEDUP_REMOVED lines=13> */
.L_x_2773:
        /* <DEDUP_REMOVED lines=10> */
.L_x_2774:
        /* <DEDUP_REMOVED lines=49> */
[----:B------:R-:W3:Y:S04]  /*0c50*/  @P1 LDG.E R4, desc[UR36][R4.64] ;  /* 0x0000002404041981 */ /* 0x000ee8000c1e1900 */
[----:B------:R-:W4:Y:S04]  /*0c60*/  @!P2 LDG.E R6, desc[UR36][R6.64] ;  /* 0x000000240606a981 */ /* 0x000f28000c1e1900 */
[----:B------:R-:W4:Y:S01]  /*0c70*/  @!P3 LDG.E R8, desc[UR36][R8.64] ;  /* 0x000000240808b981 */ /* 0x000f22000c1e1900 */
[----:B------:R-:W-:Y:S01]  /*0c80*/  UMOV UR7, URZ ;  /* 0x000000ff00077c82 */ /* 0x000fe20008000000 */
[----:B0-----:R-:W-:Y:S01]  /*0c90*/  UISETP.NE.U32.AND UP0, UPT, UR12, URZ, UPT ;  /* 0x000000ff0c00728c */ /* 0x001fe2000bf05070 */
[----:B------:R-:W-:Y:S01]  /*0ca0*/  UMOV UR6, URZ ;  /* 0x000000ff00067c82 */ /* 0x000fe20008000000 */
[----:B------:R-:W-:-:S02]  /*0cb0*/  UMOV UR11, URZ ;  /* 0x000000ff000b7c82 */ /* 0x000fc40008000000 */
[----:B------:R-:W-:Y:S02]  /*0cc0*/  UISETP.NE.AND.EX UP0, UPT, UR13, URZ, UPT, UP0 ;  /* 0x000000ff0d00728c */ /* 0x000fe4000bf05300 */
[----:B-1----:R-:W-:Y:S02]  /*0cd0*/  UISETP.EQ.U32.AND UP3, UPT, UR4, URZ, UPT ;  /* 0x000000ff0400728c */ /* 0x002fe4000bf62070 */
[----:B-----5:R-:W-:Y:S02]  /*0ce0*/  USEL UR32, UR32, 0x800, UP5 ;  /* 0x0000080020207887 */ /* 0x020fe4000a800000 */
[----:B------:R-:W-:Y:S01]  /*0cf0*/  UISETP.EQ.OR.EX UP0, UPT, UR5, URZ, !UP0, UP3 ;  /* 0x000000ff0500728c */ /* 0x000fe2000c702730 */
[----:B--2---:R-:W-:Y:S02]  /*0d00*/  @P0 R2UR UR7, R2 ;  /* 0x00000000020702ca */ /* 0x004fe400000e0000 */
[----:B---3--:R-:W-:Y:S02]  /*0d10*/  @P1 R2UR UR6, R4 ;  /* 0x00000000040612ca */ /* 0x008fe400000e0000 */
[----:B----4-:R-:W-:-:S02]  /*0d20*/  @!P2 R2UR UR23, R6 ;  /* 0x000000000617a2ca */ /* 0x010fc400000e0000 */
        /* <DEDUP_REMOVED lines=37> */
.L_x_2775:
        /* <DEDUP_REMOVED lines=27> */
[----:B------:R-:W-:Y:S02]  /*1130*/  UMOV UR11, URZ ;  /* 0x000000ff000b7c82 */ /* 0x000fe40008000000 */
[----:B------:R-:W-:-:S06]  /*1140*/  UMOV UR8, URZ ;  /* 0x000000ff00087c82 */ /* 0x000fcc0008000000 */
[----:B------:R-:W-:Y:S02]  /*1150*/  @UP0 UIADD3 UR5, UPT, UPT, UR5, 0x1, URZ ;  /* 0x0000000105050890 */ /* 0x000fe4000fffe0ff */
[----:B------:R-:W-:Y:S02]  /*1160*/  UISETP.NE.AND UP0, UPT, UR32, URZ, UPT ;  /* 0x000000ff2000728c */ /* 0x000fe4000bf05270 */
[----:B------:R-:W-:-:S09]  /*1170*/  @!UP3 UIADD3 UR5, UPT, UPT, -UR5, URZ, URZ ;  /* 0x000000ff0505b290 */ /* 0x000fd2000fffe1ff */
[----:B------:R-:W-:-:S07]  /*1180*/  @!UP0 ULOP3.LUT UR5, URZ, UR32, URZ, 0x33, !UPT ;  /* 0x00000020ff058292 */ /* 0x000fce000f8e33ff */
[----:B------:R-:W-:-:S05]  /*1190*/  UMOV UR34, UR5 ;  /* 0x0000000500227c82 */ /* 0x000fca0008000000 */
.L_x_2776:
        /* <DEDUP_REMOVED lines=23> */
[----:B------:R-:W-:-:S07]  /*1310*/  LOP3.LUT R97, R111, 0x1e0, RZ, 0xfc, !PT ;  /* 0x000001e06f617812 */ /* 0x000fce00078efcff */
.L_x_2820:
[----:B0-----:R-:W0:Y:S02]  /*1320*/  LDCU.64 UR4, c[0x0][0x4f8] ;  /* 0x00009f00ff0477ac */ /* 0x001e240008000a00 */
[----:B0-----:R-:W-:-:S04]  /*1330*/  UISETP.NE.U32.AND UP0, UPT, UR4, URZ, UPT ;  /* 0x000000ff0400728c */ /* 0x001fc8000bf05070 */
[----:B------:R-:W-:-:S06]  /*1340*/  UISETP.NE.AND.EX UP0, UPT, UR5, URZ, UPT, UP0 ;  /* 0x000000ff0500728c */ /* 0x000fcc000bf05300 */
[----:B------:R-:W-:-:S05]  /*1350*/  PLOP3.LUT P0, PT, PT, PT, UP0, 0x80, 0x8 ;  /* 0x000000000008781c */ /* 0x000fca0003f0f008 */
[----:B------:R-:W0:Y:S01]  /*1360*/  @UP0 LDCU.64 UR4, c[0x0][0x4f8] ;  /* 0x00009f00ff0407ac */ /* 0x000e220008000a00 */
[----:B------:R-:W-:-:S04]  /*1370*/  @UP0 UIADD3 UR12, UPT, UPT, UR9, UR8, URZ ;  /* 0x00000008090c0290 */ /* 0x000fc8000fffe0ff */
[----:B0-----:R-:W-:-:S06]  /*1380*/  @UP0 UIMAD.WIDE UR4, UR12, 0x4, UR4 ;  /* 0x000000040c0408a5 */ /* 0x001fcc000f8e0204 */
[----:B-1----:R-:W-:Y:S01]  /*1390*/  MOV R2, UR4 ;  /* 0x0000000400027c02 */ /* 0x002fe20008000f00 */
[----:B------:R-:W-:-:S04]  /*13a0*/  IMAD.U32 R3, RZ, RZ, UR5 ;  /* 0x00000005ff037e24 */ /* 0x000fc8000f8e00ff */
[----:B------:R-:W0:Y:S01]  /*13b0*/  @!UP0 LDCU UR5, c[0x0][0x388] ;  /* 0x00007100ff0587ac */ /* 0x000e220008000800 */
        /* <DEDUP_REMOVED lines=15> */
[----:B------:R-:W-:Y:S01]  /*14b0*/  ISETP.GE.AND P0, PT, R111, UR48, PT ;  /* 0x000000306f007c0c */ /* 0x000fe2000bf06270 */
[----:B------:R-:W-:Y:S01]  /*14c0*/  BAR.SYNC.DEFER_BLOCKING 0x0 ;  /* 0x0000000000007b1d */ /* 0x000fe20000010000 */
[----:B------:R-:W-:Y:S02]  /*14d0*/  IADD3 R4, P1, PT, R96, UR24, RZ ;  /* 0x0000001860047c10 */ /* 0x000fe4000ff3e0ff */
[----:B------:R-:W-:Y:S02]  /*14e0*/  LOP3.LUT R23, R2, 0x3e00, RZ, 0xc0, !PT ;  /* 0x00003e0002177812 */ /* 0x000fe400078ec0ff */
[----:B------:R-:W-:Y:S02]  /*14f0*/  LOP3.LUT R0, R0, 0xfffffdff, RZ, 0xc0, !PT ;  /* 0xfffffdff00007812 */ /* 0x000fe400078ec0ff */
[----:B------:R-:W-:Y:S02]  /*1500*/  LOP3.LUT R111, R23, 0x1f, R112, 0xf8, !PT ;  /* 0x0000001f176f7812 */ /* 0x000fe400078ef870 */
[----:B------:R-:W-:-:S02]  /*1510*/  PRMT R6, RZ, 0x7610, R6 ;  /* 0x00007610ff067816 */ /* 0x000fc40000000006 */
[----:B------:R-:W-:Y:S01]  /*1520*/  IADD3.X R5, PT, PT, RZ, UR25, RZ, P1, !PT ;  /* 0x00000019ff057c10 */ /* 0x000fe20008ffe4ff */
[----:B------:R-:W-:Y:S01]  /*1530*/  IMAD.SHL.U32 R96, R111, 0x2, RZ ;  /* 0x000000026f607824 */ /* 0x000fe200078e00ff */
[----:B------:R-:W-:Y:S02]  /*1540*/  @P0 LOP3.LUT R0, R0, 0x200, RZ, 0xfc, !PT ;  /* 0x0000020000000812 */ /* 0x000fe400078efcff */
[----:B------:R-:W-:Y:S02]  /*1550*/  PRMT R13, RZ, 0x7610, R13 ;  /* 0x00007610ff0d7816 */ /* 0x000fe4000000000d */
[----:B------:R-:W-:Y:S02]  /*1560*/  IADD3 R2, P0, PT, R96, UR26, RZ ;  /* 0x0000001a60027c10 */ /* 0x000fe4000ff1e0ff */
[----:B------:R-:W-:Y:S02]  /*1570*/  ISETP.GE.AND P6, PT, R109, UR48, PT ;  /* 0x000000306d007c0c */ /* 0x000fe4000bfc6270 */
[----:B------:R-:W-:Y:S01]  /*1580*/  ISETP.GE.AND P1, PT, R110, UR48, PT ;  /* 0x000000306e007c0c */ /* 0x000fe2000bf26270 */
[----:B------:R-:W-:Y:S01]  /*1590*/  IMAD.X R3, RZ, RZ, UR35, P0 ;  /* 0x00000023ff037e24 */ /* 0x000fe200080e06ff */
[----:B------:R-:W-:-:S02]  /*15a0*/  LOP3.LUT P0, RZ, R0, 0x200, RZ, 0xc0, !PT ;  /* 0x0000020000ff7812 */ /* 0x000fc4000780c0ff */
[----:B------:R-:W-:Y:S02]  /*15b0*/  ISETP.GE.AND P2, PT, R105, UR48, PT ;  /* 0x0000003069007c0c */ /* 0x000fe4000bf46270 */
[----:B------:R-:W-:Y:S02]  /*15c0*/  ISETP.GE.AND P5, PT, R108, UR48, PT ;  /* 0x000000306c007c0c */ /* 0x000fe4000bfa6270 */
[----:B------:R-:W-:Y:S02]  /*15d0*/  ISETP.GE.AND P4, PT, R107, UR48, PT ;  /* 0x000000306b007c0c */ /* 0x000fe4000bf86270 */
[----:B------:R-:W-:Y:S02]  /*15e0*/  PRMT R8, RZ, 0x7610, R8 ;  /* 0x00007610ff087816 */ /* 0x000fe40000000008 */
[----:B------:R-:W-:Y:S02]  /*15f0*/  PRMT R7, RZ, 0x7610, R7 ;  /* 0x00007610ff077816 */ /* 0x000fe40000000007 */
[----:B------:R-:W-:Y:S01]  /*1600*/  PRMT R14, RZ, 0x7610, R14 ;  /* 0x00007610ff0e7816 */ /* 0x000fe2000000000e */
[----:B------:R-:W2:Y:S01]  /*1610*/  @!P0 LDG.E.U16 R6, desc[UR36][R4.64] ;  /* 0x0000002404068981 */ /* 0x000ea2000c1e1500 */
[----:B------:R-:W-:-:S02]  /*1620*/  ISETP.GE.AND P0, PT, R104, UR48, PT ;  /* 0x0000003068007c0c */ /* 0x000fc4000bf06270 */
[----:B------:R-:W-:Y:S01]  /*1630*/  PRMT R12, RZ, 0x7610, R12 ;  /* 0x00007610ff0c7816 */ /* 0x000fe2000000000c */
[----:B------:R-:W3:Y:S01]  /*1640*/  @!P6 LDG.E.U16 R8, desc[UR36][R4.64+0x80] ;  /* 0x000080240408e981 */ /* 0x000ee2000c1e1500 */
[----:B------:R-:W-:Y:S02]  /*1650*/  ISETP.GE.AND P3, PT, R106, UR48, PT ;  /* 0x000000306a007c0c */ /* 0x000fe4000bf66270 */
[----:B------:R-:W-:Y:S01]  /*1660*/  LOP3.LUT R95, R111, 0x160, RZ, 0xfc, !PT ;  /* 0x000001606f5f7812 */ /* 0x000fe200078efcff */
[----:B------:R-:W4:Y:S01]  /*1670*/  @!P1 LDG.E.U16 R7, desc[UR36][R4.64+0x40] ;  /* 0x0000402404079981 */ /* 0x000f22000c1e1500 */
[----:B------:R-:W-:Y:S02]  /*1680*/  PRMT R9, RZ, 0x7610, R9 ;  /* 0x00007610ff097816 */ /* 0x000fe40000000009 */
[----:B------:R-:W-:Y:S01]  /*1690*/  PRMT R10, RZ, 0x7610, R10 ;  /* 0x00007610ff0a7816 */ /* 0x000fe2000000000a */
[----:B------:R-:W5:Y:S01]  /*16a0*/  @!P2 LDG.E.U16 R12, desc[UR36][R4.64+0x180] ;  /* 0x00018024040ca981 */ /* 0x000f62000c1e1500 */
[----:B------:R-:W-:-:S02]  /*16b0*/  PRMT R11, RZ, 0x7610, R11 ;  /* 0x00007610ff0b7816 */ /* 0x000fc4000000000b */
[----:B------:R-:W-:Y:S01]  /*16c0*/  PRMT R15, RZ, 0x7610, R15 ;  /* 0x00007610ff0f7816 */ /* 0x000fe2000000000f */
[----:B------:R-:W5:Y:S01]  /*16d0*/  @!P0 LDG.E.U16 R13, desc[UR36][R4.64+0x1c0] ;  /* 0x0001c024040d8981 */ /* 0x000f62000c1e1500 */
[----:B------:R-:W-:Y:S02]  /*16e0*/  ISETP.GE.AND P0, PT, R103, UR48, PT ;  /* 0x0000003067007c0c */ /* 0x000fe4000bf06270 */
[----:B------:R-:W-:Y:S01]  /*16f0*/  ISETP.GE.AND P6, PT, R102, UR48, PT ;  /* 0x0000003066007c0c */ /* 0x000fe2000bfc6270 */
[----:B------:R-:W5:Y:S01]  /*1700*/  @!P5 LDG.E.U16 R9, desc[UR36][R4.64+0xc0] ;  /* 0x0000c0240409d981 */ /* 0x000f62000c1e1500 */
[----:B------:R-:W-:Y:S02]  /*1710*/  ISETP.GE.AND P2, PT, R95, UR48, PT ;  /* 0x000000305f007c0c */ /* 0x000fe4000bf46270 */
[----:B------:R-:W-:Y:S01]  /*1720*/  ISETP.GE.AND P1, PT, R100, UR48, PT ;  /* 0x0000003064007c0c */ /* 0x000fe2000bf26270 */
[----:B------:R-:W5:Y:S01]  /*1730*/  @!P4 LDG.E.U16 R10, desc[UR36][R4.64+0x100] ;  /* 0x00010024040ac981 */ /* 0x000f62000c1e1500 */
[----:B------:R-:W-:-:S02]  /*1740*/  PRMT R16, RZ, 0x7610, R16 ;  /* 0x00007610ff107816 */ /* 0x000fc40000000010 */
[----:B------:R-:W-:Y:S01]  /*1750*/  PRMT R17, RZ, 0x7610, R17 ;  /* 0x00007610ff117816 */ /* 0x000fe20000000011 */
[----:B------:R-:W5:Y:S01]  /*1760*/  @!P3 LDG.E.U16 R11, desc[UR36][R4.64+0x140] ;  /* 0x00014024040bb981 */ /* 0x000f62000c1e1500 */
[----:B------:R-:W-:Y:S02]  /*1770*/  PRMT R18, RZ, 0x7610, R18 ;  /* 0x00007610ff127816 */ /* 0x000fe40000000012 */
[----:B------:R-:W-:Y:S01]  /*1780*/  PRMT R19, RZ, 0x7610, R19 ;  /* 0x00007610ff137816 */ /* 0x000fe20000000013 */
[----:B------:R-:W5:Y:S01]  /*1790*/  @!P0 LDG.E.U16 R14, desc[UR36][R4.64+0x200] ;  /* 0x00020024040e8981 */ /* 0x000f62000c1e1500 */
[----:B------:R-:W-:Y:S02]  /*17a0*/  ISETP.GE.AND P0, PT, R101, UR48, PT ;  /* 0x0000003065007c0c */ /* 0x000fe4000bf06270 */
[----:B------:R-:W-:Y:S01]  /*17b0*/  ISETP.GE.AND P3, PT, R99, UR48, PT ;  /* 0x0000003063007c0c */ /* 0x000fe2000bf66270 */
[----:B------:R-:W5:Y:S01]  /*17c0*/  @!P6 LDG.E.U16 R15, desc[UR36][R4.64+0x240] ;  /* 0x00024024040fe981 */ /* 0x000f62000c1e1500 */
[----:B------:R-:W-:-:S02]  /*17d0*/  ISETP.GE.AND P4, PT, R98, UR48, PT ;  /* 0x0000003062007c0c */ /* 0x000fc4000bf86270 */
[----:B------:R-:W-:Y:S01]  /*17e0*/  ISETP.GE.AND P5, PT, R97, UR48, PT ;  /* 0x0000003061007c0c */ /* 0x000fe2000bfa6270 */
[----:B------:R-:W5:Y:S04]  /*17f0*/  @!P2 LDG.E.U16 R17, desc[UR36][R4.64+0x2c0] ;  /* 0x0002c0240411a981 */ /* 0x000f68000c1e1500 */
        /* <DEDUP_REMOVED lines=54> */
[----:B------:R-:W-:Y:S02]  /*1b60*/  ISETP.GE.AND P0, PT, R110, UR48, PT ;  /* 0x000000306e007c0c */ /* 0x000fe4000bf06270 */
[----:B------:R-:W-:Y:S02]  /*1b70*/  PRMT R22, RZ, 0x7610, R22 ;  /* 0x00007610ff167816 */ /* 0x000fe40000000016 */
[----:B------:R-:W-:Y:S02]  /*1b80*/  PRMT R24, RZ, 0x7610, R24 ;  /* 0x00007610ff187816 */ /* 0x000fe40000000018 */
[----:B------:R-:W-:Y:S02]  /*1b90*/  PRMT R25, RZ, 0x7610, R25 ;  /* 0x00007610ff197816 */ /* 0x000fe40000000019 */
[----:B------:R-:W-:Y:S01]  /*1ba0*/  PRMT R27, RZ, 0x7610, R27 ;  /* 0x00007610ff1b7816 */ /* 0x000fe2000000001b */
[----:B--2---:R1:W-:Y:S04]  /*1bb0*/  STS.U16 [R93], R6 ;  /* 0x000000065d007388 */ /* 0x0043e80000000400 */
[----:B----4-:R-:W-:Y:S01]  /*1bc0*/  STS.U16 [R92+0x40], R7 ;  /* 0x000040075c007388 */ /* 0x010fe20000000400 */
[----:B-1----:R-:W-:-:S03]  /*1bd0*/  VIADD R6, R23, 0x160 ;  /* 0x0000016017067836 */ /* 0x002fc60000000000 */
[----:B---3--:R1:W-:Y:S02]  /*1be0*/  STS.U16 [R91+0x80], R8 ;  /* 0x000080085b007388 */ /* 0x0083e40000000400 */
[-C--:B------:R-:W-:Y:S01]  /*1bf0*/  LEA.HI.SX32 R6, R6, R23.reuse, 0x1b ;  /* 0x0000001706067211 */ /* 0x080fe200078fdaff */
[----:B-1----:R-:W-:Y:S01]  /*1c00*/  VIADD R8, R23, 0x180 ;  /* 0x0000018017087836 */ /* 0x002fe20000000000 */
[----:B-----5:R-:W-:Y:S04]  /*1c10*/  STS.U16 [R90+0xc0], R9 ;  /* 0x0000c0095a007388 */ /* 0x020fe80000000400 */
[----:B------:R1:W-:Y:S01]  /*1c20*/  STS.U16 [R81+0x100], R10 ;  /* 0x0001000a51007388 */ /* 0x0003e20000000400 */
[----:B------:R-:W-:Y:S02]  /*1c30*/  LEA.HI.SX32 R8, R8, R23, 0x1b ;  /* 0x0000001708087211 */ /* 0x000fe400078fdaff */
[----:B------:R-:W-:Y:S01]  /*1c40*/  LEA R74, R6, UR54, 0x1 ;  /* 0x00000036064a7c11 */ /* 0x000fe2000f8e08ff */
[----:B------:R-:W-:Y:S01]  /*1c50*/  STS.U16 [R80+0x140], R11 ;  /* 0x0001400b50007388 */ /* 0x000fe20000000400 */
[----:B------:R-:W-:-:S02]  /*1c60*/  LEA R73, R8, UR54, 0x1 ;  /* 0x0000003608497c11 */ /* 0x000fc4000f8e08ff */
[----:B-1----:R-:W-:Y:S01]  /*1c70*/  IADD3 R10, PT, PT, R23, 0x1a0, RZ ;  /* 0x000001a0170a7810 */ /* 0x002fe20007ffe0ff */
[----:B------:R1:W-:Y:S03]  /*1c80*/  STS.U16 [R79+0x180], R12 ;  /* 0x0001800c4f007388 */ /* 0x0003e60000000400 */
[----:B------:R-:W-:Y:S01]  /*1c90*/  LEA.HI.SX32 R10, R10, R23, 0x1b ;  /* 0x000000170a0a7211 */ /* 0x000fe200078fdaff */
[----:B------:R-:W-:Y:S01]  /*1ca0*/  STS.U16 [R78+0x1c0], R13 ;  /* 0x0001c00d4e007388 */ /* 0x000fe20000000400 */
[----:B------:R-:W-:-:S03]  /*1cb0*/  IMAD R23, R94, 0xf, R23 ;  /* 0x0000000f5e177824 */ /* 0x000fc600078e0217 */
[----:B------:R2:W-:Y:S01]  /*1cc0*/  STS.U16 [R77+0x200], R14 ;  /* 0x0002000e4d007388 */ /* 0x0005e20000000400 */
[----:B------:R-:W-:-:S03]  /*1cd0*/  LEA R72, R10, UR54, 0x1 ;  /* 0x000000360a487c11 */ /* 0x000fc6000f8e08ff */
[----:B------:R-:W-:Y:S01]  /*1ce0*/  STS.U16 [R76+0x240], R15 ;  /* 0x0002400f4c007388 */ /* 0x000fe20000000400 */
[----:B------:R-:W-:-:S03]  /*1cf0*/  VIADD R6, R23, 0x2 ;  /* 0x0000000217067836 */ /* 0x000fc60000000000 */
[----:B------:R3:W-:Y:S01]  /*1d00*/  STS.U16 [R75+0x280], R16 ;  /* 0x000280104b007388 */ /* 0x0007e20000000400 */
[C---:B------:R-:W-:Y:S01]  /*1d10*/  VIADD R8, R23.reuse, 0x3 ;  /* 0x0000000317087836 */ /* 0x040fe20000000000 */
[C---:B------:R-:W-:Y:S01]  /*1d20*/  IADD3 R4, PT, PT, R23.reuse, 0x1, RZ ;  /* 0x0000000117047810 */ /* 0x040fe20007ffe0ff */
[C---:B-1----:R-:W-:Y:S01]  /*1d30*/  VIADD R12, R23.reuse, 0x5 ;  /* 0x00000005170c7836 */ /* 0x042fe20000000000 */
[----:B------:R-:W-:Y:S01]  /*1d40*/  STS.U16 [R74+0x2c0], R17 ;  /* 0x0002c0114a007388 */ /* 0x000fe20000000400 */
[C---:B--2---:R-:W-:Y:S01]  /*1d50*/  VIADD R14, R23.reuse, 0x6 ;  /* 0x00000006170e7836 */ /* 0x044fe20000000000 */
[C---:B------:R-:W-:Y:S01]  /*1d60*/  IADD3 R10, PT, PT, R23.reuse, 0x4, RZ ;  /* 0x00000004170a7810 */ /* 0x040fe20007ffe0ff */
[C---:B------:R-:W-:Y:S01]  /*1d70*/  VIADD R28, R23.reuse, 0x9 ;  /* 0x00000009171c7836 */ /* 0x040fe20000000000 */
[----:B------:R1:W-:Y:S01]  /*1d80*/  STS.U16 [R73+0x300], R18 ;  /* 0x0003001249007388 */ /* 0x0003e20000000400 */
        /* <DEDUP_REMOVED lines=24> */
[----:B------:R-:W-:Y:S01]  /*1f10*/  STS.U16 [R72+0x340], R19 ;  /* 0x0003401348007388 */ /* 0x000fe20000000400 */
        /* <DEDUP_REMOVED lines=36> */
[----:B------:R-:W-:-:S02]  /*2160*/  PRMT R23, RZ, 0x7610, R23 ;  /* 0x00007610ff177816 */ /* 0x000fc40000000017 */
[----:B-1----:R-:W-:-:S03]  /*2170*/  PRMT R21, RZ, 0x7610, R21 ;  /* 0x00007610ff157816 */ /* 0x002fc60000000015 */
[----:B------:R-:W2:Y:S01]  /*2180*/  @!P6 LDG.E.U16 R22, desc[UR36][R2.64+0x80] ;  /* 0x000080240216e981 */ /* 0x000ea2000c1e1500 */
[----:B------:R-:W-:-:S03]  /*2190*/  ISETP.GE.AND P6, PT, R107, UR48, PT ;  /* 0x000000306b007c0c */ /* 0x000fc6000bfc6270 */
[----:B------:R-:W3:Y:S01]  /*21a0*/  @!P0 LDG.E.U16 R23, desc[UR36][R2.64+0x40] ;  /* 0x0000402402178981 */ /* 0x000ee2000c1e1500 */
[----:B------:R-:W-:-:S09]  /*21b0*/  ISETP.GE.AND P0, PT, R108, UR48, PT ;  /* 0x000000306c007c0c */ /* 0x000fd2000bf06270 */
[----:B------:R-:W4:Y:S01]  /*21c0*/  @!P6 LDG.E.U16 R24, desc[UR36][R2.64+0x100] ;  /* 0x000100240218e981 */ /* 0x000f22000c1e1500 */
[----:B------:R-:W-:-:S03]  /*21d0*/  ISETP.GE.AND P6, PT, R105, UR48, PT ;  /* 0x0000003069007c0c */ /* 0x000fc6000bfc6270 */
[----:B------:R-:W5:Y:S01]  /*21e0*/  @!P0 LDG.E.U16 R21, desc[UR36][R2.64+0xc0] ;  /* 0x0000c02402158981 */ /* 0x000f62000c1e1500 */
[----:B------:R-:W-:Y:S02]  /*21f0*/  ISETP.GE.AND P0, PT, R106, UR48, PT ;  /* 0x000000306a007c0c */ /* 0x000fe4000bf06270 */
[----:B------:R-:W-:-:S07]  /*2200*/  PRMT R26, RZ, 0x7610, R26 ;  /* 0x00007610ff1a7816 */ /* 0x000fce000000001a */
[----:B------:R-:W4:Y:S01]  /*2210*/  @!P6 LDG.E.U16 R26, desc[UR36][R2.64+0x180] ;  /* 0x00018024021ae981 */ /* 0x000f22000c1e1500 */
[----:B------:R-:W-:-:S03]  /*2220*/  ISETP.GE.AND P6, PT, R103, UR48, PT ;  /* 0x0000003067007c0c */ /* 0x000fc6000bfc6270 */
[----:B------:R-:W4:Y:S01]  /*2230*/  @!P0 LDG.E.U16 R25, desc[UR36][R2.64+0x140] ;  /* 0x0001402402198981 */ /* 0x000f22000c1e1500 */
[----:B------:R-:W-:Y:S02]  /*2240*/  ISETP.GE.AND P0, PT, R104, UR48, PT ;  /* 0x0000003068007c0c */ /* 0x000fe4000bf06270 */
[----:B------:R-:W-:-:S07]  /*2250*/  PRMT R28, RZ, 0x7610, R28 ;  /* 0x00007610ff1c7816 */ /* 0x000fce000000001c */
[----:B------:R-:W4:Y:S01]  /*2260*/  @!P6 LDG.E.U16 R28, desc[UR36][R2.64+0x200] ;  /* 0x00020024021ce981 */ /* 0x000f22000c1e1500 */
[----:B------:R-:W-:-:S03]  /*2270*/  ISETP.NE.AND P6, PT, R31, RZ, PT ;  /* 0x000000ff1f00720c */ /* 0x000fc60003fc5270 */
[----:B------:R-:W4:Y:S01]  /*2280*/  @!P0 LDG.E.U16 R27, desc[UR36][R2.64+0x1c0] ;  /* 0x0001c024021b8981 */ /* 0x000f22000c1e1500 */
[----:B------:R-:W-:Y:S02]  /*2290*/  ISETP.NE.AND P0, PT, R29, RZ, PT ;  /* 0x000000ff1d00720c */ /* 0x000fe40003f05270 */
[----:B------:R-:W-:-:S07]  /*22a0*/  PRMT R29, RZ, 0x7610, R29 ;  /* 0x00007610ff1d7816 */ /* 0x000fce000000001d */
[----:B------:R-:W4:Y:S01]  /*22b0*/  @!P6 LDG.E.U16 R29, desc[UR36][R2.64+0x240] ;  /* 0x00024024021de981 */ /* 0x000f22000c1e1500 */
[----:B------:R-:W-:Y:S02]  /*22c0*/  LOP3.LUT P6, RZ, R0, 0x200, RZ, 0xc0, !PT ;  /* 0x0000020000ff7812 */ /* 0x000fe400078cc0ff */
[----:B------:R-:W-:Y:S02]  /*22d0*/  PRMT R20, RZ, 0x7610, R20 ;  /* 0x00007610ff147816 */ /* 0x000fe40000000014 */
[----:B------:R-:W-:Y:S02]  /*22e0*/  PRMT R30, RZ, 0x7610, R30 ;  /* 0x00007610ff1e7816 */ /* 0x000fe4000000001e */
[----:B------:R-:W-:Y:S02]  /*22f0*/  PRMT R31, RZ, 0x7610, R31 ;  /* 0x00007610ff1f7816 */ /* 0x000fe4000000001f */
[----:B------:R-:W-:Y:S02]  /*2300*/  PRMT R32, RZ, 0x7610, R32 ;  /* 0x00007610ff207816 */ /* 0x000fe40000000020 */
[----:B------:R-:W-:Y:S01]  /*2310*/  PRMT R33, RZ, 0x7610, R33 ;  /* 0x00007610ff217816 */ /* 0x000fe20000000021 */
[----:B------:R-:W4:Y:S04]  /*2320*/  @!P0 LDG.E.U16 R30, desc[UR36][R2.64+0x280] ;  /* 0x00028024021e8981 */ /* 0x000f28000c1e1500 */
[----:B------:R-:W2:Y:S01]  /*2330*/  @!P6 LDG.E.U16 R20, desc[UR36][R2.64] ;  /* 0x000000240214e981 */ /* 0x000ea2000c1e1500 */
[----:B------:R-:W-:-:S02]  /*2340*/  PRMT R34, RZ, 0x7610, R34 ;  /* 0x00007610ff227816 */ /* 0x000fc40000000022 */
[----:B------:R-:W-:Y:S01]  /*2350*/  PRMT R35, RZ, 0x7610, R35 ;  /* 0x00007610ff237816 */ /* 0x000fe20000000023 */
[----:B------:R-:W4:Y:S04]  /*2360*/  @!P2 LDG.E.U16 R31, desc[UR36][R2.64+0x2c0] ;  /* 0x0002c024021fa981 */ /* 0x000f28000c1e1500 */
[----:B------:R-:W4:Y:S04]  /*2370*/  @!P1 LDG.E.U16 R32, desc[UR36][R2.64+0x300] ;  /* 0x0003002402209981 */ /* 0x000f28000c1e1500 */
[----:B------:R-:W4:Y:S04]  /*2380*/  @!P3 LDG.E.U16 R33, desc[UR36][R2.64+0x340] ;  /* 0x000340240221b981 */ /* 0x000f28000c1e1500 */
[----:B------:R-:W4:Y:S04]  /*2390*/  @!P4 LDG.E.U16 R34, desc[UR36][R2.64+0x380] ;  /* 0x000380240222c981 */ /* 0x000f28000c1e1500 */
[----:B------:R-:W4:Y:S01]  /*23a0*/  @!P5 LDG.E.U16 R35, desc[UR36][R2.64+0x3c0] ;  /* 0x0003c0240223d981 */ /* 0x000f22000c1e1500 */
[----:B------:R-:W-:Y:S03]  /*23b0*/  BSSY.RECONVERGENT B0, `(.L_x_2777) ;  /* 0x0000053000007945 */ /* 0x000fe60003800200 */
[----:B--2---:R-:W-:Y:S04]  /*23c0*/  STS.U16 [R93], R20 ;  /* 0x000000145d007388 */ /* 0x004fe80000000400 */
[----:B---3--:R-:W-:Y:S04]  /*23d0*/  STS.U16 [R92+0x40], R23 ;  /* 0x000040175c007388 */ /* 0x008fe80000000400 */
[----:B------:R-:W-:Y:S04]  /*23e0*/  STS.U16 [R91+0x80], R22 ;  /* 0x000080165b007388 */ /* 0x000fe80000000400 */
        /* <DEDUP_REMOVED lines=79> */
.L_x_2778:
[----:B------:R-:W-:Y:S05]  /*28e0*/  BSYNC.RECONVERGENT B0 ;  /* 0x0000000000007941 */ /* 0x000fea0003800200 */
.L_x_2777:
        /* <DEDUP_REMOVED lines=37> */
.L_x_2780:
[----:B------:R-:W-:Y:S05]  /*2b40*/  BSYNC.RECONVERGENT B0 ;  /* 0x0000000000007941 */ /* 0x000fea0003800200 */
.L_x_2779:
        /* <DEDUP_REMOVED lines=35> */
.L_x_2782:
[----:B------:R-:W-:Y:S05]  /*2d80*/  BSYNC.RECONVERGENT B0 ;  /* 0x0000000000007941 */ /* 0x000fea0003800200 */
.L_x_2781:
        /* <DEDUP_REMOVED lines=37> */
.L_x_2784:
[----:B------:R-:W-:Y:S05]  /*2fe0*/  BSYNC.RECONVERGENT B0 ;  /* 0x0000000000007941 */ /* 0x000fea0003800200 */
.L_x_2783:
        /* <DEDUP_REMOVED lines=35> */
.L_x_2786:
[----:B------:R-:W-:Y:S05]  /*3220*/  BSYNC.RECONVERGENT B0 ;  /* 0x0000000000007941 */ /* 0x000fea0003800200 */
.L_x_2785:
        /* <DEDUP_REMOVED lines=37> */
.L_x_2788:
[----:B------:R-:W-:Y:S05]  /*3480*/  BSYNC.RECONVERGENT B0 ;  /* 0x0000000000007941 */ /* 0x000fea0003800200 */
.L_x_2787:
[----:B------:R-:W-:Y:S01]  /*3490*/  HADD2.F32 R22, -RZ, R22.H0_H0 ;  /* 0x20000016ff167230 */ /* 0x000fe20000004100 */
[----:B------:R-:W-:Y:S01]  /*34a0*/  BSSY.RECONVERGENT B0, `(.L_x_2789) ;  /* 0x0000022000007945 */ /* 0x000fe20003800200 */
[----:B------:R-:W-:-:S03]  /*34b0*/  FSETP.GTU.FTZ.AND P1, PT, R39, 20, PT ;  /* 0x41a000002700780b */ /* 0x000fc60003f3c000 */
[----:B------:R-:W-:Y:S01]  /*34c0*/  FADD.FTZ R38, R22, UR6 ;  /* 0x0000000616267e21 */ /* 0x000fe20008010000 */
        /* <DEDUP_REMOVED lines=31> */
.L_x_2790:
[----:B------:R-:W-:Y:S05]  /*36c0*/  BSYNC.RECONVERGENT B0 ;  /* 0x0000000000007941 */ /* 0x000fea0003800200 */
.L_x_2789:
        /* <DEDUP_REMOVED lines=37> */
.L_x_2792:
[----:B------:R-:W-:Y:S05]  /*3920*/  BSYNC.RECONVERGENT B0 ;  /* 0x0000000000007941 */ /* 0x000fea0003800200 */
.L_x_2791:
        /* <DEDUP_REMOVED lines=35> */
.L_x_2794:
[----:B------:R-:W-:Y:S05]  /*3b60*/  BSYNC.RECONVERGENT B0 ;  /* 0x0000000000007941 */ /* 0x000fea0003800200 */
.L_x_2793:
        /* <DEDUP_REMOVED lines=39> */
.L_x_2796:
[----:B------:R-:W-:Y:S05]  /*3de0*/  BSYNC.RECONVERGENT B0 ;  /* 0x0000000000007941 */ /* 0x000fea0003800200 */
.L_x_2795:
        /* <DEDUP_REMOVED lines=39> */
.L_x_2798:
[----:B------:R-:W-:Y:S05]  /*4060*/  BSYNC.RECONVERGENT B0 ;  /* 0x0000000000007941 */ /* 0x000fea0003800200 */
.L_x_2797:
        /* <DEDUP_REMOVED lines=9> */
[----:B------:R-:W-:Y:S01]  /*4100*/  HADD2.F32 R85, -RZ, R10.H0_H0 ;  /* 0x2000000aff557230 */ /* 0x000fe20000004100 */
[----:B------:R-:W-:Y:S01]  /*4110*/  ISETP.EQ.OR P2, PT, RZ, UR4, P2 ;  /* 0x00000004ff007c0c */ /* 0x000fe20009742670 */
[----:B------:R-:W-:-:S02]  /*4120*/  HADD2.F32 R86, -RZ, R9.H0_H0 ;  /* 0x20000009ff567230 */ /* 0x000fc40000004100 */
[----:B------:R-:W-:Y:S01]  /*4130*/  HADD2.F32 R87, -RZ, R8.H0_H0 ;  /* 0x20000008ff577230 */ /* 0x000fe20000004100 */
        /* <DEDUP_REMOVED lines=31> */
.L_x_2800:
[----:B------:R-:W-:Y:S05]  /*4330*/  BSYNC.RECONVERGENT B0 ;  /* 0x0000000000007941 */ /* 0x000fea0003800200 */
.L_x_2799:
        /* <DEDUP_REMOVED lines=32> */
.L_x_2802:
[----:B------:R-:W-:Y:S05]  /*4540*/  BSYNC.RECONVERGENT B0 ;  /* 0x0000000000007941 */ /* 0x000fea0003800200 */
.L_x_2801:
        /* <DEDUP_REMOVED lines=32> */
.L_x_2804:
[----:B------:R-:W-:Y:S05]  /*4750*/  BSYNC.RECONVERGENT B0 ;  /* 0x0000000000007941 */ /* 0x000fea0003800200 */
.L_x_2803:
        /* <DEDUP_REMOVED lines=32> */
.L_x_2806:
[----:B------:R-:W-:Y:S05]  /*4960*/  BSYNC.RECONVERGENT B0 ;  /* 0x0000000000007941 */ /* 0x000fea0003800200 */
.L_x_2805:
        /* <DEDUP_REMOVED lines=32> */
.L_x_2808:
[----:B------:R-:W-:Y:S05]  /*4b70*/  BSYNC.RECONVERGENT B0 ;  /* 0x0000000000007941 */ /* 0x000fea0003800200 */
.L_x_2807:
[----:B------:R-:W0:Y:S01]  /*4b80*/  LDCU UR52, c[0x0][0x38c] ;  /* 0x00007180ff3477ac */ /* 0x000e220008000800 */
[----:B------:R-:W-:Y:S02]  /*4b90*/  HADD2.F32 R4, -RZ, R4.H0_H0 ;  /* 0x20000004ff047230 */ /* 0x000fe40000004100 */
[----:B------:R-:W-:Y:S01]  /*4ba0*/  FMUL.FTZ R33, R40, UR7 ;  /* 0x0000000728217c20 */ /* 0x000fe20008410000 */
[----:B------:R-:W-:Y:S02]  /*4bb0*/  HADD2.F32 R89, -RZ, R5.H0_H0 ;  /* 0x20000005ff597230 */ /* 0x000fe40000004100 */
[----:B------:R-:W-:Y:S01]  /*4bc0*/  FMUL.FTZ R32, R3, UR7 ;  /* 0x0000000703207c20 */ /* 0x000fe20008410000 */
[----:B------:R-:W-:Y:S02]  /*4bd0*/  HADD2.F32 R88, -RZ, R6.H0_H0 ;  /* 0x20000006ff587230 */ /* 0x000fe40000004100 */
[----:B------:R-:W-:Y:S01]  /*4be0*/  FMUL.FTZ R31, R2, UR7 ;  /* 0x00000007021f7c20 */ /* 0x000fe20008410000 */
[----:B------:R-:W-:-:S02]  /*4bf0*/  HADD2.F32 R113, -RZ, R7.H0_H0 ;  /* 0x20000007ff717230 */ /* 0x000fc40000004100 */
        /* <DEDUP_REMOVED lines=11> */
[----:B------:R-:W-:Y:S01]  /*4cb0*/  FMUL.FTZ R20, R89, UR7 ;  /* 0x0000000759147c20 */ /* 0x000fe20008410000 */
[----:B------:R-:W-:Y:S01]  /*4cc0*/  FMUL.FTZ R19, R88, UR7 ;  /* 0x0000000758137c20 */ /* 0x000fe20008410000 */
[----:B------:R-:W-:Y:S01]  /*4cd0*/  FMUL.FTZ R18, R113, UR7 ;  /* 0x0000000771127c20 */ /* 0x000fe20008410000 */
[----:B------:R-:W-:Y:S06]  /*4ce0*/  BAR.SYNC.DEFER_BLOCKING 0x0 ;  /* 0x0000000000007b1d */ /* 0x000fec0000010000 */
[----:B------:R-:W-:Y:S05]  /*4cf0*/  BRA.U !UP0, `(.L_x_2809) ;  /* 0x0000002908387547 */ /* 0x000fea000b800000 */
[----:B------:R-:W0:Y:S01]  /*4d00*/  LDCU.128 UR16, c[0x0][0x3b0] ;  /* 0x00007600ff1077ac */ /* 0x000e220008000c00 */
[----:B------:R-:W-:Y:S01]  /*4d10*/  FMUL.FTZ R11, R82, R47 ;  /* 0x0000002f520b7220 */ /* 0x000fe20000410000 */
[----:B------:R-:W-:Y:S01]  /*4d20*/  IADD3 R82, P0, PT, R96, 0x200, RZ ;  /* 0x0000020060527810 */ /* 0x000fe20007f1e0ff */
[----:B------:R-:W-:Y:S01]  /*4d30*/  FMUL.FTZ R10, R83, R46 ;  /* 0x0000002e530a7220 */ /* 0x000fe20000410000 */
[----:B------:R-:W1:Y:S01]  /*4d40*/  LDCU.64 UR12, c[0x0][0x470] ;  /* 0x00008e00ff0c77ac */ /* 0x000e620008000a00 */
[----:B------:R-:W-:Y:S01]  /*4d50*/  FMUL.FTZ R16, R3, R52 ;  /* 0x0000003403107220 */ /* 0x000fe20000410000 */
[C---:B------:R-:W-:Y:S01]  /*4d60*/  IADD3 R124, P1, PT, R82.reuse, UR30, RZ ;  /* 0x0000001e527c7c10 */ /* 0x040fe2000ff3e0ff */
[----:B------:R-:W-:Y:S01]  /*4d70*/  IMAD.X R83, RZ, RZ, RZ, P0 ;  /* 0x000000ffff537224 */ /* 0x000fe200000e06ff */
[----:B------:R-:W2:Y:S01]  /*4d80*/  LDCU.64 UR38, c[0x0][0x3f0] ;  /* 0x00007e00ff2677ac */ /* 0x000ea20008000a00 */
[----:B------:R-:W-:Y:S01]  /*4d90*/  IADD3 R82, P2, PT, R82, UR28, RZ ;  /* 0x0000001c52527c10 */ /* 0x000fe2000ff5e0ff */
[----:B------:R-:W-:Y:S01]  /*4da0*/  FMUL.FTZ R15, R2, R51 ;  /* 0x00000033020f7220 */ /* 0x000fe20000410000 */
[----:B------:R-:W-:Y:S01]  /*4db0*/  FMUL.FTZ R5, R4, R37 ;  /* 0x0000002504057220 */ /* 0x000fe20000410000 */
[----:B------:R-:W3:Y:S01]  /*4dc0*/  LDCU.64 UR40, c[0x0][0x3d0] ;  /* 0x00007a00ff2877ac */ /* 0x000ee20008000a00 */
        /* <DEDUP_REMOVED lines=13> */
[----:B------:R-:W-:Y:S01]  /*4ea0*/  FMUL.FTZ R3, R88, R35 ;  /* 0x0000002358037220 */ /* 0x000fe20000410000 */
[----:B------:R-:W-:Y:S01]  /*4eb0*/  FMUL.FTZ R2, R113, R34 ;  /* 0x0000002271027220 */ /* 0x000fe20000410000 */
[----:B------:R-:W-:Y:S01]  /*4ec0*/  ULEA.HI.X UR53, UR4, UR13, UR17, 0x2, UP0 ;  /* 0x0000000d04357291 */ /* 0x000fe200080f1411 */
[----:B------:R-:W-:Y:S01]  /*4ed0*/  IADD3.X R83, PT, PT, R83, UR33, RZ, P2, !PT ;  /* 0x0000002153537c10 */ /* 0x000fe200097fe4ff */
[----:B------:R-:W-:-:S02]  /*4ee0*/  UIADD3 UR51, UPT, UPT, UR54, 0x10a0, URZ ;  /* 0x000010a036337890 */ /* 0x000fc4000fffe0ff */
[----:B------:R-:W-:Y:S01]  /*4ef0*/  UIADD3 UR52, UPT, UPT, -UR52, URZ, URZ ;  /* 0x000000ff34347290 */ /* 0x000fe2000fffe1ff */
[----:B------:R-:W0:Y:S01]  /*4f00*/  LDCU.64 UR16, c[0x0][0x460] ;  /* 0x00008c00ff1077ac */ /* 0x000e220008000a00 */
[----:B------:R-:W1:Y:S01]  /*4f10*/  LDCU.64 UR42, c[0x0][0x450] ;  /* 0x00008a00ff2a77ac */ /* 0x000e620008000a00 */
[----:B------:R-:W4:Y:S01]  /*4f20*/  LDCU.64 UR44, c[0x0][0x460] ;  /* 0x00008c00ff2c77ac */ /* 0x000f220008000a00 */
[----:B------:R-:W1:Y:S01]  /*4f30*/  LDCU.64 UR46, c[0x0][0x4e8] ;  /* 0x00009d00ff2e77ac */ /* 0x000e620008000a00 */
[----:B------:R-:W-:Y:S02]  /*4f40*/  USHF.L.U64.HI UR19, UR18, 0x2, UR19 ;  /* 0x0000000212137899 */ /* 0x000fe40008010213 */
[----:B0-----:R-:W-:Y:S02]  /*4f50*/  USHF.L.U64.HI UR17, UR16, 0x2, UR17 ;  /* 0x0000000210117899 */ /* 0x001fe40008010211 */
[----:B--2---:R-:W-:Y:S02]  /*4f60*/  USHF.L.U64.HI UR39, UR38, 0x1, UR39 ;  /* 0x0000000126277899 */ /* 0x004fe40008010227 */
[----:B---3--:R-:W-:Y:S01]  /*4f70*/  USHF.L.U64.HI UR41, UR40, 0x1, UR41 ;  /* 0x0000000128297899 */ /* 0x008fe20008010229 */
[----:B------:R-:W-:Y:S01]  /*4f80*/  UMOV UR12, URZ ;  /* 0x000000ff000c7c82 */ /* 0x000fe20008000000 */
[----:B------:R-:W-:Y:S01]  /*4f90*/  UMOV UR13, URZ ;  /* 0x000000ff000d7c82 */ /* 0x000fe20008000000 */
[----:B------:R-:W-:Y:S01]  /*4fa0*/  UMOV UR14, URZ ;  /* 0x000000ff000e7c82 */ /* 0x000fe20008000000 */
[----:B-1--4-:R-:W-:-:S08]  /*4fb0*/  UMOV UR15, URZ ;  /* 0x000000ff000f7c82 */ /* 0x012fd00008000000 */
.L_x_2819:
[----:B------:R-:W-:Y:S02]  /*4fc0*/  LOP3.LUT P6, RZ, R0, 0x200, RZ, 0xc0, !PT ;  /* 0x0000020000ff7812 */ /* 0x000fe400078cc0ff */
[----:B------:R-:W-:Y:S02]  /*4fd0*/  ISETP.GE.AND P5, PT, R110, UR48, PT ;  /* 0x000000306e007c0c */ /* 0x000fe4000bfa6270 */
[----:B------:R-:W-:Y:S02]  /*4fe0*/  ISETP.GE.AND P4, PT, R109, UR48, PT ;  /* 0x000000306d007c0c */ /* 0x000fe4000bf86270 */
[----:B------:R-:W-:Y:S02]  /*4ff0*/  ISETP.GE.AND P3, PT, R108, UR48, PT ;  /* 0x000000306c007c0c */ /* 0x000fe4000bf66270 */
[----:B------:R-:W-:Y:S02]  /*5000*/  ISETP.GE.AND P2, PT, R107, UR48, PT ;  /* 0x000000306b007c0c */ /* 0x000fe4000bf46270 */
[----:B------:R-:W-:-:S02]  /*5010*/  ISETP.GE.AND P0, PT, R105, UR48, PT ;  /* 0x0000003069007c0c */ /* 0x000fc4000bf06270 */
[----:B------:R-:W-:Y:S01]  /*5020*/  ISETP.GE.AND P1, PT, R106, UR48, PT ;  /* 0x000000306a007c0c */ /* 0x000fe2000bf26270 */
[----:B------:R-:W2:Y:S01]  /*5030*/  @!P6 LDG.E.U16 R88, desc[UR36][R82.64+-0x200] ;  /* 0xfffe00245258e981 */ /* 0x000ea2000c1e1500 */
[----:B------:R-:W-:-:S03]  /*5040*/  SHF.L.U32 R42, R112, 0x4, RZ ;  /* 0x00000004702a7819 */ /* 0x000fc600000006ff */
[----:B------:R-:W3:Y:S04]  /*5050*/  @!P5 LDG.E.U16 R43, desc[UR36][R82.64+-0x1c0] ;  /* 0xfffe4024522bd981 */ /* 0x000ee8000c1e1500 */
[----:B------:R-:W4:Y:S04]  /*5060*/  @!P4 LDG.E.U16 R85, desc[UR36][R82.64+-0x180] ;  /* 0xfffe80245255c981 */ /* 0x000f28000c1e1500 */
[----:B0-----:R-:W5:Y:S04]  /*5070*/  @!P3 LDG.E.U16 R87, desc[UR36][R82.64+-0x140] ;  /* 0xfffec0245257b981 */ /* 0x001f68000c1e1500 */
[----:B------:R-:W5:Y:S04]  /*5080*/  @!P2 LDG.E.U16 R89, desc[UR36][R82.64+-0x100] ;  /* 0xffff00245259a981 */ /* 0x000f68000c1e1500 */
[----:B------:R-:W5:Y:S01]  /*5090*/  @!P0 LDG.E.U16 R115, desc[UR36][R82.64+-0x80] ;  /* 0xffff802452738981 */ /* 0x000f62000c1e1500 */
[----:B------:R-:W-:-:S02]  /*50a0*/  ISETP.GE.AND P0, PT, R104, UR48, PT ;  /* 0x0000003068007c0c */ /* 0x000fc4000bf06270 */
[----:B------:R-:W-:Y:S01]  /*50b0*/  LOP3.LUT R111, R42, 0x3e00, RZ, 0xc0, !PT ;  /* 0x00003e002a6f7812 */ /* 0x000fe200078ec0ff */
[----:B------:R-:W5:Y:S10]  /*50c0*/  @!P1 LDG.E.U16 R113, desc[UR36][R82.64+-0xc0] ;  /* 0xffff402452719981 */ /* 0x000f74000c1e1500 */
[----:B------:R-:W5:Y:S01]  /*50d0*/  @!P0 LDG.E.U16 R117, desc[UR36][R82.64+-0x40] ;  /* 0xffffc02452758981 */ /* 0x000f62000c1e1500 */
[----:B------:R-:W-:-:S02]  /*50e0*/  ISETP.GE.AND P0, PT, R103, UR48, PT ;  /* 0x0000003067007c0c */ /* 0x000fc4000bf06270 */
[----:B------:R-:W-:Y:S02]  /*50f0*/  LOP3.LUT R111, R111, 0x1f, R112, 0xf8, !PT ;  /* 0x0000001f6f6f7812 */ /* 0x000fe400078ef870 */
[----:B------:R-:W-:Y:S02]  /*5100*/  ISETP.GE.AND P1, PT, R101, UR48, PT ;  /* 0x0000003065007c0c */ /* 0x000fe4000bf26270 */
[----:B------:R-:W-:Y:S02]  /*5110*/  LOP3.LUT R95, R111, 0x160, RZ, 0xfc, !PT ;  /* 0x000001606f5f7812 */ /* 0x000fe400078efcff */
[----:B------:R-:W-:Y:S02]  /*5120*/  ISETP.GE.AND P2, PT, R100, UR48, PT ;  /* 0x0000003064007c0c */ /* 0x000fe4000bf46270 */
[----:B------:R-:W-:-:S03]  /*5130*/  ISETP.GE.AND P5, PT, R95, UR48, PT ;  /* 0x000000305f007c0c */ /* 0x000fc6000bfa6270 */
        /* <DEDUP_REMOVED lines=16> */
[----:B------:R-:W-:Y:S02]  /*5240*/  HFMA2 R84, -RZ, RZ, 0, 0 ;  /* 0x00000000ff547431 */ /* 0x000fe400000001ff */
[----:B------:R-:W-:Y:S01]  /*5250*/  IMAD.MOV.U32 R86, RZ, RZ, RZ ;  /* 0x000000ffff567224 */ /* 0x000fe200078e00ff */
[----:B------:R-:W-:Y:S02]  /*5260*/  MOV R114, RZ ;  /* 0x000000ff00727202 */ /* 0x000fe40000000f00 */
[----:B------:R-:W-:-:S02]  /*5270*/  P2R R126, PR, RZ, 0x4 ;  /* 0x00000004ff7e7803 */ /* 0x000fc40000000000 */
[----:B------:R-:W-:Y:S01]  /*5280*/  ISETP.GE.AND P2, PT, R106, UR48, PT ;  /* 0x000000306a007c0c */ /* 0x000fe2000bf46270 */
[----:B------:R-:W-:Y:S02]  /*5290*/  IMAD.U32 R40, RZ, RZ, UR50 ;  /* 0x00000032ff287e24 */ /* 0x000fe4000f8e00ff */
[----:B------:R-:W-:-:S05]  /*52a0*/  IMAD.U32 R41, RZ, RZ, UR53 ;  /* 0x00000035ff297e24 */ /* 0x000fca000f8e00ff */
[----:B------:R0:W5:Y:S01]  /*52b0*/  LDG.E R40, desc[UR36][R40.64] ;  /* 0x0000002428287981 */ /* 0x000162000c1e1900 */
[----:B--2---:R-:W-:Y:S02]  /*52c0*/  @!P1 PRMT R84, R88, 0x5410, RZ ;  /* 0x0000541058549816 */ /* 0x004fe400000000ff */
[----:B------:R-:W-:Y:S02]  /*52d0*/  ISETP.GE.AND P1, PT, R109, UR48, PT ;  /* 0x000000306d007c0c */ /* 0x000fe4000bf26270 */
[----:B---3--:R-:W-:Y:S02]  /*52e0*/  @!P0 PRMT R84, R84, 0x5410, R43 ;  /* 0x0000541054548816 */ /* 0x008fe4000000002b */
[----:B------:R-:W-:-:S09]  /*52f0*/  ISETP.GE.AND P0, PT, R108, UR48, PT ;  /* 0x000000306c007c0c */ /* 0x000fd2000bf06270 */
[----:B----4-:R-:W-:-:S04]  /*5300*/  @!P1 PRMT R86, R85, 0x5410, RZ ;  /* 0x0000541055569816 */ /* 0x010fc800000000ff */
[----:B-----5:R-:W-:Y:S02]  /*5310*/  @!P0 PRMT R86, R86, 0x5410, R87 ;  /* 0x0000541056568816 */ /* 0x020fe40000000057 */
[----:B------:R-:W-:Y:S02]  /*5320*/  ISETP.GE.AND P0, PT, R107, UR48, PT ;  /* 0x000000306b007c0c */ /* 0x000fe4000bf06270 */
[----:B------:R-:W-:Y:S01]  /*5330*/  ISETP.GE.AND P1, PT, R105, UR48, PT ;  /* 0x0000003069007c0c */ /* 0x000fe2000bf26270 */
[----:B------:R-:W-:-:S10]  /*5340*/  IMAD.MOV.U32 R88, RZ, RZ, RZ ;  /* 0x000000ffff587224 */ /* 0x000fd400078e00ff */
        /* <DEDUP_REMOVED lines=8> */
[----:B------:R-:W-:Y:S02]  /*53d0*/  @!P2 PRMT R88, R88, 0x5410, R113 ;  /* 0x000054105858a816 */ /* 0x000fe40000000071 */
[----:B------:R-:W-:Y:S01]  /*53e0*/  ISETP.NE.AND P2, PT, R126, RZ, PT ;  /* 0x000000ff7e00720c */ /* 0x000fe20003f45270 */
[----:B-1----:R-:W-:-:S04]  /*53f0*/  IMAD.MOV.U32 R84, RZ, RZ, RZ ;  /* 0x000000ffff547224 */ /* 0x002fc800078e00ff */
[----:B------:R-:W-:Y:S02]  /*5400*/  @!P0 PRMT R84, R116, 0x5410, RZ ;  /* 0x0000541074548816 */ /* 0x000fe400000000ff */
[----:B------:R-:W-:Y:S01]  /*5410*/  ISETP.NE.AND P0, PT, R131, RZ, PT ;  /* 0x000000ff8300720c */ /* 0x000fe20003f05270 */
[----:B------:R-:W-:Y:S01]  /*5420*/  HFMA2 R116, -RZ, RZ, 0, 0 ;  /* 0x00000000ff747431 */ /* 0x000fe200000001ff */
[----:B------:R-:W-:Y:S01]  /*5430*/  STS.U16 [R92+0x40], R41 ;  /* 0x000040295c007388 */ /* 0x000fe20000000400 */
[----:B------:R-:W-:-:S03]  /*5440*/  PRMT R43, R86, 0x7632, R43 ;  /* 0x00007632562b7816 */ /* 0x000fc6000000002b */
[----:B------:R0:W-:Y:S01]  /*5450*/  STS.U16 [R91+0x80], R86 ;  /* 0x000080565b007388 */ /* 0x0001e20000000400 */
[----:B------:R-:W-:Y:S02]  /*5460*/  PRMT R85, R88, 0x7632, R85 ;  /* 0x0000763258557816 */ /* 0x000fe40000000055 */
[----:B------:R-:W-:Y:S01]  /*5470*/  @!P2 PRMT R116, R120, 0x5410, RZ ;  /* 0x000054107874a816 */ /* 0x000fe200000000ff */
[----:B------:R1:W-:Y:S01]  /*5480*/  STS.U16 [R90+0xc0], R43 ;  /* 0x0000c02b5a007388 */ /* 0x0003e20000000400 */
[----:B------:R-:W-:Y:S02]  /*5490*/  PRMT R87, R114, 0x7632, R87 ;  /* 0x0000763272577816 */ /* 0x000fe40000000057 */
[----:B------:R-:W-:Y:S01]  /*54a0*/  @!P0 PRMT R84, R84, 0x5410, R119 ;  /* 0x0000541054548816 */ /* 0x000fe20000000077 */
[----:B0-----:R-:W-:Y:S01]  /*54b0*/  IMAD.MOV.U32 R86, RZ, RZ, RZ ;  /* 0x000000ffff567224 */ /* 0x001fe200078e00ff */
[----:B------:R-:W-:Y:S01]  /*54c0*/  @!P1 PRMT R86, R118, 0x5410, RZ ;  /* 0x0000541076569816 */ /* 0x000fe200000000ff */
[----:B------:R-:W-:Y:S01]  /*54d0*/  STS.U16 [R81+0x100], R88 ;  /* 0x0001005851007388 */ /* 0x000fe20000000400 */
[----:B------:R-:W-:-:S02]  /*54e0*/  IMAD.MOV.U32 R118, RZ, RZ, RZ ;  /* 0x000000ffff767224 */ /* 0x000fc400078e00ff */
[----:B------:R-:W-:Y:S01]  /*54f0*/  @!P5 PRMT R86, R86, 0x5410, R121 ;  /* 0x000054105656d816 */ /* 0x000fe20000000079 */
[----:B------:R-:W-:Y:S01]  /*5500*/  STS.U16 [R80+0x140], R85 ;  /* 0x0001405550007388 */ /* 0x000fe20000000400 */
[----:B------:R-:W-:Y:S02]  /*5510*/  PRMT R41, R84, 0x7632, R41 ;  /* 0x0000763254297816 */ /* 0x000fe40000000029 */
[----:B------:R-:W-:Y:S01]  /*5520*/  @!P3 PRMT R116, R116, 0x5410, R123 ;  /* 0x000054107474b816 */ /* 0x000fe2000000007b */
[----:B------:R-:W-:Y:S01]  /*5530*/  STS.U16 [R79+0x180], R114 ;  /* 0x000180724f007388 */ /* 0x000fe20000000400 */
[----:B------:R-:W-:Y:S02]  /*5540*/  @!P4 PRMT R118, R122, 0x5410, RZ ;  /* 0x000054107a76c816 */ /* 0x000fe400000000ff */
[----:B------:R-:W-:Y:S01]  /*5550*/  P2R R113, PR, RZ, 0x2 ;  /* 0x00000002ff717803 */ /* 0x000fe20000000000 */
[----:B------:R0:W-:Y:S01]  /*5560*/  STS.U16 [R78+0x1c0], R87 ;  /* 0x0001c0574e007388 */ /* 0x0001e20000000400 */
[----:B-1----:R-:W-:-:S02]  /*5570*/  PRMT R43, R86, 0x7632, R43 ;  /* 0x00007632562b7816 */ /* 0x002fc4000000002b */
[----:B------:R-:W-:Y:S01]  /*5580*/  ISETP.GE.AND P1, PT, R111, UR48, PT ;  /* 0x000000306f007c0c */ /* 0x000fe2000bf26270 */
[----:B------:R1:W-:Y:S01]  /*5590*/  STS.U16 [R77+0x200], R84 ;  /* 0x000200544d007388 */ /* 0x0003e20000000400 */
[----:B------:R-:W-:-:S03]  /*55a0*/  @!P6 PRMT R118, R118, 0x5410, R125 ;  /* 0x000054107676e816 */ /* 0x000fc6000000007d */
[----:B------:R-:W-:Y:S01]  /*55b0*/  STS.U16 [R76+0x240], R41 ;  /* 0x000240294c007388 */ /* 0x000fe20000000400 */
[----:B0-----:R-:W-:-:S03]  /*55c0*/  PRMT R87, R118, 0x7632, R87 ;  /* 0x0000763276577816 */ /* 0x001fc60000000057 */
[----:B------:R-:W-:Y:S01]  /*55d0*/  STS.U16 [R75+0x280], R86 ;  /* 0x000280564b007388 */ /* 0x000fe20000000400 */
[----:B-1----:R-:W-:-:S03]  /*55e0*/  PRMT R84, R116, 0x7632, R84 ;  /* 0x0000763274547816 */ /* 0x002fc60000000054 */
[----:B------:R-:W-:Y:S01]  /*55f0*/  STS.U16 [R74+0x2c0], R43 ;  /* 0x0002c02b4a007388 */ /* 0x000fe20000000400 */
[----:B------:R-:W-:-:S03]  /*5600*/  MOV R85, R127 ;  /* 0x0000007f00557202 */ /* 0x000fc60000000f00 */
[----:B------:R-:W-:Y:S04]  /*5610*/  STS.U16 [R73+0x300], R116 ;  /* 0x0003007449007388 */ /* 0x000fe80000000400 */
[----:B------:R0:W-:Y:S04]  /*5620*/  STS.U16 [R72+0x340], R84 ;  /* 0x0003405448007388 */ /* 0x0001e80000000400 */
[----:B------:R1:W-:Y:S01]  /*5630*/  STS.U16 [R71+0x380], R118 ;  /* 0x0003807647007388 */ /* 0x0003e20000000400 */
[----:B0-----:R-:W-:-:S03]  /*5640*/  IMAD.MOV.U32 R84, RZ, RZ, R124 ;  /* 0x000000ffff547224 */ /* 0x001fc600078e007c */
[----:B------:R0:W-:Y:S01]  /*5650*/  STS.U16 [R70+0x3c0], R87 ;  /* 0x0003c05746007388 */ /* 0x0001e20000000400 */
[----:B------:R-:W-:-:S03]  /*5660*/  NOP ;  /* 0x0000000000007918 */ /* 0x000fc60000000000 */
[----:B------:R-:W2:Y:S01]  /*5670*/  @!P1 LDG.E.U16 R41, desc[UR36][R84.64+-0x200] ;  /* 0xfffe002454299981 */ /* 0x000ea2000c1e1500 */
[----:B------:R-:W-:Y:S02]  /*5680*/  P2R R115, PR, RZ, 0x1 ;  /* 0x00000001ff737803 */ /* 0x000fe40000000000 */
[----:B------:R-:W-:Y:S01]  /*5690*/  ISETP.GE.AND P0, PT, R109, UR48, PT ;  /* 0x000000306d007c0c */ /* 0x000fe2000bf06270 */
[----:B------:R-:W-:Y:S02]  /*56a0*/  IMAD.MOV.U32 R88, RZ, RZ, RZ ;  /* 0x000000ffff587224 */ /* 0x000fe400078e00ff */
[----:B------:R-:W-:Y:S02]  /*56b0*/  IMAD.MOV.U32 R114, RZ, RZ, RZ ;  /* 0x000000ffff727224 */ /* 0x000fe400078e00ff */
[----:B------:R-:W-:Y:S01]  /*56c0*/  HFMA2 R116, -RZ, RZ, 0, 0 ;  /* 0x00000000ff747431 */ /* 0x000fe200000001ff */
[----:B------:R-:W-:Y:S01]  /*56d0*/  P2R R89, PR, RZ, 0x20 ;  /* 0x00000020ff597803 */ /* 0x000fe20000000000 */
[----:B-1----:R-:W-:Y:S01]  /*56e0*/  IMAD.MOV.U32 R118, RZ, RZ, RZ ;  /* 0x000000ffff767224 */ /* 0x002fe200078e00ff */
[----:B------:R-:W3:Y:S01]  /*56f0*/  @!P6 LDG.E.U16 R117, desc[UR36][R84.64+0x1c0] ;  /* 0x0001c0245475e981 */ /* 0x000ee2000c1e1500 */
[----:B------:R-:W-:Y:S01]  /*5700*/  IMAD.MOV.U32 R120, RZ, RZ, RZ ;  /* 0x000000ffff787224 */ /* 0x000fe200078e00ff */
[----:B------:R-:W-:-:S02]  /*5710*/  MOV R122, RZ ;  /* 0x000000ff007a7202 */ /* 0x000fc40000000f00 */
[----:B------:R-:W-:Y:S01]  /*5720*/  LDS.U16 R43, [R68+0x2] ;  /* 0x00000200442b7984 */ /* 0x000fe20000000400 */
        /* <DEDUP_REMOVED lines=24> */
[----:B------:R-:W-:Y:S01]  /*58b0*/  ISETP.NE.AND P5, PT, R89, RZ, PT ;  /* 0x000000ff5900720c */ /* 0x000fe20003fa5270 */
[----:B------:R-:W4:Y:S04]  /*58c0*/  @!P3 LDG.E.U16 R113, desc[UR36][R84.64+0x140] ;  /* 0x000140245471b981 */ /* 0x000f28000c1e1500 */
[----:B------:R-:W5:Y:S06]  /*58d0*/  @!P2 LDG.E.U16 R89, desc[UR36][R84.64+0x100] ;  /* 0x000100245459a981 */ /* 0x000f6c000c1e1500 */
[----:B------:R-:W3:Y:S04]  /*58e0*/  @!P1 LDG.E.U16 R86, desc[UR36][R84.64+0x80] ;  /* 0x0000802454569981 */ /* 0x000ee8000c1e1500 */
[----:B0-----:R-:W4:Y:S01]  /*58f0*/  @!P5 LDG.E.U16 R87, desc[UR36][R84.64+0xc0] ;  /* 0x0000c0245457d981 */ /* 0x001f22000c1e1500 */
[----:B--2---:R-:W-:-:S02]  /*5900*/  @!P0 PRMT R120, R41, 0x5410, RZ ;  /* 0x0000541029788816 */ /* 0x004fc400000000ff */
[----:B------:R-:W-:Y:S02]  /*5910*/  ISETP.NE.AND P0, PT, R115, RZ, PT ;  /* 0x000000ff7300720c */ /* 0x000fe40003f05270 */
[----:B------:R-:W2:Y:S11]  /*5920*/  @!P4 LDG.E.U16 R115, desc[UR36][R84.64+0x180] ;  /* 0x000180245473c981 */ /* 0x000eb6000c1e1500 */
[----:B------:R-:W2:Y:S01]  /*5930*/  @!P0 LDG.E.U16 R41, desc[UR36][R84.64+0x40] ;  /* 0x0000402454298981 */ /* 0x000ea2000c1e1500 */
[----:B---3--:R-:W-:Y:S01]  /*5940*/  @!P1 PRMT R122, R86, 0x5410, RZ ;  /* 0x00005410567a9816 */ /* 0x008fe200000000ff */
[----:B------:R-:W-:-:S02]  /*5950*/  FMUL.FTZ R86, R40, 1.4426950216293334961 ;  /* 0x3fb8aa3b28567820 */ /* 0x000fc40000410000 */
[----:B------:R-:W0:Y:S01]  /*5960*/  LDS.U16 R40, [R67+0x4] ;  /* 0x0000040043287984 */ /* 0x000e220000000400 */
[----:B----4-:R-:W-:Y:S02]  /*5970*/  @!P5 PRMT R122, R122, 0x5410, R87 ;  /* 0x000054107a7ad816 */ /* 0x010fe40000000057 */
[C---:B------:R-:W-:Y:S01]  /*5980*/  IADD3 R87, PT, PT, R42.reuse, 0xe, RZ ;  /* 0x0000000e2a577810 */ /* 0x040fe20007ffe0ff */
[----:B------:R-:W-:Y:S01]  /*5990*/  IMAD.MOV.U32 R126, RZ, RZ, RZ ;  /* 0x000000ffff7e7224 */ /* 0x000fe200078e00ff */
[----:B-----5:R-:W-:Y:S01]  /*59a0*/  @!P2 PRMT R126, R89, 0x5410, RZ ;  /* 0x00005410597ea816 */ /* 0x020fe200000000ff */
[C---:B------:R-:W-:Y:S01]  /*59b0*/  VIADD R89, R42.reuse, 0xc ;  /* 0x0000000c2a597836 */ /* 0x040fe20000000000 */
[----:B------:R-:W-:Y:S02]  /*59c0*/  ISETP.GE.U32.AND P1, PT, R87, UR48, PT ;  /* 0x0000003057007c0c */ /* 0x000fe4000bf26070 */
[----:B------:R-:W1:Y:S01]  /*59d0*/  LDS.U16 R87, [R66+0x6] ;  /* 0x0000060042577984 */ /* 0x000e620000000400 */
[----:B------:R-:W-:-:S02]  /*59e0*/  VIADD R119, R42, 0xf ;  /* 0x0000000f2a777836 */ /* 0x000fc40000000000 */
[----:B------:R-:W-:Y:S01]  /*59f0*/  HFMA2 R124, -RZ, RZ, 0, 0 ;  /* 0x00000000ff7c7431 */ /* 0x000fe200000001ff */
[----:B------:R-:W-:Y:S01]  /*5a00*/  @!P3 PRMT R126, R126, 0x5410, R113 ;  /* 0x000054107e7eb816 */ /* 0x000fe20000000071 */
[----:B------:R-:W-:Y:S01]  /*5a10*/  VIADD R113, R42, 0x7 ;  /* 0x000000072a717836 */ /* 0x000fe20000000000 */
[----:B------:R-:W-:Y:S02]  /*5a20*/  ISETP.GE.U32.AND P3, PT, R89, UR48, PT ;  /* 0x0000003059007c0c */ /* 0x000fe4000bf66070 */
[----:B------:R-:W-:Y:S01]  /*5a30*/  LDS.U16 R89, [R65+0x8] ;  /* 0x0000080041597984 */ /* 0x000fe20000000400 */
[----:B------:R-:W-:-:S06]  /*5a40*/  FMUL.FTZ R121, R86, R53 ;  /* 0x0000003556797220 */ /* 0x000fcc0000410000 */
[----:B------:R-:W3:Y:S01]  /*5a50*/  MUFU.EX2 R121, R121 ;  /* 0x0000007900797308 */ /* 0x000ee20000000800 */
[----:B------:R-:W-:Y:S01]  /*5a60*/  FMUL.FTZ R123, R86, R51 ;  /* 0x00000033567b7220 */ /* 0x000fe20000410000 */
[----:B------:R-:W-:Y:S01]  /*5a70*/  ISETP.GE.U32.AND P5, PT, R42, UR48, PT ;  /* 0x000000302a007c0c */ /* 0x000fe2000bfa6070 */
[----:B------:R-:W-:-:S05]  /*5a80*/  FMUL.FTZ R125, R86, R49 ;  /* 0x00000031567d7220 */ /* 0x000fca0000410000 */
[----:B------:R-:W-:Y:S01]  /*5a90*/  MUFU.EX2 R123, R123 ;  /* 0x0000007b007b7308 */ /* 0x000fe20000000800 */
[----:B---3--:R-:W-:Y:S01]  /*5aa0*/  FSEL R132, R121, 1, !P5 ;  /* 0x3f80000079847808 */ /* 0x008fe20006800000 */
[----:B0-----:R-:W-:-:S06]  /*5ab0*/  HADD2.F32 R40, -RZ, R40.H0_H0 ;  /* 0x20000028ff287230 */ /* 0x001fcc0000004100 */
[----:B------:R-:W-:Y:S01]  /*5ac0*/  MUFU.EX2 R125, R125 ;  /* 0x0000007d007d7308 */ /* 0x000fe20000000800 */
[----:B------:R-:W-:Y:S02]  /*5ad0*/  FMUL.FTZ R135, R15, R40 ;  /* 0x000000280f877220 */ /* 0x000fe40000410000 */
[----:B------:R-:W-:Y:S01]  /*5ae0*/  LDS.U16 R40, [R60+0x12] ;  /* 0x000012003c287984 */ /* 0x000fe20000000400 */
[----:B-1----:R-:W-:-:S05]  /*5af0*/  HADD2.F32 R87, -RZ, R87.H0_H0 ;  /* 0x20000057ff577230 */ /* 0x002fca0000004100 */
[----:B------:R-:W-:Y:S01]  /*5b00*/  FMUL.FTZ R137, R14, R87 ;  /* 0x000000570e897220 */ /* 0x000fe20000410000 */
[----:B------:R-:W-:Y:S02]  /*5b10*/  VIADD R87, R42, 0x4 ;  /* 0x000000042a577836 */ /* 0x000fe40000000000 */
[----:B------:R-:W-:-:S06]  /*5b20*/  FMUL.FTZ R121, R86, R47 ;  /* 0x0000002f56797220 */ /* 0x000fcc0000410000 */
[----:B------:R-:W-:Y:S01]  /*5b30*/  MUFU.EX2 R121, R121 ;  /* 0x0000007900797308 */ /* 0x000fe20000000800 */
[C---:B------:R-:W-:Y:S01]  /*5b40*/  FMUL.FTZ R154, R86.reuse, R38 ;  /* 0x00000026569a7220 */ /* 0x040fe20000410000 */
[C---:B------:R-:W-:Y:S01]  /*5b50*/  FMUL.FTZ R155, R86.reuse, R37 ;  /* 0x00000025569b7220 */ /* 0x040fe20000410000 */
[C---:B------:R-:W-:Y:S01]  /*5b60*/  FMUL.FTZ R157, R86.reuse, R35 ;  /* 0x00000023569d7220 */ /* 0x040fe20000410000 */
[----:B------:R-:W-:-:S04]  /*5b70*/  FMUL.FTZ R158, R86, R34 ;  /* 0x00000022569e7220 */ /* 0x000fc80000410000 */
[----:B------:R-:W-:Y:S08]  /*5b80*/  MUFU.EX2 R154, R154 ;  /* 0x0000009a009a7308 */ /* 0x000ff00000000800 */
[----:B------:R-:W0:Y:S08]  /*5b90*/  MUFU.EX2 R155, R155 ;  /* 0x0000009b009b7308 */ /* 0x000e300000000800 */
[----:B------:R-:W1:Y:S08]  /*5ba0*/  MUFU.EX2 R157, R157 ;  /* 0x0000009d009d7308 */ /* 0x000e700000000800 */
[----:B------:R-:W-:Y:S01]  /*5bb0*/  MUFU.EX2 R158, R158 ;  /* 0x0000009e009e7308 */ /* 0x000fe20000000800 */
[----:B0-----:R-:W-:-:S02]  /*5bc0*/  FSEL R155, R155, 1, !P3 ;  /* 0x3f8000009b9b7808 */ /* 0x001fc40005800000 */
[----:B-1----:R-:W-:Y:S02]  /*5bd0*/  FSEL R157, R157, 1, !P1 ;  /* 0x3f8000009d9d7808 */ /* 0x002fe40004800000 */
[----:B--2---:R-:W-:Y:S02]  /*5be0*/  @!P0 PRMT R120, R120, 0x5410, R41 ;  /* 0x0000541078788816 */ /* 0x004fe40000000029 */
[----:B------:R-:W0:Y:S01]  /*5bf0*/  LDS.U16 R41, [R69] ;  /* 0x0000000045297984 */ /* 0x000e220000000400 */
[----:B------:R-:W-:Y:S01]  /*5c00*/  ISETP.GE.U32.AND P0, PT, R119, UR48, PT ;  /* 0x0000003077007c0c */ /* 0x000fe2000bf06070 */
[----:B------:R-:W-:Y:S01]  /*5c10*/  VIADD R119, R42, 0xd ;  /* 0x0000000d2a777836 */ /* 0x000fe20000000000 */
[----:B------:R-:W-:Y:S02]  /*5c20*/  @!P4 PRMT R124, R115, 0x5410, RZ ;  /* 0x00005410737cc816 */ /* 0x000fe400000000ff */
[----:B------:R-:W-:Y:S02]  /*5c30*/  ISETP.GE.U32.AND P4, PT, R113, UR48, PT ;  /* 0x0000003071007c0c */ /* 0x000fe4000bf86070 */
[----:B------:R-:W1:Y:S01]  /*5c40*/  LDS.U16 R113, [R64+0xa] ;  /* 0x00000a0040717984 */ /* 0x000e620000000400 */
[----:B------:R-:W-:Y:S01]  /*5c50*/  ISETP.GE.U32.AND P2, PT, R119, UR48, PT ;  /* 0x0000003077007c0c */ /* 0x000fe2000bf46070 */
[----:B------:R-:W-:-:S06]  /*5c60*/  FMUL.FTZ R119, R86, R52 ;  /* 0x0000003456777220 */ /* 0x000fcc0000410000 */
[----:B------:R-:W2:Y:S01]  /*5c70*/  MUFU.EX2 R119, R119 ;  /* 0x0000007700777308 */ /* 0x000ea20000000800 */
[----:B------:R-:W-:Y:S01]  /*5c80*/  @!P6 PRMT R124, R124, 0x5410, R117 ;  /* 0x000054107c7ce816 */ /* 0x000fe20000000075 */
[----:B------:R-:W-:Y:S02]  /*5c90*/  VIADD R115, R42, 0x1 ;  /* 0x000000012a737836 */ /* 0x000fe40000000000 */
[----:B------:R-:W-:-:S04]  /*5ca0*/  FMUL.FTZ R117, R86, R50 ;  /* 0x0000003256757220 */ /* 0x000fc80000410000 */
[----:B------:R3:W4:Y:S01]  /*5cb0*/  MUFU.EX2 R138, R117 ;  /* 0x00000075008a7308 */ /* 0x0007220000000800 */
[----:B0-----:R-:W-:Y:S02]  /*5cc0*/  HADD2.F32 R128, -RZ, R41.H0_H0 ;  /* 0x20000029ff807230 */ /* 0x001fe40000004100 */
[----:B------:R-:W-:Y:S02]  /*5cd0*/  HADD2.F32 R41, -RZ, R43.H0_H0 ;  /* 0x2000002bff297230 */ /* 0x000fe40000004100 */
[----:B------:R-:W0:Y:S01]  /*5ce0*/  LDS.U16 R43, [R63+0xc] ;  /* 0x00000c003f2b7984 */ /* 0x000e220000000400 */
[----:B------:R-:W-:Y:S02]  /*5cf0*/  FMUL.FTZ R128, R17, R128 ;  /* 0x0000008011807220 */ /* 0x000fe40000410000 */
[----:B------:R-:W-:-:S03]  /*5d00*/  FMUL.FTZ R134, R16, R41 ;  /* 0x0000002910867220 */ /* 0x000fc60000410000 */
[----:B------:R-:W-:Y:S02]  /*5d10*/  FSEL R131, R128, RZ, !P5 ;  /* 0x000000ff80837208 */ /* 0x000fe40006800000 */
[----:B------:R-:W-:Y:S02]  /*5d20*/  ISETP.GE.U32.AND P5, PT, R115, UR48, PT ;  /* 0x0000003073007c0c */ /* 0x000fe4000bfa6070 */
[C---:B------:R-:W-:Y:S01]  /*5d30*/  IADD3 R41, PT, PT, R42.reuse, 0x2, RZ ;  /* 0x000000022a297810 */ /* 0x040fe20007ffe0ff */
[----:B---3--:R-:W-:Y:S01]  /*5d40*/  VIADD R117, R42, 0x3 ;  /* 0x000000032a757836 */ /* 0x008fe20000000000 */
[----:B--2---:R-:W-:Y:S01]  /*5d50*/  FSEL R133, R119, 1, !P5 ;  /* 0x3f80000077857808 */ /* 0x004fe20006800000 */
[----:B------:R-:W-:Y:S01]  /*5d60*/  FMUL.FTZ R119, R86, R48 ;  /* 0x0000003056777220 */ /* 0x000fe20000410000 */
[----:B------:R-:W-:Y:S01]  /*5d70*/  FSEL R134, R134, RZ, !P5 ;  /* 0x000000ff86867208 */ /* 0x000fe20006800000 */
[----:B------:R-:W2:Y:S01]  /*5d80*/  LDS.U16 R115, [R62+0xe] ;  /* 0x00000e003e737984 */ /* 0x000ea20000000400 */
[----:B------:R-:W-:Y:S01]  /*5d90*/  ISETP.GE.U32.AND P5, PT, R41, UR48, PT ;  /* 0x0000003029007c0c */ /* 0x000fe2000bfa6070 */
[----:B------:R-:W-:-:S02]  /*5da0*/  HADD2.F32 R128, -RZ, R89.H0_H0 ;  /* 0x20000059ff807230 */ /* 0x000fc40000004100 */
[----:B------:R-:W3:Y:S01]  /*5db0*/  MUFU.EX2 R119, R119 ;  /* 0x0000007700777308 */ /* 0x000ee20000000800 */
[----:B------:R-:W-:Y:S01]  /*5dc0*/  FSEL R135, R135, RZ, !P5 ;  /* 0x000000ff87877208 */ /* 0x000fe20006800000 */
[----:B------:R-:W5:Y:S01]  /*5dd0*/  LDS.U16 R41, [R61+0x10] ;  /* 0x000010003d297984 */ /* 0x000f620000000400 */
[----:B------:R-:W-:Y:S02]  /*5de0*/  FSEL R136, R123, 1, !P5 ;  /* 0x3f8000007b887808 */ /* 0x000fe40006800000 */
[----:B------:R-:W-:Y:S01]  /*5df0*/  ISETP.GE.U32.AND P5, PT, R117, UR48, PT ;  /* 0x0000003075007c0c */ /* 0x000fe2000bfa6070 */
[----:B------:R-:W-:Y:S01]  /*5e00*/  FMUL.FTZ R128, R13, R128 ;  /* 0x000000800d807220 */ /* 0x000fe20000410000 */
[----:B-1----:R-:W-:Y:S02]  /*5e10*/  HADD2.F32 R113, -RZ, R113.H0_H0 ;  /* 0x20000071ff717230 */ /* 0x002fe40000004100 */
[----:B------:R-:W-:Y:S02]  /*5e20*/  FSEL R137, R137, RZ, !P5 ;  /* 0x000000ff89897208 */ /* 0x000fe40006800000 */
[----:B----4-:R-:W-:-:S02]  /*5e30*/  FSEL R138, R138, 1, !P5 ;  /* 0x3f8000008a8a7808 */ /* 0x010fc40006800000 */
[----:B------:R-:W-:Y:S02]  /*5e40*/  ISETP.GE.U32.AND P5, PT, R87, UR48, PT ;  /* 0x0000003057007c0c */ /* 0x000fe4000bfa6070 */
[----:B------:R-:W-:Y:S01]  /*5e50*/  IADD3 R87, PT, PT, R42, 0x5, RZ ;  /* 0x000000052a577810 */ /* 0x000fe20007ffe0ff */
[----:B------:R-:W-:Y:S01]  /*5e60*/  FMUL.FTZ R113, R12, R113 ;  /* 0x000000710c717220 */ /* 0x000fe20000410000 */
[----:B------:R-:W-:Y:S02]  /*5e70*/  FSEL R139, R128, RZ, !P5 ;  /* 0x000000ff808b7208 */ /* 0x000fe40006800000 */
[----:B------:R-:W-:Y:S02]  /*5e80*/  FSEL R140, R125, 1, !P5 ;  /* 0x3f8000007d8c7808 */ /* 0x000fe40006800000 */
[----:B------:R-:W-:Y:S01]  /*5e90*/  ISETP.GE.U32.AND P5, PT, R87, UR48, PT ;  /* 0x0000003057007c0c */ /* 0x000fe2000bfa6070 */
[----:B------:R-:W-:-:S03]  /*5ea0*/  VIADD R87, R42, 0x6 ;  /* 0x000000062a577836 */ /* 0x000fc60000000000 */
[----:B------:R-:W-:Y:S02]  /*5eb0*/  FSEL R141, R113, RZ, !P5 ;  /* 0x000000ff718d7208 */ /* 0x000fe40006800000 */
[----:B---3--:R-:W-:Y:S02]  /*5ec0*/  FSEL R142, R119, 1, !P5 ;  /* 0x3f800000778e7808 */ /* 0x008fe40006800000 */
[----:B------:R-:W-:Y:S02]  /*5ed0*/  ISETP.GE.U32.AND P5, PT, R87, UR48, PT ;  /* 0x0000003057007c0c */ /* 0x000fe4000bfa6070 */
[----:B------:R-:W1:Y:S01]  /*5ee0*/  LDS.U16 R87, [R59+0x14] ;  /* 0x000014003b577984 */ /* 0x000e620000000400 */
[C---:B------:R-:W-:Y:S01]  /*5ef0*/  FMUL.FTZ R89, R86.reuse, R46 ;  /* 0x0000002e56597220 */ /* 0x040fe20000410000 */
[C---:B------:R-:W-:Y:S01]  /*5f00*/  FMUL.FTZ R117, R86.reuse, R45 ;  /* 0x0000002d56757220 */ /* 0x040fe20000410000 */
[----:B------:R-:W-:Y:S01]  /*5f10*/  FMUL.FTZ R123, R86, R44 ;  /* 0x0000002c567b7220 */ /* 0x000fe20000410000 */
[----:B0-----:R-:W-:-:S03]  /*5f20*/  HADD2.F32 R128, -RZ, R43.H0_H0 ;  /* 0x2000002bff807230 */ /* 0x001fc60000004100 */
[----:B------:R-:W0:Y:S02]  /*5f30*/  MUFU.EX2 R89, R89 ;  /* 0x0000005900597308 */ /* 0x000e240000000800 */
[----:B------:R-:W-:Y:S01]  /*5f40*/  FMUL.FTZ R128, R11, R128 ;  /* 0x000000800b807220 */ /* 0x000fe20000410000 */
[----:B--2---:R-:W-:Y:S01]  /*5f50*/  HADD2.F32 R115, -RZ, R115.H0_H0 ;  /* 0x20000073ff737230 */ /* 0x004fe20000004100 */
[----:B------:R-:W-:-:S04]  /*5f60*/  IADD3 R43, PT, PT, R42, 0x9, RZ ;  /* 0x000000092a2b7810 */ /* 0x000fc80007ffe0ff */
[----:B------:R-:W2:Y:S01]  /*5f70*/  MUFU.EX2 R117, R117 ;  /* 0x0000007500757308 */ /* 0x000ea20000000800 */
[----:B------:R-:W-:Y:S01]  /*5f80*/  FSEL R143, R128, RZ, !P5 ;  /* 0x000000ff808f7208 */ /* 0x000fe20006800000 */
[----:B-----5:R-:W-:-:S06]  /*5f90*/  HADD2.F32 R128, -RZ, R41.H0_H0 ;  /* 0x20000029ff807230 */ /* 0x020fcc0000004100 */
[----:B------:R-:W3:Y:S01]  /*5fa0*/  MUFU.EX2 R123, R123 ;  /* 0x0000007b007b7308 */ /* 0x000ee20000000800 */
[----:B------:R-:W-:Y:S01]  /*5fb0*/  FSEL R144, R121, 1, !P5 ;  /* 0x3f80000079907808 */ /* 0x000fe20006800000 */
[----:B------:R-:W-:Y:S01]  /*5fc0*/  FMUL.FTZ R115, R10, R115 ;  /* 0x000000730a737220 */ /* 0x000fe20000410000 */
[----:B------:R-:W-:Y:S01]  /*5fd0*/  ISETP.GE.U32.AND P5, PT, R43, UR48, PT ;  /* 0x000000302b007c0c */ /* 0x000fe2000bfa6070 */
[----:B------:R-:W-:Y:S02]  /*5fe0*/  HADD2.F32 R41, -RZ, R40.H0_H0 ;  /* 0x20000028ff297230 */ /* 0x000fe40000004100 */
[----:B------:R-:W-:Y:S01]  /*5ff0*/  FMUL.FTZ R113, R86, R39 ;  /* 0x0000002756717220 */ /* 0x000fe20000410000 */
[----:B------:R-:W-:Y:S01]  /*6000*/  VIADD R43, R42, 0x8 ;  /* 0x000000082a2b7836 */ /* 0x000fe20000000000 */
[----:B------:R-:W-:Y:S01]  /*6010*/  FSEL R145, R115, RZ, !P4 ;  /* 0x000000ff73917208 */ /* 0x000fe20006000000 */
[----:B------:R-:W-:Y:S01]  /*6020*/  FMUL.FTZ R128, R9, R128 ;  /* 0x0000008009807220 */ /* 0x000fe20000410000 */
[----:B0-----:R-:W-:Y:S01]  /*6030*/  FSEL R146, R89, 1, !P4 ;  /* 0x3f80000059927808 */ /* 0x001fe20006000000 */
[----:B------:R-:W-:Y:S01]  /*6040*/  FMUL.FTZ R41, R8, R41 ;  /* 0x0000002908297220 */ /* 0x000fe20000410000 */
[C---:B------:R-:W-:Y:S01]  /*6050*/  IADD3 R40, PT, PT, R42.reuse, 0xb, RZ ;  /* 0x0000000b2a287810 */ /* 0x040fe20007ffe0ff */
[----:B------:R-:W-:Y:S01]  /*6060*/  VIADD R42, R42, 0xa ;  /* 0x0000000a2a2a7836 */ /* 0x000fe20000000000 */
[----:B------:R-:W-:Y:S01]  /*6070*/  ISETP.GE.U32.AND P4, PT, R43, UR48, PT ;  /* 0x000000302b007c0c */ /* 0x000fe2000bf86070 */
[----:B------:R-:W0:Y:S01]  /*6080*/  MUFU.EX2 R113, R113 ;  /* 0x0000007100717308 */ /* 0x000e220000000800 */
[----:B------:R-:W-:Y:S01]  /*6090*/  FSEL R149, R41, RZ, !P5 ;  /* 0x000000ff29957208 */ /* 0x000fe20006800000 */
[----:B------:R-:W4:Y:S01]  /*60a0*/  LDS.U16 R89, [R58+0x16] ;  /* 0x000016003a597984 */ /* 0x000f220000000400 */
[----:B------:R-:W-:-:S02]  /*60b0*/  FSEL R147, R128, RZ, !P4 ;  /* 0x000000ff80937208 */ /* 0x000fc40006000000 */
[----:B--2---:R-:W-:Y:S01]  /*60c0*/  FSEL R148, R117, 1, !P4 ;  /* 0x3f80000075947808 */ /* 0x004fe20006000000 */
[----:B------:R-:W-:Y:S01]  /*60d0*/  LDS.U16 R41, [R56+0x1a] ;  /* 0x00001a0038297984 */ /* 0x000fe20000000400 */
[----:B---3--:R-:W-:Y:S02]  /*60e0*/  FSEL R150, R123, 1, !P5 ;  /* 0x3f8000007b967808 */ /* 0x008fe40006800000 */
[----:B------:R-:W-:Y:S01]  /*60f0*/  ISETP.GE.U32.AND P4, PT, R40, UR48, PT ;  /* 0x0000003028007c0c */ /* 0x000fe2000bf86070 */
[----:B------:R-:W-:Y:S01]  /*6100*/  LDS.U16 R43, [R54+0x1e] ;  /* 0x00001e00362b7984 */ /* 0x000fe20000000400 */
[----:B------:R-:W-:Y:S02]  /*6110*/  ISETP.GE.U32.AND P5, PT, R42, UR48, PT ;  /* 0x000000302a007c0c */ /* 0x000fe4000bfa6070 */
[----:B------:R-:W-:Y:S01]  /*6120*/  PRMT R115, R88, 0x7632, R115 ;  /* 0x0000763258737816 */ /* 0x000fe20000000073 */
[----:B------:R-:W2:Y:S04]  /*6130*/  LDS.U16 R40, [R57+0x18] ;  /* 0x0000180039287984 */ /* 0x000ea80000000400 */
[----:B------:R-:W3:Y:S01]  /*6140*/  LDS.U16 R42, [R55+0x1c] ;  /* 0x00001c00372a7984 */ /* 0x000ee20000000400 */
[----:B------:R-:W-:-:S03]  /*6150*/  PRMT R117, R114, 0x7632, R117 ;  /* 0x0000763272757816 */ /* 0x000fc60000000075 */
[----:B------:R1:W-:Y:S01]  /*6160*/  STS.U16 [R93+0x840], R88 ;  /* 0x000840585d007388 */ /* 0x0003e20000000400 */
[----:B------:R-:W-:Y:S02]  /*6170*/  PRMT R119, R116, 0x7632, R119 ;  /* 0x0000763274777816 */ /* 0x000fe40000000077 */
[----:B------:R-:W-:Y:S01]  /*6180*/  PRMT R121, R118, 0x7632, R121 ;  /* 0x0000763276797816 */ /* 0x000fe20000000079 */
[----:B------:R5:W-:Y:S01]  /*6190*/  STS.U16 [R92+0x880], R115 ;  /* 0x000880735c007388 */ /* 0x000be20000000400 */
[----:B-1----:R-:W-:Y:S02]  /*61a0*/  HADD2.F32 R88, -RZ, R87.H0_H0 ;  /* 0x20000057ff587230 */ /* 0x002fe40000004100 */
[----:B------:R-:W-:Y:S01]  /*61b0*/  FMUL.FTZ R87, R86, R36 ;  /* 0x0000002456577220 */ /* 0x000fe20000410000 */
[----:B------:R1:W-:Y:S02]  /*61c0*/  STS.U16 [R91+0x8c0], R114 ;  /* 0x0008c0725b007388 */ /* 0x0003e40000000400 */
[----:B------:R-:W-:-:S02]  /*61d0*/  FMUL.FTZ R88, R7, R88 ;  /* 0x0000005807587220 */ /* 0x000fc40000410000 */
[----:B------:R-:W-:Y:S01]  /*61e0*/  STS.U16 [R90+0x900], R117 ;  /* 0x000900755a007388 */ /* 0x000fe20000000400 */
[----:B------:R-:W4:Y:S01]  /*61f0*/  MUFU.EX2 R87, R87 ;  /* 0x0000005700577308 */ /* 0x000f220000000800 */
[----:B-----5:R-:W-:Y:S02]  /*6200*/  PRMT R115, R120, 0x7632, R115 ;  /* 0x0000763278737816 */ /* 0x020fe40000000073 */
[----:B------:R5:W-:Y:S01]  /*6210*/  STS.U16 [R81+0x940], R116 ;  /* 0x0009407451007388 */ /* 0x000be20000000400 */
[----:B------:R-:W-:Y:S02]  /*6220*/  FSEL R151, R88, RZ, !P5 ;  /* 0x000000ff58977208 */ /* 0x000fe40006800000 */
[----:B-1----:R-:W-:Y:S01]  /*6230*/  PRMT R114, R122, 0x7632, R114 ;  /* 0x000076327a727816 */ /* 0x002fe20000000072 */
[----:B------:R-:W-:Y:S01]  /*6240*/  STS.U16 [R80+0x980], R119 ;  /* 0x0009807750007388 */ /* 0x000fe20000000400 */
[----:B0-----:R-:W-:-:S03]  /*6250*/  FSEL R152, R113, 1, !P5 ;  /* 0x3f80000071987808 */ /* 0x001fc60006800000 */
[----:B------:R-:W-:Y:S01]  /*6260*/  STS.U16 [R79+0x9c0], R118 ;  /* 0x0009c0764f007388 */ /* 0x000fe20000000400 */
[----:B------:R-:W-:Y:S02]  /*6270*/  ISETP.NE.AND P5, PT, RZ, UR9, PT ;  /* 0x00000009ff007c0c */ /* 0x000fe4000bfa5270 */
[----:B-----5:R-:W-:Y:S01]  /*6280*/  PRMT R116, R126, 0x7632, R116 ;  /* 0x000076327e747816 */ /* 0x020fe20000000074 */
        /* <DEDUP_REMOVED lines=11> */
[----:B------:R-:W0:Y:S01]  /*6340*/  LDS.U16 R114, [R69+0x840] ;  /* 0x0008400045727984 */ /* 0x000e220000000400 */
[----:B----4-:R-:W-:-:S03]  /*6350*/  FSEL R156, R87, 1, !P2 ;  /* 0x3f800000579c7808 */ /* 0x010fc60005000000 */
[----:B------:R-:W1:Y:S04]  /*6360*/  LDS.U16 R113, [R68+0x842] ;  /* 0x0008420044717984 */ /* 0x000e680000000400 */
        /* <DEDUP_REMOVED lines=15> */
[----:B------:R-:W-:-:S02]  /*6460*/  HADD2.F32 R89, -RZ, R89.H0_H0 ;  /* 0x20000059ff597230 */ /* 0x000fc40000004100 */
[----:B--2---:R-:W-:Y:S02]  /*6470*/  HADD2.F32 R40, -RZ, R40.H0_H0 ;  /* 0x20000028ff287230 */ /* 0x004fe40000004100 */
[----:B------:R-:W-:Y:S02]  /*6480*/  HADD2.F32 R41, -RZ, R41.H0_H0 ;  /* 0x20000029ff297230 */ /* 0x000fe40000004100 */
[----:B---3--:R-:W-:Y:S02]  /*6490*/  HADD2.F32 R42, -RZ, R42.H0_H0 ;  /* 0x2000002aff2a7230 */ /* 0x008fe40000004100 */
[----:B------:R-:W-:Y:S02]  /*64a0*/  HADD2.F32 R43, -RZ, R43.H0_H0 ;  /* 0x2000002bff2b7230 */ /* 0x000fe40000004100 */
[----:B------:R-:W-:Y:S01]  /*64b0*/  FMUL.FTZ R89, R6, R89 ;  /* 0x0000005906597220 */ /* 0x000fe20000410000 */
[----:B------:R-:W-:Y:S01]  /*64c0*/  FMUL.FTZ R40, R5, R40 ;  /* 0x0000002805287220 */ /* 0x000fe20000410000 */
[----:B------:R-:W-:Y:S01]  /*64d0*/  FMUL.FTZ R41, R4, R41 ;  /* 0x0000002904297220 */ /* 0x000fe20000410000 */
[----:B------:R-:W-:Y:S01]  /*64e0*/  FMUL.FTZ R42, R3, R42 ;  /* 0x0000002a032a7220 */ /* 0x000fe20000410000 */
[----:B------:R-:W-:Y:S01]  /*64f0*/  FMUL.FTZ R43, R2, R43 ;  /* 0x0000002b022b7220 */ /* 0x000fe20000410000 */
[----:B------:R-:W-:Y:S01]  /*6500*/  FSEL R153, R89, RZ, !P4 ;  /* 0x000000ff59997208 */ /* 0x000fe20006000000 */
[----:B0-----:R-:W-:Y:S01]  /*6510*/  HADD2.F32 R114, -RZ, R114.H0_H0 ;  /* 0x20000072ff727230 */ /* 0x001fe20000004100 */
[----:B------:R-:W-:Y:S01]  /*6520*/  FSEL R154, R154, 1, !P4 ;  /* 0x3f8000009a9a7808 */ /* 0x000fe20006000000 */
[----:B-1----:R-:W-:Y:S01]  /*6530*/  HADD2.F32 R113, -RZ, R113.H0_H0 ;  /* 0x20000071ff717230 */ /* 0x002fe20000004100 */
[----:B------:R-:W-:Y:S01]  /*6540*/  FSEL R158, R158, 1, !P0 ;  /* 0x3f8000009e9e7808 */ /* 0x000fe20004000000 */
[----:B----4-:R-:W-:Y:S01]  /*6550*/  HADD2.F32 R116, -RZ, R116.H0_H0 ;  /* 0x20000074ff747230 */ /* 0x010fe20000004100 */
[----:B------:R-:W-:Y:S01]  /*6560*/  FSEL R160, R40, RZ, !P3 ;  /* 0x000000ff28a07208 */ /* 0x000fe20005800000 */
[----:B-----5:R-:W-:Y:S01]  /*6570*/  HADD2.F32 R115, -RZ, R115.H0_H0 ;  /* 0x20000073ff737230 */ /* 0x020fe20000004100 */
        /* <DEDUP_REMOVED lines=34> */
.L_x_2811:
[----:B------:R-:W-:Y:S01]  /*67a0*/  IMAD.MOV.U32 R87, RZ, RZ, RZ ;  /* 0x000000ffff577224 */ /* 0x000fe200078e00ff */
[----:B------:R-:W-:Y:S06]  /*67b0*/  BRA.U !UP2, `(.L_x_2810) ;  /* 0x000000010a147547 */ /* 0x000fec000b800000 */
[----:B------:R-:W-:-:S04]  /*67c0*/  UIADD3 UR4, UP0, UPT, UR29, UR12, URZ ;  /* 0x0000000c1d047290 */ /* 0x000fc8000ff1e0ff */
[----:B------:R-:W-:Y:S02]  /*67d0*/  UIADD3.X UR5, UPT, UPT, UR27, UR13, URZ, UP0, !UPT ;  /* 0x0000000d1b057290 */ /* 0x000fe400087fe4ff */
[----:B------:R-:W-:-:S04]  /*67e0*/  MOV R40, UR4 ;  /* 0x0000000400287c02 */ /* 0x000fc80008000f00 */
[----:B------:R-:W-:-:S05]  /*67f0*/  IMAD.U32 R41, RZ, RZ, UR5 ;  /* 0x00000005ff297e24 */ /* 0x000fca000f8e00ff */
[----:B------:R1:W5:Y:S02]  /*6800*/  LDG.E R87, desc[UR36][R40.64] ;  /* 0x0000002428577981 */ /* 0x000364000c1e1900 */
.L_x_2810:
        /* <DEDUP_REMOVED lines=56> */
[----:B------:R-:W-:Y:S01]  /*6b90*/  @!P1 SHF.R.U32.HI R42, RZ, 0x2, R112 ;  /* 0x00000002ff2a9819 */ /* 0x000fe20000011670 */
[----:B------:R-:W0:Y:S03]  /*6ba0*/  SHFL.UP PT, R43, R88, 0x8, RZ ;  /* 0x05000000582b7989 */ /* 0x000e2600000e00ff */
[----:B------:R-:W-:Y:S01]  /*6bb0*/  @!P1 LOP3.LUT R165, R42, 0xf8, RZ, 0xc0, !PT ;  /* 0x000000f82aa59812 */ /* 0x000fe200078ec0ff */
[----:B0-----:R-:W-:-:S06]  /*6bc0*/  FFMA.FTZ R43, R41, R43, R88 ;  /* 0x0000002b292b7223 */ /* 0x001fcc0000010058 */
[----:B------:R-:W-:Y:S01]  /*6bd0*/  @P0 FMUL.FTZ R41, R41, R40 ;  /* 0x0000002829290220 */ /* 0x000fe20000410000 */
[----:B------:R-:W-:-:S04]  /*6be0*/  FSEL R164, R88, R43, !P0 ;  /* 0x0000002b58a47208 */ /* 0x000fc80004000000 */
[----:B------:R-:W0:Y:S01]  /*6bf0*/  SHFL.UP PT, R40, R41, 0x10, RZ ;  /* 0x0600000029287989 */ /* 0x000e2200000e00ff */
[----:B------:R-:W-:-:S03]  /*6c00*/  ISETP.GE.AND P0, PT, R94, 0x10, PT ;  /* 0x000000105e00780c */ /* 0x000fc60003f06270 */
[----:B------:R-:W1:Y:S01]  /*6c10*/  SHFL.UP PT, R89, R164, 0x10, RZ ;  /* 0x06000000a4597989 */ /* 0x000e6200000e00ff */
[C---:B0-----:R-:W-:Y:S01]  /*6c20*/  FMUL.FTZ R88, R41.reuse, R40 ;  /* 0x0000002829587220 */ /* 0x041fe20000410000 */
[----:B-1----:R-:W-:-:S04]  /*6c30*/  FFMA.FTZ R89, R41, R89, R164 ;  /* 0x0000005929597223 */ /* 0x002fc800000100a4 */
[----:B------:R-:W-:Y:S01]  /*6c40*/  FSEL R163, R41, R88, !P0 ;  /* 0x0000005829a37208 */ /* 0x000fe20004000000 */
[----:B------:R0:W-:Y:S01]  /*6c50*/  @!P1 STS.64 [R165+UR54+0x1080], R88 ;  /* 0x00108058a5009988 */ /* 0x0001e20008000a36 */
[----:B------:R-:W-:Y:S01]  /*6c60*/  FSEL R164, R164, R89, !P0 ;  /* 0x00000059a4a47208 */ /* 0x000fe20004000000 */
[----:B------:R-:W-:Y:S01]  /*6c70*/  BAR.SYNC.DEFER_BLOCKING 0x0 ;  /* 0x0000000000007b1d */ /* 0x000fe20000010000 */
[----:B------:R-:W-:-:S05]  /*6c80*/  ISETP.GE.U32.AND P1, PT, R112, 0x20, PT ;  /* 0x000000207000780c */ /* 0x000fca0003f26070 */
[----:B------:R-:W-:Y:S01]  /*6c90*/  SHFL.UP PT, R163, R163, 0x1, RZ ;  /* 0x04200000a3a37989 */ /* 0x000fe200000e00ff */
[----:B0-----:R-:W-:-:S03]  /*6ca0*/  SHF.R.U32.HI R88, RZ, 0x5, R112 ;  /* 0x00000005ff587819 */ /* 0x001fc60000011670 */
[----:B------:R-:W-:Y:S01]  /*6cb0*/  SHFL.UP PT, R164, R164, 0x1, RZ ;  /* 0x04200000a4a47989 */ /* 0x000fe200000e00ff */
[----:B------:R-:W-:-:S03]  /*6cc0*/  ISETP.NE.AND P0, PT, R88, 0x1, PT ;  /* 0x000000015800780c */ /* 0x000fc60003f05270 */
[----:B------:R-:W0:Y:S02]  /*6cd0*/  LDS.128 R40, [UR54+0x1080] ;  /* 0x00108036ff287984 */ /* 0x000e240008000c00 */
[C---:B0-----:R-:W-:Y:S01]  /*6ce0*/  FSEL R130, R41.reuse, R130, !P0 ;  /* 0x0000008229827208 */ /* 0x041fe20004000000 */
[-C--:B------:R-:W-:Y:S01]  /*6cf0*/  FFMA.FTZ R88, R41, R42.reuse, R43 ;  /* 0x0000002a29587223 */ /* 0x080fe2000001002b */
[C---:B------:R-:W-:Y:S01]  /*6d00*/  FSEL R129, R40.reuse, R129, !P0 ;  /* 0x0000008128817208 */ /* 0x040fe20004000000 */
[----:B------:R-:W-:Y:S01]  /*6d10*/  FMUL.FTZ R43, R40, R42 ;  /* 0x0000002a282b7220 */ /* 0x000fe20000410000 */
[----:B------:R-:W-:Y:S01]  /*6d20*/  @P1 ISETP.NE.AND P0, PT, R94, RZ, PT ;  /* 0x000000ff5e00120c */ /* 0x000fe20003f05270 */
[C---:B------:R-:W-:Y:S02]  /*6d30*/  @P1 FFMA.FTZ R41, R163.reuse, R130, R164 ;  /* 0x00000082a3291223 */ /* 0x040fe400000100a4 */
[----:B------:R-:W-:-:S03]  /*6d40*/  @P1 FMUL.FTZ R40, R163, R129 ;  /* 0x00000081a3281220 */ /* 0x000fc60000410000 */
[----:B------:R-:W-:Y:S02]  /*6d50*/  @P1 FSEL R164, R130, R41, !P0 ;  /* 0x0000002982a41208 */ /* 0x000fe40004000000 */
[----:B------:R-:W-:Y:S01]  /*6d60*/  @P1 FSEL R163, R129, R40, !P0 ;  /* 0x0000002881a31208 */ /* 0x000fe20004000000 */
[----:B------:R-:W-:Y:S01]  /*6d70*/  @P1 IMAD.MOV.U32 R40, RZ, RZ, R86 ;  /* 0x000000ffff281224 */ /* 0x000fe200078e0056 */
        /* <DEDUP_REMOVED lines=8> */
.L_x_2813:
[----:B------:R-:W-:Y:S05]  /*6e00*/  BSYNC.RECONVERGENT B0 ;  /* 0x0000000000007941 */ /* 0x000fea0003800200 */
.L_x_2812:
        /* <DEDUP_REMOVED lines=31> */
[----:B0-----:R-:W-:-:S04]  /*7000*/  MOV R86, UR4 ;  /* 0x0000000400567c02 */ /* 0x001fc80008000f00 */
        /* <DEDUP_REMOVED lines=8> */
.L_x_2817:
        /* <DEDUP_REMOVED lines=33> */
.L_x_2818:
        /* <DEDUP_REMOVED lines=10> */
.L_x_2816:
        /* <DEDUP_REMOVED lines=9> */
.L_x_2815:
[----:B------:R-:W-:Y:S05]  /*73d0*/  BSYNC.RECONVERGENT B0 ;  /* 0x0000000000007941 */ /* 0x000fea0003800200 */
.L_x_2814:
        /* <DEDUP_REMOVED lines=32> */
.L_x_2809:
[----:B------:R-:W-:Y:S01]  /*75e0*/  BAR.SYNC.DEFER_BLOCKING 0x0 ;  /* 0x0000000000007b1d */ /* 0x000fe20000010000 */
[----:B------:R-:W-:Y:S01]  /*75f0*/  F2FP.F16.F32.PACK_AB R32, R32, R33 ;  /* 0x000000212020723e */ /* 0x000fe200000000ff */
[----:B------:R-:W-:Y:S01]  /*7600*/  UIADD3 UR9, UPT, UPT, UR9, 0x1, URZ ;  /* 0x0000000109097890 */ /* 0x000fe2000fffe0ff */
[----:B------:R-:W-:Y:S01]  /*7610*/  F2FP.F16.F32.PACK_AB R30, R30, R31 ;  /* 0x0000001f1e1e723e */ /* 0x000fe200000000ff */
[----:B------:R-:W-:Y:S01]  /*7620*/  UIADD3 UR11, UPT, UPT, UR48, UR11, URZ ;  /* 0x0000000b300b7290 */ /* 0x000fe2000fffe0ff */
[----:B------:R-:W-:Y:S01]  /*7630*/  PRMT R34, R32, 0x7632, R34 ;  /* 0x0000763220227816 */ /* 0x000fe20000000022 */
[----:B------:R-:W1:Y:S01]  /*7640*/  LDCU.128 UR12, c[0x0][0x430] ;  /* 0x00008600ff0c77ac */ /* 0x000e620008000c00 */
[----:B------:R-:W-:Y:S02]  /*7650*/  F2FP.F16.F32.PACK_AB R28, R28, R29 ;  /* 0x0000001d1c1c723e */ /* 0x000fe400000000ff */
[----:B------:R-:W-:Y:S01]  /*7660*/  PRMT R33, R30, 0x7632, R33 ;  /* 0x000076321e217816 */ /* 0x000fe20000000021 */
[----:B------:R-:W-:Y:S01]  /*7670*/  UMOV UR4, UR10 ;  /* 0x0000000a00047c82 */ /* 0x000fe20008000000 */
[----:B------:R-:W-:Y:S01]  /*7680*/  F2FP.F16.F32.PACK_AB R26, R26, R27 ;  /* 0x0000001b1a1a723e */ /* 0x000fe200000000ff */
[----:B------:R-:W-:Y:S01]  /*7690*/  UMOV UR5, URZ ;  /* 0x000000ff00057c82 */ /* 0x000fe20008000000 */
[----:B------:R-:W-:Y:S01]  /*76a0*/  PRMT R2, R28, 0x7632, R2 ;  /* 0x000076321c027816 */ /* 0x000fe20000000002 */
[----:B------:R-:W2:Y:S01]  /*76b0*/  LDCU.64 UR16, c[0x0][0x4a8] ;  /* 0x00009500ff1077ac */ /* 0x000ea20008000a00 */
[----:B------:R-:W-:-:S02]  /*76c0*/  F2FP.F16.F32.PACK_AB R24, R24, R25 ;  /* 0x000000191818723e */ /* 0x000fc400000000ff */
[----:B------:R-:W-:Y:S01]  /*76d0*/  PRMT R31, R26, 0x7632, R31 ;  /* 0x000076321a1f7816 */ /* 0x000fe2000000001f */
[----:B------:R-:W-:Y:S01]  /*76e0*/  UISETP.NE.AND UP0, UPT, UR9, UR34, UPT ;  /* 0x000000220900728c */ /* 0x000fe2000bf05270 */
[----:B------:R-:W-:Y:S01]  /*76f0*/  F2FP.F16.F32.PACK_AB R22, R22, R23 ;  /* 0x000000171616723e */ /* 0x000fe200000000ff */
[----:B------:R-:W-:Y:S01]  /*7700*/  UIMAD.WIDE.U32 UR30, UR48, 0x2, UR30 ;  /* 0x00000002301e78a5 */ /* 0x000fe2000f8e001e */
[----:B------:R-:W-:Y:S01]  /*7710*/  F2FP.F16.F32.PACK_AB R20, R20, R21 ;  /* 0x000000151414723e */ /* 0x000fe200000000ff */
[----:B------:R-:W-:Y:S01]  /*7720*/  UIADD3 UR10, UPT, UPT, UR48, UR10, URZ ;  /* 0x0000000a300a7290 */ /* 0x000fe2000fffe0ff */
[----:B------:R-:W-:Y:S01]  /*7730*/  ISETP.NE.AND P0, PT, R112, RZ, PT ;  /* 0x000000ff7000720c */ /* 0x000fe20003f05270 */
[----:B------:R-:W-:Y:S01]  /*7740*/  STS.U16 [R69], R32 ;  /* 0x0000002045007388 */ /* 0x000fe20000000400 */
[----:B------:R-:W-:Y:S01]  /*7750*/  PRMT R29, R22, 0x7632, R29 ;  /* 0x00007632161d7816 */ /* 0x000fe2000000001d */
[----:B-1----:R-:W-:Y:S01]  /*7760*/  UIMAD.WIDE.U32 UR4, UR22, UR12, UR4 ;  /* 0x0000000c160472a5 */ /* 0x002fe2000f8e0004 */
[----:B------:R-:W-:Y:S01]  /*7770*/  F2FP.F16.F32.PACK_AB R18, R18, R19 ;  /* 0x000000131212723e */ /* 0x000fe200000000ff */
[----:B------:R-:W-:Y:S01]  /*7780*/  STS.U16 [R68+0x2], R34 ;  /* 0x0000022244007388 */ /* 0x000fe20000000400 */
[----:B------:R-:W-:Y:S01]  /*7790*/  UMOV UR12, UR26 ;  /* 0x0000001a000c7c82 */ /* 0x000fe20008000000 */
[----:B------:R-:W-:Y:S01]  /*77a0*/  UIMAD UR5, UR22, UR13, UR5 ;  /* 0x0000000d160572a4 */ /* 0x000fe2000f8e0205 */
[----:B------:R-:W-:Y:S01]  /*77b0*/  PRMT R27, R18, 0x7632, R27 ;  /* 0x00007632121b7816 */ /* 0x000fe2000000001b */
[----:B------:R1:W-:Y:S01]  /*77c0*/  STS.U16 [R67+0x4], R30 ;  /* 0x0000041e43007388 */ /* 0x0003e20000000400 */
[----:B------:R-:W-:Y:S01]  /*77d0*/  UMOV UR13, UR35 ;  /* 0x00000023000d7c82 */ /* 0x000fe20008000000 */
[----:B------:R-:W-:-:S02]  /*77e0*/  UIMAD.WIDE.U32 UR4, UR49, UR14, UR4 ;  /* 0x0000000e310472a5 */ /* 0x000fc4000f8e0004 */
[----:B------:R-:W-:Y:S01]  /*77f0*/  STS.U16 [R66+0x6], R33 ;  /* 0x0000062142007388 */ /* 0x000fe20000000400 */
[----:B------:R-:W-:Y:S02]  /*7800*/  UIMAD.WIDE.U32 UR12, UR48, 0x2, UR12 ;  /* 0x00000002300c78a5 */ /* 0x000fe4000f8e000c */
[----:B------:R-:W-:Y:S01]  /*7810*/  UIMAD UR15, UR49, UR15, UR5 ;  /* 0x0000000f310f72a4 */ /* 0x000fe2000f8e0205 */
[----:B------:R3:W-:Y:S01]  /*7820*/  STS.U16 [R65+0x8], R28 ;  /* 0x0000081c41007388 */ /* 0x0007e20000000400 */
[----:B------:R-:W-:Y:S01]  /*7830*/  UIMAD.WIDE.U32 UR24, UR48, 0x2, UR24 ;  /* 0x00000002301878a5 */ /* 0x000fe2000f8e0018 */
[----:B-1----:R-:W-:Y:S01]  /*7840*/  PRMT R30, R24, 0x7632, R30 ;  /* 0x00007632181e7816 */ /* 0x002fe2000000001e */
[----:B------:R-:W-:Y:S01]  /*7850*/  UMOV UR5, UR33 ;  /* 0x0000002100057c82 */ /* 0x000fe20008000000 */
[----:B------:R1:W-:Y:S01]  /*7860*/  STS.U16 [R64+0xa], R2 ;  /* 0x00000a0240007388 */ /* 0x0003e20000000400 */
[----:B------:R-:W-:Y:S01]  /*7870*/  UMOV UR26, UR12 ;  /* 0x0000000c001a7c82 */ /* 0x000fe20008000000 */
[----:B------:R-:W-:-:S02]  /*7880*/  UMOV UR35, UR13 ;  /* 0x0000000d00237c82 */ /* 0x000fc40008000000 */
[----:B------:R-:W-:Y:S01]  /*7890*/  STS.U16 [R63+0xc], R26 ;  /* 0x00000c1a3f007388 */ /* 0x000fe20000000400 */
[----:B---3--:R-:W-:-:S03]  /*78a0*/  PRMT R28, R20, 0x7632, R28 ;  /* 0x00007632141c7816 */ /* 0x008fc6000000001c */
[----:B------:R-:W-:Y:S01]  /*78b0*/  STS.U16 [R62+0xe], R31 ;  /* 0x00000e1f3e007388 */ /* 0x000fe20000000400 */
[----:B-1----:R-:W-:-:S03]  /*78c0*/  IMAD.U32 R2, RZ, RZ, UR48 ;  /* 0x00000030ff027e24 */ /* 0x002fc6000f8e00ff */
        /* <DEDUP_REMOVED lines=27> */
[----:B------:R-:W-:-:S04]  /*7a80*/  IADD3 R3, P0, PT, R111, UR4, RZ ;  /* 0x000000046f037c10 */ /* 0x000fc8000ff1e0ff */
[----:B------:R-:W-:Y:S01]  /*7a90*/  IADD3.X R6, PT, PT, RZ, UR15, RZ, P0, !PT ;  /* 0x0000000fff067c10 */ /* 0x000fe200087fe4ff */
[----:B------:R-:W-:Y:S01]  /*7aa0*/  UMOV UR4, UR28 ;  /* 0x0000001c00047c82 */ /* 0x000fe20008000000 */
[----:B--2---:R-:W-:Y:S01]  /*7ab0*/  LEA R2, P0, R3, UR16, 0x1 ;  /* 0x0000001003027c11 */ /* 0x004fe2000f8008ff */
[----:B------:R-:W-:-:S03]  /*7ac0*/  UIMAD.WIDE.U32 UR4, UR48, 0x2, UR4 ;  /* 0x00000002300478a5 */ /* 0x000fc6000f8e0004 */
[----:B------:R-:W-:-:S04]  /*7ad0*/  LEA.HI.X R3, R3, UR17, R6, 0x1, P0 ;  /* 0x0000001103037c11 */ /* 0x000fc800080f0c06 */
        /* <DEDUP_REMOVED lines=37> */
.L_x_2821:
        /* <DEDUP_REMOVED lines=13> */
.L_x_8004:


//--------------------- .text._Z25selective_scan_fwd_kernelI32Selective_Scan_fwd_kernel_traitsILi64ELi16ELi1ELb0ELb1ELb1ELb0ELb1EN3c104HalfEffEEv13SSMParamsBase --------------------------
	.section	.text._Z25selective_scan_fwd_kernelI32Selective_Scan_fwd_kernel_traitsILi64ELi16ELi1ELb0ELb1ELb1ELb0ELb1EN3c104HalfEffEEv13SSMParamsBase,"ax",@progbits
	.align	128
        .global         _Z25selective_scan_fwd_kernelI32Selective_Scan_fwd_kernel_traitsILi64ELi16ELi1ELb0ELb1ELb1ELb0ELb1EN3c104HalfEffEEv13SSMParamsBase
        .type           _Z25selective_scan_fwd_kernelI32Selective_Scan_fwd_kernel_traitsILi64ELi16ELi1ELb0ELb1ELb1ELb0ELb1EN3c104HalfEffEEv13SSMParamsBase,@function
        .size           _Z25selective_scan_fwd_kernelI32Selective_Scan_fwd_kernel_traitsILi64ELi16ELi1ELb0ELb1ELb1ELb0ELb1EN3c104HalfEffEEv13SSMParamsBase,(.L_x_8005 - _Z25selective_scan_fwd_kernelI32Selective_Scan_fwd_kernel_traitsILi64ELi16ELi1ELb0ELb1ELb1ELb0ELb1EN3c104HalfEffEEv13SSMParamsBase)
        .other          _Z25selective_scan_fwd_kernelI32Selective_Scan_fwd_kernel_traitsILi64ELi16ELi1ELb0ELb1ELb1ELb0ELb1EN3c104HalfEffEEv13SSMParamsBase,@"STO_CUDA_ENTRY STV_DEFAULT"
_Z25selective_scan_fwd_kernelI32Selective_Scan_fwd_kernel_traitsILi64ELi16ELi1ELb0ELb1ELb1ELb0ELb1EN3c104HalfEffEEv13SSMParamsBase:
.text._Z25selective_scan_fwd_kernelI32Selective_Scan_fwd_kernel_traitsILi64ELi16ELi1ELb0ELb1ELb1ELb0ELb1EN3c104HalfEffEEv13SSMParamsBase:
        /* <DEDUP_REMOVED lines=57> */
.L_x_2822:
        /* <DEDUP_REMOVED lines=15> */
[----:B0-----:R-:W-:Y:S01]  /*0480*/  MOV R0, UR30 ;  /* 0x0000001e00007c02 */ /* 0x001fe20008000f00 */
[----:B------:R-:W0:Y:S03]  /*0490*/  LDCU.64 UR32, c[0x0][0x3d8] ;  /* 0x00007b00ff2077ac */ /* 0x000e260008000a00 */
        /* <DEDUP_REMOVED lines=82> */
.L_x_2823:
        /* <DEDUP_REMOVED lines=10> */
.L_x_2824:
        /* <DEDUP_REMOVED lines=100> */
.L_x_2825:
        /* <DEDUP_REMOVED lines=33> */
.L_x_2826:
[----:B------:R-:W-:-:S06]  /*12b0*/  UISETP.GE.AND UP0, UPT, UR45, 0x1, UPT ;  /* 0x000000012d00788c */ /* 0x000fcc000bf06270 */
[----:B------:R-:W-:-:S13]  /*12c0*/  PLOP3.LUT P0, PT, PT, PT, UP0, 0x80, 0x8 ;  /* 0x000000000008781c */ /* 0x000fda0003f0f008 */
[----:B------:R-:W-:Y:S05]  /*12d0*/  @!P0 EXIT ;  /* 0x000000000000894d */ /* 0x000fea0003800000 */
[----:B------:R-:W0:Y:S01]  /*12e0*/  S2R R112, SR_TID.X ;  /* 0x0000000000707919 */ /* 0x000e220000002100 */
[----:B------:R-:W-:Y:S01]  /*12f0*/  UMOV UR9, URZ ;  /* 0x000000ff00097c82 */ /* 0x000fe20008000000 */
[----:B------:R-:W-:Y:S01]  /*1300*/  UMOV UR10, URZ ;  /* 0x000000ff000a7c82 */ /* 0x000fe20008000000 */
[----:B0-----:R-:W-:-:S04]  /*1310*/  SHF.L.U32 R0, R112, 0x4, RZ ;  /* 0x0000000470007819 */ /* 0x001fc800000006ff */
        /* <DEDUP_REMOVED lines=17> */
.L_x_2870:
        /* <DEDUP_REMOVED lines=24> */
[----:B------:R-:W-:Y:S02]  /*15b0*/  ISETP.GE.AND P0, PT, R111, UR46, PT ;  /* 0x0000002e6f007c0c */ /* 0x000fe4000bf06270 */
[----:B------:R-:W-:Y:S02]  /*15c0*/  LOP3.LUT R23, R2, 0x3e00, RZ, 0xc0, !PT ;  /* 0x00003e0002177812 */ /* 0x000fe400078ec0ff */
[----:B------:R-:W-:Y:S02]  /*15d0*/  IADD3 R4, P1, PT, R96, UR24, RZ ;  /* 0x0000001860047c10 */ /* 0x000fe4000ff3e0ff */
[----:B------:R-:W-:Y:S02]  /*15e0*/  LOP3.LUT R111, R23, 0x1f, R112, 0xf8, !PT ;  /* 0x0000001f176f7812 */ /* 0x000fe400078ef870 */
[----:B------:R-:W-:Y:S01]  /*15f0*/  LOP3.LUT R0, R0, 0xfffffdff, RZ, 0xc0, !PT ;  /* 0xfffffdff00007812 */ /* 0x000fe200078ec0ff */
[----:B------:R-:W-:Y:S01]  /*1600*/  IMAD.X R5, RZ, RZ, UR25, P1 ;  /* 0x00000019ff057e24 */ /* 0x000fe200088e06ff */
[----:B------:R-:W-:Y:S01]  /*1610*/  PRMT R6, RZ, 0x7610, R6 ;  /* 0x00007610ff067816 */ /* 0x000fe20000000006 */
[----:B------:R-:W-:Y:S01]  /*1620*/  IMAD.SHL.U32 R96, R111, 0x2, RZ ;  /* 0x000000026f607824 */ /* 0x000fe200078e00ff */
[----:B------:R-:W-:-:S02]  /*1630*/  PRMT R13, RZ, 0x7610, R13 ;  /* 0x00007610ff0d7816 */ /* 0x000fc4000000000d */
[----:B------:R-:W-:Y:S02]  /*1640*/  @P0 LOP3.LUT R0, R0, 0x200, RZ, 0xfc, !PT ;  /* 0x0000020000000812 */ /* 0x000fe400078efcff */
[----:B------:R-:W-:Y:S02]  /*1650*/  IADD3 R2, P0, PT, R96, UR26, RZ ;  /* 0x0000001a60027c10 */ /* 0x000fe4000ff1e0ff */
[----:B------:R-:W-:Y:S02]  /*1660*/  ISETP.GE.AND P6, PT, R109, UR46, PT ;  /* 0x0000002e6d007c0c */ /* 0x000fe4000bfc6270 */
[----:B------:R-:W-:Y:S02]  /*1670*/  IADD3.X R3, PT, PT, RZ, UR27, RZ, P0, !PT ;  /* 0x0000001bff037c10 */ /* 0x000fe400087fe4ff */
[----:B------:R-:W-:Y:S02]  /*1680*/  LOP3.LUT P0, RZ, R0, 0x200, RZ, 0xc0, !PT ;  /* 0x0000020000ff7812 */ /* 0x000fe4000780c0ff */
[----:B------:R-:W-:-:S02]  /*1690*/  ISETP.GE.AND P2, PT, R105, UR46, PT ;  /* 0x0000002e69007c0c */ /* 0x000fc4000bf46270 */
[----:B------:R-:W-:Y:S02]  /*16a0*/  ISETP.GE.AND P1, PT, R110, UR46, PT ;  /* 0x0000002e6e007c0c */ /* 0x000fe4000bf26270 */
[----:B------:R-:W-:Y:S02]  /*16b0*/  ISETP.GE.AND P5, PT, R108, UR46, PT ;  /* 0x0000002e6c007c0c */ /* 0x000fe4000bfa6270 */
[----:B------:R-:W-:Y:S02]  /*16c0*/  ISETP.GE.AND P4, PT, R107, UR46, PT ;  /* 0x0000002e6b007c0c */ /* 0x000fe4000bf86270 */
[----:B------:R-:W-:Y:S02]  /*16d0*/  PRMT R8, RZ, 0x7610, R8 ;  /* 0x00007610ff087816 */ /* 0x000fe40000000008 */
[----:B------:R-:W-:Y:S01]  /*16e0*/  PRMT R7, RZ, 0x7610, R7 ;  /* 0x00007610ff077816 */ /* 0x000fe20000000007 */
[----:B------:R-:W2:Y:S01]  /*16f0*/  @!P0 LDG.E.U16 R6, desc[UR34][R4.64] ;  /* 0x0000002204068981 */ /* 0x000ea2000c1e1500 */
[----:B------:R-:W-:-:S02]  /*1700*/  ISETP.GE.AND P0, PT, R104, UR46, PT ;  /* 0x0000002e68007c0c */ /* 0x000fc4000bf06270 */
[----:B------:R-:W-:Y:S01]  /*1710*/  PRMT R12, RZ, 0x7610, R12 ;  /* 0x00007610ff0c7816 */ /* 0x000fe2000000000c */
[----:B------:R-:W3:Y:S01]  /*1720*/  @!P6 LDG.E.U16 R8, desc[UR34][R4.64+0x80] ;  /* 0x000080220408e981 */ /* 0x000ee2000c1e1500 */
[----:B------:R-:W-:Y:S02]  /*1730*/  PRMT R14, RZ, 0x7610, R14 ;  /* 0x00007610ff0e7816 */ /* 0x000fe4000000000e */
[----:B------:R-:W-:Y:S01]  /*1740*/  ISETP.GE.AND P3, PT, R106, UR46, PT ;  /* 0x0000002e6a007c0c */ /* 0x000fe2000bf66270 */
        /* <DEDUP_REMOVED lines=8> */
[----:B------:R-:W-:Y:S01]  /*17d0*/  LOP3.LUT R95, R111, 0x140, RZ, 0xfc, !PT ;  /* 0x000001406f5f7812 */ /* 0x000fe200078efcff */
[----:B------:R-:W5:Y:S01]  /*17e0*/  @!P5 LDG.E.U16 R9, desc[UR34][R4.64+0xc0] ;  /* 0x0000c0220409d981 */ /* 0x000f62000c1e1500 */
[----:B------:R-:W-:Y:S02]  /*17f0*/  ISETP.GE.AND P6, PT, R102, UR46, PT ;  /* 0x0000002e66007c0c */ /* 0x000fe4000bfc6270 */
[----:B------:R-:W-:Y:S01]  /*1800*/  ISETP.GE.AND P2, PT, R95, UR46, PT ;  /* 0x0000002e5f007c0c */ /* 0x000fe2000bf46270 */
[----:B------:R-:W5:Y:S01]  /*1810*/  @!P4 LDG.E.U16 R10, desc[UR34][R4.64+0x100] ;  /* 0x00010022040ac981 */ /* 0x000f62000c1e1500 */
[----:B------:R-:W-:-:S02]  /*1820*/  ISETP.GE.AND P1, PT, R100, UR46, PT ;  /* 0x0000002e64007c0c */ /* 0x000fc4000bf26270 */
        /* <DEDUP_REMOVED lines=9> */
[----:B------:R-:W-:Y:S01]  /*18c0*/  PRMT R19, RZ, 0x7610, R19 ;  /* 0x00007610ff137816 */ /* 0x000fe20000000013 */
[----:B------:R-:W5:Y:S01]  /*18d0*/  @!P2 LDG.E.U16 R16, desc[UR34][R4.64+0x280] ;  /* 0x000280220410a981 */ /* 0x000f62000c1e1500 */
[----:B------:R-:W-:-:S03]  /*18e0*/  ISETP.GE.AND P5, PT, R97, UR46, PT ;  /* 0x0000002e61007c0c */ /* 0x000fc6000bfa6270 */
[----:B------:R-:W5:Y:S04]  /*18f0*/  @!P1 LDG.E.U16 R18, desc[UR34][R4.64+0x300] ;  /* 0x0003002204129981 */ /* 0x000f68000c1e1500 */
[----:B------:R-:W5:Y:S01]  /*1900*/  @!P0 LDG.E.U16 R17, desc[UR34][R4.64+0x2c0] ;  /* 0x0002c02204118981 */ /* 0x000f62000c1e1500 */
[----:B------:R-:W-:Y:S02]  /*1910*/  PRMT R20, RZ, 0x7610, R20 ;  /* 0x00007610ff147816 */ /* 0x000fe40000000014 */
        /* <DEDUP_REMOVED lines=52> */
[----:B------:R-:W-:Y:S02]  /*1c60*/  PRMT R22, RZ, 0x7610, R22 ;  /* 0x00007610ff167816 */ /* 0x000fe40000000016 */
[----:B------:R-:W-:Y:S02]  /*1c70*/  PRMT R24, RZ, 0x7610, R24 ;  /* 0x00007610ff187816 */ /* 0x000fe40000000018 */
[----:B------:R-:W-:-:S02]  /*1c80*/  PRMT R25, RZ, 0x7610, R25 ;  /* 0x00007610ff197816 */ /* 0x000fc40000000019 */
[----:B------:R-:W-:Y:S01]  /*1c90*/  PRMT R27, RZ, 0x7610, R27 ;  /* 0x00007610ff1b7816 */ /* 0x000fe2000000001b */
[----:B--2---:R1:W-:Y:S04]  /*1ca0*/  STS.U16 [R93], R6 ;  /* 0x000000065d007388 */ /* 0x0043e80000000400 */
[----:B----4-:R-:W-:Y:S01]  /*1cb0*/  STS.U16 [R92+0x40], R7 ;  /* 0x000040075c007388 */ /* 0x010fe20000000400 */
[----:B-1----:R-:W-:-:S03]  /*1cc0*/  IADD3 R6, PT, PT, R23, 0x160, RZ ;  /* 0x0000016017067810 */ /* 0x002fc60007ffe0ff */
[----:B---3--:R1:W-:Y:S01]  /*1cd0*/  STS.U16 [R91+0x80], R8 ;  /* 0x000080085b007388 */ /* 0x0083e20000000400 */
[-C--:B------:R-:W-:Y:S01]  /*1ce0*/  LEA.HI.SX32 R6, R6, R23.reuse, 0x1b ;  /* 0x0000001706067211 */ /* 0x080fe200078fdaff */
[C---:B-1----:R-:W-:Y:S02]  /*1cf0*/  VIADD R8, R23.reuse, 0x180 ;  /* 0x0000018017087836 */ /* 0x042fe40000000000 */
[----:B-----5:R-:W-:Y:S04]  /*1d00*/  STS.U16 [R90+0xc0], R9 ;  /* 0x0000c0095a007388 */ /* 0x020fe80000000400 */
[----:B------:R1:W-:Y:S01]  /*1d10*/  STS.U16 [R81+0x100], R10 ;  /* 0x0001000a51007388 */ /* 0x0003e20000000400 */
[----:B------:R-:W-:Y:S02]  /*1d20*/  LEA.HI.SX32 R8, R8, R23, 0x1b ;  /* 0x0000001708087211 */ /* 0x000fe400078fdaff */
[----:B------:R-:W-:Y:S01]  /*1d30*/  LEA R74, R6, UR39, 0x1 ;  /* 0x00000027064a7c11 */ /* 0x000fe2000f8e08ff */
[----:B------:R-:W-:Y:S01]  /*1d40*/  STS.U16 [R80+0x140], R11 ;  /* 0x0001400b50007388 */ /* 0x000fe20000000400 */
[----:B------:R-:W-:Y:S01]  /*1d50*/  LEA R73, R8, UR39, 0x1 ;  /* 0x0000002708497c11 */ /* 0x000fe2000f8e08ff */
[----:B-1----:R-:W-:-:S02]  /*1d60*/  VIADD R10, R23, 0x1a0 ;  /* 0x000001a0170a7836 */ /* 0x002fc40000000000 */
[----:B------:R-:W-:Y:S04]  /*1d70*/  STS.U16 [R79+0x180], R12 ;  /* 0x0001800c4f007388 */ /* 0x000fe80000000400 */
[----:B------:R-:W-:Y:S01]  /*1d80*/  STS.U16 [R78+0x1c0], R13 ;  /* 0x0001c00d4e007388 */ /* 0x000fe20000000400 */
[----:B------:R-:W-:Y:S01]  /*1d90*/  LEA.HI.SX32 R10, R10, R23, 0x1b ;  /* 0x000000170a0a7211 */ /* 0x000fe200078fdaff */
[----:B------:R-:W-:Y:S02]  /*1da0*/  IMAD R23, R94, 0xf, R23 ;  /* 0x0000000f5e177824 */ /* 0x000fe400078e0217 */
        /* <DEDUP_REMOVED lines=37> */
[----:B------:R-:W-:Y:S01]  /*2000*/  STS.U16 [R72+0x340], R19 ;  /* 0x0003401348007388 */ /* 0x000fe20000000400 */
        /* <DEDUP_REMOVED lines=156> */
.L_x_2828:
[----:B------:R-:W-:Y:S05]  /*29d0*/  BSYNC.RECONVERGENT B0 ;  /* 0x0000000000007941 */ /* 0x000fea0003800200 */
.L_x_2827:
        /* <DEDUP_REMOVED lines=37> */
.L_x_2830:
[----:B------:R-:W-:Y:S05]  /*2c30*/  BSYNC.RECONVERGENT B0 ;  /* 0x0000000000007941 */ /* 0x000fea0003800200 */
.L_x_2829:
        /* <DEDUP_REMOVED lines=35> */
.L_x_2832:
[----:B------:R-:W-:Y:S05]  /*2e70*/  BSYNC.RECONVERGENT B0 ;  /* 0x0000000000007941 */ /* 0x000fea0003800200 */
.L_x_2831:
        /* <DEDUP_REMOVED lines=37> */
.L_x_2834:
[----:B------:R-:W-:Y:S05]  /*30d0*/  BSYNC.RECONVERGENT B0 ;  /* 0x0000000000007941 */ /* 0x000fea0003800200 */
.L_x_2833:
        /* <DEDUP_REMOVED lines=35> */
.L_x_2836:
[----:B------:R-:W-:Y:S05]  /*3310*/  BSYNC.RECONVERGENT B0 ;  /* 0x0000000000007941 */ /* 0x000fea0003800200 */
.L_x_2835:
        /* <DEDUP_REMOVED lines=37> */
.L_x_2838:
[----:B------:R-:W-:Y:S05]  /*3570*/  BSYNC.RECONVERGENT B0 ;  /* 0x0000000000007941 */ /* 0x000fea0003800200 */
.L_x_2837:
        /* <DEDUP_REMOVED lines=35> */
.L_x_2840:
[----:B------:R-:W-:Y:S05]  /*37b0*/  BSYNC.RECONVERGENT B0 ;  /* 0x0000000000007941 */ /* 0x000fea0003800200 */
.L_x_2839:
        /* <DEDUP_REMOVED lines=37> */
.L_x_2842:
[----:B------:R-:W-:Y:S05]  /*3a10*/  BSYNC.RECONVERGENT B0 ;  /* 0x0000000000007941 */ /* 0x000fea0003800200 */
.L_x_2841:
        /* <DEDUP_REMOVED lines=35> */
.L_x_2844:
[----:B------:R-:W-:Y:S05]  /*3c50*/  BSYNC.RECONVERGENT B0 ;  /* 0x0000000000007941 */ /* 0x000fea0003800200 */
.L_x_2843:
        /* <DEDUP_REMOVED lines=39> */
.L_x_2846:
[----:B------:R-:W-:Y:S05]  /*3ed0*/  BSYNC.RECONVERGENT B0 ;  /* 0x0000000000007941 */ /* 0x000fea0003800200 */
.L_x_2845:
        /* <DEDUP_REMOVED lines=39> */
.L_x_2848:
[----:B------:R-:W-:Y:S05]  /*4150*/  BSYNC.RECONVERGENT B0 ;  /* 0x0000000000007941 */ /* 0x000fea0003800200 */
.L_x_2847:
        /* <DEDUP_REMOVED lines=44> */
.L_x_2850:
[----:B------:R-:W-:Y:S05]  /*4420*/  BSYNC.RECONVERGENT B0 ;  /* 0x0000000000007941 */ /* 0x000fea0003800200 */
.L_x_2849:
        /* <DEDUP_REMOVED lines=32> */
.L_x_2852:
[----:B------:R-:W-:Y:S05]  /*4630*/  BSYNC.RECONVERGENT B0 ;  /* 0x0000000000007941 */ /* 0x000fea0003800200 */
.L_x_2851:
        /* <DEDUP_REMOVED lines=32> */
.L_x_2854:
[----:B------:R-:W-:Y:S05]  /*4840*/  BSYNC.RECONVERGENT B0 ;  /* 0x0000000000007941 */ /* 0x000fea0003800200 */
.L_x_2853:
        /* <DEDUP_REMOVED lines=32> */
.L_x_2856:
[----:B------:R-:W-:Y:S05]  /*4a50*/  BSYNC.RECONVERGENT B0 ;  /* 0x0000000000007941 */ /* 0x000fea0003800200 */
.L_x_2855:
        /* <DEDUP_REMOVED lines=32> */
.L_x_2858:
[----:B------:R-:W-:Y:S05]  /*4c60*/  BSYNC.RECONVERGENT B0 ;  /* 0x0000000000007941 */ /* 0x000fea0003800200 */
.L_x_2857:
        /* <DEDUP_REMOVED lines=32> */
[----:B------:R-:W-:Y:S01]  /*4e70*/  UIADD3 UR49, UPT, UPT, UR39, 0x10a0, URZ ;  /* 0x000010a027317890 */ /* 0x000fe2000fffe0ff */
        /* <DEDUP_REMOVED lines=22> */
[----:B------:R-:W-:-:S02]  /*4fe0*/  UIADD3 UR52, UPT, UPT, -UR52, URZ, URZ ;  /* 0x000000ff34347290 */ /* 0x000fc4000fffe1ff */
[----:B------:R-:W-:Y:S01]  /*4ff0*/  ULEA.HI.X UR51, UR4, UR51, UR17, 0x2, UP0 ;  /* 0x0000003304337291 */ /* 0x000fe200080f1411 */
[----:B------:R-:W0:Y:S03]  /*5000*/  LDCU.64 UR36, c[0x0][0x460] ;  /* 0x00008c00ff2477ac */ /* 0x000e260008000a00 */
        /* <DEDUP_REMOVED lines=9> */
.L_x_2869:
[----:B------:R-:W-:Y:S01]  /*50a0*/  LOP3.LUT P6, RZ, R0, 0x200, RZ, 0xc0, !PT ;  /* 0x0000020000ff7812 */ /* 0x000fe200078cc0ff */
[----:B------:R-:W-:Y:S01]  /*50b0*/  IMAD.SHL.U32 R42, R112, 0x10, RZ ;  /* 0x00000010702a7824 */ /* 0x000fe200078e00ff */
[----:B------:R-:W-:Y:S02]  /*50c0*/  ISETP.GE.AND P5, PT, R110, UR46, PT ;  /* 0x0000002e6e007c0c */ /* 0x000fe4000bfa6270 */
[----:B------:R-:W-:Y:S02]  /*50d0*/  ISETP.GE.AND P4, PT, R109, UR46, PT ;  /* 0x0000002e6d007c0c */ /* 0x000fe4000bf86270 */
[----:B------:R-:W-:Y:S02]  /*50e0*/  ISETP.GE.AND P3, PT, R108, UR46, PT ;  /* 0x0000002e6c007c0c */ /* 0x000fe4000bf66270 */
[----:B------:R-:W-:Y:S02]  /*50f0*/  ISETP.GE.AND P2, PT, R107, UR46, PT ;  /* 0x0000002e6b007c0c */ /* 0x000fe4000bf46270 */
[----:B------:R-:W-:-:S02]  /*5100*/  ISETP.GE.AND P0, PT, R105, UR46, PT ;  /* 0x0000002e69007c0c */ /* 0x000fc4000bf06270 */
[----:B------:R-:W-:Y:S01]  /*5110*/  ISETP.GE.AND P1, PT, R106, UR46, PT ;  /* 0x0000002e6a007c0c */ /* 0x000fe2000bf26270 */
[----:B------:R-:W2:Y:S04]  /*5120*/  @!P6 LDG.E.U16 R88, desc[UR34][R82.64+-0x200] ;  /* 0xfffe00225258e981 */ /* 0x000ea8000c1e1500 */
[----:B------:R-:W3:Y:S04]  /*5130*/  @!P5 LDG.E.U16 R43, desc[UR34][R82.64+-0x1c0] ;  /* 0xfffe4022522bd981 */ /* 0x000ee8000c1e1500 */
[----:B------:R-:W4:Y:S04]  /*5140*/  @!P4 LDG.E.U16 R85, desc[UR34][R82.64+-0x180] ;  /* 0xfffe80225255c981 */ /* 0x000f28000c1e1500 */
[----:B0-----:R-:W5:Y:S04]  /*5150*/  @!P3 LDG.E.U16 R87, desc[UR34][R82.64+-0x140] ;  /* 0xfffec0225257b981 */ /* 0x001f68000c1e1500 */
[----:B------:R-:W5:Y:S04]  /*5160*/  @!P2 LDG.E.U16 R89, desc[UR34][R82.64+-0x100] ;  /* 0xffff00225259a981 */ /* 0x000f68000c1e1500 */
[----:B------:R-:W5:Y:S01]  /*5170*/  @!P0 LDG.E.U16 R115, desc[UR34][R82.64+-0x80] ;  /* 0xffff802252738981 */ /* 0x000f62000c1e1500 */
[----:B------:R-:W-:-:S02]  /*5180*/  ISETP.GE.AND P0, PT, R104, UR46, PT ;  /* 0x0000002e68007c0c */ /* 0x000fc4000bf06270 */
[----:B------:R-:W-:Y:S01]  /*5190*/  LOP3.LUT R111, R42, 0x3e00, RZ, 0xc0, !PT ;  /* 0x00003e002a6f7812 */ /* 0x000fe200078ec0ff */
[----:B------:R-:W5:Y:S03]  /*51a0*/  @!P1 LDG.E.U16 R113, desc[UR34][R82.64+-0xc0] ;  /* 0xffff402252719981 */ /* 0x000f66000c1e1500 */
[----:B------:R-:W-:-:S07]  /*51b0*/  LOP3.LUT R111, R111, 0x1f, R112, 0xf8, !PT ;  /* 0x0000001f6f6f7812 */ /* 0x000fce00078ef870 */
[----:B------:R-:W5:Y:S01]  /*51c0*/  @!P0 LDG.E.U16 R117, desc[UR34][R82.64+-0x40] ;  /* 0xffffc02252758981 */ /* 0x000f62000c1e1500 */
[----:B------:R-:W-:Y:S02]  /*51d0*/  ISETP.GE.AND P0, PT, R103, UR46, PT ;  /* 0x0000002e67007c0c */ /* 0x000fe4000bf06270 */
[----:B------:R-:W-:-:S04]  /*51e0*/  LOP3.LUT R95, R111, 0x140, RZ, 0xfc, !PT ;  /* 0x000001406f5f7812 */ /* 0x000fc800078efcff */
[----:B------:R-:W-:Y:S02]  /*51f0*/  ISETP.GE.AND P5, PT, R95, UR46, PT ;  /* 0x0000002e5f007c0c */ /* 0x000fe4000bfa6270 */
[----:B------:R-:W-:Y:S02]  /*5200*/  ISETP.GE.AND P2, PT, R100, UR46, PT ;  /* 0x0000002e64007c0c */ /* 0x000fe4000bf46270 */
[----:B------:R-:W-:-:S03]  /*5210*/  ISETP.GE.AND P1, PT, R101, UR46, PT ;  /* 0x0000002e65007c0c */ /* 0x000fc6000bf26270 */
[----:B------:R-:W5:Y:S01]  /*5220*/  @!P0 LDG.E.U16 R116, desc[UR34][R82.64] ;  /* 0x0000002252748981 */ /* 0x000f62000c1e1500 */
[----:B------:R-:W-:Y:S02]  /*5230*/  ISETP.GE.AND P0, PT, R102, UR46, PT ;  /* 0x0000002e66007c0c */ /* 0x000fe4000bf06270 */
        /* <DEDUP_REMOVED lines=15> */
[----:B------:R-:W-:Y:S02]  /*5330*/  HFMA2 R86, -RZ, RZ, 0, 0 ;  /* 0x00000000ff567431 */ /* 0x000fe400000001ff */
[----:B------:R-:W-:Y:S01]  /*5340*/  IMAD.MOV.U32 R114, RZ, RZ, RZ ;  /* 0x000000ffff727224 */ /* 0x000fe200078e00ff */
[----:B------:R-:W-:-:S02]  /*5350*/  P2R R126, PR, RZ, 0x4 ;  /* 0x00000004ff7e7803 */ /* 0x000fc40000000000 */
[----:B------:R-:W-:Y:S01]  /*5360*/  ISETP.GE.AND P2, PT, R106, UR46, PT ;  /* 0x0000002e6a007c0c */ /* 0x000fe2000bf46270 */
[----:B------:R-:W-:Y:S01]  /*5370*/  IMAD.U32 R41, RZ, RZ, UR51 ;  /* 0x00000033ff297e24 */ /* 0x000fe2000f8e00ff */
[----:B------:R-:W-:-:S06]  /*5380*/  MOV R40, UR50 ;  /* 0x0000003200287c02 */ /* 0x000fcc0008000f00 */
        /* <DEDUP_REMOVED lines=17> */
[----:B------:R-:W-:Y:S02]  /*54a0*/  @!P2 PRMT R88, R88, 0x5410, R113 ;  /* 0x000054105858a816 */ /* 0x000fe40000000071 */
[----:B------:R-:W-:Y:S02]  /*54b0*/  ISETP.NE.AND P2, PT, R126, RZ, PT ;  /* 0x000000ff7e00720c */ /* 0x000fe40003f45270 */
[----:B--2---:R-:W-:-:S05]  /*54c0*/  MOV R84, RZ ;  /* 0x000000ff00547202 */ /* 0x004fca0000000f00 */
[----:B------:R-:W-:Y:S02]  /*54d0*/  @!P0 PRMT R84, R116, 0x5410, RZ ;  /* 0x0000541074548816 */ /* 0x000fe400000000ff */
[----:B------:R-:W-:Y:S02]  /*54e0*/  ISETP.NE.AND P0, PT, R131, RZ, PT ;  /* 0x000000ff8300720c */ /* 0x000fe40003f05270 */
[----:B------:R-:W-:Y:S01]  /*54f0*/  ISETP.NE.AND P1, PT, R128, RZ, PT ;  /* 0x000000ff8000720c */ /* 0x000fe20003f25270 */
[----:B------:R-:W-:Y:S01]  /*5500*/  STS.U16 [R92+0x40], R41 ;  /* 0x000040295c007388 */ /* 0x000fe20000000400 */
[----:B------:R-:W-:-:S03]  /*5510*/  PRMT R43, R86, 0x7632, R43 ;  /* 0x00007632562b7816 */ /* 0x000fc6000000002b */
[----:B------:R0:W-:Y:S01]  /*5520*/  STS.U16 [R91+0x80], R86 ;  /* 0x000080565b007388 */ /* 0x0001e20000000400 */
[----:B------:R-:W-:Y:S01]  /*5530*/  PRMT R85, R88, 0x7632, R85 ;  /* 0x0000763258557816 */ /* 0x000fe20000000055 */
[----:B------:R-:W-:Y:S01]  /*5540*/  IMAD.MOV.U32 R116, RZ, RZ, RZ ;  /* 0x000000ffff747224 */ /* 0x000fe200078e00ff */
[----:B------:R-:W-:Y:S01]  /*5550*/  @!P2 PRMT R116, R120, 0x5410, RZ ;  /* 0x000054107874a816 */ /* 0x000fe200000000ff */
[----:B------:R2:W-:Y:S01]  /*5560*/  STS.U16 [R90+0xc0], R43 ;  /* 0x0000c02b5a007388 */ /* 0x0005e20000000400 */
[----:B------:R-:W-:Y:S01]  /*5570*/  PRMT R87, R114, 0x7632, R87 ;  /* 0x0000763272577816 */ /* 0x000fe20000000057 */
[----:B0-----:R-:W-:Y:S01]  /*5580*/  IMAD.MOV.U32 R86, RZ, RZ, RZ ;  /* 0x000000ffff567224 */ /* 0x001fe200078e00ff */
[----:B------:R-:W-:Y:S01]  /*5590*/  @!P5 PRMT R86, R118, 0x5410, RZ ;  /* 0x000054107656d816 */ /* 0x000fe200000000ff */
[----:B------:R-:W-:Y:S01]  /*55a0*/  HFMA2 R118, -RZ, RZ, 0, 0 ;  /* 0x00000000ff767431 */ /* 0x000fe200000001ff */
[----:B------:R-:W-:Y:S01]  /*55b0*/  @!P0 PRMT R84, R84, 0x5410, R119 ;  /* 0x0000541054548816 */ /* 0x000fe20000000077 */
[----:B------:R-:W-:Y:S01]  /*55c0*/  STS.U16 [R81+0x100], R88 ;  /* 0x0001005851007388 */ /* 0x000fe20000000400 */
[----:B------:R-:W-:-:S02]  /*55d0*/  @!P1 PRMT R86, R86, 0x5410, R121 ;  /* 0x0000541056569816 */ /* 0x000fc40000000079 */
[----:B------:R-:W-:Y:S01]  /*55e0*/  PRMT R41, R84, 0x7632, R41 ;  /* 0x0000763254297816 */ /* 0x000fe20000000029 */
[----:B------:R-:W-:Y:S01]  /*55f0*/  STS.U16 [R80+0x140], R85 ;  /* 0x0001405550007388 */ /* 0x000fe20000000400 */
[----:B------:R-:W-:Y:S02]  /*5600*/  @!P3 PRMT R116, R116, 0x5410, R123 ;  /* 0x000054107474b816 */ /* 0x000fe4000000007b */
[----:B------:R-:W-:Y:S01]  /*5610*/  @!P4 PRMT R118, R122, 0x5410, RZ ;  /* 0x000054107a76c816 */ /* 0x000fe200000000ff */
[----:B------:R-:W-:Y:S01]  /*5620*/  STS.U16 [R79+0x180], R114 ;  /* 0x000180724f007388 */ /* 0x000fe20000000400 */
[----:B------:R-:W-:Y:S02]  /*5630*/  P2R R113, PR, RZ, 0x20 ;  /* 0x00000020ff717803 */ /* 0x000fe40000000000 */
[----:B--2---:R-:W-:Y:S01]  /*5640*/  PRMT R43, R86, 0x7632, R43 ;  /* 0x00007632562b7816 */ /* 0x004fe2000000002b */
[----:B------:R0:W-:Y:S01]  /*5650*/  STS.U16 [R78+0x1c0], R87 ;  /* 0x0001c0574e007388 */ /* 0x0001e20000000400 */
[----:B------:R-:W-:-:S02]  /*5660*/  ISETP.GE.AND P5, PT, R111, UR46, PT ;  /* 0x0000002e6f007c0c */ /* 0x000fc4000bfa6270 */
[----:B------:R-:W-:Y:S01]  /*5670*/  @!P6 PRMT R118, R118, 0x5410, R125 ;  /* 0x000054107676e816 */ /* 0x000fe2000000007d */
[----:B------:R2:W-:Y:S04]  /*5680*/  STS.U16 [R77+0x200], R84 ;  /* 0x000200544d007388 */ /* 0x0005e80000000400 */
[----:B------:R-:W-:Y:S01]  /*5690*/  STS.U16 [R76+0x240], R41 ;  /* 0x000240294c007388 */ /* 0x000fe20000000400 */
[----:B0-----:R-:W-:-:S03]  /*56a0*/  PRMT R87, R118, 0x7632, R87 ;  /* 0x0000763276577816 */ /* 0x001fc60000000057 */
[----:B------:R-:W-:Y:S01]  /*56b0*/  STS.U16 [R75+0x280], R86 ;  /* 0x000280564b007388 */ /* 0x000fe20000000400 */
[----:B--2---:R-:W-:-:S03]  /*56c0*/  PRMT R84, R116, 0x7632, R84 ;  /* 0x0000763274547816 */ /* 0x004fc60000000054 */
[----:B------:R-:W-:Y:S01]  /*56d0*/  STS.U16 [R74+0x2c0], R43 ;  /* 0x0002c02b4a007388 */ /* 0x000fe20000000400 */
[----:B------:R-:W-:-:S03]  /*56e0*/  IMAD.MOV.U32 R85, RZ, RZ, R127 ;  /* 0x000000ffff557224 */ /* 0x000fc600078e007f */
[----:B------:R-:W-:Y:S04]  /*56f0*/  STS.U16 [R73+0x300], R116 ;  /* 0x0003007449007388 */ /* 0x000fe80000000400 */
[----:B------:R0:W-:Y:S04]  /*5700*/  STS.U16 [R72+0x340], R84 ;  /* 0x0003405448007388 */ /* 0x0001e80000000400 */
[----:B------:R2:W-:Y:S01]  /*5710*/  STS.U16 [R71+0x380], R118 ;  /* 0x0003807647007388 */ /* 0x0005e20000000400 */
[----:B0-----:R-:W-:-:S03]  /*5720*/  IMAD.MOV.U32 R84, RZ, RZ, R124 ;  /* 0x000000ffff547224 */ /* 0x001fc600078e007c */
[----:B------:R0:W-:Y:S01]  /*5730*/  STS.U16 [R70+0x3c0], R87 ;  /* 0x0003c05746007388 */ /* 0x0001e20000000400 */
[----:B------:R-:W-:-:S03]  /*5740*/  NOP ;  /* 0x0000000000007918 */ /* 0x000fc60000000000 */
[----:B------:R-:W3:Y:S01]  /*5750*/  @!P5 LDG.E.U16 R41, desc[UR34][R84.64+-0x200] ;  /* 0xfffe00225429d981 */ /* 0x000ee2000c1e1500 */
[----:B------:R-:W-:Y:S02]  /*5760*/  P2R R115, PR, RZ, 0x1 ;  /* 0x00000001ff737803 */ /* 0x000fe40000000000 */
[----:B------:R-:W-:Y:S02]  /*5770*/  ISETP.GE.AND P0, PT, R109, UR46, PT ;  /* 0x0000002e6d007c0c */ /* 0x000fe4000bf06270 */
[----:B------:R-:W-:Y:S01]  /*5780*/  MOV R88, RZ ;  /* 0x000000ff00587202 */ /* 0x000fe20000000f00 */
[----:B------:R-:W-:Y:S02]  /*5790*/  IMAD.MOV.U32 R114, RZ, RZ, RZ ;  /* 0x000000ffff727224 */ /* 0x000fe400078e00ff */
[----:B------:R-:W-:Y:S01]  /*57a0*/  IMAD.MOV.U32 R116, RZ, RZ, RZ ;  /* 0x000000ffff747224 */ /* 0x000fe200078e00ff */
[----:B------:R-:W-:Y:S01]  /*57b0*/  P2R R89, PR, RZ, 0x2 ;  /* 0x00000002ff597803 */ /* 0x000fe20000000000 */
[----:B--2---:R-:W-:-:S02]  /*57c0*/  HFMA2 R118, -RZ, RZ, 0, 0 ;  /* 0x00000000ff767431 */ /* 0x004fc400000001ff */
[----:B------:R-:W-:Y:S01]  /*57d0*/  IMAD.MOV.U32 R120, RZ, RZ, RZ ;  /* 0x000000ffff787224 */ /* 0x000fe200078e00ff */
[----:B------:R-:W2:Y:S01]  /*57e0*/  @!P6 LDG.E.U16 R117, desc[UR34][R84.64+0x1c0] ;  /* 0x0001c0225475e981 */ /* 0x000ea2000c1e1500 */
[----:B------:R-:W-:-:S03]  /*57f0*/  IMAD.MOV.U32 R122, RZ, RZ, RZ ;  /* 0x000000ffff7a7224 */ /* 0x000fc600078e00ff */
[----:B------:R-:W-:Y:S01]  /*5800*/  LDS.U16 R43, [R68+0x2] ;  /* 0x00000200442b7984 */ /* 0x000fe20000000400 */
[----:B---3--:R-:W-:-:S03]  /*5810*/  @!P5 PRMT R88, R41, 0x5410, RZ ;  /* 0x000054102958d816 */ /* 0x008fc600000000ff */
[----:B------:R-:W3:Y:S01]  /*5820*/  @!P0 LDG.E.U16 R41, desc[UR34][R84.64+-0x180] ;  /* 0xfffe802254298981 */ /* 0x000ee2000c1e1500 */
[----:B------:R-:W-:Y:S02]  /*5830*/  ISETP.GE.AND P5, PT, R107, UR46, PT ;  /* 0x0000002e6b007c0c */ /* 0x000fe4000bfa6270 */
[----:B---3--:R-:W-:-:S11]  /*5840*/  @!P0 PRMT R114, R41, 0x5410, RZ ;  /* 0x0000541029728816 */ /* 0x008fd600000000ff */
[----:B------:R-:W3:Y:S01]  /*5850*/  @!P5 LDG.E.U16 R41, desc[UR34][R84.64+-0x100] ;  /* 0xffff00225429d981 */ /* 0x000ee2000c1e1500 */
[----:B------:R-:W-:Y:S02]  /*5860*/  ISETP.GE.AND P0, PT, R110, UR46, PT ;  /* 0x0000002e6e007c0c */ /* 0x000fe4000bf06270 */
[----:B---3--:R-:W-:-:S11]  /*5870*/  @!P5 PRMT R116, R41, 0x5410, RZ ;  /* 0x000054102974d816 */ /* 0x008fd600000000ff */
[----:B------:R-:W3:Y:S01]  /*5880*/  @!P0 LDG.E.U16 R41, desc[UR34][R84.64+-0x1c0] ;  /* 0xfffe402254298981 */ /* 0x000ee2000c1e1500 */
[----:B------:R-:W-:Y:S02]  /*5890*/  ISETP.GE.AND P5, PT, R108, UR46, PT ;  /* 0x0000002e6c007c0c */ /* 0x000fe4000bfa6270 */
[----:B---3--:R-:W-:-:S11]  /*58a0*/  @!P0 PRMT R88, R88, 0x5410, R41 ;  /* 0x0000541058588816 */ /* 0x008fd60000000029 */
[----:B------:R-:W3:Y:S01]  /*58b0*/  @!P5 LDG.E.U16 R41, desc[UR34][R84.64+-0x140] ;  /* 0xfffec0225429d981 */ /* 0x000ee2000c1e1500 */
[----:B------:R-:W-:Y:S02]  /*58c0*/  ISETP.GE.AND P0, PT, R106, UR46, PT ;  /* 0x0000002e6a007c0c */ /* 0x000fe4000bf06270 */
[----:B------:R-:W-:Y:S02]  /*58d0*/  ISETP.GE.AND P1, PT, R105, UR46, PT ;  /* 0x0000002e69007c0c */ /* 0x000fe4000bf26270 */
[----:B---3--:R-:W-:-:S09]  /*58e0*/  @!P5 PRMT R114, R114, 0x5410, R41 ;  /* 0x000054107272d816 */ /* 0x008fd20000000029 */
[----:B------:R-:W3:Y:S01]  /*58f0*/  @!P0 LDG.E.U16 R41, desc[UR34][R84.64+-0xc0] ;  /* 0xffff402254298981 */ /* 0x000ee2000c1e1500 */
[----:B------:R-:W-:Y:S02]  /*5900*/  ISETP.GE.AND P5, PT, R104, UR46, PT ;  /* 0x0000002e68007c0c */ /* 0x000fe4000bfa6270 */
[----:B---3--:R-:W-:Y:S02]  /*5910*/  @!P0 PRMT R116, R116, 0x5410, R41 ;  /* 0x0000541074748816 */ /* 0x008fe40000000029 */
[----:B------:R-:W3:Y:S01]  /*5920*/  @!P1 LDG.E.U16 R41, desc[UR34][R84.64+-0x80] ;  /* 0xffff802254299981 */ /* 0x000ee2000c1e1500 */
[----:B------:R-:W-:Y:S02]  /*5930*/  ISETP.GE.AND P0, PT, R103, UR46, PT ;  /* 0x0000002e67007c0c */ /* 0x000fe4000bf06270 */
[----:B---3--:R-:W-:-:S06]  /*5940*/  @!P1 PRMT R118, R41, 0x5410, RZ ;  /* 0x0000541029769816 */ /* 0x008fcc00000000ff */
[----:B------:R-:W3:Y:S02]  /*5950*/  @!P5 LDG.E.U16 R41, desc[UR34][R84.64+-0x40] ;  /* 0xffffc0225429d981 */ /* 0x000ee4000c1e1500 */
[----:B---3--:R-:W-:-:S03]  /*5960*/  @!P5 PRMT R118, R118, 0x5410, R41 ;  /* 0x000054107676d816 */ /* 0x008fc60000000029 */
[----:B------:R-:W3:Y:S01]  /*5970*/  @!P0 LDG.E.U16 R41, desc[UR34][R84.64] ;  /* 0x0000002254298981 */ /* 0x000ee2000c1e1500 */
[----:B------:R-:W-:Y:S02]  /*5980*/  ISETP.NE.AND P5, PT, R113, RZ, PT ;  /* 0x000000ff7100720c */ /* 0x000fe40003fa5270 */
[----:B------:R-:W-:Y:S01]  /*5990*/  ISETP.NE.AND P1, PT, R89, RZ, PT ;  /* 0x000000ff5900720c */ /* 0x000fe20003f25270 */
[----:B------:R-:W4:Y:S04]  /*59a0*/  @!P3 LDG.E.U16 R113, desc[UR34][R84.64+0x140] ;  /* 0x000140225471b981 */ /* 0x000f28000c1e1500 */
[----:B------:R-:W5:Y:S06]  /*59b0*/  @!P2 LDG.E.U16 R89, desc[UR34][R84.64+0x100] ;  /* 0x000100225459a981 */ /* 0x000f6c000c1e1500 */
[----:B------:R-:W2:Y:S04]  /*59c0*/  @!P5 LDG.E.U16 R86, desc[UR34][R84.64+0x80] ;  /* 0x000080225456d981 */ /* 0x000ea8000c1e1500 */
[----:B0-----:R-:W4:Y:S01]  /*59d0*/  @!P1 LDG.E.U16 R87, desc[UR34][R84.64+0xc0] ;  /* 0x0000c02254579981 */ /* 0x001f22000c1e1500 */
[----:B---3--:R-:W-:-:S02]  /*59e0*/  @!P0 PRMT R120, R41, 0x5410, RZ ;  /* 0x0000541029788816 */ /* 0x008fc400000000ff */
[----:B------:R-:W-:Y:S02]  /*59f0*/  ISETP.NE.AND P0, PT, R115, RZ, PT ;  /* 0x000000ff7300720c */ /* 0x000fe40003f05270 */
[----:B------:R-:W3:Y:S11]  /*5a00*/  @!P4 LDG.E.U16 R115, desc[UR34][R84.64+0x180] ;  /* 0x000180225473c981 */ /* 0x000ef6000c1e1500 */
[----:B------:R-:W3:Y:S01]  /*5a10*/  @!P0 LDG.E.U16 R41, desc[UR34][R84.64+0x40] ;  /* 0x0000402254298981 */ /* 0x000ee2000c1e1500 */
[----:B--2---:R-:W-:Y:S01]  /*5a20*/  @!P5 PRMT R122, R86, 0x5410, RZ ;  /* 0x00005410567ad816 */ /* 0x004fe200000000ff */
[----:B------:R-:W-:-:S02]  /*5a30*/  FMUL.FTZ R86, R40, 1.4426950216293334961 ;  /* 0x3fb8aa3b28567820 */ /* 0x000fc40000410000 */
[----:B------:R-:W0:Y:S01]  /*5a40*/  LDS.U16 R40, [R67+0x4] ;  /* 0x0000040043287984 */ /* 0x000e220000000400 */
[----:B----4-:R-:W-:Y:S01]  /*5a50*/  @!P1 PRMT R122, R122, 0x5410, R87 ;  /* 0x000054107a7a9816 */ /* 0x010fe20000000057 */
[C---:B------:R-:W-:Y:S02]  /*5a60*/  VIADD R87, R42.reuse, 0xe ;  /* 0x0000000e2a577836 */ /* 0x040fe40000000000 */
[----:B------:R-:W-:Y:S01]  /*5a70*/  IMAD.MOV.U32 R126, RZ, RZ, RZ ;  /* 0x000000ffff7e7224 */ /* 0x000fe200078e00ff */
[----:B-----5:R-:W-:Y:S01]  /*5a80*/  @!P2 PRMT R126, R89, 0x5410, RZ ;  /* 0x00005410597ea816 */ /* 0x020fe200000000ff */
[----:B------:R-:W-:Y:S01]  /*5a90*/  VIADD R89, R42, 0xc ;  /* 0x0000000c2a597836 */ /* 0x000fe20000000000 */
[----:B------:R-:W-:Y:S02]  /*5aa0*/  ISETP.GE.U32.AND P1, PT, R87, UR46, PT ;  /* 0x0000002e57007c0c */ /* 0x000fe4000bf26070 */
[----:B------:R-:W2:Y:S01]  /*5ab0*/  LDS.U16 R87, [R66+0x6] ;  /* 0x0000060042577984 */ /* 0x000ea20000000400 */
[----:B------:R-:W-:-:S02]  /*5ac0*/  @!P3 PRMT R126, R126, 0x5410, R113 ;  /* 0x000054107e7eb816 */ /* 0x000fc40000000071 */
[C---:B------:R-:W-:Y:S02]  /*5ad0*/  IADD3 R119, PT, PT, R42.reuse, 0xf, RZ ;  /* 0x0000000f2a777810 */ /* 0x040fe40007ffe0ff */
[----:B------:R-:W-:Y:S02]  /*5ae0*/  ISETP.GE.U32.AND P3, PT, R89, UR46, PT ;  /* 0x0000002e59007c0c */ /* 0x000fe4000bf66070 */
[----:B------:R-:W-:Y:S01]  /*5af0*/  IADD3 R113, PT, PT, R42, 0x7, RZ ;  /* 0x000000072a717810 */ /* 0x000fe20007ffe0ff */
[----:B------:R-:W-:Y:S01]  /*5b00*/  LDS.U16 R89, [R65+0x8] ;  /* 0x0000080041597984 */ /* 0x000fe20000000400 */
[----:B------:R-:W-:Y:S02]  /*5b10*/  IMAD.MOV.U32 R124, RZ, RZ, RZ ;  /* 0x000000ffff7c7224 */ /* 0x000fe400078e00ff */
[----:B------:R-:W-:-:S06]  /*5b20*/  FMUL.FTZ R121, R86, R53 ;  /* 0x0000003556797220 */ /* 0x000fcc0000410000 */
[----:B------:R-:W4:Y:S01]  /*5b30*/  MUFU.EX2 R121, R121 ;  /* 0x0000007900797308 */ /* 0x000f220000000800 */
[----:B------:R-:W-:Y:S01]  /*5b40*/  FMUL.FTZ R123, R86, R51 ;  /* 0x00000033567b7220 */ /* 0x000fe20000410000 */
[----:B------:R-:W-:Y:S01]  /*5b50*/  ISETP.GE.U32.AND P5, PT, R42, UR46, PT ;  /* 0x0000002e2a007c0c */ /* 0x000fe2000bfa6070 */
[----:B------:R-:W-:-:S05]  /*5b60*/  FMUL.FTZ R125, R86, R49 ;  /* 0x00000031567d7220 */ /* 0x000fca0000410000 */
[----:B------:R-:W-:Y:S01]  /*5b70*/  MUFU.EX2 R123, R123 ;  /* 0x0000007b007b7308 */ /* 0x000fe20000000800 */
[----:B----4-:R-:W-:Y:S01]  /*5b80*/  FSEL R132, R121, 1, !P5 ;  /* 0x3f80000079847808 */ /* 0x010fe20006800000 */
[----:B0-----:R-:W-:-:S06]  /*5b90*/  HADD2.F32 R40, -RZ, R40.H0_H0 ;  /* 0x20000028ff287230 */ /* 0x001fcc0000004100 */
[----:B------:R-:W-:Y:S01]  /*5ba0*/  MUFU.EX2 R125, R125 ;  /* 0x0000007d007d7308 */ /* 0x000fe20000000800 */
[----:B------:R-:W-:Y:S01]  /*5bb0*/  FMUL.FTZ R135, R15, R40 ;  /* 0x000000280f877220 */ /* 0x000fe20000410000 */
[----:B--2---:R-:W-:Y:S01]  /*5bc0*/  HADD2.F32 R87, -RZ, R87.H0_H0 ;  /* 0x20000057ff577230 */ /* 0x004fe20000004100 */
[----:B------:R-:W-:Y:S04]  /*5bd0*/  LDS.U16 R40, [R60+0x12] ;  /* 0x000012003c287984 */ /* 0x000fe80000000400 */
        /* <DEDUP_REMOVED lines=10> */
[----:B------:R-:W2:Y:S08]  /*5c80*/  MUFU.EX2 R157, R157 ;  /* 0x0000009d009d7308 */ /* 0x000eb00000000800 */
[----:B------:R-:W-:Y:S01]  /*5c90*/  MUFU.EX2 R158, R158 ;  /* 0x0000009e009e7308 */ /* 0x000fe20000000800 */
[----:B0-----:R-:W-:-:S02]  /*5ca0*/  FSEL R155, R155, 1, !P3 ;  /* 0x3f8000009b9b7808 */ /* 0x001fc40005800000 */
[----:B--2---:R-:W-:Y:S02]  /*5cb0*/  FSEL R157, R157, 1, !P1 ;  /* 0x3f8000009d9d7808 */ /* 0x004fe40004800000 */
[----:B---3--:R-:W-:Y:S02]  /*5cc0*/  @!P0 PRMT R120, R120, 0x5410, R41 ;  /* 0x0000541078788816 */ /* 0x008fe40000000029 */
[----:B------:R-:W0:Y:S01]  /*5cd0*/  LDS.U16 R41, [R69] ;  /* 0x0000000045297984 */ /* 0x000e220000000400 */
[----:B------:R-:W-:Y:S02]  /*5ce0*/  ISETP.GE.U32.AND P0, PT, R119, UR46, PT ;  /* 0x0000002e77007c0c */ /* 0x000fe4000bf06070 */
[----:B------:R-:W-:Y:S02]  /*5cf0*/  IADD3 R119, PT, PT, R42, 0xd, RZ ;  /* 0x0000000d2a777810 */ /* 0x000fe40007ffe0ff */
[----:B------:R-:W-:Y:S02]  /*5d00*/  @!P4 PRMT R124, R115, 0x5410, RZ ;  /* 0x00005410737cc816 */ /* 0x000fe400000000ff */
[----:B------:R-:W-:-:S02]  /*5d10*/  ISETP.GE.U32.AND P4, PT, R113, UR46, PT ;  /* 0x0000002e71007c0c */ /* 0x000fc4000bf86070 */
[----:B------:R-:W2:Y:S01]  /*5d20*/  LDS.U16 R113, [R64+0xa] ;  /* 0x00000a0040717984 */ /* 0x000ea20000000400 */
[----:B------:R-:W-:Y:S01]  /*5d30*/  ISETP.GE.U32.AND P2, PT, R119, UR46, PT ;  /* 0x0000002e77007c0c */ /* 0x000fe2000bf46070 */
[----:B------:R-:W-:-:S06]  /*5d40*/  FMUL.FTZ R119, R86, R52 ;  /* 0x0000003456777220 */ /* 0x000fcc0000410000 */
[----:B------:R-:W3:Y:S01]  /*5d50*/  MUFU.EX2 R119, R119 ;  /* 0x0000007700777308 */ /* 0x000ee20000000800 */
[----:B------:R-:W-:Y:S01]  /*5d60*/  @!P6 PRMT R124, R124, 0x5410, R117 ;  /* 0x000054107c7ce816 */ /* 0x000fe20000000075 */
[----:B------:R-:W-:Y:S02]  /*5d70*/  VIADD R115, R42, 0x1 ;  /* 0x000000012a737836 */ /* 0x000fe40000000000 */
[----:B------:R-:W-:-:S04]  /*5d80*/  FMUL.FTZ R117, R86, R50 ;  /* 0x0000003256757220 */ /* 0x000fc80000410000 */
[----:B------:R4:W5:Y:S01]  /*5d90*/  MUFU.EX2 R138, R117 ;  /* 0x00000075008a7308 */ /* 0x0009620000000800 */
[----:B0-----:R-:W-:Y:S02]  /*5da0*/  HADD2.F32 R128, -RZ, R41.H0_H0 ;  /* 0x20000029ff807230 */ /* 0x001fe40000004100 */
[----:B------:R-:W-:Y:S02]  /*5db0*/  HADD2.F32 R41, -RZ, R43.H0_H0 ;  /* 0x2000002bff297230 */ /* 0x000fe40000004100 */
[----:B------:R-:W0:Y:S01]  /*5dc0*/  LDS.U16 R43, [R63+0xc] ;  /* 0x00000c003f2b7984 */ /* 0x000e220000000400 */
[----:B------:R-:W-:Y:S02]  /*5dd0*/  FMUL.FTZ R128, R17, R128 ;  /* 0x0000008011807220 */ /* 0x000fe40000410000 */
[----:B------:R-:W-:-:S03]  /*5de0*/  FMUL.FTZ R134, R16, R41 ;  /* 0x0000002910867220 */ /* 0x000fc60000410000 */
[----:B------:R-:W-:Y:S02]  /*5df0*/  FSEL R131, R128, RZ, !P5 ;  /* 0x000000ff80837208 */ /* 0x000fe40006800000 */
[----:B------:R-:W-:Y:S01]  /*5e00*/  ISETP.GE.U32.AND P5, PT, R115, UR46, PT ;  /* 0x0000002e73007c0c */ /* 0x000fe2000bfa6070 */
[C---:B------:R-:W-:Y:S01]  /*5e10*/  VIADD R41, R42.reuse, 0x2 ;  /* 0x000000022a297836 */ /* 0x040fe20000000000 */
[----:B----4-:R-:W-:Y:S01]  /*5e20*/  IADD3 R117, PT, PT, R42, 0x3, RZ ;  /* 0x000000032a757810 */ /* 0x010fe20007ffe0ff */
[----:B------:R-:W4:Y:S01]  /*5e30*/  LDS.U16 R115, [R62+0xe] ;  /* 0x00000e003e737984 */ /* 0x000f220000000400 */
[----:B---3--:R-:W-:Y:S01]  /*5e40*/  FSEL R133, R119, 1, !P5 ;  /* 0x3f80000077857808 */ /* 0x008fe20006800000 */
[----:B------:R-:W-:Y:S01]  /*5e50*/  FMUL.FTZ R119, R86, R48 ;  /* 0x0000003056777220 */ /* 0x000fe20000410000 */
[----:B------:R-:W-:Y:S02]  /*5e60*/  FSEL R134, R134, RZ, !P5 ;  /* 0x000000ff86867208 */ /* 0x000fe40006800000 */
[----:B------:R-:W-:Y:S01]  /*5e70*/  ISETP.GE.U32.AND P5, PT, R41, UR46, PT ;  /* 0x0000002e29007c0c */ /* 0x000fe2000bfa6070 */
[----:B------:R-:W-:Y:S01]  /*5e80*/  HADD2.F32 R128, -RZ, R89.H0_H0 ;  /* 0x20000059ff807230 */ /* 0x000fe20000004100 */
[----:B------:R-:W3:Y:S01]  /*5e90*/  LDS.U16 R41, [R61+0x10] ;  /* 0x000010003d297984 */ /* 0x000ee20000000400 */
[----:B------:R-:W1:Y:S01]  /*5ea0*/  MUFU.EX2 R119, R119 ;  /* 0x0000007700777308 */ /* 0x000e620000000800 */
[----:B------:R-:W-:-:S02]  /*5eb0*/  FSEL R135, R135, RZ, !P5 ;  /* 0x000000ff87877208 */ /* 0x000fc40006800000 */
[----:B------:R-:W-:Y:S02]  /*5ec0*/  FSEL R136, R123, 1, !P5 ;  /* 0x3f8000007b887808 */ /* 0x000fe40006800000 */
[----:B------:R-:W-:Y:S01]  /*5ed0*/  ISETP.GE.U32.AND P5, PT, R117, UR46, PT ;  /* 0x0000002e75007c0c */ /* 0x000fe2000bfa6070 */
[----:B------:R-:W-:Y:S01]  /*5ee0*/  FMUL.FTZ R128, R13, R128 ;  /* 0x000000800d807220 */ /* 0x000fe20000410000 */
[----:B--2---:R-:W-:Y:S02]  /*5ef0*/  HADD2.F32 R113, -RZ, R113.H0_H0 ;  /* 0x20000071ff717230 */ /* 0x004fe40000004100 */
[----:B------:R-:W-:Y:S02]  /*5f00*/  FSEL R137, R137, RZ, !P5 ;  /* 0x000000ff89897208 */ /* 0x000fe40006800000 */
[----:B-----5:R-:W-:Y:S02]  /*5f10*/  FSEL R138, R138, 1, !P5 ;  /* 0x3f8000008a8a7808 */ /* 0x020fe40006800000 */
[----:B------:R-:W-:-:S02]  /*5f20*/  ISETP.GE.U32.AND P5, PT, R87, UR46, PT ;  /* 0x0000002e57007c0c */ /* 0x000fc4000bfa6070 */
[----:B------:R-:W-:Y:S01]  /*5f30*/  IADD3 R87, PT, PT, R42, 0x5, RZ ;  /* 0x000000052a577810 */ /* 0x000fe20007ffe0ff */
[----:B------:R-:W-:Y:S01]  /*5f40*/  FMUL.FTZ R113, R12, R113 ;  /* 0x000000710c717220 */ /* 0x000fe20000410000 */
[----:B------:R-:W-:Y:S02]  /*5f50*/  FSEL R139, R128, RZ, !P5 ;  /* 0x000000ff808b7208 */ /* 0x000fe40006800000 */
[----:B------:R-:W-:Y:S02]  /*5f60*/  FSEL R140, R125, 1, !P5 ;  /* 0x3f8000007d8c7808 */ /* 0x000fe40006800000 */
[----:B------:R-:W-:Y:S01]  /*5f70*/  ISETP.GE.U32.AND P5, PT, R87, UR46, PT ;  /* 0x0000002e57007c0c */ /* 0x000fe2000bfa6070 */
[----:B------:R-:W-:-:S03]  /*5f80*/  VIADD R87, R42, 0x6 ;  /* 0x000000062a577836 */ /* 0x000fc60000000000 */
[----:B------:R-:W-:Y:S02]  /*5f90*/  FSEL R141, R113, RZ, !P5 ;  /* 0x000000ff718d7208 */ /* 0x000fe40006800000 */
[----:B-1----:R-:W-:Y:S02]  /*5fa0*/  FSEL R142, R119, 1, !P5 ;  /* 0x3f800000778e7808 */ /* 0x002fe40006800000 */
        /* <DEDUP_REMOVED lines=8> */
[----:B----4-:R-:W-:Y:S01]  /*6030*/  HADD2.F32 R115, -RZ, R115.H0_H0 ;  /* 0x20000073ff737230 */ /* 0x010fe20000004100 */
[----:B------:R-:W-:-:S04]  /*6040*/  IADD3 R43, PT, PT, R42, 0x9, RZ ;  /* 0x000000092a2b7810 */ /* 0x000fc80007ffe0ff */
[----:B------:R-:W2:Y:S01]  /*6050*/  MUFU.EX2 R117, R117 ;  /* 0x0000007500757308 */ /* 0x000ea20000000800 */
[----:B------:R-:W-:Y:S01]  /*6060*/  FSEL R143, R128, RZ, !P5 ;  /* 0x000000ff808f7208 */ /* 0x000fe20006800000 */
[----:B---3--:R-:W-:-:S06]  /*6070*/  HADD2.F32 R128, -RZ, R41.H0_H0 ;  /* 0x20000029ff807230 */ /* 0x008fcc0000004100 */
        /* <DEDUP_REMOVED lines=128> */
.L_x_2861:
[----:B------:R-:W-:Y:S01]  /*6880*/  IMAD.MOV.U32 R87, RZ, RZ, RZ ;  /* 0x000000ffff577224 */ /* 0x000fe200078e00ff */
[----:B------:R-:W-:Y:S06]  /*6890*/  BRA.U !UP2, `(.L_x_2860) ;  /* 0x000000010a147547 */ /* 0x000fec000b800000 */
[----:B------:R-:W-:-:S04]  /*68a0*/  UIADD3 UR4, UP0, UPT, UR33, UR12, URZ ;  /* 0x0000000c21047290 */ /* 0x000fc8000ff1e0ff */
[----:B------:R-:W-:Y:S02]  /*68b0*/  UIADD3.X UR5, UPT, UPT, UR32, UR13, URZ, UP0, !UPT ;  /* 0x0000000d20057290 */ /* 0x000fe400087fe4ff */
[----:B------:R-:W-:-:S04]  /*68c0*/  MOV R40, UR4 ;  /* 0x0000000400287c02 */ /* 0x000fc80008000f00 */
[----:B------:R-:W-:-:S05]  /*68d0*/  IMAD.U32 R41, RZ, RZ, UR5 ;  /* 0x00000005ff297e24 */ /* 0x000fca000f8e00ff */
[----:B------:R1:W5:Y:S02]  /*68e0*/  LDG.E R87, desc[UR34][R40.64] ;  /* 0x0000002228577981 */ /* 0x000364000c1e1900 */
.L_x_2860:
        /* <DEDUP_REMOVED lines=95> */
.L_x_2863:
[----:B------:R-:W-:Y:S05]  /*6ee0*/  BSYNC.RECONVERGENT B0 ;  /* 0x0000000000007941 */ /* 0x000fea0003800200 */
.L_x_2862:
        /* <DEDUP_REMOVED lines=39> */
.L_x_2867:
        /* <DEDUP_REMOVED lines=33> */
.L_x_2868:
        /* <DEDUP_REMOVED lines=10> */
.L_x_2866:
        /* <DEDUP_REMOVED lines=9> */
.L_x_2865:
[----:B------:R-:W-:Y:S05]  /*74a0*/  BSYNC.RECONVERGENT B0 ;  /* 0x0000000000007941 */ /* 0x000fea0003800200 */
.L_x_2864:
        /* <DEDUP_REMOVED lines=32> */
.L_x_2859:
[----:B------:R-:W-:Y:S01]  /*76b0*/  BAR.SYNC.DEFER_BLOCKING 0x0 ;  /* 0x0000000000007b1d */ /* 0x000fe20000010000 */
[----:B------:R-:W-:Y:S01]  /*76c0*/  F2FP.F16.F32.PACK_AB R32, R32, R33 ;  /* 0x000000212020723e */ /* 0x000fe200000000ff */
[----:B------:R-:W-:Y:S01]  /*76d0*/  USHF.R.S32.HI UR16, URZ, 0x1f, UR48 ;  /* 0x0000001fff107899 */ /* 0x000fe20008011430 */
[----:B------:R-:W-:Y:S01]  /*76e0*/  F2FP.F16.F32.PACK_AB R30, R30, R31 ;  /* 0x0000001f1e1e723e */ /* 0x000fe200000000ff */
[----:B------:R-:W-:Y:S01]  /*76f0*/  UIADD3 UR9, UPT, UPT, UR9, 0x1, URZ ;  /* 0x0000000109097890 */ /* 0x000fe2000fffe0ff */
        /* <DEDUP_REMOVED lines=8> */
[----:B------:R-:W-:Y:S01]  /*7780*/  UISETP.NE.AND UP0, UPT, UR9, UR45, UPT ;  /* 0x0000002d0900728c */ /* 0x000fe2000bf05270 */
[----:B------:R-:W-:Y:S01]  /*7790*/  F2FP.F16.F32.PACK_AB R24, R24, R25 ;  /* 0x000000191818723e */ /* 0x000fe200000000ff */
[----:B------:R-:W-:Y:S01]  /*77a0*/  UIADD3 UR11, UPT, UPT, UR46, UR11, URZ ;  /* 0x0000000b2e0b7290 */ /* 0x000fe2000fffe0ff */
[----:B------:R-:W-:Y:S01]  /*77b0*/  PRMT R31, R26, 0x7632, R31 ;  /* 0x000076321a1f7816 */ /* 0x000fe2000000001f */
[----:B------:R-:W-:Y:S01]  /*77c0*/  UIMAD.WIDE.U32 UR28, UR46, 0x2, UR28 ;  /* 0x000000022e1c78a5 */ /* 0x000fe2000f8e001c */
[----:B------:R-:W-:Y:S01]  /*77d0*/  F2FP.F16.F32.PACK_AB R22, R22, R23 ;  /* 0x000000171616723e */ /* 0x000fe200000000ff */
[----:B------:R-:W-:Y:S01]  /*77e0*/  UIMAD.WIDE.U32 UR30, UR46, 0x2, UR30 ;  /* 0x000000022e1e78a5 */ /* 0x000fe2000f8e001e */
[----:B------:R-:W-:Y:S01]  /*77f0*/  F2FP.F16.F32.PACK_AB R20, R20, R21 ;  /* 0x000000151414723e */ /* 0x000fe200000000ff */
[----:B------:R-:W-:Y:S01]  /*7800*/  UIADD3 UR10, UPT, UPT, UR46, UR10, URZ ;  /* 0x0000000a2e0a7290 */ /* 0x000fe2000fffe0ff */
[----:B------:R-:W-:Y:S01]  /*7810*/  ISETP.NE.AND P0, PT, R112, RZ, PT ;  /* 0x000000ff7000720c */ /* 0x000fe20003f05270 */
[----:B------:R-:W-:Y:S01]  /*7820*/  STS.U16 [R69], R32 ;  /* 0x0000002045007388 */ /* 0x000fe20000000400 */
[----:B------:R-:W-:Y:S01]  /*7830*/  PRMT R29, R22, 0x7632, R29 ;  /* 0x00007632161d7816 */ /* 0x000fe2000000001d */
[----:B-1----:R-:W-:Y:S01]  /*7840*/  UIMAD UR16, UR16, UR12, URZ ;  /* 0x0000000c101072a4 */ /* 0x002fe2000f8e02ff */
[----:B------:R-:W-:Y:S01]  /*7850*/  F2FP.F16.F32.PACK_AB R18, R18, R19 ;  /* 0x000000131212723e */ /* 0x000fe200000000ff */
[----:B------:R-:W-:Y:S01]  /*7860*/  STS.U16 [R68+0x2], R34 ;  /* 0x0000022244007388 */ /* 0x000fe20000000400 */
[----:B------:R-:W-:-:S02]  /*7870*/  UIMAD.WIDE.U32 UR4, UR48, UR12, UR4 ;  /* 0x0000000c300472a5 */ /* 0x000fc4000f8e0004 */
[----:B------:R-:W-:Y:S01]  /*7880*/  PRMT R27, R18, 0x7632, R27 ;  /* 0x00007632121b7816 */ /* 0x000fe2000000001b */
[----:B------:R1:W-:Y:S01]  /*7890*/  STS.U16 [R67+0x4], R30 ;  /* 0x0000041e43007388 */ /* 0x0003e20000000400 */
[----:B------:R-:W-:Y:S02]  /*78a0*/  UIMAD UR13, UR48, UR13, UR16 ;  /* 0x0000000d300d72a4 */ /* 0x000fe4000f8e0210 */
[----:B------:R-:W-:Y:S01]  /*78b0*/  UIMAD.WIDE.U32 UR26, UR46, 0x2, UR26 ;  /* 0x000000022e1a78a5 */ /* 0x000fe2000f8e001a */
[----:B------:R-:W-:Y:S01]  /*78c0*/  STS.U16 [R66+0x6], R33 ;  /* 0x0000062142007388 */ /* 0x000fe20000000400 */
[----:B------:R-:W2:Y:S03]  /*78d0*/  LDCU.64 UR16, c[0x0][0x4a8] ;  /* 0x00009500ff1077ac */ /* 0x000ea60008000a00 */
[----:B------:R3:W-:Y:S01]  /*78e0*/  STS.U16 [R65+0x8], R28 ;  /* 0x0000081c41007388 */ /* 0x0007e20000000400 */
[----:B------:R-:W-:Y:S01]  /*78f0*/  UIADD3 UR5, UPT, UPT, UR5, UR13, URZ ;  /* 0x0000000d05057290 */ /* 0x000fe2000fffe0ff */
[----:B-1----:R-:W-:Y:S01]  /*7900*/  PRMT R30, R24, 0x7632, R30 ;  /* 0x00007632181e7816 */ /* 0x002fe2000000001e */
[----:B------:R-:W-:Y:S01]  /*7910*/  UIMAD.WIDE.U32 UR24, UR46, 0x2, UR24 ;  /* 0x000000022e1878a5 */ /* 0x000fe2000f8e0018 */
[----:B------:R1:W-:Y:S01]  /*7920*/  STS.U16 [R64+0xa], R2 ;  /* 0x00000a0240007388 */ /* 0x0003e20000000400 */
[----:B------:R-:W-:-:S03]  /*7930*/  UIMAD.WIDE.U32 UR4, UR47, UR14, UR4 ;  /* 0x0000000e2f0472a5 */ /* 0x000fc6000f8e0004 */
[----:B------:R-:W-:Y:S01]  /*7940*/  STS.U16 [R63+0xc], R26 ;  /* 0x00000c1a3f007388 */ /* 0x000fe20000000400 */
[----:B------:R-:W-:Y:S01]  /*7950*/  UIMAD UR15, UR47, UR15, UR5 ;  /* 0x0000000f2f0f72a4 */ /* 0x000fe2000f8e0205 */
[----:B---3--:R-:W-:Y:S02]  /*7960*/  PRMT R28, R20, 0x7632, R28 ;  /* 0x00007632141c7816 */ /* 0x008fe4000000001c */
        /* <DEDUP_REMOVED lines=30> */
[----:B------:R-:W-:Y:S02]  /*7b50*/  IADD3.X R6, PT, PT, RZ, UR15, RZ, P0, !PT ;  /* 0x0000000fff067c10 */ /* 0x000fe400087fe4ff */
[----:B--2---:R-:W-:-:S04]  /*7b60*/  LEA R2, P0, R3, UR16, 0x1 ;  /* 0x0000001003027c11 */ /* 0x004fc8000f8008ff */
        /* <DEDUP_REMOVED lines=36> */
.L_x_2871:
        /* <DEDUP_REMOVED lines=13> */
.L_x_8005:


//--------------------- .text._Z25selective_scan_fwd_kernelI32Selective_Scan_fwd_kernel_traitsILi64ELi16ELi1ELb0ELb1ELb1ELb1ELb0EN3c104HalfEffEEv13SSMParamsBase --------------------------
	.section	.text._Z25selective_scan_fwd_kernelI32Selective_Scan_fwd_kernel_traitsILi64ELi16ELi1ELb0ELb1ELb1ELb1ELb0EN3c104HalfEffEEv13SSMParamsBase,"ax",@progbits
	.align	128
        .global         _Z25selective_scan_fwd_kernelI32Selective_Scan_fwd_kernel_traitsILi64ELi16ELi1ELb0ELb1ELb1ELb1ELb0EN3c104HalfEffEEv13SSMParamsBase
        .type           _Z25selective_scan_fwd_kernelI32Selective_Scan_fwd_kernel_traitsILi64ELi16ELi1ELb0ELb1ELb1ELb1ELb0EN3c104HalfEffEEv13SSMParamsBase,@function
        .size           _Z25selective_scan_fwd_kernelI32Selective_Scan_fwd_kernel_traitsILi64ELi16ELi1ELb0ELb1ELb1ELb1ELb0EN3c104HalfEffEEv13SSMParamsBase,(.L_x_8006 - _Z25selective_scan_fwd_kernelI32Selective_Scan_fwd_kernel_traitsILi64ELi16ELi1ELb0ELb1ELb1ELb1ELb0EN3c104HalfEffEEv13SSMParamsBase)
        .other          _Z25selective_scan_fwd_kernelI32Selective_Scan_fwd_kernel_traitsILi64ELi16ELi1ELb0ELb1ELb1ELb1ELb0EN3c104HalfEffEEv13SSMParamsBase,@"STO_CUDA_ENTRY STV_DEFAULT"
_Z25selective_scan_fwd_kernelI32Selective_Scan_fwd_kernel_traitsILi64ELi16ELi1ELb0ELb1ELb1ELb1ELb0EN3c104HalfEffEEv13SSMParamsBase:
.text._Z25selective_scan_fwd_kernelI32Selective_Scan_fwd_kernel_traitsILi64ELi16ELi1ELb0ELb1ELb1ELb1ELb0EN3c104HalfEffEEv13SSMParamsBase:
        /* <DEDUP_REMOVED lines=50> */
.L_x_2872:
        /* <DEDUP_REMOVED lines=88> */
.L_x_2873:
        /* <DEDUP_REMOVED lines=10> */
.L_x_2874:
        /* <DEDUP_REMOVED lines=100> */
.L_x_2875:
        /* <DEDUP_REMOVED lines=34> */
.L_x_2876:
        /* <DEDUP_REMOVED lines=23> */
.L_x_2920:
        /* <DEDUP_REMOVED lines=24> */
[----:B------:R-:W-:Y:S01]  /*1490*/  ISETP.GE.AND P0, PT, R112, UR38, PT ;  /* 0x0000002670007c0c */ /* 0x000fe2000bf06270 */
[----:B------:R-:W-:Y:S01]  /*14a0*/  IMAD.SHL.U32 R0, R113, 0x10, RZ ;  /* 0x0000001071007824 */ /* 0x000fe200078e00ff */
[----:B------:R-:W-:Y:S01]  /*14b0*/  LOP3.LUT R2, R2, 0xfffffbff, RZ, 0xc0, !PT ;  /* 0xfffffbff02027812 */ /* 0x000fe200078ec0ff */
[----:B------:R-:W-:Y:S01]  /*14c0*/  BAR.SYNC.DEFER_BLOCKING 0x0 ;  /* 0x0000000000007b1d */ /* 0x000fe20000010000 */
[----:B------:R-:W-:Y:S02]  /*14d0*/  ISETP.GE.AND P6, PT, R110, UR38, PT ;  /* 0x000000266e007c0c */ /* 0x000fe4000bfc6270 */
[----:B------:R-:W-:Y:S02]  /*14e0*/  LOP3.LUT R22, R0, 0x3e00, RZ, 0xc0, !PT ;  /* 0x00003e0000167812 */ /* 0x000fe400078ec0ff */
[----:B------:R-:W-:Y:S02]  /*14f0*/  ISETP.GE.AND P5, PT, R109, UR38, PT ;  /* 0x000000266d007c0c */ /* 0x000fe4000bfa6270 */
[----:B------:R-:W-:-:S02]  /*1500*/  LOP3.LUT R112, R22, 0x1f, R113, 0xf8, !PT ;  /* 0x0000001f16707812 */ /* 0x000fc400078ef871 */
[----:B------:R-:W-:Y:S02]  /*1510*/  IADD3 R6, P1, PT, R98, UR24, RZ ;  /* 0x0000001862067c10 */ /* 0x000fe4000ff3e0ff */
[----:B------:R-:W-:Y:S01]  /*1520*/  @P0 LOP3.LUT R2, R2, 0x400, RZ, 0xfc, !PT ;  /* 0x0000040002020812 */ /* 0x000fe200078efcff */
[----:B------:R-:W-:Y:S01]  /*1530*/  IMAD.SHL.U32 R98, R112, 0x2, RZ ;  /* 0x0000000270627824 */ /* 0x000fe200078e00ff */
[----:B------:R-:W-:Y:S01]  /*1540*/  ISETP.GE.AND P0, PT, R111, UR38, PT ;  /* 0x000000266f007c0c */ /* 0x000fe2000bf06270 */
[----:B------:R-:W-:Y:S01]  /*1550*/  IMAD.X R7, RZ, RZ, UR25, P1 ;  /* 0x00000019ff077e24 */ /* 0x000fe200088e06ff */
[----:B------:R-:W-:Y:S02]  /*1560*/  LOP3.LUT R2, R2, 0xfffffdff, RZ, 0xc0, !PT ;  /* 0xfffffdff02027812 */ /* 0x000fe400078ec0ff */
[----:B------:R-:W-:Y:S02]  /*1570*/  ISETP.GE.AND P4, PT, R108, UR38, PT ;  /* 0x000000266c007c0c */ /* 0x000fe4000bf86270 */
[----:B------:R-:W-:-:S02]  /*1580*/  ISETP.GE.AND P3, PT, R107, UR38, PT ;  /* 0x000000266b007c0c */ /* 0x000fc4000bf66270 */
[----:B------:R-:W-:Y:S02]  /*1590*/  ISETP.GE.AND P2, PT, R106, UR38, PT ;  /* 0x000000266a007c0c */ /* 0x000fe4000bf46270 */
[----:B------:R-:W-:Y:S02]  /*15a0*/  PRMT R3, RZ, 0x7610, R3 ;  /* 0x00007610ff037816 */ /* 0x000fe40000000003 */
[----:B------:R-:W-:Y:S02]  /*15b0*/  PRMT R9, RZ, 0x7610, R9 ;  /* 0x00007610ff097816 */ /* 0x000fe40000000009 */
[----:B------:R-:W-:Y:S02]  /*15c0*/  @P0 LOP3.LUT R2, R2, 0x200, RZ, 0xfc, !PT ;  /* 0x0000020002020812 */ /* 0x000fe400078efcff */
[----:B------:R-:W-:Y:S02]  /*15d0*/  IADD3 R4, P0, PT, R98, UR26, RZ ;  /* 0x0000001a62047c10 */ /* 0x000fe4000ff1e0ff */
[----:B------:R-:W-:Y:S01]  /*15e0*/  LOP3.LUT R2, R2, 0xfffffeff, RZ, 0xc0, !PT ;  /* 0xfffffeff02027812 */ /* 0x000fe200078ec0ff */
[----:B------:R-:W2:Y:S01]  /*15f0*/  @!P6 LDG.E.U16 R9, desc[UR34][R6.64+0x80] ;  /* 0x000080220609e981 */ /* 0x000ea2000c1e1500 */
[----:B------:R-:W-:Y:S01]  /*1600*/  PRMT R14, RZ, 0x7610, R14 ;  /* 0x00007610ff0e7816 */ /* 0x000fe2000000000e */
[----:B------:R-:W-:Y:S01]  /*1610*/  IMAD.X R5, RZ, RZ, UR27, P0 ;  /* 0x0000001bff057e24 */ /* 0x000fe200080e06ff */
[----:B------:R-:W-:-:S02]  /*1620*/  @P6 LOP3.LUT R2, R2, 0x100, RZ, 0xfc, !PT ;  /* 0x0000010002026812 */ /* 0x000fc400078efcff */
[----:B------:R-:W-:Y:S02]  /*1630*/  PRMT R0, RZ, 0x7610, R0 ;  /* 0x00007610ff007816 */ /* 0x000fe40000000000 */
[C---:B------:R-:W-:Y:S02]  /*1640*/  LOP3.LUT P1, RZ, R2.reuse, 0x200, RZ, 0xc0, !PT ;  /* 0x0000020002ff7812 */ /* 0x040fe4000782c0ff */
[----:B------:R-:W-:Y:S02]  /*1650*/  LOP3.LUT R2, R2, 0xffffff7f, RZ, 0xc0, !PT ;  /* 0xffffff7f02027812 */ /* 0x000fe400078ec0ff */
[----:B------:R-:W-:Y:S02]  /*1660*/  PRMT R10, RZ, 0x7610, R10 ;  /* 0x00007610ff0a7816 */ /* 0x000fe4000000000a */
[----:B------:R-:W-:Y:S02]  /*1670*/  @P5 LOP3.LUT R2, R2, 0x80, RZ, 0xfc, !PT ;  /* 0x0000008002025812 */ /* 0x000fe400078efcff */
[----:B------:R-:W-:-:S02]  /*1680*/  PRMT R15, RZ, 0x7610, R15 ;  /* 0x00007610ff0f7816 */ /* 0x000fc4000000000f */
[C---:B------:R-:W-:Y:S01]  /*1690*/  LOP3.LUT P0, RZ, R2.reuse, 0x400, RZ, 0xc0, !PT ;  /* 0x0000040002ff7812 */ /* 0x040fe2000780c0ff */
[----:B------:R-:W3:Y:S01]  /*16a0*/  @!P3 LDG.E.U16 R10, desc[UR34][R6.64+0x140] ;  /* 0x00014022060ab981 */ /* 0x000ee2000c1e1500 */
[----:B------:R-:W-:Y:S02]  /*16b0*/  LOP3.LUT R2, R2, 0xffffffbf, RZ, 0xc0, !PT ;  /* 0xffffffbf02027812 */ /* 0x000fe400078ec0ff */
[----:B------:R-:W-:Y:S01]  /*16c0*/  ISETP.GE.AND P6, PT, R104, UR38, PT ;  /* 0x0000002668007c0c */ /* 0x000fe2000bfc6270 */
[----:B------:R-:W4:Y:S01]  /*16d0*/  @!P1 LDG.E.U16 R0, desc[UR34][R6.64+0x40] ;  /* 0x0000402206009981 */ /* 0x000f22000c1e1500 */
[----:B------:R-:W-:Y:S02]  /*16e0*/  @P4 LOP3.LUT R2, R2, 0x40, RZ, 0xfc, !PT ;  /* 0x0000004002024812 */ /* 0x000fe400078efcff */
[----:B------:R-:W-:Y:S02]  /*16f0*/  PRMT R8, RZ, 0x7610, R8 ;  /* 0x00007610ff087816 */ /* 0x000fe40000000008 */
[----:B------:R-:W-:-:S02]  /*1700*/  LOP3.LUT R2, R2, 0xffffffdf, RZ, 0xc0, !PT ;  /* 0xffffffdf02027812 */ /* 0x000fc400078ec0ff */
[----:B------:R-:W-:Y:S01]  /*1710*/  PRMT R11, RZ, 0x7610, R11 ;  /* 0x00007610ff0b7816 */ /* 0x000fe2000000000b */
[----:B------:R-:W5:Y:S01]  /*1720*/  @!P0 LDG.E.U16 R3, desc[UR34][R6.64] ;  /* 0x0000002206038981 */ /* 0x000f62000c1e1500 */
[----:B------:R-:W-:Y:S02]  /*1730*/  @P3 LOP3.LUT R2, R2, 0x20, RZ, 0xfc, !PT ;  /* 0x0000002002023812 */ /* 0x000fe400078efcff */
[----:B------:R-:W-:Y:S01]  /*1740*/  ISETP.GE.AND P0, PT, R105, UR38, PT ;  /* 0x0000002669007c0c */ /* 0x000fe2000bf06270 */
[----:B------:R-:W3:Y:S01]  /*1750*/  @!P6 LDG.E.U16 R14, desc[UR34][R6.64+0x240] ;  /* 0x00024022060ee981 */ /* 0x000ee2000c1e1500 */
[----:B------:R-:W-:Y:S02]  /*1760*/  LOP3.LUT R2, R2, 0xfffffff7, RZ, 0xc0, !PT ;  /* 0xfffffff702027812 */ /* 0x000fe400078ec0ff */
[----:B------:R-:W-:Y:S01]  /*1770*/  P2R R26, PR, RZ, 0x40 ;  /* 0x00000040ff1a7803 */ /* 0x000fe20000000000 */
[----:B------:R-:W3:Y:S01]  /*1780*/  @!P5 LDG.E.U16 R8, desc[UR34][R6.64+0xc0] ;  /* 0x0000c0220608d981 */ /* 0x000ee2000c1e1500 */
[----:B------:R-:W-:-:S02]  /*1790*/  @P2 LOP3.LUT R2, R2, 0x8, RZ, 0xfc, !PT ;  /* 0x0000000802022812 */ /* 0x000fc400078efcff */
[----:B------:R-:W-:Y:S01]  /*17a0*/  LOP3.LUT R97, R112, 0xc0, RZ, 0xfc, !PT ;  /* 0x000000c070617812 */ /* 0x000fe200078efcff */
[----:B------:R-:W3:Y:S01]  /*17b0*/  @!P4 LDG.E.U16 R11, desc[UR34][R6.64+0x100] ;  /* 0x00010022060bc981 */ /* 0x000ee2000c1e1500 */
[----:B------:R-:W-:Y:S02]  /*17c0*/  LOP3.LUT R2, R2, 0xfffffffb, RZ, 0xc0, !PT ;  /* 0xfffffffb02027812 */ /* 0x000fe400078ec0ff */
[----:B------:R-:W-:Y:S01]  /*17d0*/  PRMT R12, RZ, 0x7610, R12 ;  /* 0x00007610ff0c7816 */ /* 0x000fe2000000000c */
[----:B------:R-:W3:Y:S01]  /*17e0*/  @!P0 LDG.E.U16 R15, desc[UR34][R6.64+0x200] ;  /* 0x00020022060f8981 */ /* 0x000ee2000c1e1500 */
[----:B------:R-:W-:Y:S02]  /*17f0*/  @P0 LOP3.LUT R2, R2, 0x4, RZ, 0xfc, !PT ;  /* 0x0000000402020812 */ /* 0x000fe400078efcff */
[----:B------:R-:W-:Y:S02]  /*1800*/  PRMT R13, RZ, 0x7610, R13 ;  /* 0x00007610ff0d7816 */ /* 0x000fe4000000000d */
[----:B------:R-:W-:Y:S01]  /*1810*/  LOP3.LUT R2, R2, 0xfffffffd, RZ, 0xc0, !PT ;  /* 0xfffffffd02027812 */ /* 0x000fe200078ec0ff */
[----:B------:R-:W3:Y:S01]  /*1820*/  @!P2 LDG.E.U16 R12, desc[UR34][R6.64+0x1c0] ;  /* 0x0001c022060ca981 */ /* 0x000ee2000c1e1500 */
[----:B------:R-:W-:-:S02]  /*1830*/  PRMT R17, RZ, 0x7610, R17 ;  /* 0x00007610ff117816 */ /* 0x000fc40000000011 */
[----:B------:R-:W-:Y:S02]  /*1840*/  @P6 LOP3.LUT R2, R2, 0x2, RZ, 0xfc, !PT ;  /* 0x0000000202026812 */ /* 0x000fe400078efcff */
[----:B------:R-:W-:Y:S02]  /*1850*/  PRMT R16, RZ, 0x7610, R16 ;  /* 0x00007610ff107816 */ /* 0x000fe40000000010 */
[C---:B------:R-:W-:Y:S02]  /*1860*/  LOP3.LUT P6, RZ, R2.reuse, 0x4, RZ, 0xc0, !PT ;  /* 0x0000000402ff7812 */ /* 0x040fe400078cc0ff */
[----:B------:R-:W-:Y:S02]  /*1870*/  PRMT R19, RZ, 0x7610, R19 ;  /* 0x00007610ff137816 */ /* 0x000fe40000000013 */
[----:B------:R-:W-:Y:S02]  /*1880*/  P2R R28, PR, RZ, 0x40 ;  /* 0x00000040ff1c7803 */ /* 0x000fe40000000000 */
[----:B------:R-:W-:-:S02]  /*1890*/  LOP3.LUT P6, RZ, R2, 0x8, RZ, 0xc0, !PT ;  /* 0x0000000802ff7812 */ /* 0x000fc400078cc0ff */
[----:B------:R-:W-:Y:S02]  /*18a0*/  LOP3.LUT R96, R112, 0x140, RZ, 0xfc, !PT ;  /* 0x0000014070607812 */ /* 0x000fe400078efcff */
[----:B------:R-:W-:Y:S02]  /*18b0*/  P2R R30, PR, RZ, 0x40 ;  /* 0x00000040ff1e7803 */ /* 0x000fe40000000000 */
[----:B------:R-:W-:Y:S02]  /*18c0*/  ISETP.GE.AND P6, PT, R97, UR38, PT ;  /* 0x0000002661007c0c */ /* 0x000fe4000bfc6270 */
[----:B------:R-:W-:Y:S02]  /*18d0*/  ISETP.GE.AND P3, PT, R96, UR38, PT ;  /* 0x0000002660007c0c */ /* 0x000fe4000bf66270 */
[----:B------:R-:W-:Y:S02]  /*18e0*/  ISETP.GE.AND P0, PT, R103, UR38, PT ;  /* 0x0000002667007c0c */ /* 0x000fe4000bf06270 */
[----:B------:R-:W-:-:S02]  /*18f0*/  ISETP.GE.AND P1, PT, R102, UR38, PT ;  /* 0x0000002666007c0c */ /* 0x000fc4000bf26270 */
[----:B------:R-:W-:Y:S02]  /*1900*/  ISETP.GE.AND P2, PT, R101, UR38, PT ;  /* 0x0000002665007c0c */ /* 0x000fe4000bf46270 */
[----:B------:R-:W-:Y:S02]  /*1910*/  ISETP.GE.AND P4, PT, R100, UR38, PT ;  /* 0x0000002664007c0c */ /* 0x000fe4000bf86270 */
[----:B------:R-:W-:Y:S01]  /*1920*/  PRMT R18, RZ, 0x7610, R18 ;  /* 0x00007610ff127816 */ /* 0x000fe20000000012 */
[----:B------:R-:W3:Y:S01]  /*1930*/  @!P6 LDG.E.U16 R13, desc[UR34][R6.64+0x180] ;  /* 0x00018022060de981 */ /* 0x000ee2000c1e1500 */
[----:B------:R-:W-:Y:S02]  /*1940*/  PRMT R21, RZ, 0x7610, R21 ;  /* 0x00007610ff157816 */ /* 0x000fe40000000015 */
[----:B------:R-:W-:Y:S01]  /*1950*/  PRMT R20, RZ, 0x7610, R20 ;  /* 0x00007610ff147816 */ /* 0x000fe20000000014 */
[----:B------:R-:W3:Y:S01]  /*1960*/  @!P3 LDG.E.U16 R17, desc[UR34][R6.64+0x280] ;  /* 0x000280220611b981 */ /* 0x000ee2000c1e1500 */
[----:B------:R-:W-:-:S03]  /*1970*/  ISETP.GE.AND P5, PT, R99, UR38, PT ;  /* 0x0000002663007c0c */ /* 0x000fc6000bfa6270 */
[----:B------:R-:W3:Y:S04]  /*1980*/  @!P0 LDG.E.U16 R16, desc[UR34][R6.64+0x2c0] ;  /* 0x0002c02206108981 */ /* 0x000ee8000c1e1500 */
[----:B------:R-:W3:Y:S04]  /*1990*/  @!P1 LDG.E.U16 R19, desc[UR34][R6.64+0x300] ;  /* 0x0003002206139981 */ /* 0x000ee8000c1e1500 */
[----:B------:R-:W3:Y:S04]  /*19a0*/  @!P2 LDG.E.U16 R18, desc[UR34][R6.64+0x340] ;  /* 0x000340220612a981 */ /* 0x000ee8000c1e1500 */
[----:B------:R-:W3:Y:S04]  /*19b0*/  @!P4 LDG.E.U16 R21, desc[UR34][R6.64+0x380] ;  /* 0x000380220615c981 */ /* 0x000ee8000c1e1500 */
[----:B------:R0:W3:Y:S01]  /*19c0*/  @!P5 LDG.E.U16 R20, desc[UR34][R6.64+0x3c0] ;  /* 0x0003c0220614d981 */ /* 0x0000e2000c1e1500 */
        /* <DEDUP_REMOVED lines=8> */
[C---:B------:R-:W-:Y:S01]  /*1a50*/  LEA.HI.SX32 R94, R22.reuse, R22, 0x1b ;  /* 0x00000016165e7211 */ /* 0x040fe200078fdaff */
[----:B------:R-:W-:-:S03]  /*1a60*/  VIADD R23, R22, 0x20 ;  /* 0x0000002016177836 */ /* 0x000fc60000000000 */
[----:B------:R-:W-:Y:S01]  /*1a70*/  LEA R94, R94, UR45, 0x1 ;  /* 0x0000002d5e5e7c11 */ /* 0x000fe2000f8e08ff */
[C---:B------:R-:W-:Y:S01]  /*1a80*/  VIADD R25, R22.reuse, 0x40 ;  /* 0x0000004016197836 */ /* 0x040fe20000000000 */
[-C--:B------:R-:W-:Y:S01]  /*1a90*/  LEA.HI.SX32 R7, R7, R22.reuse, 0x1b ;  /* 0x0000001607077211 */ /* 0x080fe200078fdaff */
[C---:B------:R-:W-:Y:S01]  /*1aa0*/  VIADD R27, R22.reuse, 0x80 ;  /* 0x00000080161b7836 */ /* 0x040fe20000000000 */
[-C--:B------:R-:W-:Y:S02]  /*1ab0*/  LEA.HI.SX32 R23, R23, R22.reuse, 0x1b ;  /* 0x0000001617177211 */ /* 0x080fe400078fdaff */
[----:B------:R-:W-:Y:S01]  /*1ac0*/  LEA R89, R7, UR45, 0x1 ;  /* 0x0000002d07597c11 */ /* 0x000fe2000f8e08ff */
[C---:B------:R-:W-:Y:S01]  /*1ad0*/  VIADD R7, R22.reuse, 0xe0 ;  /* 0x000000e016077836 */ /* 0x040fe20000000000 */
[-C--:B------:R-:W-:Y:S01]  /*1ae0*/  LEA.HI.SX32 R25, R25, R22.reuse, 0x1b ;  /* 0x0000001619197211 */ /* 0x080fe200078fdaff */
[----:B------:R-:W-:Y:S01]  /*1af0*/  VIADD R29, R22, 0xa0 ;  /* 0x000000a0161d7836 */ /* 0x000fe20000000000 */
[----:B------:R-:W-:-:S02]  /*1b00*/  LEA.HI.SX32 R27, R27, R22, 0x1b ;  /* 0x000000161b1b7211 */ /* 0x000fc400078fdaff */
[----:B------:R-:W-:Y:S02]  /*1b10*/  LEA R93, R23, UR45, 0x1 ;  /* 0x0000002d175d7c11 */ /* 0x000fe4000f8e08ff */
[----:B------:R-:W-:Y:S01]  /*1b20*/  LEA R92, R25, UR45, 0x1 ;  /* 0x0000002d195c7c11 */ /* 0x000fe2000f8e08ff */
[C---:B------:R-:W-:Y:S01]  /*1b30*/  VIADD R23, R22.reuse, 0x100 ;  /* 0x0000010016177836 */ /* 0x040fe20000000000 */
[-C--:B------:R-:W-:Y:S01]  /*1b40*/  LEA.HI.SX32 R7, R7, R22.reuse, 0x1b ;  /* 0x0000001607077211 */ /* 0x080fe200078fdaff */
[C---:B------:R-:W-:Y:S01]  /*1b50*/  VIADD R25, R22.reuse, 0x120 ;  /* 0x0000012016197836 */ /* 0x040fe20000000000 */
[----:B------:R-:W-:Y:S01]  /*1b60*/  LEA R88, R27, UR45, 0x1 ;  /* 0x0000002d1b587c11 */ /* 0x000fe2000f8e08ff */
        /* <DEDUP_REMOVED lines=8> */
[----:B------:R-:W-:Y:S02]  /*1bf0*/  LEA R78, R23, UR45, 0x1 ;  /* 0x0000002d174e7c11 */ /* 0x000fe4000f8e08ff */
[----:B------:R-:W-:Y:S01]  /*1c00*/  LEA.HI.SX32 R7, R7, R22, 0x1b ;  /* 0x0000001607077211 */ /* 0x000fe200078fdaff */
[----:B------:R-:W-:Y:S01]  /*1c10*/  VIADD R23, R22, 0x1e0 ;  /* 0x000001e016177836 */ /* 0x000fe20000000000 */
[----:B------:R-:W-:-:S02]  /*1c20*/  LEA R77, R25, UR45, 0x1 ;  /* 0x0000002d194d7c11 */ /* 0x000fc4000f8e08ff */
[----:B------:R-:W-:Y:S02]  /*1c30*/  LEA R76, R27, UR45, 0x1 ;  /* 0x0000002d1b4c7c11 */ /* 0x000fe4000f8e08ff */
        /* <DEDUP_REMOVED lines=17> */
[----:B-----5:R1:W-:Y:S02]  /*1d50*/  STS.U16 [R94], R3 ;  /* 0x000000035e007388 */ /* 0x0203e40000000400 */
[----:B-1----:R-:W-:-:S02]  /*1d60*/  VIADD R3, R22, 0xc0 ;  /* 0x000000c016037836 */ /* 0x002fc40000000000 */
[----:B----4-:R-:W-:Y:S03]  /*1d70*/  STS.U16 [R93+0x40], R0 ;  /* 0x000040005d007388 */ /* 0x010fe60000000400 */
[-C--:B------:R-:W-:Y:S01]  /*1d80*/  LEA.HI.SX32 R3, R3, R22.reuse, 0x1b ;  /* 0x0000001603037211 */ /* 0x080fe200078fdaff */
[----:B--2---:R1:W-:Y:S03]  /*1d90*/  STS.U16 [R92+0x80], R9 ;  /* 0x000080095c007388 */ /* 0x0043e60000000400 */
[----:B------:R-:W-:Y:S01]  /*1da0*/  LEA R80, R3, UR45, 0x1 ;  /* 0x0000002d03507c11 */ /* 0x000fe2000f8e08ff */
[C---:B------:R-:W-:Y:S01]  /*1db0*/  VIADD R3, R22.reuse, 0x160 ;  /* 0x0000016016037836 */ /* 0x040fe20000000000 */
[----:B---3--:R-:W-:Y:S04]  /*1dc0*/  STS.U16 [R89+0xc0], R8 ;  /* 0x0000c00859007388 */ /* 0x008fe80000000400 */
[----:B------:R2:W-:Y:S01]  /*1dd0*/  STS.U16 [R88+0x100], R11 ;  /* 0x0001000b58007388 */ /* 0x0005e20000000400 */
[----:B-1----:R-:W-:Y:S01]  /*1de0*/  VIADD R9, R22, 0x1a0 ;  /* 0x000001a016097836 */ /* 0x002fe20000000000 */
[----:B------:R-:W-:-:S02]  /*1df0*/  LEA.HI.SX32 R3, R3, R22, 0x1b ;  /* 0x0000001603037211 */ /* 0x000fc400078fdaff */
[----:B------:R-:W-:Y:S02]  /*1e00*/  STS.U16 [R81+0x140], R10 ;  /* 0x0001400a51007388 */ /* 0x000fe40000000400 */
[----:B------:R-:W-:Y:S01]  /*1e10*/  LEA.HI.SX32 R9, R9, R22, 0x1b ;  /* 0x0000001609097211 */ /* 0x000fe200078fdaff */
[----:B--2---:R-:W-:Y:S01]  /*1e20*/  VIADD R11, R22, 0x1c0 ;  /* 0x000001c0160b7836 */ /* 0x004fe20000000000 */
[----:B------:R-:W-:-:S04]  /*1e30*/  LEA R75, R3, UR45, 0x1 ;  /* 0x0000002d034b7c11 */ /* 0x000fc8000f8e08ff */
[----:B------:R-:W-:Y:S02]  /*1e40*/  LEA.HI.SX32 R11, R11, R22, 0x1b ;  /* 0x000000160b0b7211 */ /* 0x000fe400078fdaff */
[----:B------:R-:W-:Y:S02]  /*1e50*/  LEA R73, R9, UR45, 0x1 ;  /* 0x0000002d09497c11 */ /* 0x000fe4000f8e08ff */
[----:B------:R-:W-:Y:S01]  /*1e60*/  LEA R72, R11, UR45, 0x1 ;  /* 0x0000002d0b487c11 */ /* 0x000fe2000f8e08ff */
[----:B------:R-:W-:Y:S01]  /*1e70*/  IMAD R22, R95, 0xf, R22 ;  /* 0x0000000f5f167824 */ /* 0x000fe200078e0216 */
[----:B------:R1:W-:Y:S04]  /*1e80*/  STS.U16 [R80+0x180], R13 ;  /* 0x0001800d50007388 */ /* 0x0003e80000000400 */
[----:B------:R-:W-:Y:S04]  /*1e90*/  STS.U16 [R79+0x1c0], R12 ;  /* 0x0001c00c4f007388 */ /* 0x000fe80000000400 */
[----:B------:R2:W-:Y:S04]  /*1ea0*/  STS.U16 [R78+0x200], R15 ;  /* 0x0002000f4e007388 */ /* 0x0005e80000000400 */
        /* <DEDUP_REMOVED lines=8> */
[C---:B------:R-:W-:Y:S01]  /*1f30*/  VIADD R11, R22.reuse, 0x4 ;  /* 0x00000004160b7836 */ /* 0x040fe20000000000 */
[----:B------:R5:W-:Y:S01]  /*1f40*/  STS.U16 [R72+0x380], R21 ;  /* 0x0003801548007388 */ /* 0x000be20000000400 */
[C---:B-1----:R-:W-:Y:S02]  /*1f50*/  VIADD R13, R22.reuse, 0x5 ;  /* 0x00000005160d7836 */ /* 0x042fe40000000000 */
[C---:B--2---:R-:W-:Y:S02]  /*1f60*/  VIADD R15, R22.reuse, 0x6 ;  /* 0x00000006160f7836 */ /* 0x044fe40000000000 */
[C---:B---3--:R-:W-:Y:S02]  /*1f70*/  VIADD R17, R22.reuse, 0x7 ;  /* 0x0000000716117836 */ /* 0x048fe40000000000 */
[----:B----4-:R-:W-:-:S02]  /*1f80*/  VIADD R19, R22, 0x8 ;  /* 0x0000000816137836 */ /* 0x010fc40000000000 */
[C---:B------:R-:W-:Y:S02]  /*1f90*/  VIADD R23, R22.reuse, 0xa ;  /* 0x0000000a16177836 */ /* 0x040fe40000000000 */
[C---:B-----5:R-:W-:Y:S02]  /*1fa0*/  VIADD R21, R22.reuse, 0x9 ;  /* 0x0000000916157836 */ /* 0x060fe40000000000 */
[C---:B------:R-:W-:Y:S02]  /*1fb0*/  VIADD R25, R22.reuse, 0xb ;  /* 0x0000000b16197836 */ /* 0x040fe40000000000 */
[C---:B------:R-:W-:Y:S02]  /*1fc0*/  VIADD R27, R22.reuse, 0xc ;  /* 0x0000000c161b7836 */ /* 0x040fe40000000000 */
[C---:B------:R-:W-:Y:S02]  /*1fd0*/  VIADD R29, R22.reuse, 0xd ;  /* 0x0000000d161d7836 */ /* 0x040fe40000000000 */
[----:B------:R-:W-:-:S02]  /*1fe0*/  VIADD R31, R22, 0xe ;  /* 0x0000000e161f7836 */ /* 0x000fc40000000000 */
[----:B------:R-:W-:Y:S01]  /*1ff0*/  VIADD R33, R22, 0xf ;  /* 0x0000000f16217836 */ /* 0x000fe20000000000 */
        /* <DEDUP_REMOVED lines=15> */
[----:B------:R-:W-:Y:S02]  /*20f0*/  LEA.HI.SX32 R70, R22, R22, 0x1b ;  /* 0x0000001616467211 */ /* 0x000fe400078fdaff */
        /* <DEDUP_REMOVED lines=39> */
[----:B------:R-:W-:Y:S02]  /*2370*/  PRMT R45, RZ, 0x7610, R45 ;  /* 0x00007610ff2d7816 */ /* 0x000fe4000000002d */
[----:B------:R-:W-:-:S09]  /*2380*/  LOP3.LUT R2, R2, 0xffffffef, RZ, 0xc0, !PT ;  /* 0xffffffef02027812 */ /* 0x000fd200078ec0ff */
[----:B------:R-:W4:Y:S01]  /*2390*/  @!P0 LDG.E.U16 R41, desc[UR34][R4.64+0x80] ;  /* 0x0000802204298981 */ /* 0x000f22000c1e1500 */
[----:B------:R-:W-:Y:S02]  /*23a0*/  ISETP.NE.AND P0, PT, R37, RZ, PT ;  /* 0x000000ff2500720c */ /* 0x000fe40003f05270 */
[----:B------:R-:W-:Y:S01]  /*23b0*/  PRMT R40, RZ, 0x7610, R40 ;  /* 0x00007610ff287816 */ /* 0x000fe20000000028 */
[----:B------:R-:W5:Y:S01]  /*23c0*/  @!P6 LDG.E.U16 R45, desc[UR34][R4.64+0x180] ;  /* 0x00018022042de981 */ /* 0x000f62000c1e1500 */
[----:B------:R-:W-:Y:S02]  /*23d0*/  @P6 LOP3.LUT R2, R2, 0x10, RZ, 0xfc, !PT ;  /* 0x0000001002026812 */ /* 0x000fe400078efcff */
[----:B------:R-:W-:-:S07]  /*23e0*/  ISETP.NE.AND P6, PT, R30, RZ, PT ;  /* 0x000000ff1e00720c */ /* 0x000fce0003fc5270 */
[----:B------:R-:W5:Y:S01]  /*23f0*/  @!P0 LDG.E.U16 R40, desc[UR34][R4.64+0xc0] ;  /* 0x0000c02204288981 */ /* 0x000f62000c1e1500 */
[----:B------:R-:W-:Y:S02]  /*2400*/  ISETP.NE.AND P0, PT, R36, RZ, PT ;  /* 0x000000ff2400720c */ /* 0x000fe40003f05270 */
[----:B------:R-:W-:Y:S02]  /*2410*/  PRMT R44, RZ, 0x7610, R44 ;  /* 0x00007610ff2c7816 */ /* 0x000fe4000000002c */
[----:B------:R-:W-:-:S04]  /*2420*/  PRMT R43, RZ, 0x7610, R43 ;  /* 0x00007610ff2b7816 */ /* 0x000fc8000000002b */
[----:B------:R-:W5:Y:S01]  /*2430*/  @!P6 LDG.E.U16 R44, desc[UR34][R4.64+0x1c0] ;  /* 0x0001c022042ce981 */ /* 0x000f62000c1e1500 */
[----:B------:R-:W-:-:S04]  /*2440*/  ISETP.NE.AND P6, PT, R28, RZ, PT ;  /* 0x000000ff1c00720c */ /* 0x000fc80003fc5270 */
        /* <DEDUP_REMOVED lines=9> */
[----:B------:R-:W-:Y:S02]  /*24e0*/  PRMT R49, RZ, 0x7610, R49 ;  /* 0x00007610ff317816 */ /* 0x000fe40000000031 */
[----:B-1----:R-:W-:Y:S02]  /*24f0*/  PRMT R20, RZ, 0x7610, R20 ;  /* 0x00007610ff147816 */ /* 0x002fe40000000014 */
[----:B------:R-:W-:Y:S01]  /*2500*/  PRMT R51, RZ, 0x7610, R51 ;  /* 0x00007610ff337816 */ /* 0x000fe20000000033 */
[----:B------:R-:W5:Y:S01]  /*2510*/  @!P6 LDG.E.U16 R46, desc[UR34][R4.64+0x240] ;  /* 0x00024022042ee981 */ /* 0x000f62000c1e1500 */
[----:B------:R-:W-:-:S02]  /*2520*/  PRMT R22, RZ, 0x7610, R22 ;  /* 0x00007610ff167816 */ /* 0x000fc40000000016 */
        /* <DEDUP_REMOVED lines=81> */
.L_x_2878:
[----:B------:R-:W-:Y:S05]  /*2a40*/  BSYNC.RECONVERGENT B0 ;  /* 0x0000000000007941 */ /* 0x000fea0003800200 */
.L_x_2877:
        /* <DEDUP_REMOVED lines=38> */
.L_x_2880:
[----:B------:R-:W-:Y:S05]  /*2cb0*/  BSYNC.RECONVERGENT B0 ;  /* 0x0000000000007941 */ /* 0x000fea0003800200 */
.L_x_2879:
        /* <DEDUP_REMOVED lines=38> */
.L_x_2882:
[----:B------:R-:W-:Y:S05]  /*2f20*/  BSYNC.RECONVERGENT B0 ;  /* 0x0000000000007941 */ /* 0x000fea0003800200 */
.L_x_2881:
        /* <DEDUP_REMOVED lines=38> */
.L_x_2884:
[----:B------:R-:W-:Y:S05]  /*3190*/  BSYNC.RECONVERGENT B0 ;  /* 0x0000000000007941 */ /* 0x000fea0003800200 */
.L_x_2883:
        /* <DEDUP_REMOVED lines=38> */
.L_x_2886:
[----:B------:R-:W-:Y:S05]  /*3400*/  BSYNC.RECONVERGENT B0 ;  /* 0x0000000000007941 */ /* 0x000fea0003800200 */
.L_x_2885:
        /* <DEDUP_REMOVED lines=38> */
.L_x_2888:
[----:B------:R-:W-:Y:S05]  /*3670*/  BSYNC.RECONVERGENT B0 ;  /* 0x0000000000007941 */ /* 0x000fea0003800200 */
.L_x_2887:
        /* <DEDUP_REMOVED lines=38> */
.L_x_2890:
[----:B------:R-:W-:Y:S05]  /*38e0*/  BSYNC.RECONVERGENT B0 ;  /* 0x0000000000007941 */ /* 0x000fea0003800200 */
.L_x_2889:
        /* <DEDUP_REMOVED lines=38> */
.L_x_2892:
[----:B------:R-:W-:Y:S05]  /*3b50*/  BSYNC.RECONVERGENT B0 ;  /* 0x0000000000007941 */ /* 0x000fea0003800200 */
.L_x_2891:
        /* <DEDUP_REMOVED lines=38> */
.L_x_2894:
[----:B------:R-:W-:Y:S05]  /*3dc0*/  BSYNC.RECONVERGENT B0 ;  /* 0x0000000000007941 */ /* 0x000fea0003800200 */
.L_x_2893:
        /* <DEDUP_REMOVED lines=38> */
.L_x_2896:
[----:B------:R-:W-:Y:S05]  /*4030*/  BSYNC.RECONVERGENT B0 ;  /* 0x0000000000007941 */ /* 0x000fea0003800200 */
.L_x_2895:
        /* <DEDUP_REMOVED lines=38> */
.L_x_2898:
[----:B------:R-:W-:Y:S05]  /*42a0*/  BSYNC.RECONVERGENT B0 ;  /* 0x0000000000007941 */ /* 0x000fea0003800200 */
.L_x_2897:
        /* <DEDUP_REMOVED lines=38> */
.L_x_2900:
[----:B------:R-:W-:Y:S05]  /*4510*/  BSYNC.RECONVERGENT B0 ;  /* 0x0000000000007941 */ /* 0x000fea0003800200 */
.L_x_2899:
        /* <DEDUP_REMOVED lines=38> */
.L_x_2902:
[----:B------:R-:W-:Y:S05]  /*4780*/  BSYNC.RECONVERGENT B0 ;  /* 0x0000000000007941 */ /* 0x000fea0003800200 */
.L_x_2901:
[----:B------:R-:W-:Y:S01]  /*4790*/  FSETP.GTU.FTZ.AND P6, PT, R37, 20, PT ;  /* 0x41a000002500780b */ /* 0x000fe20003fdc000 */
[----:B------:R-:W-:Y:S01]  /*47a0*/  HADD2.F32 R5, -RZ, R5.H0_H0 ;  /* 0x20000005ff057230 */ /* 0x000fe20000004100 */
[----:B------:R-:W-:Y:S01]  /*47b0*/  BSSY.RECONVERGENT B0, `(.L_x_2903) ;  /* 0x0000025000007945 */ /* 0x000fe20003800200 */
[----:B------:R-:W-:Y:S02]  /*47c0*/  PRMT R36, RZ, 0x7610, R36 ;  /* 0x00007610ff247816 */ /* 0x000fe40000000024 */
[----:B------:R-:W-:Y:S01]  /*47d0*/  ISETP.EQ.OR P6, PT, RZ, UR10, P6 ;  /* 0x0000000aff007c0c */ /* 0x000fe2000b7c2670 */
[----:B------:R-:W-:-:S12]  /*47e0*/  FADD.FTZ R35, R5, UR5 ;  /* 0x0000000505237e21 */ /* 0x000fd80008010000 */
        /* <DEDUP_REMOVED lines=33> */
.L_x_2904:
[----:B------:R-:W-:Y:S05]  /*4a00*/  BSYNC.RECONVERGENT B0 ;  /* 0x0000000000007941 */ /* 0x000fea0003800200 */
.L_x_2903:
        /* <DEDUP_REMOVED lines=43> */
.L_x_2906:
[----:B------:R-:W-:Y:S05]  /*4cc0*/  BSYNC.RECONVERGENT B0 ;  /* 0x0000000000007941 */ /* 0x000fea0003800200 */
.L_x_2905:
        /* <DEDUP_REMOVED lines=43> */
.L_x_2908:
[----:B------:R-:W-:Y:S05]  /*4f80*/  BSYNC.RECONVERGENT B0 ;  /* 0x0000000000007941 */ /* 0x000fea0003800200 */
.L_x_2907:
        /* <DEDUP_REMOVED lines=25> */
[----:B------:R-:W-:Y:S01]  /*5120*/  LOP3.LUT P2, RZ, R2, 0x400, RZ, 0xc0, !PT ;  /* 0x0000040002ff7812 */ /* 0x000fe2000784c0ff */
[----:B------:R-:W-:Y:S01]  /*5130*/  FMUL.FTZ R16, R4, R53 ;  /* 0x0000003504107220 */ /* 0x000fe20000410000 */
[----:B------:R-:W-:Y:S01]  /*5140*/  FMUL.FTZ R4, R82, R37 ;  /* 0x0000002552047220 */ /* 0x000fe20000410000 */
[----:B------:R-:W1:Y:S01]  /*5150*/  LDCU.64 UR12, c[0x0][0x470] ;  /* 0x00008e00ff0c77ac */ /* 0x000e620008000a00 */
[----:B------:R-:W-:Y:S01]  /*5160*/  IADD3 R82, P0, PT, R98, 0x200, RZ ;  /* 0x0000020062527810 */ /* 0x000fe20007f1e0ff */
        /* <DEDUP_REMOVED lines=9> */
[----:B------:R-:W-:Y:S01]  /*5200*/  IADD3 R84, P1, PT, R82, UR30, RZ ;  /* 0x0000001e52547c10 */ /* 0x000fe2000ff3e0ff */
[----:B------:R-:W-:Y:S01]  /*5210*/  FMUL.FTZ R17, R5, R54 ;  /* 0x0000003605117220 */ /* 0x000fe20000410000 */
[----:B------:R-:W-:Y:S01]  /*5220*/  @P2 LOP3.LUT R2, R2, 0x800, RZ, 0xfc, !PT ;  /* 0x0000080002022812 */ /* 0x000fe200078efcff */
[----:B------:R-:W4:Y:S01]  /*5230*/  LDCU.64 UR48, c[0x0][0x3d0] ;  /* 0x00007a00ff3077ac */ /* 0x000f220008000a00 */
[----:B------:R-:W-:Y:S01]  /*5240*/  IADD3 R82, P2, PT, R82, UR28, RZ ;  /* 0x0000001c52527c10 */ /* 0x000fe2000ff5e0ff */
[----:B------:R-:W-:Y:S01]  /*5250*/  FMUL.FTZ R5, R85, R38 ;  /* 0x0000002655057220 */ /* 0x000fe20000410000 */
[----:B------:R-:W-:Y:S01]  /*5260*/  FMUL.FTZ R12, R0, R49 ;  /* 0x00000031000c7220 */ /* 0x000fe20000410000 */
[----:B0-----:R-:W-:Y:S01]  /*5270*/  UIMAD.WIDE.U32 UR10, UR39, UR16, URZ ;  /* 0x00000010270a72a5 */ /* 0x001fe2000f8e00ff */
[----:B------:R-:W-:Y:S01]  /*5280*/  FMUL.FTZ R10, R6, R47 ;  /* 0x0000002f060a7220 */ /* 0x000fe20000410000 */
[----:B------:R-:W-:Y:S01]  /*5290*/  IADD3.X R85, PT, PT, R83, UR31, RZ, P1, !PT ;  /* 0x0000001f53557c10 */ /* 0x000fe20008ffe4ff */
[----:B------:R-:W-:Y:S01]  /*52a0*/  FMUL.FTZ R15, R41, R52 ;  /* 0x00000034290f7220 */ /* 0x000fe20000410000 */
[----:B------:R-:W-:Y:S01]  /*52b0*/  UIMAD UR17, UR39, UR17, UR11 ;  /* 0x00000011271172a4 */ /* 0x000fe2000f8e020b */
[----:B------:R-:W-:Y:S01]  /*52c0*/  FMUL.FTZ R14, R40, R51 ;  /* 0x00000033280e7220 */ /* 0x000fe20000410000 */
[----:B-1----:R-:W-:Y:S01]  /*52d0*/  ULEA UR50, UP0, UR10, UR12, 0x2 ;  /* 0x0000000c0a327291 */ /* 0x002fe2000f8010ff */
[----:B------:R-:W-:Y:S01]  /*52e0*/  FMUL.FTZ R13, R43, R50 ;  /* 0x000000322b0d7220 */ /* 0x000fe20000410000 */
        /* <DEDUP_REMOVED lines=17> */
.L_x_2919:
[----:B------:R-:W-:Y:S01]  /*5400*/  ISETP.GE.AND P5, PT, R111, UR38, PT ;  /* 0x000000266f007c0c */ /* 0x000fe2000bfa6270 */
[----:B------:R-:W-:Y:S01]  /*5410*/  IMAD.SHL.U32 R42, R113, 0x10, RZ ;  /* 0x00000010712a7824 */ /* 0x000fe200078e00ff */
[----:B------:R-:W-:Y:S02]  /*5420*/  LOP3.LUT P6, RZ, R2, 0x800, RZ, 0xc0, !PT ;  /* 0x0000080002ff7812 */ /* 0x000fe400078cc0ff */
[----:B------:R-:W-:Y:S02]  /*5430*/  ISETP.GE.AND P4, PT, R110, UR38, PT ;  /* 0x000000266e007c0c */ /* 0x000fe4000bf86270 */
[----:B------:R-:W-:Y:S02]  /*5440*/  LOP3.LUT R2, R2, 0xfffffdff, RZ, 0xc0, !PT ;  /* 0xfffffdff02027812 */ /* 0x000fe400078ec0ff */
[----:B------:R-:W-:Y:S02]  /*5450*/  ISETP.GE.AND P3, PT, R109, UR38, PT ;  /* 0x000000266d007c0c */ /* 0x000fe4000bf66270 */
[----:B------:R-:W-:-:S02]  /*5460*/  ISETP.GE.AND P2, PT, R108, UR38, PT ;  /* 0x000000266c007c0c */ /* 0x000fc4000bf46270 */
[----:B------:R-:W-:Y:S01]  /*5470*/  ISETP.GE.AND P1, PT, R107, UR38, PT ;  /* 0x000000266b007c0c */ /* 0x000fe2000bf26270 */
[----:B0-----:R-:W2:Y:S01]  /*5480*/  @!P5 LDG.E.U16 R86, desc[UR34][R82.64+-0x1c0] ;  /* 0xfffe40225256d981 */ /* 0x001ea2000c1e1500 */
[----:B------:R-:W-:Y:S02]  /*5490*/  @P5 LOP3.LUT R2, R2, 0x200, RZ, 0xfc, !PT ;  /* 0x0000020002025812 */ /* 0x000fe400078efcff */
[----:B------:R-:W-:Y:S01]  /*54a0*/  ISETP.GE.AND P0, PT, R106, UR38, PT ;  /* 0x000000266a007c0c */ /* 0x000fe2000bf06270 */
[----:B------:R-:W3:Y:S01]  /*54b0*/  @!P6 LDG.E.U16 R136, desc[UR34][R82.64+-0x200] ;  /* 0xfffe00225288e981 */ /* 0x000ee2000c1e1500 */
[----:B------:R-:W-:Y:S02]  /*54c0*/  LOP3.LUT R2, R2, 0xfffffeff, RZ, 0xc0, !PT ;  /* 0xfffffeff02027812 */ /* 0x000fe400078ec0ff */
[----:B------:R-:W-:Y:S01]  /*54d0*/  LOP3.LUT R112, R42, 0x3e00, RZ, 0xc0, !PT ;  /* 0x00003e002a707812 */ /* 0x000fe200078ec0ff */
[----:B------:R-:W4:Y:S01]  /*54e0*/  @!P4 LDG.E.U16 R90, desc[UR34][R82.64+-0x180] ;  /* 0xfffe8022525ac981 */ /* 0x000f22000c1e1500 */
[----:B------:R-:W-:-:S03]  /*54f0*/  @P4 LOP3.LUT R2, R2, 0x100, RZ, 0xfc, !PT ;  /* 0x0000010002024812 */ /* 0x000fc600078efcff */
[----:B------:R-:W5:Y:S01]  /*5500*/  @!P3 LDG.E.U16 R114, desc[UR34][R82.64+-0x140] ;  /* 0xfffec0225272b981 */ /* 0x000f62000c1e1500 */
[----:B------:R-:W-:-:S03]  /*5510*/  LOP3.LUT R2, R2, 0xffffff7f, RZ, 0xc0, !PT ;  /* 0xffffff7f02027812 */ /* 0x000fc600078ec0ff */
[----:B------:R-:W5:Y:S01]  /*5520*/  @!P0 LDG.E.U16 R118, desc[UR34][R82.64+-0x40] ;  /* 0xffffc02252768981 */ /* 0x000f62000c1e1500 */
[----:B------:R-:W-:-:S03]  /*5530*/  @P3 LOP3.LUT R2, R2, 0x80, RZ, 0xfc, !PT ;  /* 0x0000008002023812 */ /* 0x000fc600078efcff */
[----:B------:R-:W5:Y:S01]  /*5540*/  @!P2 LDG.E.U16 R115, desc[UR34][R82.64+-0x100] ;  /* 0xffff00225273a981 */ /* 0x000f62000c1e1500 */
[----:B------:R-:W-:-:S03]  /*5550*/  LOP3.LUT R2, R2, 0xffffffbf, RZ, 0xc0, !PT ;  /* 0xffffffbf02027812 */ /* 0x000fc600078ec0ff */
[----:B------:R-:W5:Y:S01]  /*5560*/  @!P1 LDG.E.U16 R116, desc[UR34][R82.64+-0xc0] ;  /* 0xffff402252749981 */ /* 0x000f62000c1e1500 */
[----:B------:R-:W-:-:S04]  /*5570*/  @P2 LOP3.LUT R2, R2, 0x40, RZ, 0xfc, !PT ;  /* 0x0000004002022812 */ /* 0x000fc800078efcff */
[----:B------:R-:W-:-:S04]  /*5580*/  LOP3.LUT R2, R2, 0xffffffdf, RZ, 0xc0, !PT ;  /* 0xffffffdf02027812 */ /* 0x000fc800078ec0ff */
[----:B------:R-:W-:-:S04]  /*5590*/  @P1 LOP3.LUT R2, R2, 0x20, RZ, 0xfc, !PT ;  /* 0x0000002002021812 */ /* 0x000fc800078efcff */
[----:B------:R-:W-:-:S04]  /*55a0*/  LOP3.LUT R2, R2, 0xfffffff7, RZ, 0xc0, !PT ;  /* 0xfffffff702027812 */ /* 0x000fc800078ec0ff */
[----:B------:R-:W-:Y:S02]  /*55b0*/  @P0 LOP3.LUT R2, R2, 0x8, RZ, 0xfc, !PT ;  /* 0x0000000802020812 */ /* 0x000fe400078efcff */
[----:B------:R-:W-:Y:S02]  /*55c0*/  ISETP.GE.AND P0, PT, R105, UR38, PT ;  /* 0x0000002669007c0c */ /* 0x000fe4000bf06270 */
[----:B------:R-:W-:Y:S02]  /*55d0*/  ISETP.GE.AND P6, PT, R104, UR38, PT ;  /* 0x0000002668007c0c */ /* 0x000fe4000bfc6270 */
[----:B------:R-:W-:-:S09]  /*55e0*/  LOP3.LUT R2, R2, 0xfffffffb, RZ, 0xc0, !PT ;  /* 0xfffffffb02027812 */ /* 0x000fd200078ec0ff */
[----:B------:R-:W-:Y:S01]  /*55f0*/  @P0 LOP3.LUT R2, R2, 0x4, RZ, 0xfc, !PT ;  /* 0x0000000402020812 */ /* 0x000fe200078efcff */
[----:B------:R-:W5:Y:S03]  /*5600*/  @!P0 LDG.E.U16 R119, desc[UR34][R82.64] ;  /* 0x0000002252778981 */ /* 0x000f66000c1e1500 */
[----:B------:R-:W-:Y:S01]  /*5610*/  LOP3.LUT R2, R2, 0xfffffffd, RZ, 0xc0, !PT ;  /* 0xfffffffd02027812 */ /* 0x000fe200078ec0ff */
[----:B------:R-:W5:Y:S03]  /*5620*/  @!P6 LDG.E.U16 R120, desc[UR34][R82.64+0x40] ;  /* 0x000040225278e981 */ /* 0x000f66000c1e1500 */
[----:B------:R-:W-:Y:S02]  /*5630*/  @P6 LOP3.LUT R2, R2, 0x2, RZ, 0xfc, !PT ;  /* 0x0000000202026812 */ /* 0x000fe400078efcff */
[----:B------:R-:W-:-:S02]  /*5640*/  P2R R135, PR, RZ, 0x40 ;  /* 0x00000040ff877803 */ /* 0x000fc40000000000 */
[----:B------:R-:W-:Y:S02]  /*5650*/  LOP3.LUT P6, RZ, R2, 0x4, RZ, 0xc0, !PT ;  /* 0x0000000402ff7812 */ /* 0x000fe400078cc0ff */
[----:B------:R-:W-:Y:S02]  /*5660*/  LOP3.LUT R112, R112, 0x1f, R113, 0xf8, !PT ;  /* 0x0000001f70707812 */ /* 0x000fe400078ef871 */
[----:B------:R-:W-:Y:S02]  /*5670*/  P2R R134, PR, RZ, 0x40 ;  /* 0x00000040ff867803 */ /* 0x000fe40000000000 */
[----:B------:R-:W-:Y:S02]  /*5680*/  LOP3.LUT P6, RZ, R2, 0x8, RZ, 0xc0, !PT ;  /* 0x0000000802ff7812 */ /* 0x000fe400078cc0ff */
[----:B------:R-:W-:Y:S02]  /*5690*/  LOP3.LUT R97, R112, 0xc0, RZ, 0xfc, !PT ;  /* 0x000000c070617812 */ /* 0x000fe400078efcff */
[----:B------:R-:W-:-:S02]  /*56a0*/  P2R R133, PR, RZ, 0x40 ;  /* 0x00000040ff857803 */ /* 0x000fc40000000000 */
[----:B------:R-:W-:-:S13]  /*56b0*/  ISETP.GE.AND P6, PT, R97, UR38, PT ;  /* 0x0000002661007c0c */ /* 0x000fda000bfc6270 */
[----:B------:R-:W5:Y:S01]  /*56c0*/  @!P6 LDG.E.U16 R117, desc[UR34][R82.64+-0x80] ;  /* 0xffff80225275e981 */ /* 0x000f62000c1e1500 */
[----:B------:R-:W-:Y:S02]  /*56d0*/  LOP3.LUT R96, R112, 0x140, RZ, 0xfc, !PT ;  /* 0x0000014070607812 */ /* 0x000fe400078efcff */
[----:B------:R-:W-:Y:S02]  /*56e0*/  ISETP.GE.AND P1, PT, R102, UR38, PT ;  /* 0x0000002666007c0c */ /* 0x000fe4000bf26270 */
[----:B------:R-:W-:Y:S02]  /*56f0*/  ISETP.GE.AND P3, PT, R96, UR38, PT ;  /* 0x0000002660007c0c */ /* 0x000fe4000bf66270 */
[----:B------:R-:W-:Y:S02]  /*5700*/  ISETP.GE.AND P0, PT, R103, UR38, PT ;  /* 0x0000002667007c0c */ /* 0x000fe4000bf06270 */
        /* <DEDUP_REMOVED lines=23> */
[C---:B------:R-:W-:Y:S01]  /*5880*/  LOP3.LUT P0, RZ, R2.reuse, 0x800, RZ, 0xc0, !PT ;  /* 0x0000080002ff7812 */ /* 0x040fe2000780c0ff */
[----:B------:R-:W-:Y:S01]  /*5890*/  IMAD.MOV.U32 R43, RZ, RZ, RZ ;  /* 0x000000ffff2b7224 */ /* 0x000fe200078e00ff */
[----:B------:R-:W-:Y:S01]  /*58a0*/  LOP3.LUT R2, R2, 0xffffffef, RZ, 0xc0, !PT ;  /* 0xffffffef02027812 */ /* 0x000fe200078ec0ff */
[----:B0-----:R-:W-:-:S03]  /*58b0*/  IMAD.MOV.U32 R41, RZ, RZ, RZ ;  /* 0x000000ffff297224 */ /* 0x001fc600078e00ff */
[----:B------:R-:W-:-:S07]  /*58c0*/  @P6 LOP3.LUT R2, R2, 0x10, RZ, 0xfc, !PT ;  /* 0x0000001002026812 */ /* 0x000fce00078efcff */
[----:B---3--:R-:W-:Y:S02]  /*58d0*/  @!P0 PRMT R43, R136, 0x5410, RZ ;  /* 0x00005410882b8816 */ /* 0x008fe400000000ff */
[----:B------:R-:W-:-:S13]  /*58e0*/  ISETP.NE.AND P0, PT, R87, RZ, PT ;  /* 0x000000ff5700720c */ /* 0x000fda0003f05270 */
[----:B--2---:R-:W-:Y:S02]  /*58f0*/  @!P0 PRMT R43, R43, 0x5410, R86 ;  /* 0x000054102b2b8816 */ /* 0x004fe40000000056 */
[----:B------:R-:W-:Y:S01]  /*5900*/  ISETP.NE.AND P0, PT, R91, RZ, PT ;  /* 0x000000ff5b00720c */ /* 0x000fe20003f05270 */
[----:B------:R-:W-:-:S12]  /*5910*/  IMAD.MOV.U32 R87, RZ, RZ, RZ ;  /* 0x000000ffff577224 */ /* 0x000fd800078e00ff */
[----:B----4-:R-:W-:Y:S02]  /*5920*/  @!P0 PRMT R87, R90, 0x5410, RZ ;  /* 0x000054105a578816 */ /* 0x010fe400000000ff */
[----:B------:R-:W-:-:S13]  /*5930*/  ISETP.NE.AND P0, PT, R127, RZ, PT ;  /* 0x000000ff7f00720c */ /* 0x000fda0003f05270 */
[----:B-----5:R-:W-:Y:S02]  /*5940*/  @!P0 PRMT R87, R87, 0x5410, R114 ;  /* 0x0000541057578816 */ /* 0x020fe40000000072 */
[----:B------:R-:W-:Y:S01]  /*5950*/  ISETP.NE.AND P0, PT, R128, RZ, PT ;  /* 0x000000ff8000720c */ /* 0x000fe20003f05270 */
[----:B------:R-:W-:Y:S01]  /*5960*/  IMAD.MOV.U32 R91, RZ, RZ, RZ ;  /* 0x000000ffff5b7224 */ /* 0x000fe200078e00ff */
[----:B------:R-:W-:Y:S01]  /*5970*/  PRMT R86, R43, 0x7632, R86 ;  /* 0x000076322b567816 */ /* 0x000fe20000000056 */
[----:B------:R0:W-:Y:S10]  /*5980*/  STS.U16 [R94], R43 ;  /* 0x0000002b5e007388 */ /* 0x0001f40000000400 */
[----:B------:R-:W-:-:S02]  /*5990*/  @!P0 PRMT R91, R115, 0x5410, RZ ;  /* 0x00005410735b8816 */ /* 0x000fc400000000ff */
[----:B------:R-:W-:Y:S02]  /*59a0*/  ISETP.NE.AND P0, PT, R129, RZ, PT ;  /* 0x000000ff8100720c */ /* 0x000fe40003f05270 */
[----:B------:R-:W-:Y:S02]  /*59b0*/  @!P6 PRMT R41, R117, 0x5410, RZ ;  /* 0x000054107529e816 */ /* 0x000fe400000000ff */
[----:B------:R-:W-:-:S13]  /*59c0*/  ISETP.NE.AND P6, PT, R133, RZ, PT ;  /* 0x000000ff8500720c */ /* 0x000fda0003fc5270 */
[----:B------:R-:W-:Y:S02]  /*59d0*/  @!P6 PRMT R41, R41, 0x5410, R118 ;  /* 0x000054102929e816 */ /* 0x000fe40000000076 */
[----:B------:R-:W-:Y:S01]  /*59e0*/  ISETP.NE.AND P6, PT, R134, RZ, PT ;  /* 0x000000ff8600720c */ /* 0x000fe20003fc5270 */
[----:B0-----:R-:W-:Y:S01]  /*59f0*/  IMAD.MOV.U32 R43, RZ, RZ, RZ ;  /* 0x000000ffff2b7224 */ /* 0x001fe200078e00ff */
[----:B------:R-:W-:Y:S02]  /*5a00*/  @!P0 PRMT R91, R91, 0x5410, R116 ;  /* 0x000054105b5b8816 */ /* 0x000fe40000000074 */
[----:B------:R-:W-:Y:S02]  /*5a10*/  ISETP.NE.AND P0, PT, R132, RZ, PT ;  /* 0x000000ff8400720c */ /* 0x000fe40003f05270 */
[----:B------:R-:W-:-:S07]  /*5a20*/  PRMT R90, R87, 0x7632, R90 ;  /* 0x00007632575a7816 */ /* 0x000fce000000005a */
        /* <DEDUP_REMOVED lines=8> */
[----:B--2---:R-:W-:Y:S01]  /*5ab0*/  IMAD.MOV.U32 R87, RZ, RZ, RZ ;  /* 0x000000ffff577224 */ /* 0x004fe200078e00ff */
        /* <DEDUP_REMOVED lines=8> */
[----:B--2---:R-:W-:Y:S01]  /*5b40*/  IMAD.MOV.U32 R41, RZ, RZ, RZ ;  /* 0x000000ffff297224 */ /* 0x004fe200078e00ff */
[----:B------:R-:W-:Y:S02]  /*5b50*/  @!P4 PRMT R41, R125, 0x5410, RZ ;  /* 0x000054107d29c816 */ /* 0x000fe400000000ff */
[----:B------:R-:W-:Y:S01]  /*5b60*/  @!P2 PRMT R91, R91, 0x5410, R124 ;  /* 0x000054105b5ba816 */ /* 0x000fe2000000007c */
[----:B------:R-:W-:Y:S01]  /*5b70*/  STS.U16 [R79+0x1c0], R86 ;  /* 0x0001c0564f007388 */ /* 0x000fe20000000400 */
[----:B------:R-:W-:-:S02]  /*5b80*/  PRMT R121, R87, 0x7632, R121 ;  /* 0x0000763257797816 */ /* 0x000fc40000000079 */
[----:B------:R-:W-:Y:S01]  /*5b90*/  @!P5 PRMT R41, R41, 0x5410, R126 ;  /* 0x000054102929d816 */ /* 0x000fe2000000007e */
[----:B------:R-:W-:Y:S01]  /*5ba0*/  STS.U16 [R78+0x200], R43 ;  /* 0x0002002b4e007388 */ /* 0x000fe20000000400 */
        /* <DEDUP_REMOVED lines=10> */
[----:B------:R-:W2:Y:S04]  /*5c50*/  LDS.U16 R43, [R70] ;  /* 0x00000000462b7984 */ /* 0x000ea80000000400 */
[----:B------:R-:W3:Y:S01]  /*5c60*/  LDS.U16 R41, [R69+0x2] ;  /* 0x0000020045297984 */ /* 0x000ee20000000400 */
[----:B------:R-:W-:-:S04]  /*5c70*/  FMUL.FTZ R40, R40, 1.4426950216293334961 ;  /* 0x3fb8aa3b28287820 */ /* 0x000fc80000410000 */
[----:B0-----:R-:W-:-:S06]  /*5c80*/  FMUL.FTZ R87, R40, R54 ;  /* 0x0000003628577220 */ /* 0x001fcc0000410000 */
[----:B------:R-:W0:Y:S01]  /*5c90*/  MUFU.EX2 R87, R87 ;  /* 0x0000005700577308 */ /* 0x000e220000000800 */
[C---:B------:R-:W-:Y:S01]  /*5ca0*/  ISETP.GE.U32.AND P6, PT, R42.reuse, UR38, PT ;  /* 0x000000262a007c0c */ /* 0x040fe2000bfc6070 */
[----:B--2---:R-:W-:Y:S02]  /*5cb0*/  HADD2.F32 R122, -RZ, R43.H0_H0 ;  /* 0x2000002bff7a7230 */ /* 0x004fe40000004100 */
[----:B------:R-:W-:Y:S02]  /*5cc0*/  VIADD R43, R42, 0x1 ;  /* 0x000000012a2b7836 */ /* 0x000fe40000000000 */
[----:B---3--:R-:W-:Y:S02]  /*5cd0*/  HADD2.F32 R41, -RZ, R41.H0_H0 ;  /* 0x20000029ff297230 */ /* 0x008fe40000004100 */
[----:B------:R-:W-:Y:S01]  /*5ce0*/  FMUL.FTZ R122, R17, R122 ;  /* 0x0000007a117a7220 */ /* 0x000fe20000410000 */
[----:B0-----:R-:W-:Y:S02]  /*5cf0*/  FSEL R132, R87, 1, !P6 ;  /* 0x3f80000057847808 */ /* 0x001fe40007000000 */
[----:B------:R-:W-:-:S02]  /*5d00*/  FMUL.FTZ R41, R16, R41 ;  /* 0x0000002910297220 */ /* 0x000fc40000410000 */
[----:B------:R-:W-:Y:S02]  /*5d10*/  FSEL R133, R122, RZ, !P6 ;  /* 0x000000ff7a857208 */ /* 0x000fe40007000000 */
[----:B------:R-:W-:-:S04]  /*5d20*/  ISETP.GE.U32.AND P6, PT, R43, UR38, PT ;  /* 0x000000262b007c0c */ /* 0x000fc8000bfc6070 */
[----:B------:R-:W-:Y:S02]  /*5d30*/  FSEL R135, R41, RZ, !P6 ;  /* 0x000000ff29877208 */ /* 0x000fe40007000000 */
[----:B------:R-:W0:Y:S01]  /*5d40*/  LDS.U16 R41, [R68+0x4] ;  /* 0x0000040044297984 */ /* 0x000e220000000400 */
[----:B------:R-:W-:-:S06]  /*5d50*/  FMUL.FTZ R91, R40, R53 ;  /* 0x00000035285b7220 */ /* 0x000fcc0000410000 */
[----:B------:R-:W2:Y:S02]  /*5d60*/  MUFU.EX2 R91, R91 ;  /* 0x0000005b005b7308 */ /* 0x000ea40000000800 */
[----:B--2---:R-:W-:Y:S01]  /*5d70*/  FSEL R134, R91, 1, !P6 ;  /* 0x3f8000005b867808 */ /* 0x004fe20007000000 */
[C---:B------:R-:W-:Y:S01]  /*5d80*/  FMUL.FTZ R43, R40.reuse, R52 ;  /* 0x00000034282b7220 */ /* 0x040fe20000410000 */
[----:B------:R-:W-:Y:S01]  /*5d90*/  FMUL.FTZ R87, R40, R51 ;  /* 0x0000003328577220 */ /* 0x000fe20000410000 */
[----:B------:R-:W-:Y:S01]  /*5da0*/  P2R R86, PR, RZ, 0x8 ;  /* 0x00000008ff567803 */ /* 0x000fe20000000000 */
[----:B------:R-:W2:Y:S01]  /*5db0*/  @!P5 LDG.E.U16 R91, desc[UR34][R84.64+0x1c0] ;  /* 0x0001c022545bd981 */ /* 0x000ea2000c1e1500 */
[----:B0-----:R-:W-:Y:S02]  /*5dc0*/  HADD2.F32 R122, -RZ, R41.H0_H0 ;  /* 0x20000029ff7a7230 */ /* 0x001fe40000004100 */
[----:B------:R-:W-:-:S05]  /*5dd0*/  VIADD R41, R42, 0x2 ;  /* 0x000000022a297836 */ /* 0x000fca0000000000 */
[----:B------:R-:W-:Y:S02]  /*5de0*/  ISETP.GE.U32.AND P6, PT, R41, UR38, PT ;  /* 0x0000002629007c0c */ /* 0x000fe4000bfc6070 */
[----:B------:R-:W0:Y:S01]  /*5df0*/  LDS.U16 R41, [R67+0x6] ;  /* 0x0000060043297984 */ /* 0x000e220000000400 */
[----:B------:R-:W3:Y:S01]  /*5e00*/  MUFU.EX2 R43, R43 ;  /* 0x0000002b002b7308 */ /* 0x000ee20000000800 */
[----:B------:R-:W-:-:S05]  /*5e10*/  FMUL.FTZ R122, R15, R122 ;  /* 0x0000007a0f7a7220 */ /* 0x000fca0000410000 */
[----:B------:R-:W-:Y:S02]  /*5e20*/  FSEL R137, R122, RZ, !P6 ;  /* 0x000000ff7a897208 */ /* 0x000fe40007000000 */
[----:B---3--:R-:W-:Y:S01]  /*5e30*/  FSEL R136, R43, 1, !P6 ;  /* 0x3f8000002b887808 */ /* 0x008fe20007000000 */
[----:B------:R-:W-:-:S05]  /*5e40*/  VIADD R43, R42, 0x3 ;  /* 0x000000032a2b7836 */ /* 0x000fca0000000000 */
[----:B------:R-:W-:Y:S01]  /*5e50*/  ISETP.GE.U32.AND P6, PT, R43, UR38, PT ;  /* 0x000000262b007c0c */ /* 0x000fe2000bfc6070 */
[----:B0-----:R-:W-:-:S05]  /*5e60*/  HADD2.F32 R41, -RZ, R41.H0_H0 ;  /* 0x20000029ff297230 */ /* 0x001fca0000004100 */
[----:B------:R-:W-:-:S05]  /*5e70*/  FMUL.FTZ R41, R14, R41 ;  /* 0x000000290e297220 */ /* 0x000fca0000410000 */
[----:B------:R-:W-:Y:S02]  /*5e80*/  FSEL R139, R41, RZ, !P6 ;  /* 0x000000ff298b7208 */ /* 0x000fe40007000000 */
[----:B------:R-:W0:Y:S01]  /*5e90*/  LDS.U16 R41, [R66+0x8] ;  /* 0x0000080042297984 */ /* 0x000e220000000400 */
[----:B------:R-:W3:Y:S02]  /*5ea0*/  MUFU.EX2 R87, R87 ;  /* 0x0000005700577308 */ /* 0x000ee40000000800 */
[----:B---3--:R-:W-:Y:S01]  /*5eb0*/  FSEL R138, R87, 1, !P6 ;  /* 0x3f800000578a7808 */ /* 0x008fe20007000000 */
[----:B0-----:R-:W-:Y:S02]  /*5ec0*/  HADD2.F32 R122, -RZ, R41.H0_H0 ;  /* 0x20000029ff7a7230 */ /* 0x001fe40000004100 */
[----:B------:R-:W-:-:S05]  /*5ed0*/  VIADD R41, R42, 0x4 ;  /* 0x000000042a297836 */ /* 0x000fca0000000000 */
[----:B------:R-:W-:Y:S02]  /*5ee0*/  ISETP.GE.U32.AND P6, PT, R41, UR38, PT ;  /* 0x0000002629007c0c */ /* 0x000fe4000bfc6070 */
[----:B------:R-:W0:Y:S01]  /*5ef0*/  LDS.U16 R41, [R65+0xa] ;  /* 0x00000a0041297984 */ /* 0x000e220000000400 */
[----:B------:R-:W-:-:S06]  /*5f00*/  FMUL.FTZ R43, R40, R50 ;  /* 0x00000032282b7220 */ /* 0x000fcc0000410000 */
        /* <DEDUP_REMOVED lines=10> */
[----:B------:R-:W-:-:S06]  /*5fb0*/  FMUL.FTZ R87, R40, R49 ;  /* 0x0000003128577220 */ /* 0x000fcc0000410000 */
        /* <DEDUP_REMOVED lines=72> */
[----:B------:R-:W3:Y:S01]  /*6440*/  MUFU.EX2 R87, R87 ;  /* 0x0000005700577308 */ /* 0x000ee20000000800 */
[----:B------:R-:W-:-:S04]  /*6450*/  LOP3.LUT P3, RZ, R2, 0x4, RZ, 0xc0, !PT ;  /* 0x0000000402ff7812 */ /* 0x000fc8000786c0ff */
[----:B------:R-:W-:Y:S02]  /*6460*/  P2R R90, PR, RZ, 0x8 ;  /* 0x00000008ff5a7803 */ /* 0x000fe40000000000 */
[----:B------:R-:W-:Y:S02]  /*6470*/  LOP3.LUT P3, RZ, R2, 0x8, RZ, 0xc0, !PT ;  /* 0x0000000802ff7812 */ /* 0x000fe4000786c0ff */
[----:B---3--:R-:W-:Y:S01]  /*6480*/  FSEL R158, R87, 1, !P6 ;  /* 0x3f800000579e7808 */ /* 0x008fe20007000000 */
[----:B0-----:R-:W-:Y:S02]  /*6490*/  HADD2.F32 R122, -RZ, R41.H0_H0 ;  /* 0x20000029ff7a7230 */ /* 0x001fe40000004100 */
[----:B------:R-:W-:-:S05]  /*64a0*/  VIADD R41, R42, 0xe ;  /* 0x0000000e2a297836 */ /* 0x000fca0000000000 */
[----:B------:R-:W-:Y:S02]  /*64b0*/  ISETP.GE.U32.AND P6, PT, R41, UR38, PT ;  /* 0x0000002629007c0c */ /* 0x000fe4000bfc6070 */
[----:B------:R-:W0:Y:S01]  /*64c0*/  LDS.U16 R41, [R55+0x1e] ;  /* 0x00001e0037297984 */ /* 0x000e220000000400 */
[----:B------:R-:W-:Y:S02]  /*64d0*/  P2R R114, PR, RZ, 0x8 ;  /* 0x00000008ff727803 */ /* 0x000fe40000000000 */
[----:B------:R-:W-:-:S04]  /*64e0*/  LOP3.LUT P3, RZ, R2, 0x10, RZ, 0xc0, !PT ;  /* 0x0000001002ff7812 */ /* 0x000fc8000786c0ff */
[----:B------:R-:W-:Y:S02]  /*64f0*/  P2R R117, PR, RZ, 0x8 ;  /* 0x00000008ff757803 */ /* 0x000fe40000000000 */
[----:B------:R-:W-:Y:S01]  /*6500*/  LOP3.LUT P3, RZ, R2, 0x20, RZ, 0xc0, !PT ;  /* 0x0000002002ff7812 */ /* 0x000fe2000786c0ff */
[----:B------:R-:W-:-:S03]  /*6510*/  FMUL.FTZ R43, R40, R35 ;  /* 0x00000023282b7220 */ /* 0x000fc60000410000 */
[----:B------:R-:W-:Y:S02]  /*6520*/  P2R R118, PR, RZ, 0x8 ;  /* 0x00000008ff767803 */ /* 0x000fe40000000000 */
[----:B------:R-:W-:Y:S01]  /*6530*/  LOP3.LUT P3, RZ, R2, 0x40, RZ, 0xc0, !PT ;  /* 0x0000004002ff7812 */ /* 0x000fe2000786c0ff */
[----:B------:R-:W-:Y:S01]  /*6540*/  FMUL.FTZ R87, R40, R34 ;  /* 0x0000002228577220 */ /* 0x000fe20000410000 */
[----:B------:R-:W3:Y:S02]  /*6550*/  MUFU.EX2 R43, R43 ;  /* 0x0000002b002b7308 */ /* 0x000ee40000000800 */
[----:B------:R-:W-:Y:S02]  /*6560*/  P2R R116, PR, RZ, 0x8 ;  /* 0x00000008ff747803 */ /* 0x000fe40000000000 */
[----:B------:R-:W-:-:S04]  /*6570*/  LOP3.LUT P3, RZ, R2, 0x80, RZ, 0xc0, !PT ;  /* 0x0000008002ff7812 */ /* 0x000fc8000786c0ff */
[----:B------:R-:W-:Y:S01]  /*6580*/  P2R R119, PR, RZ, 0x8 ;  /* 0x00000008ff777803 */ /* 0x000fe20000000000 */
[----:B------:R-:W4:Y:S01]  /*6590*/  MUFU.EX2 R87, R87 ;  /* 0x0000005700577308 */ /* 0x000f220000000800 */
[----:B------:R-:W-:Y:S01]  /*65a0*/  LOP3.LUT P3, RZ, R2, 0x100, RZ, 0xc0, !PT ;  /* 0x0000010002ff7812 */ /* 0x000fe2000786c0ff */
[----:B------:R-:W-:-:S03]  /*65b0*/  FMUL.FTZ R122, R3, R122 ;  /* 0x0000007a037a7220 */ /* 0x000fc60000410000 */
[----:B------:R-:W-:Y:S02]  /*65c0*/  P2R R115, PR, RZ, 0x8 ;  /* 0x00000008ff737803 */ /* 0x000fe40000000000 */
[----:B------:R-:W-:Y:S01]  /*65d0*/  LOP3.LUT P3, RZ, R2, 0x200, RZ, 0xc0, !PT ;  /* 0x0000020002ff7812 */ /* 0x000fe2000786c0ff */
[----:B------:R-:W-:-:S03]  /*65e0*/  VIADD R42, R42, 0xf ;  /* 0x0000000f2a2a7836 */ /* 0x000fc60000000000 */
[----:B------:R-:W-:Y:S01]  /*65f0*/  P2R R120, PR, RZ, 0x8 ;  /* 0x00000008ff787803 */ /* 0x000fe20000000000 */
[----:B0-----:R-:W-:Y:S01]  /*6600*/  HADD2.F32 R41, -RZ, R41.H0_H0 ;  /* 0x20000029ff297230 */ /* 0x001fe20000004100 */
[----:B------:R-:W-:Y:S02]  /*6610*/  ISETP.GE.AND P3, PT, R112, UR38, PT ;  /* 0x0000002670007c0c */ /* 0x000fe4000bf66270 */
[----:B---3--:R-:W-:Y:S02]  /*6620*/  FSEL R160, R43, 1, !P6 ;  /* 0x3f8000002ba07808 */ /* 0x008fe40007000000 */
[----:B------:R-:W-:Y:S01]  /*6630*/  FSEL R161, R122, RZ, !P6 ;  /* 0x000000ff7aa17208 */ /* 0x000fe20007000000 */
[----:B------:R-:W-:Y:S01]  /*6640*/  FMUL.FTZ R41, R0, R41 ;  /* 0x0000002900297220 */ /* 0x000fe20000410000 */
[----:B------:R-:W-:-:S04]  /*6650*/  ISETP.GE.U32.AND P6, PT, R42, UR38, PT ;  /* 0x000000262a007c0c */ /* 0x000fc8000bfc6070 */
[----:B----4-:R-:W-:Y:S02]  /*6660*/  FSEL R162, R87, 1, !P6 ;  /* 0x3f80000057a27808 */ /* 0x010fe40007000000 */
[----:B------:R-:W-:Y:S01]  /*6670*/  FSEL R163, R41, RZ, !P6 ;  /* 0x000000ff29a37208 */ /* 0x000fe20007000000 */
[----:B------:R-:W3:Y:S01]  /*6680*/  @!P3 LDG.E.U16 R42, desc[UR34][R84.64+-0x200] ;  /* 0xfffe0022542ab981 */ /* 0x000ee2000c1e1500 */
[C---:B------:R-:W-:Y:S02]  /*6690*/  LOP3.LUT P6, RZ, R2.reuse, 0x2, RZ, 0xc0, !PT ;  /* 0x0000000202ff7812 */ /* 0x040fe400078cc0ff */
[----:B------:R-:W-:Y:S01]  /*66a0*/  LOP3.LUT R2, R2, 0xfffffbff, RZ, 0xc0, !PT ;  /* 0xfffffbff02027812 */ /* 0x000fe200078ec0ff */
[----:B------:R-:W4:Y:S03]  /*66b0*/  @!P2 LDG.E.U16 R87, desc[UR34][R84.64+0x140] ;  /* 0x000140225457a981 */ /* 0x000f26000c1e1500 */
[----:B------:R-:W-:-:S02]  /*66c0*/  @P3 LOP3.LUT R2, R2, 0x400, RZ, 0xfc, !PT ;  /* 0x0000040002023812 */ /* 0x000fc400078efcff */
[----:B------:R-:W-:-:S05]  /*66d0*/  ISETP.NE.AND P3, PT, R120, RZ, PT ;  /* 0x000000ff7800720c */ /* 0x000fca0003f65270 */
[----:B------:R-:W5:Y:S08]  /*66e0*/  @!P6 LDG.E.U16 R121, desc[UR34][R84.64+0x40] ;  /* 0x000040225479e981 */ /* 0x000f70000c1e1500 */
[----:B------:R-:W2:Y:S01]  /*66f0*/  @!P3 LDG.E.U16 R40, desc[UR34][R84.64+-0x1c0] ;  /* 0xfffe40225428b981 */ /* 0x000ea2000c1e1500 */
[----:B------:R-:W-:-:S13]  /*6700*/  ISETP.NE.AND P3, PT, R115, RZ, PT ;  /* 0x000000ff7300720c */ /* 0x000fda0003f65270 */
[----:B------:R-:W4:Y:S01]  /*6710*/  @!P3 LDG.E.U16 R115, desc[UR34][R84.64+-0x180] ;  /* 0xfffe80225473b981 */ /* 0x000f22000c1e1500 */
[----:B------:R-:W-:-:S13]  /*6720*/  ISETP.NE.AND P3, PT, R119, RZ, PT ;  /* 0x000000ff7700720c */ /* 0x000fda0003f65270 */
[----:B------:R-:W5:Y:S01]  /*6730*/  @!P3 LDG.E.U16 R43, desc[UR34][R84.64+-0x140] ;  /* 0xfffec022542bb981 */ /* 0x000f62000c1e1500 */
[----:B------:R-:W-:-:S13]  /*6740*/  ISETP.NE.AND P3, PT, R116, RZ, PT ;  /* 0x000000ff7400720c */ /* 0x000fda0003f65270 */
[----:B------:R-:W5:Y:S01]  /*6750*/  @!P3 LDG.E.U16 R116, desc[UR34][R84.64+-0x100] ;  /* 0xffff00225474b981 */ /* 0x000f62000c1e1500 */
[----:B------:R-:W-:-:S03]  /*6760*/  ISETP.NE.AND P3, PT, R118, RZ, PT ;  /* 0x000000ff7600720c */ /* 0x000fc60003f65270 */
[----:B------:R-:W5:Y:S10]  /*6770*/  @!P0 LDG.E.U16 R118, desc[UR34][R84.64+0xc0] ;  /* 0x0000c02254768981 */ /* 0x000f74000c1e1500 */
        /* <DEDUP_REMOVED lines=30> */
[----:B---3--:R-:W-:Y:S02]  /*6960*/  @!P6 PRMT R123, R42, 0x5410, RZ ;  /* 0x000054102a7be816 */ /* 0x008fe400000000ff */
[----:B------:R-:W-:Y:S01]  /*6970*/  ISETP.NE.AND P6, PT, R165, RZ, PT ;  /* 0x000000ffa500720c */ /* 0x000fe20003fc5270 */
[----:B------:R-:W-:-:S12]  /*6980*/  IMAD.MOV.U32 R42, RZ, RZ, RZ ;  /* 0x000000ffff2a7224 */ /* 0x000fd800078e00ff */
[----:B--2---:R-:W-:Y:S02]  /*6990*/  @!P6 PRMT R123, R123, 0x5410, R40 ;  /* 0x000054107b7be816 */ /* 0x004fe40000000028 */
[----:B------:R-:W-:-:S13]  /*69a0*/  ISETP.NE.AND P6, PT, R122, RZ, PT ;  /* 0x000000ff7a00720c */ /* 0x000fda0003fc5270 */
[----:B----4-:R-:W-:Y:S02]  /*69b0*/  @!P6 PRMT R42, R115, 0x5410, RZ ;  /* 0x00005410732ae816 */ /* 0x010fe400000000ff */
[----:B------:R-:W-:-:S13]  /*69c0*/  ISETP.NE.AND P6, PT, R164, RZ, PT ;  /* 0x000000ffa400720c */ /* 0x000fda0003fc5270 */
[----:B-----5:R-:W-:Y:S02]  /*69d0*/  @!P6 PRMT R42, R42, 0x5410, R43 ;  /* 0x000054102a2ae816 */ /* 0x020fe4000000002b */
[----:B------:R-:W-:Y:S01]  /*69e0*/  ISETP.NE.AND P6, PT, R128, RZ, PT ;  /* 0x000000ff8000720c */ /* 0x000fe20003fc5270 */
[----:B------:R-:W-:-:S12]  /*69f0*/  IMAD.MOV.U32 R40, RZ, RZ, RZ ;  /* 0x000000ffff287224 */ /* 0x000fd800078e00ff */
[----:B------:R-:W-:Y:S02]  /*6a00*/  @!P6 PRMT R40, R116, 0x5410, RZ ;  /* 0x000054107428e816 */ /* 0x000fe400000000ff */
[----:B------:R-:W-:Y:S02]  /*6a10*/  ISETP.NE.AND P6, PT, R127, RZ, PT ;  /* 0x000000ff7f00720c */ /* 0x000fe40003fc5270 */
[----:B------:R-:W-:Y:S01]  /*6a20*/  PRMT R122, R123, 0x7632, R122 ;  /* 0x000076327b7a7816 */ /* 0x000fe2000000007a */
[----:B------:R-:W-:Y:S10]  /*6a30*/  STS.U16 [R94+0x840], R123 ;  /* 0x0008407b5e007388 */ /* 0x000ff40000000400 */
[----:B------:R-:W-:-:S02]  /*6a40*/  @!P6 PRMT R40, R40, 0x5410, R119 ;  /* 0x000054102828e816 */ /* 0x000fc40000000077 */
[----:B------:R-:W-:Y:S01]  /*6a50*/  ISETP.NE.AND P6, PT, R129, RZ, PT ;  /* 0x000000ff8100720c */ /* 0x000fe20003fc5270 */
[----:B------:R-:W-:Y:S01]  /*6a60*/  STS.U16 [R93+0x880], R122 ;  /* 0x0008807a5d007388 */ /* 0x000fe20000000400 */
[----:B------:R-:W-:-:S03]  /*6a70*/  PRMT R116, R42, 0x7632, R116 ;  /* 0x000076322a747816 */ /* 0x000fc60000000074 */
[----:B------:R0:W-:Y:S02]  /*6a80*/  STS.U16 [R92+0x8c0], R42 ;  /* 0x0008c02a5c007388 */ /* 0x0001e40000000400 */
[----:B0-----:R-:W-:-:S06]  /*6a90*/  CS2R R42, SRZ ;  /* 0x00000000002a7805 */ /* 0x001fcc000001ff00 */
[----:B------:R-:W-:Y:S02]  /*6aa0*/  @!P6 PRMT R43, R41, 0x5410, RZ ;  /* 0x00005410292be816 */ /* 0x000fe400000000ff */
[----:B------:R-:W-:-:S13]  /*6ab0*/  ISETP.NE.AND P6, PT, R126, RZ, PT ;  /* 0x000000ff7e00720c */ /* 0x000fda0003fc5270 */
[----:B------:R-:W-:Y:S02]  /*6ac0*/  @!P6 PRMT R43, R43, 0x5410, R114 ;  /* 0x000054102b2be816 */ /* 0x000fe40000000072 */
[----:B------:R-:W-:Y:S01]  /*6ad0*/  ISETP.NE.AND P6, PT, R125, RZ, PT ;  /* 0x000000ff7d00720c */ /* 0x000fe20003fc5270 */
[----:B------:R-:W-:Y:S01]  /*6ae0*/  IMAD.MOV.U32 R115, RZ, RZ, RZ ;  /* 0x000000ffff737224 */ /* 0x000fe200078e00ff */
[----:B------:R-:W-:Y:S01]  /*6af0*/  STS.U16 [R89+0x900], R116 ;  /* 0x0009007459007388 */ /* 0x000fe20000000400 */
[----:B------:R-:W-:-:S10]  /*6b00*/  PRMT R119, R40, 0x7632, R119 ;  /* 0x0000763228777816 */ /* 0x000fd40000000077 */
[----:B------:R-:W-:Y:S02]  /*6b10*/  @!P6 PRMT R115, R120, 0x5410, RZ ;  /* 0x000054107873e816 */ /* 0x000fe400000000ff */
[----:B------:R-:W-:Y:S01]  /*6b20*/  ISETP.NE.AND P6, PT, R124, RZ, PT ;  /* 0x000000ff7c00720c */ /* 0x000fe20003fc5270 */
[----:B------:R0:W-:Y:S01]  /*6b30*/  STS.U16 [R88+0x940], R40 ;  /* 0x0009402858007388 */ /* 0x0001e20000000400 */
[----:B------:R-:W-:Y:S02]  /*6b40*/  PRMT R114, R43, 0x7632, R114 ;  /* 0x000076322b727816 */ /* 0x000fe40000000072 */
[----:B------:R-:W-:Y:S02]  /*6b50*/  @!P4 PRMT R42, R90, 0x5410, RZ ;  /* 0x000054105a2ac816 */ /* 0x000fe400000000ff */
[----:B0-----:R-:W-:Y:S02]  /*6b60*/  CS2R R40, SRZ ;  /* 0x0000000000287805 */ /* 0x001fe4000001ff00 */
[----:B------:R-:W-:-:S05]  /*6b70*/  @!P3 PRMT R41, R117, 0x5410, RZ ;  /* 0x000054107529b816 */ /* 0x000fca00000000ff */
[----:B------:R-:W-:Y:S02]  /*6b80*/  @!P6 PRMT R115, R115, 0x5410, R121 ;  /* 0x000054107373e816 */ /* 0x000fe40000000079 */
[----:B------:R-:W-:Y:S02]  /*6b90*/  @!P1 PRMT R40, R86, 0x5410, RZ ;  /* 0x0000541056289816 */ /* 0x000fe400000000ff */
[----:B------:R-:W-:Y:S01]  /*6ba0*/  @!P0 PRMT R41, R41, 0x5410, R118 ;  /* 0x0000541029298816 */ /* 0x000fe20000000076 */
[----:B------:R-:W-:Y:S01]  /*6bb0*/  STS.U16 [R81+0x980], R119 ;  /* 0x0009807751007388 */ /* 0x000fe20000000400 */
[----:B------:R-:W-:Y:S02]  /*6bc0*/  PRMT R120, R115, 0x7632, R120 ;  /* 0x0000763273787816 */ /* 0x000fe40000000078 */
[----:B------:R-:W-:Y:S01]  /*6bd0*/  @!P2 PRMT R40, R40, 0x5410, R87 ;  /* 0x000054102828a816 */ /* 0x000fe20000000057 */
[----:B------:R0:W-:Y:S01]  /*6be0*/  STS.U16 [R80+0x9c0], R43 ;  /* 0x0009c02b50007388 */ /* 0x0001e20000000400 */
[----:B------:R-:W-:-:S02]  /*6bf0*/  @!P5 PRMT R42, R42, 0x5410, R91 ;  /* 0x000054102a2ad816 */ /* 0x000fc4000000005b */
[----:B------:R-:W-:Y:S01]  /*6c00*/  PRMT R86, R40, 0x7632, R86 ;  /* 0x0000763228567816 */ /* 0x000fe20000000056 */
[----:B------:R-:W-:Y:S01]  /*6c10*/  STS.U16 [R79+0xa00], R114 ;  /* 0x000a00724f007388 */ /* 0x000fe20000000400 */
[----:B------:R-:W-:-:S03]  /*6c20*/  ISETP.NE.AND P6, PT, RZ, UR7, PT ;  /* 0x00000007ff007c0c */ /* 0x000fc6000bfc5270 */
[----:B------:R-:W-:Y:S01]  /*6c30*/  STS.U16 [R78+0xa40], R115 ;  /* 0x000a40734e007388 */ /* 0x000fe20000000400 */
[----:B0-----:R-:W-:-:S03]  /*6c40*/  PRMT R43, R41, 0x7632, R43 ;  /* 0x00007632292b7816 */ /* 0x001fc6000000002b */
[----:B------:R-:W-:Y:S01]  /*6c50*/  STS.U16 [R77+0xa80], R120 ;  /* 0x000a80784d007388 */ /* 0x000fe20000000400 */
[----:B------:R-:W-:-:S03]  /*6c60*/  PRMT R87, R42, 0x7632, R87 ;  /* 0x000076322a577816 */ /* 0x000fc60000000057 */
[----:B------:R-:W-:Y:S04]  /*6c70*/  STS.U16 [R76+0xac0], R41 ;  /* 0x000ac0294c007388 */ /* 0x000fe80000000400 */
[----:B------:R-:W-:Y:S04]  /*6c80*/  STS.U16 [R75+0xb00], R43 ;  /* 0x000b002b4b007388 */ /* 0x000fe80000000400 */
[----:B------:R-:W-:Y:S04]  /*6c90*/  STS.U16 [R74+0xb40], R40 ;  /* 0x000b40284a007388 */ /* 0x000fe80000000400 */
[----:B------:R-:W-:Y:S04]  /*6ca0*/  STS.U16 [R73+0xb80], R86 ;  /* 0x000b805649007388 */ /* 0x000fe80000000400 */
[----:B------:R-:W-:Y:S04]  /*6cb0*/  STS.U16 [R72+0xbc0], R42 ;  /* 0x000bc02a48007388 */ /* 0x000fe80000000400 */
[----:B------:R-:W-:Y:S01]  /*6cc0*/  STS.U16 [R71+0xc00], R87 ;  /* 0x000c005747007388 */ /* 0x000fe20000000400 */
[----:B------:R-:W-:-:S03]  /*6cd0*/  NOP ;  /* 0x0000000000007918 */ /* 0x000fc60000000000 */
[----:B------:R-:W0:Y:S04]  /*6ce0*/  LDS.U16 R114, [R70+0x840] ;  /* 0x0008400046727984 */ /* 0x000e280000000400 */
[----:B------:R-:W2:Y:S04]  /*6cf0*/  LDS.U16 R115, [R69+0x842] ;  /* 0x0008420045737984 */ /* 0x000ea80000000400 */
[----:B------:R-:W3:Y:S04]  /*6d00*/  LDS.U16 R116, [R68+0x844] ;  /* 0x0008440044747984 */ /* 0x000ee80000000400 */
[----:B------:R-:W4:Y:S04]  /*6d10*/  LDS.U16 R117, [R67+0x846] ;  /* 0x0008460043757984 */ /* 0x000f280000000400 */
[----:B------:R-:W5:Y:S04]  /*6d20*/  LDS.U16 R118, [R66+0x848] ;  /* 0x0008480042767984 */ /* 0x000f680000000400 */
[----:B------:R-:W1:Y:S04]  /*6d30*/  LDS.U16 R119, [R65+0x84a] ;  /* 0x00084a0041777984 */ /* 0x000e680000000400 */
        /* <DEDUP_REMOVED lines=10> */
[----:B------:R-:W1:Y:S01]  /*6de0*/  @P6 LDS.64 R86, [UR51] ;  /* 0x00000033ff566984 */ /* 0x000e620008000a00 */
[----:B0-----:R-:W-:-:S02]  /*6df0*/  HADD2.F32 R114, -RZ, R114.H0_H0 ;  /* 0x20000072ff727230 */ /* 0x001fc40000004100 */
[----:B--2---:R-:W-:Y:S02]  /*6e00*/  HADD2.F32 R115, -RZ, R115.H0_H0 ;  /* 0x20000073ff737230 */ /* 0x004fe40000004100 */
[----:B---3--:R-:W-:Y:S02]  /*6e10*/  HADD2.F32 R116, -RZ, R116.H0_H0 ;  /* 0x20000074ff747230 */ /* 0x008fe40000004100 */
[----:B----4-:R-:W-:Y:S02]  /*6e20*/  HADD2.F32 R117, -RZ, R117.H0_H0 ;  /* 0x20000075ff757230 */ /* 0x010fe40000004100 */
[----:B-----5:R-:W-:Y:S02]  /*6e30*/  HADD2.F32 R118, -RZ, R118.H0_H0 ;  /* 0x20000076ff767230 */ /* 0x020fe40000004100 */
[----:B-1----:R-:W-:Y:S02]  /*6e40*/  HADD2.F32 R119, -RZ, R119.H0_H0 ;  /* 0x20000077ff777230 */ /* 0x002fe40000004100 */
        /* <DEDUP_REMOVED lines=29> */
.L_x_2911:
[----:B------:R-:W-:Y:S01]  /*7020*/  IMAD.MOV.U32 R87, RZ, RZ, RZ ;  /* 0x000000ffff577224 */ /* 0x000fe200078e00ff */
[----:B------:R-:W-:Y:S06]  /*7030*/  BRA.U !UP2, `(.L_x_2910) ;  /* 0x000000010a147547 */ /* 0x000fec000b800000 */
[----:B------:R-:W-:-:S04]  /*7040*/  UIADD3 UR10, UP0, UPT, UR32, UR12, URZ ;  /* 0x0000000c200a7290 */ /* 0x000fc8000ff1e0ff */
[----:B------:R-:W-:Y:S02]  /*7050*/  UIADD3.X UR11, UPT, UPT, UR33, UR13, URZ, UP0, !UPT ;  /* 0x0000000d210b7290 */ /* 0x000fe400087fe4ff */
[----:B------:R-:W-:-:S04]  /*7060*/  IMAD.U32 R40, RZ, RZ, UR10 ;  /* 0x0000000aff287e24 */ /* 0x000fc8000f8e00ff */
[----:B------:R-:W-:-:S05]  /*7070*/  IMAD.U32 R41, RZ, RZ, UR11 ;  /* 0x0000000bff297e24 */ /* 0x000fca000f8e00ff */
[----:B------:R1:W5:Y:S02]  /*7080*/  LDG.E R87, desc[UR34][R40.64] ;  /* 0x0000002228577981 */ /* 0x000364000c1e1900 */
.L_x_2910:
[-C--:B01----:R-:W-:Y:S01]  /*7090*/  FFMA.FTZ R40, R133, R134.reuse, R135 ;  /* 0x0000008685287223 */ /* 0x083fe20000010087 */
[----:B------:R-:W-:Y:S01]  /*70a0*/  FMUL.FTZ R41, R132, R134 ;  /* 0x0000008684297220 */ /* 0x000fe20000410000 */
[----:B------:R-:W-:Y:S01]  /*70b0*/  ISETP.GE.AND P6, PT, R95, 0x1, PT ;  /* 0x000000015f00780c */ /* 0x000fe20003fc6270 */
[----:B------:R-:W0:Y:S01]  /*70c0*/  S2UR UR10, SR_CgaCtaId ;  /* 0x00000000000a79c3 */ /* 0x000e220000008800 */
[C---:B------:R-:W-:Y:S01]  /*70d0*/  FFMA.FTZ R40, R136.reuse, R40, R137 ;  /* 0x0000002888287223 */ /* 0x040fe20000010089 */
[----:B------:R-:W-:Y:S01]  /*70e0*/  FMUL.FTZ R41, R136, R41 ;  /* 0x0000002988297220 */ /* 0x000fe20000410000 */
[----:B------:R-:W-:Y:S01]  /*70f0*/  UMOV UR45, 0x400 ;  /* 0x00000400002d7882 */ /* 0x000fe20000000000 */
[----:B------:R-:W-:Y:S01]  /*7100*/  LOP3.LUT R2, R2, 0xffffefff, RZ, 0xc0, !PT ;  /* 0xffffefff02027812 */ /* 0x000fe200078ec0ff */
[C---:B------:R-:W-:Y:S01]  /*7110*/  FFMA.FTZ R40, R138.reuse, R40, R139 ;  /* 0x000000288a287223 */ /* 0x040fe2000001008b */
[----:B------:R-:W-:Y:S01]  /*7120*/  FMUL.FTZ R41, R138, R41 ;  /* 0x000000298a297220 */ /* 0x000fe20000410000 */
[----:B------:R-:W-:Y:S01]  /*7130*/  BSSY.RECONVERGENT B0, `(.L_x_2912) ;  /* 0x0000058000007945 */ /* 0x000fe20003800200 */
[----:B------:R-:W-:Y:S01]  /*7140*/  @P0 LOP3.LUT R2, R2, 0x1000, RZ, 0xfc, !PT ;  /* 0x0000100002020812 */ /* 0x000fe200078efcff */
[C---:B------:R-:W-:Y:S01]  /*7150*/  FFMA.FTZ R40, R140.reuse, R40, R141 ;  /* 0x000000288c287223 */ /* 0x040fe2000001008d */
[----:B------:R-:W-:Y:S01]  /*7160*/  FMUL.FTZ R41, R140, R41 ;  /* 0x000000298c297220 */ /* 0x000fe20000410000 */
[----:B------:R-:W-:-:S02]  /*7170*/  ISETP.GE.U32.AND P0, PT, R113, 0x20, PT ;  /* 0x000000207100780c */ /* 0x000fc40003f06070 */
        /* <DEDUP_REMOVED lines=53> */
[----:B------:R0:W-:Y:S01]  /*74d0*/  @!P6 STS.64 [R42+UR45+0x1080], R90 ;  /* 0x0010805a2a00e988 */ /* 0x0001e20008000a2d */
[----:B------:R-:W-:Y:S01]  /*74e0*/  BAR.SYNC.DEFER_BLOCKING 0x0 ;  /* 0x0000000000007b1d */ /* 0x000fe20000010000 */
[----:B------:R-:W-:-:S04]  /*74f0*/  ISETP.GE.AND P6, PT, R95, 0x10, PT ;  /* 0x000000105f00780c */ /* 0x000fc80003fc6270 */
[----:B------:R-:W-:Y:S02]  /*7500*/  FSEL R165, R41, R90, !P6 ;  /* 0x0000005a29a57208 */ /* 0x000fe40007000000 */
[----:B0-----:R-:W-:Y:S02]  /*7510*/  FSEL R91, R40, R91, !P6 ;  /* 0x0000005b285b7208 */ /* 0x001fe40007000000 */
[----:B------:R-:W-:Y:S01]  /*7520*/  SHF.R.U32.HI R40, RZ, 0x5, R113 ;  /* 0x00000005ff287819 */ /* 0x000fe20000011671 */
[----:B------:R-:W-:Y:S03]  /*7530*/  SHFL.UP PT, R164, R165, 0x1, RZ ;  /* 0x04200000a5a47989 */ /* 0x000fe600000e00ff */
[----:B------:R-:W-:Y:S01]  /*7540*/  ISETP.NE.AND P6, PT, R40, 0x1, PT ;  /* 0x000000012800780c */ /* 0x000fe20003fc5270 */
[----:B------:R-:W-:Y:S04]  /*7550*/  SHFL.UP PT, R91, R91, 0x1, RZ ;  /* 0x042000005b5b7989 */ /* 0x000fe800000e00ff */
[----:B------:R-:W0:Y:S02]  /*7560*/  LDS.128 R40, [UR45+0x1080] ;  /* 0x0010802dff287984 */ /* 0x000e240008000c00 */
[----:B0-----:R-:W-:Y:S01]  /*7570*/  FSEL R131, R40, R131, !P6 ;  /* 0x0000008328837208 */ /* 0x001fe20007000000 */
[C---:B------:R-:W-:Y:S01]  /*7580*/  FFMA.FTZ R43, R41.reuse, R42, R43 ;  /* 0x0000002a292b7223 */ /* 0x040fe2000001002b */
[----:B------:R-:W-:-:S02]  /*7590*/  FSEL R130, R41, R130, !P6 ;  /* 0x0000008229827208 */ /* 0x000fc40007000000 */
[----:B------:R-:W-:Y:S01]  /*75a0*/  @P0 ISETP.NE.AND P6, PT, R95, RZ, PT ;  /* 0x000000ff5f00020c */ /* 0x000fe20003fc5270 */
[C---:B------:R-:W-:Y:S02]  /*75b0*/  @P0 FMUL.FTZ R90, R164.reuse, R131 ;  /* 0x00000083a45a0220 */ /* 0x040fe40000410000 */
[----:B------:R-:W-:-:S03]  /*75c0*/  @P0 FFMA.FTZ R165, R164, R130, R91 ;  /* 0x00000082a4a50223 */ /* 0x000fc6000001005b */
[----:B------:R-:W-:Y:S01]  /*75d0*/  @P0 FSEL R164, R131, R90, !P6 ;  /* 0x0000005a83a40208 */ /* 0x000fe20007000000 */
[----:B------:R-:W-:Y:S01]  /*75e0*/  FMUL.FTZ R90, R40, R42 ;  /* 0x0000002a285a7220 */ /* 0x000fe20000410000 */
        /* <DEDUP_REMOVED lines=12> */
.L_x_2913:
[----:B------:R-:W-:Y:S05]  /*76b0*/  BSYNC.RECONVERGENT B0 ;  /* 0x0000000000007941 */ /* 0x000fea0003800200 */
.L_x_2912:
        /* <DEDUP_REMOVED lines=37> */
[----:B------:R-:W-:Y:S02]  /*7910*/  IMAD.U32 R42, RZ, RZ, UR10 ;  /* 0x0000000aff2a7e24 */ /* 0x000fe4000f8e00ff */
[----:B------:R-:W-:-:S05]  /*7920*/  IMAD.U32 R43, RZ, RZ, UR11 ;  /* 0x0000000bff2b7e24 */ /* 0x000fca000f8e00ff */
[----:B------:R1:W5:Y:S01]  /*7930*/  LDG.E R40, desc[UR34][R42.64] ;  /* 0x000000222a287981 */ /* 0x000362000c1e1900 */
[----:B------:R-:W-:Y:S05]  /*7940*/  BRA `(.L_x_2918) ;  /* 0x0000000000847947 */ /* 0x000fea0003800000 */
.L_x_2917:
        /* <DEDUP_REMOVED lines=33> */
.L_x_2918:
        /* <DEDUP_REMOVED lines=10> */
.L_x_2916:
        /* <DEDUP_REMOVED lines=9> */
.L_x_2915:
[----:B------:R-:W-:Y:S05]  /*7c90*/  BSYNC.RECONVERGENT B0 ;  /* 0x0000000000007941 */ /* 0x000fea0003800200 */
.L_x_2914:
        /* <DEDUP_REMOVED lines=32> */
.L_x_2909:
[----:B------:R-:W1:Y:S01]  /*7ea0*/  LDCU.128 UR12, c[0x0][0x430] ;  /* 0x00008600ff0c77ac */ /* 0x000e620008000c00 */
[----:B------:R-:W-:Y:S02]  /*7eb0*/  F2FP.F16.F32.PACK_AB R8, R22, R23 ;  /* 0x000000171608723e */ /* 0x000fe400000000ff */
[----:B------:R-:W-:Y:S01]  /*7ec0*/  P2R R38, PR, RZ, 0x8 ;  /* 0x00000008ff267803 */ /* 0x000fe20000000000 */
[----:B------:R-:W-:Y:S01]  /*7ed0*/  UMOV UR10, UR8 ;  /* 0x00000008000a7c82 */ /* 0x000fe20008000000 */
[----:B------:R-:W-:Y:S01]  /*7ee0*/  UMOV UR11, URZ ;  /* 0x000000ff000b7c82 */ /* 0x000fe20008000000 */
[----:B------:R-:W-:Y:S02]  /*7ef0*/  ISETP.NE.AND P3, PT, R113, RZ, PT ;  /* 0x000000ff7100720c */ /* 0x000fe40003f65270 */
[----:B------:R-:W-:Y:S02]  /*7f00*/  P2R R40, PR, RZ, 0x1 ;  /* 0x00000001ff287803 */ /* 0x000fe40000000000 */
[----:B------:R-:W-:-:S02]  /*7f10*/  P2R R42, PR, RZ, 0x2 ;  /* 0x00000002ff2a7803 */ /* 0x000fc40000000000 */
[C---:B------:R-:W-:Y:S02]  /*7f20*/  LOP3.LUT P0, RZ, R2.reuse, 0x40, RZ, 0xc0, !PT ;  /* 0x0000004002ff7812 */ /* 0x040fe4000780c0ff */
[----:B------:R-:W-:Y:S02]  /*7f30*/  P2R R44, PR, RZ, 0x4 ;  /* 0x00000004ff2c7803 */ /* 0x000fe40000000000 */
[C---:B------:R-:W-:Y:S01]  /*7f40*/  LOP3.LUT P1, RZ, R2.reuse, 0x20, RZ, 0xc0, !PT ;  /* 0x0000002002ff7812 */ /* 0x040fe2000782c0ff */
[----:B-1----:R-:W-:Y:S01]  /*7f50*/  UIMAD.WIDE.U32 UR16, UR22, UR12, UR10 ;  /* 0x0000000c161072a5 */ /* 0x002fe2000f8e000a */
[----:B------:R-:W-:Y:S02]  /*7f60*/  P2R R46, PR, RZ, 0x10 ;  /* 0x00000010ff2e7803 */ /* 0x000fe40000000000 */
[----:B------:R-:W-:Y:S01]  /*7f70*/  LOP3.LUT P2, RZ, R2, 0x10, RZ, 0xc0, !PT ;  /* 0x0000001002ff7812 */ /* 0x000fe2000784c0ff */
[----:B------:R-:W-:Y:S01]  /*7f80*/  UIMAD UR13, UR22, UR13, UR17 ;  /* 0x0000000d160d72a4 */ /* 0x000fe2000f8e0211 */
[----:B------:R-:W-:-:S02]  /*7f90*/  P2R R48, PR, RZ, 0x20 ;  /* 0x00000020ff307803 */ /* 0x000fc40000000000 */
[----:B------:R-:W-:Y:S01]  /*7fa0*/  UMOV UR12, UR16 ;  /* 0x00000010000c7c82 */ /* 0x000fe20008000000 */
[C---:B------:R-:W-:Y:S01]  /*7fb0*/  LOP3.LUT P4, RZ, R2.reuse, 0x8, RZ, 0xc0, !PT ;  /* 0x0000000802ff7812 */ /* 0x040fe2000788c0ff */
[----:B------:R-:W-:Y:S01]  /*7fc0*/  UIMAD.WIDE.U32 UR12, UR39, UR14, UR12 ;  /* 0x0000000e270c72a5 */ /* 0x000fe2000f8e000c */
[----:B------:R-:W-:-:S03]  /*7fd0*/  LOP3.LUT P5, RZ, R2, 0x4, RZ, 0xc0, !PT ;  /* 0x0000000402ff7812 */ /* 0x000fc600078ac0ff */
[----:B------:R-:W-:Y:S02]  /*7fe0*/  UIMAD UR15, UR39, UR15, UR13 ;  /* 0x0000000f270f72a4 */ /* 0x000fe4000f8e020d */
[----:B------:R-:W-:-:S05]  /*7ff0*/  IADD3 R4, P6, PT, R112, UR12, RZ ;  /* 0x0000000c70047c10 */ /* 0x000fca000ffde0ff */
[----:B------:R-:W-:-:S04]  /*8000*/  IMAD.X R5, RZ, RZ, UR15, P6 ;  /* 0x0000000fff057e24 */ /* 0x000fc8000b0e06ff */
[----:B------:R-:W1:Y:S02]  /*8010*/  LDCU.128 UR12, c[0x0][0x420] ;  /* 0x00008400ff0c77ac */ /* 0x000e640008000c00 */
[----:B-1----:R-:W-:-:S04]  /*8020*/  UIMAD.WIDE.U32 UR16, UR22, UR12, UR10 ;  /* 0x0000000c161072a5 */ /* 0x002fc8000f8e000a */
[----:B------:R-:W-:-:S03]  /*8030*/  UIMAD UR13, UR22, UR13, UR17 ;  /* 0x0000000d160d72a4 */ /* 0x000fc6000f8e0211 */
[----:B------:R-:W-:Y:S02]  /*8040*/  UMOV UR12, UR16 ;  /* 0x00000010000c7c82 */ /* 0x000fe40008000000 */
[----:B------:R-:W-:Y:S02]  /*8050*/  UIMAD.WIDE.U32 UR12, UR39, UR14, UR12 ;  /* 0x0000000e270c72a5 */ /* 0x000fe4000f8e000c */
[----:B------:R-:W1:Y:S02]  /*8060*/  LDCU.64 UR16, c[0x0][0x4c0] ;  /* 0x00009800ff1077ac */ /* 0x000e640008000a00 */
[----:B------:R-:W-:Y:S02]  /*8070*/  UIMAD UR15, UR39, UR15, UR13 ;  /* 0x0000000f270f72a4 */ /* 0x000fe4000f8e020d */
[----:B------:R-:W-:-:S05]  /*8080*/  IADD3 R0, P6, PT, R112, UR12, RZ ;  /* 0x0000000c70007c10 */ /* 0x000fca000ffde0ff */
[----:B------:R-:W2:Y:S01]  /*8090*/  LDCU.64 UR12, c[0x0][0x4a8] ;  /* 0x00009500ff0c77ac */ /* 0x000ea20008000a00 */
[----:B------:R-:W-:Y:S01]  /*80a0*/  IMAD.X R3, RZ, RZ, UR15, P6 ;  /* 0x0000000fff037e24 */ /* 0x000fe2000b0e06ff */
[----:B--2---:R-:W-:-:S04]  /*80b0*/  LEA R6, P6, R4, UR12, 0x1 ;  /* 0x0000000c04067c11 */ /* 0x004fc8000f8c08ff */
[----:B------:R-:W-:Y:S01]  /*80c0*/  LEA.HI.X R7, R4, UR13, R5, 0x1, P6 ;  /* 0x0000000d04077c11 */ /* 0x000fe2000b0f0c05 */
[----:B------:R-:W2:Y:S02]  /*80d0*/  LDCU.64 UR12, c[0x0][0x4b8] ;  /* 0x00009700ff0c77ac */ /* 0x000ea40008000a00 */
[----:B--2---:R-:W-:-:S04]  /*80e0*/  LEA R4, P6, R0, UR12, 0x1 ;  /* 0x0000000c00047c11 */ /* 0x004fc8000f8c08ff */
[----:B------:R-:W-:Y:S01]  /*80f0*/  LEA.HI.X R5, R0, UR13, R3, 0x1, P6 ;  /* 0x0000000d00057c11 */ /* 0x000fe2000b0f0c03 */
[----:B------:R-:W2:Y:S01]  /*8100*/  LDCU.128 UR12, c[0x0][0x440] ;  /* 0x00008800ff0c77ac */ /* 0x000ea20008000c00 */
[----:B------:R-:W-:Y:S02]  /*8110*/  F2FP.F16.F32.PACK_AB R0, R32, R33 ;  /* 0x000000212000723e */ /* 0x000fe400000000ff */
[----:B------:R-:W-:Y:S02]  /*8120*/  F2FP.F16.F32.PACK_AB R3, R30, R31 ;  /* 0x0000001f1e03723e */ /* 0x000fe400000000ff */
[C---:B------:R-:W-:Y:S01]  /*8130*/  PRMT R35, R0.reuse, 0x7610, R35 ;  /* 0x0000761000237816 */ /* 0x040fe20000000023 */
[----:B------:R-:W-:Y:S01]  /*8140*/  BAR.SYNC.DEFER_BLOCKING 0x0 ;  /* 0x0000000000007b1d */ /* 0x000fe20000010000 */
[----:B------:R-:W-:Y:S02]  /*8150*/  PRMT R9, R0, 0x7632, R9 ;  /* 0x0000763200097816 */ /* 0x000fe40000000009 */
[----:B------:R-:W-:-:S02]  /*8160*/  F2FP.F16.F32.PACK_AB R0, R28, R29 ;  /* 0x0000001d1c00723e */ /* 0x000fc400000000ff */
[C---:B------:R-:W-:Y:S02]  /*8170*/  PRMT R34, R3.reuse, 0x7610, R34 ;  /* 0x0000761003227816 */ /* 0x040fe40000000022 */
[C---:B------:R-:W-:Y:S02]  /*8180*/  PRMT R11, R0.reuse, 0x7610, R11 ;  /* 0x00007610000b7816 */ /* 0x040fe4000000000b */
[----:B------:R-:W-:Y:S02]  /*8190*/  PRMT R12, R0, 0x7632, R12 ;  /* 0x00007632000c7816 */ /* 0x000fe4000000000c */
[----:B------:R-:W-:Y:S02]  /*81a0*/  F2FP.F16.F32.PACK_AB R0, R26, R27 ;  /* 0x0000001b1a00723e */ /* 0x000fe400000000ff */
[----:B------:R-:W-:Y:S02]  /*81b0*/  PRMT R10, R3, 0x7632, R10 ;  /* 0x00007632030a7816 */ /* 0x000fe4000000000a */
[----:B------:R-:W-:-:S02]  /*81c0*/  F2FP.F16.F32.PACK_AB R3, R24, R25 ;  /* 0x000000191803723e */ /* 0x000fc400000000ff */
[----:B------:R-:W-:Y:S02]  /*81d0*/  PRMT R13, R0, 0x7610, R13 ;  /* 0x00007610000d7816 */ /* 0x000fe4000000000d */
[C---:B------:R-:W-:Y:S02]  /*81e0*/  PRMT R14, R3.reuse, 0x7610, R14 ;  /* 0x00007610030e7816 */ /* 0x040fe4000000000e */
[----:B------:R-:W-:Y:S02]  /*81f0*/  PRMT R15, R3, 0x7632, R15 ;  /* 0x00007632030f7816 */ /* 0x000fe4000000000f */
[----:B------:R-:W-:Y:S01]  /*8200*/  F2FP.F16.F32.PACK_AB R3, R18, R19 ;  /* 0x000000131203723e */ /* 0x000fe200000000ff */
[----:B------:R-:W-:Y:S03]  /*8210*/  STS.U16 [R70], R35 ;  /* 0x0000002346007388 */ /* 0x000fe60000000400 */
[----:B------:R-:W-:Y:S01]  /*8220*/  PRMT R16, R3, 0x7610, R16 ;  /* 0x0000761003107816 */ /* 0x000fe20000000010 */
[----:B------:R3:W-:Y:S04]  /*8230*/  STS.U16 [R69+0x2], R9 ;  /* 0x0000020945007388 */ /* 0x0007e80000000400 */
[----:B------:R4:W-:Y:S04]  /*8240*/  STS.U16 [R68+0x4], R34 ;  /* 0x0000042244007388 */ /* 0x0009e80000000400 */
[----:B------:R5:W-:Y:S01]  /*8250*/  STS.U16 [R67+0x6], R10 ;  /* 0x0000060a43007388 */ /* 0x000be20000000400 */
[----:B---3--:R-:W-:-:S03]  /*8260*/  PRMT R9, R0, 0x7632, R9 ;  /* 0x0000763200097816 */ /* 0x008fc60000000009 */
[----:B------:R-:W-:Y:S01]  /*8270*/  STS.U16 [R66+0x8], R11 ;  /* 0x0000080b42007388 */ /* 0x000fe20000000400 */
[----:B------:R-:W-:Y:S02]  /*8280*/  F2FP.F16.F32.PACK_AB R0, R20, R21 ;  /* 0x000000151400723e */ /* 0x000fe400000000ff */
[----:B----4-:R-:W-:Y:S01]  /*8290*/  PRMT R34, R3, 0x7632, R34 ;  /* 0x0000763203227816 */ /* 0x010fe20000000022 */
[----:B------:R3:W-:Y:S01]  /*82a0*/  STS.U16 [R65+0xa], R12 ;  /* 0x00000a0c41007388 */ /* 0x0007e20000000400 */
[----:B-----5:R-:W-:-:S03]  /*82b0*/  PRMT R10, R8, 0x7632, R10 ;  /* 0x00007632080a7816 */ /* 0x020fc6000000000a */
[----:B------:R-:W-:Y:S04]  /*82c0*/  STS.U16 [R64+0xc], R13 ;  /* 0x00000c0d40007388 */ /* 0x000fe80000000400 */
[----:B------:R-:W-:Y:S01]  /*82d0*/  STS.U16 [R63+0xe], R9 ;  /* 0x00000e093f007388 */ /* 0x000fe20000000400 */
[----:B---3--:R-:W-:-:S03]  /*82e0*/  PRMT R12, R0, 0x7632, R12 ;  /* 0x00007632000c7816 */ /* 0x008fc6000000000c */
[----:B------:R-:W-:Y:S04]  /*82f0*/  STS.U16 [R62+0x10], R14 ;  /* 0x0000100e3e007388 */ /* 0x000fe80000000400 */
[----:B------:R-:W-:Y:S04]  /*8300*/  STS.U16 [R61+0x12], R15 ;  /* 0x0000120f3d007388 */ /* 0x000fe80000000400 */
[----:B------:R3:W-:Y:S04]  /*8310*/  STS.U16 [R60+0x14], R8 ;  /* 0x000014083c007388 */ /* 0x0007e80000000400 */
[----:B------:R-:W-:Y:S04]  /*8320*/  STS.U16 [R59+0x16], R10 ;  /* 0x0000160a3b007388 */ /* 0x000fe80000000400 */
[----:B------:R-:W-:Y:S01]  /*8330*/  STS.U16 [R58+0x18], R0 ;  /* 0x000018003a007388 */ /* 0x000fe20000000400 */
[----:B---3--:R-:W-:-:S03]  /*8340*/  IMAD.U32 R8, RZ, RZ, UR38 ;  /* 0x00000026ff087e24 */ /* 0x008fc6000f8e00ff */
        /* <DEDUP_REMOVED lines=21> */
[----:B------:R-:W-:Y:S01]  /*84a0*/  LOP3.LUT P3, RZ, R2, 0x80, RZ, 0xc0, !PT ;  /* 0x0000008002ff7812 */ /* 0x000fe2000786c0ff */
[----:B------:R-:W-:Y:S03]  /*84b0*/  BAR.SYNC.DEFER_BLOCKING 0x0 ;  /* 0x0000000000007b1d */ /* 0x000fe60000010000 */
[----:B---3--:R-:W-:-:S02]  /*84c0*/  P2R R12, PR, RZ, 0x8 ;  /* 0x00000008ff0c7803 */ /* 0x008fc40000000000 */
[----:B------:R-:W-:-:S04]  /*84d0*/  LOP3.LUT P3, RZ, R2, 0x100, RZ, 0xc0, !PT ;  /* 0x0000010002ff7812 */ /* 0x000fc8000786c0ff */
[----:B------:R-:W-:Y:S02]  /*84e0*/  P2R R10, PR, RZ, 0x8 ;  /* 0x00000008ff0a7803 */ /* 0x000fe40000000000 */
[----:B------:R-:W-:-:S04]  /*84f0*/  LOP3.LUT P3, RZ, R2, 0x200, RZ, 0xc0, !PT ;  /* 0x0000020002ff7812 */ /* 0x000fc8000786c0ff */
[----:B----4-:R-:W-:Y:S02]  /*8500*/  P2R R8, PR, RZ, 0x8 ;  /* 0x00000008ff087803 */ /* 0x010fe40000000000 */
[----:B------:R-:W-:Y:S01]  /*8510*/  LOP3.LUT P3, RZ, R2, 0x400, RZ, 0xc0, !PT ;  /* 0x0000040002ff7812 */ /* 0x000fe2000786c0ff */
[----:B------:R-:W3:Y:S02]  /*8520*/  LDS R0, [UR45+0x840] ;  /* 0x0008402dff007984 */ /* 0x000ee40008000800 */
[----:B---3--:R-:W-:-:S13]  /*8530*/  ISETP.GE.AND P6, PT, R112, R0, PT ;  /* 0x000000007000720c */ /* 0x008fda0003fc6270 */
[----:B------:R3:W-:Y:S01]  /*8540*/  @!P6 STG.E.U16 desc[UR34][R6.64], R3 ;  /* 0x000000030600e986 */ /* 0x0007e2000c101522 */
[----:B------:R-:W-:Y:S02]  /*8550*/  ISETP.GE.AND P6, PT, R111, R0, PT ;  /* 0x000000006f00720c */ /* 0x000fe40003fc6270 */
[----:B---3--:R-:W-:-:S11]  /*8560*/  PRMT R3, RZ, 0x7610, R3 ;  /* 0x00007610ff037816 */ /* 0x008fd60000000003 */
        /* <DEDUP_REMOVED lines=30> */
[----:B---3--:R-:W-:Y:S01]  /*8750*/  PRMT R9, RZ, 0x7610, R9 ;  /* 0x00007610ff097816 */ /* 0x008fe20000000009 */
[----:B------:R-:W-:Y:S01]  /*8760*/  BAR.SYNC.DEFER_BLOCKING 0x0 ;  /* 0x0000000000007b1d */ /* 0x000fe20000010000 */
[----:B----4-:R-:W-:Y:S02]  /*8770*/  PRMT R11, RZ, 0x7610, R11 ;  /* 0x00007610ff0b7816 */ /* 0x010fe4000000000b */
[----:B-----5:R-:W-:Y:S02]  /*8780*/  PRMT R13, RZ, 0x7610, R13 ;  /* 0x00007610ff0d7816 */ /* 0x020fe4000000000d */
[----:B------:R-:W-:Y:S01]  /*8790*/  LOP3.LUT P6, RZ, R2, 0x2, RZ, 0xc0, !PT ;  /* 0x0000000202ff7812 */ /* 0x000fe200078cc0ff */
[----:B------:R-:W3:Y:S01]  /*87a0*/  @!P3 LDG.E.U16 R3, desc[UR34][R4.64] ;  /* 0x000000220403b981 */ /* 0x000ee2000c1e1500 */
[----:B------:R-:W-:-:S02]  /*87b0*/  ISETP.NE.AND P3, PT, R8, RZ, PT ;  /* 0x000000ff0800720c */ /* 0x000fc40003f65270 */
[----:B0-----:R-:W-:Y:S01]  /*87c0*/  PRMT R6, RZ, 0x7610, R6 ;  /* 0x00007610ff067816 */ /* 0x001fe20000000006 */
[----:B------:R-:W4:Y:S01]  /*87d0*/  @!P0 LDG.E.U16 R11, desc[UR34][R4.64+0x100] ;  /* 0x00010022040b8981 */ /* 0x000f22000c1e1500 */
[----:B------:R-:W-:-:S03]  /*87e0*/  PRMT R7, RZ, 0x7610, R7 ;  /* 0x00007610ff077816 */ /* 0x000fc60000000007 */
[----:B------:R-:W5:Y:S06]  /*87f0*/  @!P5 LDG.E.U16 R13, desc[UR34][R4.64+0x200] ;  /* 0x00020022040dd981 */ /* 0x000f6c000c1e1500 */
[----:B------:R-:W2:Y:S01]  /*8800*/  @!P3 LDG.E.U16 R0, desc[UR34][R4.64+0x40] ;  /* 0x000040220400b981 */ /* 0x000ea2000c1e1500 */
[----:B------:R-:W-:Y:S02]  /*8810*/  ISETP.NE.AND P3, PT, R10, RZ, PT ;  /* 0x000000ff0a00720c */ /* 0x000fe40003f65270 */
[----:B------:R-:W-:Y:S01]  /*8820*/  PRMT R8, RZ, 0x7610, R8 ;  /* 0x00007610ff087816 */ /* 0x000fe20000000008 */
[----:B------:R-:W5:Y:S01]  /*8830*/  @!P1 LDG.E.U16 R6, desc[UR34][R4.64+0x140] ;  /* 0x0001402204069981 */ /* 0x000f62000c1e1500 */
[----:B------:R-:W-:-:S03]  /*8840*/  ISETP.NE.AND P0, PT, R40, RZ, PT ;  /* 0x000000ff2800720c */ /* 0x000fc60003f05270 */
[----:B------:R-:W5:Y:S06]  /*8850*/  @!P2 LDG.E.U16 R7, desc[UR34][R4.64+0x180] ;  /* 0x000180220407a981 */ /* 0x000f6c000c1e1500 */
[----:B------:R-:W4:Y:S01]  /*8860*/  @!P3 LDG.E.U16 R9, desc[UR34][R4.64+0x80] ;  /* 0x000080220409b981 */ /* 0x000f22000c1e1500 */
[----:B------:R-:W-:Y:S02]  /*8870*/  ISETP.NE.AND P3, PT, R12, RZ, PT ;  /* 0x000000ff0c00720c */ /* 0x000fe40003f65270 */
[----:B------:R-:W-:Y:S02]  /*8880*/  PRMT R10, RZ, 0x7610, R10 ;  /* 0x00007610ff0a7816 */ /* 0x000fe4000000000a */
[----:B------:R-:W-:-:S02]  /*8890*/  ISETP.NE.AND P1, PT, R42, RZ, PT ;  /* 0x000000ff2a00720c */ /* 0x000fc40003f25270 */
[----:B------:R-:W-:Y:S02]  /*88a0*/  ISETP.NE.AND P2, PT, R44, RZ, PT ;  /* 0x000000ff2c00720c */ /* 0x000fe40003f45270 */
[----:B------:R-:W5:Y:S05]  /*88b0*/  @!P4 LDG.E.U16 R10, desc[UR34][R4.64+0x1c0] ;  /* 0x0001c022040ac981 */ /* 0x000f6a000c1e1500 */
[----:B------:R-:W5:Y:S01]  /*88c0*/  @!P3 LDG.E.U16 R8, desc[UR34][R4.64+0xc0] ;  /* 0x0000c0220408b981 */ /* 0x000f62000c1e1500 */
[----:B------:R-:W-:Y:S02]  /*88d0*/  ISETP.NE.AND P3, PT, R38, RZ, PT ;  /* 0x000000ff2600720c */ /* 0x000fe40003f65270 */
[----:B------:R-:W-:-:S02]  /*88e0*/  ISETP.NE.AND P4, PT, R46, RZ, PT ;  /* 0x000000ff2e00720c */ /* 0x000fc40003f85270 */
[----:B------:R-:W-:Y:S02]  /*88f0*/  ISETP.NE.AND P5, PT, R48, RZ, PT ;  /* 0x000000ff3000720c */ /* 0x000fe40003fa5270 */
[----:B------:R-:W-:Y:S02]  /*8900*/  PRMT R12, RZ, 0x7610, R12 ;  /* 0x00007610ff0c7816 */ /* 0x000fe4000000000c */
[----:B------:R-:W-:Y:S02]  /*8910*/  PRMT R15, RZ, 0x7610, R15 ;  /* 0x00007610ff0f7816 */ /* 0x000fe4000000000f */
[----:B------:R-:W-:Y:S02]  /*8920*/  PRMT R14, RZ, 0x7610, R14 ;  /* 0x00007610ff0e7816 */ /* 0x000fe4000000000e */
[----:B------:R-:W-:Y:S01]  /*8930*/  PRMT R17, RZ, 0x7610, R17 ;  /* 0x00007610ff117816 */ /* 0x000fe20000000011 */
[----:B------:R-:W5:Y:S01]  /*8940*/  @!P6 LDG.E.U16 R12, desc[UR34][R4.64+0x240] ;  /* 0x00024022040ce981 */ /* 0x000f62000c1e1500 */
[----:B------:R-:W-:-:S02]  /*8950*/  PRMT R16, RZ, 0x7610, R16 ;  /* 0x00007610ff107816 */ /* 0x000fc40000000010 */
[----:B------:R-:W-:Y:S01]  /*8960*/  PRMT R35, RZ, 0x7610, R35 ;  /* 0x00007610ff237816 */ /* 0x000fe20000000023 */
[----:B------:R-:W5:Y:S04]  /*8970*/  @!P3 LDG.E.U16 R15, desc[UR34][R4.64+0x280] ;  /* 0x00028022040fb981 */ /* 0x000f68000c1e1500 */
[----:B------:R-:W5:Y:S04]  /*8980*/  @!P0 LDG.E.U16 R14, desc[UR34][R4.64+0x2c0] ;  /* 0x0002c022040e8981 */ /* 0x000f68000c1e1500 */
[----:B------:R-:W5:Y:S04]  /*8990*/  @!P1 LDG.E.U16 R17, desc[UR34][R4.64+0x300] ;  /* 0x0003002204119981 */ /* 0x000f68000c1e1500 */
[----:B------:R-:W5:Y:S04]  /*89a0*/  @!P2 LDG.E.U16 R16, desc[UR34][R4.64+0x340] ;  /* 0x000340220410a981 */ /* 0x000f68000c1e1500 */
[----:B------:R-:W5:Y:S04]  /*89b0*/  @!P4 LDG.E.U16 R35, desc[UR34][R4.64+0x380] ;  /* 0x000380220423c981 */ /* 0x000f68000c1e1500 */
[----:B------:R-:W5:Y:S01]  /*89c0*/  @!P5 LDG.E.U16 R36, desc[UR34][R4.64+0x3c0] ;  /* 0x0003c0220424d981 */ /* 0x000f62000c1e1500 */
[----:B------:R-:W-:-:S03]  /*89d0*/  ISETP.NE.AND P6, PT, R113, RZ, PT ;  /* 0x000000ff7100720c */ /* 0x000fc60003fc5270 */
[----:B---3--:R-:W-:Y:S04]  /*89e0*/  STS.U16 [R94], R3 ;  /* 0x000000035e007388 */ /* 0x008fe80000000400 */
[----:B--2---:R-:W-:Y:S04]  /*89f0*/  STS.U16 [R93+0x40], R0 ;  /* 0x000040005d007388 */ /* 0x004fe80000000400 */
        /* <DEDUP_REMOVED lines=16> */
[----:B------:R-:W2:Y:S04]  /*8b00*/  LDS.U16 R4, [R68+0x4] ;  /* 0x0000040044047984 */ /* 0x000ea80000000400 */
[----:B------:R-:W3:Y:S04]  /*8b10*/  LDS.U16 R3, [R69+0x2] ;  /* 0x0000020045037984 */ /* 0x000ee80000000400 */
[----:B------:R-:W4:Y:S04]  /*8b20*/  LDS.U16 R5, [R67+0x6] ;  /* 0x0000060043057984 */ /* 0x000f280000000400 */
[----:B------:R-:W5:Y:S04]  /*8b30*/  LDS.U16 R6, [R66+0x8] ;  /* 0x0000080042067984 */ /* 0x000f680000000400 */
[----:B------:R-:W1:Y:S04]  /*8b40*/  LDS.U16 R7, [R65+0xa] ;  /* 0x00000a0041077984 */ /* 0x000e680000000400 */
[----:B------:R-:W1:Y:S04]  /*8b50*/  LDS.U16 R8, [R64+0xc] ;  /* 0x00000c0040087984 */ /* 0x000e680000000400 */
[----:B------:R-:W-:Y:S01]  /*8b60*/  LDS.U16 R9, [R59+0x16] ;  /* 0x000016003b097984 */ /* 0x000fe20000000400 */
[----:B0-----:R-:W-:-:S03]  /*8b70*/  HADD2.F32 R10, -RZ, R0.H0_H0 ;  /* 0x20000000ff0a7230 */ /* 0x001fc60000004100 */
[----:B------:R-:W0:Y:S01]  /*8b80*/  LDS.U16 R0, [R63+0xe] ;  /* 0x00000e003f007984 */ /* 0x000e220000000400 */
        /* <DEDUP_REMOVED lines=8> */
[----:B-1----:R-:W-:-:S03]  /*8c10*/  HADD2.F32 R36, -RZ, R7.H0_H0 ;  /* 0x20000007ff247230 */ /* 0x002fc60000004100 */
[----:B------:R-:W1:Y:S01]  /*8c20*/  LDS.U16 R7, [R57+0x1a] ;  /* 0x00001a0039077984 */ /* 0x000e620000000400 */
[----:B------:R-:W-:-:S03]  /*8c30*/  HADD2.F32 R38, -RZ, R8.H0_H0 ;  /* 0x20000008ff267230 */ /* 0x000fc60000004100 */
[----:B------:R-:W1:Y:S01]  /*8c40*/  LDS.U16 R8, [R56+0x1c] ;  /* 0x00001c0038087984 */ /* 0x000e620000000400 */
[----:B0-----:R-:W-:-:S03]  /*8c50*/  HADD2.F32 R40, -RZ, R0.H0_H0 ;  /* 0x20000000ff287230 */ /* 0x001fc60000004100 */
[----:B------:R-:W0:Y:S01]  /*8c60*/  LDS.U16 R0, [R55+0x1e] ;  /* 0x00001e0037007984 */ /* 0x000e220000000400 */
[----:B------:R-:W-:Y:S01]  /*8c70*/  FMUL.FTZ R13, R12, -1.4426950216293334961 ;  /* 0xbfb8aa3b0c0d7820 */ /* 0x000fe20000410000 */
[----:B------:R-:W-:Y:S01]  /*8c80*/  FMUL.FTZ R15, R14, -1.4426950216293334961 ;  /* 0xbfb8aa3b0e0f7820 */ /* 0x000fe20000410000 */
[----:B------:R-:W-:Y:S01]  /*8c90*/  FMUL.FTZ R11, R10, -1.4426950216293334961 ;  /* 0xbfb8aa3b0a0b7820 */ /* 0x000fe20000410000 */
[----:B------:R-:W-:-:S03]  /*8ca0*/  FMUL.FTZ R17, R16, -1.4426950216293334961 ;  /* 0xbfb8aa3b10117820 */ /* 0x000fc60000410000 */
[----:B------:R-:W0:Y:S01]  /*8cb0*/  MUFU.EX2 R13, R13 ;  /* 0x0000000d000d7308 */ /* 0x000e220000000800 */
[----:B--2---:R-:W-:Y:S02]  /*8cc0*/  HADD2.F32 R4, -RZ, R4.H0_H0 ;  /* 0x20000004ff047230 */ /* 0x004fe40000004100 */
[----:B------:R-:W-:Y:S01]  /*8cd0*/  FMUL.FTZ R35, R34, -1.4426950216293334961 ;  /* 0xbfb8aa3b22237820 */ /* 0x000fe20000410000 */
[----:B------:R-:W-:Y:S01]  /*8ce0*/  FMUL.FTZ R37, R36, -1.4426950216293334961 ;  /* 0xbfb8aa3b24257820 */ /* 0x000fe20000410000 */
[----:B---3--:R-:W-:-:S03]  /*8cf0*/  HADD2.F32 R42, -RZ, R3.H0_H0 ;  /* 0x20000003ff2a7230 */ /* 0x008fc60000004100 */
[----:B------:R-:W2:Y:S01]  /*8d00*/  MUFU.EX2 R15, R15 ;  /* 0x0000000f000f7308 */ /* 0x000ea20000000800 */
[----:B------:R-:W-:Y:S01]  /*8d10*/  FMUL.FTZ R39, R38, -1.4426950216293334961 ;  /* 0xbfb8aa3b26277820 */ /* 0x000fe20000410000 */
[----:B------:R-:W-:Y:S01]  /*8d20*/  FMUL.FTZ R41, R40, -1.4426950216293334961 ;  /* 0xbfb8aa3b28297820 */ /* 0x000fe20000410000 */
[----:B----4-:R-:W-:Y:S02]  /*8d30*/  HADD2.F32 R44, -RZ, R5.H0_H0 ;  /* 0x20000005ff2c7230 */ /* 0x010fe40000004100 */
[----:B------:R-:W-:Y:S01]  /*8d40*/  FMUL.FTZ R43, R4, -1.4426950216293334961 ;  /* 0xbfb8aa3b042b7820 */ /* 0x000fe20000410000 */
[----:B------:R-:W-:Y:S02]  /*8d50*/  HADD2.F32 R45, -RZ, R9.H0_H0 ;  /* 0x20000009ff2d7230 */ /* 0x000fe40000004100 */
[----:B------:R-:W3:Y:S01]  /*8d60*/  MUFU.EX2 R11, R11 ;  /* 0x0000000b000b7308 */ /* 0x000ee20000000800 */
[----:B-----5:R-:W-:Y:S02]  /*8d70*/  HADD2.F32 R6, -RZ, R6.H0_H0 ;  /* 0x20000006ff067230 */ /* 0x020fe40000004100 */
[----:B------:R-:W-:Y:S01]  /*8d80*/  FMUL.FTZ R3, R42, -1.4426950216293334961 ;  /* 0xbfb8aa3b2a037820 */ /* 0x000fe20000410000 */
[----:B-1----:R-:W-:-:S02]  /*8d90*/  HADD2.F32 R46, -RZ, R7.H0_H0 ;  /* 0x20000007ff2e7230 */ /* 0x002fc40000004100 */
[----:B------:R-:W-:Y:S02]  /*8da0*/  HADD2.F32 R8, -RZ, R8.H0_H0 ;  /* 0x20000008ff087230 */ /* 0x000fe40000004100 */
[----:B------:R-:W1:Y:S01]  /*8db0*/  MUFU.EX2 R17, R17 ;  /* 0x0000001100117308 */ /* 0x000e620000000800 */
[----:B------:R-:W-:Y:S01]  /*8dc0*/  FMUL.FTZ R5, R44, -1.4426950216293334961 ;  /* 0xbfb8aa3b2c057820 */ /* 0x000fe20000410000 */
[----:B------:R-:W-:Y:S01]  /*8dd0*/  FMUL.FTZ R9, R45, -1.4426950216293334961 ;  /* 0xbfb8aa3b2d097820 */ /* 0x000fe20000410000 */
[----:B------:R-:W-:Y:S01]  /*8de0*/  FMUL.FTZ R7, R6, -1.4426950216293334961 ;  /* 0xbfb8aa3b06077820 */ /* 0x000fe20000410000 */
[----:B0-----:R-:W-:-:S04]  /*8df0*/  HADD2.F32 R48, -RZ, R0.H0_H0 ;  /* 0x20000000ff307230 */ /* 0x001fc80000004100 */
[----:B------:R-:W0:Y:S01]  /*8e00*/  MUFU.EX2 R35, R35 ;  /* 0x0000002300237308 */ /* 0x000e220000000800 */
[----:B------:R-:W-:Y:S01]  /*8e10*/  FMUL.FTZ R47, R46, -1.4426950216293334961 ;  /* 0xbfb8aa3b2e2f7820 */ /* 0x000fe20000410000 */
[----:B------:R-:W-:Y:S01]  /*8e20*/  FMUL.FTZ R0, R8, -1.4426950216293334961 ;  /* 0xbfb8aa3b08007820 */ /* 0x000fe20000410000 */
[----:B------:R-:W-:-:S05]  /*8e30*/  FMUL.FTZ R49, R48, -1.4426950216293334961 ;  /* 0xbfb8aa3b30317820 */ /* 0x000fca0000410000 */
[----:B------:R-:W4:Y:S01]  /*8e40*/  MUFU.EX2 R37, R37 ;  /* 0x0000002500257308 */ /* 0x000f220000000800 */
[----:B------:R-:W-:Y:S01]  /*8e50*/  FADD.FTZ R13, R13, 1 ;  /* 0x3f8000000d0d7421 */ /* 0x000fe20000010000 */
[----:B--2---:R-:W-:-:S06]  /*8e60*/  FADD.FTZ R15, R15, 1 ;  /* 0x3f8000000f0f7421 */ /* 0x004fcc0000010000 */
[----:B------:R-:W2:Y:S08]  /*8e70*/  MUFU.EX2 R39, R39 ;  /* 0x0000002700277308 */ /* 0x000eb00000000800 */
[----:B------:R-:W5:Y:S08]  /*8e80*/  MUFU.EX2 R41, R41 ;  /* 0x0000002900297308 */ /* 0x000f700000000800 */
[----:B------:R-:W5:Y:S01]  /*8e90*/  MUFU.EX2 R43, R43 ;  /* 0x0000002b002b7308 */ /* 0x000f620000000800 */
[----:B---3--:R-:W-:-:S07]  /*8ea0*/  FADD.FTZ R11, R11, 1 ;  /* 0x3f8000000b0b7421 */ /* 0x008fce0000010000 */
[----:B------:R-:W3:Y:S01]  /*8eb0*/  MUFU.EX2 R3, R3 ;  /* 0x0000000300037308 */ /* 0x000ee20000000800 */
[----:B-1----:R-:W-:-:S07]  /*8ec0*/  FADD.FTZ R17, R17, 1 ;  /* 0x3f80000011117421 */ /* 0x002fce0000010000 */
[----:B------:R-:W1:Y:S08]  /*8ed0*/  MUFU.EX2 R5, R5 ;  /* 0x0000000500057308 */ /* 0x000e700000000800 */
[----:B------:R-:W1:Y:S08]  /*8ee0*/  MUFU.EX2 R9, R9 ;  /* 0x0000000900097308 */ /* 0x000e700000000800 */
[----:B------:R-:W1:Y:S01]  /*8ef0*/  MUFU.EX2 R49, R49 ;  /* 0x0000003100317308 */ /* 0x000e620000000800 */
[----:B0-----:R-:W-:-:S07]  /*8f00*/  FADD.FTZ R35, R35, 1 ;  /* 0x3f80000023237421 */ /* 0x001fce0000010000 */
[----:B------:R-:W0:Y:S01]  /*8f10*/  MUFU.EX2 R7, R7 ;  /* 0x0000000700077308 */ /* 0x000e220000000800 */
[----:B----4-:R-:W-:-:S07]  /*8f20*/  FADD.FTZ R37, R37, 1 ;  /* 0x3f80000025257421 */ /* 0x010fce0000010000 */
[----:B------:R-:W4:Y:S08]  /*8f30*/  MUFU.EX2 R47, R47 ;  /* 0x0000002f002f7308 */ /* 0x000f300000000800 */
[----:B------:R-:W4:Y:S01]  /*8f40*/  MUFU.EX2 R0, R0 ;  /* 0x0000000000007308 */ /* 0x000f220000000800 */
[----:B--2---:R-:W-:Y:S01]  /*8f50*/  FADD.FTZ R39, R39, 1 ;  /* 0x3f80000027277421 */ /* 0x004fe20000010000 */
[----:B-----5:R-:W-:-:S06]  /*8f60*/  FADD.FTZ R41, R41, 1 ;  /* 0x3f80000029297421 */ /* 0x020fcc0000010000 */
[----:B------:R-:W-:Y:S01]  /*8f70*/  MUFU.RCP R13, R13 ;  /* 0x0000000d000d7308 */ /* 0x000fe20000001000 */
[----:B------:R-:W-:-:S07]  /*8f80*/  FADD.FTZ R43, R43, 1 ;  /* 0x3f8000002b2b7421 */ /* 0x000fce0000010000 */
[----:B------:R-:W2:Y:S01]  /*8f90*/  MUFU.RCP R15, R15 ;  /* 0x0000000f000f7308 */ /* 0x000ea20000001000 */
[----:B---3--:R-:W-:Y:S01]  /*8fa0*/  FADD.FTZ R3, R3, 1 ;  /* 0x3f80000003037421 */ /* 0x008fe20000010000 */
[----:B-1----:R-:W-:-:S06]  /*8fb0*/  FADD.FTZ R5, R5, 1 ;  /* 0x3f80000005057421 */ /* 0x002fcc0000010000 */
[----:B------:R-:W1:Y:S01]  /*8fc0*/  MUFU.RCP R11, R11 ;  /* 0x0000000b000b7308 */ /* 0x000e620000001000 */
[----:B------:R-:W-:Y:S01]  /*8fd0*/  FADD.FTZ R9, R9, 1 ;  /* 0x3f80000009097421 */ /* 0x000fe20000010000 */
[----:B------:R-:W-:-:S06]  /*8fe0*/  FADD.FTZ R49, R49, 1 ;  /* 0x3f80000031317421 */ /* 0x000fcc0000010000 */
[----:B------:R-:W3:Y:S01]  /*8ff0*/  MUFU.RCP R17, R17 ;  /* 0x0000001100117308 */ /* 0x000ee20000001000 */
[----:B0-----:R-:W-:Y:S01]  /*9000*/  FADD.FTZ R7, R7, 1 ;  /* 0x3f80000007077421 */ /* 0x001fe20000010000 */
[----:B----4-:R-:W-:Y:S01]  /*9010*/  FADD.FTZ R47, R47, 1 ;  /* 0x3f8000002f2f7421 */ /* 0x010fe20000010000 */
[----:B------:R-:W-:-:S05]  /*9020*/  FADD.FTZ R0, R0, 1 ;  /* 0x3f80000000007421 */ /* 0x000fca0000010000 */
[----:B------:R-:W0:Y:S08]  /*9030*/  MUFU.RCP R35, R35 ;  /* 0x0000002300237308 */ /* 0x000e300000001000 */
[----:B------:R-:W4:Y:S01]  /*9040*/  MUFU.RCP R37, R37 ;  /* 0x0000002500257308 */ /* 0x000f220000001000 */
[----:B--2---:R-:W-:-:S07]  /*9050*/  FMUL.FTZ R14, R14, R15 ;  /* 0x0000000f0e0e7220 */ /* 0x004fce0000410000 */
[----:B------:R-:W2:Y:S08]  /*9060*/  MUFU.RCP R39, R39 ;  /* 0x0000002700277308 */ /* 0x000eb00000001000 */
[----:B------:R-:W5:Y:S08]  /*9070*/  MUFU.RCP R41, R41 ;  /* 0x0000002900297308 */ /* 0x000f700000001000 */
[----:B------:R1:W5:Y:S08]  /*9080*/  MUFU.RCP R51, R3 ;  /* 0x0000000300337308 */ /* 0x0003700000001000 */
[----:B------:R-:W5:Y:S01]  /*9090*/  MUFU.RCP R43, R43 ;  /* 0x0000002b002b7308 */ /* 0x000f620000001000 */
[----:B-1----:R-:W-:-:S07]  /*90a0*/  FMUL.FTZ R3, R12, R13 ;  /* 0x0000000d0c037220 */ /* 0x002fce0000410000 */
[----:B------:R3:W1:Y:S01]  /*90b0*/  MUFU.RCP R53, R5 ;  /* 0x0000000500357308 */ /* 0x0006620000001000 */
[----:B------:R-:W-:-:S07]  /*90c0*/  FMUL.FTZ R10, R10, R11 ;  /* 0x0000000b0a0a7220 */ /* 0x000fce0000410000 */
[----:B------:R-:W1:Y:S01]  /*90d0*/  MUFU.RCP R50, R9 ;  /* 0x0000000900327308 */ /* 0x000e620000001000 */
[----:B---3--:R-:W-:Y:S01]  /*90e0*/  FMUL.FTZ R5, R16, R17 ;  /* 0x0000001110057220 */ /* 0x008fe20000410000 */
[----:B------:R-:W-:Y:S06]  /*90f0*/  BAR.SYNC.DEFER_BLOCKING 0x0 ;  /* 0x0000000000007b1d */ /* 0x000fec0000010000 */
[----:B------:R4:W3:Y:S08]  /*9100*/  MUFU.RCP R83, R7 ;  /* 0x0000000700537308 */ /* 0x0008f00000001000 */
[----:B------:R-:W3:Y:S08]  /*9110*/  MUFU.RCP R13, R47 ;  /* 0x0000002f000d7308 */ /* 0x000ef00000001000 */
[----:B------:R-:W3:Y:S08]  /*9120*/  MUFU.RCP R15, R0 ;  /* 0x00000000000f7308 */ /* 0x000ef00000001000 */
[----:B------:R-:W3:Y:S01]  /*9130*/  MUFU.RCP R49, R49 ;  /* 0x0000003100317308 */ /* 0x000ee20000001000 */
[----:B------:R-:W-:Y:S01]  /*9140*/  FMUL.FTZ R10, R10, R33 ;  /* 0x000000210a0a7220 */ /* 0x000fe20000410000 */
[----:B------:R-:W-:Y:S01]  /*9150*/  FMUL.FTZ R3, R3, R32 ;  /* 0x0000002003037220 */ /* 0x000fe20000410000 */
[----:B0-----:R-:W-:Y:S01]  /*9160*/  FMUL.FTZ R34, R34, R35 ;  /* 0x0000002322227220 */ /* 0x001fe20000410000 */
[----:B----4-:R-:W-:Y:S01]  /*9170*/  FMUL.FTZ R7, R36, R37 ;  /* 0x0000002524077220 */ /* 0x010fe20000410000 */
[----:B------:R-:W-:Y:S01]  /*9180*/  FMUL.FTZ R14, R14, R31 ;  /* 0x0000001f0e0e7220 */ /* 0x000fe20000410000 */
[----:B------:R-:W-:Y:S01]  /*9190*/  FMUL.FTZ R5, R5, R30 ;  /* 0x0000001e05057220 */ /* 0x000fe20000410000 */
[----:B--2---:R-:W-:Y:S01]  /*91a0*/  FMUL.FTZ R38, R38, R39 ;  /* 0x0000002726267220 */ /* 0x004fe20000410000 */
[----:B-----5:R-:W-:Y:S01]  /*91b0*/  FMUL.FTZ R9, R40, R41 ;  /* 0x0000002928097220 */ /* 0x020fe20000410000 */
[----:B------:R-:W-:Y:S01]  /*91c0*/  FMUL.FTZ R34, R34, R29 ;  /* 0x0000001d22227220 */ /* 0x000fe20000410000 */
[----:B------:R-:W-:Y:S01]  /*91d0*/  FMUL.FTZ R42, R42, R51 ;  /* 0x000000332a2a7220 */ /* 0x000fe20000410000 */
[----:B------:R-:W-:Y:S01]  /*91e0*/  FMUL.FTZ R7, R7, R28 ;  /* 0x0000001c07077220 */ /* 0x000fe20000410000 */
[----:B------:R-:W-:Y:S01]  /*91f0*/  FMUL.FTZ R11, R4, R43 ;  /* 0x0000002b040b7220 */ /* 0x000fe20000410000 */
[----:B------:R-:W-:Y:S01]  /*9200*/  F2FP.F16.F32.PACK_AB R10, R3, R10 ;  /* 0x0000000a030a723e */ /* 0x000fe200000000ff */
[----:B------:R-:W-:Y:S01]  /*9210*/  FMUL.FTZ R38, R38, R27 ;  /* 0x0000001b26267220 */ /* 0x000fe20000410000 */
[----:B------:R-:W-:Y:S01]  /*9220*/  FMUL.FTZ R9, R9, R26 ;  /* 0x0000001a09097220 */ /* 0x000fe20000410000 */
[----:B-1----:R-:W-:Y:S01]  /*9230*/  FMUL.FTZ R44, R44, R53 ;  /* 0x000000352c2c7220 */ /* 0x002fe20000410000 */
[----:B------:R-:W-:Y:S01]  /*9240*/  FMUL.FTZ R45, R45, R50 ;  /* 0x000000322d2d7220 */ /* 0x000fe20000410000 */
[----:B------:R-:W-:Y:S01]  /*9250*/  F2FP.F16.F32.PACK_AB R5, R5, R14 ;  /* 0x0000000e0505723e */ /* 0x000fe200000000ff */
[----:B------:R-:W-:Y:S01]  /*9260*/  FMUL.FTZ R42, R42, R25 ;  /* 0x000000192a2a7220 */ /* 0x000fe20000410000 */
[----:B---3--:R-:W-:Y:S01]  /*9270*/  FMUL.FTZ R6, R6, R83 ;  /* 0x0000005306067220 */ /* 0x008fe20000410000 */
[----:B------:R-:W-:Y:S01]  /*9280*/  FMUL.FTZ R11, R11, R24 ;  /* 0x000000180b0b7220 */ /* 0x000fe20000410000 */
[----:B------:R-:W-:Y:S01]  /*9290*/  FMUL.FTZ R13, R46, R13 ;  /* 0x0000000d2e0d7220 */ /* 0x000fe20000410000 */
[----:B------:R-:W-:Y:S01]  /*92a0*/  FMUL.FTZ R8, R8, R15 ;  /* 0x0000000f08087220 */ /* 0x000fe20000410000 */
[----:B------:R-:W-:Y:S01]  /*92b0*/  FMUL.FTZ R3, R48, R49 ;  /* 0x0000003130037220 */ /* 0x000fe20000410000 */
[----:B------:R-:W-:Y:S01]  /*92c0*/  PRMT R0, R10, 0x7632, R0 ;  /* 0x000076320a007816 */ /* 0x000fe20000000000 */
[----:B------:R-:W-:Y:S01]  /*92d0*/  FMUL.FTZ R44, R44, R23 ;  /* 0x000000172c2c7220 */ /* 0x000fe20000410000 */
[----:B------:R-:W-:Y:S01]  /*92e0*/  F2FP.F16.F32.PACK_AB R7, R7, R34 ;  /* 0x000000220707723e */ /* 0x000fe200000000ff */
[----:B------:R-:W-:Y:S01]  /*92f0*/  FMUL.FTZ R45, R45, R22 ;  /* 0x000000162d2d7220 */ /* 0x000fe20000410000 */
[----:B------:R-:W-:Y:S01]  /*9300*/  PRMT R4, R5, 0x7632, R4 ;  /* 0x0000763205047816 */ /* 0x000fe20000000004 */
[----:B------:R-:W-:Y:S01]  /*9310*/  FMUL.FTZ R6, R6, R21 ;  /* 0x0000001506067220 */ /* 0x000fe20000410000 */
[----:B------:R-:W-:Y:S01]  /*9320*/  F2FP.F16.F32.PACK_AB R9, R9, R38 ;  /* 0x000000260909723e */ /* 0x000fe200000000ff */
[----:B------:R-:W-:Y:S01]  /*9330*/  FMUL.FTZ R13, R13, R20 ;  /* 0x000000140d0d7220 */ /* 0x000fe20000410000 */
[----:B------:R-:W-:Y:S01]  /*9340*/  FMUL.FTZ R8, R8, R19 ;  /* 0x0000001308087220 */ /* 0x000fe20000410000 */
[----:B------:R-:W-:Y:S01]  /*9350*/  FMUL.FTZ R3, R3, R18 ;  /* 0x0000001203037220 */ /* 0x000fe20000410000 */
[----:B------:R0:W-:Y:S01]  /*9360*/  STS.U16 [R70], R10 ;  /* 0x0000000a46007388 */ /* 0x0001e20000000400 */
[----:B------:R-:W-:-:S02]  /*9370*/  PRMT R12, R7, 0x7632, R12 ;  /* 0x00007632070c7816 */ /* 0x000fc4000000000c */
[----:B------:R-:W-:Y:S01]  /*9380*/  F2FP.F16.F32.PACK_AB R11, R11, R42 ;  /* 0x0000002a0b0b723e */ /* 0x000fe200000000ff */
[----:B------:R1:W-:Y:S01]  /*9390*/  STS.U16 [R69+0x2], R0 ;  /* 0x0000020045007388 */ /* 0x0003e20000000400 */
[----:B------:R-:W-:-:S03]  /*93a0*/  F2FP.F16.F32.PACK_AB R44, R45, R44 ;  /* 0x0000002c2d2c723e */ /* 0x000fc600000000ff */
[----:B------:R2:W-:Y:S01]  /*93b0*/  STS.U16 [R68+0x4], R5 ;  /* 0x0000040544007388 */ /* 0x0005e20000000400 */
[----:B0-----:R-:W-:-:S03]  /*93c0*/  PRMT R10, R9, 0x7632, R10 ;  /* 0x00007632090a7816 */ /* 0x001fc6000000000a */
[----:B------:R-:W-:Y:S01]  /*93d0*/  STS.U16 [R67+0x6], R4 ;  /* 0x0000060443007388 */ /* 0x000fe20000000400 */
[----:B------:R-:W-:Y:S02]  /*93e0*/  F2FP.F16.F32.PACK_AB R6, R13, R6 ;  /* 0x000000060d06723e */ /* 0x000fe400000000ff */
[----:B-1----:R-:W-:Y:S01]  /*93f0*/  PRMT R0, R11, 0x7632, R0 ;  /* 0x000076320b007816 */ /* 0x002fe20000000000 */
[----:B------:R-:W-:Y:S01]  /*9400*/  STS.U16 [R66+0x8], R7 ;  /* 0x0000080742007388 */ /* 0x000fe20000000400 */
[----:B------:R-:W-:Y:S02]  /*9410*/  F2FP.F16.F32.PACK_AB R3, R3, R8 ;  /* 0x000000080303723e */ /* 0x000fe400000000ff */
[----:B--2---:R-:W-:Y:S01]  /*9420*/  PRMT R5, R44, 0x7632, R5 ;  /* 0x000076322c057816 */ /* 0x004fe20000000005 */
[----:B------:R-:W-:Y:S01]  /*9430*/  STS.U16 [R65+0xa], R12 ;  /* 0x00000a0c41007388 */ /* 0x000fe20000000400 */
[----:B------:R-:W-:-:S03]  /*9440*/  PRMT R8, R6, 0x7632, R8 ;  /* 0x0000763206087816 */ /* 0x000fc60000000008 */
[----:B------:R-:W-:Y:S01]  /*9450*/  STS.U16 [R64+0xc], R9 ;  /* 0x00000c0940007388 */ /* 0x000fe20000000400 */
[----:B------:R-:W-:-:S03]  /*9460*/  PRMT R28, R3, 0x7610, R28 ;  /* 0x00007610031c7816 */ /* 0x000fc6000000001c */
[----:B------:R0:W-:Y:S04]  /*9470*/  STS.U16 [R63+0xe], R10 ;  /* 0x00000e0a3f007388 */ /* 0x0001e80000000400 */
[----:B------:R-:W-:Y:S04]  /*9480*/  STS.U16 [R62+0x10], R11 ;  /* 0x0000100b3e007388 */ /* 0x000fe80000000400 */
[----:B------:R-:W-:Y:S01]  /*9490*/  STS.U16 [R61+0x12], R0 ;  /* 0x000012003d007388 */ /* 0x000fe20000000400 */
[----:B0-----:R-:W-:-:S03]  /*94a0*/  PRMT R10, R3, 0x7632, R10 ;  /* 0x00007632030a7816 */ /* 0x001fc6000000000a */
[----:B------:R-:W-:Y:S01]  /*94b0*/  STS.U16 [R60+0x14], R44 ;  /* 0x0000142c3c007388 */ /* 0x000fe20000000400 */
[----:B------:R-:W-:-:S03]  /*94c0*/  IMAD.U32 R4, RZ, RZ, UR38 ;  /* 0x00000026ff047e24 */ /* 0x000fc6000f8e00ff */
[----:B------:R0:W-:Y:S04]  /*94d0*/  STS.U16 [R59+0x16], R5 ;  /* 0x000016053b007388 */ /* 0x0001e80000000400 */
        /* <DEDUP_REMOVED lines=23> */
[----:B------:R-:W3:Y:S01]  /*9650*/  LDS R0, [UR45+0x840] ;  /* 0x0008402dff007984 */ /* 0x000ee20008000800 */
[----:B------:R-:W-:-:S04]  /*9660*/  UIMAD.WIDE.U32 UR10, UR22, UR12, UR10 ;  /* 0x0000000c160a72a5 */ /* 0x000fc8000f8e000a */
[----:B------:R-:W-:-:S04]  /*9670*/  UIMAD UR11, UR22, UR13, UR11 ;  /* 0x0000000d160b72a4 */ /* 0x000fc8000f8e020b */
[----:B------:R-:W-:-:S04]  /*9680*/  UIMAD.WIDE.U32 UR10, UR39, UR14, UR10 ;  /* 0x0000000e270a72a5 */ /* 0x000fc8000f8e000a */
[----:B------:R-:W-:Y:S02]  /*9690*/  UIMAD UR15, UR39, UR15, UR11 ;  /* 0x0000000f270f72a4 */ /* 0x000fe4000f8e020b */
[----:B0-----:R-:W-:-:S05]  /*96a0*/  IADD3 R5, P0, PT, R112, UR10, RZ ;  /* 0x0000000a70057c10 */ /* 0x001fca000ff1e0ff */
[----:B-1----:R-:W-:Y:S01]  /*96b0*/  IMAD.X R6, RZ, RZ, UR15, P0 ;  /* 0x0000000fff067e24 */ /* 0x002fe200080e06ff */
[----:B--2---:R-:W-:-:S04]  /*96c0*/  LEA R4, P0, R5, UR16, 0x1 ;  /* 0x0000001005047c11 */ /* 0x004fc8000f8008ff */
[----:B------:R-:W-:Y:S02]  /*96d0*/  LEA.HI.X R5, R5, UR17, R6, 0x1, P0 ;  /* 0x0000001105057c11 */ /* 0x000fe400080f0c06 */
[-C--:B---3--:R-:W-:Y:S02]  /*96e0*/  ISETP.GE.AND P4, PT, R112, R0.reuse, PT ;  /* 0x000000007000720c */ /* 0x088fe40003f86270 */
        /* <DEDUP_REMOVED lines=41> */
.L_x_2921:
        /* <DEDUP_REMOVED lines=16> */
.L_x_8006:


//--------------------- .text._Z25selective_scan_fwd_kernelI32Selective_Scan_fwd_kernel_traitsILi64ELi16ELi1ELb0ELb1ELb1ELb1ELb1EN3c104HalfEffEEv13SSMParamsBase --------------------------
	.section	.text._Z25selective_scan_fwd_kernelI32Selective_Scan_fwd_kernel_traitsILi64ELi16ELi1ELb0ELb1ELb1ELb1ELb1EN3c104HalfEffEEv13SSMParamsBase,"ax",@progbits
	.align	128
        .global         _Z25selective_scan_fwd_kernelI32Selective_Scan_fwd_kernel_traitsILi64ELi16ELi1ELb0ELb1ELb1ELb1ELb1EN3c104HalfEffEEv13SSMParamsBase
        .type           _Z25selective_scan_fwd_kernelI32Selective_Scan_fwd_kernel_traitsILi64ELi16ELi1ELb0ELb1ELb1ELb1ELb1EN3c104HalfEffEEv13SSMParamsBase,@function
        .size           _Z25selective_scan_fwd_kernelI32Selective_Scan_fwd_kernel_traitsILi64ELi16ELi1ELb0ELb1ELb1ELb1ELb1EN3c104HalfEffEEv13SSMParamsBase,(.L_x_8007 - _Z25selective_scan_fwd_kernelI32Selective_Scan_fwd_kernel_traitsILi64ELi16ELi1ELb0ELb1ELb1ELb1ELb1EN3c104HalfEffEEv13SSMParamsBase)
        .other          _Z25selective_scan_fwd_kernelI32Selective_Scan_fwd_kernel_traitsILi64ELi16ELi1ELb0ELb1ELb1ELb1ELb1EN3c104HalfEffEEv13SSMParamsBase,@"STO_CUDA_ENTRY STV_DEFAULT"
_Z25selective_scan_fwd_kernelI32Selective_Scan_fwd_kernel_traitsILi64ELi16ELi1ELb0ELb1ELb1ELb1ELb1EN3c104HalfEffEEv13SSMParamsBase:
.text._Z25selective_scan_fwd_kernelI32Selective_Scan_fwd_kernel_traitsILi64ELi16ELi1ELb0ELb1ELb1ELb1ELb1EN3c104HalfEffEEv13SSMParamsBase:
        /* <DEDUP_REMOVED lines=57> */
.L_x_2922:
        /* <DEDUP_REMOVED lines=99> */
.L_x_2923:
        /* <DEDUP_REMOVED lines=10> */
.L_x_2924:
        /* <DEDUP_REMOVED lines=100> */
.L_x_2925:
        /* <DEDUP_REMOVED lines=33> */
.L_x_2926:
        /* <DEDUP_REMOVED lines=23> */
.L_x_2970:
        /* <DEDUP_REMOVED lines=369> */
.L_x_2928:
[----:B------:R-:W-:Y:S05]  /*2b30*/  BSYNC.RECONVERGENT B0 ;  /* 0x0000000000007941 */ /* 0x000fea0003800200 */
.L_x_2927:
        /* <DEDUP_REMOVED lines=38> */
.L_x_2930:
[----:B------:R-:W-:Y:S05]  /*2da0*/  BSYNC.RECONVERGENT B0 ;  /* 0x0000000000007941 */ /* 0x000fea0003800200 */
.L_x_2929:
        /* <DEDUP_REMOVED lines=38> */
.L_x_2932:
[----:B------:R-:W-:Y:S05]  /*3010*/  BSYNC.RECONVERGENT B0 ;  /* 0x0000000000007941 */ /* 0x000fea0003800200 */
.L_x_2931:
        /* <DEDUP_REMOVED lines=38> */
.L_x_2934:
[----:B------:R-:W-:Y:S05]  /*3280*/  BSYNC.RECONVERGENT B0 ;  /* 0x0000000000007941 */ /* 0x000fea0003800200 */
.L_x_2933:
        /* <DEDUP_REMOVED lines=38> */
.L_x_2936:
[----:B------:R-:W-:Y:S05]  /*34f0*/  BSYNC.RECONVERGENT B0 ;  /* 0x0000000000007941 */ /* 0x000fea0003800200 */
.L_x_2935:
        /* <DEDUP_REMOVED lines=38> */
.L_x_2938:
[----:B------:R-:W-:Y:S05]  /*3760*/  BSYNC.RECONVERGENT B0 ;  /* 0x0000000000007941 */ /* 0x000fea0003800200 */
.L_x_2937:
        /* <DEDUP_REMOVED lines=38> */
.L_x_2940:
[----:B------:R-:W-:Y:S05]  /*39d0*/  BSYNC.RECONVERGENT B0 ;  /* 0x0000000000007941 */ /* 0x000fea0003800200 */
.L_x_2939:
        /* <DEDUP_REMOVED lines=38> */
.L_x_2942:
[----:B------:R-:W-:Y:S05]  /*3c40*/  BSYNC.RECONVERGENT B0 ;  /* 0x0000000000007941 */ /* 0x000fea0003800200 */
.L_x_2941:
        /* <DEDUP_REMOVED lines=38> */
.L_x_2944:
[----:B------:R-:W-:Y:S05]  /*3eb0*/  BSYNC.RECONVERGENT B0 ;  /* 0x0000000000007941 */ /* 0x000fea0003800200 */
.L_x_2943:
        /* <DEDUP_REMOVED lines=38> */
.L_x_2946:
[----:B------:R-:W-:Y:S05]  /*4120*/  BSYNC.RECONVERGENT B0 ;  /* 0x0000000000007941 */ /* 0x000fea0003800200 */
.L_x_2945:
        /* <DEDUP_REMOVED lines=38> */
.L_x_2948:
[----:B------:R-:W-:Y:S05]  /*4390*/  BSYNC.RECONVERGENT B0 ;  /* 0x0000000000007941 */ /* 0x000fea0003800200 */
.L_x_2947:
        /* <DEDUP_REMOVED lines=38> */
.L_x_2950:
[----:B------:R-:W-:Y:S05]  /*4600*/  BSYNC.RECONVERGENT B0 ;  /* 0x0000000000007941 */ /* 0x000fea0003800200 */
.L_x_2949:
        /* <DEDUP_REMOVED lines=38> */
.L_x_2952:
[----:B------:R-:W-:Y:S05]  /*4870*/  BSYNC.RECONVERGENT B0 ;  /* 0x0000000000007941 */ /* 0x000fea0003800200 */
.L_x_2951:
        /* <DEDUP_REMOVED lines=39> */
.L_x_2954:
[----:B------:R-:W-:Y:S05]  /*4af0*/  BSYNC.RECONVERGENT B0 ;  /* 0x0000000000007941 */ /* 0x000fea0003800200 */
.L_x_2953:
        /* <DEDUP_REMOVED lines=43> */
.L_x_2956:
[----:B------:R-:W-:Y:S05]  /*4db0*/  BSYNC.RECONVERGENT B0 ;  /* 0x0000000000007941 */ /* 0x000fea0003800200 */
.L_x_2955:
        /* <DEDUP_REMOVED lines=43> */
.L_x_2958:
[----:B------:R-:W-:Y:S05]  /*5070*/  BSYNC.RECONVERGENT B0 ;  /* 0x0000000000007941 */ /* 0x000fea0003800200 */
.L_x_2957:
        /* <DEDUP_REMOVED lines=70> */
.L_x_2969:
        /* <DEDUP_REMOVED lines=450> */
.L_x_2961:
[----:B------:R-:W-:Y:S01]  /*7100*/  IMAD.MOV.U32 R87, RZ, RZ, RZ ;  /* 0x000000ffff577224 */ /* 0x000fe200078e00ff */
[----:B------:R-:W-:Y:S06]  /*7110*/  BRA.U !UP2, `(.L_x_2960) ;  /* 0x000000010a147547 */ /* 0x000fec000b800000 */
[----:B------:R-:W-:-:S04]  /*7120*/  UIADD3 UR12, UP0, UPT, UR32, UR9, URZ ;  /* 0x00000009200c7290 */ /* 0x000fc8000ff1e0ff */
[----:B------:R-:W-:Y:S02]  /*7130*/  UIADD3.X UR13, UPT, UPT, UR33, UR11, URZ, UP0, !UPT ;  /* 0x0000000b210d7290 */ /* 0x000fe400087fe4ff */
[----:B------:R-:W-:-:S04]  /*7140*/  IMAD.U32 R40, RZ, RZ, UR12 ;  /* 0x0000000cff287e24 */ /* 0x000fc8000f8e00ff */
[----:B------:R-:W-:-:S05]  /*7150*/  IMAD.U32 R41, RZ, RZ, UR13 ;  /* 0x0000000dff297e24 */ /* 0x000fca000f8e00ff */
[----:B------:R1:W5:Y:S02]  /*7160*/  LDG.E R87, desc[UR34][R40.64] ;  /* 0x0000002228577981 */ /* 0x000364000c1e1900 */
.L_x_2960:
        /* <DEDUP_REMOVED lines=98> */
.L_x_2963:
[----:B------:R-:W-:Y:S05]  /*7790*/  BSYNC.RECONVERGENT B0 ;  /* 0x0000000000007941 */ /* 0x000fea0003800200 */
.L_x_2962:
        /* <DEDUP_REMOVED lines=40> */
.L_x_2967:
        /* <DEDUP_REMOVED lines=33> */
.L_x_2968:
        /* <DEDUP_REMOVED lines=10> */
.L_x_2966:
        /* <DEDUP_REMOVED lines=9> */
.L_x_2965:
[----:B------:R-:W-:Y:S05]  /*7d60*/  BSYNC.RECONVERGENT B0 ;  /* 0x0000000000007941 */ /* 0x000fea0003800200 */
.L_x_2964:
        /* <DEDUP_REMOVED lines=32> */
.L_x_2959:
[----:B------:R-:W1:Y:S01]  /*7f70*/  LDCU.128 UR12, c[0x0][0x430] ;  /* 0x00008600ff0c77ac */ /* 0x000e620008000c00 */
[----:B------:R-:W-:Y:S02]  /*7f80*/  F2FP.F16.F32.PACK_AB R8, R22, R23 ;  /* 0x000000171608723e */ /* 0x000fe400000000ff */
[----:B------:R-:W-:Y:S01]  /*7f90*/  P2R R38, PR, RZ, 0x8 ;  /* 0x00000008ff267803 */ /* 0x000fe20000000000 */
[----:B------:R-:W-:Y:S01]  /*7fa0*/  USHF.R.S32.HI UR18, URZ, 0x1f, UR48 ;  /* 0x0000001fff127899 */ /* 0x000fe20008011430 */
[----:B------:R-:W-:Y:S01]  /*7fb0*/  ISETP.NE.AND P3, PT, R113, RZ, PT ;  /* 0x000000ff7100720c */ /* 0x000fe20003f65270 */
[----:B------:R-:W-:Y:S01]  /*7fc0*/  UMOV UR11, URZ ;  /* 0x000000ff000b7c82 */ /* 0x000fe20008000000 */
[----:B------:R-:W-:Y:S02]  /*7fd0*/  P2R R40, PR, RZ, 0x1 ;  /* 0x00000001ff287803 */ /* 0x000fe40000000000 */
[----:B------:R-:W-:Y:S02]  /*7fe0*/  P2R R42, PR, RZ, 0x2 ;  /* 0x00000002ff2a7803 */ /* 0x000fe40000000000 */
[----:B------:R-:W-:-:S02]  /*7ff0*/  LOP3.LUT P0, RZ, R2, 0x40, RZ, 0xc0, !PT ;  /* 0x0000004002ff7812 */ /* 0x000fc4000780c0ff */
[----:B------:R-:W-:Y:S02]  /*8000*/  P2R R44, PR, RZ, 0x4 ;  /* 0x00000004ff2c7803 */ /* 0x000fe40000000000 */
[C---:B------:R-:W-:Y:S02]  /*8010*/  LOP3.LUT P1, RZ, R2.reuse, 0x20, RZ, 0xc0, !PT ;  /* 0x0000002002ff7812 */ /* 0x040fe4000782c0ff */
[----:B------:R-:W-:Y:S01]  /*8020*/  P2R R46, PR, RZ, 0x10 ;  /* 0x00000010ff2e7803 */ /* 0x000fe20000000000 */
[----:B-1----:R-:W-:Y:S01]  /*8030*/  UIMAD UR9, UR18, UR12, URZ ;  /* 0x0000000c120972a4 */ /* 0x002fe2000f8e02ff */
[C---:B------:R-:W-:Y:S01]  /*8040*/  LOP3.LUT P2, RZ, R2.reuse, 0x10, RZ, 0xc0, !PT ;  /* 0x0000001002ff7812 */ /* 0x040fe2000784c0ff */
[----:B------:R-:W-:Y:S01]  /*8050*/  UIMAD.WIDE.U32 UR16, UR48, UR12, UR10 ;  /* 0x0000000c301072a5 */ /* 0x000fe2000f8e000a */
[----:B------:R-:W-:Y:S01]  /*8060*/  P2R R48, PR, RZ, 0x20 ;  /* 0x00000020ff307803 */ /* 0x000fe20000000000 */
[----:B------:R-:W-:Y:S01]  /*8070*/  UIMAD UR13, UR48, UR13, UR9 ;  /* 0x0000000d300d72a4 */ /* 0x000fe2000f8e0209 */
[----:B------:R-:W-:-:S02]  /*8080*/  LOP3.LUT P4, RZ, R2, 0x8, RZ, 0xc0, !PT ;  /* 0x0000000802ff7812 */ /* 0x000fc4000788c0ff */
[----:B------:R-:W-:Y:S01]  /*8090*/  LOP3.LUT P5, RZ, R2, 0x4, RZ, 0xc0, !PT ;  /* 0x0000000402ff7812 */ /* 0x000fe200078ac0ff */
[----:B------:R-:W-:Y:S01]  /*80a0*/  UIADD3 UR13, UPT, UPT, UR17, UR13, URZ ;  /* 0x0000000d110d7290 */ /* 0x000fe2000fffe0ff */
[----:B------:R-:W-:-:S03]  /*80b0*/  UMOV UR12, UR16 ;  /* 0x00000010000c7c82 */ /* 0x000fc60008000000 */
[----:B------:R-:W-:-:S04]  /*80c0*/  UIMAD.WIDE.U32 UR12, UR39, UR14, UR12 ;  /* 0x0000000e270c72a5 */ /* 0x000fc8000f8e000c */
[----:B------:R-:W-:Y:S01]  /*80d0*/  UIMAD UR15, UR39, UR15, UR13 ;  /* 0x0000000f270f72a4 */ /* 0x000fe2000f8e020d */
[----:B------:R-:W-:Y:S01]  /*80e0*/  BAR.SYNC.DEFER_BLOCKING 0x0 ;  /* 0x0000000000007b1d */ /* 0x000fe20000010000 */
[----:B------:R-:W-:-:S05]  /*80f0*/  IADD3 R4, P6, PT, R112, UR12, RZ ;  /* 0x0000000c70047c10 */ /* 0x000fca000ffde0ff */
[----:B------:R-:W-:-:S04]  /*8100*/  IMAD.X R5, RZ, RZ, UR15, P6 ;  /* 0x0000000fff057e24 */ /* 0x000fc8000b0e06ff */
[----:B------:R-:W1:Y:S02]  /*8110*/  LDCU.128 UR12, c[0x0][0x420] ;  /* 0x00008400ff0c77ac */ /* 0x000e640008000c00 */
[----:B-1----:R-:W-:Y:S02]  /*8120*/  UIMAD UR9, UR18, UR12, URZ ;  /* 0x0000000c120972a4 */ /* 0x002fe4000f8e02ff */
[----:B------:R-:W-:Y:S02]  /*8130*/  UIMAD.WIDE.U32 UR16, UR48, UR12, UR10 ;  /* 0x0000000c301072a5 */ /* 0x000fe4000f8e000a */
[----:B------:R-:W-:-:S04]  /*8140*/  UIMAD UR13, UR48, UR13, UR9 ;  /* 0x0000000d300d72a4 */ /* 0x000fc8000f8e0209 */
[----:B------:R-:W-:Y:S01]  /*8150*/  UIADD3 UR13, UPT, UPT, UR17, UR13, URZ ;  /* 0x0000000d110d7290 */ /* 0x000fe2000fffe0ff */
[----:B------:R-:W-:-:S03]  /*8160*/  UMOV UR12, UR16 ;  /* 0x00000010000c7c82 */ /* 0x000fc60008000000 */
[----:B------:R-:W-:-:S04]  /*8170*/  UIMAD.WIDE.U32 UR12, UR39, UR14, UR12 ;  /* 0x0000000e270c72a5 */ /* 0x000fc8000f8e000c */
        /* <DEDUP_REMOVED lines=10> */
[----:B------:R-:W-:Y:S02]  /*8220*/  F2FP.F16.F32.PACK_AB R0, R32, R33 ;  /* 0x000000212000723e */ /* 0x000fe400000000ff */
[----:B------:R-:W-:Y:S02]  /*8230*/  F2FP.F16.F32.PACK_AB R3, R30, R31 ;  /* 0x0000001f1e03723e */ /* 0x000fe400000000ff */
[C---:B------:R-:W-:Y:S02]  /*8240*/  PRMT R35, R0.reuse, 0x7610, R35 ;  /* 0x0000761000237816 */ /* 0x040fe40000000023 */
[----:B------:R-:W-:Y:S02]  /*8250*/  PRMT R9, R0, 0x7632, R9 ;  /* 0x0000763200097816 */ /* 0x000fe40000000009 */
[----:B------:R-:W-:Y:S01]  /*8260*/  F2FP.F16.F32.PACK_AB R0, R28, R29 ;  /* 0x0000001d1c00723e */ /* 0x000fe200000000ff */
[----:B------:R-:W-:Y:S01]  /*8270*/  STS.U16 [R70], R35 ;  /* 0x0000002346007388 */ /* 0x000fe20000000400 */
[----:B------:R-:W-:-:S02]  /*8280*/  PRMT R34, R3, 0x7610, R34 ;  /* 0x0000761003227816 */ /* 0x000fc40000000022 */
[C---:B------:R-:W-:Y:S01]  /*8290*/  PRMT R11, R0.reuse, 0x7610, R11 ;  /* 0x00007610000b7816 */ /* 0x040fe2000000000b */
[----:B------:R2:W-:Y:S01]  /*82a0*/  STS.U16 [R69+0x2], R9 ;  /* 0x0000020945007388 */ /* 0x0005e20000000400 */
[----:B------:R-:W-:Y:S02]  /*82b0*/  PRMT R12, R0, 0x7632, R12 ;  /* 0x00007632000c7816 */ /* 0x000fe4000000000c */
[----:B------:R-:W-:Y:S01]  /*82c0*/  F2FP.F16.F32.PACK_AB R0, R26, R27 ;  /* 0x0000001b1a00723e */ /* 0x000fe200000000ff */
[----:B------:R-:W-:Y:S01]  /*82d0*/  STS.U16 [R68+0x4], R34 ;  /* 0x0000042244007388 */ /* 0x000fe20000000400 */
[----:B------:R-:W-:Y:S02]  /*82e0*/  PRMT R10, R3, 0x7632, R10 ;  /* 0x00007632030a7816 */ /* 0x000fe4000000000a */
[----:B------:R-:W-:Y:S02]  /*82f0*/  F2FP.F16.F32.PACK_AB R3, R24, R25 ;  /* 0x000000191803723e */ /* 0x000fe400000000ff */
[C---:B------:R-:W-:Y:S01]  /*8300*/  PRMT R13, R0.reuse, 0x7610, R13 ;  /* 0x00007610000d7816 */ /* 0x040fe2000000000d */
[----:B------:R3:W-:Y:S01]  /*8310*/  STS.U16 [R67+0x6], R10 ;  /* 0x0000060a43007388 */ /* 0x0007e20000000400 */
[----:B--2---:R-:W-:-:S02]  /*8320*/  PRMT R9, R0, 0x7632, R9 ;  /* 0x0000763200097816 */ /* 0x004fc40000000009 */
[C---:B------:R-:W-:Y:S01]  /*8330*/  PRMT R14, R3.reuse, 0x7610, R14 ;  /* 0x00007610030e7816 */ /* 0x040fe2000000000e */
[----:B------:R-:W-:Y:S01]  /*8340*/  STS.U16 [R66+0x8], R11 ;  /* 0x0000080b42007388 */ /* 0x000fe20000000400 */
[----:B------:R-:W-:Y:S02]  /*8350*/  PRMT R15, R3, 0x7632, R15 ;  /* 0x00007632030f7816 */ /* 0x000fe4000000000f */
[----:B------:R-:W-:Y:S01]  /*8360*/  F2FP.F16.F32.PACK_AB R0, R20, R21 ;  /* 0x000000151400723e */ /* 0x000fe200000000ff */
[----:B------:R2:W-:Y:S01]  /*8370*/  STS.U16 [R65+0xa], R12 ;  /* 0x00000a0c41007388 */ /* 0x0005e20000000400 */
[----:B------:R-:W-:Y:S02]  /*8380*/  F2FP.F16.F32.PACK_AB R3, R18, R19 ;  /* 0x000000131203723e */ /* 0x000fe400000000ff */
[----:B---3--:R-:W-:Y:S01]  /*8390*/  PRMT R10, R8, 0x7632, R10 ;  /* 0x00007632080a7816 */ /* 0x008fe2000000000a */
[----:B------:R-:W-:Y:S01]  /*83a0*/  STS.U16 [R64+0xc], R13 ;  /* 0x00000c0d40007388 */ /* 0x000fe20000000400 */
[----:B------:R-:W-:-:S02]  /*83b0*/  PRMT R16, R3, 0x7610, R16 ;  /* 0x0000761003107816 */ /* 0x000fc40000000010 */
[----:B------:R-:W-:Y:S01]  /*83c0*/  PRMT R34, R3, 0x7632, R34 ;  /* 0x0000763203227816 */ /* 0x000fe20000000022 */
[----:B------:R-:W-:Y:S01]  /*83d0*/  STS.U16 [R63+0xe], R9 ;  /* 0x00000e093f007388 */ /* 0x000fe20000000400 */
[----:B--2---:R-:W-:-:S03]  /*83e0*/  PRMT R12, R0, 0x7632, R12 ;  /* 0x00007632000c7816 */ /* 0x004fc6000000000c */
[----:B------:R-:W-:Y:S04]  /*83f0*/  STS.U16 [R62+0x10], R14 ;  /* 0x0000100e3e007388 */ /* 0x000fe80000000400 */
[----:B------:R-:W-:Y:S04]  /*8400*/  STS.U16 [R61+0x12], R15 ;  /* 0x0000120f3d007388 */ /* 0x000fe80000000400 */
[----:B------:R2:W-:Y:S04]  /*8410*/  STS.U16 [R60+0x14], R8 ;  /* 0x000014083c007388 */ /* 0x0005e80000000400 */
[----:B------:R-:W-:Y:S04]  /*8420*/  STS.U16 [R59+0x16], R10 ;  /* 0x0000160a3b007388 */ /* 0x000fe80000000400 */
[----:B------:R-:W-:Y:S01]  /*8430*/  STS.U16 [R58+0x18], R0 ;  /* 0x000018003a007388 */ /* 0x000fe20000000400 */
[----:B--2---:R-:W-:-:S03]  /*8440*/  IMAD.U32 R8, RZ, RZ, UR38 ;  /* 0x00000026ff087e24 */ /* 0x004fc6000f8e00ff */
        /* <DEDUP_REMOVED lines=23> */
[----:B--2---:R-:W-:-:S02]  /*85c0*/  P2R R12, PR, RZ, 0x8 ;  /* 0x00000008ff0c7803 */ /* 0x004fc40000000000 */
[----:B------:R-:W-:-:S04]  /*85d0*/  LOP3.LUT P3, RZ, R2, 0x100, RZ, 0xc0, !PT ;  /* 0x0000010002ff7812 */ /* 0x000fc8000786c0ff */
[----:B------:R-:W-:Y:S02]  /*85e0*/  P2R R10, PR, RZ, 0x8 ;  /* 0x00000008ff0a7803 */ /* 0x000fe40000000000 */
[----:B------:R-:W-:-:S04]  /*85f0*/  LOP3.LUT P3, RZ, R2, 0x200, RZ, 0xc0, !PT ;  /* 0x0000020002ff7812 */ /* 0x000fc8000786c0ff */
[----:B---3--:R-:W-:Y:S02]  /*8600*/  P2R R8, PR, RZ, 0x8 ;  /* 0x00000008ff087803 */ /* 0x008fe40000000000 */
        /* <DEDUP_REMOVED lines=38> */
[----:B---3--:R-:W-:Y:S02]  /*8870*/  PRMT R11, RZ, 0x7610, R11 ;  /* 0x00007610ff0b7816 */ /* 0x008fe4000000000b */
[----:B----4-:R-:W-:Y:S02]  /*8880*/  PRMT R13, RZ, 0x7610, R13 ;  /* 0x00007610ff0d7816 */ /* 0x010fe4000000000d */
[----:B------:R-:W-:Y:S01]  /*8890*/  LOP3.LUT P6, RZ, R2, 0x2, RZ, 0xc0, !PT ;  /* 0x0000000202ff7812 */ /* 0x000fe200078cc0ff */
[----:B------:R-:W2:Y:S01]  /*88a0*/  @!P3 LDG.E.U16 R3, desc[UR34][R4.64] ;  /* 0x000000220403b981 */ /* 0x000ea2000c1e1500 */
[----:B------:R-:W-:-:S02]  /*88b0*/  ISETP.NE.AND P3, PT, R8, RZ, PT ;  /* 0x000000ff0800720c */ /* 0x000fc40003f65270 */
[----:B-----5:R-:W-:Y:S01]  /*88c0*/  PRMT R6, RZ, 0x7610, R6 ;  /* 0x00007610ff067816 */ /* 0x020fe20000000006 */
[----:B------:R-:W3:Y:S01]  /*88d0*/  @!P0 LDG.E.U16 R11, desc[UR34][R4.64+0x100] ;  /* 0x00010022040b8981 */ /* 0x000ee2000c1e1500 */
[----:B------:R-:W-:-:S03]  /*88e0*/  PRMT R7, RZ, 0x7610, R7 ;  /* 0x00007610ff077816 */ /* 0x000fc60000000007 */
[----:B------:R-:W4:Y:S06]  /*88f0*/  @!P5 LDG.E.U16 R13, desc[UR34][R4.64+0x200] ;  /* 0x00020022040dd981 */ /* 0x000f2c000c1e1500 */
[----:B------:R-:W5:Y:S01]  /*8900*/  @!P3 LDG.E.U16 R0, desc[UR34][R4.64+0x40] ;  /* 0x000040220400b981 */ /* 0x000f62000c1e1500 */
[----:B------:R-:W-:Y:S02]  /*8910*/  ISETP.NE.AND P3, PT, R10, RZ, PT ;  /* 0x000000ff0a00720c */ /* 0x000fe40003f65270 */
[----:B------:R-:W-:Y:S01]  /*8920*/  PRMT R8, RZ, 0x7610, R8 ;  /* 0x00007610ff087816 */ /* 0x000fe20000000008 */
[----:B------:R-:W4:Y:S01]  /*8930*/  @!P1 LDG.E.U16 R6, desc[UR34][R4.64+0x140] ;  /* 0x0001402204069981 */ /* 0x000f22000c1e1500 */
[----:B------:R-:W-:-:S03]  /*8940*/  ISETP.NE.AND P0, PT, R40, RZ, PT ;  /* 0x000000ff2800720c */ /* 0x000fc60003f05270 */
[----:B------:R-:W4:Y:S06]  /*8950*/  @!P2 LDG.E.U16 R7, desc[UR34][R4.64+0x180] ;  /* 0x000180220407a981 */ /* 0x000f2c000c1e1500 */
[----:B------:R-:W3:Y:S01]  /*8960*/  @!P3 LDG.E.U16 R9, desc[UR34][R4.64+0x80] ;  /* 0x000080220409b981 */ /* 0x000ee2000c1e1500 */
        /* <DEDUP_REMOVED lines=47> */
[----:B------:R-:W-:Y:S01]  /*8c60*/  LDS.U16 R9, [R59+0x16] ;  /* 0x000016003b097984 */ /* 0x000fe20000000400 */
        /* <DEDUP_REMOVED lines=10> */
[----:B-1----:R-:W-:-:S03]  /*8d10*/  HADD2.F32 R36, -RZ, R7.H0_H0 ;  /* 0x20000007ff247230 */ /* 0x002fc60000004100 */
[----:B------:R-:W1:Y:S01]  /*8d20*/  LDS.U16 R7, [R57+0x1a] ;  /* 0x00001a0039077984 */ /* 0x000e620000000400 */
[----:B------:R-:W-:-:S03]  /*8d30*/  HADD2.F32 R38, -RZ, R8.H0_H0 ;  /* 0x20000008ff267230 */ /* 0x000fc60000004100 */
[----:B------:R-:W1:Y:S01]  /*8d40*/  LDS.U16 R8, [R56+0x1c] ;  /* 0x00001c0038087984 */ /* 0x000e620000000400 */
[----:B--2---:R-:W-:-:S03]  /*8d50*/  HADD2.F32 R40, -RZ, R0.H0_H0 ;  /* 0x20000000ff287230 */ /* 0x004fc60000004100 */
[----:B------:R-:W2:Y:S01]  /*8d60*/  LDS.U16 R0, [R55+0x1e] ;  /* 0x00001e0037007984 */ /* 0x000ea20000000400 */
[----:B------:R-:W-:Y:S01]  /*8d70*/  FMUL.FTZ R13, R12, -1.4426950216293334961 ;  /* 0xbfb8aa3b0c0d7820 */ /* 0x000fe20000410000 */
[----:B------:R-:W-:Y:S01]  /*8d80*/  FMUL.FTZ R15, R14, -1.4426950216293334961 ;  /* 0xbfb8aa3b0e0f7820 */ /* 0x000fe20000410000 */
[----:B------:R-:W-:Y:S01]  /*8d90*/  FMUL.FTZ R11, R10, -1.4426950216293334961 ;  /* 0xbfb8aa3b0a0b7820 */ /* 0x000fe20000410000 */
[----:B------:R-:W-:-:S03]  /*8da0*/  FMUL.FTZ R17, R16, -1.4426950216293334961 ;  /* 0xbfb8aa3b10117820 */ /* 0x000fc60000410000 */
[----:B------:R-:W2:Y:S01]  /*8db0*/  MUFU.EX2 R13, R13 ;  /* 0x0000000d000d7308 */ /* 0x000ea20000000800 */
[----:B---3--:R-:W-:Y:S02]  /*8dc0*/  HADD2.F32 R4, -RZ, R4.H0_H0 ;  /* 0x20000004ff047230 */ /* 0x008fe40000004100 */
[----:B------:R-:W-:Y:S01]  /*8dd0*/  FMUL.FTZ R35, R34, -1.4426950216293334961 ;  /* 0xbfb8aa3b22237820 */ /* 0x000fe20000410000 */
[----:B------:R-:W-:Y:S01]  /*8de0*/  FMUL.FTZ R37, R36, -1.4426950216293334961 ;  /* 0xbfb8aa3b24257820 */ /* 0x000fe20000410000 */
[----:B----4-:R-:W-:-:S03]  /*8df0*/  HADD2.F32 R42, -RZ, R3.H0_H0 ;  /* 0x20000003ff2a7230 */ /* 0x010fc60000004100 */
[----:B------:R-:W3:Y:S01]  /*8e00*/  MUFU.EX2 R15, R15 ;  /* 0x0000000f000f7308 */ /* 0x000ee20000000800 */
[----:B------:R-:W-:Y:S01]  /*8e10*/  FMUL.FTZ R39, R38, -1.4426950216293334961 ;  /* 0xbfb8aa3b26277820 */ /* 0x000fe20000410000 */
[----:B------:R-:W-:Y:S01]  /*8e20*/  FMUL.FTZ R41, R40, -1.4426950216293334961 ;  /* 0xbfb8aa3b28297820 */ /* 0x000fe20000410000 */
[----:B-----5:R-:W-:Y:S02]  /*8e30*/  HADD2.F32 R44, -RZ, R5.H0_H0 ;  /* 0x20000005ff2c7230 */ /* 0x020fe40000004100 */
[----:B------:R-:W-:Y:S01]  /*8e40*/  FMUL.FTZ R43, R4, -1.4426950216293334961 ;  /* 0xbfb8aa3b042b7820 */ /* 0x000fe20000410000 */
[----:B------:R-:W-:Y:S02]  /*8e50*/  HADD2.F32 R45, -RZ, R9.H0_H0 ;  /* 0x20000009ff2d7230 */ /* 0x000fe40000004100 */
[----:B------:R-:W4:Y:S01]  /*8e60*/  MUFU.EX2 R11, R11 ;  /* 0x0000000b000b7308 */ /* 0x000f220000000800 */
[----:B0-----:R-:W-:Y:S02]  /*8e70*/  HADD2.F32 R6, -RZ, R6.H0_H0 ;  /* 0x20000006ff067230 */ /* 0x001fe40000004100 */
[----:B------:R-:W-:Y:S01]  /*8e80*/  FMUL.FTZ R3, R42, -1.4426950216293334961 ;  /* 0xbfb8aa3b2a037820 */ /* 0x000fe20000410000 */
[----:B-1----:R-:W-:-:S02]  /*8e90*/  HADD2.F32 R46, -RZ, R7.H0_H0 ;  /* 0x20000007ff2e7230 */ /* 0x002fc40000004100 */
[----:B------:R-:W-:Y:S02]  /*8ea0*/  HADD2.F32 R8, -RZ, R8.H0_H0 ;  /* 0x20000008ff087230 */ /* 0x000fe40000004100 */
[----:B------:R-:W0:Y:S01]  /*8eb0*/  MUFU.EX2 R17, R17 ;  /* 0x0000001100117308 */ /* 0x000e220000000800 */
[----:B------:R-:W-:Y:S01]  /*8ec0*/  FMUL.FTZ R5, R44, -1.4426950216293334961 ;  /* 0xbfb8aa3b2c057820 */ /* 0x000fe20000410000 */
[----:B------:R-:W-:Y:S01]  /*8ed0*/  FMUL.FTZ R9, R45, -1.4426950216293334961 ;  /* 0xbfb8aa3b2d097820 */ /* 0x000fe20000410000 */
[----:B--2---:R-:W-:-:S05]  /*8ee0*/  HADD2.F32 R0, -RZ, R0.H0_H0 ;  /* 0x20000000ff007230 */ /* 0x004fca0000004100 */
[----:B------:R-:W1:Y:S01]  /*8ef0*/  MUFU.EX2 R35, R35 ;  /* 0x0000002300237308 */ /* 0x000e620000000800 */
[----:B------:R-:W-:Y:S01]  /*8f00*/  FMUL.FTZ R7, R6, -1.4426950216293334961 ;  /* 0xbfb8aa3b06077820 */ /* 0x000fe20000410000 */
[----:B------:R-:W-:Y:S01]  /*8f10*/  FMUL.FTZ R47, R46, -1.4426950216293334961 ;  /* 0xbfb8aa3b2e2f7820 */ /* 0x000fe20000410000 */
[----:B------:R-:W-:-:S05]  /*8f20*/  FMUL.FTZ R49, R0, -1.4426950216293334961 ;  /* 0xbfb8aa3b00317820 */ /* 0x000fca0000410000 */
[----:B------:R-:W2:Y:S01]  /*8f30*/  MUFU.EX2 R37, R37 ;  /* 0x0000002500257308 */ /* 0x000ea20000000800 */
[----:B------:R-:W-:Y:S01]  /*8f40*/  FMUL.FTZ R48, R8, -1.4426950216293334961 ;  /* 0xbfb8aa3b08307820 */ /* 0x000fe20000410000 */
[----:B------:R-:W-:-:S06]  /*8f50*/  FADD.FTZ R13, R13, 1 ;  /* 0x3f8000000d0d7421 */ /* 0x000fcc0000010000 */
[----:B------:R-:W5:Y:S01]  /*8f60*/  MUFU.EX2 R39, R39 ;  /* 0x0000002700277308 */ /* 0x000f620000000800 */
[----:B---3--:R-:W-:-:S07]  /*8f70*/  FADD.FTZ R15, R15, 1 ;  /* 0x3f8000000f0f7421 */ /* 0x008fce0000010000 */
[----:B------:R-:W3:Y:S08]  /*8f80*/  MUFU.EX2 R41, R41 ;  /* 0x0000002900297308 */ /* 0x000ef00000000800 */
[----:B------:R-:W3:Y:S01]  /*8f90*/  MUFU.EX2 R43, R43 ;  /* 0x0000002b002b7308 */ /* 0x000ee20000000800 */
[----:B----4-:R-:W-:-:S07]  /*8fa0*/  FADD.FTZ R11, R11, 1 ;  /* 0x3f8000000b0b7421 */ /* 0x010fce0000010000 */
[----:B------:R-:W4:Y:S01]  /*8fb0*/  MUFU.EX2 R3, R3 ;  /* 0x0000000300037308 */ /* 0x000f220000000800 */
[----:B0-----:R-:W-:-:S07]  /*8fc0*/  FADD.FTZ R17, R17, 1 ;  /* 0x3f80000011117421 */ /* 0x001fce0000010000 */
        /* <DEDUP_REMOVED lines=8> */
[----:B-----5:R-:W-:Y:S01]  /*9050*/  FADD.FTZ R39, R39, 1 ;  /* 0x3f80000027277421 */ /* 0x020fe20000010000 */
[----:B---3--:R-:W-:-:S06]  /*9060*/  FADD.FTZ R41, R41, 1 ;  /* 0x3f80000029297421 */ /* 0x008fcc0000010000 */
[----:B------:R-:W-:Y:S01]  /*9070*/  MUFU.RCP R13, R13 ;  /* 0x0000000d000d7308 */ /* 0x000fe20000001000 */
[----:B------:R-:W-:-:S07]  /*9080*/  FADD.FTZ R43, R43, 1 ;  /* 0x3f8000002b2b7421 */ /* 0x000fce0000010000 */
[----:B------:R-:W3:Y:S01]  /*9090*/  MUFU.RCP R15, R15 ;  /* 0x0000000f000f7308 */ /* 0x000ee20000001000 */
[----:B----4-:R-:W-:Y:S01]  /*90a0*/  FADD.FTZ R3, R3, 1 ;  /* 0x3f80000003037421 */ /* 0x010fe20000010000 */
[----:B0-----:R-:W-:-:S06]  /*90b0*/  FADD.FTZ R5, R5, 1 ;  /* 0x3f80000005057421 */ /* 0x001fcc0000010000 */
[----:B------:R-:W0:Y:S01]  /*90c0*/  MUFU.RCP R11, R11 ;  /* 0x0000000b000b7308 */ /* 0x000e220000001000 */
[----:B------:R-:W-:Y:S01]  /*90d0*/  FADD.FTZ R9, R9, 1 ;  /* 0x3f80000009097421 */ /* 0x000fe20000010000 */
[----:B------:R-:W-:-:S06]  /*90e0*/  FADD.FTZ R49, R49, 1 ;  /* 0x3f80000031317421 */ /* 0x000fcc0000010000 */
[----:B------:R-:W4:Y:S01]  /*90f0*/  MUFU.RCP R17, R17 ;  /* 0x0000001100117308 */ /* 0x000f220000001000 */
[----:B-1----:R-:W-:Y:S01]  /*9100*/  FADD.FTZ R7, R7, 1 ;  /* 0x3f80000007077421 */ /* 0x002fe20000010000 */
[----:B--2---:R-:W-:Y:S01]  /*9110*/  FADD.FTZ R47, R47, 1 ;  /* 0x3f8000002f2f7421 */ /* 0x004fe20000010000 */
[----:B------:R-:W-:-:S05]  /*9120*/  FADD.FTZ R48, R48, 1 ;  /* 0x3f80000030307421 */ /* 0x000fca0000010000 */
[----:B------:R-:W1:Y:S08]  /*9130*/  MUFU.RCP R35, R35 ;  /* 0x0000002300237308 */ /* 0x000e700000001000 */
[----:B------:R-:W2:Y:S01]  /*9140*/  MUFU.RCP R37, R37 ;  /* 0x0000002500257308 */ /* 0x000ea20000001000 */
[----:B---3--:R-:W-:-:S07]  /*9150*/  FMUL.FTZ R14, R14, R15 ;  /* 0x0000000f0e0e7220 */ /* 0x008fce0000410000 */
[----:B------:R-:W3:Y:S08]  /*9160*/  MUFU.RCP R39, R39 ;  /* 0x0000002700277308 */ /* 0x000ef00000001000 */
[----:B------:R-:W5:Y:S08]  /*9170*/  MUFU.RCP R41, R41 ;  /* 0x0000002900297308 */ /* 0x000f700000001000 */
[----:B------:R0:W5:Y:S08]  /*9180*/  MUFU.RCP R51, R3 ;  /* 0x0000000300337308 */ /* 0x0001700000001000 */
[----:B------:R-:W5:Y:S01]  /*9190*/  MUFU.RCP R43, R43 ;  /* 0x0000002b002b7308 */ /* 0x000f620000001000 */
[----:B0-----:R-:W-:-:S07]  /*91a0*/  FMUL.FTZ R3, R12, R13 ;  /* 0x0000000d0c037220 */ /* 0x001fce0000410000 */
[----:B------:R4:W0:Y:S01]  /*91b0*/  MUFU.RCP R53, R5 ;  /* 0x0000000500357308 */ /* 0x0008220000001000 */
[----:B------:R-:W-:-:S07]  /*91c0*/  FMUL.FTZ R10, R10, R11 ;  /* 0x0000000b0a0a7220 */ /* 0x000fce0000410000 */
[----:B------:R-:W0:Y:S01]  /*91d0*/  MUFU.RCP R50, R9 ;  /* 0x0000000900327308 */ /* 0x000e220000001000 */
[----:B----4-:R-:W-:Y:S01]  /*91e0*/  FMUL.FTZ R5, R16, R17 ;  /* 0x0000001110057220 */ /* 0x010fe20000410000 */
[----:B------:R-:W-:Y:S06]  /*91f0*/  BAR.SYNC.DEFER_BLOCKING 0x0 ;  /* 0x0000000000007b1d */ /* 0x000fec0000010000 */
[----:B------:R2:W4:Y:S08]  /*9200*/  MUFU.RCP R83, R7 ;  /* 0x0000000700537308 */ /* 0x0005300000001000 */
[----:B------:R-:W4:Y:S08]  /*9210*/  MUFU.RCP R13, R47 ;  /* 0x0000002f000d7308 */ /* 0x000f300000001000 */
[----:B------:R-:W4:Y:S08]  /*9220*/  MUFU.RCP R49, R49 ;  /* 0x0000003100317308 */ /* 0x000f300000001000 */
[----:B------:R-:W4:Y:S01]  /*9230*/  MUFU.RCP R15, R48 ;  /* 0x00000030000f7308 */ /* 0x000f220000001000 */
[----:B------:R-:W-:Y:S01]  /*9240*/  FMUL.FTZ R10, R10, R33 ;  /* 0x000000210a0a7220 */ /* 0x000fe20000410000 */
[----:B------:R-:W-:Y:S01]  /*9250*/  FMUL.FTZ R3, R3, R32 ;  /* 0x0000002003037220 */ /* 0x000fe20000410000 */
[----:B-1----:R-:W-:Y:S01]  /*9260*/  FMUL.FTZ R34, R34, R35 ;  /* 0x0000002322227220 */ /* 0x002fe20000410000 */
[----:B--2---:R-:W-:Y:S01]  /*9270*/  FMUL.FTZ R7, R36, R37 ;  /* 0x0000002524077220 */ /* 0x004fe20000410000 */
[----:B------:R-:W-:Y:S01]  /*9280*/  FMUL.FTZ R14, R14, R31 ;  /* 0x0000001f0e0e7220 */ /* 0x000fe20000410000 */
[----:B------:R-:W-:Y:S01]  /*9290*/  FMUL.FTZ R5, R5, R30 ;  /* 0x0000001e05057220 */ /* 0x000fe20000410000 */
[----:B---3--:R-:W-:Y:S01]  /*92a0*/  FMUL.FTZ R38, R38, R39 ;  /* 0x0000002726267220 */ /* 0x008fe20000410000 */
        /* <DEDUP_REMOVED lines=8> */
[----:B0-----:R-:W-:Y:S01]  /*9330*/  FMUL.FTZ R44, R44, R53 ;  /* 0x000000352c2c7220 */ /* 0x001fe20000410000 */
[----:B------:R-:W-:Y:S01]  /*9340*/  FMUL.FTZ R45, R45, R50 ;  /* 0x000000322d2d7220 */ /* 0x000fe20000410000 */
[----:B------:R-:W-:Y:S01]  /*9350*/  F2FP.F16.F32.PACK_AB R5, R5, R14 ;  /* 0x0000000e0505723e */ /* 0x000fe200000000ff */
[----:B------:R-:W-:Y:S01]  /*9360*/  FMUL.FTZ R42, R42, R25 ;  /* 0x000000192a2a7220 */ /* 0x000fe20000410000 */
[----:B------:R-:W-:Y:S01]  /*9370*/  FMUL.FTZ R11, R11, R24 ;  /* 0x000000180b0b7220 */ /* 0x000fe20000410000 */
[----:B----4-:R-:W-:Y:S01]  /*9380*/  FMUL.FTZ R6, R6, R83 ;  /* 0x0000005306067220 */ /* 0x010fe20000410000 */
        /* <DEDUP_REMOVED lines=13> */
[----:B------:R-:W-:Y:S01]  /*9460*/  STS.U16 [R70], R10 ;  /* 0x0000000a46007388 */ /* 0x000fe20000000400 */
[----:B------:R-:W-:-:S02]  /*9470*/  PRMT R12, R7, 0x7632, R12 ;  /* 0x00007632070c7816 */ /* 0x000fc4000000000c */
        /* <DEDUP_REMOVED lines=8> */
[----:B------:R-:W-:Y:S02]  /*9500*/  F2FP.F16.F32.PACK_AB R3, R3, R8 ;  /* 0x000000080303723e */ /* 0x000fe400000000ff */
[----:B-1----:R-:W-:Y:S01]  /*9510*/  PRMT R5, R11, 0x7632, R5 ;  /* 0x000076320b057816 */ /* 0x002fe20000000005 */
[----:B------:R-:W-:Y:S01]  /*9520*/  STS.U16 [R65+0xa], R12 ;  /* 0x00000a0c41007388 */ /* 0x000fe20000000400 */
[----:B------:R-:W-:-:S03]  /*9530*/  PRMT R8, R6, 0x7632, R8 ;  /* 0x0000763206087816 */ /* 0x000fc60000000008 */
[----:B------:R-:W-:Y:S01]  /*9540*/  STS.U16 [R64+0xc], R9 ;  /* 0x00000c0940007388 */ /* 0x000fe20000000400 */
[----:B0-----:R-:W-:-:S03]  /*9550*/  PRMT R7, R44, 0x7632, R7 ;  /* 0x000076322c077816 */ /* 0x001fc60000000007 */
[----:B------:R0:W-:Y:S01]  /*9560*/  STS.U16 [R63+0xe], R0 ;  /* 0x00000e003f007388 */ /* 0x0001e20000000400 */
[----:B------:R-:W-:-:S03]  /*9570*/  PRMT R28, R3, 0x7610, R28 ;  /* 0x00007610031c7816 */ /* 0x000fc6000000001c */
[----:B------:R-:W-:Y:S04]  /*9580*/  STS.U16 [R62+0x10], R11 ;  /* 0x0000100b3e007388 */ /* 0x000fe80000000400 */
[----:B------:R1:W-:Y:S01]  /*9590*/  STS.U16 [R61+0x12], R5 ;  /* 0x000012053d007388 */ /* 0x0003e20000000400 */
[----:B0-----:R-:W-:-:S03]  /*95a0*/  PRMT R0, R3, 0x7632, R0 ;  /* 0x0000763203007816 */ /* 0x001fc60000000000 */
[----:B------:R-:W-:Y:S01]  /*95b0*/  STS.U16 [R60+0x14], R44 ;  /* 0x0000142c3c007388 */ /* 0x000fe20000000400 */
[----:B------:R-:W-:-:S03]  /*95c0*/  IMAD.U32 R4, RZ, RZ, UR38 ;  /* 0x00000026ff047e24 */ /* 0x000fc6000f8e00ff */
        /* <DEDUP_REMOVED lines=25> */
[----:B------:R-:W3:Y:S01]  /*9760*/  LDS R0, [UR43+0x840] ;  /* 0x0008402bff007984 */ /* 0x000ee20008000800 */
[----:B------:R-:W-:Y:S02]  /*9770*/  UIMAD.WIDE.U32 UR16, UR48, UR12, UR10 ;  /* 0x0000000c301072a5 */ /* 0x000fe4000f8e000a */
[----:B------:R-:W-:Y:S01]  /*9780*/  UIMAD UR13, UR48, UR13, UR9 ;  /* 0x0000000d300d72a4 */ /* 0x000fe2000f8e0209 */
[----:B------:R-:W2:Y:S03]  /*9790*/  LDCU.64 UR18, c[0x0][0x4c0] ;  /* 0x00009800ff1277ac */ /* 0x000ea60008000a00 */
[----:B------:R-:W-:Y:S01]  /*97a0*/  UIADD3 UR13, UPT, UPT, UR17, UR13, URZ ;  /* 0x0000000d110d7290 */ /* 0x000fe2000fffe0ff */
[----:B------:R-:W-:-:S03]  /*97b0*/  UMOV UR12, UR16 ;  /* 0x00000010000c7c82 */ /* 0x000fc60008000000 */
[----:B------:R-:W-:-:S04]  /*97c0*/  UIMAD.WIDE.U32 UR12, UR39, UR14, UR12 ;  /* 0x0000000e270c72a5 */ /* 0x000fc8000f8e000c */
[----:B------:R-:W-:Y:S02]  /*97d0*/  UIMAD UR15, UR39, UR15, UR13 ;  /* 0x0000000f270f72a4 */ /* 0x000fe4000f8e020d */
[----:B-1----:R-:W-:-:S05]  /*97e0*/  IADD3 R5, P0, PT, R112, UR12, RZ ;  /* 0x0000000c70057c10 */ /* 0x002fca000ff1e0ff */
[----:B0-----:R-:W-:Y:S01]  /*97f0*/  IMAD.X R6, RZ, RZ, UR15, P0 ;  /* 0x0000000fff067e24 */ /* 0x001fe200080e06ff */
        /* <DEDUP_REMOVED lines=44> */
.L_x_2971:
        /* <DEDUP_REMOVED lines=12> */
.L_x_8007:


//--------------------- .text._Z25selective_scan_fwd_kernelI32Selective_Scan_fwd_kernel_traitsILi64ELi16ELi1ELb1ELb1ELb1ELb0ELb0EN3c104HalfEffEEv13SSMParamsBase --------------------------
	.section	.text._Z25selective_scan_fwd_kernelI32Selective_Scan_fwd_kernel_traitsILi64ELi16ELi1ELb1ELb1ELb1ELb0ELb0EN3c104HalfEffEEv13SSMParamsBase,"ax",@progbits
	.align	128
        .global         _Z25selective_scan_fwd_kernelI32Selective_Scan_fwd_kernel_traitsILi64ELi16ELi1ELb1ELb1ELb1ELb0ELb0EN3c104HalfEffEEv13SSMParamsBase
        .type           _Z25selective_scan_fwd_kernelI32Selective_Scan_fwd_kernel_traitsILi64ELi16ELi1ELb1ELb1ELb1ELb0ELb0EN3c104HalfEffEEv13SSMParamsBase,@function
        .size           _Z25selective_scan_fwd_kernelI32Selective_Scan_fwd_kernel_traitsILi64ELi16ELi1ELb1ELb1ELb1ELb0ELb0EN3c104HalfEffEEv13SSMParamsBase,(.L_x_8008 - _Z25selective_scan_fwd_kernelI32Selective_Scan_fwd_kernel_traitsILi64ELi16ELi1ELb1ELb1ELb1ELb0ELb0EN3c104HalfEffEEv13SSMParamsBase)
        .other          _Z25selective_scan_fwd_kernelI32Selective_Scan_fwd_kernel_traitsILi64ELi16ELi1ELb1ELb1ELb1ELb0ELb0EN3c104HalfEffEEv13SSMParamsBase,@"STO_CUDA_ENTRY STV_DEFAULT"
_Z25selective_scan_fwd_kernelI32Selective_Scan_fwd_kernel_traitsILi64ELi16ELi1ELb1ELb1ELb1ELb0ELb0EN3c104HalfEffEEv13SSMParamsBase:
.text._Z25selective_scan_fwd_kernelI32Selective_Scan_fwd_kernel_traitsILi64ELi16ELi1ELb1ELb1ELb1ELb0ELb0EN3c104HalfEffEEv13SSMParamsBase:
        /* <DEDUP_REMOVED lines=48> */
.L_x_2972:
        /* <DEDUP_REMOVED lines=83> */
.L_x_2973:
        /* <DEDUP_REMOVED lines=11> */
.L_x_2974:
[----:B------:R-:W-:Y:S01]  /*08e0*/  UPLOP3.LUT UP1, UPT, UP1, UP0, UPT, 0x20, 0x2 ;  /* 0x000000000002789c */ /* 0x000fe20000f20470 */
[----:B------:R-:W0:Y:S01]  /*08f0*/  LDC.64 R6, c[0x0][0x468] ;  /* 0x00011a00ff067b82 */ /* 0x000e220000000a00 */
[----:B------:R-:W1:Y:S02]  /*0900*/  LDCU.64 UR8, c[0x0][0x4e0] ;  /* 0x00009c00ff0877ac */ /* 0x000e640008000a00 */
[----:B------:R-:W-:Y:S01]  /*0910*/  UISETP.EQ.OR UP2, UPT, UR10, URZ, !UP1 ;  /* 0x000000ff0a00728c */ /* 0x000fe2000cf42670 */
[----:B------:R-:W2:Y:S01]  /*0920*/  LDCU.64 UR6, c[0x0][0x4a0] ;  /* 0x00009400ff0677ac */ /* 0x000ea20008000a00 */
[----:B------:R-:W-:Y:S01]  /*0930*/  PLOP3.LUT P5, PT, PT, PT, UP0, 0x80, 0x8 ;  /* 0x000000000008781c */ /* 0x000fe20003faf008 */
[----:B------:R-:W-:Y:S01]  /*0940*/  HFMA2 R48, -RZ, RZ, 0, 0 ;  /* 0x00000000ff307431 */ /* 0x000fe200000001ff */
[----:B------:R-:W-:Y:S01]  /*0950*/  MOV R47, RZ ;  /* 0x000000ff002f7202 */ /* 0x000fe20000000f00 */
[----:B------:R-:W-:Y:S01]  /*0960*/  HFMA2 R43, -RZ, RZ, 0, 0 ;  /* 0x00000000ff2b7431 */ /* 0x000fe200000001ff */
        /* <DEDUP_REMOVED lines=63> */
[----:B------:R-:W-:-:S05]  /*0d60*/  MOV R7, UR5 ;  /* 0x0000000500077c02 */ /* 0x000fca0008000f00 */
        /* <DEDUP_REMOVED lines=15> */
.L_x_2975:
        /* <DEDUP_REMOVED lines=30> */
.L_x_2976:
        /* <DEDUP_REMOVED lines=11> */
[----:B------:R-:W-:Y:S01]  /*10f0*/  UMOV UR5, 0x400 ;  /* 0x0000040000057882 */ /* 0x000fe20000000000 */
[----:B----4-:R-:W-:Y:S02]  /*1100*/  ULEA UR15, UP0, UR19, UR8, 0x2 ;  /* 0x00000008130f7291 */ /* 0x010fe4000f8010ff */
[----:B--2---:R-:W-:Y:S01]  /*1110*/  ULEA UR5, UR6, UR5, 0x18 ;  /* 0x0000000506057291 */ /* 0x004fe2000f8ec0ff */
[----:B0-----:R-:W-:Y:S01]  /*1120*/  SHF.R.U32.HI R99, RZ, 0x5, R42 ;  /* 0x00000005ff637819 */ /* 0x001fe2000001162a */
[----:B------:R-:W-:Y:S01]  /*1130*/  ULEA.HI.X UR14, UR4, UR21, UR14, 0x2, UP2 ;  /* 0x00000015040e7291 */ /* 0x000fe200090f140e */
[----:B------:R-:W-:Y:S01]  /*1140*/  SHF.L.U32 R98, R42, 0x4, RZ ;  /* 0x000000042a627819 */ /* 0x000fe200000006ff */
[----:B------:R-:W-:-:S02]  /*1150*/  ULEA.HI.X UR18, UR19, UR9, URZ, 0x2, UP0 ;  /* 0x0000000913127291 */ /* 0x000fc400080f14ff */
[----:B------:R-:W-:Y:S01]  /*1160*/  LEA R41, R99, UR5, 0x3 ;  /* 0x0000000563297c11 */ /* 0x000fe2000f8e18ff */
[----:B------:R-:W-:Y:S01]  /*1170*/  UMOV UR4, URZ ;  /* 0x000000ff00047c82 */ /* 0x000fe20008000000 */
[C---:B------:R-:W-:Y:S01]  /*1180*/  IADD3 R97, PT, PT, R98.reuse, 0xb, RZ ;  /* 0x0000000b62617810 */ /* 0x040fe20007ffe0ff */
[----:B------:R-:W-:Y:S01]  /*1190*/  UMOV UR6, URZ ;  /* 0x000000ff00067c82 */ /* 0x000fe20008000000 */
[C---:B------:R-:W-:Y:S02]  /*11a0*/  IADD3 R96, PT, PT, R98.reuse, 0xc, RZ ;  /* 0x0000000c62607810 */ /* 0x040fe40007ffe0ff */
[C---:B------:R-:W-:Y:S02]  /*11b0*/  IADD3 R95, PT, PT, R98.reuse, 0xd, RZ ;  /* 0x0000000d625f7810 */ /* 0x040fe40007ffe0ff */
[C---:B------:R-:W-:Y:S02]  /*11c0*/  IADD3 R94, PT, PT, R98.reuse, 0xe, RZ ;  /* 0x0000000e625e7810 */ /* 0x040fe40007ffe0ff */
[----:B------:R-:W-:-:S07]  /*11d0*/  IADD3 R93, PT, PT, R98, 0xf, RZ ;  /* 0x0000000f625d7810 */ /* 0x000fce0007ffe0ff */
.L_x_3018:
        /* <DEDUP_REMOVED lines=53> */
[--C-:B------:R-:W-:Y:S02]  /*1530*/  HADD2.F32 R58, -RZ, R18.reuse.H0_H0 ;  /* 0x20000012ff3a7230 */ /* 0x100fe40000004100 */
[--C-:B------:R-:W-:Y:S01]  /*1540*/  FADD.FTZ R60, R60, R47.reuse ;  /* 0x0000002f3c3c7221 */ /* 0x100fe20000010000 */
[----:B------:R-:W-:Y:S01]  /*1550*/  FSETP.GTU.FTZ.AND P0, PT, R62, 20, PT ;  /* 0x41a000003e00780b */ /* 0x000fe20003f1c000 */
[--C-:B------:R-:W-:Y:S01]  /*1560*/  FADD.FTZ R59, R20, R47.reuse ;  /* 0x0000002f143b7221 */ /* 0x100fe20000010000 */
[----:B------:R-:W-:Y:S02]  /*1570*/  HADD2.F32 R18, -RZ, R18.H1_H1 ;  /* 0x30000012ff127230 */ /* 0x000fe40000004100 */
[--C-:B------:R-:W-:Y:S01]  /*1580*/  FADD.FTZ R58, R58, R47.reuse ;  /* 0x0000002f3a3a7221 */ /* 0x100fe20000010000 */
[----:B0-----:R-:W-:Y:S02]  /*1590*/  ISETP.EQ.OR P0, PT, RZ, UR5, P0 ;  /* 0x00000005ff007c0c */ /* 0x001fe40008702670 */
[----:B------:R-:W-:Y:S01]  /*15a0*/  FSETP.GTU.FTZ.AND P1, PT, R61, 20, PT ;  /* 0x41a000003d00780b */ /* 0x000fe20003f3c000 */
[----:B------:R-:W-:Y:S01]  /*15b0*/  FADD.FTZ R64, R18, R47 ;  /* 0x0000002f12407221 */ /* 0x000fe20000010000 */
[----:B------:R-:W-:-:S02]  /*15c0*/  FSETP.GTU.FTZ.AND P4, PT, R60, 20, PT ;  /* 0x41a000003c00780b */ /* 0x000fc40003f9c000 */
[----:B------:R-:W-:Y:S02]  /*15d0*/  FSETP.GTU.FTZ.AND P2, PT, R59, 20, PT ;  /* 0x41a000003b00780b */ /* 0x000fe40003f5c000 */
[----:B------:R-:W-:-:S05]  /*15e0*/  FSETP.GTU.FTZ.AND P5, PT, R58, 20, PT ;  /* 0x41a000003a00780b */ /* 0x000fca0003fbc000 */
[----:B--23--:R-:W-:Y:S08]  /*15f0*/  @P0 BRA `(.L_x_2978) ;  /* 0x0000000000780947 */ /* 0x00cff00003800000 */
        /* <DEDUP_REMOVED lines=30> */
.L_x_2978:
[----:B------:R-:W-:Y:S05]  /*17e0*/  BSYNC.RECONVERGENT B0 ;  /* 0x0000000000007941 */ /* 0x000fea0003800200 */
.L_x_2977:
        /* <DEDUP_REMOVED lines=37> */
.L_x_2980:
[----:B------:R-:W-:Y:S05]  /*1a40*/  BSYNC.RECONVERGENT B0 ;  /* 0x0000000000007941 */ /* 0x000fea0003800200 */
.L_x_2979:
        /* <DEDUP_REMOVED lines=35> */
.L_x_2982:
[----:B------:R-:W-:Y:S05]  /*1c80*/  BSYNC.RECONVERGENT B0 ;  /* 0x0000000000007941 */ /* 0x000fea0003800200 */
.L_x_2981:
        /* <DEDUP_REMOVED lines=37> */
.L_x_2984:
[----:B------:R-:W-:Y:S05]  /*1ee0*/  BSYNC.RECONVERGENT B0 ;  /* 0x0000000000007941 */ /* 0x000fea0003800200 */
.L_x_2983:
        /* <DEDUP_REMOVED lines=35> */
.L_x_2986:
[----:B------:R-:W-:Y:S05]  /*2120*/  BSYNC.RECONVERGENT B0 ;  /* 0x0000000000007941 */ /* 0x000fea0003800200 */
.L_x_2985:
        /* <DEDUP_REMOVED lines=37> */
.L_x_2988:
[----:B------:R-:W-:Y:S05]  /*2380*/  BSYNC.RECONVERGENT B0 ;  /* 0x0000000000007941 */ /* 0x000fea0003800200 */
.L_x_2987:
        /* <DEDUP_REMOVED lines=35> */
.L_x_2990:
[----:B------:R-:W-:Y:S05]  /*25c0*/  BSYNC.RECONVERGENT B0 ;  /* 0x0000000000007941 */ /* 0x000fea0003800200 */
.L_x_2989:
[----:B------:R-:W-:Y:S01]  /*25d0*/  ISETP.EQ.OR P6, PT, RZ, UR5, P4 ;  /* 0x00000005ff007c0c */ /* 0x000fe2000a7c2670 */
[----:B------:R-:W-:Y:S01]  /*25e0*/  HADD2.F32 R4, -RZ, R6.H0_H0 ;  /* 0x20000006ff047230 */ /* 0x000fe20000004100 */
[----:B------:R-:W-:Y:S01]  /*25f0*/  BSSY.RECONVERGENT B0, `(.L_x_2991) ;  /* 0x0000024000007945 */ /* 0x000fe20003800200 */
[----:B------:R-:W-:Y:S01]  /*2600*/  FSETP.GTU.FTZ.AND P0, PT, R70, 20, PT ;  /* 0x41a000004600780b */ /* 0x000fe20003f1c000 */
[----:B------:R-:W-:Y:S01]  /*2610*/  HADD2.F32 R113, -RZ, R12.H0_H0 ;  /* 0x2000000cff717230 */ /* 0x000fe20000004100 */
        /* <DEDUP_REMOVED lines=33> */
.L_x_2992:
[----:B------:R-:W-:Y:S05]  /*2830*/  BSYNC.RECONVERGENT B0 ;  /* 0x0000000000007941 */ /* 0x000fea0003800200 */
.L_x_2991:
[----:B------:R-:W-:Y:S01]  /*2840*/  HADD2.F32 R6, -RZ, R6.H1_H1 ;  /* 0x30000006ff067230 */ /* 0x000fe20000004100 */
[----:B------:R-:W-:Y:S01]  /*2850*/  BSSY.RECONVERGENT B0, `(.L_x_2993) ;  /* 0x0000026000007945 */ /* 0x000fe20003800200 */
[--C-:B------:R-:W-:Y:S01]  /*2860*/  HADD2.F32 R111, -RZ, R13.reuse.H0_H0 ;  /* 0x2000000dff6f7230 */ /* 0x100fe20000004100 */
[----:B------:R-:W-:Y:S01]  /*2870*/  FSETP.GTU.FTZ.AND P5, PT, R69, 20, PT ;  /* 0x41a000004500780b */ /* 0x000fe20003fbc000 */
[----:B------:R-:W-:Y:S02]  /*2880*/  HADD2.F32 R12, -RZ, R12.H1_H1 ;  /* 0x3000000cff0c7230 */ /* 0x000fe40000004100 */
[----:B------:R-:W-:Y:S01]  /*2890*/  FADD.FTZ R71, R6, R47 ;  /* 0x0000002f06477221 */ /* 0x000fe20000010000 */
[----:B------:R-:W-:Y:S02]  /*28a0*/  HADD2.F32 R13, -RZ, R13.H1_H1 ;  /* 0x3000000dff0d7230 */ /* 0x000fe40000004100 */
[----:B------:R-:W-:Y:S01]  /*28b0*/  HADD2.F32 R109, -RZ, R14.H0_H0 ;  /* 0x2000000eff6d7230 */ /* 0x000fe20000004100 */
        /* <DEDUP_REMOVED lines=31> */
.L_x_2994:
[----:B------:R-:W-:Y:S05]  /*2ab0*/  BSYNC.RECONVERGENT B0 ;  /* 0x0000000000007941 */ /* 0x000fea0003800200 */
.L_x_2993:
[----:B------:R-:W-:Y:S01]  /*2ac0*/  ISETP.EQ.OR P6, PT, RZ, UR5, P2 ;  /* 0x00000005ff007c0c */ /* 0x000fe200097c2670 */
[----:B------:R-:W-:Y:S01]  /*2ad0*/  HADD2.F32 R80, -RZ, R7.H0_H0 ;  /* 0x20000007ff507230 */ /* 0x000fe20000004100 */
[----:B------:R-:W-:Y:S01]  /*2ae0*/  BSSY.RECONVERGENT B0, `(.L_x_2995) ;  /* 0x0000027000007945 */ /* 0x000fe20003800200 */
[----:B------:R-:W-:Y:S01]  /*2af0*/  HADD2.F32 R5, -RZ, R14.H1_H1 ;  /* 0x3000000eff057230 */ /* 0x000fe20000004100 */
[----:B------:R-:W-:Y:S01]  /*2b00*/  FSETP.GTU.FTZ.AND P4, PT, R71, 20, PT ;  /* 0x41a000004700780b */ /* 0x000fe20003f9c000 */
[--C-:B------:R-:W-:Y:S01]  /*2b10*/  HADD2.F32 R107, -RZ, R15.reuse.H0_H0 ;  /* 0x2000000fff6b7230 */ /* 0x100fe20000004100 */
[----:B------:R-:W-:Y:S01]  /*2b20*/  ISETP.EQ.OR P2, PT, RZ, UR5, P1 ;  /* 0x00000005ff007c0c */ /* 0x000fe20008f42670 */
[----:B------:R-:W-:Y:S02]  /*2b30*/  HADD2.F32 R15, -RZ, R15.H1_H1 ;  /* 0x3000000fff0f7230 */ /* 0x000fe40000004100 */
[----:B------:R-:W-:Y:S01]  /*2b40*/  FADD.FTZ R80, R80, R47 ;  /* 0x0000002f50507221 */ /* 0x000fe20000010000 */
[----:B------:R-:W-:-:S03]  /*2b50*/  HADD2.F32 R14, -RZ, R7.H1_H1 ;  /* 0x30000007ff0e7230 */ /* 0x000fc60000004100 */
        /* <DEDUP_REMOVED lines=31> */
.L_x_2996:
[----:B------:R-:W-:Y:S05]  /*2d50*/  BSYNC.RECONVERGENT B0 ;  /* 0x0000000000007941 */ /* 0x000fea0003800200 */
.L_x_2995:
[----:B------:R-:W-:Y:S01]  /*2d60*/  BSSY.RECONVERGENT B0, `(.L_x_2997) ;  /* 0x0000027000007945 */ /* 0x000fe20003800200 */
[--C-:B------:R-:W-:Y:S01]  /*2d70*/  HADD2.F32 R103, -RZ, R9.reuse.H0_H0 ;  /* 0x20000009ff677230 */ /* 0x100fe20000004100 */
[----:B------:R-:W-:Y:S01]  /*2d80*/  FSETP.GTU.FTZ.AND P1, PT, R80, 20, PT ;  /* 0x41a000005000780b */ /* 0x000fe20003f3c000 */
[--C-:B------:R-:W-:Y:S02]  /*2d90*/  HADD2.F32 R105, -RZ, R8.reuse.H0_H0 ;  /* 0x20000008ff697230 */ /* 0x100fe40000004100 */
[----:B------:R-:W-:Y:S01]  /*2da0*/  FADD.FTZ R85, R14, R47 ;  /* 0x0000002f0e557221 */ /* 0x000fe20000010000 */
[----:B------:R-:W-:Y:S02]  /*2db0*/  HADD2.F32 R7, -RZ, R8.H1_H1 ;  /* 0x30000008ff077230 */ /* 0x000fe40000004100 */
        /* <DEDUP_REMOVED lines=33> */
.L_x_2998:
[----:B------:R-:W-:Y:S05]  /*2fd0*/  BSYNC.RECONVERGENT B0 ;  /* 0x0000000000007941 */ /* 0x000fea0003800200 */
.L_x_2997:
[----:B------:R-:W-:Y:S01]  /*2fe0*/  ISETP.EQ.OR P0, PT, RZ, UR5, P0 ;  /* 0x00000005ff007c0c */ /* 0x000fe20008702670 */
[----:B------:R-:W-:Y:S01]  /*2ff0*/  BSSY.RECONVERGENT B0, `(.L_x_2999) ;  /* 0x0000028000007945 */ /* 0x000fe20003800200 */
[----:B------:R-:W-:Y:S01]  /*3000*/  FSETP.GTU.FTZ.AND P2, PT, R85, 20, PT ;  /* 0x41a000005500780b */ /* 0x000fe20003f5c000 */
[--C-:B------:R-:W-:Y:S01]  /*3010*/  HADD2.F32 R17, -RZ, R11.reuse.H0_H0 ;  /* 0x2000000bff117230 */ /* 0x100fe20000004100 */
[----:B------:R-:W-:Y:S01]  /*3020*/  ISETP.EQ.OR P5, PT, RZ, UR5, P5 ;  /* 0x00000005ff007c0c */ /* 0x000fe2000afa2670 */
[----:B------:R-:W-:Y:S01]  /*3030*/  HADD2.F32 R10, -RZ, R10.H1_H1 ;  /* 0x3000000aff0a7230 */ /* 0x000fe20000004100 */
[----:B------:R-:W-:Y:S01]  /*3040*/  ISETP.EQ.OR P4, PT, RZ, UR5, P4 ;  /* 0x00000005ff007c0c */ /* 0x000fe2000a782670 */
[----:B------:R-:W-:Y:S01]  /*3050*/  HADD2.F32 R11, -RZ, R11.H1_H1 ;  /* 0x3000000bff0b7230 */ /* 0x000fe20000004100 */
        /* <DEDUP_REMOVED lines=33> */
.L_x_3000:
[----:B------:R-:W-:Y:S05]  /*3270*/  BSYNC.RECONVERGENT B0 ;  /* 0x0000000000007941 */ /* 0x000fea0003800200 */
.L_x_2999:
        /* <DEDUP_REMOVED lines=32> */
.L_x_3002:
[----:B------:R-:W-:Y:S05]  /*3480*/  BSYNC.RECONVERGENT B0 ;  /* 0x0000000000007941 */ /* 0x000fea0003800200 */
.L_x_3001:
        /* <DEDUP_REMOVED lines=32> */
.L_x_3004:
[----:B------:R-:W-:Y:S05]  /*3690*/  BSYNC.RECONVERGENT B0 ;  /* 0x0000000000007941 */ /* 0x000fea0003800200 */
.L_x_3003:
        /* <DEDUP_REMOVED lines=32> */
.L_x_3006:
[----:B------:R-:W-:Y:S05]  /*38a0*/  BSYNC.RECONVERGENT B0 ;  /* 0x0000000000007941 */ /* 0x000fea0003800200 */
.L_x_3005:
        /* <DEDUP_REMOVED lines=32> */
.L_x_3008:
[----:B------:R-:W-:Y:S05]  /*3ab0*/  BSYNC.RECONVERGENT B0 ;  /* 0x0000000000007941 */ /* 0x000fea0003800200 */
.L_x_3007:
        /* <DEDUP_REMOVED lines=22> */
[----:B------:R-:W-:Y:S01]  /*3c20*/  MOV R6, UR25 ;  /* 0x0000001900067c02 */ /* 0x000fe20008000f00 */
[----:B------:R-:W1:Y:S01]  /*3c30*/  LDCU.64 UR22, c[0x0][0x3b8] ;  /* 0x00007700ff1677ac */ /* 0x000e620008000a00 */
[----:B------:R-:W2:Y:S01]  /*3c40*/  I2F.RP R4, R33 ;  /* 0x0000002100047306 */ /* 0x000ea20000209400 */
[----:B------:R-:W-:Y:S01]  /*3c50*/  FMUL.FTZ R113, R113, R62 ;  /* 0x0000003e71717220 */ /* 0x000fe20000410000 */
[----:B------:R-:W-:Y:S01]  /*3c60*/  IADD3 R23, PT, PT, R43, -0x1, R6 ;  /* 0xffffffff2b177810 */ /* 0x000fe20007ffe006 */
[----:B------:R-:W-:Y:S01]  /*3c70*/  FMUL.FTZ R112, R12, R61 ;  /* 0x0000003d0c707220 */ /* 0x000fe20000410000 */
[----:B------:R-:W-:Y:S01]  /*3c80*/  IABS R6, R46 ;  /* 0x0000002e00067213 */ /* 0x000fe20000000000 */
[----:B------:R-:W3:Y:S01]  /*3c90*/  LDC.64 R36, c[0x0][0x460] ;  /* 0x00011800ff247b82 */ /* 0x000ee20000000a00 */
[----:B------:R-:W-:Y:S01]  /*3ca0*/  FMUL.FTZ R111, R111, R60 ;  /* 0x0000003c6f6f7220 */ /* 0x000fe20000410000 */
[----:B------:R-:W-:Y:S01]  /*3cb0*/  FMUL.FTZ R110, R13, R59 ;  /* 0x0000003b0d6e7220 */ /* 0x000fe20000410000 */
[----:B------:R-:W-:Y:S01]  /*3cc0*/  IADD3 R6, PT, PT, RZ, -R6, RZ ;  /* 0x80000006ff067210 */ /* 0x000fe20007ffe0ff */
[----:B------:R-:W-:Y:S01]  /*3cd0*/  FMUL.FTZ R109, R109, R58 ;  /* 0x0000003a6d6d7220 */ /* 0x000fe20000410000 */
[----:B------:R-:W-:Y:S01]  /*3ce0*/  FMUL.FTZ R108, R5, R64 ;  /* 0x00000040056c7220 */ /* 0x000fe20000410000 */
[----:B------:R-:W-:Y:S01]  /*3cf0*/  FMUL.FTZ R107, R107, R63 ;  /* 0x0000003f6b6b7220 */ /* 0x000fe20000410000 */
[----:B------:R-:W-:Y:S01]  /*3d00*/  FMUL.FTZ R106, R15, R66 ;  /* 0x000000420f6a7220 */ /* 0x000fe20000410000 */
[----:B------:R-:W-:Y:S01]  /*3d10*/  FMUL.FTZ R105, R105, R65 ;  /* 0x0000004169697220 */ /* 0x000fe20000410000 */
[----:B------:R-:W-:Y:S01]  /*3d20*/  FMUL.FTZ R104, R7, R68 ;  /* 0x0000004407687220 */ /* 0x000fe20000410000 */
[----:B--2---:R-:W2:Y:S01]  /*3d30*/  MUFU.RCP R4, R4 ;  /* 0x0000000400047308 */ /* 0x004ea20000001000 */
        /* <DEDUP_REMOVED lines=12> */
[----:B---3--:R-:W-:Y:S01]  /*3e00*/  SHF.L.U64.HI R37, R36, 0x2, R37 ;  /* 0x0000000224257819 */ /* 0x008fe20000010225 */
[----:B------:R-:W3:Y:S01]  /*3e10*/  LDCU.64 UR28, c[0x0][0x460] ;  /* 0x00008c00ff1c77ac */ /* 0x000ee20008000a00 */
[----:B--2---:R-:W-:-:S02]  /*3e20*/  IADD3 R18, PT, PT, R4, 0xffffffe, RZ ;  /* 0x0ffffffe04127810 */ /* 0x004fc40007ffe0ff */
[----:B------:R-:W-:Y:S01]  /*3e30*/  IABS R4, R23 ;  /* 0x0000001700047213 */ /* 0x000fe20000000000 */
[----:B------:R-:W-:Y:S01]  /*3e40*/  UMOV UR8, URZ ;  /* 0x000000ff00087c82 */ /* 0x000fe20008000000 */
[----:B------:R2:W4:Y:S01]  /*3e50*/  F2I.FTZ.U32.TRUNC.NTZ R19, R18 ;  /* 0x0000001200137305 */ /* 0x000522000021f000 */
[----:B------:R-:W-:Y:S01]  /*3e60*/  LOP3.LUT R23, R23, R46, RZ, 0x3c, !PT ;  /* 0x0000002e17177212 */ /* 0x000fe200078e3cff */
[----:B------:R-:W-:Y:S01]  /*3e70*/  UMOV UR9, URZ ;  /* 0x000000ff00097c82 */ /* 0x000fe20008000000 */
[----:B-1----:R-:W-:Y:S02]  /*3e80*/  USHF.L.U64.HI UR12, UR22, 0x2, UR23 ;  /* 0x00000002160c7899 */ /* 0x002fe40008010217 */
[----:B------:R-:W-:Y:S01]  /*3e90*/  ISETP.GE.AND P2, PT, R23, RZ, PT ;  /* 0x000000ff1700720c */ /* 0x000fe20003f46270 */
[----:B------:R-:W-:Y:S01]  /*3ea0*/  UMOV UR10, UR13 ;  /* 0x0000000d000a7c82 */ /* 0x000fe20008000000 */
[----:B------:R-:W-:Y:S01]  /*3eb0*/  UMOV UR11, UR14 ;  /* 0x0000000e000b7c82 */ /* 0x000fe20008000000 */
[----:B--2---:R-:W-:Y:S01]  /*3ec0*/  HFMA2 R18, -RZ, RZ, 0, 0 ;  /* 0x00000000ff127431 */ /* 0x004fe200000001ff */
[----:B----4-:R-:W-:-:S05]  /*3ed0*/  IADD3 R8, PT, PT, RZ, -R19, RZ ;  /* 0x80000013ff087210 */ /* 0x010fca0007ffe0ff */
[----:B------:R-:W-:-:S04]  /*3ee0*/  IMAD R31, R8, R33, RZ ;  /* 0x00000021081f7224 */ /* 0x000fc800078e02ff */
[----:B------:R-:W-:-:S04]  /*3ef0*/  IMAD.HI.U32 R31, R19, R31, R18 ;  /* 0x0000001f131f7227 */ /* 0x000fc800078e0012 */
[----:B------:R-:W-:-:S04]  /*3f00*/  IMAD.WIDE.U32 R18, R21, 0x10, RZ ;  /* 0x0000001015127825 */ /* 0x000fc800078e00ff */
[----:B------:R-:W-:Y:S01]  /*3f10*/  IMAD.HI.U32 R91, R31, R4, RZ ;  /* 0x000000041f5b7227 */ /* 0x000fe200078e00ff */
[----:B------:R-:W-:-:S03]  /*3f20*/  LOP3.LUT R21, R18, 0x200, RZ, 0xfc, !PT ;  /* 0x0000020012157812 */ /* 0x000fc600078efcff */
[----:B------:R-:W-:Y:S01]  /*3f30*/  IMAD R4, R91, R6, R4 ;  /* 0x000000065b047224 */ /* 0x000fe200078e0204 */
[-C--:B------:R-:W-:Y:S02]  /*3f40*/  IADD3 R30, P0, PT, R54, R21.reuse, RZ ;  /* 0x00000015361e7210 */ /* 0x080fe40007f1e0ff */
[----:B------:R-:W-:Y:S02]  /*3f50*/  IADD3 R6, P4, PT, R52, R21, RZ ;  /* 0x0000001534067210 */ /* 0x000fe40007f9e0ff */
[----:B------:R-:W-:Y:S02]  /*3f60*/  ISETP.GT.U32.AND P1, PT, R33, R4, PT ;  /* 0x000000042100720c */ /* 0x000fe40003f24070 */
[C---:B------:R-:W-:Y:S02]  /*3f70*/  IADD3.X R31, PT, PT, R19.reuse, R53, RZ, P0, !PT ;  /* 0x00000035131f7210 */ /* 0x040fe400007fe4ff */
[----:B------:R-:W-:-:S09]  /*3f80*/  IADD3.X R19, PT, PT, R19, R51, RZ, P4, !PT ;  /* 0x0000003313137210 */ /* 0x000fd200027fe4ff */
[-C--:B------:R-:W-:Y:S02]  /*3f90*/  @!P1 IADD3 R4, PT, PT, R4, -R33.reuse, RZ ;  /* 0x8000002104049210 */ /* 0x080fe40007ffe0ff */
[----:B------:R-:W-:Y:S02]  /*3fa0*/  @!P1 IADD3 R91, PT, PT, R91, 0x1, RZ ;  /* 0x000000015b5b9810 */ /* 0x000fe40007ffe0ff */
[----:B------:R-:W-:Y:S02]  /*3fb0*/  ISETP.GE.U32.AND P0, PT, R4, R33, PT ;  /* 0x000000210400720c */ /* 0x000fe40003f06070 */
[----:B------:R-:W1:Y:S01]  /*3fc0*/  LDC.64 R32, c[0x0][0x3d0] ;  /* 0x0000f400ff207b82 */ /* 0x000e620000000a00 */
[----:B------:R-:W-:-:S10]  /*3fd0*/  ISETP.NE.AND P1, PT, R46, RZ, PT ;  /* 0x000000ff2e00720c */ /* 0x000fd40003f25270 */
[----:B------:R-:W-:-:S04]  /*3fe0*/  @P0 IADD3 R91, PT, PT, R91, 0x1, RZ ;  /* 0x000000015b5b0810 */ /* 0x000fc80007ffe0ff */
[----:B------:R-:W-:Y:S02]  /*3ff0*/  @!P2 IADD3 R91, PT, PT, -R91, RZ, RZ ;  /* 0x000000ff5b5ba210 */ /* 0x000fe40007ffe1ff */
[----:B------:R-:W-:Y:S02]  /*4000*/  @!P1 LOP3.LUT R91, RZ, R46, RZ, 0x33, !PT ;  /* 0x0000002eff5b9212 */ /* 0x000fe400078e33ff */
[----:B01-3--:R-:W-:-:S07]  /*4010*/  SHF.L.U64.HI R33, R32, 0x1, R33 ;  /* 0x0000000120217819 */ /* 0x00bfce0000010221 */
.L_x_3017:
[----:B01----:R-:W2:Y:S04]  /*4020*/  LDG.E.128 R8, desc[UR16][R30.64+-0x200] ;  /* 0xfffe00101e087981 */ /* 0x003ea8000c1e1d00 */
[----:B------:R-:W3:Y:S01]  /*4030*/  LDG.E.128 R20, desc[UR16][R30.64] ;  /* 0x000000101e147981 */ /* 0x000ee2000c1e1d00 */
[----:B------:R-:W-:Y:S02]  /*4040*/  MOV R38, UR10 ;  /* 0x0000000a00267c02 */ /* 0x000fe40008000f00 */
[----:B------:R-:W-:-:S05]  /*4050*/  MOV R39, UR11 ;  /* 0x0000000b00277c02 */ /* 0x000fca0008000f00 */
[----:B------:R0:W4:Y:S02]  /*4060*/  LDG.E R136, desc[UR16][R38.64] ;  /* 0x0000001026887981 */ /* 0x000124000c1e1900 */
[----:B0-----:R-:W-:Y:S02]  /*4070*/  MOV R38, R6 ;  /* 0x0000000600267202 */ /* 0x001fe40000000f00 */
[----:B------:R-:W-:Y:S01]  /*4080*/  MOV R39, R19 ;  /* 0x0000001300277202 */ /* 0x000fe20000000f00 */
[----:B--2---:R0:W-:Y:S04]  /*4090*/  STS.128 [R40], R8 ;  /* 0x0000000828007388 */ /* 0x0041e80000000c00 */
[----:B---3--:R1:W-:Y:S01]  /*40a0*/  STS.128 [R40+0x200], R20 ;  /* 0x0002001428007388 */ /* 0x0083e20000000c00 */
[----:B------:R-:W-:-:S03]  /*40b0*/  NOP ;  /* 0x0000000000007918 */ /* 0x000fc60000000000 */
[----:B------:R-:W2:Y:S04]  /*40c0*/  LDG.E.128 R12, desc[UR16][R38.64+-0x200] ;  /* 0xfffe0010260c7981 */ /* 0x000ea8000c1e1d00 */
[----:B------:R-:W3:Y:S01]  /*40d0*/  LDG.E.128 R16, desc[UR16][R38.64] ;  /* 0x0000001026107981 */ /* 0x000ee2000c1e1d00 */
[----:B----4-:R-:W-:Y:S01]  /*40e0*/  FMUL.FTZ R136, R136, 1.4426950216293334961 ;  /* 0x3fb8aa3b88887820 */ /* 0x010fe20000410000 */
[----:B0-----:R-:W-:Y:S02]  /*40f0*/  IADD3 R9, PT, PT, R98, 0x1, RZ ;  /* 0x0000000162097810 */ /* 0x001fe40007ffe0ff */
[----:B------:R-:W0:Y:S01]  /*4100*/  LDS.128 R4, [R0] ;  /* 0x0000000000047984 */ /* 0x000e220000000c00 */
[C---:B------:R-:W-:Y:S01]  /*4110*/  FMUL.FTZ R116, R136.reuse, R61 ;  /* 0x0000003d88747220 */ /* 0x040fe20000410000 */
[----:B------:R-:W-:Y:S01]  /*4120*/  ISETP.GE.U32.AND P5, PT, R9, UR25, PT ;  /* 0x0000001909007c0c */ /* 0x000fe2000bfa6070 */
[----:B------:R-:W-:Y:S01]  /*4130*/  FMUL.FTZ R8, R136, R59 ;  /* 0x0000003b88087220 */ /* 0x000fe20000410000 */
[----:B------:R-:W-:Y:S01]  /*4140*/  IADD3 R9, PT, PT, R98, 0x2, RZ ;  /* 0x0000000262097810 */ /* 0x000fe20007ffe0ff */
[----:B------:R-:W-:Y:S01]  /*4150*/  FMUL.FTZ R117, R136, R60 ;  /* 0x0000003c88757220 */ /* 0x000fe20000410000 */
[----:B------:R-:W-:Y:S01]  /*4160*/  IADD3 R11, PT, PT, R98, 0x3, RZ ;  /* 0x00000003620b7810 */ /* 0x000fe20007ffe0ff */
[----:B------:R-:W4:Y:S01]  /*4170*/  MUFU.EX2 R116, R116 ;  /* 0x0000007400747308 */ /* 0x000f220000000800 */
[----:B------:R-:W-:Y:S01]  /*4180*/  ISETP.GE.U32.AND P4, PT, R9, UR25, PT ;  /* 0x0000001909007c0c */ /* 0x000fe2000bf86070 */
[C---:B------:R-:W-:Y:S01]  /*4190*/  FMUL.FTZ R10, R136.reuse, R58 ;  /* 0x0000003a880a7220 */ /* 0x040fe20000410000 */
[----:B------:R-:W-:Y:S01]  /*41a0*/  ISETP.GE.U32.AND P2, PT, R11, UR25, PT ;  /* 0x000000190b007c0c */ /* 0x000fe2000bf46070 */
[----:B------:R-:W-:Y:S01]  /*41b0*/  FMUL.FTZ R132, R136, R64 ;  /* 0x0000004088847220 */ /* 0x000fe20000410000 */
[----:B------:R-:W-:Y:S01]  /*41c0*/  IADD3 R11, PT, PT, R98, 0x6, RZ ;  /* 0x00000006620b7810 */ /* 0x000fe20007ffe0ff */
[----:B------:R-:W-:Y:S01]  /*41d0*/  FMUL.FTZ R139, R136, R66 ;  /* 0x00000042888b7220 */ /* 0x000fe20000410000 */
[----:B-1----:R-:W-:Y:S01]  /*41e0*/  IADD3 R20, PT, PT, R98, 0x4, RZ ;  /* 0x0000000462147810 */ /* 0x002fe20007ffe0ff */
[----:B------:R1:W5:Y:S01]  /*41f0*/  MUFU.EX2 R128, R8 ;  /* 0x0000000800807308 */ /* 0x0003620000000800 */
[----:B------:R-:W-:Y:S01]  /*4200*/  ISETP.GE.U32.AND P6, PT, R11, UR25, PT ;  /* 0x000000190b007c0c */ /* 0x000fe2000bfc6070 */
[----:B------:R-:W-:Y:S01]  /*4210*/  FMUL.FTZ R135, R136, R63 ;  /* 0x0000003f88877220 */ /* 0x000fe20000410000 */
[----:B------:R-:W-:Y:S01]  /*4220*/  ISETP.GE.U32.AND P1, PT, R20, UR25, PT ;  /* 0x0000001914007c0c */ /* 0x000fe2000bf26070 */
[----:B------:R-:W-:Y:S01]  /*4230*/  FMUL.FTZ R138, R136, R65 ;  /* 0x00000041888a7220 */ /* 0x000fe20000410000 */
[----:B------:R-:W-:Y:S01]  /*4240*/  IADD3 R118, PT, PT, R98, 0x8, RZ ;  /* 0x0000000862767810 */ /* 0x000fe20007ffe0ff */
[C---:B------:R-:W-:Y:S01]  /*4250*/  FMUL.FTZ R137, R136.reuse, R68 ;  /* 0x0000004488897220 */ /* 0x040fe20000410000 */
[----:B------:R-:W-:Y:S01]  /*4260*/  FMUL.FTZ R141, R136, R67 ;  /* 0x00000043888d7220 */ /* 0x000fe20000410000 */
[----:B------:R-:W0:Y:S01]  /*4270*/  MUFU.EX2 R126, R117 ;  /* 0x00000075007e7308 */ /* 0x000e220000000800 */
[----:B-1----:R-:W-:Y:S01]  /*4280*/  IADD3 R8, PT, PT, R98, 0x5, RZ ;  /* 0x0000000562087810 */ /* 0x002fe20007ffe0ff */
[----:B------:R-:W-:Y:S01]  /*4290*/  FMUL.FTZ R140, R136, R70 ;  /* 0x00000046888c7220 */ /* 0x000fe20000410000 */
[----:B----4-:R-:W-:Y:S01]  /*42a0*/  FSEL R116, R116, 1, !P5 ;  /* 0x3f80000074747808 */ /* 0x010fe20006800000 */
[----:B------:R-:W-:Y:S01]  /*42b0*/  FMUL.FTZ R147, R136, R80 ;  /* 0x0000005088937220 */ /* 0x000fe20000410000 */
[----:B------:R-:W-:Y:S01]  /*42c0*/  ISETP.GE.U32.AND P0, PT, R8, UR25, PT ;  /* 0x0000001908007c0c */ /* 0x000fe2000bf06070 */
[----:B------:R-:W-:Y:S01]  /*42d0*/  FMUL.FTZ R148, R136, R85 ;  /* 0x0000005588947220 */ /* 0x000fe20000410000 */
[----:B------:R-:W-:Y:S01]  /*42e0*/  IADD3 R8, PT, PT, R98, 0x7, RZ ;  /* 0x0000000762087810 */ /* 0x000fe20007ffe0ff */
[----:B------:R1:W-:Y:S01]  /*42f0*/  MUFU.EX2 R130, R10 ;  /* 0x0000000a00827308 */ /* 0x0003e20000000800 */
[----:B------:R-:W-:Y:S01]  /*4300*/  FMUL.FTZ R142, R136, R69 ;  /* 0x00000045888e7220 */ /* 0x000fe20000410000 */
[----:B-----5:R-:W-:-:S06]  /*4310*/  FSEL R128, R128, 1, !P2 ;  /* 0x3f80000080807808 */ /* 0x020fcc0005000000 */
[----:B------:R-:W4:Y:S01]  /*4320*/  MUFU.EX2 R132, R132 ;  /* 0x0000008400847308 */ /* 0x000f220000000800 */
[--C-:B0-----:R-:W-:Y:S01]  /*4330*/  HADD2.F32 R9, -RZ, R4.reuse.H1_H1 ;  /* 0x30000004ff097230 */ /* 0x101fe20000004100 */
[----:B------:R-:W-:Y:S01]  /*4340*/  FSEL R126, R126, 1, !P4 ;  /* 0x3f8000007e7e7808 */ /* 0x000fe20006000000 */
[--C-:B------:R-:W-:Y:S02]  /*4350*/  HADD2.F32 R20, -RZ, R5.reuse.H0_H0 ;  /* 0x20000005ff147230 */ /* 0x100fe40000004100 */
[----:B------:R-:W-:Y:S02]  /*4360*/  HADD2.F32 R5, -RZ, R5.H1_H1 ;  /* 0x30000005ff057230 */ /* 0x000fe40000004100 */
[----:B------:R-:W-:Y:S01]  /*4370*/  FMUL.FTZ R9, R112, R9 ;  /* 0x0000000970097220 */ /* 0x000fe20000410000 */
[--C-:B------:R-:W-:Y:S02]  /*4380*/  HADD2.F32 R149, -RZ, R7.reuse.H1_H1 ;  /* 0x30000007ff957230 */ /* 0x100fe40000004100 */
[----:B------:R-:W-:Y:S01]  /*4390*/  FMUL.FTZ R125, R111, R20 ;  /* 0x000000146f7d7220 */ /* 0x000fe20000410000 */
[----:B------:R-:W-:Y:S01]  /*43a0*/  MUFU.EX2 R139, R139 ;  /* 0x0000008b008b7308 */ /* 0x000fe20000000800 */
[----:B------:R-:W-:Y:S01]  /*43b0*/  FMUL.FTZ R5, R110, R5 ;  /* 0x000000056e057220 */ /* 0x000fe20000410000 */
[----:B------:R-:W-:Y:S01]  /*43c0*/  FSEL R117, R9, RZ, !P5 ;  /* 0x000000ff09757208 */ /* 0x000fe20006800000 */
[----:B------:R-:W-:Y:S01]  /*43d0*/  HADD2.F32 R4, -RZ, R4.H0_H0 ;  /* 0x20000004ff047230 */ /* 0x000fe20000004100 */
[----:B------:R-:W-:Y:S01]  /*43e0*/  ISETP.GE.U32.AND P5, PT, R8, UR25, PT ;  /* 0x0000001908007c0c */ /* 0x000fe2000bfa6070 */
[----:B------:R-:W-:Y:S01]  /*43f0*/  FMUL.FTZ R134, R106, R149 ;  /* 0x000000956a867220 */ /* 0x000fe20000410000 */
[----:B-1----:R-:W0:Y:S01]  /*4400*/  LDS.128 R8, [R0+0x10] ;  /* 0x0000100000087984 */ /* 0x002e220000000c00 */
[----:B------:R-:W-:Y:S01]  /*4410*/  FSEL R125, R125, RZ, !P4 ;  /* 0x000000ff7d7d7208 */ /* 0x000fe20006000000 */
[----:B------:R-:W1:Y:S01]  /*4420*/  MUFU.EX2 R135, R135 ;  /* 0x0000008700877308 */ /* 0x000e620000000800 */
[----:B----4-:R-:W-:Y:S01]  /*4430*/  FSEL R132, R132, 1, !P0 ;  /* 0x3f80000084847808 */ /* 0x010fe20004000000 */
[----:B------:R-:W-:Y:S01]  /*4440*/  FMUL.FTZ R4, R113, R4 ;  /* 0x0000000471047220 */ /* 0x000fe20000410000 */
[----:B------:R-:W-:Y:S01]  /*4450*/  ISETP.GE.U32.AND P4, PT, R118, UR25, PT ;  /* 0x0000001976007c0c */ /* 0x000fe2000bf86070 */
[----:B------:R-:W-:Y:S01]  /*4460*/  HADD2.F32 R118, -RZ, R7.H0_H0 ;  /* 0x20000007ff767230 */ /* 0x000fe20000004100 */
[----:B------:R-:W-:-:S02]  /*4470*/  FSEL R127, R5, RZ, !P2 ;  /* 0x000000ff057f7208 */ /* 0x000fc40005000000 */
[----:B------:R-:W-:Y:S01]  /*4480*/  IADD3 R5, PT, PT, R98, 0xa, RZ ;  /* 0x0000000a62057810 */ /* 0x000fe20007ffe0ff */
[----:B------:R-:W-:Y:S01]  /*4490*/  MUFU.EX2 R138, R138 ;  /* 0x0000008a008a7308 */ /* 0x000fe20000000800 */
[----:B------:R-:W-:Y:S02]  /*44a0*/  FSEL R130, R130, 1, !P1 ;  /* 0x3f80000082827808 */ /* 0x000fe40004800000 */
[----:B------:R-:W-:-:S05]  /*44b0*/  FSEL R134, R134, RZ, !P5 ;  /* 0x000000ff86867208 */ /* 0x000fca0006800000 */
[----:B------:R-:W-:Y:S01]  /*44c0*/  MUFU.EX2 R137, R137 ;  /* 0x0000008900897308 */ /* 0x000fe20000000800 */
[----:B-1----:R-:W-:-:S07]  /*44d0*/  FSEL R135, R135, 1, !P6 ;  /* 0x3f80000087877808 */ /* 0x002fce0007000000 */
[----:B------:R-:W1:Y:S08]  /*44e0*/  MUFU.EX2 R141, R141 ;  /* 0x0000008d008d7308 */ /* 0x000e700000000800 */
[----:B------:R-:W4:Y:S01]  /*44f0*/  MUFU.EX2 R140, R140 ;  /* 0x0000008c008c7308 */ /* 0x000f220000000800 */
[--C-:B0-----:R-:W-:Y:S02]  /*4500*/  HADD2.F32 R146, -RZ, R8.reuse.H0_H0 ;  /* 0x20000008ff927230 */ /* 0x101fe40000004100 */
[----:B------:R-:W-:-:S02]  /*4510*/  HADD2.F32 R145, -RZ, R8.H1_H1 ;  /* 0x30000008ff917230 */ /* 0x000fc40000004100 */
[----:B------:R-:W-:Y:S01]  /*4520*/  FMUL.FTZ R8, R107, R118 ;  /* 0x000000766b087220 */ /* 0x000fe20000410000 */
[--C-:B------:R-:W-:Y:S02]  /*4530*/  HADD2.F32 R144, -RZ, R9.reuse.H0_H0 ;  /* 0x20000009ff907230 */ /* 0x100fe40000004100 */
[----:B------:R-:W0:Y:S01]  /*4540*/  MUFU.EX2 R147, R147 ;  /* 0x0000009300937308 */ /* 0x000e220000000800 */
[----:B------:R-:W-:Y:S02]  /*4550*/  HADD2.F32 R143, -RZ, R9.H1_H1 ;  /* 0x30000009ff8f7230 */ /* 0x000fe40000004100 */
[----:B------:R-:W-:Y:S01]  /*4560*/  FMUL.FTZ R145, R104, R145 ;  /* 0x0000009168917220 */ /* 0x000fe20000410000 */
[--C-:B------:R-:W-:Y:S02]  /*4570*/  HADD2.F32 R7, -RZ, R11.reuse.H0_H0 ;  /* 0x2000000bff077230 */ /* 0x100fe40000004100 */
[----:B------:R-:W-:Y:S02]  /*4580*/  HADD2.F32 R11, -RZ, R11.H1_H1 ;  /* 0x3000000bff0b7230 */ /* 0x000fe40000004100 */
[----:B------:R-:W5:Y:S01]  /*4590*/  MUFU.EX2 R148, R148 ;  /* 0x0000009400947308 */ /* 0x000f620000000800 */
[----:B------:R-:W-:-:S02]  /*45a0*/  FMUL.FTZ R7, R92, R7 ;  /* 0x000000075c077220 */ /* 0x000fc40000410000 */
[----:B------:R-:W-:-:S05]  /*45b0*/  FMUL.FTZ R11, R90, R11 ;  /* 0x0000000b5a0b7220 */ /* 0x000fca0000410000 */
[----:B------:R-:W-:Y:S01]  /*45c0*/  MUFU.EX2 R142, R142 ;  /* 0x0000008e008e7308 */ /* 0x000fe20000000800 */
[----:B--2---:R2:W-:Y:S04]  /*45d0*/  STS.128 [R40+0x840], R12 ;  /* 0x0008400c28007388 */ /* 0x0045e80000000c00 */
[----:B---3--:R3:W-:Y:S01]  /*45e0*/  STS.128 [R40+0xa40], R16 ;  /* 0x000a401028007388 */ /* 0x0087e20000000c00 */
[----:B------:R-:W-:-:S03]  /*45f0*/  NOP ;  /* 0x0000000000007918 */ /* 0x000fc60000000000 */
[----:B------:R-:W4:Y:S01]  /*4600*/  LDS.128 R20, [R0+0x840] ;  /* 0x0008400000147984 */ /* 0x000f220000000c00 */
[--C-:B--2---:R-:W-:Y:S02]  /*4610*/  HADD2.F32 R12, -RZ, R6.reuse.H0_H0 ;  /* 0x20000006ff0c7230 */ /* 0x104fe40000004100 */
[----:B---3--:R-:W-:-:S03]  /*4620*/  HADD2.F32 R17, -RZ, R6.H1_H1 ;  /* 0x30000006ff117230 */ /* 0x008fc60000004100 */
[----:B------:R-:W-:Y:S01]  /*4630*/  FMUL.FTZ R129, R109, R12 ;  /* 0x0000000c6d817220 */ /* 0x000fe20000410000 */
[--C-:B------:R-:W-:Y:S01]  /*4640*/  HADD2.F32 R6, -RZ, R10.reuse.H0_H0 ;  /* 0x2000000aff067230 */ /* 0x100fe20000004100 */
[----:B------:R-:W2:Y:S01]  /*4650*/  LDS.128 R12, [R0+0x850] ;  /* 0x00085000000c7984 */ /* 0x000ea20000000c00 */
[----:B------:R-:W-:Y:S01]  /*4660*/  IADD3 R16, PT, PT, R98, 0x9, RZ ;  /* 0x0000000962107810 */ /* 0x000fe20007ffe0ff */
[----:B------:R-:W-:Y:S01]  /*4670*/  FMUL.FTZ R133, R108, R17 ;  /* 0x000000116c857220 */ /* 0x000fe20000410000 */
[----:B------:R-:W-:Y:S01]  /*4680*/  FSEL R129, R129, RZ, !P1 ;  /* 0x000000ff81817208 */ /* 0x000fe20004800000 */
[----:B------:R-:W-:Y:S01]  /*4690*/  FMUL.FTZ R6, R101, R6 ;  /* 0x0000000665067220 */ /* 0x000fe20000410000 */
[----:B------:R-:W-:Y:S01]  /*46a0*/  ISETP.GE.U32.AND P1, PT, R5, UR25, PT ;  /* 0x0000001905007c0c */ /* 0x000fe2000bf26070 */
[----:B------:R-:W-:Y:S01]  /*46b0*/  HADD2.F32 R5, -RZ, R10.H1_H1 ;  /* 0x3000000aff057230 */ /* 0x000fe20000004100 */
[----:B------:R-:W-:Y:S01]  /*46c0*/  FSEL R133, R133, RZ, !P0 ;  /* 0x000000ff85857208 */ /* 0x000fe20004000000 */
[----:B------:R-:W-:Y:S01]  /*46d0*/  FMUL.FTZ R10, R136, R71 ;  /* 0x00000047880a7220 */ /* 0x000fe20000410000 */
[----:B------:R-:W-:-:S02]  /*46e0*/  ISETP.NE.AND P0, PT, RZ, UR4, PT ;  /* 0x00000004ff007c0c */ /* 0x000fc4000bf05270 */
[----:B------:R-:W-:Y:S01]  /*46f0*/  ISETP.GE.U32.AND P2, PT, R16, UR25, PT ;  /* 0x0000001910007c0c */ /* 0x000fe2000bf46070 */
[----:B------:R-:W-:Y:S01]  /*4700*/  FMUL.FTZ R5, R100, R5 ;  /* 0x0000000564057220 */ /* 0x000fe20000410000 */
[----:B-1----:R-:W-:Y:S01]  /*4710*/  FSEL R141, R141, 1, !P1 ;  /* 0x3f8000008d8d7808 */ /* 0x002fe20004800000 */
[----:B------:R-:W-:Y:S01]  /*4720*/  MUFU.EX2 R10, R10 ;  /* 0x0000000a000a7308 */ /* 0x000fe20000000800 */
[----:B------:R-:W-:Y:S01]  /*4730*/  FSEL R137, R137, 1, !P2 ;  /* 0x3f80000089897808 */ /* 0x000fe20005000000 */
[--C-:B----4-:R-:W-:Y:S02]  /*4740*/  HADD2.F32 R19, -RZ, R21.reuse.H0_H0 ;  /* 0x20000015ff137230 */ /* 0x110fe40000004100 */
[----:B------:R-:W-:Y:S02]  /*4750*/  HADD2.F32 R18, -RZ, R21.H1_H1 ;  /* 0x30000015ff127230 */ /* 0x000fe40000004100 */
[--C-:B------:R-:W-:Y:S02]  /*4760*/  HADD2.F32 R16, -RZ, R22.reuse.H0_H0 ;  /* 0x20000016ff107230 */ /* 0x100fe40000004100 */
[----:B------:R-:W-:-:S02]  /*4770*/  HADD2.F32 R21, -RZ, R22.H1_H1 ;  /* 0x30000016ff157230 */ /* 0x000fc40000004100 */
[----:B------:R-:W-:Y:S02]  /*4780*/  HADD2.F32 R17, -RZ, R20.H0_H0 ;  /* 0x20000014ff117230 */ /* 0x000fe40000004100 */
[----:B------:R-:W-:Y:S02]  /*4790*/  HADD2.F32 R22, -RZ, R23.H0_H0 ;  /* 0x20000017ff167230 */ /* 0x000fe40000004100 */
[--C-:B--2---:R-:W-:Y:S02]  /*47a0*/  HADD2.F32 R118, -RZ, R12.reuse.H0_H0 ;  /* 0x2000000cff767230 */ /* 0x104fe40000004100 */
[----:B------:R-:W-:Y:S01]  /*47b0*/  HADD2.F32 R119, -RZ, R12.H1_H1 ;  /* 0x3000000cff777230 */ /* 0x000fe20000004100 */
[----:B------:R-:W-:Y:S01]  /*47c0*/  FSEL R12, R8, RZ, !P6 ;  /* 0x000000ff080c7208 */ /* 0x000fe20007000000 */
[--C-:B------:R-:W-:Y:S01]  /*47d0*/  HADD2.F32 R122, -RZ, R14.reuse.H0_H0 ;  /* 0x2000000eff7a7230 */ /* 0x100fe20000004100 */
[----:B------:R-:W1:Y:S01]  /*47e0*/  @P0 LDS.64 R8, [UR7] ;  /* 0x00000007ff080984 */ /* 0x000e620008000a00 */
[----:B------:R-:W-:-:S02]  /*47f0*/  HADD2.F32 R123, -RZ, R14.H1_H1 ;  /* 0x3000000eff7b7230 */ /* 0x000fc40000004100 */
[----:B------:R-:W-:Y:S01]  /*4800*/  FMUL.FTZ R14, R105, R146 ;  /* 0x00000092690e7220 */ /* 0x000fe20000410000 */
[----:B------:R-:W-:Y:S01]  /*4810*/  FMUL.FTZ R146, R136, R62 ;  /* 0x0000003e88927220 */ /* 0x000fe20000410000 */
[--C-:B------:R-:W-:Y:S02]  /*4820*/  HADD2.F32 R124, -RZ, R15.reuse.H0_H0 ;  /* 0x2000000fff7c7230 */ /* 0x100fe40000004100 */
[----:B------:R-:W-:Y:S01]  /*4830*/  FMUL.FTZ R136, R103, R144 ;  /* 0x0000009067887220 */ /* 0x000fe20000410000 */
[----:B------:R-:W-:Y:S01]  /*4840*/  HADD2.F32 R131, -RZ, R15.H1_H1 ;  /* 0x3000000fff837230 */ /* 0x000fe20000004100 */
[----:B------:R-:W-:Y:S01]  /*4850*/  FSEL R15, R139, 1, !P5 ;  /* 0x3f8000008b0f7808 */ /* 0x000fe20006800000 */
[----:B------:R-:W-:Y:S01]  /*4860*/  FMUL.FTZ R139, R102, R143 ;  /* 0x0000008f668b7220 */ /* 0x000fe20000410000 */
[----:B------:R-:W2:Y:S01]  /*4870*/  MUFU.EX2 R146, R146 ;  /* 0x0000009200927308 */ /* 0x000ea20000000800 */
[----:B------:R-:W-:Y:S01]  /*4880*/  ISETP.GE.U32.AND P6, PT, R97, UR25, PT ;  /* 0x0000001961007c0c */ /* 0x000fe2000bfc6070 */
[--C-:B------:R-:W-:Y:S01]  /*4890*/  HADD2.F32 R120, -RZ, R13.reuse.H0_H0 ;  /* 0x2000000dff787230 */ /* 0x100fe20000004100 */
[----:B------:R-:W-:Y:S01]  /*48a0*/  FSEL R136, R136, RZ, !P1 ;  /* 0x000000ff88887208 */ /* 0x000fe20004800000 */
[----:B------:R-:W-:Y:S01]  /*48b0*/  HADD2.F32 R121, -RZ, R13.H1_H1 ;  /* 0x3000000dff797230 */ /* 0x000fe20000004100 */
[----:B------:R-:W-:Y:S01]  /*48c0*/  FSEL R13, R138, 1, !P4 ;  /* 0x3f8000008a0d7808 */ /* 0x000fe20006000000 */
[----:B------:R-:W-:Y:S01]  /*48d0*/  HADD2.F32 R20, -RZ, R20.H1_H1 ;  /* 0x30000014ff147230 */ /* 0x000fe20000004100 */
[----:B------:R-:W-:Y:S01]  /*48e0*/  FSEL R138, R145, RZ, !P2 ;  /* 0x000000ff918a7208 */ /* 0x000fe20005000000 */
[----:B------:R-:W-:Y:S01]  /*48f0*/  HADD2.F32 R23, -RZ, R23.H1_H1 ;  /* 0x30000017ff177230 */ /* 0x000fe20000004100 */
[----:B------:R-:W-:-:S02]  /*4900*/  FSEL R139, R139, RZ, !P6 ;  /* 0x000000ff8b8b7208 */ /* 0x000fc40007000000 */
[----:B------:R-:W-:Y:S02]  /*4910*/  FSEL R140, R140, 1, !P6 ;  /* 0x3f8000008c8c7808 */ /* 0x000fe40007000000 */
[----:B------:R-:W-:Y:S02]  /*4920*/  FSEL R14, R14, RZ, !P4 ;  /* 0x000000ff0e0e7208 */ /* 0x000fe40006000000 */
[----:B------:R-:W-:Y:S02]  /*4930*/  ISETP.GE.U32.AND P2, PT, R94, UR25, PT ;  /* 0x000000195e007c0c */ /* 0x000fe4000bf46070 */
[----:B------:R-:W-:Y:S02]  /*4940*/  ISETP.GE.U32.AND P1, PT, R93, UR25, PT ;  /* 0x000000195d007c0c */ /* 0x000fe4000bf26070 */
[----:B------:R-:W-:Y:S02]  /*4950*/  ISETP.GE.U32.AND P6, PT, R98, UR25, PT ;  /* 0x0000001962007c0c */ /* 0x000fe4000bfc6070 */
[----:B------:R-:W-:-:S02]  /*4960*/  ISETP.GE.U32.AND P5, PT, R96, UR25, PT ;  /* 0x0000001960007c0c */ /* 0x000fc4000bfa6070 */
[----:B------:R-:W-:Y:S02]  /*4970*/  ISETP.GE.U32.AND P4, PT, R95, UR25, PT ;  /* 0x000000195f007c0c */ /* 0x000fe4000bf86070 */
[----:B0-----:R-:W-:Y:S02]  /*4980*/  FSEL R145, R147, 1, !P2 ;  /* 0x3f80000093917808 */ /* 0x001fe40005000000 */
[----:B-----5:R-:W-:Y:S02]  /*4990*/  FSEL R144, R148, 1, !P1 ;  /* 0x3f80000094907808 */ /* 0x020fe40004800000 */
[----:B--2---:R-:W-:Y:S02]  /*49a0*/  FSEL R151, R146, 1, !P6 ;  /* 0x3f80000092977808 */ /* 0x004fe40007000000 */
[----:B------:R-:W-:Y:S02]  /*49b0*/  FSEL R142, R142, 1, !P5 ;  /* 0x3f8000008e8e7808 */ /* 0x000fe40006800000 */
[----:B------:R-:W-:-:S02]  /*49c0*/  FSEL R143, R10, 1, !P4 ;  /* 0x3f8000000a8f7808 */ /* 0x000fc40006000000 */
[----:B------:R-:W-:Y:S02]  /*49d0*/  FSEL R150, R4, RZ, !P6 ;  /* 0x000000ff04967208 */ /* 0x000fe40007000000 */
[----:B------:R-:W-:Y:S02]  /*49e0*/  FSEL R149, R6, RZ, !P5 ;  /* 0x000000ff06957208 */ /* 0x000fe40006800000 */
[----:B------:R-:W-:Y:S02]  /*49f0*/  FSEL R148, R5, RZ, !P4 ;  /* 0x000000ff05947208 */ /* 0x000fe40006000000 */
[----:B------:R-:W-:Y:S02]  /*4a00*/  FSEL R146, R7, RZ, !P2 ;  /* 0x000000ff07927208 */ /* 0x000fe40005000000 */
[----:B------:R-:W-:Y:S01]  /*4a10*/  FSEL R147, R11, RZ, !P1 ;  /* 0x000000ff0b937208 */ /* 0x000fe20004800000 */
[----:B-1----:R-:W-:Y:S06]  /*4a20*/  @P0 BRA `(.L_x_3010) ;  /* 0x0000000000480947 */ /* 0x002fec0003800000 */
[----:B------:R-:W0:Y:S01]  /*4a30*/  LDC.U8 R4, c[0x0][0x3a9] ;  /* 0x0000ea40ff047b82 */ /* 0x000e220000000000 */
[----:B------:R-:W-:Y:S01]  /*4a40*/  HFMA2 R8, -RZ, RZ, 1.875, 0 ;  /* 0x3f800000ff087431 */ /* 0x000fe200000001ff */
[----:B0-----:R-:W-:-:S04]  /*4a50*/  ISETP.NE.AND P0, PT, R4, RZ, P3 ;  /* 0x000000ff0400720c */ /* 0x001fc80001f05270 */
[----:B------:R-:W-:-:S13]  /*4a60*/  PLOP3.LUT P0, PT, P0, PT, UP1, 0x80, 0x8 ;  /* 0x000000000008781c */ /* 0x000fda000070f018 */
        /* <DEDUP_REMOVED lines=9> */
.L_x_3011:
[----:B------:R-:W-:Y:S01]  /*4b00*/  MOV R9, RZ ;  /* 0x000000ff00097202 */ /* 0x000fe20000000f00 */
[----:B------:R-:W-:Y:S06]  /*4b10*/  @!P3 BRA `(.L_x_3010) ;  /* 0x00000000000cb947 */ /* 0x000fec0003800000 */
[----:B------:R-:W-:Y:S02]  /*4b20*/  MOV R4, R89 ;  /* 0x0000005900047202 */ /* 0x000fe40000000f00 */
[----:B------:R-:W-:-:S05]  /*4b30*/  MOV R5, R88 ;  /* 0x0000005800057202 */ /* 0x000fca0000000f00 */
[----:B------:R1:W5:Y:S02]  /*4b40*/  LDG.E R9, desc[UR16][R4.64] ;  /* 0x0000001004097981 */ /* 0x000364000c1e1900 */
.L_x_3010:
[-C--:B01----:R-:W-:Y:S01]  /*4b50*/  FFMA.FTZ R4, R150, R116.reuse, R117 ;  /* 0x0000007496047223 */ /* 0x083fe20000010075 */
[----:B------:R-:W-:Y:S01]  /*4b60*/  FMUL.FTZ R5, R151, R116 ;  /* 0x0000007497057220 */ /* 0x000fe20000410000 */
[----:B------:R-:W-:Y:S01]  /*4b70*/  ISETP.GE.AND P0, PT, R57, 0x1, PT ;  /* 0x000000013900780c */ /* 0x000fe20003f06270 */
[----:B------:R-:W0:Y:S01]  /*4b80*/  S2UR UR21, SR_CgaCtaId ;  /* 0x00000000001579c3 */ /* 0x000e220000008800 */
[C---:B------:R-:W-:Y:S01]  /*4b90*/  FFMA.FTZ R4, R126.reuse, R4, R125 ;  /* 0x000000047e047223 */ /* 0x040fe2000001007d */
[----:B------:R-:W-:Y:S01]  /*4ba0*/  FMUL.FTZ R5, R126, R5 ;  /* 0x000000057e057220 */ /* 0x000fe20000410000 */
[----:B------:R-:W-:Y:S01]  /*4bb0*/  UMOV UR20, 0x400 ;  /* 0x0000040000147882 */ /* 0x000fe20000000000 */
[----:B------:R-:W-:Y:S01]  /*4bc0*/  ISETP.GE.U32.AND P1, PT, R42, 0x20, PT ;  /* 0x000000202a00780c */ /* 0x000fe20003f26070 */
[C---:B------:R-:W-:Y:S01]  /*4bd0*/  FFMA.FTZ R4, R128.reuse, R4, R127 ;  /* 0x0000000480047223 */ /* 0x040fe2000001007f */
[----:B------:R-:W-:Y:S01]  /*4be0*/  FMUL.FTZ R5, R128, R5 ;  /* 0x0000000580057220 */ /* 0x000fe20000410000 */
[----:B------:R-:W-:Y:S01]  /*4bf0*/  BSSY.RECONVERGENT B0, `(.L_x_3012) ;  /* 0x0000052000007945 */ /* 0x000fe20003800200 */
[----:B------:R-:W-:Y:S01]  /*4c00*/  ISETP.NE.AND P2, PT, R42, RZ, PT ;  /* 0x000000ff2a00720c */ /* 0x000fe20003f45270 */
[C---:B------:R-:W-:Y:S01]  /*4c10*/  FFMA.FTZ R4, R130.reuse, R4, R129 ;  /* 0x0000000482047223 */ /* 0x040fe20000010081 */
[----:B------:R-:W-:-:S03]  /*4c20*/  FMUL.FTZ R5, R130, R5 ;  /* 0x0000000582057220 */ /* 0x000fc60000410000 */
[----:B------:R-:W-:-:S04]  /*4c30*/  FFMA.FTZ R4, R132, R4, R133 ;  /* 0x0000000484047223 */ /* 0x000fc80000010085 */
[----:B------:R-:W-:-:S04]  /*4c40*/  FFMA.FTZ R4, R135, R4, R12 ;  /* 0x0000000487047223 */ /* 0x000fc8000001000c */
[----:B------:R-:W-:Y:S01]  /*4c50*/  FFMA.FTZ R4, R15, R4, R134 ;  /* 0x000000040f047223 */ /* 0x000fe20000010086 */
[----:B0-----:R-:W-:-:S03]  /*4c60*/  ULEA UR20, UR21, UR20, 0x18 ;  /* 0x0000001415147291 */ /* 0x001fc6000f8ec0ff */
        /* <DEDUP_REMOVED lines=56> */
[C---:B0-----:R-:W-:Y:S01]  /*4ff0*/  FSEL R56, R5.reuse, R56, !P0 ;  /* 0x0000003805387208 */ /* 0x041fe20004000000 */
        /* <DEDUP_REMOVED lines=17> */
.L_x_3013:
[----:B------:R-:W-:Y:S05]  /*5110*/  BSYNC.RECONVERGENT B0 ;  /* 0x0000000000007941 */ /* 0x000fea0003800200 */
.L_x_3012:
        /* <DEDUP_REMOVED lines=24> */
[----:B------:R-:W-:Y:S01]  /*52a0*/  IADD3 R6, PT, PT, R44, -0x1, RZ ;  /* 0xffffffff2c067810 */ /* 0x000fe20007ffe0ff */
[----:B-1----:R-:W-:-:S09]  /*52b0*/  UISETP.EQ.OR UP0, UPT, UR20, URZ, !UP1 ;  /* 0x000000ff1400728c */ /* 0x002fd2000cf02670 */
[----:B--2---:R-:W-:Y:S05]  /*52c0*/  BRA.U UP0, `(.L_x_3016) ;  /* 0x0000000100487547 */ /* 0x004fea000b800000 */
[----:B------:R-:W-:Y:S01]  /*52d0*/  ISETP.NE.AND P0, PT, R6, UR4, PT ;  /* 0x0000000406007c0c */ /* 0x000fe2000bf05270 */
[----:B0-----:R-:W0:Y:S01]  /*52e0*/  LDC.64 R8, c[0x0][0x450] ;  /* 0x00011400ff087b82 */ /* 0x001e220000000a00 */
[----:B------:R-:W-:Y:S02]  /*52f0*/  MOV R11, UR18 ;  /* 0x00000012000b7c02 */ /* 0x000fe40008000f00 */
[----:B------:R-:W-:-:S09]  /*5300*/  MOV R10, UR15 ;  /* 0x0000000f000a7c02 */ /* 0x000fd20008000f00 */
[----:B------:R-:W2:Y:S02]  /*5310*/  @!P0 LDG.E R11, desc[UR16][R10.64] ;  /* 0x000000100a0b8981 */ /* 0x000ea4000c1e1900 */
[----:B--2---:R-:W-:-:S05]  /*5320*/  @!P0 IMAD.WIDE R12, R11, 0x4, R2 ;  /* 0x000000040b0c8825 */ /* 0x004fca00078e0202 */
[----:B------:R-:W2:Y:S01]  /*5330*/  @!P0 LDG.E R4, desc[UR16][R12.64] ;  /* 0x000000100c048981 */ /* 0x000ea2000c1e1900 */
        /* <DEDUP_REMOVED lines=11> */
.L_x_3016:
[----:B------:R-:W-:-:S04]  /*53f0*/  ISETP.NE.AND P0, PT, R6, UR4, PT ;  /* 0x0000000406007c0c */ /* 0x000fc8000bf05270 */
[----:B------:R-:W-:-:S13]  /*5400*/  ISETP.NE.OR P0, PT, RZ, UR20, P0 ;  /* 0x00000014ff007c0c */ /* 0x000fda0008705670 */
[----:B------:R-:W-:Y:S02]  /*5410*/  @!P0 MOV R6, R89 ;  /* 0x0000005900068202 */ /* 0x000fe40000000f00 */
[----:B------:R-:W-:-:S05]  /*5420*/  @!P0 MOV R7, R88 ;  /* 0x0000005800078202 */ /* 0x000fca0000000f00 */
[----:B------:R2:W-:Y:S02]  /*5430*/  @!P0 STG.E desc[UR16][R6.64], R5 ;  /* 0x0000000506008986 */ /* 0x0005e4000c101910 */
.L_x_3015:
[----:B------:R-:W-:Y:S05]  /*5440*/  BSYNC.RECONVERGENT B0 ;  /* 0x0000000000007941 */ /* 0x000fea0003800200 */
.L_x_3014:
[----:B------:R-:W-:Y:S01]  /*5450*/  ULEA UR10, UP0, UR22, UR10, 0x2 ;  /* 0x0000000a160a7291 */ /* 0x000fe2000f8010ff */
[----:B------:R-:W-:Y:S01]  /*5460*/  LEA R89, P2, R36, R89, 0x2 ;  /* 0x0000005924597211 */ /* 0x000fe200078410ff */
[----:B------:R-:W-:Y:S01]  /*5470*/  UIADD3 UR5, UPT, UPT, UR5, 0x1, URZ ;  /* 0x0000000105057890 */ /* 0x000fe2000fffe0ff */
[----:B------:R-:W-:Y:S01]  /*5480*/  LEA R30, P0, R32, R30, 0x1 ;  /* 0x0000001e201e7211 */ /* 0x000fe200078008ff */
[----:B------:R-:W-:Y:S01]  /*5490*/  UIADD3.X UR11, UPT, UPT, UR11, UR12, URZ, UP0, !UPT ;  /* 0x0000000c0b0b7290 */ /* 0x000fe200087fe4ff */
[----:B--2---:R-:W-:Y:S01]  /*54a0*/  LEA R6, P1, R34, R38, 0x1 ;  /* 0x0000002622067211 */ /* 0x004fe200078208ff */
[----:B------:R-:W-:Y:S01]  /*54b0*/  UISETP.NE.AND UP0, UPT, UR5, URZ, UPT ;  /* 0x000000ff0500728c */ /* 0x000fe2000bf05270 */
[----:B------:R-:W-:Y:S01]  /*54c0*/  FFMA.FTZ R84, R19, R125, R84 ;  /* 0x0000007d13547223 */ /* 0x000fe20000010054 */
        /* <DEDUP_REMOVED lines=22> */
.L_x_3009:
[----:B------:R-:W-:Y:S01]  /*5630*/  BAR.SYNC.DEFER_BLOCKING 0x0 ;  /* 0x0000000000007b1d */ /* 0x000fe20000010000 */
[----:B------:R-:W-:Y:S01]  /*5640*/  F2FP.F16.F32.PACK_AB R7, R114, R115 ;  /* 0x000000737207723e */ /* 0x000fe200000000ff */
[----:B------:R-:W-:Y:S01]  /*5650*/  UIADD3 UR4, UPT, UPT, UR4, 0x1, URZ ;  /* 0x0000000104047890 */ /* 0x000fe2000fffe0ff */
[----:B------:R-:W-:Y:S02]  /*5660*/  F2FP.F16.F32.PACK_AB R6, R86, R87 ;  /* 0x000000575606723e */ /* 0x000fe400000000ff */
[----:B-1----:R-:W-:Y:S01]  /*5670*/  F2FP.F16.F32.PACK_AB R5, R83, R84 ;  /* 0x000000545305723e */ /* 0x002fe200000000ff */
[----:B------:R-:W1:Y:S01]  /*5680*/  LDCU.128 UR20, c[0x0][0x430] ;  /* 0x00008600ff1477ac */ /* 0x000e620008000c00 */
[----:B------:R-:W-:Y:S02]  /*5690*/  F2FP.F16.F32.PACK_AB R4, R81, R82 ;  /* 0x000000525104723e */ /* 0x000fe400000000ff */
[----:B------:R-:W-:Y:S01]  /*56a0*/  F2FP.F16.F32.PACK_AB R11, R72, R73 ;  /* 0x00000049480b723e */ /* 0x000fe200000000ff */
[----:B------:R-:W2:Y:S01]  /*56b0*/  LDCU.64 UR10, c[0x0][0x4a8] ;  /* 0x00009500ff0a77ac */ /* 0x000ea20008000a00 */
[----:B------:R-:W-:-:S02]  /*56c0*/  F2FP.F16.F32.PACK_AB R10, R74, R75 ;  /* 0x0000004b4a0a723e */ /* 0x000fc400000000ff */
[----:B0-----:R-:W-:Y:S01]  /*56d0*/  F2FP.F16.F32.PACK_AB R9, R76, R77 ;  /* 0x0000004d4c09723e */ /* 0x001fe200000000ff */
[----:B------:R-:W-:Y:S01]  /*56e0*/  UMOV UR7, URZ ;  /* 0x000000ff00077c82 */ /* 0x000fe20008000000 */
[----:B------:R-:W-:Y:S02]  /*56f0*/  F2FP.F16.F32.PACK_AB R8, R78, R79 ;  /* 0x0000004f4e08723e */ /* 0x000fe400000000ff */
[----:B------:R-:W-:Y:S02]  /*5700*/  ISETP.NE.AND P0, PT, R44, UR4, PT ;  /* 0x000000042c007c0c */ /* 0x000fe4000bf05270 */
[----:B------:R-:W-:Y:S02]  /*5710*/  MOV R21, UR25 ;  /* 0x0000001900157c02 */ /* 0x000fe40008000f00 */
[----:B------:R-:W-:Y:S01]  /*5720*/  IADD3 R43, PT, PT, R43, UR25, RZ ;  /* 0x000000192b2b7c10 */ /* 0x000fe2000fffe0ff */
[----:B------:R0:W-:Y:S01]  /*5730*/  STS.128 [R0], R4 ;  /* 0x0000000400007388 */ /* 0x0001e20000000c00 */
[----:B-1----:R-:W-:Y:S01]  /*5740*/  UIMAD.WIDE.U32 UR8, UR19, UR20, UR6 ;  /* 0x00000014130872a5 */ /* 0x002fe2000f8e0006 */
[----:B------:R-:W-:Y:S01]  /*5750*/  IMAD.WIDE.U32 R26, R21, 0x2, R26 ;  /* 0x00000002151a7825 */ /* 0x000fe200078e001a */
[----:B------:R-:W-:Y:S01]  /*5760*/  UIADD3 UR6, UPT, UPT, UR25, UR6, URZ ;  /* 0x0000000619067290 */ /* 0x000fe2000fffe0ff */
[----:B------:R1:W-:Y:S01]  /*5770*/  STS.128 [R0+0x10], R8 ;  /* 0x0000100800007388 */ /* 0x0003e20000000c00 */
[----:B------:R-:W-:-:S03]  /*5780*/  NOP ;  /* 0x0000000000007918 */ /* 0x000fc60000000000 */
[----:B------:R-:W3:Y:S01]  /*5790*/  LDS.128 R12, [R40] ;  /* 0x00000000280c7984 */ /* 0x000ee20000000c00 */
[----:B------:R-:W-:-:S03]  /*57a0*/  UIMAD UR9, UR19, UR21, UR9 ;  /* 0x00000015130972a4 */ /* 0x000fc6000f8e0209 */
[----:B------:R-:W4:Y:S01]  /*57b0*/  LDS.128 R16, [R40+0x200] ;  /* 0x0002000028107984 */ /* 0x000f220000000c00 */
[----:B------:R-:W-:Y:S01]  /*57c0*/  UIMAD.WIDE.U32 UR8, UR24, UR22, UR8 ;  /* 0x00000016180872a5 */ /* 0x000fe2000f8e0008 */
[----:B0-----:R-:W-:-:S03]  /*57d0*/  MOV R6, R54 ;  /* 0x0000003600067202 */ /* 0x001fc60000000f00 */
[----:B------:R-:W-:Y:S01]  /*57e0*/  UIMAD UR7, UR24, UR23, UR9 ;  /* 0x00000017180772a4 */ /* 0x000fe2000f8e0209 */
[----:B-1----:R-:W-:Y:S01]  /*57f0*/  SHF.L.U32 R0, R42, 0x1, RZ ;  /* 0x000000012a007819 */ /* 0x002fe200000006ff */
[----:B--2---:R-:W-:Y:S01]  /*5800*/  ULEA UR5, UP0, UR8, UR10, 0x1 ;  /* 0x0000000a08057291 */ /* 0x004fe2000f8008ff */
[----:B------:R-:W-:Y:S02]  /*5810*/  MOV R9, UR25 ;  /* 0x0000001900097c02 */ /* 0x000fe40008000f00 */
[----:B------:R-:W-:Y:S01]  /*5820*/  LOP3.LUT R7, R0, 0x7c0, RZ, 0xc0, !PT ;  /* 0x000007c000077812 */ /* 0x000fe200078ec0ff */
[----:B------:R-:W-:Y:S01]  /*5830*/  ULEA.HI.X UR8, UR8, UR11, UR7, 0x1, UP0 ;  /* 0x0000000b08087291 */ /* 0x000fe200080f0c07 */
[----:B------:R-:W-:Y:S02]  /*5840*/  MOV R11, UR25 ;  /* 0x00000019000b7c02 */ /* 0x000fe40008000f00 */
[----:B------:R-:W-:Y:S02]  /*5850*/  MOV R4, UR5 ;  /* 0x0000000500047c02 */ /* 0x000fe40008000f00 */
[----:B------:R-:W-:Y:S01]  /*5860*/  LOP3.LUT R7, R7, 0x1f, R42, 0xf8, !PT ;  /* 0x0000001f07077812 */ /* 0x000fe200078ef82a */
[----:B------:R-:W-:Y:S01]  /*5870*/  IMAD.WIDE.U32 R28, R11, 0x2, R28 ;  /* 0x000000020b1c7825 */ /* 0x000fe200078e001c */
[----:B------:R-:W-:-:S03]  /*5880*/  MOV R5, UR8 ;  /* 0x0000000800057c02 */ /* 0x000fc60008000f00 */
[----:B------:R-:W-:Y:S01]  /*5890*/  IMAD.WIDE.U32 R4, R7, 0x10, R4 ;  /* 0x0000001007047825 */ /* 0x000fe200078e0004 */
[----:B------:R-:W-:Y:S02]  /*58a0*/  MOV R7, R53 ;  /* 0x0000003500077202 */ /* 0x000fe40000000f00 */
[----:B------:R-:W-:Y:S01]  /*58b0*/  MOV R53, R51 ;  /* 0x0000003300357202 */ /* 0x000fe20000000f00 */
[----:B------:R-:W-:-:S04]  /*58c0*/  IMAD.WIDE.U32 R6, R9, 0x2, R6 ;  /* 0x0000000209067825 */ /* 0x000fc800078e0006 */
[----:B------:R-:W-:Y:S01]  /*58d0*/  IMAD.WIDE.U32 R8, R9, 0x2, R52 ;  /* 0x0000000209087825 */ /* 0x000fe200078e0034 */
[----:B------:R-:W-:Y:S01]  /*58e0*/  MOV R54, R6 ;  /* 0x0000000600367202 */ /* 0x000fe20000000f00 */
[----:B---3--:R0:W-:Y:S01]  /*58f0*/  STG.E.128 desc[UR16][R4.64], R12 ;  /* 0x0000000c04007986 */ /* 0x0081e2000c101d10 */
[----:B------:R-:W-:Y:S02]  /*5900*/  MOV R53, R7 ;  /* 0x0000000700357202 */ /* 0x000fe40000000f00 */
[----:B------:R-:W-:Y:S01]  /*5910*/  MOV R52, R8 ;  /* 0x0000000800347202 */ /* 0x000fe20000000f00 */
[----:B----4-:R0:W-:Y:S01]  /*5920*/  STG.E.128 desc[UR16][R4.64+0x200], R16 ;  /* 0x0002001004007986 */ /* 0x0101e2000c101d10 */
[----:B------:R-:W-:Y:S01]  /*5930*/  MOV R51, R9 ;  /* 0x0000000900337202 */ /* 0x000fe20000000f00 */
[----:B------:R-:W-:Y:S06]  /*5940*/  @P0 BRA `(.L_x_3018) ;  /* 0xffffffb800240947 */ /* 0x000fec000383ffff */
[----:B------:R-:W-:Y:S05]  /*5950*/  EXIT ;  /* 0x000000000000794d */ /* 0x000fea0003800000 */
.L_x_3019:
        /* <DEDUP_REMOVED lines=10> */
.L_x_8008:


//--------------------- .text._Z25selective_scan_fwd_kernelI32Selective_Scan_fwd_kernel_traitsILi64ELi16ELi1ELb1ELb1ELb1ELb0ELb1EN3c104HalfEffEEv13SSMParamsBase --------------------------
	.section	.text._Z25selective_scan_fwd_kernelI32Selective_Scan_fwd_kernel_traitsILi64ELi16ELi1ELb1ELb1ELb1ELb0ELb1EN3c104HalfEffEEv13SSMParamsBase,"ax",@progbits
	.align	128
        .global         _Z25selective_scan_fwd_kernelI32Selective_Scan_fwd_kernel_traitsILi64ELi16ELi1ELb1ELb1ELb1ELb0ELb1EN3c104HalfEffEEv13SSMParamsBase
        .type           _Z25selective_scan_fwd_kernelI32Selective_Scan_fwd_kernel_traitsILi64ELi16ELi1ELb1ELb1ELb1ELb0ELb1EN3c104HalfEffEEv13SSMParamsBase,@function
        .size           _Z25selective_scan_fwd_kernelI32Selective_Scan_fwd_kernel_traitsILi64ELi16ELi1ELb1ELb1ELb1ELb0ELb1EN3c104HalfEffEEv13SSMParamsBase,(.L_x_8009 - _Z25selective_scan_fwd_kernelI32Selective_Scan_fwd_kernel_traitsILi64ELi16ELi1ELb1ELb1ELb1ELb0ELb1EN3c104HalfEffEEv13SSMParamsBase)
        .other          _Z25selective_scan_fwd_kernelI32Selective_Scan_fwd_kernel_traitsILi64ELi16ELi1ELb1ELb1ELb1ELb0ELb1EN3c104HalfEffEEv13SSMParamsBase,@"STO_CUDA_ENTRY STV_DEFAULT"
_Z25selective_scan_fwd_kernelI32Selective_Scan_fwd_kernel_traitsILi64ELi16ELi1ELb1ELb1ELb1ELb0ELb1EN3c104HalfEffEEv13SSMParamsBase:
.text._Z25selective_scan_fwd_kernelI32Selective_Scan_fwd_kernel_traitsILi64ELi16ELi1ELb1ELb1ELb1ELb0ELb1EN3c104HalfEffEEv13SSMParamsBase:
        /* <DEDUP_REMOVED lines=57> */
.L_x_3020:
        /* <DEDUP_REMOVED lines=99> */
.L_x_3021:
        /* <DEDUP_REMOVED lines=10> */
.L_x_3022:
        /* <DEDUP_REMOVED lines=100> */
.L_x_3023:
        /* <DEDUP_REMOVED lines=33> */
.L_x_3024:
        /* <DEDUP_REMOVED lines=24> */
.L_x_3068:
        /* <DEDUP_REMOVED lines=346> */
.L_x_3026:
[----:B------:R-:W-:Y:S05]  /*29d0*/  BSYNC.RECONVERGENT B0 ;  /* 0x0000000000007941 */ /* 0x000fea0003800200 */
.L_x_3025:
        /* <DEDUP_REMOVED lines=37> */
.L_x_3028:
[----:B------:R-:W-:Y:S05]  /*2c30*/  BSYNC.RECONVERGENT B0 ;  /* 0x0000000000007941 */ /* 0x000fea0003800200 */
.L_x_3027:
        /* <DEDUP_REMOVED lines=35> */
.L_x_3030:
[----:B------:R-:W-:Y:S05]  /*2e70*/  BSYNC.RECONVERGENT B0 ;  /* 0x0000000000007941 */ /* 0x000fea0003800200 */
.L_x_3029:
        /* <DEDUP_REMOVED lines=37> */
.L_x_3032:
[----:B------:R-:W-:Y:S05]  /*30d0*/  BSYNC.RECONVERGENT B0 ;  /* 0x0000000000007941 */ /* 0x000fea0003800200 */
.L_x_3031:
        /* <DEDUP_REMOVED lines=35> */
.L_x_3034:
[----:B------:R-:W-:Y:S05]  /*3310*/  BSYNC.RECONVERGENT B0 ;  /* 0x0000000000007941 */ /* 0x000fea0003800200 */
.L_x_3033:
        /* <DEDUP_REMOVED lines=37> */
.L_x_3036:
[----:B------:R-:W-:Y:S05]  /*3570*/  BSYNC.RECONVERGENT B0 ;  /* 0x0000000000007941 */ /* 0x000fea0003800200 */
.L_x_3035:
        /* <DEDUP_REMOVED lines=35> */
.L_x_3038:
[----:B------:R-:W-:Y:S05]  /*37b0*/  BSYNC.RECONVERGENT B0 ;  /* 0x0000000000007941 */ /* 0x000fea0003800200 */
.L_x_3037:
        /* <DEDUP_REMOVED lines=37> */
.L_x_3040:
[----:B------:R-:W-:Y:S05]  /*3a10*/  BSYNC.RECONVERGENT B0 ;  /* 0x0000000000007941 */ /* 0x000fea0003800200 */
.L_x_3039:
        /* <DEDUP_REMOVED lines=35> */
.L_x_3042:
[----:B------:R-:W-:Y:S05]  /*3c50*/  BSYNC.RECONVERGENT B0 ;  /* 0x0000000000007941 */ /* 0x000fea0003800200 */
.L_x_3041:
        /* <DEDUP_REMOVED lines=39> */
.L_x_3044:
[----:B------:R-:W-:Y:S05]  /*3ed0*/  BSYNC.RECONVERGENT B0 ;  /* 0x0000000000007941 */ /* 0x000fea0003800200 */
.L_x_3043:
        /* <DEDUP_REMOVED lines=39> */
.L_x_3046:
[----:B------:R-:W-:Y:S05]  /*4150*/  BSYNC.RECONVERGENT B0 ;  /* 0x0000000000007941 */ /* 0x000fea0003800200 */
.L_x_3045:
        /* <DEDUP_REMOVED lines=44> */
.L_x_3048:
[----:B------:R-:W-:Y:S05]  /*4420*/  BSYNC.RECONVERGENT B0 ;  /* 0x0000000000007941 */ /* 0x000fea0003800200 */
.L_x_3047:
        /* <DEDUP_REMOVED lines=32> */
.L_x_3050:
[----:B------:R-:W-:Y:S05]  /*4630*/  BSYNC.RECONVERGENT B0 ;  /* 0x0000000000007941 */ /* 0x000fea0003800200 */
.L_x_3049:
        /* <DEDUP_REMOVED lines=32> */
.L_x_3052:
[----:B------:R-:W-:Y:S05]  /*4840*/  BSYNC.RECONVERGENT B0 ;  /* 0x0000000000007941 */ /* 0x000fea0003800200 */
.L_x_3051:
        /* <DEDUP_REMOVED lines=32> */
.L_x_3054:
[----:B------:R-:W-:Y:S05]  /*4a50*/  BSYNC.RECONVERGENT B0 ;  /* 0x0000000000007941 */ /* 0x000fea0003800200 */
.L_x_3053:
        /* <DEDUP_REMOVED lines=32> */
.L_x_3056:
[----:B------:R-:W-:Y:S05]  /*4c60*/  BSYNC.RECONVERGENT B0 ;  /* 0x0000000000007941 */ /* 0x000fea0003800200 */
.L_x_3055:
        /* <DEDUP_REMOVED lines=67> */
.L_x_3067:
        /* <DEDUP_REMOVED lines=382> */
.L_x_3059:
[----:B------:R-:W-:Y:S01]  /*6880*/  IMAD.MOV.U32 R87, RZ, RZ, RZ ;  /* 0x000000ffff577224 */ /* 0x000fe200078e00ff */
[----:B------:R-:W-:Y:S06]  /*6890*/  BRA.U !UP2, `(.L_x_3058) ;  /* 0x000000010a147547 */ /* 0x000fec000b800000 */
[----:B------:R-:W-:-:S04]  /*68a0*/  UIADD3 UR4, UP0, UPT, UR33, UR12, URZ ;  /* 0x0000000c21047290 */ /* 0x000fc8000ff1e0ff */
[----:B------:R-:W-:Y:S02]  /*68b0*/  UIADD3.X UR5, UPT, UPT, UR32, UR13, URZ, UP0, !UPT ;  /* 0x0000000d20057290 */ /* 0x000fe400087fe4ff */
[----:B------:R-:W-:-:S04]  /*68c0*/  MOV R40, UR4 ;  /* 0x0000000400287c02 */ /* 0x000fc80008000f00 */
[----:B------:R-:W-:-:S05]  /*68d0*/  IMAD.U32 R41, RZ, RZ, UR5 ;  /* 0x00000005ff297e24 */ /* 0x000fca000f8e00ff */
[----:B------:R1:W5:Y:S02]  /*68e0*/  LDG.E R87, desc[UR34][R40.64] ;  /* 0x0000002228577981 */ /* 0x000364000c1e1900 */
.L_x_3058:
        /* <DEDUP_REMOVED lines=95> */
.L_x_3061:
[----:B------:R-:W-:Y:S05]  /*6ee0*/  BSYNC.RECONVERGENT B0 ;  /* 0x0000000000007941 */ /* 0x000fea0003800200 */
.L_x_3060:
        /* <DEDUP_REMOVED lines=39> */
.L_x_3065:
        /* <DEDUP_REMOVED lines=33> */
.L_x_3066:
        /* <DEDUP_REMOVED lines=10> */
.L_x_3064:
        /* <DEDUP_REMOVED lines=9> */
.L_x_3063:
[----:B------:R-:W-:Y:S05]  /*74a0*/  BSYNC.RECONVERGENT B0 ;  /* 0x0000000000007941 */ /* 0x000fea0003800200 */
.L_x_3062:
        /* <DEDUP_REMOVED lines=32> */
.L_x_3057:
        /* <DEDUP_REMOVED lines=112> */
.L_x_3069:
        /* <DEDUP_REMOVED lines=13> */
.L_x_8009:


//--------------------- .text._Z25selective_scan_fwd_kernelI32Selective_Scan_fwd_kernel_traitsILi64ELi16ELi1ELb1ELb1ELb1ELb1ELb0EN3c104HalfEffEEv13SSMParamsBase --------------------------
	.section	.text._Z25selective_scan_fwd_kernelI32Selective_Scan_fwd_kernel_traitsILi64ELi16ELi1ELb1ELb1ELb1ELb1ELb0EN3c104HalfEffEEv13SSMParamsBase,"ax",@progbits
	.align	128
        .global         _Z25selective_scan_fwd_kernelI32Selective_Scan_fwd_kernel_traitsILi64ELi16ELi1ELb1ELb1ELb1ELb1ELb0EN3c104HalfEffEEv13SSMParamsBase
        .type           _Z25selective_scan_fwd_kernelI32Selective_Scan_fwd_kernel_traitsILi64ELi16ELi1ELb1ELb1ELb1ELb1ELb0EN3c104HalfEffEEv13SSMParamsBase,@function
        .size           _Z25selective_scan_fwd_kernelI32Selective_Scan_fwd_kernel_traitsILi64ELi16ELi1ELb1ELb1ELb1ELb1ELb0EN3c104HalfEffEEv13SSMParamsBase,(.L_x_8010 - _Z25selective_scan_fwd_kernelI32Selective_Scan_fwd_kernel_traitsILi64ELi16ELi1ELb1ELb1ELb1ELb1ELb0EN3c104HalfEffEEv13SSMParamsBase)
        .other          _Z25selective_scan_fwd_kernelI32Selective_Scan_fwd_kernel_traitsILi64ELi16ELi1ELb1ELb1ELb1ELb1ELb0EN3c104HalfEffEEv13SSMParamsBase,@"STO_CUDA_ENTRY STV_DEFAULT"
_Z25selective_scan_fwd_kernelI32Selective_Scan_fwd_kernel_traitsILi64ELi16ELi1ELb1ELb1ELb1ELb1ELb0EN3c104HalfEffEEv13SSMParamsBase:
.text._Z25selective_scan_fwd_kernelI32Selective_Scan_fwd_kernel_traitsILi64ELi16ELi1ELb1ELb1ELb1ELb1ELb0EN3c104HalfEffEEv13SSMParamsBase:
        /* <DEDUP_REMOVED lines=48> */
.L_x_3070:
        /* <DEDUP_REMOVED lines=30> */
[----:B------:R-:W0:Y:S01]  /*04e0*/  LDC.64 R32, c[0x0][0x480] ;  /* 0x00012000ff207b82 */ /* 0x000e220000000a00 */
        /* <DEDUP_REMOVED lines=13> */
[----:B------:R-:W-:Y:S01]  /*05c0*/  IMAD.WIDE.U32 R6, R8, UR26, RZ ;  /* 0x0000001a08067c25 */ /* 0x000fe2000f8e00ff */
[----:B------:R-:W-:Y:S02]  /*05d0*/  ISETP.NE.AND P0, PT, RZ, UR10, PT ;  /* 0x0000000aff007c0c */ /* 0x000fe4000bf05270 */
[----:B------:R-:W-:Y:S01]  /*05e0*/  MOV R13, R4 ;  /* 0x00000004000d7202 */ /* 0x000fe20000000f00 */
[----:B------:R-:W-:Y:S02]  /*05f0*/  IMAD R7, R9, UR26, R7 ;  /* 0x0000001a09077c24 */ /* 0x000fe4000f8e0207 */
[----:B-1----:R-:W-:Y:S01]  /*0600*/  IMAD.WIDE.U32 R4, R24, UR27, R2 ;  /* 0x0000001b18047c25 */ /* 0x002fe2000f8e0002 */
[----:B------:R-:W-:-:S02]  /*0610*/  @!P2 IADD3 R13, PT, PT, -R13, RZ, RZ ;  /* 0x000000ff0d0da210 */ /* 0x000fc40007ffe1ff */
[----:B------:R-:W-:Y:S01]  /*0620*/  @!P1 LOP3.LUT R13, RZ, R10, RZ, 0x33, !PT ;  /* 0x0000000aff0d9212 */ /* 0x000fe200078e33ff */
[----:B-----5:R-:W-:Y:S01]  /*0630*/  IMAD.WIDE.U32 R8, R20, UR26, RZ ;  /* 0x0000001a14087c25 */ /* 0x020fe2000f8e00ff */
[----:B----4-:R-:W-:Y:S02]  /*0640*/  LEA R24, P1, R4, R16, 0x1 ;  /* 0x0000001004187211 */ /* 0x010fe400078208ff */
[----:B------:R-:W-:Y:S01]  /*0650*/  SHF.R.S32.HI R11, RZ, 0x1f, R13 ;  /* 0x0000001fff0b7819 */ /* 0x000fe2000001140d */
[----:B------:R-:W-:-:S04]  /*0660*/  IMAD.WIDE.U32 R2, R30, UR26, RZ ;  /* 0x0000001a1e027c25 */ /* 0x000fc8000f8e00ff */
[----:B------:R-:W-:Y:S02]  /*0670*/  IMAD R9, R21, UR26, R9 ;  /* 0x0000001a15097c24 */ /* 0x000fe4000f8e0209 */
[----:B------:R-:W-:Y:S02]  /*0680*/  IMAD R3, R31, UR26, R3 ;  /* 0x0000001a1f037c24 */ /* 0x000fe4000f8e0203 */
[C---:B------:R-:W-:Y:S02]  /*0690*/  IMAD R0, R11.reuse, R38, RZ ;  /* 0x000000260b007224 */ /* 0x040fe400078e02ff */
[----:B------:R-:W-:Y:S02]  /*06a0*/  IMAD R14, R11, R40, RZ ;  /* 0x000000280b0e7224 */ /* 0x000fe400078e02ff */
[----:B------:R-:W-:-:S04]  /*06b0*/  IMAD.WIDE.U32 R6, R22, UR27, R6 ;  /* 0x0000001b16067c25 */ /* 0x000fc8000f8e0006 */
[----:B------:R-:W-:-:S04]  /*06c0*/  IMAD.WIDE.U32 R8, R13, R38, R8 ;  /* 0x000000260d087225 */ /* 0x000fc800078e0008 */
[C---:B------:R-:W-:Y:S01]  /*06d0*/  IMAD R39, R13.reuse, R39, R0 ;  /* 0x000000270d277224 */ /* 0x040fe200078e0200 */
[----:B--2---:R-:W-:Y:S01]  /*06e0*/  LEA R0, P4, R8, R28, 0x1 ;  /* 0x0000001c08007211 */ /* 0x004fe200078808ff */
[----:B------:R-:W-:Y:S01]  /*06f0*/  IMAD.WIDE.U32 R10, R13, R40, R2 ;  /* 0x000000280d0a7225 */ /* 0x000fe200078e0002 */
[----:B0-----:R-:W-:Y:S02]  /*0700*/  LEA R2, P2, R6, R18, 0x1 ;  /* 0x0000001206027211 */ /* 0x001fe400078408ff */
[----:B------:R-:W-:Y:S01]  /*0710*/  IADD3 R39, PT, PT, R9, R39, RZ ;  /* 0x0000002709277210 */ /* 0x000fe20007ffe0ff */
[----:B------:R-:W-:Y:S01]  /*0720*/  IMAD R41, R13, R41, R14 ;  /* 0x000000290d297224 */ /* 0x000fe200078e020e */
[----:B------:R-:W-:Y:S01]  /*0730*/  LEA R38, P5, R10, R32, 0x1 ;  /* 0x000000200a267211 */ /* 0x000fe200078a08ff */
[----:B------:R-:W-:Y:S01]  /*0740*/  IMAD R25, R25, UR27, R5 ;  /* 0x0000001b19197c24 */ /* 0x000fe2000f8e0205 */
[----:B------:R-:W-:Y:S01]  /*0750*/  LEA.HI.X R39, R8, R29, R39, 0x1, P4 ;  /* 0x0000001d08277211 */ /* 0x000fe200020f0c27 */
[----:B------:R-:W-:Y:S01]  /*0760*/  IMAD R23, R23, UR27, R7 ;  /* 0x0000001b17177c24 */ /* 0x000fe2000f8e0207 */
[----:B------:R-:W-:-:S02]  /*0770*/  IADD3 R41, PT, PT, R11, R41, RZ ;  /* 0x000000290b297210 */ /* 0x000fc40007ffe0ff */
[----:B------:R-:W-:Y:S02]  /*0780*/  LEA.HI.X R25, R4, R17, R25, 0x1, P1 ;  /* 0x0000001104197211 */ /* 0x000fe400008f0c19 */
[----:B------:R-:W-:Y:S02]  /*0790*/  LEA.HI.X R23, R6, R19, R23, 0x1, P2 ;  /* 0x0000001306177211 */ /* 0x000fe400010f0c17 */
        /* <DEDUP_REMOVED lines=9> */
.L_x_3071:
[----:B------:R-:W0:Y:S08]  /*0830*/  LDC.64 R4, c[0x0][0x450] ;  /* 0x00011400ff047b82 */ /* 0x000e300000000a00 */
[----:B------:R-:W1:Y:S08]  /*0840*/  LDC.64 R6, c[0x0][0x458] ;  /* 0x00011600ff067b82 */ /* 0x000e700000000a00 */
[----:B------:R-:W2:Y:S01]  /*0850*/  LDC.64 R8, c[0x0][0x4b0] ;  /* 0x00012c00ff087b82 */ /* 0x000ea20000000a00 */
[----:B0-----:R-:W-:-:S04]  /*0860*/  IMAD R3, R27, R4, RZ ;  /* 0x000000041b037224 */ /* 0x001fc800078e02ff */
[C---:B------:R-:W-:Y:S02]  /*0870*/  IMAD R3, R26.reuse, R5, R3 ;  /* 0x000000051a037224 */ /* 0x040fe400078e0203 */
[----:B------:R-:W-:-:S05]  /*0880*/  IMAD.WIDE.U32 R4, R26, R4, RZ ;  /* 0x000000041a047225 */ /* 0x000fca00078e00ff */
[----:B------:R-:W-:-:S03]  /*0890*/  IADD3 R5, PT, PT, R5, R3, RZ ;  /* 0x0000000305057210 */ /* 0x000fc60007ffe0ff */
[----:B-1----:R-:W-:-:S04]  /*08a0*/  IMAD.WIDE.U32 R42, R6, UR27, R4 ;  /* 0x0000001b062a7c25 */ /* 0x002fc8000f8e0004 */
[----:B------:R-:W-:Y:S01]  /*08b0*/  IMAD R3, R7, UR27, R43 ;  /* 0x0000001b07037c24 */ /* 0x000fe2000f8e022b */
[----:B--2---:R-:W-:-:S04]  /*08c0*/  LEA R40, P1, R42, R8, 0x2 ;  /* 0x000000082a287211 */ /* 0x004fc800078210ff */
[----:B------:R-:W-:-:S09]  /*08d0*/  LEA.HI.X R42, R42, R9, R3, 0x2, P1 ;  /* 0x000000092a2a7211 */ /* 0x000fd200008f1403 */
.L_x_3072:
        /* <DEDUP_REMOVED lines=88> */
.L_x_3073:
        /* <DEDUP_REMOVED lines=29> */
.L_x_3074:
        /* <DEDUP_REMOVED lines=14> */
[----:B0-----:R-:W-:Y:S01]  /*1110*/  SHF.L.U32 R86, R49, 0x4, RZ ;  /* 0x0000000431567819 */ /* 0x001fe200000006ff */
[----:B------:R-:W-:Y:S01]  /*1120*/  ULEA.HI.X UR19, UR4, UR11, UR19, 0x2, UP2 ;  /* 0x0000000b04137291 */ /* 0x000fe200090f1413 */
[----:B------:R-:W-:Y:S01]  /*1130*/  SHF.R.U32.HI R85, RZ, 0x5, R49 ;  /* 0x00000005ff557819 */ /* 0x000fe20000011631 */
[----:B------:R-:W-:Y:S01]  /*1140*/  ULEA.HI.X UR18, UR26, UR9, URZ, 0x2, UP0 ;  /* 0x000000091a127291 */ /* 0x000fe200080f14ff */
[C---:B------:R-:W-:Y:S01]  /*1150*/  IADD3 R87, PT, PT, R86.reuse, 0xb, RZ ;  /* 0x0000000b56577810 */ /* 0x040fe20007ffe0ff */
[----:B------:R-:W-:Y:S01]  /*1160*/  UMOV UR4, URZ ;  /* 0x000000ff00047c82 */ /* 0x000fe20008000000 */
[----:B------:R-:W-:-:S02]  /*1170*/  IADD3 R88, PT, PT, R86, 0xc, RZ ;  /* 0x0000000c56587810 */ /* 0x000fc40007ffe0ff */
[C---:B------:R-:W-:Y:S02]  /*1180*/  IADD3 R89, PT, PT, R86.reuse, 0xd, RZ ;  /* 0x0000000d56597810 */ /* 0x040fe40007ffe0ff */
[C---:B------:R-:W-:Y:S02]  /*1190*/  IADD3 R90, PT, PT, R86.reuse, 0xe, RZ ;  /* 0x0000000e565a7810 */ /* 0x040fe40007ffe0ff */
[----:B------:R-:W-:Y:S02]  /*11a0*/  IADD3 R91, PT, PT, R86, 0xf, RZ ;  /* 0x0000000f565b7810 */ /* 0x000fe40007ffe0ff */
[----:B------:R-:W-:Y:S01]  /*11b0*/  LEA R50, R85, UR5, 0x3 ;  /* 0x0000000555327c11 */ /* 0x000fe2000f8e18ff */
[----:B------:R-:W-:-:S06]  /*11c0*/  UMOV UR5, URZ ;  /* 0x000000ff00057c82 */ /* 0x000fcc0008000000 */
.L_x_3116:
        /* <DEDUP_REMOVED lines=9> */
[----:B------:R-:W-:Y:S02]  /*1260*/  @!P0 IADD3 R8, PT, PT, RZ, -UR4, RZ ;  /* 0x80000004ff088c10 */ /* 0x000fe4000fffe0ff */
[----:B--2---:R-:W-:Y:S02]  /*1270*/  @P0 IADD3 R3, PT, PT, R3, -R6, RZ ;  /* 0x8000000603030210 */ /* 0x004fe40007ffe0ff */
[----:B-1----:R-:W-:Y:S02]  /*1280*/  @!P0 VIADDMNMX R6, R8, R7, R45, PT ;  /* 0x0000000708068246 */ /* 0x002fe4000380012d */
[----:B------:R-:W-:-:S02]  /*1290*/  @P0 R2UR UR32, R3 ;  /* 0x00000000032002ca */ /* 0x000fc400000e0000 */
        /* <DEDUP_REMOVED lines=13> */
[----:B------:R-:W1:Y:S01]  /*1370*/  S2R R74, SR_LANEID ;  /* 0x00000000004a7919 */ /* 0x000e620000000000 */
[----:B0-----:R-:W-:Y:S01]  /*1380*/  ULEA UR6, UR7, UR6, 0x18 ;  /* 0x0000000607067291 */ /* 0x001fe2000f8ec0ff */
[----:B------:R-:W0:Y:S01]  /*1390*/  LDCU.U8 UR7, c[0x0][0x3a8] ;  /* 0x00007500ff0777ac */ /* 0x000e220008000000 */
[----:B-1----:R-:W-:-:S02]  /*13a0*/  IADD3 R51, PT, PT, R3, R74, RZ ;  /* 0x0000004a03337210 */ /* 0x002fc40007ffe0ff */
[----:B------:R-:W-:Y:S02]  /*13b0*/  MOV R3, R23 ;  /* 0x0000001700037202 */ /* 0x000fe40000000f00 */
[----:B------:R-:W-:Y:S01]  /*13c0*/  LEA R51, R51, UR6, 0x4 ;  /* 0x0000000633337c11 */ /* 0x000fe2000f8e20ff */
[----:B------:R-:W-:-:S03]  /*13d0*/  IMAD.WIDE.U32 R22, R21, 0x10, R2 ;  /* 0x0000001015167825 */ /* 0x000fc600078e0002 */
        /* <DEDUP_REMOVED lines=16> */
[--C-:B------:R-:W-:Y:S02]  /*14e0*/  HADD2.F32 R37, -RZ, R17.reuse.H0_H0 ;  /* 0x20000011ff257230 */ /* 0x100fe40000004100 */
[----:B------:R-:W-:Y:S02]  /*14f0*/  HADD2.F32 R17, -RZ, R17.H1_H1 ;  /* 0x30000011ff117230 */ /* 0x000fe40000004100 */
        /* <DEDUP_REMOVED lines=46> */
.L_x_3076:
[----:B------:R-:W-:Y:S05]  /*17e0*/  BSYNC.RECONVERGENT B0 ;  /* 0x0000000000007941 */ /* 0x000fea0003800200 */
.L_x_3075:
        /* <DEDUP_REMOVED lines=37> */
.L_x_3078:
[----:B------:R-:W-:Y:S05]  /*1a40*/  BSYNC.RECONVERGENT B0 ;  /* 0x0000000000007941 */ /* 0x000fea0003800200 */
.L_x_3077:
        /* <DEDUP_REMOVED lines=35> */
.L_x_3080:
[----:B------:R-:W-:Y:S05]  /*1c80*/  BSYNC.RECONVERGENT B0 ;  /* 0x0000000000007941 */ /* 0x000fea0003800200 */
.L_x_3079:
        /* <DEDUP_REMOVED lines=37> */
.L_x_3082:
[----:B------:R-:W-:Y:S05]  /*1ee0*/  BSYNC.RECONVERGENT B0 ;  /* 0x0000000000007941 */ /* 0x000fea0003800200 */
.L_x_3081:
        /* <DEDUP_REMOVED lines=35> */
.L_x_3084:
[----:B------:R-:W-:Y:S05]  /*2120*/  BSYNC.RECONVERGENT B0 ;  /* 0x0000000000007941 */ /* 0x000fea0003800200 */
.L_x_3083:
        /* <DEDUP_REMOVED lines=37> */
.L_x_3086:
[----:B------:R-:W-:Y:S05]  /*2380*/  BSYNC.RECONVERGENT B0 ;  /* 0x0000000000007941 */ /* 0x000fea0003800200 */
.L_x_3085:
        /* <DEDUP_REMOVED lines=35> */
.L_x_3088:
[----:B------:R-:W-:Y:S05]  /*25c0*/  BSYNC.RECONVERGENT B0 ;  /* 0x0000000000007941 */ /* 0x000fea0003800200 */
.L_x_3087:
        /* <DEDUP_REMOVED lines=38> */
.L_x_3090:
[----:B------:R-:W-:Y:S05]  /*2830*/  BSYNC.RECONVERGENT B0 ;  /* 0x0000000000007941 */ /* 0x000fea0003800200 */
.L_x_3089:
[----:B------:R-:W-:Y:S01]  /*2840*/  HADD2.F32 R13, -RZ, R14.H1_H1 ;  /* 0x3000000eff0d7230 */ /* 0x000fe20000004100 */
[----:B------:R-:W-:Y:S01]  /*2850*/  BSSY.RECONVERGENT B0, `(.L_x_3091) ;  /* 0x0000026000007945 */ /* 0x000fe20003800200 */
[----:B------:R-:W-:Y:S01]  /*2860*/  HADD2.F32 R114, -RZ, R4.H1_H1 ;  /* 0x30000004ff727230 */ /* 0x000fe20000004100 */
[----:B------:R-:W-:Y:S01]  /*2870*/  FSETP.GTU.FTZ.AND P5, PT, R92, 20, PT ;  /* 0x41a000005c00780b */ /* 0x000fe20003fbc000 */
[--C-:B------:R-:W-:Y:S02]  /*2880*/  HADD2.F32 R113, -RZ, R5.reuse.H0_H0 ;  /* 0x20000005ff717230 */ /* 0x100fe40000004100 */
        /* <DEDUP_REMOVED lines=34> */
.L_x_3092:
[----:B------:R-:W-:Y:S05]  /*2ab0*/  BSYNC.RECONVERGENT B0 ;  /* 0x0000000000007941 */ /* 0x000fea0003800200 */
.L_x_3091:
        /* <DEDUP_REMOVED lines=41> */
.L_x_3094:
[----:B------:R-:W-:Y:S05]  /*2d50*/  BSYNC.RECONVERGENT B0 ;  /* 0x0000000000007941 */ /* 0x000fea0003800200 */
.L_x_3093:
[----:B------:R-:W-:Y:S01]  /*2d60*/  BSSY.RECONVERGENT B0, `(.L_x_3095) ;  /* 0x0000027000007945 */ /* 0x000fe20003800200 */
[--C-:B------:R-:W-:Y:S01]  /*2d70*/  HADD2.F32 R12, -RZ, R8.reuse.H0_H0 ;  /* 0x20000008ff0c7230 */ /* 0x100fe20000004100 */
[----:B------:R-:W-:Y:S01]  /*2d80*/  FSETP.GTU.FTZ.AND P1, PT, R95, 20, PT ;  /* 0x41a000005f00780b */ /* 0x000fe20003f3c000 */
[----:B------:R-:W-:Y:S02]  /*2d90*/  HADD2.F32 R106, -RZ, R8.H1_H1 ;  /* 0x30000008ff6a7230 */ /* 0x000fe40000004100 */
[----:B------:R-:W-:Y:S01]  /*2da0*/  FADD.FTZ R96, R15, R44 ;  /* 0x0000002c0f607221 */ /* 0x000fe20000010000 */
[--C-:B------:R-:W-:Y:S02]  /*2db0*/  HADD2.F32 R8, -RZ, R9.reuse.H0_H0 ;  /* 0x20000009ff087230 */ /* 0x100fe40000004100 */
        /* <DEDUP_REMOVED lines=33> */
.L_x_3096:
[----:B------:R-:W-:Y:S05]  /*2fd0*/  BSYNC.RECONVERGENT B0 ;  /* 0x0000000000007941 */ /* 0x000fea0003800200 */
.L_x_3095:
[----:B------:R-:W-:Y:S01]  /*2fe0*/  ISETP.EQ.OR P0, PT, RZ, UR7, P0 ;  /* 0x00000007ff007c0c */ /* 0x000fe20008702670 */
[----:B------:R-:W-:Y:S01]  /*2ff0*/  BSSY.RECONVERGENT B0, `(.L_x_3097) ;  /* 0x0000028000007945 */ /* 0x000fe20003800200 */
[----:B------:R-:W-:Y:S01]  /*3000*/  FSETP.GTU.FTZ.AND P2, PT, R96, 20, PT ;  /* 0x41a000006000780b */ /* 0x000fe20003f5c000 */
[----:B------:R-:W-:Y:S01]  /*3010*/  HADD2.F32 R102, -RZ, R10.H1_H1 ;  /* 0x3000000aff667230 */ /* 0x000fe20000004100 */
[----:B------:R-:W-:Y:S01]  /*3020*/  ISETP.EQ.OR P5, PT, RZ, UR7, P5 ;  /* 0x00000007ff007c0c */ /* 0x000fe2000afa2670 */
[--C-:B------:R-:W-:Y:S01]  /*3030*/  HADD2.F32 R10, -RZ, R11.reuse.H0_H0 ;  /* 0x2000000bff0a7230 */ /* 0x100fe20000004100 */
        /* <DEDUP_REMOVED lines=35> */
.L_x_3098:
[----:B------:R-:W-:Y:S05]  /*3270*/  BSYNC.RECONVERGENT B0 ;  /* 0x0000000000007941 */ /* 0x000fea0003800200 */
.L_x_3097:
        /* <DEDUP_REMOVED lines=32> */
.L_x_3100:
[----:B------:R-:W-:Y:S05]  /*3480*/  BSYNC.RECONVERGENT B0 ;  /* 0x0000000000007941 */ /* 0x000fea0003800200 */
.L_x_3099:
        /* <DEDUP_REMOVED lines=32> */
.L_x_3102:
[----:B------:R-:W-:Y:S05]  /*3690*/  BSYNC.RECONVERGENT B0 ;  /* 0x0000000000007941 */ /* 0x000fea0003800200 */
.L_x_3101:
        /* <DEDUP_REMOVED lines=32> */
.L_x_3104:
[----:B------:R-:W-:Y:S05]  /*38a0*/  BSYNC.RECONVERGENT B0 ;  /* 0x0000000000007941 */ /* 0x000fea0003800200 */
.L_x_3103:
        /* <DEDUP_REMOVED lines=32> */
.L_x_3106:
[----:B------:R-:W-:Y:S05]  /*3ab0*/  BSYNC.RECONVERGENT B0 ;  /* 0x0000000000007941 */ /* 0x000fea0003800200 */
.L_x_3105:
        /* <DEDUP_REMOVED lines=21> */
[----:B------:R-:W0:Y:S01]  /*3c10*/  LDC.64 R32, c[0x0][0x3d0] ;  /* 0x0000f400ff207b82 */ /* 0x000e220000000a00 */
[----:B------:R-:W-:Y:S01]  /*3c20*/  MOV R9, UR32 ;  /* 0x0000002000097c02 */ /* 0x000fe20008000f00 */
[----:B------:R-:W1:Y:S01]  /*3c30*/  LDCU.64 UR20, c[0x0][0x3b8] ;  /* 0x00007700ff1477ac */ /* 0x000e620008000a00 */
[----:B------:R-:W2:Y:S01]  /*3c40*/  I2F.RP R5, R18 ;  /* 0x0000001200057306 */ /* 0x000ea20000209400 */
[----:B------:R-:W-:Y:S01]  /*3c50*/  IABS R17, R45 ;  /* 0x0000002d00117213 */ /* 0x000fe20000000000 */
[----:B------:R-:W-:Y:S01]  /*3c60*/  FMUL.FTZ R115, R115, R78 ;  /* 0x0000004e73737220 */ /* 0x000fe20000410000 */
[----:B------:R-:W-:Y:S01]  /*3c70*/  IADD3 R16, PT, PT, R48, -0x1, R9 ;  /* 0xffffffff30107810 */ /* 0x000fe20007ffe009 */
[----:B------:R-:W-:Y:S01]  /*3c80*/  FMUL.FTZ R114, R114, R77 ;  /* 0x0000004d72727220 */ /* 0x000fe20000410000 */
[----:B------:R-:W3:Y:S01]  /*3c90*/  LDC.64 R34, c[0x0][0x3f0] ;  /* 0x0000fc00ff227b82 */ /* 0x000ee20000000a00 */
[----:B------:R-:W-:Y:S01]  /*3ca0*/  FMUL.FTZ R113, R113, R76 ;  /* 0x0000004c71717220 */ /* 0x000fe20000410000 */
        /* <DEDUP_REMOVED lines=24> */
[----:B------:R-:W-:Y:S01]  /*3e30*/  IADD3 R5, PT, PT, RZ, -R17, RZ ;  /* 0x80000011ff057210 */ /* 0x000fe20007ffe0ff */
[----:B------:R-:W-:Y:S01]  /*3e40*/  UMOV UR6, URZ ;  /* 0x000000ff00067c82 */ /* 0x000fe20008000000 */
[----:B------:R2:W5:Y:S01]  /*3e50*/  F2I.FTZ.U32.TRUNC.NTZ R15, R14 ;  /* 0x0000000e000f7305 */ /* 0x000562000021f000 */
[----:B----4-:R-:W-:Y:S01]  /*3e60*/  SHF.L.U64.HI R116, R36, 0x2, R37 ;  /* 0x0000000224747819 */ /* 0x010fe20000010225 */
[----:B------:R-:W-:Y:S01]  /*3e70*/  UMOV UR7, URZ ;  /* 0x000000ff00077c82 */ /* 0x000fe20008000000 */
[----:B-1----:R-:W-:Y:S01]  /*3e80*/  USHF.L.U64.HI UR12, UR20, 0x2, UR21 ;  /* 0x00000002140c7899 */ /* 0x002fe20008010215 */
[----:B------:R-:W-:Y:S01]  /*3e90*/  UMOV UR10, UR17 ;  /* 0x00000011000a7c82 */ /* 0x000fe20008000000 */
[----:B------:R-:W-:Y:S01]  /*3ea0*/  UMOV UR11, UR19 ;  /* 0x00000013000b7c82 */ /* 0x000fe20008000000 */
[----:B--2---:R-:W-:Y:S01]  /*3eb0*/  HFMA2 R14, -RZ, RZ, 0, 0 ;  /* 0x00000000ff0e7431 */ /* 0x004fe200000001ff */
[----:B-----5:R-:W-:-:S05]  /*3ec0*/  IADD3 R13, PT, PT, RZ, -R15, RZ ;  /* 0x8000000fff0d7210 */ /* 0x020fca0007ffe0ff */
[----:B------:R-:W-:Y:S01]  /*3ed0*/  IMAD R9, R13, R18, RZ ;  /* 0x000000120d097224 */ /* 0x000fe200078e02ff */
[----:B------:R-:W-:Y:S02]  /*3ee0*/  IABS R13, R16 ;  /* 0x00000010000d7213 */ /* 0x000fe40000000000 */
[----:B------:R-:W-:Y:S01]  /*3ef0*/  LOP3.LUT R16, R16, R45, RZ, 0x3c, !PT ;  /* 0x0000002d10107212 */ /* 0x000fe200078e3cff */
[----:B------:R-:W-:Y:S01]  /*3f00*/  IMAD.HI.U32 R9, R15, R9, R14 ;  /* 0x000000090f097227 */ /* 0x000fe200078e000e */
[----:B------:R-:W-:Y:S02]  /*3f10*/  MOV R14, R13 ;  /* 0x0000000d000e7202 */ /* 0x000fe40000000f00 */
[----:B------:R-:W-:-:S03]  /*3f20*/  ISETP.GE.AND P2, PT, R16, RZ, PT ;  /* 0x000000ff1000720c */ /* 0x000fc60003f46270 */
[----:B------:R-:W-:-:S04]  /*3f30*/  IMAD.HI.U32 R99, R9, R14, RZ ;  /* 0x0000000e09637227 */ /* 0x000fc800078e00ff */
[----:B------:R-:W-:Y:S02]  /*3f40*/  IMAD R5, R99, R5, R14 ;  /* 0x0000000563057224 */ /* 0x000fe400078e020e */
[----:B------:R-:W-:-:S03]  /*3f50*/  IMAD.WIDE.U32 R14, R21, 0x10, RZ ;  /* 0x00000010150e7825 */ /* 0x000fc600078e00ff */
[----:B------:R-:W-:Y:S02]  /*3f60*/  ISETP.GT.U32.AND P1, PT, R18, R5, PT ;  /* 0x000000051200720c */ /* 0x000fe40003f24070 */
[----:B------:R-:W-:-:S04]  /*3f70*/  LOP3.LUT R13, R14, 0x200, RZ, 0xfc, !PT ;  /* 0x000002000e0d7812 */ /* 0x000fc800078efcff */
[-C--:B------:R-:W-:Y:S02]  /*3f80*/  IADD3 R30, P0, PT, R0, R13.reuse, RZ ;  /* 0x0000000d001e7210 */ /* 0x080fe40007f1e0ff */
[----:B------:R-:W-:Y:S02]  /*3f90*/  IADD3 R13, P4, PT, R38, R13, RZ ;  /* 0x0000000d260d7210 */ /* 0x000fe40007f9e0ff */
[C---:B------:R-:W-:Y:S02]  /*3fa0*/  IADD3.X R31, PT, PT, R15.reuse, R39, RZ, P0, !PT ;  /* 0x000000270f1f7210 */ /* 0x040fe400007fe4ff */
[----:B------:R-:W-:Y:S02]  /*3fb0*/  IADD3.X R14, PT, PT, R15, R41, RZ, P4, !PT ;  /* 0x000000290f0e7210 */ /* 0x000fe400027fe4ff */
[----:B------:R-:W-:Y:S02]  /*3fc0*/  @!P1 IADD3 R5, PT, PT, R5, -R18, RZ ;  /* 0x8000001205059210 */ /* 0x000fe40007ffe0ff */
[----:B------:R-:W-:-:S02]  /*3fd0*/  @!P1 IADD3 R99, PT, PT, R99, 0x1, RZ ;  /* 0x0000000163639810 */ /* 0x000fc40007ffe0ff */
[----:B------:R-:W-:Y:S02]  /*3fe0*/  ISETP.GE.U32.AND P0, PT, R5, R18, PT ;  /* 0x000000120500720c */ /* 0x000fe40003f06070 */
[----:B------:R-:W-:-:S11]  /*3ff0*/  ISETP.NE.AND P1, PT, R45, RZ, PT ;  /* 0x000000ff2d00720c */ /* 0x000fd60003f25270 */
[----:B------:R-:W-:-:S04]  /*4000*/  @P0 IADD3 R99, PT, PT, R99, 0x1, RZ ;  /* 0x0000000163630810 */ /* 0x000fc80007ffe0ff */
[----:B------:R-:W-:Y:S02]  /*4010*/  @!P2 IADD3 R99, PT, PT, -R99, RZ, RZ ;  /* 0x000000ff6363a210 */ /* 0x000fe40007ffe1ff */
[----:B0--3--:R-:W-:-:S07]  /*4020*/  @!P1 LOP3.LUT R99, RZ, R45, RZ, 0x33, !PT ;  /* 0x0000002dff639212 */ /* 0x009fce00078e33ff */
.L_x_3115:
[----:B012---:R-:W2:Y:S04]  /*4030*/  LDG.E.128 R8, desc[UR24][R30.64+-0x200] ;  /* 0xfffe00181e087981 */ /* 0x007ea8000c1e1d00 */
        /* <DEDUP_REMOVED lines=12> */
[C---:B0-----:R-:W-:Y:S02]  /*4100*/  IADD3 R9, PT, PT, R86.reuse, 0x1, RZ ;  /* 0x0000000156097810 */ /* 0x041fe40007ffe0ff */
[----:B------:R-:W0:Y:S01]  /*4110*/  LDS.128 R4, [R52] ;  /* 0x0000000034047984 */ /* 0x000e220000000c00 */
[----:B------:R-:W-:Y:S01]  /*4120*/  FMUL.FTZ R37, R135, R77 ;  /* 0x0000004d87257220 */ /* 0x000fe20000410000 */
[----:B------:R-:W-:Y:S01]  /*4130*/  ISETP.GE.U32.AND P5, PT, R9, UR32, PT ;  /* 0x0000002009007c0c */ /* 0x000fe2000bfa6070 */
[C---:B------:R-:W-:Y:S01]  /*4140*/  FMUL.FTZ R8, R135.reuse, R75 ;  /* 0x0000004b87087220 */ /* 0x040fe20000410000 */
[C---:B------:R-:W-:Y:S01]  /*4150*/  IADD3 R9, PT, PT, R86.reuse, 0x2, RZ ;  /* 0x0000000256097810 */ /* 0x040fe20007ffe0ff */
[----:B------:R-:W-:Y:S01]  /*4160*/  FMUL.FTZ R10, R135, R73 ;  /* 0x00000049870a7220 */ /* 0x000fe20000410000 */
[C---:B------:R-:W-:Y:S01]  /*4170*/  IADD3 R11, PT, PT, R86.reuse, 0x3, RZ ;  /* 0x00000003560b7810 */ /* 0x040fe20007ffe0ff */
[----:B------:R-:W4:Y:S01]  /*4180*/  MUFU.EX2 R37, R37 ;  /* 0x0000002500257308 */ /* 0x000f220000000800 */
[----:B------:R-:W-:Y:S01]  /*4190*/  ISETP.GE.U32.AND P4, PT, R9, UR32, PT ;  /* 0x0000002009007c0c */ /* 0x000fe2000bf86070 */
[----:B------:R-:W-:Y:S01]  /*41a0*/  FMUL.FTZ R131, R135, R80 ;  /* 0x0000005087837220 */ /* 0x000fe20000410000 */
[----:B------:R-:W-:Y:S01]  /*41b0*/  ISETP.GE.U32.AND P2, PT, R11, UR32, PT ;  /* 0x000000200b007c0c */ /* 0x000fe2000bf46070 */
[C---:B------:R-:W-:Y:S01]  /*41c0*/  FMUL.FTZ R117, R135.reuse, R76 ;  /* 0x0000004c87757220 */ /* 0x040fe20000410000 */
[C---:B------:R-:W-:Y:S01]  /*41d0*/  IADD3 R11, PT, PT, R86.reuse, 0x6, RZ ;  /* 0x00000006560b7810 */ /* 0x040fe20007ffe0ff */
[----:B------:R-:W-:Y:S01]  /*41e0*/  FMUL.FTZ R133, R135, R79 ;  /* 0x0000004f87857220 */ /* 0x000fe20000410000 */
[----:B-1----:R-:W-:Y:S01]  /*41f0*/  IADD3 R20, PT, PT, R86, 0x4, RZ ;  /* 0x0000000456147810 */ /* 0x002fe20007ffe0ff */
[----:B------:R1:W5:Y:S01]  /*4200*/  MUFU.EX2 R130, R8 ;  /* 0x0000000800827308 */ /* 0x0003620000000800 */
[----:B------:R-:W-:Y:S01]  /*4210*/  ISETP.GE.U32.AND P6, PT, R11, UR32, PT ;  /* 0x000000200b007c0c */ /* 0x000fe2000bfc6070 */
[C---:B------:R-:W-:Y:S01]  /*4220*/  FMUL.FTZ R139, R135.reuse, R82 ;  /* 0x00000052878b7220 */ /* 0x040fe20000410000 */
[----:B------:R-:W-:Y:S01]  /*4230*/  ISETP.GE.U32.AND P1, PT, R20, UR32, PT ;  /* 0x0000002014007c0c */ /* 0x000fe2000bf26070 */
[C---:B------:R-:W-:Y:S01]  /*4240*/  FMUL.FTZ R138, R135.reuse, R81 ;  /* 0x00000051878a7220 */ /* 0x040fe20000410000 */
[C---:B------:R-:W-:Y:S01]  /*4250*/  FMUL.FTZ R137, R135.reuse, R84 ;  /* 0x0000005487897220 */ /* 0x040fe20000410000 */
[C---:B------:R-:W-:Y:S01]  /*4260*/  FMUL.FTZ R140, R135.reuse, R83 ;  /* 0x00000053878c7220 */ /* 0x040fe20000410000 */
[C---:B------:R-:W-:Y:S01]  /*4270*/  FMUL.FTZ R142, R135.reuse, R93 ;  /* 0x0000005d878e7220 */ /* 0x040fe20000410000 */
[----:B------:R-:W0:Y:S01]  /*4280*/  MUFU.EX2 R132, R10 ;  /* 0x0000000a00847308 */ /* 0x000e220000000800 */
[----:B-1----:R-:W-:Y:S01]  /*4290*/  IADD3 R8, PT, PT, R86, 0x5, RZ ;  /* 0x0000000556087810 */ /* 0x002fe20007ffe0ff */
[----:B------:R-:W-:Y:S01]  /*42a0*/  FMUL.FTZ R147, R135, R95 ;  /* 0x0000005f87937220 */ /* 0x000fe20000410000 */
[----:B----4-:R-:W-:Y:S01]  /*42b0*/  FSEL R37, R37, 1, !P5 ;  /* 0x3f80000025257808 */ /* 0x010fe20006800000 */
[C---:B------:R-:W-:Y:S01]  /*42c0*/  FMUL.FTZ R148, R135.reuse, R96 ;  /* 0x0000006087947220 */ /* 0x040fe20000410000 */
[----:B------:R-:W-:Y:S01]  /*42d0*/  ISETP.GE.U32.AND P0, PT, R8, UR32, PT ;  /* 0x0000002008007c0c */ /* 0x000fe2000bf06070 */
[C---:B------:R-:W-:Y:S01]  /*42e0*/  FMUL.FTZ R141, R135.reuse, R92 ;  /* 0x0000005c878d7220 */ /* 0x040fe20000410000 */
[C---:B------:R-:W-:Y:S01]  /*42f0*/  IADD3 R8, PT, PT, R86.reuse, 0x7, RZ ;  /* 0x0000000756087810 */ /* 0x040fe20007ffe0ff */
[----:B------:R-:W1:Y:S01]  /*4300*/  MUFU.EX2 R131, R131 ;  /* 0x0000008300837308 */ /* 0x000e620000000800 */
[----:B------:R-:W-:Y:S01]  /*4310*/  FMUL.FTZ R143, R135, R94 ;  /* 0x0000005e878f7220 */ /* 0x000fe20000410000 */
[----:B------:R-:W-:-:S02]  /*4320*/  IADD3 R119, PT, PT, R86, 0x8, RZ ;  /* 0x0000000856777810 */ /* 0x000fc40007ffe0ff */
[----:B-----5:R-:W-:-:S04]  /*4330*/  FSEL R130, R130, 1, !P2 ;  /* 0x3f80000082827808 */ /* 0x020fc80005000000 */
[----:B------:R-:W4:Y:S01]  /*4340*/  MUFU.EX2 R117, R117 ;  /* 0x0000007500757308 */ /* 0x000f220000000800 */
[--C-:B0-----:R-:W-:Y:S01]  /*4350*/  HADD2.F32 R9, -RZ, R4.reuse.H1_H1 ;  /* 0x30000004ff097230 */ /* 0x101fe20000004100 */
[----:B------:R-:W-:Y:S01]  /*4360*/  FSEL R132, R132, 1, !P1 ;  /* 0x3f80000084847808 */ /* 0x000fe20004800000 */
[----:B------:R-:W-:Y:S02]  /*4370*/  HADD2.F32 R20, -RZ, R5.H0_H0 ;  /* 0x20000005ff147230 */ /* 0x000fe40000004100 */
[--C-:B------:R-:W-:Y:S02]  /*4380*/  HADD2.F32 R120, -RZ, R7.reuse.H0_H0 ;  /* 0x20000007ff787230 */ /* 0x100fe40000004100 */
[----:B------:R-:W-:Y:S01]  /*4390*/  FMUL.FTZ R9, R114, R9 ;  /* 0x0000000972097220 */ /* 0x000fe20000410000 */
[----:B------:R-:W-:Y:S02]  /*43a0*/  HADD2.F32 R149, -RZ, R7.H1_H1 ;  /* 0x30000007ff957230 */ /* 0x000fe40000004100 */
[----:B------:R-:W-:Y:S01]  /*43b0*/  FMUL.FTZ R123, R113, R20 ;  /* 0x00000014717b7220 */ /* 0x000fe20000410000 */
[----:B-1----:R-:W-:Y:S01]  /*43c0*/  FSEL R131, R131, 1, !P0 ;  /* 0x3f80000083837808 */ /* 0x002fe20004000000 */
[----:B------:R-:W0:Y:S01]  /*43d0*/  MUFU.EX2 R133, R133 ;  /* 0x0000008500857308 */ /* 0x000e220000000800 */
[----:B------:R-:W-:Y:S01]  /*43e0*/  FSEL R118, R9, RZ, !P5 ;  /* 0x000000ff09767208 */ /* 0x000fe20006800000 */
[----:B------:R-:W-:Y:S01]  /*43f0*/  HADD2.F32 R5, -RZ, R5.H1_H1 ;  /* 0x30000005ff057230 */ /* 0x000fe20000004100 */
[----:B------:R-:W-:Y:S01]  /*4400*/  ISETP.GE.U32.AND P5, PT, R8, UR32, PT ;  /* 0x0000002008007c0c */ /* 0x000fe2000bfa6070 */
[----:B------:R-:W-:Y:S01]  /*4410*/  HADD2.F32 R4, -RZ, R4.H0_H0 ;  /* 0x20000004ff047230 */ /* 0x000fe20000004100 */
[----:B------:R-:W1:Y:S01]  /*4420*/  LDS.128 R8, [R52+0x10] ;  /* 0x0000100034087984 */ /* 0x000e620000000c00 */
[----:B------:R-:W-:Y:S01]  /*4430*/  FSEL R123, R123, RZ, !P4 ;  /* 0x000000ff7b7b7208 */ /* 0x000fe20006000000 */
[----:B------:R-:W-:Y:S01]  /*4440*/  FMUL.FTZ R5, R112, R5 ;  /* 0x0000000570057220 */ /* 0x000fe20000410000 */
[----:B----4-:R-:W-:Y:S01]  /*4450*/  FSEL R128, R117, 1, !P4 ;  /* 0x3f80000075807808 */ /* 0x010fe20006000000 */
[----:B------:R-:W-:Y:S01]  /*4460*/  MUFU.EX2 R139, R139 ;  /* 0x0000008b008b7308 */ /* 0x000fe20000000800 */
[----:B------:R-:W-:Y:S01]  /*4470*/  ISETP.GE.U32.AND P4, PT, R119, UR32, PT ;  /* 0x0000002077007c0c */ /* 0x000fe2000bf86070 */
[----:B------:R-:W-:Y:S01]  /*4480*/  FMUL.FTZ R136, R108, R149 ;  /* 0x000000956c887220 */ /* 0x000fe20000410000 */
[----:B------:R-:W-:Y:S01]  /*4490*/  FSEL R125, R5, RZ, !P2 ;  /* 0x000000ff057d7208 */ /* 0x000fe20005000000 */
[----:B------:R-:W-:Y:S01]  /*44a0*/  FMUL.FTZ R4, R115, R4 ;  /* 0x0000000473047220 */ /* 0x000fe20000410000 */
[----:B------:R-:W-:-:S02]  /*44b0*/  IADD3 R5, PT, PT, R86, 0xa, RZ ;  /* 0x0000000a56057810 */ /* 0x000fc40007ffe0ff */
[----:B------:R-:W-:Y:S01]  /*44c0*/  FSEL R136, R136, RZ, !P5 ;  /* 0x000000ff88887208 */ /* 0x000fe20006800000 */
[----:B------:R-:W-:Y:S01]  /*44d0*/  MUFU.EX2 R138, R138 ;  /* 0x0000008a008a7308 */ /* 0x000fe20000000800 */
[----:B0-----:R-:W-:-:S07]  /*44e0*/  FSEL R133, R133, 1, !P6 ;  /* 0x3f80000085857808 */ /* 0x001fce0007000000 */
[----:B------:R-:W-:Y:S08]  /*44f0*/  MUFU.EX2 R137, R137 ;  /* 0x0000008900897308 */ /* 0x000ff00000000800 */
[----:B------:R-:W0:Y:S08]  /*4500*/  MUFU.EX2 R140, R140 ;  /* 0x0000008c008c7308 */ /* 0x000e300000000800 */
[----:B------:R-:W4:Y:S01]  /*4510*/  MUFU.EX2 R142, R142 ;  /* 0x0000008e008e7308 */ /* 0x000f220000000800 */
[----:B-1----:R-:W-:-:S02]  /*4520*/  HADD2.F32 R146, -RZ, R8.H0_H0 ;  /* 0x20000008ff927230 */ /* 0x002fc40000004100 */
[----:B------:R-:W-:Y:S02]  /*4530*/  HADD2.F32 R145, -RZ, R8.H1_H1 ;  /* 0x30000008ff917230 */ /* 0x000fe40000004100 */
[----:B------:R-:W-:Y:S01]  /*4540*/  FMUL.FTZ R8, R109, R120 ;  /* 0x000000786d087220 */ /* 0x000fe20000410000 */
[--C-:B------:R-:W-:Y:S02]  /*4550*/  HADD2.F32 R144, -RZ, R9.reuse.H0_H0 ;  /* 0x20000009ff907230 */ /* 0x100fe40000004100 */
[----:B------:R-:W1:Y:S01]  /*4560*/  MUFU.EX2 R147, R147 ;  /* 0x0000009300937308 */ /* 0x000e620000000800 */
[----:B------:R-:W-:Y:S02]  /*4570*/  HADD2.F32 R7, -RZ, R9.H1_H1 ;  /* 0x30000009ff077230 */ /* 0x000fe40000004100 */
[----:B------:R-:W-:-:S03]  /*4580*/  FMUL.FTZ R145, R106, R145 ;  /* 0x000000916a917220 */ /* 0x000fc60000410000 */
[----:B------:R-:W-:Y:S02]  /*4590*/  FMUL.FTZ R7, R104, R7 ;  /* 0x0000000768077220 */ /* 0x000fe40000410000 */
[----:B------:R-:W5:Y:S08]  /*45a0*/  MUFU.EX2 R148, R148 ;  /* 0x0000009400947308 */ /* 0x000f700000000800 */
[----:B------:R-:W-:Y:S08]  /*45b0*/  MUFU.EX2 R141, R141 ;  /* 0x0000008d008d7308 */ /* 0x000ff00000000800 */
        /* <DEDUP_REMOVED lines=8> */
[----:B------:R-:W-:Y:S01]  /*4640*/  IADD3 R16, PT, PT, R86, 0x9, RZ ;  /* 0x0000000956107810 */ /* 0x000fe20007ffe0ff */
[----:B------:R-:W2:Y:S01]  /*4650*/  LDS.128 R12, [R52+0x850] ;  /* 0x00085000340c7984 */ /* 0x000ea20000000c00 */
[--C-:B------:R-:W-:Y:S02]  /*4660*/  HADD2.F32 R6, -RZ, R10.reuse.H0_H0 ;  /* 0x2000000aff067230 */ /* 0x100fe40000004100 */
[----:B------:R-:W-:Y:S01]  /*4670*/  FMUL.FTZ R134, R110, R17 ;  /* 0x000000116e867220 */ /* 0x000fe20000410000 */
[----:B------:R-:W-:Y:S02]  /*4680*/  FSEL R127, R127, RZ, !P1 ;  /* 0x000000ff7f7f7208 */ /* 0x000fe40004800000 */
[----:B------:R-:W-:Y:S01]  /*4690*/  ISETP.GE.U32.AND P1, PT, R5, UR32, PT ;  /* 0x0000002005007c0c */ /* 0x000fe2000bf26070 */
[----:B------:R-:W-:Y:S01]  /*46a0*/  HADD2.F32 R5, -RZ, R10.H1_H1 ;  /* 0x3000000aff057230 */ /* 0x000fe20000004100 */
[----:B------:R-:W-:Y:S01]  /*46b0*/  FSEL R134, R134, RZ, !P0 ;  /* 0x000000ff86867208 */ /* 0x000fe20004000000 */
[--C-:B------:R-:W-:Y:S01]  /*46c0*/  HADD2.F32 R10, -RZ, R11.reuse.H0_H0 ;  /* 0x2000000bff0a7230 */ /* 0x100fe20000004100 */
[----:B------:R-:W-:Y:S01]  /*46d0*/  ISETP.NE.AND P0, PT, RZ, UR5, PT ;  /* 0x00000005ff007c0c */ /* 0x000fe2000bf05270 */
[----:B------:R-:W-:Y:S01]  /*46e0*/  HADD2.F32 R11, -RZ, R11.H1_H1 ;  /* 0x3000000bff0b7230 */ /* 0x000fe20000004100 */
[----:B------:R-:W-:Y:S01]  /*46f0*/  ISETP.GE.U32.AND P2, PT, R16, UR32, PT ;  /* 0x0000002010007c0c */ /* 0x000fe2000bf46070 */
[----:B------:R-:W-:Y:S01]  /*4700*/  FMUL.FTZ R6, R103, R6 ;  /* 0x0000000667067220 */ /* 0x000fe20000410000 */
[----:B0-----:R-:W-:Y:S01]  /*4710*/  FSEL R140, R140, 1, !P1 ;  /* 0x3f8000008c8c7808 */ /* 0x001fe20004800000 */
[----:B------:R-:W-:Y:S01]  /*4720*/  FMUL.FTZ R5, R102, R5 ;  /* 0x0000000566057220 */ /* 0x000fe20000410000 */
[----:B------:R-:W-:Y:S01]  /*4730*/  FSEL R137, R137, 1, !P2 ;  /* 0x3f80000089897808 */ /* 0x000fe20005000000 */
[----:B------:R-:W-:Y:S01]  /*4740*/  FMUL.FTZ R10, R101, R10 ;  /* 0x0000000a650a7220 */ /* 0x000fe20000410000 */
[----:B------:R-:W-:Y:S01]  /*4750*/  FMUL.FTZ R11, R100, R11 ;  /* 0x0000000b640b7220 */ /* 0x000fe20000410000 */
[----:B----4-:R-:W-:-:S02]  /*4760*/  HADD2.F32 R16, -RZ, R20.H0_H0 ;  /* 0x20000014ff107230 */ /* 0x010fc40000004100 */
[----:B------:R-:W-:Y:S02]  /*4770*/  HADD2.F32 R17, -RZ, R20.H1_H1 ;  /* 0x30000014ff117230 */ /* 0x000fe40000004100 */
[--C-:B------:R-:W-:Y:S02]  /*4780*/  HADD2.F32 R20, -RZ, R22.reuse.H0_H0 ;  /* 0x20000016ff147230 */ /* 0x100fe40000004100 */
[----:B------:R-:W-:Y:S02]  /*4790*/  HADD2.F32 R19, -RZ, R22.H1_H1 ;  /* 0x30000016ff137230 */ /* 0x000fe40000004100 */
[----:B------:R-:W-:Y:S02]  /*47a0*/  HADD2.F32 R18, -RZ, R21.H0_H0 ;  /* 0x20000015ff127230 */ /* 0x000fe40000004100 */
[----:B------:R-:W-:Y:S02]  /*47b0*/  HADD2.F32 R22, -RZ, R23.H0_H0 ;  /* 0x20000017ff167230 */ /* 0x000fe40000004100 */
[----:B--2---:R-:W-:-:S02]  /*47c0*/  HADD2.F32 R120, -RZ, R12.H0_H0 ;  /* 0x2000000cff787230 */ /* 0x004fc40000004100 */
[----:B------:R-:W-:Y:S01]  /*47d0*/  HADD2.F32 R117, -RZ, R12.H1_H1 ;  /* 0x3000000cff757230 */ /* 0x000fe20000004100 */
[----:B------:R-:W-:Y:S01]  /*47e0*/  FSEL R12, R8, RZ, !P6 ;  /* 0x000000ff080c7208 */ /* 0x000fe20007000000 */
[--C-:B------:R-:W-:Y:S01]  /*47f0*/  HADD2.F32 R124, -RZ, R14.reuse.H0_H0 ;  /* 0x2000000eff7c7230 */ /* 0x100fe20000004100 */
[----:B------:R-:W0:Y:S01]  /*4800*/  @P0 LDS.64 R8, [UR9] ;  /* 0x00000009ff080984 */ /* 0x000e220008000a00 */
[----:B------:R-:W-:Y:S02]  /*4810*/  HADD2.F32 R121, -RZ, R14.H1_H1 ;  /* 0x3000000eff797230 */ /* 0x000fe40000004100 */
[----:B------:R-:W-:Y:S01]  /*4820*/  FMUL.FTZ R14, R107, R146 ;  /* 0x000000926b0e7220 */ /* 0x000fe20000410000 */
[----:B------:R-:W-:Y:S01]  /*4830*/  FMUL.FTZ R146, R135, R78 ;  /* 0x0000004e87927220 */ /* 0x000fe20000410000 */
[----:B------:R-:W-:Y:S01]  /*4840*/  FMUL.FTZ R135, R105, R144 ;  /* 0x0000009069877220 */ /* 0x000fe20000410000 */
[----:B------:R-:W-:Y:S01]  /*4850*/  ISETP.GE.U32.AND P6, PT, R87, UR32, PT ;  /* 0x0000002057007c0c */ /* 0x000fe2000bfc6070 */
[--C-:B------:R-:W-:Y:S01]  /*4860*/  HADD2.F32 R122, -RZ, R13.reuse.H0_H0 ;  /* 0x2000000dff7a7230 */ /* 0x100fe20000004100 */
[----:B------:R-:W-:Y:S01]  /*4870*/  FSEL R14, R14, RZ, !P4 ;  /* 0x000000ff0e0e7208 */ /* 0x000fe20006000000 */
[----:B------:R-:W-:Y:S01]  /*4880*/  HADD2.F32 R119, -RZ, R13.H1_H1 ;  /* 0x3000000dff777230 */ /* 0x000fe20000004100 */
[----:B------:R-:W2:Y:S01]  /*4890*/  MUFU.EX2 R146, R146 ;  /* 0x0000009200927308 */ /* 0x000ea20000000800 */
[--C-:B------:R-:W-:Y:S01]  /*48a0*/  HADD2.F32 R126, -RZ, R15.reuse.H0_H0 ;  /* 0x2000000fff7e7230 */ /* 0x100fe20000004100 */
[----:B------:R-:W-:Y:S01]  /*48b0*/  FSEL R13, R138, 1, !P4 ;  /* 0x3f8000008a0d7808 */ /* 0x000fe20006000000 */
[----:B------:R-:W-:Y:S01]  /*48c0*/  HADD2.F32 R129, -RZ, R15.H1_H1 ;  /* 0x3000000fff817230 */ /* 0x000fe20000004100 */
[----:B------:R-:W-:Y:S01]  /*48d0*/  FSEL R15, R139, 1, !P5 ;  /* 0x3f8000008b0f7808 */ /* 0x000fe20006800000 */
[----:B------:R-:W-:Y:S01]  /*48e0*/  HADD2.F32 R21, -RZ, R21.H1_H1 ;  /* 0x30000015ff157230 */ /* 0x000fe20000004100 */
[----:B------:R-:W-:Y:S01]  /*48f0*/  FSEL R138, R145, RZ, !P2 ;  /* 0x000000ff918a7208 */ /* 0x000fe20005000000 */
[----:B------:R-:W-:Y:S01]  /*4900*/  HADD2.F32 R23, -RZ, R23.H1_H1 ;  /* 0x30000017ff177230 */ /* 0x000fe20000004100 */
[----:B------:R-:W-:-:S02]  /*4910*/  FSEL R135, R135, RZ, !P1 ;  /* 0x000000ff87877208 */ /* 0x000fc40004800000 */
[----:B------:R-:W-:Y:S02]  /*4920*/  FSEL R139, R7, RZ, !P6 ;  /* 0x000000ff078b7208 */ /* 0x000fe40007000000 */
[----:B------:R-:W-:Y:S02]  /*4930*/  FSEL R142, R142, 1, !P6 ;  /* 0x3f8000008e8e7808 */ /* 0x000fe40007000000 */
[----:B------:R-:W-:Y:S02]  /*4940*/  ISETP.GE.U32.AND P2, PT, R90, UR32, PT ;  /* 0x000000205a007c0c */ /* 0x000fe4000bf46070 */
[----:B------:R-:W-:Y:S02]  /*4950*/  ISETP.GE.U32.AND P1, PT, R91, UR32, PT ;  /* 0x000000205b007c0c */ /* 0x000fe4000bf26070 */
[----:B------:R-:W-:Y:S02]  /*4960*/  ISETP.GE.U32.AND P6, PT, R86, UR32, PT ;  /* 0x0000002056007c0c */ /* 0x000fe4000bfc6070 */
[----:B------:R-:W-:-:S02]  /*4970*/  ISETP.GE.U32.AND P5, PT, R88, UR32, PT ;  /* 0x0000002058007c0c */ /* 0x000fc4000bfa6070 */
[----:B------:R-:W-:Y:S02]  /*4980*/  ISETP.GE.U32.AND P4, PT, R89, UR32, PT ;  /* 0x0000002059007c0c */ /* 0x000fe4000bf86070 */
[----:B-1----:R-:W-:Y:S02]  /*4990*/  FSEL R145, R147, 1, !P2 ;  /* 0x3f80000093917808 */ /* 0x002fe40005000000 */
        /* <DEDUP_REMOVED lines=9> */
[----:B0-----:R-:W-:Y:S06]  /*4a30*/  @P0 BRA `(.L_x_3108) ;  /* 0x0000000000480947 */ /* 0x001fec0003800000 */
        /* <DEDUP_REMOVED lines=13> */
.L_x_3109:
[----:B------:R-:W-:Y:S01]  /*4b10*/  MOV R9, RZ ;  /* 0x000000ff00097202 */ /* 0x000fe20000000f00 */
[----:B------:R-:W-:Y:S06]  /*4b20*/  @!P3 BRA `(.L_x_3108) ;  /* 0x00000000000cb947 */ /* 0x000fec0003800000 */
[----:B------:R-:W-:Y:S02]  /*4b30*/  MOV R4, R98 ;  /* 0x0000006200047202 */ /* 0x000fe40000000f00 */
[----:B------:R-:W-:-:S05]  /*4b40*/  MOV R5, R97 ;  /* 0x0000006100057202 */ /* 0x000fca0000000f00 */
[----:B------:R1:W5:Y:S02]  /*4b50*/  LDG.E R9, desc[UR24][R4.64] ;  /* 0x0000001804097981 */ /* 0x000364000c1e1900 */
.L_x_3108:
[-C--:B01----:R-:W-:Y:S01]  /*4b60*/  FFMA.FTZ R4, R149, R37.reuse, R118 ;  /* 0x0000002595047223 */ /* 0x083fe20000010076 */
[----:B------:R-:W-:Y:S01]  /*4b70*/  FMUL.FTZ R5, R152, R37 ;  /* 0x0000002598057220 */ /* 0x000fe20000410000 */
[----:B------:R-:W-:Y:S01]  /*4b80*/  ISETP.GE.AND P0, PT, R74, 0x1, PT ;  /* 0x000000014a00780c */ /* 0x000fe20003f06270 */
[----:B------:R-:W0:Y:S01]  /*4b90*/  S2UR UR14, SR_CgaCtaId ;  /* 0x00000000000e79c3 */ /* 0x000e220000008800 */
        /* <DEDUP_REMOVED lines=8> */
[----:B------:R-:W-:-:S04]  /*4c20*/  FFMA.FTZ R4, R132, R4, R127 ;  /* 0x0000000484047223 */ /* 0x000fc8000001007f */
[----:B------:R-:W-:-:S04]  /*4c30*/  FFMA.FTZ R4, R131, R4, R134 ;  /* 0x0000000483047223 */ /* 0x000fc80000010086 */
[----:B------:R-:W-:-:S04]  /*4c40*/  FFMA.FTZ R4, R133, R4, R12 ;  /* 0x0000000485047223 */ /* 0x000fc8000001000c */
[----:B------:R-:W-:Y:S01]  /*4c50*/  FFMA.FTZ R4, R15, R4, R136 ;  /* 0x000000040f047223 */ /* 0x000fe20000010088 */
[----:B0-----:R-:W-:-:S03]  /*4c60*/  ULEA UR13, UR14, UR13, 0x18 ;  /* 0x0000000d0e0d7291 */ /* 0x001fc6000f8ec0ff */
        /* <DEDUP_REMOVED lines=75> */
.L_x_3111:
[----:B------:R-:W-:Y:S05]  /*5120*/  BSYNC.RECONVERGENT B0 ;  /* 0x0000000000007941 */ /* 0x000fea0003800200 */
.L_x_3110:
        /* <DEDUP_REMOVED lines=45> */
.L_x_3114:
[----:B------:R-:W-:-:S04]  /*5400*/  ISETP.NE.AND P0, PT, R6, UR5, PT ;  /* 0x0000000506007c0c */ /* 0x000fc8000bf05270 */
[----:B------:R-:W-:-:S13]  /*5410*/  ISETP.NE.OR P0, PT, RZ, UR13, P0 ;  /* 0x0000000dff007c0c */ /* 0x000fda0008705670 */
[----:B------:R-:W-:Y:S02]  /*5420*/  @!P0 MOV R6, R98 ;  /* 0x0000006200068202 */ /* 0x000fe40000000f00 */
[----:B------:R-:W-:-:S05]  /*5430*/  @!P0 MOV R7, R97 ;  /* 0x0000006100078202 */ /* 0x000fca0000000f00 */
[----:B------:R2:W-:Y:S02]  /*5440*/  @!P0 STG.E desc[UR24][R6.64], R5 ;  /* 0x0000000506008986 */ /* 0x0005e4000c101918 */
.L_x_3113:
[----:B------:R-:W-:Y:S05]  /*5450*/  BSYNC.RECONVERGENT B0 ;  /* 0x0000000000007941 */ /* 0x000fea0003800200 */
.L_x_3112:
[----:B------:R-:W-:Y:S01]  /*5460*/  ULEA UR10, UP0, UR20, UR10, 0x2 ;  /* 0x0000000a140a7291 */ /* 0x000fe2000f8010ff */
[----:B------:R-:W-:Y:S01]  /*5470*/  LEA R98, P2, R36, R98, 0x2 ;  /* 0x0000006224627211 */ /* 0x000fe200078410ff */
[----:B------:R-:W-:Y:S01]  /*5480*/  UIADD3 UR8, UPT, UPT, UR8, 0x1, URZ ;  /* 0x0000000108087890 */ /* 0x000fe2000fffe0ff */
[----:B------:R-:W-:Y:S01]  /*5490*/  LEA R30, P0, R32, R30, 0x1 ;  /* 0x0000001e201e7211 */ /* 0x000fe200078008ff */
[----:B------:R-:W-:Y:S01]  /*54a0*/  UIADD3.X UR11, UPT, UPT, UR11, UR12, URZ, UP0, !UPT ;  /* 0x0000000c0b0b7290 */ /* 0x000fe200087fe4ff */
[----:B------:R-:W-:Y:S01]  /*54b0*/  LEA R13, P1, R34, R56, 0x1 ;  /* 0x00000038220d7211 */ /* 0x000fe200078208ff */
        /* <DEDUP_REMOVED lines=24> */
.L_x_3107:
[----:B------:R-:W-:Y:S01]  /*5640*/  BAR.SYNC.DEFER_BLOCKING 0x0 ;  /* 0x0000000000007b1d */ /* 0x000fe20000010000 */
[----:B--2---:R-:W-:Y:S02]  /*5650*/  F2FP.F16.F32.PACK_AB R7, R64, R63 ;  /* 0x0000003f4007723e */ /* 0x004fe400000000ff */
[----:B------:R-:W-:Y:S02]  /*5660*/  F2FP.F16.F32.PACK_AB R6, R62, R61 ;  /* 0x0000003d3e06723e */ /* 0x000fe400000000ff */
[----:B-1----:R-:W-:Y:S01]  /*5670*/  F2FP.F16.F32.PACK_AB R5, R60, R59 ;  /* 0x0000003b3c05723e */ /* 0x002fe200000000ff */
[----:B------:R-:W1:Y:S01]  /*5680*/  LDCU.128 UR12, c[0x0][0x430] ;  /* 0x00008600ff0c77ac */ /* 0x000e620008000c00 */
[----:B------:R-:W-:Y:S02]  /*5690*/  F2FP.F16.F32.PACK_AB R4, R58, R55 ;  /* 0x000000373a04723e */ /* 0x000fe400000000ff */
[----:B------:R-:W-:Y:S01]  /*56a0*/  F2FP.F16.F32.PACK_AB R11, R72, R71 ;  /* 0x00000047480b723e */ /* 0x000fe200000000ff */
[----:B------:R-:W2:Y:S01]  /*56b0*/  LDCU.128 UR8, c[0x0][0x420] ;  /* 0x00008400ff0877ac */ /* 0x000ea20008000c00 */
[----:B------:R-:W-:-:S02]  /*56c0*/  F2FP.F16.F32.PACK_AB R10, R70, R69 ;  /* 0x00000045460a723e */ /* 0x000fc400000000ff */
[----:B0-----:R-:W-:Y:S01]  /*56d0*/  F2FP.F16.F32.PACK_AB R9, R68, R67 ;  /* 0x000000434409723e */ /* 0x001fe200000000ff */
[----:B------:R-:W0:Y:S01]  /*56e0*/  LDCU.64 UR28, c[0x0][0x4a8] ;  /* 0x00009500ff1c77ac */ /* 0x000e220008000a00 */
[----:B------:R-:W-:Y:S01]  /*56f0*/  F2FP.F16.F32.PACK_AB R8, R66, R65 ;  /* 0x000000414208723e */ /* 0x000fe200000000ff */
[----:B------:R-:W-:Y:S01]  /*5700*/  UMOV UR6, UR4 ;  /* 0x0000000400067c82 */ /* 0x000fe20008000000 */
[----:B------:R-:W-:Y:S01]  /*5710*/  UMOV UR7, URZ ;  /* 0x000000ff00077c82 */ /* 0x000fe20008000000 */
[----:B------:R-:W3:Y:S01]  /*5720*/  LDCU.64 UR30, c[0x0][0x4b8] ;  /* 0x00009700ff1e77ac */ /* 0x000ee20008000a00 */
[----:B------:R4:W-:Y:S01]  /*5730*/  STS.128 [R52], R4 ;  /* 0x0000000434007388 */ /* 0x0009e20000000c00 */
[----:B-1----:R-:W-:-:S03]  /*5740*/  UIMAD.WIDE.U32 UR20, UR26, UR12, UR6 ;  /* 0x0000000c1a1472a5 */ /* 0x002fc6000f8e0006 */
[----:B------:R-:W-:Y:S01]  /*5750*/  STS.128 [R52+0x10], R8 ;  /* 0x0000100834007388 */ /* 0x000fe20000000c00 */
[----:B------:R-:W-:-:S03]  /*5760*/  NOP ;  /* 0x0000000000007918 */ /* 0x000fc60000000000 */
[----:B------:R-:W1:Y:S01]  /*5770*/  LDS.128 R12, [R51] ;  /* 0x00000000330c7984 */ /* 0x000e620000000c00 */
[----:B--2---:R-:W-:Y:S02]  /*5780*/  UIMAD.WIDE.U32 UR22, UR26, UR8, UR6 ;  /* 0x000000081a1672a5 */ /* 0x004fe4000f8e0006 */
[----:B------:R-:W-:Y:S01]  /*5790*/  UIMAD UR21, UR26, UR13, UR21 ;  /* 0x0000000d1a1572a4 */ /* 0x000fe2000f8e0215 */
[----:B------:R-:W2:Y:S01]  /*57a0*/  LDS.128 R16, [R51+0x200] ;  /* 0x0002000033107984 */ /* 0x000ea20000000c00 */
[----:B------:R-:W-:Y:S01]  /*57b0*/  UIMAD UR13, UR26, UR9, UR23 ;  /* 0x000000091a0d72a4 */ /* 0x000fe2000f8e0217 */
[----:B----4-:R-:W-:Y:S01]  /*57c0*/  SHF.L.U32 R4, R49, 0x1, RZ ;  /* 0x0000000131047819 */ /* 0x010fe200000006ff */
[----:B------:R-:W-:Y:S01]  /*57d0*/  UIMAD.WIDE.U32 UR8, UR27, UR14, UR20 ;  /* 0x0000000e1b0872a5 */ /* 0x000fe2000f8e0014 */
[----:B------:R-:W-:Y:S02]  /*57e0*/  UMOV UR12, UR22 ;  /* 0x00000016000c7c82 */ /* 0x000fe40008000000 */
[----:B------:R-:W-:Y:S01]  /*57f0*/  LOP3.LUT R4, R4, 0x7c0, RZ, 0xc0, !PT ;  /* 0x000007c004047812 */ /* 0x000fe200078ec0ff */
[----:B------:R-:W-:-:S02]  /*5800*/  UIMAD.WIDE.U32 UR12, UR27, UR10, UR12 ;  /* 0x0000000a1b0c72a5 */ /* 0x000fc4000f8e000c */
[----:B------:R-:W-:Y:S01]  /*5810*/  UIMAD UR15, UR27, UR15, UR9 ;  /* 0x0000000f1b0f72a4 */ /* 0x000fe2000f8e0209 */
[----:B------:R-:W-:Y:S01]  /*5820*/  LOP3.LUT R30, R4, 0x1f, R49, 0xf8, !PT ;  /* 0x0000001f041e7812 */ /* 0x000fe200078ef831 */
[----:B0-----:R-:W-:Y:S02]  /*5830*/  ULEA UR10, UP0, UR8, UR28, 0x1 ;  /* 0x0000001c080a7291 */ /* 0x001fe4000f8008ff */
[----:B------:R-:W-:Y:S02]  /*5840*/  UIMAD UR11, UR27, UR11, UR13 ;  /* 0x0000000b1b0b72a4 */ /* 0x000fe4000f8e020d */
[----:B------:R-:W-:Y:S02]  /*5850*/  ULEA.HI.X UR8, UR8, UR29, UR15, 0x1, UP0 ;  /* 0x0000001d08087291 */ /* 0x000fe400080f0c0f */
[----:B------:R-:W-:Y:S01]  /*5860*/  MOV R36, UR10 ;  /* 0x0000000a00247c02 */ /* 0x000fe20008000f00 */
[----:B---3--:R-:W-:-:S03]  /*5870*/  ULEA UR9, UP2, UR12, UR30, 0x1 ;  /* 0x0000001e0c097291 */ /* 0x008fc6000f8408ff */
[----:B------:R-:W-:Y:S01]  /*5880*/  MOV R37, UR8 ;  /* 0x0000000800257c02 */ /* 0x000fe20008000f00 */
[----:B------:R-:W-:Y:S02]  /*5890*/  ULEA.HI.X UR12, UR12, UR31, UR11, 0x1, UP2 ;  /* 0x0000001f0c0c7291 */ /* 0x000fe400090f0c0b */
[----:B------:R-:W-:Y:S01]  /*58a0*/  MOV R56, UR9 ;  /* 0x0000000900387c02 */ /* 0x000fe20008000f00 */
[----:B------:R-:W-:-:S03]  /*58b0*/  IMAD.WIDE.U32 R36, R30, 0x10, R36 ;  /* 0x000000101e247825 */ /* 0x000fc600078e0024 */
[----:B------:R-:W-:Y:S01]  /*58c0*/  MOV R57, UR12 ;  /* 0x0000000c00397c02 */ /* 0x000fe20008000f00 */
[----:B------:R-:W0:Y:S02]  /*58d0*/  LDCU.128 UR8, c[0x0][0x440] ;  /* 0x00008800ff0877ac */ /* 0x000e240008000c00 */
[----:B------:R-:W-:Y:S02]  /*58e0*/  IMAD.WIDE.U32 R56, R30, 0x10, R56 ;  /* 0x000000101e387825 */ /* 0x000fe400078e0038 */
[----:B------:R-:W3:Y:S01]  /*58f0*/  LDCU.64 UR12, c[0x0][0x4c0] ;  /* 0x00009800ff0c77ac */ /* 0x000ee20008000a00 */
[----:B-1----:R-:W-:Y:S04]  /*5900*/  STG.E.128 desc[UR24][R36.64], R12 ;  /* 0x0000000c24007986 */ /* 0x002fe8000c101d18 */
[----:B--2---:R-:W-:Y:S01]  /*5910*/  STG.E.128 desc[UR24][R36.64+0x200], R16 ;  /* 0x0002001024007986 */ /* 0x004fe2000c101d18 */
[----:B------:R-:W-:Y:S06]  /*5920*/  BAR.SYNC.DEFER_BLOCKING 0x0 ;  /* 0x0000000000007b1d */ /* 0x000fec0000010000 */
[----:B------:R-:W2:Y:S04]  /*5930*/  LDG.E.128 R4, desc[UR24][R56.64] ;  /* 0x0000001838047981 */ /* 0x000ea8000c1e1d00 */
[----:B------:R-:W4:Y:S01]  /*5940*/  LDG.E.128 R8, desc[UR24][R56.64+0x200] ;  /* 0x0002001838087981 */ /* 0x000f22000c1e1d00 */
[----:B0-----:R-:W-:Y:S01]  /*5950*/  UIMAD.WIDE.U32 UR6, UR26, UR8, UR6 ;  /* 0x000000081a0672a5 */ /* 0x001fe2000f8e0006 */
[----:B------:R-:W-:Y:S01]  /*5960*/  IADD3 R48, PT, PT, R48, UR32, RZ ;  /* 0x0000002030307c10 */ /* 0x000fe2000fffe0ff */
[----:B------:R-:W-:-:S02]  /*5970*/  UIADD3 UR5, UPT, UPT, UR5, 0x1, URZ ;  /* 0x0000000105057890 */ /* 0x000fc4000fffe0ff */
[----:B------:R-:W-:Y:S02]  /*5980*/  UIMAD UR7, UR26, UR9, UR7 ;  /* 0x000000091a0772a4 */ /* 0x000fe4000f8e0207 */
[----:B------:R-:W-:Y:S02]  /*5990*/  UIADD3 UR4, UPT, UPT, UR32, UR4, URZ ;  /* 0x0000000420047290 */ /* 0x000fe4000fffe0ff */
[----:B------:R-:W-:Y:S01]  /*59a0*/  UIMAD.WIDE.U32 UR6, UR27, UR10, UR6 ;  /* 0x0000000a1b0672a5 */ /* 0x000fe2000f8e0006 */
[----:B------:R-:W-:-:S03]  /*59b0*/  ISETP.NE.AND P0, PT, R47, UR5, PT ;  /* 0x000000052f007c0c */ /* 0x000fc6000bf05270 */
[----:B------:R-:W-:Y:S02]  /*59c0*/  UIMAD UR8, UR27, UR11, UR7 ;  /* 0x0000000b1b0872a4 */ /* 0x000fe4000f8e0207 */
[----:B---3--:R-:W-:-:S04]  /*59d0*/  ULEA UR7, UP0, UR6, UR12, 0x1 ;  /* 0x0000000c06077291 */ /* 0x008fc8000f8008ff */
[----:B------:R-:W-:Y:S01]  /*59e0*/  ULEA.HI.X UR6, UR6, UR13, UR8, 0x1, UP0 ;  /* 0x0000000d06067291 */ /* 0x000fe200080f0c08 */
[----:B--2---:R-:W-:Y:S04]  /*59f0*/  STS.128 [R51], R4 ;  /* 0x0000000433007388 */ /* 0x004fe80000000c00 */
[----:B----4-:R-:W-:Y:S01]  /*5a00*/  STS.128 [R51+0x200], R8 ;  /* 0x0002000833007388 */ /* 0x010fe20000000c00 */
[----:B------:R-:W-:-:S03]  /*5a10*/  NOP ;  /* 0x0000000000007918 */ /* 0x000fc60000000000 */
[----:B------:R-:W0:Y:S04]  /*5a20*/  LDS.128 R20, [R52] ;  /* 0x0000000034147984 */ /* 0x000e280000000c00 */
[----:B------:R-:W1:Y:S01]  /*5a30*/  LDS.128 R32, [R52+0x10] ;  /* 0x0000100034207984 */ /* 0x000e620000000c00 */
[----:B0-----:R-:W-:Y:S02]  /*5a40*/  HADD2.F32 R31, -RZ, R20.H0_H0 ;  /* 0x20000014ff1f7230 */ /* 0x001fe40000004100 */
[--C-:B------:R-:W-:Y:S02]  /*5a50*/  HADD2.F32 R6, -RZ, R22.reuse.H0_H0 ;  /* 0x20000016ff067230 */ /* 0x100fe40000004100 */
[----:B------:R-:W-:Y:S02]  /*5a60*/  HADD2.F32 R9, -RZ, R23.H0_H0 ;  /* 0x20000017ff097230 */ /* 0x000fe40000004100 */
[----:B------:R-:W-:Y:S01]  /*5a70*/  FMUL.FTZ R12, R31, -1.4426950216293334961 ;  /* 0xbfb8aa3b1f0c7820 */ /* 0x000fe20000410000 */
[----:B------:R-:W-:-:S02]  /*5a80*/  HADD2.F32 R22, -RZ, R22.H1_H1 ;  /* 0x30000016ff167230 */ /* 0x000fc40000004100 */
[----:B------:R-:W-:Y:S01]  /*5a90*/  FMUL.FTZ R7, R6, -1.4426950216293334961 ;  /* 0xbfb8aa3b06077820 */ /* 0x000fe20000410000 */
[----:B------:R-:W-:Y:S02]  /*5aa0*/  HADD2.F32 R20, -RZ, R20.H1_H1 ;  /* 0x30000014ff147230 */ /* 0x000fe40000004100 */
[----:B------:R-:W-:Y:S01]  /*5ab0*/  FMUL.FTZ R10, R9, -1.4426950216293334961 ;  /* 0xbfb8aa3b090a7820 */ /* 0x000fe20000410000 */
[--C-:B-1----:R-:W-:Y:S01]  /*5ac0*/  HADD2.F32 R15, -RZ, R32.reuse.H0_H0 ;  /* 0x20000020ff0f7230 */ /* 0x102fe20000004100 */
[----:B------:R-:W0:Y:S01]  /*5ad0*/  MUFU.EX2 R12, R12 ;  /* 0x0000000c000c7308 */ /* 0x000e220000000800 */
[----:B------:R-:W-:Y:S02]  /*5ae0*/  HADD2.F32 R32, -RZ, R32.H1_H1 ;  /* 0x30000020ff207230 */ /* 0x000fe40000004100 */
[----:B------:R-:W-:Y:S01]  /*5af0*/  FMUL.FTZ R8, R22, -1.4426950216293334961 ;  /* 0xbfb8aa3b16087820 */ /* 0x000fe20000410000 */
[----:B------:R-:W-:Y:S02]  /*5b00*/  HADD2.F32 R18, -RZ, R33.H0_H0 ;  /* 0x20000021ff127230 */ /* 0x000fe40000004100 */
[----:B------:R-:W-:Y:S01]  /*5b10*/  FMUL.FTZ R13, R20, -1.4426950216293334961 ;  /* 0xbfb8aa3b140d7820 */ /* 0x000fe20000410000 */
[----:B------:R-:W-:-:S02]  /*5b20*/  HADD2.F32 R14, -RZ, R21.H0_H0 ;  /* 0x20000015ff0e7230 */ /* 0x000fc40000004100 */
[----:B------:R-:W-:Y:S01]  /*5b30*/  FMUL.FTZ R16, R15, -1.4426950216293334961 ;  /* 0xbfb8aa3b0f107820 */ /* 0x000fe20000410000 */
[----:B------:R-:W-:Y:S01]  /*5b40*/  HADD2.F32 R33, -RZ, R33.H1_H1 ;  /* 0x30000021ff217230 */ /* 0x000fe20000004100 */
[----:B------:R-:W1:Y:S01]  /*5b50*/  MUFU.EX2 R7, R7 ;  /* 0x0000000700077308 */ /* 0x000e620000000800 */
[--C-:B------:R-:W-:Y:S02]  /*5b60*/  HADD2.F32 R37, -RZ, R34.reuse.H0_H0 ;  /* 0x20000022ff257230 */ /* 0x100fe40000004100 */
[----:B------:R-:W-:Y:S01]  /*5b70*/  FMUL.FTZ R17, R32, -1.4426950216293334961 ;  /* 0xbfb8aa3b20117820 */ /* 0x000fe20000410000 */
[----:B------:R-:W-:Y:S02]  /*5b80*/  HADD2.F32 R56, -RZ, R34.H1_H1 ;  /* 0x30000022ff387230 */ /* 0x000fe40000004100 */
[----:B------:R-:W-:Y:S01]  /*5b90*/  FMUL.FTZ R4, R14, -1.4426950216293334961 ;  /* 0xbfb8aa3b0e047820 */ /* 0x000fe20000410000 */
[----:B------:R-:W-:Y:S02]  /*5ba0*/  HADD2.F32 R74, -RZ, R35.H1_H1 ;  /* 0x30000023ff4a7230 */ /* 0x000fe40000004100 */
[----:B------:R-:W-:Y:S01]  /*5bb0*/  FMUL.FTZ R19, R18, -1.4426950216293334961 ;  /* 0xbfb8aa3b12137820 */ /* 0x000fe20000410000 */
[----:B------:R-:W-:Y:S01]  /*5bc0*/  HADD2.F32 R21, -RZ, R21.H1_H1 ;  /* 0x30000015ff157230 */ /* 0x000fe20000004100 */
[----:B------:R-:W2:Y:S01]  /*5bd0*/  MUFU.EX2 R10, R10 ;  /* 0x0000000a000a7308 */ /* 0x000ea20000000800 */
[----:B------:R-:W-:-:S02]  /*5be0*/  HADD2.F32 R23, -RZ, R23.H1_H1 ;  /* 0x30000017ff177230 */ /* 0x000fc40000004100 */
[----:B------:R-:W-:Y:S01]  /*5bf0*/  FMUL.FTZ R36, R33, -1.4426950216293334961 ;  /* 0xbfb8aa3b21247820 */ /* 0x000fe20000410000 */
[----:B------:R-:W-:Y:S02]  /*5c00*/  HADD2.F32 R73, -RZ, R35.H0_H0 ;  /* 0x20000023ff497230 */ /* 0x000fe40000004100 */
[----:B------:R-:W-:Y:S01]  /*5c10*/  FMUL.FTZ R34, R37, -1.4426950216293334961 ;  /* 0xbfb8aa3b25227820 */ /* 0x000fe20000410000 */
[----:B------:R-:W-:Y:S01]  /*5c20*/  FMUL.FTZ R57, R56, -1.4426950216293334961 ;  /* 0xbfb8aa3b38397820 */ /* 0x000fe20000410000 */
[----:B------:R-:W-:Y:S01]  /*5c30*/  FMUL.FTZ R75, R74, -1.4426950216293334961 ;  /* 0xbfb8aa3b4a4b7820 */ /* 0x000fe20000410000 */
[----:B------:R-:W-:Y:S01]  /*5c40*/  FMUL.FTZ R5, R21, -1.4426950216293334961 ;  /* 0xbfb8aa3b15057820 */ /* 0x000fe20000410000 */
[----:B------:R-:W3:Y:S01]  /*5c50*/  MUFU.EX2 R8, R8 ;  /* 0x0000000800087308 */ /* 0x000ee20000000800 */
[----:B------:R-:W-:Y:S01]  /*5c60*/  FMUL.FTZ R11, R23, -1.4426950216293334961 ;  /* 0xbfb8aa3b170b7820 */ /* 0x000fe20000410000 */
[----:B------:R-:W-:Y:S01]  /*5c70*/  FMUL.FTZ R35, R73, -1.4426950216293334961 ;  /* 0xbfb8aa3b49237820 */ /* 0x000fe20000410000 */
[----:B0-----:R-:W-:Y:S01]  /*5c80*/  FADD.FTZ R12, R12, 1 ;  /* 0x3f8000000c0c7421 */ /* 0x001fe20000010000 */
[----:B-1----:R-:W-:-:S04]  /*5c90*/  FADD.FTZ R7, R7, 1 ;  /* 0x3f80000007077421 */ /* 0x002fc80000010000 */
[----:B------:R-:W0:Y:S01]  /*5ca0*/  MUFU.EX2 R13, R13 ;  /* 0x0000000d000d7308 */ /* 0x000e220000000800 */
[----:B--2---:R-:W-:-:S07]  /*5cb0*/  FADD.FTZ R10, R10, 1 ;  /* 0x3f8000000a0a7421 */ /* 0x004fce0000010000 */
        /* <DEDUP_REMOVED lines=24> */
[----:B------:R-:W0:Y:S01]  /*5e40*/  MUFU.RCP R7, R7 ;  /* 0x0000000700077308 */ /* 0x000e220000001000 */
[----:B--2---:R-:W-:-:S07]  /*5e50*/  FADD.FTZ R35, R35, 1 ;  /* 0x3f80000023237421 */ /* 0x004fce0000010000 */
[----:B------:R-:W1:Y:S08]  /*5e60*/  MUFU.RCP R79, R8 ;  /* 0x00000008004f7308 */ /* 0x000e700000001000 */
[----:B------:R-:W2:Y:S01]  /*5e70*/  MUFU.RCP R10, R10 ;  /* 0x0000000a000a7308 */ /* 0x000ea20000001000 */
[----:B0-----:R-:W-:-:S04]  /*5e80*/  FMUL.FTZ R6, R6, R7 ;  /* 0x0000000706067220 */ /* 0x001fc80000410000 */
[----:B------:R-:W-:-:S03]  /*5e90*/  FMUL.FTZ R6, R6, R61 ;  /* 0x0000003d06067220 */ /* 0x000fc60000410000 */
[----:B------:R-:W-:Y:S01]  /*5ea0*/  MUFU.RCP R13, R13 ;  /* 0x0000000d000d7308 */ /* 0x000fe20000001000 */
[----:B-1----:R-:W-:-:S07]  /*5eb0*/  FMUL.FTZ R7, R22, R79 ;  /* 0x0000004f16077220 */ /* 0x002fce0000410000 */
[----:B------:R0:W1:Y:S01]  /*5ec0*/  MUFU.RCP R77, R4 ;  /* 0x00000004004d7308 */ /* 0x0000620000001000 */
[----:B--2---:R-:W-:-:S07]  /*5ed0*/  FMUL.FTZ R8, R9, R10 ;  /* 0x0000000a09087220 */ /* 0x004fce0000410000 */
[----:B------:R-:W-:Y:S01]  /*5ee0*/  MUFU.RCP R16, R16 ;  /* 0x0000001000107308 */ /* 0x000fe20000001000 */
[----:B0-----:R-:W-:-:S04]  /*5ef0*/  FMUL.FTZ R4, R31, R12 ;  /* 0x0000000c1f047220 */ /* 0x001fc80000410000 */
[----:B------:R-:W-:-:S03]  /*5f00*/  FMUL.FTZ R4, R4, R55 ;  /* 0x0000003704047220 */ /* 0x000fc60000410000 */
[----:B------:R-:W0:Y:S01]  /*5f10*/  MUFU.RCP R17, R17 ;  /* 0x0000001100117308 */ /* 0x000e220000001000 */
[----:B-1----:R-:W-:-:S07]  /*5f20*/  FMUL.FTZ R14, R14, R77 ;  /* 0x0000004d0e0e7220 */ /* 0x002fce0000410000 */
[----:B------:R1:W2:Y:S08]  /*5f30*/  MUFU.RCP R76, R5 ;  /* 0x00000005004c7308 */ /* 0x0002b00000001000 */
[----:B------:R3:W4:Y:S01]  /*5f40*/  MUFU.RCP R78, R11 ;  /* 0x0000000b004e7308 */ /* 0x0007220000001000 */
[----:B-1----:R-:W-:Y:S01]  /*5f50*/  FMUL.FTZ R5, R20, R13 ;  /* 0x0000000d14057220 */ /* 0x002fe20000410000 */
[----:B0-----:R-:W-:-:S03]  /*5f60*/  FMUL.FTZ R13, R32, R17 ;  /* 0x00000011200d7220 */ /* 0x001fc60000410000 */
[----:B------:R-:W-:Y:S01]  /*5f70*/  FMUL.FTZ R9, R5, R58 ;  /* 0x0000003a05097220 */ /* 0x000fe20000410000 */
[----:B------:R-:W-:Y:S01]  /*5f80*/  FMUL.FTZ R5, R14, R59 ;  /* 0x0000003b0e057220 */ /* 0x000fe20000410000 */
[----:B------:R-:W-:Y:S01]  /*5f90*/  FMUL.FTZ R13, R13, R66 ;  /* 0x000000420d0d7220 */ /* 0x000fe20000410000 */
[----:B------:R-:W0:Y:S01]  /*5fa0*/  MUFU.RCP R19, R19 ;  /* 0x0000001300137308 */ /* 0x000e220000001000 */
[----:B---3--:R-:W-:Y:S01]  /*5fb0*/  FMUL.FTZ R11, R7, R62 ;  /* 0x0000003e070b7220 */ /* 0x008fe20000410000 */
[----:B------:R-:W-:Y:S01]  /*5fc0*/  FMUL.FTZ R7, R8, R63 ;  /* 0x0000003f08077220 */ /* 0x000fe20000410000 */
[----:B------:R-:W-:Y:S01]  /*5fd0*/  FMUL.FTZ R8, R15, R16 ;  /* 0x000000100f087220 */ /* 0x000fe20000410000 */
[----:B--2---:R-:W-:Y:S01]  /*5fe0*/  FMUL.FTZ R21, R21, R76 ;  /* 0x0000004c15157220 */ /* 0x004fe20000410000 */
[----:B------:R-:W-:Y:S02]  /*5ff0*/  F2FP.F16.F32.PACK_AB R4, R9, R4 ;  /* 0x000000040904723e */ /* 0x000fe400000000ff */
[----:B------:R-:W-:Y:S01]  /*6000*/  FMUL.FTZ R8, R8, R65 ;  /* 0x0000004108087220 */ /* 0x000fe20000410000 */
[----:B------:R-:W1:Y:S01]  /*6010*/  MUFU.RCP R36, R36 ;  /* 0x0000002400247308 */ /* 0x000e620000001000 */
[----:B----4-:R-:W-:Y:S01]  /*6020*/  FMUL.FTZ R23, R23, R78 ;  /* 0x0000004e17177220 */ /* 0x010fe20000410000 */
[----:B------:R-:W-:Y:S01]  /*6030*/  FMUL.FTZ R60, R21, R60 ;  /* 0x0000003c153c7220 */ /* 0x000fe20000410000 */
[----:B------:R-:W-:-:S02]  /*6040*/  F2FP.F16.F32.PACK_AB R6, R11, R6 ;  /* 0x000000060b06723e */ /* 0x000fc400000000ff */
[----:B------:R-:W-:Y:S01]  /*6050*/  FMUL.FTZ R64, R23, R64 ;  /* 0x0000004017407220 */ /* 0x000fe20000410000 */
[----:B------:R-:W-:Y:S02]  /*6060*/  F2FP.F16.F32.PACK_AB R8, R13, R8 ;  /* 0x000000080d08723e */ /* 0x000fe400000000ff */
[----:B------:R-:W2:Y:S01]  /*6070*/  MUFU.RCP R34, R34 ;  /* 0x0000002200227308 */ /* 0x000ea20000001000 */
[----:B0-----:R-:W-:Y:S01]  /*6080*/  FMUL.FTZ R18, R18, R19 ;  /* 0x0000001312127220 */ /* 0x001fe20000410000 */
[----:B------:R-:W-:Y:S02]  /*6090*/  F2FP.F16.F32.PACK_AB R7, R64, R7 ;  /* 0x000000074007723e */ /* 0x000fe400000000ff */
[----:B------:R-:W-:Y:S01]  /*60a0*/  F2FP.F16.F32.PACK_AB R5, R60, R5 ;  /* 0x000000053c05723e */ /* 0x000fe200000000ff */
[----:B------:R-:W-:Y:S01]  /*60b0*/  BAR.SYNC.DEFER_BLOCKING 0x0 ;  /* 0x0000000000007b1d */ /* 0x000fe20000010000 */
[----:B------:R-:W-:Y:S01]  /*60c0*/  FMUL.FTZ R18, R18, R67 ;  /* 0x0000004312127220 */ /* 0x000fe20000410000 */
[----:B-1----:R-:W-:-:S04]  /*60d0*/  FMUL.FTZ R33, R33, R36 ;  /* 0x0000002421217220 */ /* 0x002fc80000410000 */
[----:B------:R-:W0:Y:S01]  /*60e0*/  MUFU.RCP R57, R57 ;  /* 0x0000003900397308 */ /* 0x000e220000001000 */
[----:B------:R-:W-:Y:S01]  /*60f0*/  FMUL.FTZ R33, R33, R68 ;  /* 0x0000004421217220 */ /* 0x000fe20000410000 */
[----:B--2---:R-:W-:-:S04]  /*6100*/  FMUL.FTZ R10, R37, R34 ;  /* 0x00000022250a7220 */ /* 0x004fc80000410000 */
[----:B------:R-:W-:Y:S02]  /*6110*/  F2FP.F16.F32.PACK_AB R9, R33, R18 ;  /* 0x000000122109723e */ /* 0x000fe400000000ff */
[----:B------:R-:W1:Y:S01]  /*6120*/  MUFU.RCP R12, R35 ;  /* 0x00000023000c7308 */ /* 0x000e620000001000 */
[----:B------:R-:W-:-:S07]  /*6130*/  FMUL.FTZ R10, R10, R69 ;  /* 0x000000450a0a7220 */ /* 0x000fce0000410000 */
[----:B------:R-:W2:Y:S01]  /*6140*/  MUFU.RCP R75, R75 ;  /* 0x0000004b004b7308 */ /* 0x000ea20000001000 */
[----:B0-----:R-:W-:Y:S01]  /*6150*/  FMUL.FTZ R15, R56, R57 ;  /* 0x00000039380f7220 */ /* 0x001fe20000410000 */
[----:B------:R0:W-:Y:S03]  /*6160*/  STS.128 [R52], R4 ;  /* 0x0000000434007388 */ /* 0x0001e60000000c00 */
[----:B------:R-:W-:Y:S01]  /*6170*/  FMUL.FTZ R15, R15, R70 ;  /* 0x000000460f0f7220 */ /* 0x000fe20000410000 */
[----:B-1----:R-:W-:-:S04]  /*6180*/  FMUL.FTZ R12, R73, R12 ;  /* 0x0000000c490c7220 */ /* 0x002fc80000410000 */
[----:B------:R-:W-:Y:S01]  /*6190*/  F2FP.F16.F32.PACK_AB R10, R15, R10 ;  /* 0x0000000a0f0a723e */ /* 0x000fe200000000ff */
[----:B------:R-:W-:Y:S01]  /*61a0*/  FMUL.FTZ R12, R12, R71 ;  /* 0x000000470c0c7220 */ /* 0x000fe20000410000 */
[----:B--2---:R-:W-:Y:S01]  /*61b0*/  FMUL.FTZ R17, R74, R75 ;  /* 0x0000004b4a117220 */ /* 0x004fe20000410000 */
[----:B0-----:R-:W-:Y:S02]  /*61c0*/  MOV R4, UR7 ;  /* 0x0000000700047c02 */ /* 0x001fe40008000f00 */
[----:B------:R-:W-:Y:S01]  /*61d0*/  MOV R5, UR6 ;  /* 0x0000000600057c02 */ /* 0x000fe20008000f00 */
[----:B------:R-:W-:Y:S01]  /*61e0*/  FMUL.FTZ R17, R17, R72 ;  /* 0x0000004811117220 */ /* 0x000fe20000410000 */
[----:B------:R-:W-:Y:S01]  /*61f0*/  MOV R7, UR32 ;  /* 0x0000002000077c02 */ /* 0x000fe20008000f00 */
[----:B------:R-:W-:-:S03]  /*6200*/  IMAD.WIDE.U32 R30, R30, 0x10, R4 ;  /* 0x000000101e1e7825 */ /* 0x000fc600078e0004 */
[----:B------:R-:W-:Y:S02]  /*6210*/  F2FP.F16.F32.PACK_AB R11, R17, R12 ;  /* 0x0000000c110b723e */ /* 0x000fe400000000ff */
[----:B------:R-:W-:Y:S02]  /*6220*/  MOV R4, R0 ;  /* 0x0000000000047202 */ /* 0x000fe40000000f00 */
[----:B------:R-:W-:Y:S01]  /*6230*/  MOV R5, R39 ;  /* 0x0000002700057202 */ /* 0x000fe20000000f00 */
[----:B------:R0:W-:Y:S01]  /*6240*/  STS.128 [R52+0x10], R8 ;  /* 0x0000100834007388 */ /* 0x0001e20000000c00 */
[----:B------:R-:W-:-:S03]  /*6250*/  NOP ;  /* 0x0000000000007918 */ /* 0x000fc60000000000 */
[----:B------:R-:W1:Y:S01]  /*6260*/  LDS.128 R12, [R51] ;  /* 0x00000000330c7984 */ /* 0x000e620000000c00 */
[----:B------:R-:W-:Y:S01]  /*6270*/  MOV R39, R41 ;  /* 0x0000002900277202 */ /* 0x000fe20000000f00 */
[C---:B------:R-:W-:Y:S02]  /*6280*/  IMAD.WIDE.U32 R4, R7.reuse, 0x2, R4 ;  /* 0x0000000207047825 */ /* 0x040fe400078e0004 */
[----:B------:R-:W2:Y:S02]  /*6290*/  LDS.128 R16, [R51+0x200] ;  /* 0x0002000033107984 */ /* 0x000ea40000000c00 */
[----:B------:R-:W-:Y:S01]  /*62a0*/  IMAD.WIDE.U32 R6, R7, 0x2, R38 ;  /* 0x0000000207067825 */ /* 0x000fe200078e0026 */
[----:B------:R-:W-:Y:S02]  /*62b0*/  MOV R0, R4 ;  /* 0x0000000400007202 */ /* 0x000fe40000000f00 */
[----:B0-----:R-:W-:Y:S02]  /*62c0*/  MOV R9, UR32 ;  /* 0x0000002000097c02 */ /* 0x001fe40008000f00 */
[----:B------:R-:W-:-:S02]  /*62d0*/  MOV R11, UR32 ;  /* 0x00000020000b7c02 */ /* 0x000fc40008000f00 */
[----:B------:R-:W-:Y:S01]  /*62e0*/  MOV R39, R5 ;  /* 0x0000000500277202 */ /* 0x000fe20000000f00 */
[----:B------:R-:W-:Y:S01]  /*62f0*/  IMAD.WIDE.U32 R2, R9, 0x2, R2 ;  /* 0x0000000209027825 */ /* 0x000fe200078e0002 */
[----:B------:R-:W-:Y:S02]  /*6300*/  MOV R38, R6 ;  /* 0x0000000600267202 */ /* 0x000fe40000000f00 */
[----:B------:R-:W-:Y:S01]  /*6310*/  MOV R41, R7 ;  /* 0x0000000700297202 */ /* 0x000fe20000000f00 */
[----:B------:R-:W-:Y:S01]  /*6320*/  IMAD.WIDE.U32 R24, R11, 0x2, R24 ;  /* 0x000000020b187825 */ /* 0x000fe200078e0018 */
[----:B------:R-:W-:Y:S01]  /*6330*/  MOV R23, R3 ;  /* 0x0000000300177202 */ /* 0x000fe20000000f00 */
[----:B-1----:R0:W-:Y:S04]  /*6340*/  STG.E.128 desc[UR24][R30.64], R12 ;  /* 0x0000000c1e007986 */ /* 0x0021e8000c101d18 */
[----:B--2---:R0:W-:Y:S01]  /*6350*/  STG.E.128 desc[UR24][R30.64+0x200], R16 ;  /* 0x000200101e007986 */ /* 0x0041e2000c101d18 */
[----:B------:R-:W-:Y:S05]  /*6360*/  @P0 BRA `(.L_x_3116) ;  /* 0xffffffac00980947 */ /* 0x000fea000383ffff */
[----:B------:R-:W-:Y:S05]  /*6370*/  EXIT ;  /* 0x000000000000794d */ /* 0x000fea0003800000 */
.L_x_3117:
        /* <DEDUP_REMOVED lines=16> */
.L_x_8010:


//--------------------- .text._Z25selective_scan_fwd_kernelI32Selective_Scan_fwd_kernel_traitsILi64ELi16ELi1ELb1ELb1ELb1ELb1ELb1EN3c104HalfEffEEv13SSMParamsBase --------------------------
	.section	.text._Z25selective_scan_fwd_kernelI32Selective_Scan_fwd_kernel_traitsILi64ELi16ELi1ELb1ELb1ELb1ELb1ELb1EN3c104HalfEffEEv13SSMParamsBase,"ax",@progbits
	.align	128
        .global         _Z25selective_scan_fwd_kernelI32Selective_Scan_fwd_kernel_traitsILi64ELi16ELi1ELb1ELb1ELb1ELb1ELb1EN3c104HalfEffEEv13SSMParamsBase
        .type           _Z25selective_scan_fwd_kernelI32Selective_Scan_fwd_kernel_traitsILi64ELi16ELi1ELb1ELb1ELb1ELb1ELb1EN3c104HalfEffEEv13SSMParamsBase,@function
        .size           _Z25selective_scan_fwd_kernelI32Selective_Scan_fwd_kernel_traitsILi64ELi16ELi1ELb1ELb1ELb1ELb1ELb1EN3c104HalfEffEEv13SSMParamsBase,(.L_x_8011 - _Z25selective_scan_fwd_kernelI32Selective_Scan_fwd_kernel_traitsILi64ELi16ELi1ELb1ELb1ELb1ELb1ELb1EN3c104HalfEffEEv13SSMParamsBase)
        .other          _Z25selective_scan_fwd_kernelI32Selective_Scan_fwd_kernel_traitsILi64ELi16ELi1ELb1ELb1ELb1ELb1ELb1EN3c104HalfEffEEv13SSMParamsBase,@"STO_CUDA_ENTRY STV_DEFAULT"
_Z25selective_scan_fwd_kernelI32Selective_Scan_fwd_kernel_traitsILi64ELi16ELi1ELb1ELb1ELb1ELb1ELb1EN3c104HalfEffEEv13SSMParamsBase:
.text._Z25selective_scan_fwd_kernelI32Selective_Scan_fwd_kernel_traitsILi64ELi16ELi1ELb1ELb1ELb1ELb1ELb1EN3c104HalfEffEEv13SSMParamsBase:
        /* <DEDUP_REMOVED lines=57> */
.L_x_3118:
        /* <DEDUP_REMOVED lines=99> */
.L_x_3119:
        /* <DEDUP_REMOVED lines=10> */
.L_x_3120:
        /* <DEDUP_REMOVED lines=100> */
.L_x_3121:
        /* <DEDUP_REMOVED lines=33> */
.L_x_3122:
        /* <DEDUP_REMOVED lines=23> */
.L_x_3166:
        /* <DEDUP_REMOVED lines=369> */
.L_x_3124:
[----:B------:R-:W-:Y:S05]  /*2b30*/  BSYNC.RECONVERGENT B0 ;  /* 0x0000000000007941 */ /* 0x000fea0003800200 */
.L_x_3123:
        /* <DEDUP_REMOVED lines=38> */
.L_x_3126:
[----:B------:R-:W-:Y:S05]  /*2da0*/  BSYNC.RECONVERGENT B0 ;  /* 0x0000000000007941 */ /* 0x000fea0003800200 */
.L_x_3125:
        /* <DEDUP_REMOVED lines=38> */
.L_x_3128:
[----:B------:R-:W-:Y:S05]  /*3010*/  BSYNC.RECONVERGENT B0 ;  /* 0x0000000000007941 */ /* 0x000fea0003800200 */
.L_x_3127:
        /* <DEDUP_REMOVED lines=38> */
.L_x_3130:
[----:B------:R-:W-:Y:S05]  /*3280*/  BSYNC.RECONVERGENT B0 ;  /* 0x0000000000007941 */ /* 0x000fea0003800200 */
.L_x_3129:
        /* <DEDUP_REMOVED lines=38> */
.L_x_3132:
[----:B------:R-:W-:Y:S05]  /*34f0*/  BSYNC.RECONVERGENT B0 ;  /* 0x0000000000007941 */ /* 0x000fea0003800200 */
.L_x_3131:
        /* <DEDUP_REMOVED lines=38> */
.L_x_3134:
[----:B------:R-:W-:Y:S05]  /*3760*/  BSYNC.RECONVERGENT B0 ;  /* 0x0000000000007941 */ /* 0x000fea0003800200 */
.L_x_3133:
        /* <DEDUP_REMOVED lines=38> */
.L_x_3136:
[----:B------:R-:W-:Y:S05]  /*39d0*/  BSYNC.RECONVERGENT B0 ;  /* 0x0000000000007941 */ /* 0x000fea0003800200 */
.L_x_3135:
        /* <DEDUP_REMOVED lines=38> */
.L_x_3138:
[----:B------:R-:W-:Y:S05]  /*3c40*/  BSYNC.RECONVERGENT B0 ;  /* 0x0000000000007941 */ /* 0x000fea0003800200 */
.L_x_3137:
        /* <DEDUP_REMOVED lines=38> */
.L_x_3140:
[----:B------:R-:W-:Y:S05]  /*3eb0*/  BSYNC.RECONVERGENT B0 ;  /* 0x0000000000007941 */ /* 0x000fea0003800200 */
.L_x_3139:
        /* <DEDUP_REMOVED lines=38> */
.L_x_3142:
[----:B------:R-:W-:Y:S05]  /*4120*/  BSYNC.RECONVERGENT B0 ;  /* 0x0000000000007941 */ /* 0x000fea0003800200 */
.L_x_3141:
        /* <DEDUP_REMOVED lines=38> */
.L_x_3144:
[----:B------:R-:W-:Y:S05]  /*4390*/  BSYNC.RECONVERGENT B0 ;  /* 0x0000000000007941 */ /* 0x000fea0003800200 */
.L_x_3143:
        /* <DEDUP_REMOVED lines=38> */
.L_x_3146:
[----:B------:R-:W-:Y:S05]  /*4600*/  BSYNC.RECONVERGENT B0 ;  /* 0x0000000000007941 */ /* 0x000fea0003800200 */
.L_x_3145:
        /* <DEDUP_REMOVED lines=38> */
.L_x_3148:
[----:B------:R-:W-:Y:S05]  /*4870*/  BSYNC.RECONVERGENT B0 ;  /* 0x0000000000007941 */ /* 0x000fea0003800200 */
.L_x_3147:
        /* <DEDUP_REMOVED lines=39> */
.L_x_3150:
[----:B------:R-:W-:Y:S05]  /*4af0*/  BSYNC.RECONVERGENT B0 ;  /* 0x0000000000007941 */ /* 0x000fea0003800200 */
.L_x_3149:
        /* <DEDUP_REMOVED lines=43> */
.L_x_3152:
[----:B------:R-:W-:Y:S05]  /*4db0*/  BSYNC.RECONVERGENT B0 ;  /* 0x0000000000007941 */ /* 0x000fea0003800200 */
.L_x_3151:
        /* <DEDUP_REMOVED lines=43> */
.L_x_3154:
[----:B------:R-:W-:Y:S05]  /*5070*/  BSYNC.RECONVERGENT B0 ;  /* 0x0000000000007941 */ /* 0x000fea0003800200 */
.L_x_3153:
        /* <DEDUP_REMOVED lines=70> */
.L_x_3165:
        /* <DEDUP_REMOVED lines=450> */
.L_x_3157:
[----:B------:R-:W-:Y:S01]  /*7100*/  IMAD.MOV.U32 R87, RZ, RZ, RZ ;  /* 0x000000ffff577224 */ /* 0x000fe200078e00ff */
[----:B------:R-:W-:Y:S06]  /*7110*/  BRA.U !UP2, `(.L_x_3156) ;  /* 0x000000010a147547 */ /* 0x000fec000b800000 */
[----:B------:R-:W-:-:S04]  /*7120*/  UIADD3 UR12, UP0, UPT, UR32, UR9, URZ ;  /* 0x00000009200c7290 */ /* 0x000fc8000ff1e0ff */
[----:B------:R-:W-:Y:S02]  /*7130*/  UIADD3.X UR13, UPT, UPT, UR33, UR11, URZ, UP0, !UPT ;  /* 0x0000000b210d7290 */ /* 0x000fe400087fe4ff */
[----:B------:R-:W-:-:S04]  /*7140*/  IMAD.U32 R40, RZ, RZ, UR12 ;  /* 0x0000000cff287e24 */ /* 0x000fc8000f8e00ff */
[----:B------:R-:W-:-:S05]  /*7150*/  IMAD.U32 R41, RZ, RZ, UR13 ;  /* 0x0000000dff297e24 */ /* 0x000fca000f8e00ff */
[----:B------:R1:W5:Y:S02]  /*7160*/  LDG.E R87, desc[UR34][R40.64] ;  /* 0x0000002228577981 */ /* 0x000364000c1e1900 */
.L_x_3156:
        /* <DEDUP_REMOVED lines=98> */
.L_x_3159:
[----:B------:R-:W-:Y:S05]  /*7790*/  BSYNC.RECONVERGENT B0 ;  /* 0x0000000000007941 */ /* 0x000fea0003800200 */
.L_x_3158:
        /* <DEDUP_REMOVED lines=40> */
.L_x_3163:
        /* <DEDUP_REMOVED lines=33> */
.L_x_3164:
        /* <DEDUP_REMOVED lines=10> */
.L_x_3162:
        /* <DEDUP_REMOVED lines=9> */
.L_x_3161:
[----:B------:R-:W-:Y:S05]  /*7d60*/  BSYNC.RECONVERGENT B0 ;  /* 0x0000000000007941 */ /* 0x000fea0003800200 */
.L_x_3160:
        /* <DEDUP_REMOVED lines=32> */
.L_x_3155:
        /* <DEDUP_REMOVED lines=437> */
.L_x_3167:
        /* <DEDUP_REMOVED lines=12> */
.L_x_8011:


//--------------------- .text._Z25selective_scan_fwd_kernelI32Selective_Scan_fwd_kernel_traitsILi128ELi16ELi1ELb0ELb1ELb1ELb0ELb0EN3c104HalfEfS2_EEv13SSMParamsBase --------------------------
	.section	.text._Z25selective_scan_fwd_kernelI32Selective_Scan_fwd_kernel_traitsILi128ELi16ELi1ELb0ELb1ELb1ELb0ELb0EN3c104HalfEfS2_EEv13SSMParamsBase,"ax",@progbits
	.align	128
        .global         _Z25selective_scan_fwd_kernelI32Selective_Scan_fwd_kernel_traitsILi128ELi16ELi1ELb0ELb1ELb1ELb0ELb0EN3c104HalfEfS2_EEv13SSMParamsBase
        .type           _Z25selective_scan_fwd_kernelI32Selective_Scan_fwd_kernel_traitsILi128ELi16ELi1ELb0ELb1ELb1ELb0ELb0EN3c104HalfEfS2_EEv13SSMParamsBase,@function
        .size           _Z25selective_scan_fwd_kernelI32Selective_Scan_fwd_kernel_traitsILi128ELi16ELi1ELb0ELb1ELb1ELb0ELb0EN3c104HalfEfS2_EEv13SSMParamsBase,(.L_x_8012 - _Z25selective_scan_fwd_kernelI32Selective_Scan_fwd_kernel_traitsILi128ELi16ELi1ELb0ELb1ELb1ELb0ELb0EN3c104HalfEfS2_EEv13SSMParamsBase)
        .other          _Z25selective_scan_fwd_kernelI32Selective_Scan_fwd_kernel_traitsILi128ELi16ELi1ELb0ELb1ELb1ELb0ELb0EN3c104HalfEfS2_EEv13SSMParamsBase,@"STO_CUDA_ENTRY STV_DEFAULT"
_Z25selective_scan_fwd_kernelI32Selective_Scan_fwd_kernel_traitsILi128ELi16ELi1ELb0ELb1ELb1ELb0ELb0EN3c104HalfEfS2_EEv13SSMParamsBase:
.text._Z25selective_scan_fwd_kernelI32Selective_Scan_fwd_kernel_traitsILi128ELi16ELi1ELb0ELb1ELb1ELb0ELb0EN3c104HalfEfS2_EEv13SSMParamsBase:
        /* <DEDUP_REMOVED lines=50> */
.L_x_3168:
        /* <DEDUP_REMOVED lines=89> */
.L_x_3169:
        /* <DEDUP_REMOVED lines=10> */
.L_x_3170:
        /* <DEDUP_REMOVED lines=100> */
.L_x_3171:
        /* <DEDUP_REMOVED lines=36> */
.L_x_3172:
[----:B------:R-:W-:-:S06]  /*11d0*/  UISETP.GE.AND UP0, UPT, UR32, 0x1, UPT ;  /* 0x000000012000788c */ /* 0x000fcc000bf06270 */
[----:B------:R-:W-:-:S13]  /*11e0*/  PLOP3.LUT P0, PT, PT, PT, UP0, 0x80, 0x8 ;  /* 0x000000000008781c */ /* 0x000fda0003f0f008 */
[----:B------:R-:W-:Y:S05]  /*11f0*/  @!P0 EXIT ;  /* 0x000000000000894d */ /* 0x000fea0003800000 */
[----:B------:R-:W-:Y:S01]  /*1200*/  UMOV UR10, URZ ;  /* 0x000000ff000a7c82 */ /* 0x000fe20008000000 */
[----:B------:R-:W-:-:S05]  /*1210*/  UMOV UR12, URZ ;  /* 0x000000ff000c7c82 */ /* 0x000fca0008000000 */
.L_x_3216:
        /* <DEDUP_REMOVED lines=368> */
.L_x_3174:
[----:B------:R-:W-:Y:S05]  /*2920*/  BSYNC.RECONVERGENT B0 ;  /* 0x0000000000007941 */ /* 0x000fea0003800200 */
.L_x_3173:
        /* <DEDUP_REMOVED lines=37> */
.L_x_3176:
[----:B------:R-:W-:Y:S05]  /*2b80*/  BSYNC.RECONVERGENT B0 ;  /* 0x0000000000007941 */ /* 0x000fea0003800200 */
.L_x_3175:
        /* <DEDUP_REMOVED lines=35> */
.L_x_3178:
[----:B------:R-:W-:Y:S05]  /*2dc0*/  BSYNC.RECONVERGENT B0 ;  /* 0x0000000000007941 */ /* 0x000fea0003800200 */
.L_x_3177:
        /* <DEDUP_REMOVED lines=37> */
.L_x_3180:
[----:B------:R-:W-:Y:S05]  /*3020*/  BSYNC.RECONVERGENT B0 ;  /* 0x0000000000007941 */ /* 0x000fea0003800200 */
.L_x_3179:
        /* <DEDUP_REMOVED lines=35> */
.L_x_3182:
[----:B------:R-:W-:Y:S05]  /*3260*/  BSYNC.RECONVERGENT B0 ;  /* 0x0000000000007941 */ /* 0x000fea0003800200 */
.L_x_3181:
        /* <DEDUP_REMOVED lines=37> */
.L_x_3184:
[----:B------:R-:W-:Y:S05]  /*34c0*/  BSYNC.RECONVERGENT B0 ;  /* 0x0000000000007941 */ /* 0x000fea0003800200 */
.L_x_3183:
        /* <DEDUP_REMOVED lines=35> */
.L_x_3186:
[----:B------:R-:W-:Y:S05]  /*3700*/  BSYNC.RECONVERGENT B0 ;  /* 0x0000000000007941 */ /* 0x000fea0003800200 */
.L_x_3185:
        /* <DEDUP_REMOVED lines=39> */
.L_x_3188:
[----:B------:R-:W-:Y:S05]  /*3980*/  BSYNC.RECONVERGENT B0 ;  /* 0x0000000000007941 */ /* 0x000fea0003800200 */
.L_x_3187:
        /* <DEDUP_REMOVED lines=39> */
.L_x_3190:
[----:B------:R-:W-:Y:S05]  /*3c00*/  BSYNC.RECONVERGENT B0 ;  /* 0x0000000000007941 */ /* 0x000fea0003800200 */
.L_x_3189:
        /* <DEDUP_REMOVED lines=41> */
.L_x_3192:
[----:B------:R-:W-:Y:S05]  /*3ea0*/  BSYNC.RECONVERGENT B0 ;  /* 0x0000000000007941 */ /* 0x000fea0003800200 */
.L_x_3191:
        /* <DEDUP_REMOVED lines=39> */
.L_x_3194:
[----:B------:R-:W-:Y:S05]  /*4120*/  BSYNC.RECONVERGENT B0 ;  /* 0x0000000000007941 */ /* 0x000fea0003800200 */
.L_x_3193:
        /* <DEDUP_REMOVED lines=44> */
.L_x_3196:
[----:B------:R-:W-:Y:S05]  /*43f0*/  BSYNC.RECONVERGENT B0 ;  /* 0x0000000000007941 */ /* 0x000fea0003800200 */
.L_x_3195:
        /* <DEDUP_REMOVED lines=32> */
.L_x_3198:
[----:B------:R-:W-:Y:S05]  /*4600*/  BSYNC.RECONVERGENT B0 ;  /* 0x0000000000007941 */ /* 0x000fea0003800200 */
.L_x_3197:
        /* <DEDUP_REMOVED lines=32> */
.L_x_3200:
[----:B------:R-:W-:Y:S05]  /*4810*/  BSYNC.RECONVERGENT B0 ;  /* 0x0000000000007941 */ /* 0x000fea0003800200 */
.L_x_3199:
        /* <DEDUP_REMOVED lines=32> */
.L_x_3202:
[----:B------:R-:W-:Y:S05]  /*4a20*/  BSYNC.RECONVERGENT B0 ;  /* 0x0000000000007941 */ /* 0x000fea0003800200 */
.L_x_3201:
        /* <DEDUP_REMOVED lines=32> */
.L_x_3204:
[----:B------:R-:W-:Y:S05]  /*4c30*/  BSYNC.RECONVERGENT B0 ;  /* 0x0000000000007941 */ /* 0x000fea0003800200 */
.L_x_3203:
        /* <DEDUP_REMOVED lines=61> */
.L_x_3215:
        /* <DEDUP_REMOVED lines=391> */
[----:B------:R-:W2:Y:S02]  /*6880*/  LDG.E.U16 R40, desc[UR34][R40.64] ;  /* 0x0000002228287981 */ /* 0x000ea4000c1e1500 */
[----:B--2---:R-:W-:Y:S01]  /*6890*/  HADD2.F32 R85, -RZ, R40.H0_H0 ;  /* 0x20000028ff557230 */ /* 0x004fe20000004100 */
[----:B------:R-:W-:Y:S06]  /*68a0*/  BRA `(.L_x_3206) ;  /* 0x0000000000207947 */ /* 0x000fec0003800000 */
.L_x_3207:
[----:B------:R-:W-:Y:S01]  /*68b0*/  HFMA2 R85, -RZ, RZ, 0, 0 ;  /* 0x00000000ff557431 */ /* 0x000fe200000001ff */
[----:B------:R-:W-:Y:S06]  /*68c0*/  BRA.U !UP2, `(.L_x_3206) ;  /* 0x000000010a187547 */ /* 0x000fec000b800000 */
[----:B------:R-:W-:-:S04]  /*68d0*/  UIADD3 UR6, UP0, UPT, UR27, UR11, URZ ;  /* 0x0000000b1b067290 */ /* 0x000fc8000ff1e0ff */
[----:B------:R-:W-:Y:S02]  /*68e0*/  UIADD3.X UR7, UPT, UPT, UR25, UR13, URZ, UP0, !UPT ;  /* 0x0000000d19077290 */ /* 0x000fe400087fe4ff */
[----:B------:R-:W-:-:S04]  /*68f0*/  IMAD.U32 R40, RZ, RZ, UR6 ;  /* 0x00000006ff287e24 */ /* 0x000fc8000f8e00ff */
[----:B------:R-:W-:-:S05]  /*6900*/  IMAD.U32 R41, RZ, RZ, UR7 ;  /* 0x00000007ff297e24 */ /* 0x000fca000f8e00ff */
[----:B------:R-:W2:Y:S02]  /*6910*/  LDG.E.U16 R40, desc[UR34][R40.64] ;  /* 0x0000002228287981 */ /* 0x000ea4000c1e1500 */
[----:B--2---:R-:W-:-:S07]  /*6920*/  HADD2.F32 R85, -RZ, R40.H0_H0 ;  /* 0x20000028ff557230 */ /* 0x004fce0000004100 */
.L_x_3206:
[-C--:B------:R-:W-:Y:S01]  /*6930*/  FFMA.FTZ R40, R133, R158.reuse, R159 ;  /* 0x0000009e85287223 */ /* 0x080fe2000001009f */
        /* <DEDUP_REMOVED lines=105> */
.L_x_3209:
[----:B------:R-:W-:Y:S05]  /*6fd0*/  BSYNC.RECONVERGENT B0 ;  /* 0x0000000000007941 */ /* 0x000fea0003800200 */
.L_x_3208:
        /* <DEDUP_REMOVED lines=39> */
.L_x_3213:
        /* <DEDUP_REMOVED lines=35> */
.L_x_3214:
[----:B01----:R-:W0:Y:S01]  /*7480*/  LDC.64 R42, c[0x0][0x450] ;  /* 0x00011400ff2a7b82 */ /* 0x003e220000000a00 */
[----:B-----5:R-:W-:-:S05]  /*7490*/  SHF.R.S32.HI R85, RZ, 0x1f, R40 ;  /* 0x0000001fff557819 */ /* 0x020fca0000011428 */
[-C--:B0-----:R-:W-:Y:S02]  /*74a0*/  IMAD R86, R85, R42.reuse, RZ ;  /* 0x0000002a55567224 */ /* 0x081fe400078e02ff */
[----:B------:R-:W-:Y:S01]  /*74b0*/  IMAD.WIDE.U32 R84, R40, R42, UR14 ;  /* 0x0000000e28547e25 */ /* 0x000fe2000f8e002a */
[----:B------:R-:W-:-:S03]  /*74c0*/  F2FP.F16.F32.PACK_AB R42, RZ, R41 ;  /* 0x00000029ff2a723e */ /* 0x000fc600000000ff */
[----:B------:R-:W-:Y:S01]  /*74d0*/  IMAD R43, R40, R43, R86 ;  /* 0x0000002b282b7224 */ /* 0x000fe200078e0256 */
[----:B------:R-:W-:-:S03]  /*74e0*/  LEA R40, P0, R84, UR27, 0x1 ;  /* 0x0000001b54287c11 */ /* 0x000fc6000f8008ff */
[----:B------:R-:W-:-:S05]  /*74f0*/  IMAD.IADD R43, R85, 0x1, R43 ;  /* 0x00000001552b7824 */ /* 0x000fca00078e022b */
[----:B------:R-:W-:-:S05]  /*7500*/  LEA.HI.X R41, R84, UR25, R43, 0x1, P0 ;  /* 0x0000001954297c11 */ /* 0x000fca00080f0c2b */
[----:B------:R1:W-:Y:S01]  /*7510*/  STG.E.U16 desc[UR34][R40.64], R42 ;  /* 0x0000002a28007986 */ /* 0x0003e2000c101522 */
[----:B------:R-:W-:Y:S05]  /*7520*/  BRA `(.L_x_3211) ;  /* 0x00000000002c7947 */ /* 0x000fea0003800000 */
.L_x_3212:
[----:B------:R-:W-:-:S04]  /*7530*/  UIADD3 UR6, UPT, UPT, UR32, -0x1, URZ ;  /* 0xffffffff20067890 */ /* 0x000fc8000fffe0ff */
[----:B------:R-:W-:-:S04]  /*7540*/  UISETP.NE.AND UP0, UPT, UR10, UR6, UPT ;  /* 0x000000060a00728c */ /* 0x000fc8000bf05270 */
[----:B------:R-:W-:-:S06]  /*7550*/  UISETP.NE.OR UP0, UPT, UR7, URZ, UP0 ;  /* 0x000000ff0700728c */ /* 0x000fcc0008705670 */
[----:B------:R-:W-:-:S05]  /*7560*/  PLOP3.LUT P0, PT, PT, PT, UP0, 0x80, 0x8 ;  /* 0x000000000008781c */ /* 0x000fca0003f0f008 */
[----:B------:R-:W-:-:S04]  /*7570*/  @!UP0 UIADD3 UR6, UP3, UPT, UR27, UR11, URZ ;  /* 0x0000000b1b068290 */ /* 0x000fc8000ff7e0ff */
[----:B------:R-:W-:Y:S02]  /*7580*/  @!UP0 UIADD3.X UR7, UPT, UPT, UR25, UR13, URZ, UP3, !UPT ;  /* 0x0000000d19078290 */ /* 0x000fe40009ffe4ff */
[----:B------:R-:W-:Y:S02]  /*7590*/  IMAD.U32 R40, RZ, RZ, UR6 ;  /* 0x00000006ff287e24 */ /* 0x000fe4000f8e00ff */
[----:B------:R-:W-:-:S04]  /*75a0*/  @!P0 F2FP.F16.F32.PACK_AB R41, RZ, R41 ;  /* 0x00000029ff29823e */ /* 0x000fc800000000ff */
[----:B------:R-:W-:Y:S02]  /*75b0*/  PRMT R42, R41, 0x7610, R42 ;  /* 0x00007610292a7816 */ /* 0x000fe4000000002a */
[----:B------:R-:W-:-:S05]  /*75c0*/  MOV R41, UR7 ;  /* 0x0000000700297c02 */ /* 0x000fca0008000f00 */
[----:B------:R2:W-:Y:S02]  /*75d0*/  @!P0 STG.E.U16 desc[UR34][R40.64], R42 ;  /* 0x0000002a28008986 */ /* 0x0005e4000c101522 */
.L_x_3211:
[----:B------:R-:W-:Y:S05]  /*75e0*/  BSYNC.RECONVERGENT B0 ;  /* 0x0000000000007941 */ /* 0x000fea0003800200 */
.L_x_3210:
        /* <DEDUP_REMOVED lines=32> */
.L_x_3205:
        /* <DEDUP_REMOVED lines=116> */
.L_x_3217:
        /* <DEDUP_REMOVED lines=13> */
.L_x_8012:


//--------------------- .text._Z25selective_scan_fwd_kernelI32Selective_Scan_fwd_kernel_traitsILi128ELi16ELi1ELb0ELb1ELb1ELb0ELb1EN3c104HalfEfS2_EEv13SSMParamsBase --------------------------
	.section	.text._Z25selective_scan_fwd_kernelI32Selective_Scan_fwd_kernel_traitsILi128ELi16ELi1ELb0ELb1ELb1ELb0ELb1EN3c104HalfEfS2_EEv13SSMParamsBase,"ax",@progbits
	.align	128
        .global         _Z25selective_scan_fwd_kernelI32Selective_Scan_fwd_kernel_traitsILi128ELi16ELi1ELb0ELb1ELb1ELb0ELb1EN3c104HalfEfS2_EEv13SSMParamsBase
        .type           _Z25selective_scan_fwd_kernelI32Selective_Scan_fwd_kernel_traitsILi128ELi16ELi1ELb0ELb1ELb1ELb0ELb1EN3c104HalfEfS2_EEv13SSMParamsBase,@function
        .size           _Z25selective_scan_fwd_kernelI32Selective_Scan_fwd_kernel_traitsILi128ELi16ELi1ELb0ELb1ELb1ELb0ELb1EN3c104HalfEfS2_EEv13SSMParamsBase,(.L_x_8013 - _Z25selective_scan_fwd_kernelI32Selective_Scan_fwd_kernel_traitsILi128ELi16ELi1ELb0ELb1ELb1ELb0ELb1EN3c104HalfEfS2_EEv13SSMParamsBase)
        .other          _Z25selective_scan_fwd_kernelI32Selective_Scan_fwd_kernel_traitsILi128ELi16ELi1ELb0ELb1ELb1ELb0ELb1EN3c104HalfEfS2_EEv13SSMParamsBase,@"STO_CUDA_ENTRY STV_DEFAULT"
_Z25selective_scan_fwd_kernelI32Selective_Scan_fwd_kernel_traitsILi128ELi16ELi1ELb0ELb1ELb1ELb0ELb1EN3c104HalfEfS2_EEv13SSMParamsBase:
.text._Z25selective_scan_fwd_kernelI32Selective_Scan_fwd_kernel_traitsILi128ELi16ELi1ELb0ELb1ELb1ELb0ELb1EN3c104HalfEfS2_EEv13SSMParamsBase:
        /* <DEDUP_REMOVED lines=57> */
.L_x_3218:
        /* <DEDUP_REMOVED lines=101> */
.L_x_3219:
        /* <DEDUP_REMOVED lines=10> */
.L_x_3220:
        /* <DEDUP_REMOVED lines=100> */
.L_x_3221:
        /* <DEDUP_REMOVED lines=35> */
.L_x_3222:
[----:B------:R-:W-:-:S06]  /*12f0*/  UISETP.GE.AND UP0, UPT, UR36, 0x1, UPT ;  /* 0x000000012400788c */ /* 0x000fcc000bf06270 */
[----:B------:R-:W-:-:S13]  /*1300*/  PLOP3.LUT P0, PT, PT, PT, UP0, 0x80, 0x8 ;  /* 0x000000000008781c */ /* 0x000fda0003f0f008 */
[----:B------:R-:W-:Y:S05]  /*1310*/  @!P0 EXIT ;  /* 0x000000000000894d */ /* 0x000fea0003800000 */
[----:B------:R-:W-:Y:S01]  /*1320*/  UMOV UR9, URZ ;  /* 0x000000ff00097c82 */ /* 0x000fe20008000000 */
[----:B------:R-:W-:-:S05]  /*1330*/  UMOV UR10, URZ ;  /* 0x000000ff000a7c82 */ /* 0x000fca0008000000 */
.L_x_3266:
        /* <DEDUP_REMOVED lines=366> */
.L_x_3224:
[----:B------:R-:W-:Y:S05]  /*2a20*/  BSYNC.RECONVERGENT B0 ;  /* 0x0000000000007941 */ /* 0x000fea0003800200 */
.L_x_3223:
        /* <DEDUP_REMOVED lines=37> */
.L_x_3226:
[----:B------:R-:W-:Y:S05]  /*2c80*/  BSYNC.RECONVERGENT B0 ;  /* 0x0000000000007941 */ /* 0x000fea0003800200 */
.L_x_3225:
        /* <DEDUP_REMOVED lines=35> */
.L_x_3228:
[----:B------:R-:W-:Y:S05]  /*2ec0*/  BSYNC.RECONVERGENT B0 ;  /* 0x0000000000007941 */ /* 0x000fea0003800200 */
.L_x_3227:
        /* <DEDUP_REMOVED lines=37> */
.L_x_3230:
[----:B------:R-:W-:Y:S05]  /*3120*/  BSYNC.RECONVERGENT B0 ;  /* 0x0000000000007941 */ /* 0x000fea0003800200 */
.L_x_3229:
        /* <DEDUP_REMOVED lines=35> */
.L_x_3232:
[----:B------:R-:W-:Y:S05]  /*3360*/  BSYNC.RECONVERGENT B0 ;  /* 0x0000000000007941 */ /* 0x000fea0003800200 */
.L_x_3231:
        /* <DEDUP_REMOVED lines=37> */
.L_x_3234:
[----:B------:R-:W-:Y:S05]  /*35c0*/  BSYNC.RECONVERGENT B0 ;  /* 0x0000000000007941 */ /* 0x000fea0003800200 */
.L_x_3233:
        /* <DEDUP_REMOVED lines=35> */
.L_x_3236:
[----:B------:R-:W-:Y:S05]  /*3800*/  BSYNC.RECONVERGENT B0 ;  /* 0x0000000000007941 */ /* 0x000fea0003800200 */
.L_x_3235:
        /* <DEDUP_REMOVED lines=38> */
.L_x_3238:
[----:B------:R-:W-:Y:S05]  /*3a70*/  BSYNC.RECONVERGENT B0 ;  /* 0x0000000000007941 */ /* 0x000fea0003800200 */
.L_x_3237:
        /* <DEDUP_REMOVED lines=39> */
.L_x_3240:
[----:B------:R-:W-:Y:S05]  /*3cf0*/  BSYNC.RECONVERGENT B0 ;  /* 0x0000000000007941 */ /* 0x000fea0003800200 */
.L_x_3239:
        /* <DEDUP_REMOVED lines=41> */
.L_x_3242:
[----:B------:R-:W-:Y:S05]  /*3f90*/  BSYNC.RECONVERGENT B0 ;  /* 0x0000000000007941 */ /* 0x000fea0003800200 */
.L_x_3241:
        /* <DEDUP_REMOVED lines=39> */
.L_x_3244:
[----:B------:R-:W-:Y:S05]  /*4210*/  BSYNC.RECONVERGENT B0 ;  /* 0x0000000000007941 */ /* 0x000fea0003800200 */
.L_x_3243:
        /* <DEDUP_REMOVED lines=44> */
.L_x_3246:
[----:B------:R-:W-:Y:S05]  /*44e0*/  BSYNC.RECONVERGENT B0 ;  /* 0x0000000000007941 */ /* 0x000fea0003800200 */
.L_x_3245:
        /* <DEDUP_REMOVED lines=32> */
.L_x_3248:
[----:B------:R-:W-:Y:S05]  /*46f0*/  BSYNC.RECONVERGENT B0 ;  /* 0x0000000000007941 */ /* 0x000fea0003800200 */
.L_x_3247:
        /* <DEDUP_REMOVED lines=32> */
.L_x_3250:
[----:B------:R-:W-:Y:S05]  /*4900*/  BSYNC.RECONVERGENT B0 ;  /* 0x0000000000007941 */ /* 0x000fea0003800200 */
.L_x_3249:
        /* <DEDUP_REMOVED lines=32> */
.L_x_3252:
[----:B------:R-:W-:Y:S05]  /*4b10*/  BSYNC.RECONVERGENT B0 ;  /* 0x0000000000007941 */ /* 0x000fea0003800200 */
.L_x_3251:
        /* <DEDUP_REMOVED lines=32> */
.L_x_3254:
[----:B------:R-:W-:Y:S05]  /*4d20*/  BSYNC.RECONVERGENT B0 ;  /* 0x0000000000007941 */ /* 0x000fea0003800200 */
.L_x_3253:
        /* <DEDUP_REMOVED lines=62> */
.L_x_3265:
        /* <DEDUP_REMOVED lines=394> */
.L_x_3257:
        /* <DEDUP_REMOVED lines=8> */
.L_x_3256:
        /* <DEDUP_REMOVED lines=106> */
.L_x_3259:
[----:B------:R-:W-:Y:S05]  /*70d0*/  BSYNC.RECONVERGENT B0 ;  /* 0x0000000000007941 */ /* 0x000fea0003800200 */
.L_x_3258:
        /* <DEDUP_REMOVED lines=39> */
.L_x_3263:
        /* <DEDUP_REMOVED lines=35> */
.L_x_3264:
        /* <DEDUP_REMOVED lines=11> */
.L_x_3262:
        /* <DEDUP_REMOVED lines=11> */
.L_x_3261:
[----:B------:R-:W-:Y:S05]  /*76e0*/  BSYNC.RECONVERGENT B0 ;  /* 0x0000000000007941 */ /* 0x000fea0003800200 */
.L_x_3260:
        /* <DEDUP_REMOVED lines=32> */
.L_x_3255:
        /* <DEDUP_REMOVED lines=115> */
.L_x_3267:
        /* <DEDUP_REMOVED lines=14> */
.L_x_8013:


//--------------------- .text._Z25selective_scan_fwd_kernelI32Selective_Scan_fwd_kernel_traitsILi128ELi16ELi1ELb0ELb1ELb1ELb1ELb0EN3c104HalfEfS2_EEv13SSMParamsBase --------------------------
	.section	.text._Z25selective_scan_fwd_kernelI32Selective_Scan_fwd_kernel_traitsILi128ELi16ELi1ELb0ELb1ELb1ELb1ELb0EN3c104HalfEfS2_EEv13SSMParamsBase,"ax",@progbits
	.align	128
        .global         _Z25selective_scan_fwd_kernelI32Selective_Scan_fwd_kernel_traitsILi128ELi16ELi1ELb0ELb1ELb1ELb1ELb0EN3c104HalfEfS2_EEv13SSMParamsBase
        .type           _Z25selective_scan_fwd_kernelI32Selective_Scan_fwd_kernel_traitsILi128ELi16ELi1ELb0ELb1ELb1ELb1ELb0EN3c104HalfEfS2_EEv13SSMParamsBase,@function
        .size           _Z25selective_scan_fwd_kernelI32Selective_Scan_fwd_kernel_traitsILi128ELi16ELi1ELb0ELb1ELb1ELb1ELb0EN3c104HalfEfS2_EEv13SSMParamsBase,(.L_x_8014 - _Z25selective_scan_fwd_kernelI32Selective_Scan_fwd_kernel_traitsILi128ELi16ELi1ELb0ELb1ELb1ELb1ELb0EN3c104HalfEfS2_EEv13SSMParamsBase)
        .other          _Z25selective_scan_fwd_kernelI32Selective_Scan_fwd_kernel_traitsILi128ELi16ELi1ELb0ELb1ELb1ELb1ELb0EN3c104HalfEfS2_EEv13SSMParamsBase,@"STO_CUDA_ENTRY STV_DEFAULT"
_Z25selective_scan_fwd_kernelI32Selective_Scan_fwd_kernel_traitsILi128ELi16ELi1ELb0ELb1ELb1ELb1ELb0EN3c104HalfEfS2_EEv13SSMParamsBase:
.text._Z25selective_scan_fwd_kernelI32Selective_Scan_fwd_kernel_traitsILi128ELi16ELi1ELb0ELb1ELb1ELb1ELb0EN3c104HalfEfS2_EEv13SSMParamsBase:
        /* <DEDUP_REMOVED lines=51> */
.L_x_3268:
        /* <DEDUP_REMOVED lines=90> */
.L_x_3269:
        /* <DEDUP_REMOVED lines=10> */
.L_x_3270:
        /* <DEDUP_REMOVED lines=100> */
.L_x_3271:
        /* <DEDUP_REMOVED lines=36> */
.L_x_3272:
[----:B------:R-:W-:-:S06]  /*11f0*/  UISETP.GE.AND UP0, UPT, UR32, 0x1, UPT ;  /* 0x000000012000788c */ /* 0x000fcc000bf06270 */
[----:B------:R-:W-:-:S13]  /*1200*/  PLOP3.LUT P0, PT, PT, PT, UP0, 0x80, 0x8 ;  /* 0x000000000008781c */ /* 0x000fda0003f0f008 */
[----:B------:R-:W-:Y:S05]  /*1210*/  @!P0 EXIT ;  /* 0x000000000000894d */ /* 0x000fea0003800000 */
[----:B------:R-:W-:Y:S01]  /*1220*/  UMOV UR7, URZ ;  /* 0x000000ff00077c82 */ /* 0x000fe20008000000 */
[----:B------:R-:W-:-:S05]  /*1230*/  UMOV UR8, URZ ;  /* 0x000000ff00087c82 */ /* 0x000fca0008000000 */
.L_x_3316:
        /* <DEDUP_REMOVED lines=390> */
.L_x_3274:
[----:B------:R-:W-:Y:S05]  /*2aa0*/  BSYNC.RECONVERGENT B0 ;  /* 0x0000000000007941 */ /* 0x000fea0003800200 */
.L_x_3273:
        /* <DEDUP_REMOVED lines=38> */
.L_x_3276:
[----:B------:R-:W-:Y:S05]  /*2d10*/  BSYNC.RECONVERGENT B0 ;  /* 0x0000000000007941 */ /* 0x000fea0003800200 */
.L_x_3275:
        /* <DEDUP_REMOVED lines=38> */
.L_x_3278:
[----:B------:R-:W-:Y:S05]  /*2f80*/  BSYNC.RECONVERGENT B0 ;  /* 0x0000000000007941 */ /* 0x000fea0003800200 */
.L_x_3277:
        /* <DEDUP_REMOVED lines=38> */
.L_x_3280:
[----:B------:R-:W-:Y:S05]  /*31f0*/  BSYNC.RECONVERGENT B0 ;  /* 0x0000000000007941 */ /* 0x000fea0003800200 */
.L_x_3279:
        /* <DEDUP_REMOVED lines=38> */
.L_x_3282:
[----:B------:R-:W-:Y:S05]  /*3460*/  BSYNC.RECONVERGENT B0 ;  /* 0x0000000000007941 */ /* 0x000fea0003800200 */
.L_x_3281:
        /* <DEDUP_REMOVED lines=38> */
.L_x_3284:
[----:B------:R-:W-:Y:S05]  /*36d0*/  BSYNC.RECONVERGENT B0 ;  /* 0x0000000000007941 */ /* 0x000fea0003800200 */
.L_x_3283:
        /* <DEDUP_REMOVED lines=38> */
.L_x_3286:
[----:B------:R-:W-:Y:S05]  /*3940*/  BSYNC.RECONVERGENT B0 ;  /* 0x0000000000007941 */ /* 0x000fea0003800200 */
.L_x_3285:
        /* <DEDUP_REMOVED lines=38> */
.L_x_3288:
[----:B------:R-:W-:Y:S05]  /*3bb0*/  BSYNC.RECONVERGENT B0 ;  /* 0x0000000000007941 */ /* 0x000fea0003800200 */
.L_x_3287:
        /* <DEDUP_REMOVED lines=38> */
.L_x_3290:
[----:B------:R-:W-:Y:S05]  /*3e20*/  BSYNC.RECONVERGENT B0 ;  /* 0x0000000000007941 */ /* 0x000fea0003800200 */
.L_x_3289:
        /* <DEDUP_REMOVED lines=38> */
.L_x_3292:
[----:B------:R-:W-:Y:S05]  /*4090*/  BSYNC.RECONVERGENT B0 ;  /* 0x0000000000007941 */ /* 0x000fea0003800200 */
.L_x_3291:
        /* <DEDUP_REMOVED lines=38> */
.L_x_3294:
[----:B------:R-:W-:Y:S05]  /*4300*/  BSYNC.RECONVERGENT B0 ;  /* 0x0000000000007941 */ /* 0x000fea0003800200 */
.L_x_3293:
        /* <DEDUP_REMOVED lines=38> */
.L_x_3296:
[----:B------:R-:W-:Y:S05]  /*4570*/  BSYNC.RECONVERGENT B0 ;  /* 0x0000000000007941 */ /* 0x000fea0003800200 */
.L_x_3295:
        /* <DEDUP_REMOVED lines=44> */
.L_x_3298:
[----:B------:R-:W-:Y:S05]  /*4840*/  BSYNC.RECONVERGENT B0 ;  /* 0x0000000000007941 */ /* 0x000fea0003800200 */
.L_x_3297:
        /* <DEDUP_REMOVED lines=43> */
.L_x_3300:
[----:B------:R-:W-:Y:S05]  /*4b00*/  BSYNC.RECONVERGENT B0 ;  /* 0x0000000000007941 */ /* 0x000fea0003800200 */
.L_x_3299:
        /* <DEDUP_REMOVED lines=43> */
.L_x_3302:
[----:B------:R-:W-:Y:S05]  /*4dc0*/  BSYNC.RECONVERGENT B0 ;  /* 0x0000000000007941 */ /* 0x000fea0003800200 */
.L_x_3301:
        /* <DEDUP_REMOVED lines=43> */
.L_x_3304:
[----:B------:R-:W-:Y:S05]  /*5080*/  BSYNC.RECONVERGENT B0 ;  /* 0x0000000000007941 */ /* 0x000fea0003800200 */
.L_x_3303:
        /* <DEDUP_REMOVED lines=63> */
.L_x_3315:
[----:B------:R-:W-:Y:S02]  /*5480*/  LOP3.LUT P6, RZ, R0, 0x800, RZ, 0xc0, !PT ;  /* 0x0000080000ff7812 */ /* 0x000fe400078cc0ff */
[C---:B------:R-:W-:Y:S02]  /*5490*/  LOP3.LUT R101, R102.reuse, 0x20, RZ, 0xfc, !PT ;  /* 0x0000002066657812 */ /* 0x040fe400078efcff */
[----:B------:R-:W-:Y:S02]  /*54a0*/  LOP3.LUT R100, R102, 0x40, RZ, 0xfc, !PT ;  /* 0x0000004066647812 */ /* 0x000fe400078efcff */
[----:B------:R-:W-:Y:S02]  /*54b0*/  ISETP.GE.AND P5, PT, R101, UR36, PT ;  /* 0x0000002465007c0c */ /* 0x000fe4000bfa6270 */
[----:B------:R-:W-:Y:S02]  /*54c0*/  ISETP.GE.AND P4, PT, R100, UR36, PT ;  /* 0x0000002464007c0c */ /* 0x000fe4000bf86270 */
[----:B------:R-:W-:-:S02]  /*54d0*/  LOP3.LUT R99, R102, 0x60, RZ, 0xfc, !PT ;  /* 0x0000006066637812 */ /* 0x000fc400078efcff */
[----:B------:R-:W-:Y:S01]  /*54e0*/  LOP3.LUT R0, R0, 0xfffffdff, RZ, 0xc0, !PT ;  /* 0xfffffdff00007812 */ /* 0x000fe200078ec0ff */
[----:B0-----:R-:W2:Y:S01]  /*54f0*/  @!P6 LDG.E.U16 R85, desc[UR34][R80.64+-0x200] ;  /* 0xfffe00225055e981 */ /* 0x001ea2000c1e1500 */
        /* <DEDUP_REMOVED lines=458> */
.L_x_3307:
[----:B------:R-:W-:Y:S01]  /*71a0*/  IMAD.MOV.U32 R85, RZ, RZ, RZ ;  /* 0x000000ffff557224 */ /* 0x000fe200078e00ff */
[----:B------:R-:W-:Y:S06]  /*71b0*/  BRA.U !UP2, `(.L_x_3306) ;  /* 0x000000010a187547 */ /* 0x000fec000b800000 */
[----:B------:R-:W-:-:S04]  /*71c0*/  UIADD3 UR10, UP0, UPT, UR27, UR12, URZ ;  /* 0x0000000c1b0a7290 */ /* 0x000fc8000ff1e0ff */
[----:B------:R-:W-:Y:S02]  /*71d0*/  UIADD3.X UR11, UPT, UPT, UR25, UR13, URZ, UP0, !UPT ;  /* 0x0000000d190b7290 */ /* 0x000fe400087fe4ff */
[----:B------:R-:W-:-:S04]  /*71e0*/  IMAD.U32 R40, RZ, RZ, UR10 ;  /* 0x0000000aff287e24 */ /* 0x000fc8000f8e00ff */
[----:B------:R-:W-:-:S05]  /*71f0*/  IMAD.U32 R41, RZ, RZ, UR11 ;  /* 0x0000000bff297e24 */ /* 0x000fca000f8e00ff */
[----:B------:R-:W2:Y:S02]  /*7200*/  LDG.E.U16 R40, desc[UR34][R40.64] ;  /* 0x0000002228287981 */ /* 0x000ea4000c1e1500 */
[----:B--2---:R-:W-:-:S07]  /*7210*/  HADD2.F32 R85, -RZ, R40.H0_H0 ;  /* 0x20000028ff557230 */ /* 0x004fce0000004100 */
.L_x_3306:
[-C--:B------:R-:W-:Y:S01]  /*7220*/  FFMA.FTZ R40, R123, R124.reuse, R125 ;  /* 0x0000007c7b287223 */ /* 0x080fe2000001007d */
        /* <DEDUP_REMOVED lines=101> */
[----:B------:R0:W-:Y:S01]  /*7880*/  @!P6 STS.64 [UR37+0x2128], R84 ;  /* 0x00212854ff00e988 */ /* 0x0001e20008000a25 */
[----:B------:R-:W-:Y:S02]  /*7890*/  @!P6 IMAD.MOV.U32 R41, RZ, RZ, R84 ;  /* 0x000000ffff29e224 */ /* 0x000fe400078e0054 */
[----:B------:R-:W-:Y:S02]  /*78a0*/  @!P6 IMAD.MOV.U32 R164, RZ, RZ, R85 ;  /* 0x000000ffffa4e224 */ /* 0x000fe400078e0055 */
[C---:B0-----:R-:W-:Y:S01]  /*78b0*/  FFMA.FTZ R85, R163.reuse, R85, R40 ;  /* 0x00000055a3557223 */ /* 0x041fe20000010028 */
[----:B------:R-:W-:-:S07]  /*78c0*/  FMUL.FTZ R84, R163, R84 ;  /* 0x00000054a3547220 */ /* 0x000fce0000410000 */
.L_x_3309:
[----:B------:R-:W-:Y:S05]  /*78d0*/  BSYNC.RECONVERGENT B0 ;  /* 0x0000000000007941 */ /* 0x000fea0003800200 */
.L_x_3308:
        /* <DEDUP_REMOVED lines=24> */
[----:B------:R1:W-:Y:S01]  /*7a60*/  STS.64 [UR48], R84 ;  /* 0x00000054ff007988 */ /* 0x0003e20008000a30 */
        /* <DEDUP_REMOVED lines=15> */
.L_x_3313:
        /* <DEDUP_REMOVED lines=35> */
.L_x_3314:
[----:B------:R-:W2:Y:S01]  /*7d90*/  LDC.64 R42, c[0x0][0x450] ;  /* 0x00011400ff2a7b82 */ /* 0x000ea20000000a00 */
[----:B01---5:R-:W-:Y:S02]  /*7da0*/  SHF.R.S32.HI R41, RZ, 0x1f, R84 ;  /* 0x0000001fff297819 */ /* 0x023fe40000011454 */
[----:B------:R-:W-:-:S03]  /*7db0*/  F2FP.F16.F32.PACK_AB R85, RZ, R85 ;  /* 0x00000055ff55723e */ /* 0x000fc600000000ff */
[-C--:B--2---:R-:W-:Y:S02]  /*7dc0*/  IMAD R123, R41, R42.reuse, RZ ;  /* 0x0000002a297b7224 */ /* 0x084fe400078e02ff */
[----:B------:R-:W-:-:S04]  /*7dd0*/  IMAD.WIDE.U32 R40, R84, R42, UR14 ;  /* 0x0000000e54287e25 */ /* 0x000fc8000f8e002a */
[----:B------:R-:W-:Y:S01]  /*7de0*/  IMAD R43, R84, R43, R123 ;  /* 0x0000002b542b7224 */ /* 0x000fe200078e027b */
[----:B------:R-:W-:-:S03]  /*7df0*/  LEA R42, P6, R40, UR27, 0x1 ;  /* 0x0000001b282a7c11 */ /* 0x000fc6000f8c08ff */
[----:B------:R-:W-:-:S05]  /*7e00*/  IMAD.IADD R41, R41, 0x1, R43 ;  /* 0x0000000129297824 */ /* 0x000fca00078e022b */
[----:B------:R-:W-:-:S05]  /*7e10*/  LEA.HI.X R43, R40, UR25, R41, 0x1, P6 ;  /* 0x00000019282b7c11 */ /* 0x000fca000b0f0c29 */
[----:B------:R0:W-:Y:S01]  /*7e20*/  STG.E.U16 desc[UR34][R42.64], R85 ;  /* 0x000000552a007986 */ /* 0x0001e2000c101522 */
[----:B------:R-:W-:Y:S05]  /*7e30*/  BRA `(.L_x_3311) ;  /* 0x00000000002c7947 */ /* 0x000fea0003800000 */
.L_x_3312:
[----:B------:R-:W-:-:S04]  /*7e40*/  UIADD3 UR10, UPT, UPT, UR32, -0x1, URZ ;  /* 0xffffffff200a7890 */ /* 0x000fc8000fffe0ff */
[----:B------:R-:W-:-:S04]  /*7e50*/  UISETP.NE.AND UP0, UPT, UR7, UR10, UPT ;  /* 0x0000000a0700728c */ /* 0x000fc8000bf05270 */
[----:B------:R-:W-:-:S06]  /*7e60*/  UISETP.NE.OR UP0, UPT, UR11, URZ, UP0 ;  /* 0x000000ff0b00728c */ /* 0x000fcc0008705670 */
[----:B------:R-:W-:-:S05]  /*7e70*/  PLOP3.LUT P6, PT, PT, PT, UP0, 0x80, 0x8 ;  /* 0x000000000008781c */ /* 0x000fca0003fcf008 */
[----:B------:R-:W-:-:S04]  /*7e80*/  @!UP0 UIADD3 UR10, UP3, UPT, UR27, UR12, URZ ;  /* 0x0000000c1b0a8290 */ /* 0x000fc8000ff7e0ff */
[----:B------:R-:W-:Y:S02]  /*7e90*/  @!UP0 UIADD3.X UR11, UPT, UPT, UR25, UR13, URZ, UP3, !UPT ;  /* 0x0000000d190b8290 */ /* 0x000fe40009ffe4ff */
[----:B------:R-:W-:Y:S02]  /*7ea0*/  IMAD.U32 R40, RZ, RZ, UR10 ;  /* 0x0000000aff287e24 */ /* 0x000fe4000f8e00ff */
[----:B------:R-:W-:Y:S02]  /*7eb0*/  @!P6 F2FP.F16.F32.PACK_AB R85, RZ, R85 ;  /* 0x00000055ff55e23e */ /* 0x000fe400000000ff */
[----:B------:R-:W-:Y:S01]  /*7ec0*/  PLOP3.LUT P6, PT, PT, PT, UP0, 0x80, 0x8 ;  /* 0x000000000008781c */ /* 0x000fe20003fcf008 */
[----:B------:R-:W-:-:S12]  /*7ed0*/  IMAD.U32 R41, RZ, RZ, UR11 ;  /* 0x0000000bff297e24 */ /* 0x000fd8000f8e00ff */
[----:B------:R1:W-:Y:S02]  /*7ee0*/  @!P6 STG.E.U16 desc[UR34][R40.64], R85 ;  /* 0x000000552800e986 */ /* 0x0003e4000c101522 */
.L_x_3311:
[----:B------:R-:W-:Y:S05]  /*7ef0*/  BSYNC.RECONVERGENT B0 ;  /* 0x0000000000007941 */ /* 0x000fea0003800200 */
.L_x_3310:
        /* <DEDUP_REMOVED lines=32> */
.L_x_3305:
        /* <DEDUP_REMOVED lines=73> */
[----:B-----5:R-:W-:-:S03]  /*8590*/  PRMT R12, R9, 0x7632, R12 ;  /* 0x00007632090c7816 */ /* 0x020fc6000000000c */
        /* <DEDUP_REMOVED lines=29> */
[----:B----4-:R-:W-:-:S02]  /*8770*/  P2R R30, PR, RZ, 0x1 ;  /* 0x00000001ff1e7803 */ /* 0x010fc40000000000 */
[----:B------:R-:W-:-:S04]  /*8780*/  LOP3.LUT P0, RZ, R0, 0x100, RZ, 0xc0, !PT ;  /* 0x0000010000ff7812 */ /* 0x000fc8000780c0ff */
[----:B------:R-:W-:Y:S02]  /*8790*/  P2R R12, PR, RZ, 0x1 ;  /* 0x00000001ff0c7803 */ /* 0x000fe40000000000 */
[----:B------:R-:W-:-:S04]  /*87a0*/  LOP3.LUT P0, RZ, R0, 0x200, RZ, 0xc0, !PT ;  /* 0x0000020000ff7812 */ /* 0x000fc8000780c0ff */
[----:B-----5:R-:W-:Y:S02]  /*87b0*/  P2R R10, PR, RZ, 0x1 ;  /* 0x00000001ff0a7803 */ /* 0x020fe40000000000 */
[----:B------:R-:W-:Y:S01]  /*87c0*/  LOP3.LUT P0, RZ, R0, 0x400, RZ, 0xc0, !PT ;  /* 0x0000040000ff7812 */ /* 0x000fe2000780c0ff */
[----:B------:R-:W4:Y:S02]  /*87d0*/  LDS R8, [UR37+0x1080] ;  /* 0x00108025ff087984 */ /* 0x000f240008000800 */
[----:B----4-:R-:W-:-:S13]  /*87e0*/  ISETP.GE.AND P6, PT, R6, R8, PT ;  /* 0x000000080600720c */ /* 0x010fda0003fc6270 */
[----:B------:R4:W-:Y:S01]  /*87f0*/  @!P6 STG.E.U16 desc[UR34][R4.64], R7 ;  /* 0x000000070400e986 */ /* 0x0009e2000c101522 */
[----:B------:R-:W-:Y:S02]  /*8800*/  ISETP.GE.AND P6, PT, R101, R8, PT ;  /* 0x000000086500720c */ /* 0x000fe40003fc6270 */
[----:B----4-:R-:W-:-:S11]  /*8810*/  PRMT R7, RZ, 0x7610, R7 ;  /* 0x00007610ff077816 */ /* 0x010fd60000000007 */
        /* <DEDUP_REMOVED lines=30> */
[----:B----4-:R-:W-:Y:S01]  /*8a00*/  PRMT R9, RZ, 0x7610, R9 ;  /* 0x00007610ff097816 */ /* 0x010fe20000000009 */
[----:B------:R-:W-:Y:S01]  /*8a10*/  BAR.SYNC.DEFER_BLOCKING 0x0 ;  /* 0x0000000000007b1d */ /* 0x000fe20000010000 */
[----:B-----5:R-:W-:Y:S02]  /*8a20*/  PRMT R11, RZ, 0x7610, R11 ;  /* 0x00007610ff0b7816 */ /* 0x020fe4000000000b */
[----:B--2---:R-:W-:Y:S02]  /*8a30*/  PRMT R29, RZ, 0x7610, R29 ;  /* 0x00007610ff1d7816 */ /* 0x004fe4000000001d */
[----:B------:R-:W-:Y:S01]  /*8a40*/  LOP3.LUT P6, RZ, R0, 0x2, RZ, 0xc0, !PT ;  /* 0x0000000200ff7812 */ /* 0x000fe200078cc0ff */
[----:B------:R-:W2:Y:S01]  /*8a50*/  @!P0 LDG.E.U16 R7, desc[UR34][R2.64] ;  /* 0x0000002202078981 */ /* 0x000ea2000c1e1500 */
[----:B------:R-:W-:-:S02]  /*8a60*/  ISETP.NE.AND P0, PT, R10, RZ, PT ;  /* 0x000000ff0a00720c */ /* 0x000fc40003f05270 */
[----:B0-----:R-:W-:Y:S01]  /*8a70*/  PRMT R4, RZ, 0x7610, R4 ;  /* 0x00007610ff047816 */ /* 0x001fe20000000004 */
[----:B------:R-:W4:Y:S01]  /*8a80*/  @!P1 LDG.E.U16 R11, desc[UR34][R2.64+0x100] ;  /* 0x00010022020b9981 */ /* 0x000f22000c1e1500 */
[----:B------:R-:W-:-:S03]  /*8a90*/  PRMT R5, RZ, 0x7610, R5 ;  /* 0x00007610ff057816 */ /* 0x000fc60000000005 */
[----:B------:R-:W5:Y:S06]  /*8aa0*/  @!P5 LDG.E.U16 R29, desc[UR34][R2.64+0x200] ;  /* 0x00020022021dd981 */ /* 0x000f6c000c1e1500 */
[----:B------:R-:W4:Y:S01]  /*8ab0*/  @!P0 LDG.E.U16 R8, desc[UR34][R2.64+0x40] ;  /* 0x0000402202088981 */ /* 0x000f22000c1e1500 */
[----:B------:R-:W-:Y:S02]  /*8ac0*/  ISETP.NE.AND P0, PT, R12, RZ, PT ;  /* 0x000000ff0c00720c */ /* 0x000fe40003f05270 */
[----:B------:R-:W-:Y:S01]  /*8ad0*/  PRMT R10, RZ, 0x7610, R10 ;  /* 0x00007610ff0a7816 */ /* 0x000fe2000000000a */
[----:B------:R-:W5:Y:S01]  /*8ae0*/  @!P2 LDG.E.U16 R4, desc[UR34][R2.64+0x140] ;  /* 0x000140220204a981 */ /* 0x000f62000c1e1500 */
[----:B------:R-:W-:-:S03]  /*8af0*/  ISETP.NE.AND P1, PT, R40, RZ, PT ;  /* 0x000000ff2800720c */ /* 0x000fc60003f25270 */
[----:B------:R-:W5:Y:S06]  /*8b00*/  @!P3 LDG.E.U16 R5, desc[UR34][R2.64+0x180] ;  /* 0x000180220205b981 */ /* 0x000f6c000c1e1500 */
[----:B------:R-:W5:Y:S01]  /*8b10*/  @!P0 LDG.E.U16 R9, desc[UR34][R2.64+0x80] ;  /* 0x0000802202098981 */ /* 0x000f62000c1e1500 */
        /* <DEDUP_REMOVED lines=21> */
[----:B---3--:R-:W3:Y:S01]  /*8c70*/  @!P5 LDG.E.U16 R84, desc[UR34][R2.64+0x3c0] ;  /* 0x0003c0220254d981 */ /* 0x008ee2000c1e1500 */
[----:B------:R-:W-:-:S03]  /*8c80*/  ISETP.NE.AND P6, PT, R159, RZ, PT ;  /* 0x000000ff9f00720c */ /* 0x000fc60003fc5270 */
[----:B--2---:R-:W-:Y:S04]  /*8c90*/  STS.U16 [R86], R7 ;  /* 0x0000000756007388 */ /* 0x004fe80000000400 */
        /* <DEDUP_REMOVED lines=43> */
[----:B------:R-:W-:Y:S01]  /*8f50*/  FMUL.FTZ R34, R33, -1.4426950216293334961 ;  /* 0xbfb8aa3b21227820 */ /* 0x000fe20000410000 */
[----:B--2---:R-:W-:Y:S02]  /*8f60*/  HADD2.F32 R43, -RZ, R4.H0_H0 ;  /* 0x20000004ff2b7230 */ /* 0x004fe40000004100 */
[----:B------:R-:W-:Y:S01]  /*8f70*/  FMUL.FTZ R36, R35, -1.4426950216293334961 ;  /* 0xbfb8aa3b23247820 */ /* 0x000fe20000410000 */
[----:B------:R-:W-:Y:S01]  /*8f80*/  FMUL.FTZ R38, R37, -1.4426950216293334961 ;  /* 0xbfb8aa3b25267820 */ /* 0x000fe20000410000 */
[----:B------:R-:W-:Y:S01]  /*8f90*/  FMUL.FTZ R42, R41, -1.4426950216293334961 ;  /* 0xbfb8aa3b292a7820 */ /* 0x000fe20000410000 */
[----:B---3--:R-:W-:Y:S01]  /*8fa0*/  HADD2.F32 R3, -RZ, R3.H0_H0 ;  /* 0x20000003ff037230 */ /* 0x008fe20000004100 */
[----:B------:R-:W2:Y:S01]  /*8fb0*/  MUFU.EX2 R12, R12 ;  /* 0x0000000c000c7308 */ /* 0x000ea20000000800 */
[----:B------:R-:W-:-:S02]  /*8fc0*/  HADD2.F32 R45, -RZ, R10.H0_H0 ;  /* 0x2000000aff2d7230 */ /* 0x000fc40000004100 */
[----:B------:R-:W-:Y:S01]  /*8fd0*/  FMUL.FTZ R40, R39, -1.4426950216293334961 ;  /* 0xbfb8aa3b27287820 */ /* 0x000fe20000410000 */
[----:B----4-:R-:W-:Y:S02]  /*8fe0*/  HADD2.F32 R47, -RZ, R8.H0_H0 ;  /* 0x20000008ff2f7230 */ /* 0x010fe40000004100 */
[----:B------:R-:W-:Y:S01]  /*8ff0*/  FMUL.FTZ R44, R43, -1.4426950216293334961 ;  /* 0xbfb8aa3b2b2c7820 */ /* 0x000fe20000410000 */
[----:B-----5:R-:W-:Y:S01]  /*9000*/  HADD2.F32 R5, -RZ, R5.H0_H0 ;  /* 0x20000005ff057230 */ /* 0x020fe20000004100 */
[----:B------:R-:W3:Y:S01]  /*9010*/  MUFU.EX2 R30, R30 ;  /* 0x0000001e001e7308 */ /* 0x000ee20000000800 */
[----:B-1----:R-:W-:Y:S02]  /*9020*/  HADD2.F32 R7, -RZ, R7.H0_H0 ;  /* 0x20000007ff077230 */ /* 0x002fe40000004100 */
[----:B------:R-:W-:Y:S01]  /*9030*/  FMUL.FTZ R4, R3, -1.4426950216293334961 ;  /* 0xbfb8aa3b03047820 */ /* 0x000fe20000410000 */
[----:B------:R-:W-:Y:S01]  /*9040*/  FMUL.FTZ R46, R45, -1.4426950216293334961 ;  /* 0xbfb8aa3b2d2e7820 */ /* 0x000fe20000410000 */
[----:B------:R-:W-:Y:S01]  /*9050*/  FMUL.FTZ R48, R47, -1.4426950216293334961 ;  /* 0xbfb8aa3b2f307820 */ /* 0x000fe20000410000 */
[----:B------:R-:W-:-:S02]  /*9060*/  HADD2.F32 R80, -RZ, R9.H0_H0 ;  /* 0x20000009ff507230 */ /* 0x000fc40000004100 */
[----:B------:R-:W1:Y:S01]  /*9070*/  MUFU.EX2 R32, R32 ;  /* 0x0000002000207308 */ /* 0x000e620000000800 */
[----:B------:R-:W-:Y:S01]  /*9080*/  FMUL.FTZ R10, R5, -1.4426950216293334961 ;  /* 0xbfb8aa3b050a7820 */ /* 0x000fe20000410000 */
[----:B------:R-:W-:-:S06]  /*9090*/  FMUL.FTZ R8, R7, -1.4426950216293334961 ;  /* 0xbfb8aa3b07087820 */ /* 0x000fcc0000410000 */
[----:B------:R-:W4:Y:S01]  /*90a0*/  MUFU.EX2 R34, R34 ;  /* 0x0000002200227308 */ /* 0x000f220000000800 */
[----:B0-----:R-:W-:-:S07]  /*90b0*/  HADD2.F32 R82, -RZ, R2.H0_H0 ;  /* 0x20000002ff527230 */ /* 0x001fce0000004100 */
[----:B------:R-:W0:Y:S01]  /*90c0*/  MUFU.EX2 R36, R36 ;  /* 0x0000002400247308 */ /* 0x000e220000000800 */
[----:B------:R-:W-:-:S07]  /*90d0*/  FMUL.FTZ R2, R80, -1.4426950216293334961 ;  /* 0xbfb8aa3b50027820 */ /* 0x000fce0000410000 */
[----:B------:R-:W5:Y:S01]  /*90e0*/  MUFU.EX2 R38, R38 ;  /* 0x0000002600267308 */ /* 0x000f620000000800 */
[----:B------:R-:W-:-:S07]  /*90f0*/  FMUL.FTZ R9, R82, -1.4426950216293334961 ;  /* 0xbfb8aa3b52097820 */ /* 0x000fce0000410000 */
[----:B------:R-:W5:Y:S08]  /*9100*/  MUFU.EX2 R42, R42 ;  /* 0x0000002a002a7308 */ /* 0x000f700000000800 */
[----:B------:R-:W5:Y:S08]  /*9110*/  MUFU.EX2 R40, R40 ;  /* 0x0000002800287308 */ /* 0x000f700000000800 */
[----:B------:R-:W5:Y:S01]  /*9120*/  MUFU.EX2 R44, R44 ;  /* 0x0000002c002c7308 */ /* 0x000f620000000800 */
[----:B--2---:R-:W-:-:S07]  /*9130*/  FADD.FTZ R12, R12, 1 ;  /* 0x3f8000000c0c7421 */ /* 0x004fce0000010000 */
[----:B------:R-:W2:Y:S01]  /*9140*/  MUFU.EX2 R4, R4 ;  /* 0x0000000400047308 */ /* 0x000ea20000000800 */
[----:B---3--:R-:W-:-:S07]  /*9150*/  FADD.FTZ R30, R30, 1 ;  /* 0x3f8000001e1e7421 */ /* 0x008fce0000010000 */
[----:B------:R-:W3:Y:S08]  /*9160*/  MUFU.EX2 R46, R46 ;  /* 0x0000002e002e7308 */ /* 0x000ef00000000800 */
[----:B------:R-:W3:Y:S01]  /*9170*/  MUFU.EX2 R48, R48 ;  /* 0x0000003000307308 */ /* 0x000ee20000000800 */
[----:B-1----:R-:W-:-:S07]  /*9180*/  FADD.FTZ R32, R32, 1 ;  /* 0x3f80000020207421 */ /* 0x002fce0000010000 */
[----:B------:R-:W1:Y:S01]  /*9190*/  MUFU.EX2 R10, R10 ;  /* 0x0000000a000a7308 */ /* 0x000e620000000800 */
[----:B----4-:R-:W-:-:S07]  /*91a0*/  FADD.FTZ R34, R34, 1 ;  /* 0x3f80000022227421 */ /* 0x010fce0000010000 */
[----:B------:R-:W4:Y:S08]  /*91b0*/  MUFU.EX2 R8, R8 ;  /* 0x0000000800087308 */ /* 0x000f300000000800 */
[----:B------:R-:W4:Y:S01]  /*91c0*/  MUFU.EX2 R81, R2 ;  /* 0x0000000200517308 */ /* 0x000f220000000800 */
[----:B0-----:R-:W-:Y:S01]  /*91d0*/  FADD.FTZ R36, R36, 1 ;  /* 0x3f80000024247421 */ /* 0x001fe20000010000 */
[----:B-----5:R-:W-:-:S06]  /*91e0*/  FADD.FTZ R38, R38, 1 ;  /* 0x3f80000026267421 */ /* 0x020fcc0000010000 */
[----:B------:R4:W0:Y:S01]  /*91f0*/  MUFU.EX2 R83, R9 ;  /* 0x0000000900537308 */ /* 0x0008220000000800 */
[----:B------:R-:W-:Y:S01]  /*9200*/  FADD.FTZ R42, R42, 1 ;  /* 0x3f8000002a2a7421 */ /* 0x000fe20000010000 */
[----:B------:R-:W-:Y:S01]  /*9210*/  FADD.FTZ R40, R40, 1 ;  /* 0x3f80000028287421 */ /* 0x000fe20000010000 */
[----:B------:R-:W-:Y:S01]  /*9220*/  FADD.FTZ R44, R44, 1 ;  /* 0x3f8000002c2c7421 */ /* 0x000fe20000010000 */
[----:B--2---:R-:W-:-:S04]  /*9230*/  FADD.FTZ R4, R4, 1 ;  /* 0x3f80000004047421 */ /* 0x004fc80000010000 */
[----:B------:R-:W2:Y:S01]  /*9240*/  MUFU.RCP R12, R12 ;  /* 0x0000000c000c7308 */ /* 0x000ea20000001000 */
[----:B---3--:R-:W-:Y:S01]  /*9250*/  FADD.FTZ R46, R46, 1 ;  /* 0x3f8000002e2e7421 */ /* 0x008fe20000010000 */
[----:B------:R-:W-:-:S06]  /*9260*/  FADD.FTZ R48, R48, 1 ;  /* 0x3f80000030307421 */ /* 0x000fcc0000010000 */
[----:B------:R-:W3:Y:S01]  /*9270*/  MUFU.RCP R30, R30 ;  /* 0x0000001e001e7308 */ /* 0x000ee20000001000 */
[----:B-1----:R-:W-:Y:S01]  /*9280*/  FADD.FTZ R10, R10, 1 ;  /* 0x3f8000000a0a7421 */ /* 0x002fe20000010000 */
[----:B------:R1:W-:Y:S01]  /*9290*/  @!P5 STL [R1], R84 ;  /* 0x000000540100d387 */ /* 0x0003e20000100800 */
[----:B----4-:R-:W-:-:S05]  /*92a0*/  FADD.FTZ R9, R8, 1 ;  /* 0x3f80000008097421 */ /* 0x010fca0000010000 */
[----:B------:R-:W4:Y:S01]  /*92b0*/  MUFU.RCP R32, R32 ;  /* 0x0000002000207308 */ /* 0x000f220000001000 */
[----:B------:R-:W-:-:S07]  /*92c0*/  FADD.FTZ R81, R81, 1 ;  /* 0x3f80000051517421 */ /* 0x000fce0000010000 */
[----:B------:R-:W5:Y:S01]  /*92d0*/  MUFU.RCP R34, R34 ;  /* 0x0000002200227308 */ /* 0x000f620000001000 */
[----:B0-----:R-:W-:-:S07]  /*92e0*/  FADD.FTZ R83, R83, 1 ;  /* 0x3f80000053537421 */ /* 0x001fce0000010000 */
[----:B------:R-:W0:Y:S08]  /*92f0*/  MUFU.RCP R36, R36 ;  /* 0x0000002400247308 */ /* 0x000e300000001000 */
[----:B------:R-:W0:Y:S08]  /*9300*/  MUFU.RCP R38, R38 ;  /* 0x0000002600267308 */ /* 0x000e300000001000 */
[----:B------:R-:W0:Y:S08]  /*9310*/  MUFU.RCP R42, R42 ;  /* 0x0000002a002a7308 */ /* 0x000e300000001000 */
[----:B------:R-:W0:Y:S08]  /*9320*/  MUFU.RCP R40, R40 ;  /* 0x0000002800287308 */ /* 0x000e300000001000 */
[----:B-1----:R4:W1:Y:S08]  /*9330*/  MUFU.RCP R84, R4 ;  /* 0x0000000400547308 */ /* 0x0028700000001000 */
[----:B------:R-:W1:Y:S01]  /*9340*/  MUFU.RCP R44, R44 ;  /* 0x0000002c002c7308 */ /* 0x000e620000001000 */
[----:B--2---:R-:W-:-:S07]  /*9350*/  FMUL.FTZ R2, R11, R12 ;  /* 0x0000000c0b027220 */ /* 0x004fce0000410000 */
[----:B------:R2:W1:Y:S01]  /*9360*/  MUFU.RCP R102, R10 ;  /* 0x0000000a00667308 */ /* 0x0004620000001000 */
[----:B---3--:R-:W-:-:S07]  /*9370*/  FMUL.FTZ R29, R29, R30 ;  /* 0x0000001e1d1d7220 */ /* 0x008fce0000410000 */
[----:B------:R-:W3:Y:S08]  /*9380*/  MUFU.RCP R46, R46 ;  /* 0x0000002e002e7308 */ /* 0x000ef00000001000 */
[----:B------:R-:W3:Y:S08]  /*9390*/  MUFU.RCP R48, R48 ;  /* 0x0000003000307308 */ /* 0x000ef00000001000 */
[----:B------:R-:W3:Y:S01]  /*93a0*/  MUFU.RCP R104, R9 ;  /* 0x0000000900687308 */ /* 0x000ee20000001000 */
[----:B----4-:R-:W-:Y:S01]  /*93b0*/  FMUL.FTZ R4, R31, R32 ;  /* 0x000000201f047220 */ /* 0x010fe20000410000 */
[----:B-----5:R-:W-:-:S06]  /*93c0*/  FMUL.FTZ R33, R33, R34 ;  /* 0x0000002221217220 */ /* 0x020fcc0000410000 */
[----:B------:R-:W4:Y:S08]  /*93d0*/  MUFU.RCP R81, R81 ;  /* 0x0000005100517308 */ /* 0x000f300000001000 */
[----:B------:R-:W5:Y:S01]  /*93e0*/  MUFU.RCP R9, R83 ;  /* 0x0000005300097308 */ /* 0x000f620000001000 */
        /* <DEDUP_REMOVED lines=8> */
[----:B--2---:R-:W-:Y:S01]  /*9470*/  FMUL.FTZ R10, R39, R40 ;  /* 0x00000028270a7220 */ /* 0x004fe20000410000 */
[----:B------:R-:W-:Y:S01]  /*9480*/  FMUL.FTZ R8, R8, R17 ;  /* 0x0000001108087220 */ /* 0x000fe20000410000 */
[----:B-1----:R-:W-:Y:S01]  /*9490*/  FMUL.FTZ R3, R3, R84 ;  /* 0x0000005403037220 */ /* 0x002fe20000410000 */
[----:B------:R-:W-:Y:S01]  /*94a0*/  FMUL.FTZ R37, R37, R16 ;  /* 0x0000001025257220 */ /* 0x000fe20000410000 */
[----:B------:R-:W-:Y:S01]  /*94b0*/  FMUL.FTZ R12, R43, R44 ;  /* 0x0000002c2b0c7220 */ /* 0x000fe20000410000 */
[----:B------:R-:W-:Y:S01]  /*94c0*/  FMUL.FTZ R41, R41, R14 ;  /* 0x0000000e29297220 */ /* 0x000fe20000410000 */
[----:B------:R-:W-:Y:S01]  /*94d0*/  F2FP.F16.F32.PACK_AB R2, R29, R2 ;  /* 0x000000021d02723e */ /* 0x000fe200000000ff */
[----:B------:R-:W-:Y:S01]  /*94e0*/  FMUL.FTZ R10, R10, R15 ;  /* 0x0000000f0a0a7220 */ /* 0x000fe20000410000 */
[----:B------:R-:W-:Y:S01]  /*94f0*/  FMUL.FTZ R5, R5, R102 ;  /* 0x0000006605057220 */ /* 0x000fe20000410000 */
[----:B---3--:R-:W-:Y:S01]  /*9500*/  FMUL.FTZ R14, R45, R46 ;  /* 0x0000002e2d0e7220 */ /* 0x008fe20000410000 */
[----:B------:R-:W-:Y:S01]  /*9510*/  FMUL.FTZ R16, R47, R48 ;  /* 0x000000302f107220 */ /* 0x000fe20000410000 */
[----:B------:R-:W-:Y:S01]  /*9520*/  FMUL.FTZ R7, R7, R104 ;  /* 0x0000006807077220 */ /* 0x000fe20000410000 */
[----:B------:R-:W-:Y:S01]  /*9530*/  F2FP.F16.F32.PACK_AB R4, R33, R4 ;  /* 0x000000042104723e */ /* 0x000fe200000000ff */
[----:B------:R-:W-:Y:S01]  /*9540*/  FMUL.FTZ R3, R3, R28 ;  /* 0x0000001c03037220 */ /* 0x000fe20000410000 */
[----:B------:R-:W-:Y:S01]  /*9550*/  FMUL.FTZ R12, R12, R27 ;  /* 0x0000001b0c0c7220 */ /* 0x000fe20000410000 */
[----:B----4-:R-:W-:Y:S01]  /*9560*/  FMUL.FTZ R80, R80, R81 ;  /* 0x0000005150507220 */ /* 0x010fe20000410000 */
[----:B-----5:R-:W-:Y:S01]  /*9570*/  FMUL.FTZ R9, R82, R9 ;  /* 0x0000000952097220 */ /* 0x020fe20000410000 */
        /* <DEDUP_REMOVED lines=113> */
.L_x_3317:
        /* <DEDUP_REMOVED lines=15> */
.L_x_8014:


//--------------------- .text._Z25selective_scan_fwd_kernelI32Selective_Scan_fwd_kernel_traitsILi128ELi16ELi1ELb0ELb1ELb1ELb1ELb1EN3c104HalfEfS2_EEv13SSMParamsBase --------------------------
	.section	.text._Z25selective_scan_fwd_kernelI32Selective_Scan_fwd_kernel_traitsILi128ELi16ELi1ELb0ELb1ELb1ELb1ELb1EN3c104HalfEfS2_EEv13SSMParamsBase,"ax",@progbits
	.align	128
        .global         _Z25selective_scan_fwd_kernelI32Selective_Scan_fwd_kernel_traitsILi128ELi16ELi1ELb0ELb1ELb1ELb1ELb1EN3c104HalfEfS2_EEv13SSMParamsBase
        .type           _Z25selective_scan_fwd_kernelI32Selective_Scan_fwd_kernel_traitsILi128ELi16ELi1ELb0ELb1ELb1ELb1ELb1EN3c104HalfEfS2_EEv13SSMParamsBase,@function
        .size           _Z25selective_scan_fwd_kernelI32Selective_Scan_fwd_kernel_traitsILi128ELi16ELi1ELb0ELb1ELb1ELb1ELb1EN3c104HalfEfS2_EEv13SSMParamsBase,(.L_x_8015 - _Z25selective_scan_fwd_kernelI32Selective_Scan_fwd_kernel_traitsILi128ELi16ELi1ELb0ELb1ELb1ELb1ELb1EN3c104HalfEfS2_EEv13SSMParamsBase)
        .other          _Z25selective_scan_fwd_kernelI32Selective_Scan_fwd_kernel_traitsILi128ELi16ELi1ELb0ELb1ELb1ELb1ELb1EN3c104HalfEfS2_EEv13SSMParamsBase,@"STO_CUDA_ENTRY STV_DEFAULT"
_Z25selective_scan_fwd_kernelI32Selective_Scan_fwd_kernel_traitsILi128ELi16ELi1ELb0ELb1ELb1ELb1ELb1EN3c104HalfEfS2_EEv13SSMParamsBase:
.text._Z25selective_scan_fwd_kernelI32Selective_Scan_fwd_kernel_traitsILi128ELi16ELi1ELb0ELb1ELb1ELb1ELb1EN3c104HalfEfS2_EEv13SSMParamsBase:
        /* <DEDUP_REMOVED lines=58> */
.L_x_3318:
        /* <DEDUP_REMOVED lines=101> */
.L_x_3319:
        /* <DEDUP_REMOVED lines=10> */
.L_x_3320:
        /* <DEDUP_REMOVED lines=100> */
.L_x_3321:
        /* <DEDUP_REMOVED lines=35> */
.L_x_3322:
[----:B------:R-:W-:-:S06]  /*1300*/  UISETP.GE.AND UP0, UPT, UR36, 0x1, UPT ;  /* 0x000000012400788c */ /* 0x000fcc000bf06270 */
[----:B------:R-:W-:-:S13]  /*1310*/  PLOP3.LUT P0, PT, PT, PT, UP0, 0x80, 0x8 ;  /* 0x000000000008781c */ /* 0x000fda0003f0f008 */
[----:B------:R-:W-:Y:S05]  /*1320*/  @!P0 EXIT ;  /* 0x000000000000894d */ /* 0x000fea0003800000 */
[----:B------:R-:W-:Y:S01]  /*1330*/  UMOV UR7, URZ ;  /* 0x000000ff00077c82 */ /* 0x000fe20008000000 */
[----:B------:R-:W-:-:S05]  /*1340*/  UMOV UR8, URZ ;  /* 0x000000ff00087c82 */ /* 0x000fca0008000000 */
.L_x_3366:
        /* <DEDUP_REMOVED lines=388> */
.L_x_3324:
[----:B------:R-:W-:Y:S05]  /*2b90*/  BSYNC.RECONVERGENT B0 ;  /* 0x0000000000007941 */ /* 0x000fea0003800200 */
.L_x_3323:
        /* <DEDUP_REMOVED lines=38> */
.L_x_3326:
[----:B------:R-:W-:Y:S05]  /*2e00*/  BSYNC.RECONVERGENT B0 ;  /* 0x0000000000007941 */ /* 0x000fea0003800200 */
.L_x_3325:
        /* <DEDUP_REMOVED lines=38> */
.L_x_3328:
[----:B------:R-:W-:Y:S05]  /*3070*/  BSYNC.RECONVERGENT B0 ;  /* 0x0000000000007941 */ /* 0x000fea0003800200 */
.L_x_3327:
        /* <DEDUP_REMOVED lines=38> */
.L_x_3330:
[----:B------:R-:W-:Y:S05]  /*32e0*/  BSYNC.RECONVERGENT B0 ;  /* 0x0000000000007941 */ /* 0x000fea0003800200 */
.L_x_3329:
        /* <DEDUP_REMOVED lines=38> */
.L_x_3332:
[----:B------:R-:W-:Y:S05]  /*3550*/  BSYNC.RECONVERGENT B0 ;  /* 0x0000000000007941 */ /* 0x000fea0003800200 */
.L_x_3331:
        /* <DEDUP_REMOVED lines=38> */
.L_x_3334:
[----:B------:R-:W-:Y:S05]  /*37c0*/  BSYNC.RECONVERGENT B0 ;  /* 0x0000000000007941 */ /* 0x000fea0003800200 */
.L_x_3333:
        /* <DEDUP_REMOVED lines=38> */
.L_x_3336:
[----:B------:R-:W-:Y:S05]  /*3a30*/  BSYNC.RECONVERGENT B0 ;  /* 0x0000000000007941 */ /* 0x000fea0003800200 */
.L_x_3335:
        /* <DEDUP_REMOVED lines=38> */
.L_x_3338:
[----:B------:R-:W-:Y:S05]  /*3ca0*/  BSYNC.RECONVERGENT B0 ;  /* 0x0000000000007941 */ /* 0x000fea0003800200 */
.L_x_3337:
        /* <DEDUP_REMOVED lines=38> */
.L_x_3340:
[----:B------:R-:W-:Y:S05]  /*3f10*/  BSYNC.RECONVERGENT B0 ;  /* 0x0000000000007941 */ /* 0x000fea0003800200 */
.L_x_3339:
        /* <DEDUP_REMOVED lines=38> */
.L_x_3342:
[----:B------:R-:W-:Y:S05]  /*4180*/  BSYNC.RECONVERGENT B0 ;  /* 0x0000000000007941 */ /* 0x000fea0003800200 */
.L_x_3341:
        /* <DEDUP_REMOVED lines=38> */
.L_x_3344:
[----:B------:R-:W-:Y:S05]  /*43f0*/  BSYNC.RECONVERGENT B0 ;  /* 0x0000000000007941 */ /* 0x000fea0003800200 */
.L_x_3343:
        /* <DEDUP_REMOVED lines=38> */
.L_x_3346:
[----:B------:R-:W-:Y:S05]  /*4660*/  BSYNC.RECONVERGENT B0 ;  /* 0x0000000000007941 */ /* 0x000fea0003800200 */
.L_x_3345:
        /* <DEDUP_REMOVED lines=43> */
.L_x_3348:
[----:B------:R-:W-:Y:S05]  /*4920*/  BSYNC.RECONVERGENT B0 ;  /* 0x0000000000007941 */ /* 0x000fea0003800200 */
.L_x_3347:
        /* <DEDUP_REMOVED lines=43> */
.L_x_3350:
[----:B------:R-:W-:Y:S05]  /*4be0*/  BSYNC.RECONVERGENT B0 ;  /* 0x0000000000007941 */ /* 0x000fea0003800200 */
.L_x_3349:
        /* <DEDUP_REMOVED lines=43> */
.L_x_3352:
[----:B------:R-:W-:Y:S05]  /*4ea0*/  BSYNC.RECONVERGENT B0 ;  /* 0x0000000000007941 */ /* 0x000fea0003800200 */
.L_x_3351:
        /* <DEDUP_REMOVED lines=43> */
.L_x_3354:
[----:B------:R-:W-:Y:S05]  /*5160*/  BSYNC.RECONVERGENT B0 ;  /* 0x0000000000007941 */ /* 0x000fea0003800200 */
.L_x_3353:
        /* <DEDUP_REMOVED lines=64> */
.L_x_3365:
        /* <DEDUP_REMOVED lines=466> */
.L_x_3357:
        /* <DEDUP_REMOVED lines=8> */
.L_x_3356:
        /* <DEDUP_REMOVED lines=107> */
.L_x_3359:
[----:B------:R-:W-:Y:S05]  /*79c0*/  BSYNC.RECONVERGENT B0 ;  /* 0x0000000000007941 */ /* 0x000fea0003800200 */
.L_x_3358:
        /* <DEDUP_REMOVED lines=40> */
.L_x_3363:
        /* <DEDUP_REMOVED lines=35> */
.L_x_3364:
        /* <DEDUP_REMOVED lines=11> */
.L_x_3362:
        /* <DEDUP_REMOVED lines=11> */
.L_x_3361:
[----:B------:R-:W-:Y:S05]  /*7fe0*/  BSYNC.RECONVERGENT B0 ;  /* 0x0000000000007941 */ /* 0x000fea0003800200 */
.L_x_3360:
        /* <DEDUP_REMOVED lines=32> */
.L_x_3355:
        /* <DEDUP_REMOVED lines=150> */
[----:B-----5:R-:W-:Y:S02]  /*8b50*/  PRMT R29, RZ, 0x7610, R29 ;  /* 0x00007610ff1d7816 */ /* 0x020fe4000000001d */
[----:B------:R-:W-:Y:S01]  /*8b60*/  LOP3.LUT P6, RZ, R0, 0x2, RZ, 0xc0, !PT ;  /* 0x0000000200ff7812 */ /* 0x000fe200078cc0ff */
[----:B------:R-:W2:Y:S01]  /*8b70*/  @!P0 LDG.E.U16 R7, desc[UR34][R2.64] ;  /* 0x0000002202078981 */ /* 0x000ea2000c1e1500 */
[----:B------:R-:W-:-:S02]  /*8b80*/  ISETP.NE.AND P0, PT, R10, RZ, PT ;  /* 0x000000ff0a00720c */ /* 0x000fc40003f05270 */
[----:B---3--:R-:W-:Y:S01]  /*8b90*/  PRMT R4, RZ, 0x7610, R4 ;  /* 0x00007610ff047816 */ /* 0x008fe20000000004 */
[----:B------:R-:W3:Y:S01]  /*8ba0*/  @!P1 LDG.E.U16 R11, desc[UR34][R2.64+0x100] ;  /* 0x00010022020b9981 */ /* 0x000ee2000c1e1500 */
[----:B------:R-:W-:-:S03]  /*8bb0*/  PRMT R5, RZ, 0x7610, R5 ;  /* 0x00007610ff057816 */ /* 0x000fc60000000005 */
[----:B------:R-:W5:Y:S06]  /*8bc0*/  @!P5 LDG.E.U16 R29, desc[UR34][R2.64+0x200] ;  /* 0x00020022021dd981 */ /* 0x000f6c000c1e1500 */
[----:B------:R-:W3:Y:S01]  /*8bd0*/  @!P0 LDG.E.U16 R8, desc[UR34][R2.64+0x40] ;  /* 0x0000402202088981 */ /* 0x000ee2000c1e1500 */
        /* <DEDUP_REMOVED lines=27> */
[----:B----4-:R-:W4:Y:S01]  /*8d90*/  @!P5 LDG.E.U16 R84, desc[UR34][R2.64+0x3c0] ;  /* 0x0003c0220254d981 */ /* 0x010f22000c1e1500 */
[----:B------:R-:W-:-:S03]  /*8da0*/  ISETP.NE.AND P6, PT, R159, RZ, PT ;  /* 0x000000ff9f00720c */ /* 0x000fc60003fc5270 */
[----:B--2---:R-:W-:Y:S04]  /*8db0*/  STS.U16 [R86], R7 ;  /* 0x0000000756007388 */ /* 0x004fe80000000400 */
[----:B---3--:R-:W-:Y:S04]  /*8dc0*/  STS.U16 [R79+0x40], R8 ;  /* 0x000040084f007388 */ /* 0x008fe80000000400 */
        /* <DEDUP_REMOVED lines=40> */
[----:B------:R-:W-:Y:S01]  /*9050*/  FMUL.FTZ R30, R29, -1.4426950216293334961 ;  /* 0xbfb8aa3b1d1e7820 */ /* 0x000fe20000410000 */
[----:B------:R-:W-:Y:S01]  /*9060*/  FMUL.FTZ R32, R31, -1.4426950216293334961 ;  /* 0xbfb8aa3b1f207820 */ /* 0x000fe20000410000 */
[----:B------:R-:W-:Y:S01]  /*9070*/  FMUL.FTZ R34, R33, -1.4426950216293334961 ;  /* 0xbfb8aa3b21227820 */ /* 0x000fe20000410000 */
[----:B--2---:R-:W-:Y:S02]  /*9080*/  HADD2.F32 R43, -RZ, R4.H0_H0 ;  /* 0x20000004ff2b7230 */ /* 0x004fe40000004100 */
[----:B------:R-:W-:Y:S01]  /*9090*/  FMUL.FTZ R36, R35, -1.4426950216293334961 ;  /* 0xbfb8aa3b23247820 */ /* 0x000fe20000410000 */
[----:B------:R-:W-:Y:S01]  /*90a0*/  FMUL.FTZ R38, R37, -1.4426950216293334961 ;  /* 0xbfb8aa3b25267820 */ /* 0x000fe20000410000 */
[----:B---3--:R-:W-:Y:S01]  /*90b0*/  HADD2.F32 R3, -RZ, R3.H0_H0 ;  /* 0x20000003ff037230 */ /* 0x008fe20000004100 */
[----:B------:R-:W2:Y:S01]  /*90c0*/  MUFU.EX2 R12, R12 ;  /* 0x0000000c000c7308 */ /* 0x000ea20000000800 */
[----:B------:R-:W-:-:S02]  /*90d0*/  HADD2.F32 R45, -RZ, R10.H0_H0 ;  /* 0x2000000aff2d7230 */ /* 0x000fc40000004100 */
[----:B------:R-:W-:Y:S01]  /*90e0*/  FMUL.FTZ R40, R39, -1.4426950216293334961 ;  /* 0xbfb8aa3b27287820 */ /* 0x000fe20000410000 */
[----:B------:R-:W-:Y:S01]  /*90f0*/  FMUL.FTZ R42, R41, -1.4426950216293334961 ;  /* 0xbfb8aa3b292a7820 */ /* 0x000fe20000410000 */
[----:B----4-:R-:W-:Y:S02]  /*9100*/  HADD2.F32 R5, -RZ, R5.H0_H0 ;  /* 0x20000005ff057230 */ /* 0x010fe40000004100 */
[----:B------:R-:W-:Y:S01]  /*9110*/  FMUL.FTZ R44, R43, -1.4426950216293334961 ;  /* 0xbfb8aa3b2b2c7820 */ /* 0x000fe20000410000 */
[----:B-----5:R-:W-:Y:S01]  /*9120*/  HADD2.F32 R47, -RZ, R8.H0_H0 ;  /* 0x20000008ff2f7230 */ /* 0x020fe20000004100 */
[----:B------:R-:W3:Y:S01]  /*9130*/  MUFU.EX2 R30, R30 ;  /* 0x0000001e001e7308 */ /* 0x000ee20000000800 */
[----:B0-----:R-:W-:Y:S02]  /*9140*/  HADD2.F32 R7, -RZ, R7.H0_H0 ;  /* 0x20000007ff077230 */ /* 0x001fe40000004100 */
[----:B------:R-:W-:Y:S01]  /*9150*/  FMUL.FTZ R4, R3, -1.4426950216293334961 ;  /* 0xbfb8aa3b03047820 */ /* 0x000fe20000410000 */
[----:B------:R-:W-:Y:S01]  /*9160*/  FMUL.FTZ R46, R45, -1.4426950216293334961 ;  /* 0xbfb8aa3b2d2e7820 */ /* 0x000fe20000410000 */
[----:B------:R-:W-:Y:S01]  /*9170*/  FMUL.FTZ R10, R5, -1.4426950216293334961 ;  /* 0xbfb8aa3b050a7820 */ /* 0x000fe20000410000 */
[----:B------:R-:W-:-:S02]  /*9180*/  HADD2.F32 R9, -RZ, R9.H0_H0 ;  /* 0x20000009ff097230 */ /* 0x000fc40000004100 */
[----:B------:R-:W0:Y:S01]  /*9190*/  MUFU.EX2 R32, R32 ;  /* 0x0000002000207308 */ /* 0x000e220000000800 */
[----:B------:R-:W-:Y:S01]  /*91a0*/  FMUL.FTZ R48, R47, -1.4426950216293334961 ;  /* 0xbfb8aa3b2f307820 */ /* 0x000fe20000410000 */
[----:B------:R-:W-:-:S06]  /*91b0*/  FMUL.FTZ R8, R7, -1.4426950216293334961 ;  /* 0xbfb8aa3b07087820 */ /* 0x000fcc0000410000 */
[----:B------:R-:W4:Y:S01]  /*91c0*/  MUFU.EX2 R34, R34 ;  /* 0x0000002200227308 */ /* 0x000f220000000800 */
[----:B-1----:R-:W-:-:S07]  /*91d0*/  HADD2.F32 R81, -RZ, R2.H0_H0 ;  /* 0x20000002ff517230 */ /* 0x002fce0000004100 */
[----:B------:R-:W1:Y:S01]  /*91e0*/  MUFU.EX2 R36, R36 ;  /* 0x0000002400247308 */ /* 0x000e620000000800 */
        /* <DEDUP_REMOVED lines=11> */
[----:B0-----:R-:W-:-:S07]  /*92a0*/  FADD.FTZ R32, R32, 1 ;  /* 0x3f80000020207421 */ /* 0x001fce0000010000 */
[----:B------:R-:W0:Y:S01]  /*92b0*/  MUFU.EX2 R10, R10 ;  /* 0x0000000a000a7308 */ /* 0x000e220000000800 */
[----:B----4-:R-:W-:-:S07]  /*92c0*/  FADD.FTZ R34, R34, 1 ;  /* 0x3f80000022227421 */ /* 0x010fce0000010000 */
[----:B------:R-:W4:Y:S01]  /*92d0*/  MUFU.EX2 R48, R48 ;  /* 0x0000003000307308 */ /* 0x000f220000000800 */
[----:B-1----:R-:W-:-:S07]  /*92e0*/  FADD.FTZ R36, R36, 1 ;  /* 0x3f80000024247421 */ /* 0x002fce0000010000 */
[----:B------:R-:W1:Y:S01]  /*92f0*/  MUFU.EX2 R8, R8 ;  /* 0x0000000800087308 */ /* 0x000e620000000800 */
[----:B-----5:R-:W-:-:S07]  /*9300*/  FADD.FTZ R38, R38, 1 ;  /* 0x3f80000026267421 */ /* 0x020fce0000010000 */
[----:B------:R-:W5:Y:S01]  /*9310*/  MUFU.EX2 R80, R2 ;  /* 0x0000000200507308 */ /* 0x000f620000000800 */
        /* <DEDUP_REMOVED lines=8> */
[----:B0-----:R-:W-:Y:S01]  /*93a0*/  FADD.FTZ R10, R10, 1 ;  /* 0x3f8000000a0a7421 */ /* 0x001fe20000010000 */
[----:B----4-:R-:W-:Y:S01]  /*93b0*/  FADD.FTZ R48, R48, 1 ;  /* 0x3f80000030307421 */ /* 0x010fe20000010000 */
[----:B------:R0:W-:Y:S05]  /*93c0*/  @!P5 STL [R1], R84 ;  /* 0x000000540100d387 */ /* 0x0001ea0000100800 */
[----:B------:R-:W4:Y:S01]  /*93d0*/  MUFU.RCP R32, R32 ;  /* 0x0000002000207308 */ /* 0x000f220000001000 */
[----:B-1----:R-:W-:Y:S01]  /*93e0*/  FADD.FTZ R8, R8, 1 ;  /* 0x3f80000008087421 */ /* 0x002fe20000010000 */
[----:B-----5:R-:W-:-:S06]  /*93f0*/  FADD.FTZ R80, R80, 1 ;  /* 0x3f80000050507421 */ /* 0x020fcc0000010000 */
[----:B------:R-:W1:Y:S08]  /*9400*/  MUFU.RCP R34, R34 ;  /* 0x0000002200227308 */ /* 0x000e700000001000 */
[----:B------:R-:W5:Y:S08]  /*9410*/  MUFU.RCP R36, R36 ;  /* 0x0000002400247308 */ /* 0x000f700000001000 */
[----:B------:R-:W5:Y:S08]  /*9420*/  MUFU.RCP R38, R38 ;  /* 0x0000002600267308 */ /* 0x000f700000001000 */
[----:B------:R-:W5:Y:S08]  /*9430*/  MUFU.RCP R40, R40 ;  /* 0x0000002800287308 */ /* 0x000f700000001000 */
[----:B------:R-:W5:Y:S08]  /*9440*/  MUFU.RCP R42, R42 ;  /* 0x0000002a002a7308 */ /* 0x000f700000001000 */
[----:B0-----:R1:W0:Y:S08]  /*9450*/  MUFU.RCP R84, R4 ;  /* 0x0000000400547308 */ /* 0x0012300000001000 */
[----:B------:R-:W0:Y:S01]  /*9460*/  MUFU.RCP R44, R44 ;  /* 0x0000002c002c7308 */ /* 0x000e220000001000 */
[----:B--2---:R-:W-:-:S07]  /*9470*/  FMUL.FTZ R11, R11, R12 ;  /* 0x0000000c0b0b7220 */ /* 0x004fce0000410000 */
[----:B------:R-:W2:Y:S01]  /*9480*/  MUFU.RCP R102, R10 ;  /* 0x0000000a00667308 */ /* 0x000ea20000001000 */
[----:B---3--:R-:W-:-:S07]  /*9490*/  FMUL.FTZ R2, R29, R30 ;  /* 0x0000001e1d027220 */ /* 0x008fce0000410000 */
[----:B------:R-:W3:Y:S08]  /*94a0*/  MUFU.RCP R46, R46 ;  /* 0x0000002e002e7308 */ /* 0x000ef00000001000 */
[----:B------:R-:W3:Y:S01]  /*94b0*/  MUFU.RCP R82, R82 ;  /* 0x0000005200527308 */ /* 0x000ee20000001000 */
[----:B----4-:R-:W-:-:S07]  /*94c0*/  FMUL.FTZ R31, R31, R32 ;  /* 0x000000201f1f7220 */ /* 0x010fce0000410000 */
[----:B------:R4:W3:Y:S01]  /*94d0*/  MUFU.RCP R104, R8 ;  /* 0x0000000800687308 */ /* 0x0008e20000001000 */
[----:B-1----:R-:W-:-:S07]  /*94e0*/  FMUL.FTZ R4, R33, R34 ;  /* 0x0000002221047220 */ /* 0x002fce0000410000 */
[----:B------:R-:W1:Y:S01]  /*94f0*/  MUFU.RCP R48, R48 ;  /* 0x0000003000307308 */ /* 0x000e620000001000 */
[----:B------:R-:W-:-:S07]  /*9500*/  FMUL.FTZ R11, R11, R20 ;  /* 0x000000140b0b7220 */ /* 0x000fce0000410000 */
[----:B------:R-:W1:Y:S01]  /*9510*/  MUFU.RCP R80, R80 ;  /* 0x0000005000507308 */ /* 0x000e620000001000 */
[----:B------:R-:W-:Y:S01]  /*9520*/  FMUL.FTZ R2, R2, R19 ;  /* 0x0000001302027220 */ /* 0x000fe20000410000 */
[----:B------:R-:W-:Y:S01]  /*9530*/  BAR.SYNC.DEFER_BLOCKING 0x0 ;  /* 0x0000000000007b1d */ /* 0x000fe20000010000 */
[----:B-----5:R-:W-:Y:S01]  /*9540*/  FMUL.FTZ R35, R35, R36 ;  /* 0x0000002423237220 */ /* 0x020fe20000410000 */
[----:B----4-:R-:W-:Y:S01]  /*9550*/  FMUL.FTZ R8, R37, R38 ;  /* 0x0000002625087220 */ /* 0x010fe20000410000 */
[----:B------:R-:W-:Y:S01]  /*9560*/  FMUL.FTZ R31, R31, R18 ;  /* 0x000000121f1f7220 */ /* 0x000fe20000410000 */
[----:B------:R-:W-:Y:S01]  /*9570*/  FMUL.FTZ R4, R4, R17 ;  /* 0x0000001104047220 */ /* 0x000fe20000410000 */
[----:B------:R-:W-:Y:S01]  /*9580*/  FMUL.FTZ R39, R39, R40 ;  /* 0x0000002827277220 */ /* 0x000fe20000410000 */
[----:B------:R-:W-:Y:S01]  /*9590*/  FMUL.FTZ R41, R41, R42 ;  /* 0x0000002a29297220 */ /* 0x000fe20000410000 */
[----:B------:R-:W-:Y:S01]  /*95a0*/  FMUL.FTZ R35, R35, R16 ;  /* 0x0000001023237220 */ /* 0x000fe20000410000 */
[----:B------:R-:W-:Y:S01]  /*95b0*/  FMUL.FTZ R8, R8, R15 ;  /* 0x0000000f08087220 */ /* 0x000fe20000410000 */
[----:B0-----:R-:W-:Y:S01]  /*95c0*/  FMUL.FTZ R10, R3, R84 ;  /* 0x00000054030a7220 */ /* 0x001fe20000410000 */
[----:B------:R-:W-:Y:S01]  /*95d0*/  FMUL.FTZ R43, R43, R44 ;  /* 0x0000002c2b2b7220 */ /* 0x000fe20000410000 */
[----:B------:R-:W-:Y:S01]  /*95e0*/  F2FP.F16.F32.PACK_AB R11, R2, R11 ;  /* 0x0000000b020b723e */ /* 0x000fe200000000ff */
[----:B------:R-:W-:Y:S01]  /*95f0*/  FMUL.FTZ R39, R39, R14 ;  /* 0x0000000e27277220 */ /* 0x000fe20000410000 */
[----:B------:R-:W-:Y:S01]  /*9600*/  FMUL.FTZ R28, R41, R28 ;  /* 0x0000001c291c7220 */ /* 0x000fe20000410000 */
[----:B--2---:R-:W-:Y:S01]  /*9610*/  FMUL.FTZ R12, R5, R102 ;  /* 0x00000066050c7220 */ /* 0x004fe20000410000 */
[----:B---3--:R-:W-:Y:S01]  /*9620*/  FMUL.FTZ R45, R45, R46 ;  /* 0x0000002e2d2d7220 */ /* 0x008fe20000410000 */
[----:B------:R-:W-:Y:S01]  /*9630*/  FMUL.FTZ R2, R81, R82 ;  /* 0x0000005251027220 */ /* 0x000fe20000410000 */
[----:B------:R-:W-:Y:S01]  /*9640*/  F2FP.F16.F32.PACK_AB R4, R4, R31 ;  /* 0x0000001f0404723e */ /* 0x000fe200000000ff */
[----:B------:R-:W-:Y:S01]  /*9650*/  FMUL.FTZ R10, R10, R27 ;  /* 0x0000001b0a0a7220 */ /* 0x000fe20000410000 */
[----:B------:R-:W-:Y:S01]  /*9660*/  FMUL.FTZ R43, R43, R26 ;  /* 0x0000001a2b2b7220 */ /* 0x000fe20000410000 */
[----:B------:R-:W-:Y:S01]  /*9670*/  FMUL.FTZ R14, R7, R104 ;  /* 0x00000068070e7220 */ /* 0x000fe20000410000 */
[----:B-1----:R-:W-:Y:S01]  /*9680*/  FMUL.FTZ R47, R47, R48 ;  /* 0x000000302f2f7220 */ /* 0x002fe20000410000 */
        /* <DEDUP_REMOVED lines=111> */
.L_x_3367:
        /* <DEDUP_REMOVED lines=16> */
.L_x_8015:


//--------------------- .text._Z25selective_scan_fwd_kernelI32Selective_Scan_fwd_kernel_traitsILi128ELi16ELi1ELb1ELb1ELb1ELb0ELb0EN3c104HalfEfS2_EEv13SSMParamsBase --------------------------
	.section	.text._Z25selective_scan_fwd_kernelI32Selective_Scan_fwd_kernel_traitsILi128ELi16ELi1ELb1ELb1ELb1ELb0ELb0EN3c104HalfEfS2_EEv13SSMParamsBase,"ax",@progbits
	.align	128
        .global         _Z25selective_scan_fwd_kernelI32Selective_Scan_fwd_kernel_traitsILi128ELi16ELi1ELb1ELb1ELb1ELb0ELb0EN3c104HalfEfS2_EEv13SSMParamsBase
        .type           _Z25selective_scan_fwd_kernelI32Selective_Scan_fwd_kernel_traitsILi128ELi16ELi1ELb1ELb1ELb1ELb0ELb0EN3c104HalfEfS2_EEv13SSMParamsBase,@function
        .size           _Z25selective_scan_fwd_kernelI32Selective_Scan_fwd_kernel_traitsILi128ELi16ELi1ELb1ELb1ELb1ELb0ELb0EN3c104HalfEfS2_EEv13SSMParamsBase,(.L_x_8016 - _Z25selective_scan_fwd_kernelI32Selective_Scan_fwd_kernel_traitsILi128ELi16ELi1ELb1ELb1ELb1ELb0ELb0EN3c104HalfEfS2_EEv13SSMParamsBase)
        .other          _Z25selective_scan_fwd_kernelI32Selective_Scan_fwd_kernel_traitsILi128ELi16ELi1ELb1ELb1ELb1ELb0ELb0EN3c104HalfEfS2_EEv13SSMParamsBase,@"STO_CUDA_ENTRY STV_DEFAULT"
_Z25selective_scan_fwd_kernelI32Selective_Scan_fwd_kernel_traitsILi128ELi16ELi1ELb1ELb1ELb1ELb0ELb0EN3c104HalfEfS2_EEv13SSMParamsBase:
.text._Z25selective_scan_fwd_kernelI32Selective_Scan_fwd_kernel_traitsILi128ELi16ELi1ELb1ELb1ELb1ELb0ELb0EN3c104HalfEfS2_EEv13SSMParamsBase:
        /* <DEDUP_REMOVED lines=38> */
.L_x_3368:
        /* <DEDUP_REMOVED lines=83> */
.L_x_3369:
        /* <DEDUP_REMOVED lines=11> */
.L_x_3370:
        /* <DEDUP_REMOVED lines=70> */
.L_x_3371:
        /* <DEDUP_REMOVED lines=30> */
.L_x_3372:
        /* <DEDUP_REMOVED lines=19> */
.L_x_3416:
        /* <DEDUP_REMOVED lines=88> */
.L_x_3374:
[----:B------:R-:W-:Y:S05]  /*1530*/  BSYNC.RECONVERGENT B0 ;  /* 0x0000000000007941 */ /* 0x000fea0003800200 */
.L_x_3373:
        /* <DEDUP_REMOVED lines=35> */
.L_x_3376:
[----:B------:R-:W-:Y:S05]  /*1770*/  BSYNC.RECONVERGENT B0 ;  /* 0x0000000000007941 */ /* 0x000fea0003800200 */
.L_x_3375:
        /* <DEDUP_REMOVED lines=37> */
.L_x_3378:
[----:B------:R-:W-:Y:S05]  /*19d0*/  BSYNC.RECONVERGENT B0 ;  /* 0x0000000000007941 */ /* 0x000fea0003800200 */
.L_x_3377:
        /* <DEDUP_REMOVED lines=35> */
.L_x_3380:
[----:B------:R-:W-:Y:S05]  /*1c10*/  BSYNC.RECONVERGENT B0 ;  /* 0x0000000000007941 */ /* 0x000fea0003800200 */
.L_x_3379:
        /* <DEDUP_REMOVED lines=37> */
.L_x_3382:
[----:B------:R-:W-:Y:S05]  /*1e70*/  BSYNC.RECONVERGENT B0 ;  /* 0x0000000000007941 */ /* 0x000fea0003800200 */
.L_x_3381:
        /* <DEDUP_REMOVED lines=35> */
.L_x_3384:
[----:B------:R-:W-:Y:S05]  /*20b0*/  BSYNC.RECONVERGENT B0 ;  /* 0x0000000000007941 */ /* 0x000fea0003800200 */
.L_x_3383:
        /* <DEDUP_REMOVED lines=37> */
.L_x_3386:
[----:B------:R-:W-:Y:S05]  /*2310*/  BSYNC.RECONVERGENT B0 ;  /* 0x0000000000007941 */ /* 0x000fea0003800200 */
.L_x_3385:
        /* <DEDUP_REMOVED lines=35> */
.L_x_3388:
[----:B------:R-:W-:Y:S05]  /*2550*/  BSYNC.RECONVERGENT B0 ;  /* 0x0000000000007941 */ /* 0x000fea0003800200 */
.L_x_3387:
        /* <DEDUP_REMOVED lines=37> */
.L_x_3390:
[----:B------:R-:W-:Y:S05]  /*27b0*/  BSYNC.RECONVERGENT B0 ;  /* 0x0000000000007941 */ /* 0x000fea0003800200 */
.L_x_3389:
        /* <DEDUP_REMOVED lines=35> */
.L_x_3392:
[----:B------:R-:W-:Y:S05]  /*29f0*/  BSYNC.RECONVERGENT B0 ;  /* 0x0000000000007941 */ /* 0x000fea0003800200 */
.L_x_3391:
        /* <DEDUP_REMOVED lines=39> */
.L_x_3394:
[----:B------:R-:W-:Y:S05]  /*2c70*/  BSYNC.RECONVERGENT B0 ;  /* 0x0000000000007941 */ /* 0x000fea0003800200 */
.L_x_3393:
        /* <DEDUP_REMOVED lines=39> */
.L_x_3396:
[----:B------:R-:W-:Y:S05]  /*2ef0*/  BSYNC.RECONVERGENT B0 ;  /* 0x0000000000007941 */ /* 0x000fea0003800200 */
.L_x_3395:
        /* <DEDUP_REMOVED lines=43> */
.L_x_3398:
[----:B------:R-:W-:Y:S05]  /*31b0*/  BSYNC.RECONVERGENT B0 ;  /* 0x0000000000007941 */ /* 0x000fea0003800200 */
.L_x_3397:
        /* <DEDUP_REMOVED lines=32> */
.L_x_3400:
[----:B------:R-:W-:Y:S05]  /*33c0*/  BSYNC.RECONVERGENT B0 ;  /* 0x0000000000007941 */ /* 0x000fea0003800200 */
.L_x_3399:
        /* <DEDUP_REMOVED lines=32> */
.L_x_3402:
[----:B------:R-:W-:Y:S05]  /*35d0*/  BSYNC.RECONVERGENT B0 ;  /* 0x0000000000007941 */ /* 0x000fea0003800200 */
.L_x_3401:
        /* <DEDUP_REMOVED lines=32> */
.L_x_3404:
[----:B------:R-:W-:Y:S05]  /*37e0*/  BSYNC.RECONVERGENT B0 ;  /* 0x0000000000007941 */ /* 0x000fea0003800200 */
.L_x_3403:
        /* <DEDUP_REMOVED lines=65> */
.L_x_3415:
        /* <DEDUP_REMOVED lines=178> */
[----:B------:R-:W2:Y:S02]  /*4720*/  LDG.E.U16 R6, desc[UR14][R6.64] ;  /* 0x0000000e06067981 */ /* 0x000ea4000c1e1500 */
[----:B--2---:R-:W-:Y:S01]  /*4730*/  HADD2.F32 R21, -RZ, R6.H0_H0 ;  /* 0x20000006ff157230 */ /* 0x004fe20000004100 */
[----:B------:R-:W-:Y:S06]  /*4740*/  BRA `(.L_x_3406) ;  /* 0x0000000000187947 */ /* 0x000fec0003800000 */
.L_x_3407:
[----:B------:R-:W-:Y:S01]  /*4750*/  MOV R21, RZ ;  /* 0x000000ff00157202 */ /* 0x000fe20000000f00 */
[----:B------:R-:W-:Y:S06]  /*4760*/  @!P2 BRA `(.L_x_3406) ;  /* 0x000000000010a947 */ /* 0x000fec0003800000 */
[----:B------:R-:W-:Y:S02]  /*4770*/  MOV R4, R94 ;  /* 0x0000005e00047202 */ /* 0x000fe40000000f00 */
[----:B------:R-:W-:-:S05]  /*4780*/  MOV R5, R93 ;  /* 0x0000005d00057202 */ /* 0x000fca0000000f00 */
[----:B------:R-:W2:Y:S02]  /*4790*/  LDG.E.U16 R21, desc[UR14][R4.64] ;  /* 0x0000000e04157981 */ /* 0x000ea4000c1e1500 */
[----:B--2---:R-:W-:-:S07]  /*47a0*/  HADD2.F32 R21, -RZ, R21.H0_H0 ;  /* 0x20000015ff157230 */ /* 0x004fce0000004100 */
.L_x_3406:
[----:B------:R-:W-:Y:S01]  /*47b0*/  FFMA.FTZ R4, R151, R31, R116 ;  /* 0x0000001f97047223 */ /* 0x000fe20000010074 */
[----:B------:R-:W-:Y:S01]  /*47c0*/  ISETP.GE.AND P0, PT, R63, 0x1, PT ;  /* 0x000000013f00780c */ /* 0x000fe20003f06270 */
[----:B------:R-:W0:Y:S01]  /*47d0*/  S2UR UR13, SR_CgaCtaId ;  /* 0x00000000000d79c3 */ /* 0x000e220000008800 */
        /* <DEDUP_REMOVED lines=93> */
[----:B------:R-:W-:Y:S01]  /*4db0*/  @P4 MOV R5, R21 ;  /* 0x0000001500054202 */ /* 0x000fe20000000f00 */
[----:B------:R-:W-:Y:S06]  /*4dc0*/  @P4 BRA `(.L_x_3409) ;  /* 0x0000000000184947 */ /* 0x000fec0003800000 */
[----:B------:R-:W-:Y:S01]  /*4dd0*/  ISETP.NE.AND P0, PT, R63, RZ, PT ;  /* 0x000000ff3f00720c */ /* 0x000fe20003f05270 */
[C---:B------:R-:W-:Y:S01]  /*4de0*/  FMUL.FTZ R4, R10.reuse, R20 ;  /* 0x000000140a047220 */ /* 0x040fe20000410000 */
[----:B------:R-:W-:-:S11]  /*4df0*/  FFMA.FTZ R5, R10, R21, R11 ;  /* 0x000000150a057223 */ /* 0x000fd6000001000b */
[----:B------:R0:W-:Y:S01]  /*4e00*/  @!P0 STS.64 [UR12+0x2128], R20 ;  /* 0x00212814ff008988 */ /* 0x0001e20008000a0c */
[----:B------:R-:W-:Y:S02]  /*4e10*/  @!P0 MOV R153, R20 ;  /* 0x0000001400998202 */ /* 0x000fe40000000f00 */
[----:B------:R-:W-:-:S07]  /*4e20*/  @!P0 MOV R156, R21 ;  /* 0x00000015009c8202 */ /* 0x000fce0000000f00 */
.L_x_3409:
[----:B------:R-:W-:Y:S05]  /*4e30*/  BSYNC.RECONVERGENT B0 ;  /* 0x0000000000007941 */ /* 0x000fea0003800200 */
.L_x_3408:
        /* <DEDUP_REMOVED lines=33> */
.L_x_3413:
        /* <DEDUP_REMOVED lines=29> */
.L_x_3414:
[----:B------:R-:W3:Y:S01]  /*5220*/  LDC.64 R8, c[0x0][0x450] ;  /* 0x00011400ff087b82 */ /* 0x000ee20000000a00 */
[----:B-12--5:R-:W-:-:S05]  /*5230*/  SHF.R.S32.HI R7, RZ, 0x1f, R4 ;  /* 0x0000001fff077819 */ /* 0x026fca0000011404 */
[-C--:B---3--:R-:W-:Y:S02]  /*5240*/  IMAD R11, R7, R8.reuse, RZ ;  /* 0x00000008070b7224 */ /* 0x088fe400078e02ff */
[----:B------:R-:W-:-:S04]  /*5250*/  IMAD.WIDE.U32 R6, R4, R8, UR6 ;  /* 0x0000000604067e25 */ /* 0x000fc8000f8e0008 */
[----:B------:R-:W-:Y:S01]  /*5260*/  IMAD R9, R4, R9, R11 ;  /* 0x0000000904097224 */ /* 0x000fe200078e020b */
[----:B------:R-:W-:-:S04]  /*5270*/  LEA R4, P0, R6, R52, 0x1 ;  /* 0x0000003406047211 */ /* 0x000fc800078008ff */
[----:B------:R-:W-:Y:S02]  /*5280*/  IADD3 R8, PT, PT, R7, R9, RZ ;  /* 0x0000000907087210 */ /* 0x000fe40007ffe0ff */
[----:B------:R-:W-:Y:S02]  /*5290*/  F2FP.F16.F32.PACK_AB R7, RZ, R5 ;  /* 0x00000005ff07723e */ /* 0x000fe400000000ff */
[----:B------:R-:W-:-:S05]  /*52a0*/  LEA.HI.X R5, R6, R51, R8, 0x1, P0 ;  /* 0x0000003306057211 */ /* 0x000fca00000f0c08 */
[----:B------:R1:W-:Y:S01]  /*52b0*/  STG.E.U16 desc[UR14][R4.64], R7 ;  /* 0x0000000704007986 */ /* 0x0003e2000c10150e */
[----:B------:R-:W-:Y:S05]  /*52c0*/  BRA `(.L_x_3411) ;  /* 0x0000000000207947 */ /* 0x000fea0003800000 */
.L_x_3412:
[----:B------:R-:W-:-:S04]  /*52d0*/  IADD3 R4, PT, PT, R46, -0x1, RZ ;  /* 0xffffffff2e047810 */ /* 0x000fc80007ffe0ff */
[----:B------:R-:W-:-:S04]  /*52e0*/  ISETP.NE.AND P0, PT, R4, UR4, PT ;  /* 0x0000000404007c0c */ /* 0x000fc8000bf05270 */
[----:B------:R-:W-:-:S13]  /*52f0*/  ISETP.NE.OR P0, PT, R6, RZ, P0 ;  /* 0x000000ff0600720c */ /* 0x000fda0000705670 */
[----:B------:R-:W-:Y:S02]  /*5300*/  @!P0 F2FP.F16.F32.PACK_AB R5, RZ, R5 ;  /* 0x00000005ff05823e */ /* 0x000fe400000000ff */
[----:B------:R-:W-:Y:S02]  /*5310*/  @!P0 MOV R4, R94 ;  /* 0x0000005e00048202 */ /* 0x000fe40000000f00 */
[----:B------:R-:W-:Y:S02]  /*5320*/  PRMT R6, R5, 0x7610, R6 ;  /* 0x0000761005067816 */ /* 0x000fe40000000006 */
[----:B------:R-:W-:-:S05]  /*5330*/  @!P0 MOV R5, R93 ;  /* 0x0000005d00058202 */ /* 0x000fca0000000f00 */
[----:B------:R2:W-:Y:S02]  /*5340*/  @!P0 STG.E.U16 desc[UR14][R4.64], R6 ;  /* 0x0000000604008986 */ /* 0x0005e4000c10150e */
.L_x_3411:
[----:B------:R-:W-:Y:S05]  /*5350*/  BSYNC.RECONVERGENT B0 ;  /* 0x0000000000007941 */ /* 0x000fea0003800200 */
.L_x_3410:
        /* <DEDUP_REMOVED lines=32> */
.L_x_3405:
        /* <DEDUP_REMOVED lines=44> */
.L_x_3417:
        /* <DEDUP_REMOVED lines=14> */
.L_x_8016:


//--------------------- .text._Z25selective_scan_fwd_kernelI32Selective_Scan_fwd_kernel_traitsILi128ELi16ELi1ELb1ELb1ELb1ELb0ELb1EN3c104HalfEfS2_EEv13SSMParamsBase --------------------------
	.section	.text._Z25selective_scan_fwd_kernelI32Selective_Scan_fwd_kernel_traitsILi128ELi16ELi1ELb1ELb1ELb1ELb0ELb1EN3c104HalfEfS2_EEv13SSMParamsBase,"ax",@progbits
	.align	128
        .global         _Z25selective_scan_fwd_kernelI32Selective_Scan_fwd_kernel_traitsILi128ELi16ELi1ELb1ELb1ELb1ELb0ELb1EN3c104HalfEfS2_EEv13SSMParamsBase
        .type           _Z25selective_scan_fwd_kernelI32Selective_Scan_fwd_kernel_traitsILi128ELi16ELi1ELb1ELb1ELb1ELb0ELb1EN3c104HalfEfS2_EEv13SSMParamsBase,@function
        .size           _Z25selective_scan_fwd_kernelI32Selective_Scan_fwd_kernel_traitsILi128ELi16ELi1ELb1ELb1ELb1ELb0ELb1EN3c104HalfEfS2_EEv13SSMParamsBase,(.L_x_8017 - _Z25selective_scan_fwd_kernelI32Selective_Scan_fwd_kernel_traitsILi128ELi16ELi1ELb1ELb1ELb1ELb0ELb1EN3c104HalfEfS2_EEv13SSMParamsBase)
        .other          _Z25selective_scan_fwd_kernelI32Selective_Scan_fwd_kernel_traitsILi128ELi16ELi1ELb1ELb1ELb1ELb0ELb1EN3c104HalfEfS2_EEv13SSMParamsBase,@"STO_CUDA_ENTRY STV_DEFAULT"
_Z25selective_scan_fwd_kernelI32Selective_Scan_fwd_kernel_traitsILi128ELi16ELi1ELb1ELb1ELb1ELb0ELb1EN3c104HalfEfS2_EEv13SSMParamsBase:
.text._Z25selective_scan_fwd_kernelI32Selective_Scan_fwd_kernel_traitsILi128ELi16ELi1ELb1ELb1ELb1ELb0ELb1EN3c104HalfEfS2_EEv13SSMParamsBase:
        /* <DEDUP_REMOVED lines=57> */
.L_x_3418:
        /* <DEDUP_REMOVED lines=101> */
.L_x_3419:
        /* <DEDUP_REMOVED lines=10> */
.L_x_3420:
        /* <DEDUP_REMOVED lines=100> */
.L_x_3421:
        /* <DEDUP_REMOVED lines=35> */
.L_x_3422:
[----:B------:R-:W-:-:S06]  /*12f0*/  UISETP.GE.AND UP0, UPT, UR36, 0x1, UPT ;  /* 0x000000012400788c */ /* 0x000fcc000bf06270 */
[----:B------:R-:W-:-:S13]  /*1300*/  PLOP3.LUT P0, PT, PT, PT, UP0, 0x80, 0x8 ;  /* 0x000000000008781c */ /* 0x000fda0003f0f008 */
[----:B------:R-:W-:Y:S05]  /*1310*/  @!P0 EXIT ;  /* 0x000000000000894d */ /* 0x000fea0003800000 */
[----:B------:R-:W-:Y:S01]  /*1320*/  UMOV UR9, URZ ;  /* 0x000000ff00097c82 */ /* 0x000fe20008000000 */
[----:B------:R-:W-:-:S05]  /*1330*/  UMOV UR10, URZ ;  /* 0x000000ff000a7c82 */ /* 0x000fca0008000000 */
.L_x_3466:
        /* <DEDUP_REMOVED lines=366> */
.L_x_3424:
[----:B------:R-:W-:Y:S05]  /*2a20*/  BSYNC.RECONVERGENT B0 ;  /* 0x0000000000007941 */ /* 0x000fea0003800200 */
.L_x_3423:
        /* <DEDUP_REMOVED lines=37> */
.L_x_3426:
[----:B------:R-:W-:Y:S05]  /*2c80*/  BSYNC.RECONVERGENT B0 ;  /* 0x0000000000007941 */ /* 0x000fea0003800200 */
.L_x_3425:
        /* <DEDUP_REMOVED lines=35> */
.L_x_3428:
[----:B------:R-:W-:Y:S05]  /*2ec0*/  BSYNC.RECONVERGENT B0 ;  /* 0x0000000000007941 */ /* 0x000fea0003800200 */
.L_x_3427:
        /* <DEDUP_REMOVED lines=37> */
.L_x_3430:
[----:B------:R-:W-:Y:S05]  /*3120*/  BSYNC.RECONVERGENT B0 ;  /* 0x0000000000007941 */ /* 0x000fea0003800200 */
.L_x_3429:
        /* <DEDUP_REMOVED lines=35> */
.L_x_3432:
[----:B------:R-:W-:Y:S05]  /*3360*/  BSYNC.RECONVERGENT B0 ;  /* 0x0000000000007941 */ /* 0x000fea0003800200 */
.L_x_3431:
        /* <DEDUP_REMOVED lines=37> */
.L_x_3434:
[----:B------:R-:W-:Y:S05]  /*35c0*/  BSYNC.RECONVERGENT B0 ;  /* 0x0000000000007941 */ /* 0x000fea0003800200 */
.L_x_3433:
        /* <DEDUP_REMOVED lines=35> */
.L_x_3436:
[----:B------:R-:W-:Y:S05]  /*3800*/  BSYNC.RECONVERGENT B0 ;  /* 0x0000000000007941 */ /* 0x000fea0003800200 */
.L_x_3435:
        /* <DEDUP_REMOVED lines=38> */
.L_x_3438:
[----:B------:R-:W-:Y:S05]  /*3a70*/  BSYNC.RECONVERGENT B0 ;  /* 0x0000000000007941 */ /* 0x000fea0003800200 */
.L_x_3437:
        /* <DEDUP_REMOVED lines=39> */
.L_x_3440:
[----:B------:R-:W-:Y:S05]  /*3cf0*/  BSYNC.RECONVERGENT B0 ;  /* 0x0000000000007941 */ /* 0x000fea0003800200 */
.L_x_3439:
        /* <DEDUP_REMOVED lines=41> */
.L_x_3442:
[----:B------:R-:W-:Y:S05]  /*3f90*/  BSYNC.RECONVERGENT B0 ;  /* 0x0000000000007941 */ /* 0x000fea0003800200 */
.L_x_3441:
        /* <DEDUP_REMOVED lines=39> */
.L_x_3444:
[----:B------:R-:W-:Y:S05]  /*4210*/  BSYNC.RECONVERGENT B0 ;  /* 0x0000000000007941 */ /* 0x000fea0003800200 */
.L_x_3443:
        /* <DEDUP_REMOVED lines=44> */
.L_x_3446:
[----:B------:R-:W-:Y:S05]  /*44e0*/  BSYNC.RECONVERGENT B0 ;  /* 0x0000000000007941 */ /* 0x000fea0003800200 */
.L_x_3445:
        /* <DEDUP_REMOVED lines=32> */
.L_x_3448:
[----:B------:R-:W-:Y:S05]  /*46f0*/  BSYNC.RECONVERGENT B0 ;  /* 0x0000000000007941 */ /* 0x000fea0003800200 */
.L_x_3447:
        /* <DEDUP_REMOVED lines=32> */
.L_x_3450:
[----:B------:R-:W-:Y:S05]  /*4900*/  BSYNC.RECONVERGENT B0 ;  /* 0x0000000000007941 */ /* 0x000fea0003800200 */
.L_x_3449:
        /* <DEDUP_REMOVED lines=32> */
.L_x_3452:
[----:B------:R-:W-:Y:S05]  /*4b10*/  BSYNC.RECONVERGENT B0 ;  /* 0x0000000000007941 */ /* 0x000fea0003800200 */
.L_x_3451:
        /* <DEDUP_REMOVED lines=32> */
.L_x_3454:
[----:B------:R-:W-:Y:S05]  /*4d20*/  BSYNC.RECONVERGENT B0 ;  /* 0x0000000000007941 */ /* 0x000fea0003800200 */
.L_x_3453:
        /* <DEDUP_REMOVED lines=62> */
.L_x_3465:
        /* <DEDUP_REMOVED lines=394> */
.L_x_3457:
        /* <DEDUP_REMOVED lines=8> */
.L_x_3456:
        /* <DEDUP_REMOVED lines=106> */
.L_x_3459:
[----:B------:R-:W-:Y:S05]  /*70d0*/  BSYNC.RECONVERGENT B0 ;  /* 0x0000000000007941 */ /* 0x000fea0003800200 */
.L_x_3458:
        /* <DEDUP_REMOVED lines=39> */
.L_x_3463:
        /* <DEDUP_REMOVED lines=35> */
.L_x_3464:
        /* <DEDUP_REMOVED lines=11> */
.L_x_3462:
        /* <DEDUP_REMOVED lines=11> */
.L_x_3461:
[----:B------:R-:W-:Y:S05]  /*76e0*/  BSYNC.RECONVERGENT B0 ;  /* 0x0000000000007941 */ /* 0x000fea0003800200 */
.L_x_3460:
        /* <DEDUP_REMOVED lines=32> */
.L_x_3455:
        /* <DEDUP_REMOVED lines=115> */
.L_x_3467:
        /* <DEDUP_REMOVED lines=14> */
.L_x_8017:


//--------------------- .text._Z25selective_scan_fwd_kernelI32Selective_Scan_fwd_kernel_traitsILi128ELi16ELi1ELb1ELb1ELb1ELb1ELb0EN3c104HalfEfS2_EEv13SSMParamsBase --------------------------
	.section	.text._Z25selective_scan_fwd_kernelI32Selective_Scan_fwd_kernel_traitsILi128ELi16ELi1ELb1ELb1ELb1ELb1ELb0EN3c104HalfEfS2_EEv13SSMParamsBase,"ax",@progbits
	.align	128
        .global         _Z25selective_scan_fwd_kernelI32Selective_Scan_fwd_kernel_traitsILi128ELi16ELi1ELb1ELb1ELb1ELb1ELb0EN3c104HalfEfS2_EEv13SSMParamsBase
        .type           _Z25selective_scan_fwd_kernelI32Selective_Scan_fwd_kernel_traitsILi128ELi16ELi1ELb1ELb1ELb1ELb1ELb0EN3c104HalfEfS2_EEv13SSMParamsBase,@function
        .size           _Z25selective_scan_fwd_kernelI32Selective_Scan_fwd_kernel_traitsILi128ELi16ELi1ELb1ELb1ELb1ELb1ELb0EN3c104HalfEfS2_EEv13SSMParamsBase,(.L_x_8018 - _Z25selective_scan_fwd_kernelI32Selective_Scan_fwd_kernel_traitsILi128ELi16ELi1ELb1ELb1ELb1ELb1ELb0EN3c104HalfEfS2_EEv13SSMParamsBase)
        .other          _Z25selective_scan_fwd_kernelI32Selective_Scan_fwd_kernel_traitsILi128ELi16ELi1ELb1ELb1ELb1ELb1ELb0EN3c104HalfEfS2_EEv13SSMParamsBase,@"STO_CUDA_ENTRY STV_DEFAULT"
_Z25selective_scan_fwd_kernelI32Selective_Scan_fwd_kernel_traitsILi128ELi16ELi1ELb1ELb1ELb1ELb1ELb0EN3c104HalfEfS2_EEv13SSMParamsBase:
.text._Z25selective_scan_fwd_kernelI32Selective_Scan_fwd_kernel_traitsILi128ELi16ELi1ELb1ELb1ELb1ELb1ELb0EN3c104HalfEfS2_EEv13SSMParamsBase:
        /* <DEDUP_REMOVED lines=38> */
.L_x_3468:
        /* <DEDUP_REMOVED lines=83> */
.L_x_3469:
        /* <DEDUP_REMOVED lines=11> */
.L_x_3470:
        /* <DEDUP_REMOVED lines=69> */
.L_x_3471:
        /* <DEDUP_REMOVED lines=30> */
.L_x_3472:
        /* <DEDUP_REMOVED lines=19> */
.L_x_3516:
        /* <DEDUP_REMOVED lines=88> */
.L_x_3474:
[----:B------:R-:W-:Y:S05]  /*1520*/  BSYNC.RECONVERGENT B0 ;  /* 0x0000000000007941 */ /* 0x000fea0003800200 */
.L_x_3473:
        /* <DEDUP_REMOVED lines=35> */
.L_x_3476:
[----:B------:R-:W-:Y:S05]  /*1760*/  BSYNC.RECONVERGENT B0 ;  /* 0x0000000000007941 */ /* 0x000fea0003800200 */
.L_x_3475:
        /* <DEDUP_REMOVED lines=37> */
.L_x_3478:
[----:B------:R-:W-:Y:S05]  /*19c0*/  BSYNC.RECONVERGENT B0 ;  /* 0x0000000000007941 */ /* 0x000fea0003800200 */
.L_x_3477:
        /* <DEDUP_REMOVED lines=35> */
.L_x_3480:
[----:B------:R-:W-:Y:S05]  /*1c00*/  BSYNC.RECONVERGENT B0 ;  /* 0x0000000000007941 */ /* 0x000fea0003800200 */
.L_x_3479:
        /* <DEDUP_REMOVED lines=37> */
.L_x_3482:
[----:B------:R-:W-:Y:S05]  /*1e60*/  BSYNC.RECONVERGENT B0 ;  /* 0x0000000000007941 */ /* 0x000fea0003800200 */
.L_x_3481:
        /* <DEDUP_REMOVED lines=35> */
.L_x_3484:
[----:B------:R-:W-:Y:S05]  /*20a0*/  BSYNC.RECONVERGENT B0 ;  /* 0x0000000000007941 */ /* 0x000fea0003800200 */
.L_x_3483:
        /* <DEDUP_REMOVED lines=37> */
.L_x_3486:
[----:B------:R-:W-:Y:S05]  /*2300*/  BSYNC.RECONVERGENT B0 ;  /* 0x0000000000007941 */ /* 0x000fea0003800200 */
.L_x_3485:
        /* <DEDUP_REMOVED lines=35> */
.L_x_3488:
[----:B------:R-:W-:Y:S05]  /*2540*/  BSYNC.RECONVERGENT B0 ;  /* 0x0000000000007941 */ /* 0x000fea0003800200 */
.L_x_3487:
        /* <DEDUP_REMOVED lines=37> */
.L_x_3490:
[----:B------:R-:W-:Y:S05]  /*27a0*/  BSYNC.RECONVERGENT B0 ;  /* 0x0000000000007941 */ /* 0x000fea0003800200 */
.L_x_3489:
        /* <DEDUP_REMOVED lines=35> */
.L_x_3492:
[----:B------:R-:W-:Y:S05]  /*29e0*/  BSYNC.RECONVERGENT B0 ;  /* 0x0000000000007941 */ /* 0x000fea0003800200 */
.L_x_3491:
        /* <DEDUP_REMOVED lines=39> */
.L_x_3494:
[----:B------:R-:W-:Y:S05]  /*2c60*/  BSYNC.RECONVERGENT B0 ;  /* 0x0000000000007941 */ /* 0x000fea0003800200 */
.L_x_3493:
        /* <DEDUP_REMOVED lines=39> */
.L_x_3496:
[----:B------:R-:W-:Y:S05]  /*2ee0*/  BSYNC.RECONVERGENT B0 ;  /* 0x0000000000007941 */ /* 0x000fea0003800200 */
.L_x_3495:
        /* <DEDUP_REMOVED lines=43> */
.L_x_3498:
[----:B------:R-:W-:Y:S05]  /*31a0*/  BSYNC.RECONVERGENT B0 ;  /* 0x0000000000007941 */ /* 0x000fea0003800200 */
.L_x_3497:
        /* <DEDUP_REMOVED lines=32> */
.L_x_3500:
[----:B------:R-:W-:Y:S05]  /*33b0*/  BSYNC.RECONVERGENT B0 ;  /* 0x0000000000007941 */ /* 0x000fea0003800200 */
.L_x_3499:
        /* <DEDUP_REMOVED lines=32> */
.L_x_3502:
[----:B------:R-:W-:Y:S05]  /*35c0*/  BSYNC.RECONVERGENT B0 ;  /* 0x0000000000007941 */ /* 0x000fea0003800200 */
.L_x_3501:
        /* <DEDUP_REMOVED lines=32> */
.L_x_3504:
[----:B------:R-:W-:Y:S05]  /*37d0*/  BSYNC.RECONVERGENT B0 ;  /* 0x0000000000007941 */ /* 0x000fea0003800200 */
.L_x_3503:
        /* <DEDUP_REMOVED lines=65> */
.L_x_3515:
        /* <DEDUP_REMOVED lines=181> */
.L_x_3507:
[----:B------:R-:W-:Y:S01]  /*4740*/  MOV R17, RZ ;  /* 0x000000ff00117202 */ /* 0x000fe20000000f00 */
[----:B------:R-:W-:Y:S06]  /*4750*/  @!P2 BRA `(.L_x_3506) ;  /* 0x000000000010a947 */ /* 0x000fec0003800000 */
[----:B------:R-:W-:Y:S02]  /*4760*/  MOV R4, R96 ;  /* 0x0000006000047202 */ /* 0x000fe40000000f00 */
[----:B------:R-:W-:-:S05]  /*4770*/  MOV R5, R97 ;  /* 0x0000006100057202 */ /* 0x000fca0000000f00 */
[----:B------:R-:W2:Y:S02]  /*4780*/  LDG.E.U16 R17, desc[UR14][R4.64] ;  /* 0x0000000e04117981 */ /* 0x000ea4000c1e1500 */
[----:B--2---:R-:W-:-:S07]  /*4790*/  HADD2.F32 R17, -RZ, R17.H0_H0 ;  /* 0x20000011ff117230 */ /* 0x004fce0000004100 */
.L_x_3506:
        /* <DEDUP_REMOVED lines=104> */
.L_x_3509:
[----:B------:R-:W-:Y:S05]  /*4e20*/  BSYNC.RECONVERGENT B0 ;  /* 0x0000000000007941 */ /* 0x000fea0003800200 */
.L_x_3508:
        /* <DEDUP_REMOVED lines=33> */
.L_x_3513:
        /* <DEDUP_REMOVED lines=29> */
.L_x_3514:
        /* <DEDUP_REMOVED lines=11> */
.L_x_3512:
        /* <DEDUP_REMOVED lines=8> */
.L_x_3511:
[----:B------:R-:W-:Y:S05]  /*5340*/  BSYNC.RECONVERGENT B0 ;  /* 0x0000000000007941 */ /* 0x000fea0003800200 */
.L_x_3510:
        /* <DEDUP_REMOVED lines=32> */
.L_x_3505:
        /* <DEDUP_REMOVED lines=191> */
.L_x_3517:
        /* <DEDUP_REMOVED lines=12> */
.L_x_8018:


//--------------------- .text._Z25selective_scan_fwd_kernelI32Selective_Scan_fwd_kernel_traitsILi128ELi16ELi1ELb1ELb1ELb1ELb1ELb1EN3c104HalfEfS2_EEv13SSMParamsBase --------------------------
	.section	.text._Z25selective_scan_fwd_kernelI32Selective_Scan_fwd_kernel_traitsILi128ELi16ELi1ELb1ELb1ELb1ELb1ELb1EN3c104HalfEfS2_EEv13SSMParamsBase,"ax",@progbits
	.align	128
        .global         _Z25selective_scan_fwd_kernelI32Selective_Scan_fwd_kernel_traitsILi128ELi16ELi1ELb1ELb1ELb1ELb1ELb1EN3c104HalfEfS2_EEv13SSMParamsBase
        .type           _Z25selective_scan_fwd_kernelI32Selective_Scan_fwd_kernel_traitsILi128ELi16ELi1ELb1ELb1ELb1ELb1ELb1EN3c104HalfEfS2_EEv13SSMParamsBase,@function
        .size           _Z25selective_scan_fwd_kernelI32Selective_Scan_fwd_kernel_traitsILi128ELi16ELi1ELb1ELb1ELb1ELb1ELb1EN3c104HalfEfS2_EEv13SSMParamsBase,(.L_x_8019 - _Z25selective_scan_fwd_kernelI32Selective_Scan_fwd_kernel_traitsILi128ELi16ELi1ELb1ELb1ELb1ELb1ELb1EN3c104HalfEfS2_EEv13SSMParamsBase)
        .other          _Z25selective_scan_fwd_kernelI32Selective_Scan_fwd_kernel_traitsILi128ELi16ELi1ELb1ELb1ELb1ELb1ELb1EN3c104HalfEfS2_EEv13SSMParamsBase,@"STO_CUDA_ENTRY STV_DEFAULT"
_Z25selective_scan_fwd_kernelI32Selective_Scan_fwd_kernel_traitsILi128ELi16ELi1ELb1ELb1ELb1ELb1ELb1EN3c104HalfEfS2_EEv13SSMParamsBase:
.text._Z25selective_scan_fwd_kernelI32Selective_Scan_fwd_kernel_traitsILi128ELi16ELi1ELb1ELb1ELb1ELb1ELb1EN3c104HalfEfS2_EEv13SSMParamsBase:
        /* <DEDUP_REMOVED lines=58> */
.L_x_3518:
        /* <DEDUP_REMOVED lines=101> */
.L_x_3519:
        /* <DEDUP_REMOVED lines=10> */
.L_x_3520:
        /* <DEDUP_REMOVED lines=100> */
.L_x_3521:
        /* <DEDUP_REMOVED lines=35> */
.L_x_3522:
[----:B------:R-:W-:-:S06]  /*1300*/  UISETP.GE.AND UP0, UPT, UR36, 0x1, UPT ;  /* 0x000000012400788c */ /* 0x000fcc000bf06270 */
[----:B------:R-:W-:-:S13]  /*1310*/  PLOP3.LUT P0, PT, PT, PT, UP0, 0x80, 0x8 ;  /* 0x000000000008781c */ /* 0x000fda0003f0f008 */
[----:B------:R-:W-:Y:S05]  /*1320*/  @!P0 EXIT ;  /* 0x000000000000894d */ /* 0x000fea0003800000 */
[----:B------:R-:W-:Y:S01]  /*1330*/  UMOV UR7, URZ ;  /* 0x000000ff00077c82 */ /* 0x000fe20008000000 */
[----:B------:R-:W-:-:S05]  /*1340*/  UMOV UR8, URZ ;  /* 0x000000ff00087c82 */ /* 0x000fca0008000000 */
.L_x_3566:
        /* <DEDUP_REMOVED lines=388> */
.L_x_3524:
[----:B------:R-:W-:Y:S05]  /*2b90*/  BSYNC.RECONVERGENT B0 ;  /* 0x0000000000007941 */ /* 0x000fea0003800200 */
.L_x_3523:
        /* <DEDUP_REMOVED lines=38> */
.L_x_3526:
[----:B------:R-:W-:Y:S05]  /*2e00*/  BSYNC.RECONVERGENT B0 ;  /* 0x0000000000007941 */ /* 0x000fea0003800200 */
.L_x_3525:
        /* <DEDUP_REMOVED lines=38> */
.L_x_3528:
[----:B------:R-:W-:Y:S05]  /*3070*/  BSYNC.RECONVERGENT B0 ;  /* 0x0000000000007941 */ /* 0x000fea0003800200 */
.L_x_3527:
        /* <DEDUP_REMOVED lines=38> */
.L_x_3530:
[----:B------:R-:W-:Y:S05]  /*32e0*/  BSYNC.RECONVERGENT B0 ;  /* 0x0000000000007941 */ /* 0x000fea0003800200 */
.L_x_3529:
        /* <DEDUP_REMOVED lines=38> */
.L_x_3532:
[----:B------:R-:W-:Y:S05]  /*3550*/  BSYNC.RECONVERGENT B0 ;  /* 0x0000000000007941 */ /* 0x000fea0003800200 */
.L_x_3531:
        /* <DEDUP_REMOVED lines=38> */
.L_x_3534:
[----:B------:R-:W-:Y:S05]  /*37c0*/  BSYNC.RECONVERGENT B0 ;  /* 0x0000000000007941 */ /* 0x000fea0003800200 */
.L_x_3533:
        /* <DEDUP_REMOVED lines=38> */
.L_x_3536:
[----:B------:R-:W-:Y:S05]  /*3a30*/  BSYNC.RECONVERGENT B0 ;  /* 0x0000000000007941 */ /* 0x000fea0003800200 */
.L_x_3535:
        /* <DEDUP_REMOVED lines=38> */
.L_x_3538:
[----:B------:R-:W-:Y:S05]  /*3ca0*/  BSYNC.RECONVERGENT B0 ;  /* 0x0000000000007941 */ /* 0x000fea0003800200 */
.L_x_3537:
        /* <DEDUP_REMOVED lines=38> */
.L_x_3540:
[----:B------:R-:W-:Y:S05]  /*3f10*/  BSYNC.RECONVERGENT B0 ;  /* 0x0000000000007941 */ /* 0x000fea0003800200 */
.L_x_3539:
        /* <DEDUP_REMOVED lines=38> */
.L_x_3542:
[----:B------:R-:W-:Y:S05]  /*4180*/  BSYNC.RECONVERGENT B0 ;  /* 0x0000000000007941 */ /* 0x000fea0003800200 */
.L_x_3541:
        /* <DEDUP_REMOVED lines=38> */
.L_x_3544:
[----:B------:R-:W-:Y:S05]  /*43f0*/  BSYNC.RECONVERGENT B0 ;  /* 0x0000000000007941 */ /* 0x000fea0003800200 */
.L_x_3543:
        /* <DEDUP_REMOVED lines=38> */
.L_x_3546:
[----:B------:R-:W-:Y:S05]  /*4660*/  BSYNC.RECONVERGENT B0 ;  /* 0x0000000000007941 */ /* 0x000fea0003800200 */
.L_x_3545:
        /* <DEDUP_REMOVED lines=43> */
.L_x_3548:
[----:B------:R-:W-:Y:S05]  /*4920*/  BSYNC.RECONVERGENT B0 ;  /* 0x0000000000007941 */ /* 0x000fea0003800200 */
.L_x_3547:
        /* <DEDUP_REMOVED lines=43> */
.L_x_3550:
[----:B------:R-:W-:Y:S05]  /*4be0*/  BSYNC.RECONVERGENT B0 ;  /* 0x0000000000007941 */ /* 0x000fea0003800200 */
.L_x_3549:
        /* <DEDUP_REMOVED lines=43> */
.L_x_3552:
[----:B------:R-:W-:Y:S05]  /*4ea0*/  BSYNC.RECONVERGENT B0 ;  /* 0x0000000000007941 */ /* 0x000fea0003800200 */
.L_x_3551:
        /* <DEDUP_REMOVED lines=43> */
.L_x_3554:
[----:B------:R-:W-:Y:S05]  /*5160*/  BSYNC.RECONVERGENT B0 ;  /* 0x0000000000007941 */ /* 0x000fea0003800200 */
.L_x_3553:
        /* <DEDUP_REMOVED lines=64> */
.L_x_3565:
        /* <DEDUP_REMOVED lines=466> */
.L_x_3557:
        /* <DEDUP_REMOVED lines=8> */
.L_x_3556:
        /* <DEDUP_REMOVED lines=107> */
.L_x_3559:
[----:B------:R-:W-:Y:S05]  /*79c0*/  BSYNC.RECONVERGENT B0 ;  /* 0x0000000000007941 */ /* 0x000fea0003800200 */
.L_x_3558:
        /* <DEDUP_REMOVED lines=40> */
.L_x_3563:
        /* <DEDUP_REMOVED lines=35> */
.L_x_3564:
        /* <DEDUP_REMOVED lines=11> */
.L_x_3562:
        /* <DEDUP_REMOVED lines=11> */
.L_x_3561:
[----:B------:R-:W-:Y:S05]  /*7fe0*/  BSYNC.RECONVERGENT B0 ;  /* 0x0000000000007941 */ /* 0x000fea0003800200 */
.L_x_3560:
        /* <DEDUP_REMOVED lines=32> */
.L_x_3555:
        /* <DEDUP_REMOVED lines=441> */
.L_x_3567:
        /* <DEDUP_REMOVED lines=16> */
.L_x_8019:


//--------------------- .text._Z25selective_scan_fwd_kernelI32Selective_Scan_fwd_kernel_traitsILi32ELi16ELi1ELb0ELb1ELb1ELb0ELb0EN3c104HalfEfS2_EEv13SSMParamsBase --------------------------
	.section	.text._Z25selective_scan_fwd_kernelI32Selective_Scan_fwd_kernel_traitsILi32ELi16ELi1ELb0ELb1ELb1ELb0ELb0EN3c104HalfEfS2_EEv13SSMParamsBase,"ax",@progbits
	.align	128
        .global         _Z25selective_scan_fwd_kernelI32Selective_Scan_fwd_kernel_traitsILi32ELi16ELi1ELb0ELb1ELb1ELb0ELb0EN3c104HalfEfS2_EEv13SSMParamsBase
        .type           _Z25selective_scan_fwd_kernelI32Selective_Scan_fwd_kernel_traitsILi32ELi16ELi1ELb0ELb1ELb1ELb0ELb0EN3c104HalfEfS2_EEv13SSMParamsBase,@function
        .size           _Z25selective_scan_fwd_kernelI32Selective_Scan_fwd_kernel_traitsILi32ELi16ELi1ELb0ELb1ELb1ELb0ELb0EN3c104HalfEfS2_EEv13SSMParamsBase,(.L_x_8020 - _Z25selective_scan_fwd_kernelI32Selective_Scan_fwd_kernel_traitsILi32ELi16ELi1ELb0ELb1ELb1ELb0ELb0EN3c104HalfEfS2_EEv13SSMParamsBase)
        .other          _Z25selective_scan_fwd_kernelI32Selective_Scan_fwd_kernel_traitsILi32ELi16ELi1ELb0ELb1ELb1ELb0ELb0EN3c104HalfEfS2_EEv13SSMParamsBase,@"STO_CUDA_ENTRY STV_DEFAULT"
_Z25selective_scan_fwd_kernelI32Selective_Scan_fwd_kernel_traitsILi32ELi16ELi1ELb0ELb1ELb1ELb0ELb0EN3c104HalfEfS2_EEv13SSMParamsBase:
.text._Z25selective_scan_fwd_kernelI32Selective_Scan_fwd_kernel_traitsILi32ELi16ELi1ELb0ELb1ELb1ELb0ELb0EN3c104HalfEfS2_EEv13SSMParamsBase:
        /* <DEDUP_REMOVED lines=38> */
.L_x_3568:
        /* <DEDUP_REMOVED lines=85> */
.L_x_3569:
        /* <DEDUP_REMOVED lines=11> */
.L_x_3570:
        /* <DEDUP_REMOVED lines=72> */
.L_x_3571:
        /* <DEDUP_REMOVED lines=30> */
.L_x_3572:
        /* <DEDUP_REMOVED lines=51> */
.L_x_3612:
        /* <DEDUP_REMOVED lines=281> */
.L_x_3574:
[----:B------:R-:W-:Y:S05]  /*2380*/  BSYNC.RECONVERGENT B0 ;  /* 0x0000000000007941 */ /* 0x000fea0003800200 */
.L_x_3573:
        /* <DEDUP_REMOVED lines=37> */
.L_x_3576:
[----:B------:R-:W-:Y:S05]  /*25e0*/  BSYNC.RECONVERGENT B0 ;  /* 0x0000000000007941 */ /* 0x000fea0003800200 */
.L_x_3575:
        /* <DEDUP_REMOVED lines=35> */
.L_x_3578:
[----:B------:R-:W-:Y:S05]  /*2820*/  BSYNC.RECONVERGENT B0 ;  /* 0x0000000000007941 */ /* 0x000fea0003800200 */
.L_x_3577:
        /* <DEDUP_REMOVED lines=37> */
.L_x_3580:
[----:B------:R-:W-:Y:S05]  /*2a80*/  BSYNC.RECONVERGENT B0 ;  /* 0x0000000000007941 */ /* 0x000fea0003800200 */
.L_x_3579:
        /* <DEDUP_REMOVED lines=35> */
.L_x_3582:
[----:B------:R-:W-:Y:S05]  /*2cc0*/  BSYNC.RECONVERGENT B0 ;  /* 0x0000000000007941 */ /* 0x000fea0003800200 */
.L_x_3581:
        /* <DEDUP_REMOVED lines=37> */
.L_x_3584:
[----:B------:R-:W-:Y:S05]  /*2f20*/  BSYNC.RECONVERGENT B0 ;  /* 0x0000000000007941 */ /* 0x000fea0003800200 */
.L_x_3583:
        /* <DEDUP_REMOVED lines=35> */
.L_x_3586:
[----:B------:R-:W-:Y:S05]  /*3160*/  BSYNC.RECONVERGENT B0 ;  /* 0x0000000000007941 */ /* 0x000fea0003800200 */
.L_x_3585:
        /* <DEDUP_REMOVED lines=37> */
.L_x_3588:
[----:B------:R-:W-:Y:S05]  /*33c0*/  BSYNC.RECONVERGENT B0 ;  /* 0x0000000000007941 */ /* 0x000fea0003800200 */
.L_x_3587:
        /* <DEDUP_REMOVED lines=35> */
.L_x_3590:
[----:B------:R-:W-:Y:S05]  /*3600*/  BSYNC.RECONVERGENT B0 ;  /* 0x0000000000007941 */ /* 0x000fea0003800200 */
.L_x_3589:
        /* <DEDUP_REMOVED lines=38> */
.L_x_3592:
[----:B------:R-:W-:Y:S05]  /*3870*/  BSYNC.RECONVERGENT B0 ;  /* 0x0000000000007941 */ /* 0x000fea0003800200 */
.L_x_3591:
        /* <DEDUP_REMOVED lines=37> */
.L_x_3594:
[----:B------:R-:W-:Y:S05]  /*3ad0*/  BSYNC.RECONVERGENT B0 ;  /* 0x0000000000007941 */ /* 0x000fea0003800200 */
.L_x_3593:
        /* <DEDUP_REMOVED lines=39> */
.L_x_3596:
[----:B------:R-:W-:Y:S05]  /*3d50*/  BSYNC.RECONVERGENT B0 ;  /* 0x0000000000007941 */ /* 0x000fea0003800200 */
.L_x_3595:
        /* <DEDUP_REMOVED lines=39> */
.L_x_3598:
[----:B------:R-:W-:Y:S05]  /*3fd0*/  BSYNC.RECONVERGENT B0 ;  /* 0x0000000000007941 */ /* 0x000fea0003800200 */
.L_x_3597:
        /* <DEDUP_REMOVED lines=43> */
.L_x_3600:
[----:B------:R-:W-:Y:S05]  /*4290*/  BSYNC.RECONVERGENT B0 ;  /* 0x0000000000007941 */ /* 0x000fea0003800200 */
.L_x_3599:
        /* <DEDUP_REMOVED lines=32> */
.L_x_3602:
[----:B------:R-:W-:Y:S05]  /*44a0*/  BSYNC.RECONVERGENT B0 ;  /* 0x0000000000007941 */ /* 0x000fea0003800200 */
.L_x_3601:
        /* <DEDUP_REMOVED lines=32> */
.L_x_3604:
[----:B------:R-:W-:Y:S05]  /*46b0*/  BSYNC.RECONVERGENT B0 ;  /* 0x0000000000007941 */ /* 0x000fea0003800200 */
.L_x_3603:
        /* <DEDUP_REMOVED lines=39> */
[----:B------:R-:W-:Y:S01]  /*4930*/  HFMA2 R157, -RZ, RZ, 0, 0 ;  /* 0x00000000ff9d7431 */ /* 0x000fe200000001ff */
[----:B------:R-:W-:Y:S01]  /*4940*/  ISETP.GE.AND P0, PT, R20, RZ, PT ;  /* 0x000000ff1400720c */ /* 0x000fe20003f06270 */
        /* <DEDUP_REMOVED lines=54> */
.L_x_3611:
[----:B------:R-:W-:Y:S02]  /*4cb0*/  LOP3.LUT P4, RZ, R192, 0x400, RZ, 0xc0, !PT ;  /* 0x00000400c0ff7812 */ /* 0x000fe4000788c0ff */
[-C--:B------:R-:W-:Y:S02]  /*4cc0*/  ISETP.GE.AND P3, PT, R82, R51.reuse, PT ;  /* 0x000000335200720c */ /* 0x080fe40003f66270 */
[-C--:B------:R-:W-:Y:S02]  /*4cd0*/  ISETP.GE.AND P0, PT, R76, R51.reuse, PT ;  /* 0x000000334c00720c */ /* 0x080fe40003f06270 */
[-C--:B------:R-:W-:Y:S02]  /*4ce0*/  ISETP.GE.AND P2, PT, R80, R51.reuse, PT ;  /* 0x000000335000720c */ /* 0x080fe40003f46270 */
[----:B------:R-:W-:-:S05]  /*4cf0*/  ISETP.GE.AND P1, PT, R78, R51, PT ;  /* 0x000000334e00720c */ /* 0x000fca0003f26270 */
[----:B------:R-:W2:Y:S04]  /*4d00*/  @!P4 LDG.E.U16 R30, desc[UR10][R14.64+-0x200] ;  /* 0xfffe000a0e1ec981 */ /* 0x000ea8000c1e1500 */
[----:B01----:R-:W3:Y:S04]  /*4d10*/  @!P3 LDG.E.U16 R27, desc[UR10][R14.64+-0x1c0] ;  /* 0xfffe400a0e1bb981 */ /* 0x003ee8000c1e1500 */
        /* <DEDUP_REMOVED lines=347> */
[----:B------:R-:W2:Y:S02]  /*62d0*/  LDG.E.U16 R28, desc[UR10][R28.64] ;  /* 0x0000000a1c1c7981 */ /* 0x000ea4000c1e1500 */
[----:B--2---:R-:W-:Y:S01]  /*62e0*/  HADD2.F32 R27, -RZ, R28.H0_H0 ;  /* 0x2000001cff1b7230 */ /* 0x004fe20000004100 */
[----:B------:R-:W-:Y:S06]  /*62f0*/  BRA `(.L_x_3606) ;  /* 0x0000000000187947 */ /* 0x000fec0003800000 */
.L_x_3607:
[----:B------:R-:W-:Y:S01]  /*6300*/  MOV R27, RZ ;  /* 0x000000ff001b7202 */ /* 0x000fe20000000f00 */
[----:B------:R-:W-:Y:S06]  /*6310*/  @!P4 BRA `(.L_x_3606) ;  /* 0x000000000010c947 */ /* 0x000fec0003800000 */
[----:B------:R-:W-:-:S05]  /*6320*/  IADD3 R28, P0, PT, R128, R157, RZ ;  /* 0x0000009d801c7210 */ /* 0x000fca0007f1e0ff */
[----:B------:R-:W-:-:S05]  /*6330*/  IMAD.X R29, R67, 0x1, R158, P0 ;  /* 0x00000001431d7824 */ /* 0x000fca00000e069e */
[----:B------:R-:W2:Y:S02]  /*6340*/  LDG.E.U16 R28, desc[UR10][R28.64] ;  /* 0x0000000a1c1c7981 */ /* 0x000ea4000c1e1500 */
[----:B--2---:R-:W-:-:S07]  /*6350*/  HADD2.F32 R27, -RZ, R28.H0_H0 ;  /* 0x2000001cff1b7230 */ /* 0x004fce0000004100 */
.L_x_3606:
[----:B------:R-:W-:Y:S01]  /*6360*/  FFMA.FTZ R28, R199, R33, R32 ;  /* 0x00000021c71c7223 */ /* 0x000fe20000010020 */
        /* <DEDUP_REMOVED lines=72> */
[----:B------:R-:W-:Y:S04]  /*67f0*/  @!P1 STS.64 [UR6+0x850], R26 ;  /* 0x0008501aff009988 */ /* 0x000fe80008000a06 */
        /* <DEDUP_REMOVED lines=46> */
.L_x_3610:
[----:B------:R-:W-:-:S04]  /*6ae0*/  ISETP.NE.AND P0, PT, R53, R120, PT ;  /* 0x000000783500720c */ /* 0x000fc80003f05270 */
[----:B------:R-:W-:-:S13]  /*6af0*/  ISETP.NE.OR P0, PT, R28, RZ, P0 ;  /* 0x000000ff1c00720c */ /* 0x000fda0000705670 */
[----:B------:R-:W-:Y:S02]  /*6b00*/  @!P0 IADD3 R26, P1, PT, R128, R157, RZ ;  /* 0x0000009d801a8210 */ /* 0x000fe40007f3e0ff */
[----:B------:R-:W-:-:S03]  /*6b10*/  @!P0 F2FP.F16.F32.PACK_AB R28, RZ, R27 ;  /* 0x0000001bff1c823e */ /* 0x000fc600000000ff */
[----:B------:R-:W-:-:S05]  /*6b20*/  @!P0 IMAD.X R27, R67, 0x1, R158, P1 ;  /* 0x00000001431b8824 */ /* 0x000fca00008e069e */
[----:B------:R0:W-:Y:S03]  /*6b30*/  @!P0 STG.E.U16 desc[UR10][R26.64], R28 ;  /* 0x0000001c1a008986 */ /* 0x0001e6000c10150a */
.L_x_3609:
[----:B------:R-:W-:Y:S05]  /*6b40*/  BSYNC.RECONVERGENT B0 ;  /* 0x0000000000007941 */ /* 0x000fea0003800200 */
.L_x_3608:
        /* <DEDUP_REMOVED lines=30> */
.L_x_3605:
        /* <DEDUP_REMOVED lines=109> */
.L_x_3613:
        /* <DEDUP_REMOVED lines=16> */
.L_x_8020:


//--------------------- .text._Z25selective_scan_fwd_kernelI32Selective_Scan_fwd_kernel_traitsILi32ELi16ELi1ELb0ELb1ELb1ELb0ELb1EN3c104HalfEfS2_EEv13SSMParamsBase --------------------------
	.section	.text._Z25selective_scan_fwd_kernelI32Selective_Scan_fwd_kernel_traitsILi32ELi16ELi1ELb0ELb1ELb1ELb0ELb1EN3c104HalfEfS2_EEv13SSMParamsBase,"ax",@progbits
	.align	128
        .global         _Z25selective_scan_fwd_kernelI32Selective_Scan_fwd_kernel_traitsILi32ELi16ELi1ELb0ELb1ELb1ELb0ELb1EN3c104HalfEfS2_EEv13SSMParamsBase
        .type           _Z25selective_scan_fwd_kernelI32Selective_Scan_fwd_kernel_traitsILi32ELi16ELi1ELb0ELb1ELb1ELb0ELb1EN3c104HalfEfS2_EEv13SSMParamsBase,@function
        .size           _Z25selective_scan_fwd_kernelI32Selective_Scan_fwd_kernel_traitsILi32ELi16ELi1ELb0ELb1ELb1ELb0ELb1EN3c104HalfEfS2_EEv13SSMParamsBase,(.L_x_8021 - _Z25selective_scan_fwd_kernelI32Selective_Scan_fwd_kernel_traitsILi32ELi16ELi1ELb0ELb1ELb1ELb0ELb1EN3c104HalfEfS2_EEv13SSMParamsBase)
        .other          _Z25selective_scan_fwd_kernelI32Selective_Scan_fwd_kernel_traitsILi32ELi16ELi1ELb0ELb1ELb1ELb0ELb1EN3c104HalfEfS2_EEv13SSMParamsBase,@"STO_CUDA_ENTRY STV_DEFAULT"
_Z25selective_scan_fwd_kernelI32Selective_Scan_fwd_kernel_traitsILi32ELi16ELi1ELb0ELb1ELb1ELb0ELb1EN3c104HalfEfS2_EEv13SSMParamsBase:
.text._Z25selective_scan_fwd_kernelI32Selective_Scan_fwd_kernel_traitsILi32ELi16ELi1ELb0ELb1ELb1ELb0ELb1EN3c104HalfEfS2_EEv13SSMParamsBase:
        /* <DEDUP_REMOVED lines=43> */
.L_x_3614:
        /* <DEDUP_REMOVED lines=94> */
.L_x_3615:
        /* <DEDUP_REMOVED lines=11> */
.L_x_3616:
        /* <DEDUP_REMOVED lines=72> */
.L_x_3617:
        /* <DEDUP_REMOVED lines=29> */
.L_x_3618:
        /* <DEDUP_REMOVED lines=51> */
.L_x_3658:
        /* <DEDUP_REMOVED lines=279> */
.L_x_3620:
[----:B------:R-:W-:Y:S05]  /*2430*/  BSYNC.RECONVERGENT B0 ;  /* 0x0000000000007941 */ /* 0x000fea0003800200 */
.L_x_3619:
        /* <DEDUP_REMOVED lines=37> */
.L_x_3622:
[----:B------:R-:W-:Y:S05]  /*2690*/  BSYNC.RECONVERGENT B0 ;  /* 0x0000000000007941 */ /* 0x000fea0003800200 */
.L_x_3621:
        /* <DEDUP_REMOVED lines=35> */
.L_x_3624:
[----:B------:R-:W-:Y:S05]  /*28d0*/  BSYNC.RECONVERGENT B0 ;  /* 0x0000000000007941 */ /* 0x000fea0003800200 */
.L_x_3623:
        /* <DEDUP_REMOVED lines=37> */
.L_x_3626:
[----:B------:R-:W-:Y:S05]  /*2b30*/  BSYNC.RECONVERGENT B0 ;  /* 0x0000000000007941 */ /* 0x000fea0003800200 */
.L_x_3625:
        /* <DEDUP_REMOVED lines=35> */
.L_x_3628:
[----:B------:R-:W-:Y:S05]  /*2d70*/  BSYNC.RECONVERGENT B0 ;  /* 0x0000000000007941 */ /* 0x000fea0003800200 */
.L_x_3627:
        /* <DEDUP_REMOVED lines=37> */
.L_x_3630:
[----:B------:R-:W-:Y:S05]  /*2fd0*/  BSYNC.RECONVERGENT B0 ;  /* 0x0000000000007941 */ /* 0x000fea0003800200 */
.L_x_3629:
        /* <DEDUP_REMOVED lines=35> */
.L_x_3632:
[----:B------:R-:W-:Y:S05]  /*3210*/  BSYNC.RECONVERGENT B0 ;  /* 0x0000000000007941 */ /* 0x000fea0003800200 */
.L_x_3631:
        /* <DEDUP_REMOVED lines=37> */
.L_x_3634:
[----:B------:R-:W-:Y:S05]  /*3470*/  BSYNC.RECONVERGENT B0 ;  /* 0x0000000000007941 */ /* 0x000fea0003800200 */
.L_x_3633:
        /* <DEDUP_REMOVED lines=35> */
.L_x_3636:
[----:B------:R-:W-:Y:S05]  /*36b0*/  BSYNC.RECONVERGENT B0 ;  /* 0x0000000000007941 */ /* 0x000fea0003800200 */
.L_x_3635:
        /* <DEDUP_REMOVED lines=38> */
.L_x_3638:
[----:B------:R-:W-:Y:S05]  /*3920*/  BSYNC.RECONVERGENT B0 ;  /* 0x0000000000007941 */ /* 0x000fea0003800200 */
.L_x_3637:
        /* <DEDUP_REMOVED lines=37> */
.L_x_3640:
[----:B------:R-:W-:Y:S05]  /*3b80*/  BSYNC.RECONVERGENT B0 ;  /* 0x0000000000007941 */ /* 0x000fea0003800200 */
.L_x_3639:
        /* <DEDUP_REMOVED lines=39> */
.L_x_3642:
[----:B------:R-:W-:Y:S05]  /*3e00*/  BSYNC.RECONVERGENT B0 ;  /* 0x0000000000007941 */ /* 0x000fea0003800200 */
.L_x_3641:
        /* <DEDUP_REMOVED lines=39> */
.L_x_3644:
[----:B------:R-:W-:Y:S05]  /*4080*/  BSYNC.RECONVERGENT B0 ;  /* 0x0000000000007941 */ /* 0x000fea0003800200 */
.L_x_3643:
        /* <DEDUP_REMOVED lines=43> */
.L_x_3646:
[----:B------:R-:W-:Y:S05]  /*4340*/  BSYNC.RECONVERGENT B0 ;  /* 0x0000000000007941 */ /* 0x000fea0003800200 */
.L_x_3645:
        /* <DEDUP_REMOVED lines=32> */
.L_x_3648:
[----:B------:R-:W-:Y:S05]  /*4550*/  BSYNC.RECONVERGENT B0 ;  /* 0x0000000000007941 */ /* 0x000fea0003800200 */
.L_x_3647:
        /* <DEDUP_REMOVED lines=32> */
.L_x_3650:
[----:B------:R-:W-:Y:S05]  /*4760*/  BSYNC.RECONVERGENT B0 ;  /* 0x0000000000007941 */ /* 0x000fea0003800200 */
.L_x_3649:
        /* <DEDUP_REMOVED lines=94> */
.L_x_3657:
        /* <DEDUP_REMOVED lines=354> */
[----:B------:R-:W2:Y:S02]  /*6370*/  LDG.E.U16 R28, desc[UR10][R28.64] ;  /* 0x0000000a1c1c7981 */ /* 0x000ea4000c1e1500 */
[----:B--2---:R-:W-:Y:S01]  /*6380*/  HADD2.F32 R27, -RZ, R28.H0_H0 ;  /* 0x2000001cff1b7230 */ /* 0x004fe20000004100 */
[----:B------:R-:W-:Y:S06]  /*6390*/  BRA `(.L_x_3652) ;  /* 0x0000000000187947 */ /* 0x000fec0003800000 */
.L_x_3653:
[----:B------:R-:W-:Y:S01]  /*63a0*/  IMAD.MOV.U32 R27, RZ, RZ, RZ ;  /* 0x000000ffff1b7224 */ /* 0x000fe200078e00ff */
[----:B------:R-:W-:Y:S06]  /*63b0*/  @!P4 BRA `(.L_x_3652) ;  /* 0x000000000010c947 */ /* 0x000fec0003800000 */
[----:B------:R-:W-:-:S04]  /*63c0*/  IADD3 R28, P0, PT, R128, R161, RZ ;  /* 0x000000a1801c7210 */ /* 0x000fc80007f1e0ff */
[----:B------:R-:W-:-:S05]  /*63d0*/  IADD3.X R29, PT, PT, R67, R160, RZ, P0, !PT ;  /* 0x000000a0431d7210 */ /* 0x000fca00007fe4ff */
[----:B------:R-:W2:Y:S02]  /*63e0*/  LDG.E.U16 R28, desc[UR10][R28.64] ;  /* 0x0000000a1c1c7981 */ /* 0x000ea4000c1e1500 */
[----:B--2---:R-:W-:-:S07]  /*63f0*/  HADD2.F32 R27, -RZ, R28.H0_H0 ;  /* 0x2000001cff1b7230 */ /* 0x004fce0000004100 */
.L_x_3652:
        /* <DEDUP_REMOVED lines=115> */
[----:B------:R-:W-:Y:S01]  /*6b30*/  IMAD.IADD R164, R29, 0x1, R167 ;  /* 0x000000011da47824 */ /* 0x000fe200078e02a7 */
[----:B------:R-:W-:-:S04]  /*6b40*/  F2FP.F16.F32.PACK_AB R29, RZ, R27 ;  /* 0x0000001bff1d723e */ /* 0x000fc800000000ff */
[----:B------:R-:W-:-:S05]  /*6b50*/  LEA.HI.X R27, R28, R67, R164, 0x1, P0 ;  /* 0x000000431c1b7211 */ /* 0x000fca00000f0ca4 */
[----:B------:R1:W-:Y:S01]  /*6b60*/  STG.E.U16 desc[UR10][R26.64], R29 ;  /* 0x0000001d1a007986 */ /* 0x0003e2000c10150a */
[----:B------:R-:W-:Y:S05]  /*6b70*/  BRA `(.L_x_3655) ;  /* 0x0000000000187947 */ /* 0x000fea0003800000 */
.L_x_3656:
[----:B------:R-:W-:-:S04]  /*6b80*/  ISETP.NE.AND P0, PT, R53, R120, PT ;  /* 0x000000783500720c */ /* 0x000fc80003f05270 */
[----:B------:R-:W-:-:S13]  /*6b90*/  ISETP.NE.OR P0, PT, R28, RZ, P0 ;  /* 0x000000ff1c00720c */ /* 0x000fda0000705670 */
[----:B------:R-:W-:Y:S02]  /*6ba0*/  @!P0 IADD3 R26, P1, PT, R128, R161, RZ ;  /* 0x000000a1801a8210 */ /* 0x000fe40007f3e0ff */
[----:B------:R-:W-:Y:S02]  /*6bb0*/  @!P0 F2FP.F16.F32.PACK_AB R28, RZ, R27 ;  /* 0x0000001bff1c823e */ /* 0x000fe400000000ff */
[----:B------:R-:W-:-:S05]  /*6bc0*/  @!P0 IADD3.X R27, PT, PT, R67, R160, RZ, P1, !PT ;  /* 0x000000a0431b8210 */ /* 0x000fca0000ffe4ff */
[----:B------:R0:W-:Y:S04]  /*6bd0*/  @!P0 STG.E.U16 desc[UR10][R26.64], R28 ;  /* 0x0000001c1a008986 */ /* 0x0001e8000c10150a */
.L_x_3655:
[----:B------:R-:W-:Y:S05]  /*6be0*/  BSYNC.RECONVERGENT B0 ;  /* 0x0000000000007941 */ /* 0x000fea0003800200 */
.L_x_3654:
        /* <DEDUP_REMOVED lines=30> */
.L_x_3651:
        /* <DEDUP_REMOVED lines=52> */
[----:B------:R-:W-:-:S03]  /*7110*/  IMAD R31, R77, UR13, R0 ;  /* 0x0000000d4d1f7c24 */ /* 0x000fc6000f8e0200 */
        /* <DEDUP_REMOVED lines=15> */
[----:B-1----:R-:W-:Y:S04]  /*7210*/  LDS.U16 R27, [R34+0x3c0] ;  /* 0x0003c000221b7984 */ /* 0x002fe80000000400 */
        /* <DEDUP_REMOVED lines=42> */
.L_x_3659:
        /* <DEDUP_REMOVED lines=12> */
.L_x_8021:


//--------------------- .text._Z25selective_scan_fwd_kernelI32Selective_Scan_fwd_kernel_traitsILi32ELi16ELi1ELb0ELb1ELb1ELb1ELb0EN3c104HalfEfS2_EEv13SSMParamsBase --------------------------
	.section	.text._Z25selective_scan_fwd_kernelI32Selective_Scan_fwd_kernel_traitsILi32ELi16ELi1ELb0ELb1ELb1ELb1ELb0EN3c104HalfEfS2_EEv13SSMParamsBase,"ax",@progbits
	.align	128
        .global         _Z25selective_scan_fwd_kernelI32Selective_Scan_fwd_kernel_traitsILi32ELi16ELi1ELb0ELb1ELb1ELb1ELb0EN3c104HalfEfS2_EEv13SSMParamsBase
        .type           _Z25selective_scan_fwd_kernelI32Selective_Scan_fwd_kernel_traitsILi32ELi16ELi1ELb0ELb1ELb1ELb1ELb0EN3c104HalfEfS2_EEv13SSMParamsBase,@function
        .size           _Z25selective_scan_fwd_kernelI32Selective_Scan_fwd_kernel_traitsILi32ELi16ELi1ELb0ELb1ELb1ELb1ELb0EN3c104HalfEfS2_EEv13SSMParamsBase,(.L_x_8022 - _Z25selective_scan_fwd_kernelI32Selective_Scan_fwd_kernel_traitsILi32ELi16ELi1ELb0ELb1ELb1ELb1ELb0EN3c104HalfEfS2_EEv13SSMParamsBase)
        .other          _Z25selective_scan_fwd_kernelI32Selective_Scan_fwd_kernel_traitsILi32ELi16ELi1ELb0ELb1ELb1ELb1ELb0EN3c104HalfEfS2_EEv13SSMParamsBase,@"STO_CUDA_ENTRY STV_DEFAULT"
_Z25selective_scan_fwd_kernelI32Selective_Scan_fwd_kernel_traitsILi32ELi16ELi1ELb0ELb1ELb1ELb1ELb0EN3c104HalfEfS2_EEv13SSMParamsBase:
.text._Z25selective_scan_fwd_kernelI32Selective_Scan_fwd_kernel_traitsILi32ELi16ELi1ELb0ELb1ELb1ELb1ELb0EN3c104HalfEfS2_EEv13SSMParamsBase:
        /* <DEDUP_REMOVED lines=38> */
.L_x_3660:
        /* <DEDUP_REMOVED lines=85> */
.L_x_3661:
        /* <DEDUP_REMOVED lines=11> */
.L_x_3662:
        /* <DEDUP_REMOVED lines=71> */
.L_x_3663:
        /* <DEDUP_REMOVED lines=30> */
.L_x_3664:
        /* <DEDUP_REMOVED lines=51> */
.L_x_3704:
        /* <DEDUP_REMOVED lines=309> */
.L_x_3666:
[----:B------:R-:W-:Y:S05]  /*2530*/  BSYNC.RECONVERGENT B0 ;  /* 0x0000000000007941 */ /* 0x000fea0003800200 */
.L_x_3665:
        /* <DEDUP_REMOVED lines=38> */
.L_x_3668:
[----:B------:R-:W-:Y:S05]  /*27a0*/  BSYNC.RECONVERGENT B0 ;  /* 0x0000000000007941 */ /* 0x000fea0003800200 */
.L_x_3667:
        /* <DEDUP_REMOVED lines=38> */
.L_x_3670:
[----:B------:R-:W-:Y:S05]  /*2a10*/  BSYNC.RECONVERGENT B0 ;  /* 0x0000000000007941 */ /* 0x000fea0003800200 */
.L_x_3669:
        /* <DEDUP_REMOVED lines=38> */
.L_x_3672:
[----:B------:R-:W-:Y:S05]  /*2c80*/  BSYNC.RECONVERGENT B0 ;  /* 0x0000000000007941 */ /* 0x000fea0003800200 */
.L_x_3671:
        /* <DEDUP_REMOVED lines=38> */
.L_x_3674:
[----:B------:R-:W-:Y:S05]  /*2ef0*/  BSYNC.RECONVERGENT B0 ;  /* 0x0000000000007941 */ /* 0x000fea0003800200 */
.L_x_3673:
        /* <DEDUP_REMOVED lines=38> */
.L_x_3676:
[----:B------:R-:W-:Y:S05]  /*3160*/  BSYNC.RECONVERGENT B0 ;  /* 0x0000000000007941 */ /* 0x000fea0003800200 */
.L_x_3675:
        /* <DEDUP_REMOVED lines=38> */
.L_x_3678:
[----:B------:R-:W-:Y:S05]  /*33d0*/  BSYNC.RECONVERGENT B0 ;  /* 0x0000000000007941 */ /* 0x000fea0003800200 */
.L_x_3677:
        /* <DEDUP_REMOVED lines=38> */
.L_x_3680:
[----:B------:R-:W-:Y:S05]  /*3640*/  BSYNC.RECONVERGENT B0 ;  /* 0x0000000000007941 */ /* 0x000fea0003800200 */
.L_x_3679:
        /* <DEDUP_REMOVED lines=38> */
.L_x_3682:
[----:B------:R-:W-:Y:S05]  /*38b0*/  BSYNC.RECONVERGENT B0 ;  /* 0x0000000000007941 */ /* 0x000fea0003800200 */
.L_x_3681:
        /* <DEDUP_REMOVED lines=38> */
.L_x_3684:
[----:B------:R-:W-:Y:S05]  /*3b20*/  BSYNC.RECONVERGENT B0 ;  /* 0x0000000000007941 */ /* 0x000fea0003800200 */
.L_x_3683:
        /* <DEDUP_REMOVED lines=38> */
.L_x_3686:
[----:B------:R-:W-:Y:S05]  /*3d90*/  BSYNC.RECONVERGENT B0 ;  /* 0x0000000000007941 */ /* 0x000fea0003800200 */
.L_x_3685:
        /* <DEDUP_REMOVED lines=38> */
.L_x_3688:
[----:B------:R-:W-:Y:S05]  /*4000*/  BSYNC.RECONVERGENT B0 ;  /* 0x0000000000007941 */ /* 0x000fea0003800200 */
.L_x_3687:
        /* <DEDUP_REMOVED lines=44> */
.L_x_3690:
[----:B------:R-:W-:Y:S05]  /*42d0*/  BSYNC.RECONVERGENT B0 ;  /* 0x0000000000007941 */ /* 0x000fea0003800200 */
.L_x_3689:
        /* <DEDUP_REMOVED lines=42> */
.L_x_3692:
[----:B------:R-:W-:Y:S05]  /*4580*/  BSYNC.RECONVERGENT B0 ;  /* 0x0000000000007941 */ /* 0x000fea0003800200 */
.L_x_3691:
        /* <DEDUP_REMOVED lines=43> */
.L_x_3694:
[----:B------:R-:W-:Y:S05]  /*4840*/  BSYNC.RECONVERGENT B0 ;  /* 0x0000000000007941 */ /* 0x000fea0003800200 */
.L_x_3693:
        /* <DEDUP_REMOVED lines=43> */
.L_x_3696:
[----:B------:R-:W-:Y:S05]  /*4b00*/  BSYNC.RECONVERGENT B0 ;  /* 0x0000000000007941 */ /* 0x000fea0003800200 */
.L_x_3695:
        /* <DEDUP_REMOVED lines=99> */
.L_x_3703:
        /* <DEDUP_REMOVED lines=428> */
[----:B------:R-:W2:Y:S02]  /*6c00*/  LDG.E.U16 R28, desc[UR10][R28.64] ;  /* 0x0000000a1c1c7981 */ /* 0x000ea4000c1e1500 */
[----:B--2---:R-:W-:Y:S01]  /*6c10*/  HADD2.F32 R27, -RZ, R28.H0_H0 ;  /* 0x2000001cff1b7230 */ /* 0x004fe20000004100 */
[----:B------:R-:W-:Y:S06]  /*6c20*/  BRA `(.L_x_3698) ;  /* 0x00000000001c7947 */ /* 0x000fec0003800000 */
.L_x_3699:
[----:B------:R-:W-:Y:S01]  /*6c30*/  LOP3.LUT P6, RZ, R194, 0x2000, RZ, 0xc0, !PT ;  /* 0x00002000c2ff7812 */ /* 0x000fe200078cc0ff */
[----:B------:R-:W-:-:S12]  /*6c40*/  IMAD.MOV.U32 R27, RZ, RZ, RZ ;  /* 0x000000ffff1b7224 */ /* 0x000fd800078e00ff */
[----:B------:R-:W-:Y:S05]  /*6c50*/  @!P6 BRA `(.L_x_3698) ;  /* 0x000000000010e947 */ /* 0x000fea0003800000 */
[----:B------:R-:W-:-:S05]  /*6c60*/  IADD3 R28, P6, PT, R37, R160, RZ ;  /* 0x000000a0251c7210 */ /* 0x000fca0007fde0ff */
[----:B------:R-:W-:-:S05]  /*6c70*/  IMAD.X R29, R39, 0x1, R162, P6 ;  /* 0x00000001271d7824 */ /* 0x000fca00030e06a2 */
[----:B------:R-:W2:Y:S02]  /*6c80*/  LDG.E.U16 R28, desc[UR10][R28.64] ;  /* 0x0000000a1c1c7981 */ /* 0x000ea4000c1e1500 */
[----:B--2---:R-:W-:-:S07]  /*6c90*/  HADD2.F32 R27, -RZ, R28.H0_H0 ;  /* 0x2000001cff1b7230 */ /* 0x004fce0000004100 */
.L_x_3698:
[----:B------:R-:W-:Y:S01]  /*6ca0*/  FFMA.FTZ R28, R33, R34, R35 ;  /* 0x00000022211c7223 */ /* 0x000fe20000010023 */
        /* <DEDUP_REMOVED lines=71> */
[----:B-1----:R-:W-:Y:S01]  /*7120*/  @!P6 MOV R213, R27 ;  /* 0x0000001b00d5e202 */ /* 0x002fe20000000f00 */
        /* <DEDUP_REMOVED lines=36> */
[----:B------:R-:W2:Y:S01]  /*7370*/  @P6 LDG.E R26, desc[UR10][R34.64] ;  /* 0x0000000a221a6981 */ /* 0x000ea2000c1e1900 */
[----:B------:R-:W-:Y:S02]  /*7380*/  F2FP.F16.F32.PACK_AB R27, RZ, R27 ;  /* 0x0000001bff1b723e */ /* 0x000fe400000000ff */
[----:B--2---:R-:W-:-:S05]  /*7390*/  SHF.R.S32.HI R29, RZ, 0x1f, R26 ;  /* 0x0000001fff1d7819 */ /* 0x004fca000001141a */
[-C--:B------:R-:W-:Y:S02]  /*73a0*/  IMAD R30, R29, R12.reuse, RZ ;  /* 0x0000000c1d1e7224 */ /* 0x080fe400078e02ff */
[----:B------:R-:W-:-:S04]  /*73b0*/  IMAD.WIDE.U32 R28, R26, R12, UR4 ;  /* 0x000000041a1c7e25 */ /* 0x000fc8000f8e000c */
[----:B------:R-:W-:Y:S01]  /*73c0*/  IMAD R31, R26, R13, R30 ;  /* 0x0000000d1a1f7224 */ /* 0x000fe200078e021e */
[----:B------:R-:W-:-:S03]  /*73d0*/  LEA R30, P6, R28, R37, 0x1 ;  /* 0x000000251c1e7211 */ /* 0x000fc600078c08ff */
[----:B------:R-:W-:-:S05]  /*73e0*/  IMAD.IADD R26, R29, 0x1, R31 ;  /* 0x000000011d1a7824 */ /* 0x000fca00078e021f */
[----:B------:R-:W-:-:S05]  /*73f0*/  LEA.HI.X R31, R28, R39, R26, 0x1, P6 ;  /* 0x000000271c1f7211 */ /* 0x000fca00030f0c1a */
[----:B------:R1:W-:Y:S01]  /*7400*/  STG.E.U16 desc[UR10][R30.64], R27 ;  /* 0x0000001b1e007986 */ /* 0x0003e2000c10150a */
[----:B------:R-:W-:Y:S05]  /*7410*/  BRA `(.L_x_3701) ;  /* 0x0000000000207947 */ /* 0x000fea0003800000 */
.L_x_3702:
[----:B------:R-:W-:Y:S02]  /*7420*/  ISETP.NE.AND P6, PT, R56, R53, PT ;  /* 0x000000353800720c */ /* 0x000fe40003fc5270 */
[----:B------:R-:W-:Y:S02]  /*7430*/  P2R R26, PR, RZ, 0x1 ;  /* 0x00000001ff1a7803 */ /* 0x000fe40000000000 */
[----:B------:R-:W-:-:S13]  /*7440*/  ISETP.NE.OR P6, PT, R28, RZ, P6 ;  /* 0x000000ff1c00720c */ /* 0x000fda00037c5670 */
[----:B------:R-:W-:Y:S02]  /*7450*/  @!P6 IADD3 R28, P0, PT, R37, R160, RZ ;  /* 0x000000a0251ce210 */ /* 0x000fe40007f1e0ff */
[----:B------:R-:W-:-:S03]  /*7460*/  @!P6 F2FP.F16.F32.PACK_AB R27, RZ, R27 ;  /* 0x0000001bff1be23e */ /* 0x000fc600000000ff */
[----:B------:R-:W-:Y:S01]  /*7470*/  @!P6 IMAD.X R29, R39, 0x1, R162, P0 ;  /* 0x00000001271de824 */ /* 0x000fe200000e06a2 */
[----:B------:R-:W-:-:S04]  /*7480*/  ISETP.NE.AND P0, PT, R26, RZ, PT ;  /* 0x000000ff1a00720c */ /* 0x000fc80003f05270 */
[----:B------:R0:W-:Y:S09]  /*7490*/  @!P6 STG.E.U16 desc[UR10][R28.64], R27 ;  /* 0x0000001b1c00e986 */ /* 0x0001f2000c10150a */
.L_x_3701:
[----:B------:R-:W-:Y:S05]  /*74a0*/  BSYNC.RECONVERGENT B0 ;  /* 0x0000000000007941 */ /* 0x000fea0003800200 */
.L_x_3700:
        /* <DEDUP_REMOVED lines=30> */
.L_x_3697:
        /* <DEDUP_REMOVED lines=423> */
.L_x_3705:
        /* <DEDUP_REMOVED lines=16> */
.L_x_8022:


//--------------------- .text._Z25selective_scan_fwd_kernelI32Selective_Scan_fwd_kernel_traitsILi32ELi16ELi1ELb0ELb1ELb1ELb1ELb1EN3c104HalfEfS2_EEv13SSMParamsBase --------------------------
	.section	.text._Z25selective_scan_fwd_kernelI32Selective_Scan_fwd_kernel_traitsILi32ELi16ELi1ELb0ELb1ELb1ELb1ELb1EN3c104HalfEfS2_EEv13SSMParamsBase,"ax",@progbits
	.align	128
        .global         _Z25selective_scan_fwd_kernelI32Selective_Scan_fwd_kernel_traitsILi32ELi16ELi1ELb0ELb1ELb1ELb1ELb1EN3c104HalfEfS2_EEv13SSMParamsBase
        .type           _Z25selective_scan_fwd_kernelI32Selective_Scan_fwd_kernel_traitsILi32ELi16ELi1ELb0ELb1ELb1ELb1ELb1EN3c104HalfEfS2_EEv13SSMParamsBase,@function
        .size           _Z25selective_scan_fwd_kernelI32Selective_Scan_fwd_kernel_traitsILi32ELi16ELi1ELb0ELb1ELb1ELb1ELb1EN3c104HalfEfS2_EEv13SSMParamsBase,(.L_x_8023 - _Z25selective_scan_fwd_kernelI32Selective_Scan_fwd_kernel_traitsILi32ELi16ELi1ELb0ELb1ELb1ELb1ELb1EN3c104HalfEfS2_EEv13SSMParamsBase)
        .other          _Z25selective_scan_fwd_kernelI32Selective_Scan_fwd_kernel_traitsILi32ELi16ELi1ELb0ELb1ELb1ELb1ELb1EN3c104HalfEfS2_EEv13SSMParamsBase,@"STO_CUDA_ENTRY STV_DEFAULT"
_Z25selective_scan_fwd_kernelI32Selective_Scan_fwd_kernel_traitsILi32ELi16ELi1ELb0ELb1ELb1ELb1ELb1EN3c104HalfEfS2_EEv13SSMParamsBase:
.text._Z25selective_scan_fwd_kernelI32Selective_Scan_fwd_kernel_traitsILi32ELi16ELi1ELb0ELb1ELb1ELb1ELb1EN3c104HalfEfS2_EEv13SSMParamsBase:
        /* <DEDUP_REMOVED lines=43> */
.L_x_3706:
        /* <DEDUP_REMOVED lines=94> */
.L_x_3707:
        /* <DEDUP_REMOVED lines=11> */
.L_x_3708:
        /* <DEDUP_REMOVED lines=72> */
.L_x_3709:
        /* <DEDUP_REMOVED lines=29> */
.L_x_3710:
        /* <DEDUP_REMOVED lines=51> */
.L_x_3750:
        /* <DEDUP_REMOVED lines=307> */
.L_x_3712:
[----:B------:R-:W-:Y:S05]  /*25f0*/  BSYNC.RECONVERGENT B0 ;  /* 0x0000000000007941 */ /* 0x000fea0003800200 */
.L_x_3711:
        /* <DEDUP_REMOVED lines=38> */
.L_x_3714:
[----:B------:R-:W-:Y:S05]  /*2860*/  BSYNC.RECONVERGENT B0 ;  /* 0x0000000000007941 */ /* 0x000fea0003800200 */
.L_x_3713:
        /* <DEDUP_REMOVED lines=38> */
.L_x_3716:
[----:B------:R-:W-:Y:S05]  /*2ad0*/  BSYNC.RECONVERGENT B0 ;  /* 0x0000000000007941 */ /* 0x000fea0003800200 */
.L_x_3715:
        /* <DEDUP_REMOVED lines=38> */
.L_x_3718:
[----:B------:R-:W-:Y:S05]  /*2d40*/  BSYNC.RECONVERGENT B0 ;  /* 0x0000000000007941 */ /* 0x000fea0003800200 */
.L_x_3717:
        /* <DEDUP_REMOVED lines=38> */
.L_x_3720:
[----:B------:R-:W-:Y:S05]  /*2fb0*/  BSYNC.RECONVERGENT B0 ;  /* 0x0000000000007941 */ /* 0x000fea0003800200 */
.L_x_3719:
        /* <DEDUP_REMOVED lines=38> */
.L_x_3722:
[----:B------:R-:W-:Y:S05]  /*3220*/  BSYNC.RECONVERGENT B0 ;  /* 0x0000000000007941 */ /* 0x000fea0003800200 */
.L_x_3721:
        /* <DEDUP_REMOVED lines=38> */
.L_x_3724:
[----:B------:R-:W-:Y:S05]  /*3490*/  BSYNC.RECONVERGENT B0 ;  /* 0x0000000000007941 */ /* 0x000fea0003800200 */
.L_x_3723:
        /* <DEDUP_REMOVED lines=38> */
.L_x_3726:
[----:B------:R-:W-:Y:S05]  /*3700*/  BSYNC.RECONVERGENT B0 ;  /* 0x0000000000007941 */ /* 0x000fea0003800200 */
.L_x_3725:
        /* <DEDUP_REMOVED lines=38> */
.L_x_3728:
[----:B------:R-:W-:Y:S05]  /*3970*/  BSYNC.RECONVERGENT B0 ;  /* 0x0000000000007941 */ /* 0x000fea0003800200 */
.L_x_3727:
        /* <DEDUP_REMOVED lines=38> */
.L_x_3730:
[----:B------:R-:W-:Y:S05]  /*3be0*/  BSYNC.RECONVERGENT B0 ;  /* 0x0000000000007941 */ /* 0x000fea0003800200 */
.L_x_3729:
        /* <DEDUP_REMOVED lines=38> */
.L_x_3732:
[----:B------:R-:W-:Y:S05]  /*3e50*/  BSYNC.RECONVERGENT B0 ;  /* 0x0000000000007941 */ /* 0x000fea0003800200 */
.L_x_3731:
        /* <DEDUP_REMOVED lines=38> */
.L_x_3734:
[----:B------:R-:W-:Y:S05]  /*40c0*/  BSYNC.RECONVERGENT B0 ;  /* 0x0000000000007941 */ /* 0x000fea0003800200 */
.L_x_3733:
        /* <DEDUP_REMOVED lines=40> */
.L_x_3736:
[----:B------:R-:W-:Y:S05]  /*4350*/  BSYNC.RECONVERGENT B0 ;  /* 0x0000000000007941 */ /* 0x000fea0003800200 */
.L_x_3735:
        /* <DEDUP_REMOVED lines=39> */
.L_x_3738:
[----:B------:R-:W-:Y:S05]  /*45d0*/  BSYNC.RECONVERGENT B0 ;  /* 0x0000000000007941 */ /* 0x000fea0003800200 */
.L_x_3737:
        /* <DEDUP_REMOVED lines=43> */
.L_x_3740:
[----:B------:R-:W-:Y:S05]  /*4890*/  BSYNC.RECONVERGENT B0 ;  /* 0x0000000000007941 */ /* 0x000fea0003800200 */
.L_x_3739:
        /* <DEDUP_REMOVED lines=43> */
.L_x_3742:
[----:B------:R-:W-:Y:S05]  /*4b50*/  BSYNC.RECONVERGENT B0 ;  /* 0x0000000000007941 */ /* 0x000fea0003800200 */
.L_x_3741:
        /* <DEDUP_REMOVED lines=98> */
.L_x_3749:
        /* <DEDUP_REMOVED lines=428> */
[----:B------:R-:W2:Y:S02]  /*6c40*/  LDG.E.U16 R28, desc[UR10][R28.64] ;  /* 0x0000000a1c1c7981 */ /* 0x000ea4000c1e1500 */
[----:B--2---:R-:W-:Y:S01]  /*6c50*/  HADD2.F32 R27, -RZ, R28.H0_H0 ;  /* 0x2000001cff1b7230 */ /* 0x004fe20000004100 */
[----:B------:R-:W-:Y:S06]  /*6c60*/  BRA `(.L_x_3744) ;  /* 0x00000000001c7947 */ /* 0x000fec0003800000 */
.L_x_3745:
[----:B------:R-:W-:Y:S01]  /*6c70*/  LOP3.LUT P6, RZ, R193, 0x2000, RZ, 0xc0, !PT ;  /* 0x00002000c1ff7812 */ /* 0x000fe200078cc0ff */
[----:B------:R-:W-:-:S12]  /*6c80*/  IMAD.MOV.U32 R27, RZ, RZ, RZ ;  /* 0x000000ffff1b7224 */ /* 0x000fd800078e00ff */
[----:B------:R-:W-:Y:S05]  /*6c90*/  @!P6 BRA `(.L_x_3744) ;  /* 0x000000000010e947 */ /* 0x000fea0003800000 */
[----:B------:R-:W-:-:S05]  /*6ca0*/  IADD3 R28, P6, PT, R130, R163, RZ ;  /* 0x000000a3821c7210 */ /* 0x000fca0007fde0ff */
[----:B------:R-:W-:-:S05]  /*6cb0*/  IMAD.X R29, R69, 0x1, R164, P6 ;  /* 0x00000001451d7824 */ /* 0x000fca00030e06a4 */
[----:B------:R-:W2:Y:S02]  /*6cc0*/  LDG.E.U16 R28, desc[UR10][R28.64] ;  /* 0x0000000a1c1c7981 */ /* 0x000ea4000c1e1500 */
[----:B--2---:R-:W-:-:S07]  /*6cd0*/  HADD2.F32 R27, -RZ, R28.H0_H0 ;  /* 0x2000001cff1b7230 */ /* 0x004fce0000004100 */
.L_x_3744:
[-C--:B------:R-:W-:Y:S01]  /*6ce0*/  FFMA.FTZ R28, R32, R34.reuse, R35 ;  /* 0x00000022201c7223 */ /* 0x080fe20000010023 */
        /* <DEDUP_REMOVED lines=71> */
[----:B-1----:R-:W-:Y:S01]  /*7160*/  @!P6 IMAD.MOV.U32 R215, RZ, RZ, R27 ;  /* 0x000000ffffd7e224 */ /* 0x002fe200078e001b */
        /* <DEDUP_REMOVED lines=47> */
.L_x_3748:
[----:B------:R-:W-:Y:S02]  /*7460*/  ISETP.NE.AND P6, PT, R55, R122, PT ;  /* 0x0000007a3700720c */ /* 0x000fe40003fc5270 */
[----:B------:R-:W-:Y:S02]  /*7470*/  P2R R26, PR, RZ, 0x1 ;  /* 0x00000001ff1a7803 */ /* 0x000fe40000000000 */
[----:B------:R-:W-:-:S13]  /*7480*/  ISETP.NE.OR P6, PT, R28, RZ, P6 ;  /* 0x000000ff1c00720c */ /* 0x000fda00037c5670 */
[----:B------:R-:W-:Y:S02]  /*7490*/  @!P6 IADD3 R28, P0, PT, R130, R163, RZ ;  /* 0x000000a3821ce210 */ /* 0x000fe40007f1e0ff */
[----:B------:R-:W-:Y:S02]  /*74a0*/  @!P6 F2FP.F16.F32.PACK_AB R27, RZ, R27 ;  /* 0x0000001bff1be23e */ /* 0x000fe400000000ff */
[----:B------:R-:W-:Y:S02]  /*74b0*/  @!P6 IADD3.X R29, PT, PT, R69, R164, RZ, P0, !PT ;  /* 0x000000a4451de210 */ /* 0x000fe400007fe4ff */
[----:B------:R-:W-:-:S03]  /*74c0*/  ISETP.NE.AND P0, PT, R26, RZ, PT ;  /* 0x000000ff1a00720c */ /* 0x000fc60003f05270 */
[----:B------:R0:W-:Y:S10]  /*74d0*/  @!P6 STG.E.U16 desc[UR10][R28.64], R27 ;  /* 0x0000001b1c00e986 */ /* 0x0001f4000c10150a */
.L_x_3747:
[----:B------:R-:W-:Y:S05]  /*74e0*/  BSYNC.RECONVERGENT B0 ;  /* 0x0000000000007941 */ /* 0x000fea0003800200 */
.L_x_3746:
        /* <DEDUP_REMOVED lines=30> */
.L_x_3743:
        /* <DEDUP_REMOVED lines=433> */
.L_x_3751:
        /* <DEDUP_REMOVED lines=10> */
.L_x_8023:


//--------------------- .text._Z25selective_scan_fwd_kernelI32Selective_Scan_fwd_kernel_traitsILi32ELi16ELi1ELb1ELb1ELb1ELb0ELb0EN3c104HalfEfS2_EEv13SSMParamsBase --------------------------
	.section	.text._Z25selective_scan_fwd_kernelI32Selective_Scan_fwd_kernel_traitsILi32ELi16ELi1ELb1ELb1ELb1ELb0ELb0EN3c104HalfEfS2_EEv13SSMParamsBase,"ax",@progbits
	.align	128
        .global         _Z25selective_scan_fwd_kernelI32Selective_Scan_fwd_kernel_traitsILi32ELi16ELi1ELb1ELb1ELb1ELb0ELb0EN3c104HalfEfS2_EEv13SSMParamsBase
        .type           _Z25selective_scan_fwd_kernelI32Selective_Scan_fwd_kernel_traitsILi32ELi16ELi1ELb1ELb1ELb1ELb0ELb0EN3c104HalfEfS2_EEv13SSMParamsBase,@function
        .size           _Z25selective_scan_fwd_kernelI32Selective_Scan_fwd_kernel_traitsILi32ELi16ELi1ELb1ELb1ELb1ELb0ELb0EN3c104HalfEfS2_EEv13SSMParamsBase,(.L_x_8024 - _Z25selective_scan_fwd_kernelI32Selective_Scan_fwd_kernel_traitsILi32ELi16ELi1ELb1ELb1ELb1ELb0ELb0EN3c104HalfEfS2_EEv13SSMParamsBase)
        .other          _Z25selective_scan_fwd_kernelI32Selective_Scan_fwd_kernel_traitsILi32ELi16ELi1ELb1ELb1ELb1ELb0ELb0EN3c104HalfEfS2_EEv13SSMParamsBase,@"STO_CUDA_ENTRY STV_DEFAULT"
_Z25selective_scan_fwd_kernelI32Selective_Scan_fwd_kernel_traitsILi32ELi16ELi1ELb1ELb1ELb1ELb0ELb0EN3c104HalfEfS2_EEv13SSMParamsBase:
.text._Z25selective_scan_fwd_kernelI32Selective_Scan_fwd_kernel_traitsILi32ELi16ELi1ELb1ELb1ELb1ELb0ELb0EN3c104HalfEfS2_EEv13SSMParamsBase:
        /* <DEDUP_REMOVED lines=38> */
.L_x_3752:
        /* <DEDUP_REMOVED lines=83> */
.L_x_3753:
        /* <DEDUP_REMOVED lines=11> */
.L_x_3754:
        /* <DEDUP_REMOVED lines=70> */
.L_x_3755:
        /* <DEDUP_REMOVED lines=30> */
.L_x_3756:
        /* <DEDUP_REMOVED lines=37> */
.L_x_3796:
        /* <DEDUP_REMOVED lines=87> */
.L_x_3758:
[----:B------:R-:W-:Y:S05]  /*1640*/  BSYNC.RECONVERGENT B0 ;  /* 0x0000000000007941 */ /* 0x000fea0003800200 */
.L_x_3757:
        /* <DEDUP_REMOVED lines=35> */
.L_x_3760:
[----:B------:R-:W-:Y:S05]  /*1880*/  BSYNC.RECONVERGENT B0 ;  /* 0x0000000000007941 */ /* 0x000fea0003800200 */
.L_x_3759:
        /* <DEDUP_REMOVED lines=37> */
.L_x_3762:
[----:B------:R-:W-:Y:S05]  /*1ae0*/  BSYNC.RECONVERGENT B0 ;  /* 0x0000000000007941 */ /* 0x000fea0003800200 */
.L_x_3761:
        /* <DEDUP_REMOVED lines=35> */
.L_x_3764:
[----:B------:R-:W-:Y:S05]  /*1d20*/  BSYNC.RECONVERGENT B0 ;  /* 0x0000000000007941 */ /* 0x000fea0003800200 */
.L_x_3763:
        /* <DEDUP_REMOVED lines=37> */
.L_x_3766:
[----:B------:R-:W-:Y:S05]  /*1f80*/  BSYNC.RECONVERGENT B0 ;  /* 0x0000000000007941 */ /* 0x000fea0003800200 */
.L_x_3765:
        /* <DEDUP_REMOVED lines=35> */
.L_x_3768:
[----:B------:R-:W-:Y:S05]  /*21c0*/  BSYNC.RECONVERGENT B0 ;  /* 0x0000000000007941 */ /* 0x000fea0003800200 */
.L_x_3767:
        /* <DEDUP_REMOVED lines=37> */
.L_x_3770:
[----:B------:R-:W-:Y:S05]  /*2420*/  BSYNC.RECONVERGENT B0 ;  /* 0x0000000000007941 */ /* 0x000fea0003800200 */
.L_x_3769:
        /* <DEDUP_REMOVED lines=35> */
.L_x_3772:
[----:B------:R-:W-:Y:S05]  /*2660*/  BSYNC.RECONVERGENT B0 ;  /* 0x0000000000007941 */ /* 0x000fea0003800200 */
.L_x_3771:
        /* <DEDUP_REMOVED lines=38> */
.L_x_3774:
[----:B------:R-:W-:Y:S05]  /*28d0*/  BSYNC.RECONVERGENT B0 ;  /* 0x0000000000007941 */ /* 0x000fea0003800200 */
.L_x_3773:
        /* <DEDUP_REMOVED lines=36> */
.L_x_3776:
[----:B------:R-:W-:Y:S05]  /*2b20*/  BSYNC.RECONVERGENT B0 ;  /* 0x0000000000007941 */ /* 0x000fea0003800200 */
.L_x_3775:
        /* <DEDUP_REMOVED lines=39> */
.L_x_3778:
[----:B------:R-:W-:Y:S05]  /*2da0*/  BSYNC.RECONVERGENT B0 ;  /* 0x0000000000007941 */ /* 0x000fea0003800200 */
.L_x_3777:
        /* <DEDUP_REMOVED lines=39> */
.L_x_3780:
[----:B------:R-:W-:Y:S05]  /*3020*/  BSYNC.RECONVERGENT B0 ;  /* 0x0000000000007941 */ /* 0x000fea0003800200 */
.L_x_3779:
        /* <DEDUP_REMOVED lines=43> */
.L_x_3782:
[----:B------:R-:W-:Y:S05]  /*32e0*/  BSYNC.RECONVERGENT B0 ;  /* 0x0000000000007941 */ /* 0x000fea0003800200 */
.L_x_3781:
        /* <DEDUP_REMOVED lines=32> */
.L_x_3784:
[----:B------:R-:W-:Y:S05]  /*34f0*/  BSYNC.RECONVERGENT B0 ;  /* 0x0000000000007941 */ /* 0x000fea0003800200 */
.L_x_3783:
        /* <DEDUP_REMOVED lines=32> */
.L_x_3786:
[----:B------:R-:W-:Y:S05]  /*3700*/  BSYNC.RECONVERGENT B0 ;  /* 0x0000000000007941 */ /* 0x000fea0003800200 */
.L_x_3785:
        /* <DEDUP_REMOVED lines=32> */
.L_x_3788:
[----:B------:R-:W-:Y:S05]  /*3910*/  BSYNC.RECONVERGENT B0 ;  /* 0x0000000000007941 */ /* 0x000fea0003800200 */
.L_x_3787:
        /* <DEDUP_REMOVED lines=89> */
.L_x_3795:
[----:B01----:R-:W2:Y:S04]  /*3eb0*/  LDG.E.128 R4, desc[UR10][R36.64+-0x200] ;  /* 0xfffe000a24047981 */ /* 0x003ea8000c1e1d00 */
[----:B------:R-:W3:Y:S01]  /*3ec0*/  LDG.E.128 R8, desc[UR10][R36.64] ;  /* 0x0000000a24087981 */ /* 0x000ee2000c1e1d00 */
[----:B------:R-:W-:Y:S02]  /*3ed0*/  MOV R20, R143 ;  /* 0x0000008f00147202 */ /* 0x000fe40000000f00 */
[----:B------:R-:W-:-:S05]  /*3ee0*/  MOV R21, R144 ;  /* 0x0000009000157202 */ /* 0x000fca0000000f00 */
[----:B------:R-:W4:Y:S01]  /*3ef0*/  LDG.E R20, desc[UR10][R20.64] ;  /* 0x0000000a14147981 */ /* 0x000f22000c1e1900 */
[----:B------:R-:W-:-:S03]  /*3f00*/  ISETP.GE.U32.AND P6, PT, R80, R49, PT ;  /* 0x000000315000720c */ /* 0x000fc60003fc6070 */
        /* <DEDUP_REMOVED lines=12> */
[----:B------:R-:W4:Y:S01]  /*3fd0*/  MUFU.EX2 R146, R22 ;  /* 0x0000001600927308 */ /* 0x000f220000000800 */
[C---:B------:R-:W-:Y:S01]  /*3fe0*/  FMUL.FTZ R148, R160.reuse, R85 ;  /* 0x00000055a0947220 */ /* 0x040fe20000410000 */
[----:B------:R-:W-:Y:S01]  /*3ff0*/  FMUL.FTZ R151, R160, R83 ;  /* 0x00000053a0977220 */ /* 0x000fe20000410000 */
[----:B------:R-:W-:Y:S01]  /*4000*/  ISETP.GE.U32.AND P3, PT, R76, R49, PT ;  /* 0x000000314c00720c */ /* 0x000fe20003f66070 */
[----:B------:R-:W-:Y:S01]  /*4010*/  FMUL.FTZ R154, R160, R81 ;  /* 0x00000051a09a7220 */ /* 0x000fe20000410000 */
[----:B------:R-:W-:Y:S01]  /*4020*/  ISETP.GE.U32.AND P4, PT, R74, R49, PT ;  /* 0x000000314a00720c */ /* 0x000fe20003f86070 */
[----:B------:R-:W-:Y:S01]  /*4030*/  FMUL.FTZ R156, R160, R95 ;  /* 0x0000005fa09c7220 */ /* 0x000fe20000410000 */
[----:B------:R-:W-:Y:S01]  /*4040*/  ISETP.GE.U32.AND P5, PT, R72, R49, PT ;  /* 0x000000314800720c */ /* 0x000fe20003fa6070 */
[----:B------:R-:W-:Y:S01]  /*4050*/  MUFU.EX2 R149, R24 ;  /* 0x0000001800957308 */ /* 0x000fe20000000800 */
[----:B------:R-:W-:-:S07]  /*4060*/  FMUL.FTZ R166, R160, R108 ;  /* 0x0000006ca0a67220 */ /* 0x000fce0000410000 */
[----:B------:R5:W-:Y:S08]  /*4070*/  MUFU.EX2 R150, R147 ;  /* 0x0000009300967308 */ /* 0x000bf00000000800 */
[----:B------:R4:W1:Y:S08]  /*4080*/  MUFU.EX2 R152, R148 ;  /* 0x0000009400987308 */ /* 0x0008700000000800 */
[----:B------:R-:W1:Y:S01]  /*4090*/  MUFU.EX2 R153, R151 ;  /* 0x0000009700997308 */ /* 0x000e620000000800 */
[----:B0-----:R-:W-:-:S02]  /*40a0*/  HADD2.F32 R170, -RZ, R4.H0_H0 ;  /* 0x20000004ffaa7230 */ /* 0x001fc40000004100 */
[----:B-----5:R-:W-:Y:S02]  /*40b0*/  HADD2.F32 R147, -RZ, R4.H1_H1 ;  /* 0x30000004ff937230 */ /* 0x020fe40000004100 */
[----:B------:R-:W-:-:S03]  /*40c0*/  HADD2.F32 R4, -RZ, R5.H0_H0 ;  /* 0x20000005ff047230 */ /* 0x000fc60000004100 */
[----:B------:R0:W5:Y:S01]  /*40d0*/  MUFU.EX2 R155, R154 ;  /* 0x0000009a009b7308 */ /* 0x0001620000000800 */
[----:B------:R-:W-:Y:S02]  /*40e0*/  HADD2.F32 R5, -RZ, R5.H1_H1 ;  /* 0x30000005ff057230 */ /* 0x000fe40000004100 */
[----:B----4-:R-:W-:Y:S02]  /*40f0*/  HADD2.F32 R148, -RZ, R6.H0_H0 ;  /* 0x20000006ff947230 */ /* 0x010fe40000004100 */
[----:B------:R-:W-:Y:S01]  /*4100*/  FMUL.FTZ R4, R127, R4 ;  /* 0x000000047f047220 */ /* 0x000fe20000410000 */
[--C-:B-1----:R-:W-:Y:S02]  /*4110*/  HADD2.F32 R164, -RZ, R10.reuse.H0_H0 ;  /* 0x2000000affa47230 */ /* 0x102fe40000004100 */
[----:B------:R-:W-:Y:S01]  /*4120*/  FMUL.FTZ R5, R128, R5 ;  /* 0x0000000580057220 */ /* 0x000fe20000410000 */
[----:B------:R-:W-:Y:S02]  /*4130*/  HADD2.F32 R171, -RZ, R10.H1_H1 ;  /* 0x3000000affab7230 */ /* 0x000fe40000004100 */
[----:B------:R-:W-:Y:S01]  /*4140*/  FMUL.FTZ R10, R160, R103 ;  /* 0x00000067a00a7220 */ /* 0x000fe20000410000 */
[----:B------:R-:W-:-:S02]  /*4150*/  HADD2.F32 R172, -RZ, R11.H0_H0 ;  /* 0x2000000bffac7230 */ /* 0x000fc40000004100 */
[----:B0-----:R-:W-:Y:S01]  /*4160*/  FMUL.FTZ R154, R160, R104 ;  /* 0x00000068a09a7220 */ /* 0x001fe20000410000 */
[----:B------:R-:W-:Y:S01]  /*4170*/  HADD2.F32 R173, -RZ, R11.H1_H1 ;  /* 0x3000000bffad7230 */ /* 0x000fe20000004100 */
[----:B------:R-:W-:Y:S01]  /*4180*/  FSEL R11, R146, 1, !P6 ;  /* 0x3f800000920b7808 */ /* 0x000fe20007000000 */
[----:B------:R-:W-:Y:S01]  /*4190*/  HADD2.F32 R151, -RZ, R6.H1_H1 ;  /* 0x30000006ff977230 */ /* 0x000fe20000004100 */
[----:B------:R-:W-:Y:S01]  /*41a0*/  FSEL R146, R4, RZ, !P0 ;  /* 0x000000ff04927208 */ /* 0x000fe20004000000 */
[----:B------:R-:W-:Y:S01]  /*41b0*/  FMUL.FTZ R4, R129, R148 ;  /* 0x0000009481047220 */ /* 0x000fe20000410000 */
[----:B------:R0:W-:Y:S01]  /*41c0*/  MUFU.EX2 R163, R10 ;  /* 0x0000000a00a37308 */ /* 0x0001e20000000800 */
[----:B------:R-:W-:Y:S01]  /*41d0*/  FSEL R148, R5, RZ, !P3 ;  /* 0x000000ff05947208 */ /* 0x000fe20005800000 */
[----:B------:R-:W-:Y:S01]  /*41e0*/  FMUL.FTZ R5, R130, R151 ;  /* 0x0000009782057220 */ /* 0x000fe20000410000 */
[----:B------:R-:W-:Y:S01]  /*41f0*/  FSEL R151, R152, 1, !P4 ;  /* 0x3f80000098977808 */ /* 0x000fe20006000000 */
[--C-:B------:R-:W-:Y:S01]  /*4200*/  HADD2.F32 R6, -RZ, R7.reuse.H0_H0 ;  /* 0x20000007ff067230 */ /* 0x100fe20000004100 */
[----:B------:R-:W-:Y:S01]  /*4210*/  FSEL R153, R153, 1, !P5 ;  /* 0x3f80000099997808 */ /* 0x000fe20006800000 */
[----:B------:R-:W-:Y:S01]  /*4220*/  HADD2.F32 R7, -RZ, R7.H1_H1 ;  /* 0x30000007ff077230 */ /* 0x000fe20000004100 */
[----:B------:R-:W-:Y:S01]  /*4230*/  FSEL R152, R5, RZ, !P5 ;  /* 0x000000ff05987208 */ /* 0x000fe20006800000 */
[----:B------:R1:W-:Y:S01]  /*4240*/  MUFU.EX2 R165, R154 ;  /* 0x0000009a00a57308 */ /* 0x0003e20000000800 */
[----:B0-----:R-:W-:Y:S01]  /*4250*/  FMUL.FTZ R10, R126, R147 ;  /* 0x000000937e0a7220 */ /* 0x001fe20000410000 */
[----:B------:R-:W-:Y:S01]  /*4260*/  FSEL R147, R149, 1, !P0 ;  /* 0x3f80000095937808 */ /* 0x000fe20004000000 */
[----:B------:R-:W-:Y:S01]  /*4270*/  FMUL.FTZ R6, R131, R6 ;  /* 0x0000000683067220 */ /* 0x000fe20000410000 */
[----:B------:R-:W-:Y:S01]  /*4280*/  FSEL R149, R150, 1, !P3 ;  /* 0x3f80000096957808 */ /* 0x000fe20005800000 */
[--C-:B------:R-:W-:Y:S01]  /*4290*/  HADD2.F32 R158, -RZ, R8.reuse.H0_H0 ;  /* 0x20000008ff9e7230 */ /* 0x100fe20000004100 */
[----:B------:R-:W-:Y:S01]  /*42a0*/  FSEL R150, R4, RZ, !P4 ;  /* 0x000000ff04967208 */ /* 0x000fe20006000000 */
[C---:B------:R-:W-:Y:S01]  /*42b0*/  FMUL.FTZ R4, R160.reuse, R107 ;  /* 0x0000006ba0047220 */ /* 0x040fe20000410000 */
[----:B------:R-:W-:Y:S01]  /*42c0*/  ISETP.NE.AND P4, PT, R53, RZ, PT ;  /* 0x000000ff3500720c */ /* 0x000fe20003f85270 */
[----:B-1----:R-:W-:Y:S01]  /*42d0*/  FMUL.FTZ R154, R160, R106 ;  /* 0x0000006aa09a7220 */ /* 0x002fe20000410000 */
[----:B------:R-:W-:Y:S01]  /*42e0*/  FSEL R10, R10, RZ, !P6 ;  /* 0x000000ff0a0a7208 */ /* 0x000fe20007000000 */
[----:B------:R-:W-:Y:S01]  /*42f0*/  MUFU.EX2 R169, R4 ;  /* 0x0000000400a97308 */ /* 0x000fe20000000800 */
[----:B------:R-:W-:Y:S01]  /*4300*/  ISETP.GE.U32.AND P6, PT, R70, R49, PT ;  /* 0x000000314600720c */ /* 0x000fe20003fc6070 */
[----:B------:R-:W-:-:S02]  /*4310*/  HADD2.F32 R159, -RZ, R8.H1_H1 ;  /* 0x30000008ff9f7230 */ /* 0x000fc40000004100 */
[----:B------:R-:W-:Y:S01]  /*4320*/  FMUL.FTZ R7, R132, R7 ;  /* 0x0000000784077220 */ /* 0x000fe20000410000 */
[--C-:B------:R-:W-:Y:S01]  /*4330*/  HADD2.F32 R8, -RZ, R9.reuse.H0_H0 ;  /* 0x20000009ff087230 */ /* 0x100fe20000004100 */
[-C--:B------:R-:W-:Y:S01]  /*4340*/  ISETP.GE.U32.AND P0, PT, R68, R49.reuse, PT ;  /* 0x000000314400720c */ /* 0x080fe20003f06070 */
[----:B------:R-:W-:Y:S02]  /*4350*/  HADD2.F32 R9, -RZ, R9.H1_H1 ;  /* 0x30000009ff097230 */ /* 0x000fe40000004100 */
[----:B------:R-:W-:Y:S01]  /*4360*/  FMUL.FTZ R158, R133, R158 ;  /* 0x0000009e859e7220 */ /* 0x000fe20000410000 */
[----:B------:R0:W1:Y:S01]  /*4370*/  MUFU.EX2 R157, R156 ;  /* 0x0000009c009d7308 */ /* 0x0000620000000800 */
[-C--:B------:R-:W-:Y:S01]  /*4380*/  ISETP.GE.U32.AND P3, PT, R66, R49.reuse, PT ;  /* 0x000000314200720c */ /* 0x080fe20003f66070 */
[----:B------:R-:W-:Y:S01]  /*4390*/  FMUL.FTZ R8, R135, R8 ;  /* 0x0000000887087220 */ /* 0x000fe20000410000 */
[----:B------:R-:W-:Y:S01]  /*43a0*/  ISETP.GE.U32.AND P5, PT, R64, R49, PT ;  /* 0x000000314000720c */ /* 0x000fe20003fa6070 */
[----:B------:R-:W-:Y:S01]  /*43b0*/  FMUL.FTZ R9, R136, R9 ;  /* 0x0000000988097220 */ /* 0x000fe20000410000 */
[----:B-----5:R-:W-:Y:S01]  /*43c0*/  FSEL R155, R155, 1, !P6 ;  /* 0x3f8000009b9b7808 */ /* 0x020fe20007000000 */
[----:B------:R-:W-:Y:S01]  /*43d0*/  FMUL.FTZ R171, R138, R171 ;  /* 0x000000ab8aab7220 */ /* 0x000fe20000410000 */
[----:B------:R-:W-:Y:S01]  /*43e0*/  FSEL R158, R158, RZ, !P3 ;  /* 0x000000ff9e9e7208 */ /* 0x000fe20005800000 */
[----:B------:R4:W-:Y:S01]  /*43f0*/  MUFU.EX2 R168, R154 ;  /* 0x0000009a00a87308 */ /* 0x0009e20000000800 */
[----:B0-----:R-:W-:Y:S01]  /*4400*/  FMUL.FTZ R156, R160, R105 ;  /* 0x00000069a09c7220 */ /* 0x001fe20000410000 */
[----:B------:R-:W-:Y:S01]  /*4410*/  FMUL.FTZ R172, R139, R172 ;  /* 0x000000ac8bac7220 */ /* 0x000fe20000410000 */
[----:B------:R-:W-:-:S05]  /*4420*/  FMUL.FTZ R173, R140, R173 ;  /* 0x000000ad8cad7220 */ /* 0x000fca0000410000 */
[----:B------:R0:W-:Y:S01]  /*4430*/  MUFU.EX2 R167, R156 ;  /* 0x0000009c00a77308 */ /* 0x0001e20000000800 */
[----:B----4-:R-:W-:Y:S01]  /*4440*/  FSEL R154, R6, RZ, !P6 ;  /* 0x000000ff069a7208 */ /* 0x010fe20007000000 */
[----:B------:R-:W-:Y:S01]  /*4450*/  FMUL.FTZ R6, R160, R93 ;  /* 0x0000005da0067220 */ /* 0x000fe20000410000 */
[----:B-1----:R-:W-:Y:S02]  /*4460*/  FSEL R157, R157, 1, !P0 ;  /* 0x3f8000009d9d7808 */ /* 0x002fe40004000000 */
[----:B------:R-:W-:-:S03]  /*4470*/  ISETP.GE.U32.AND P6, PT, R62, R49, PT ;  /* 0x000000313e00720c */ /* 0x000fc60003fc6070 */
[----:B------:R1:W4:Y:S01]  /*4480*/  MUFU.EX2 R174, R166 ;  /* 0x000000a600ae7308 */ /* 0x0003220000000800 */
[----:B0-----:R-:W-:Y:S01]  /*4490*/  FSEL R156, R7, RZ, !P0 ;  /* 0x000000ff079c7208 */ /* 0x001fe20004000000 */
[----:B------:R-:W-:Y:S01]  /*44a0*/  FMUL.FTZ R7, R134, R159 ;  /* 0x0000009f86077220 */ /* 0x000fe20000410000 */
[----:B------:R-:W-:Y:S02]  /*44b0*/  ISETP.GE.U32.AND P0, PT, R60, R49, PT ;  /* 0x000000313c00720c */ /* 0x000fe40003f06070 */
[----:B------:R-:W-:Y:S02]  /*44c0*/  FSEL R163, R163, 1, !P6 ;  /* 0x3f800000a3a37808 */ /* 0x000fe40007000000 */
[----:B------:R-:W-:Y:S01]  /*44d0*/  FSEL R165, R165, 1, !P0 ;  /* 0x3f800000a5a57808 */ /* 0x000fe20004000000 */
[----:B------:R-:W-:Y:S01]  /*44e0*/  MUFU.EX2 R6, R6 ;  /* 0x0000000600067308 */ /* 0x000fe20000000800 */
[----:B-1----:R-:W-:Y:S01]  /*44f0*/  FMUL.FTZ R166, R137, R164 ;  /* 0x000000a489a67220 */ /* 0x002fe20000410000 */
[----:B------:R-:W-:-:S02]  /*4500*/  FSEL R164, R9, RZ, !P0 ;  /* 0x000000ff09a47208 */ /* 0x000fc40004000000 */
[----:B------:R-:W-:-:S04]  /*4510*/  ISETP.GE.U32.AND P0, PT, R52, R49, PT ;  /* 0x000000313400720c */ /* 0x000fc80003f06070 */
[----:B------:R-:W-:Y:S01]  /*4520*/  FSEL R173, R173, RZ, !P0 ;  /* 0x000000ffadad7208 */ /* 0x000fe20004000000 */
[----:B--2---:R0:W-:Y:S04]  /*4530*/  STS.128 [R48+0x420], R12 ;  /* 0x0004200c30007388 */ /* 0x0041e80000000c00 */
[----:B---3--:R1:W-:Y:S01]  /*4540*/  STS.128 [R48+0x620], R16 ;  /* 0x0006201030007388 */ /* 0x0083e20000000c00 */
[----:B------:R-:W-:-:S03]  /*4550*/  NOP ;  /* 0x0000000000007918 */ /* 0x000fc60000000000 */
[----:B------:R-:W2:Y:S04]  /*4560*/  LDS.128 R20, [R0+0x420] ;  /* 0x0004200000147984 */ /* 0x000ea80000000c00 */
[----:B------:R-:W3:Y:S01]  /*4570*/  LDS.128 R24, [R0+0x430] ;  /* 0x0004300000187984 */ /* 0x000ee20000000c00 */
[----:B0-----:R-:W-:-:S03]  /*4580*/  FMUL.FTZ R12, R160, R97 ;  /* 0x00000061a00c7220 */ /* 0x001fc60000410000 */
[----:B------:R-:W0:Y:S01]  /*4590*/  @P4 LDS.64 R4, [UR7] ;  /* 0x00000007ff044984 */ /* 0x000e220008000a00 */
[----:B-1----:R-:W-:Y:S01]  /*45a0*/  FMUL.FTZ R19, R160, R102 ;  /* 0x00000066a0137220 */ /* 0x002fe20000410000 */
[----:B------:R-:W1:Y:S01]  /*45b0*/  MUFU.EX2 R161, R12 ;  /* 0x0000000c00a17308 */ /* 0x000e620000000800 */
[----:B------:R-:W-:Y:S01]  /*45c0*/  FSEL R160, R7, RZ, !P5 ;  /* 0x000000ff07a07208 */ /* 0x000fe20006800000 */
[----:B------:R-:W-:Y:S01]  /*45d0*/  FMUL.FTZ R7, R125, R170 ;  /* 0x000000aa7d077220 */ /* 0x000fe20000410000 */
[----:B----4-:R-:W-:-:S05]  /*45e0*/  FSEL R170, R174, 1, !P0 ;  /* 0x3f800000aeaa7808 */ /* 0x010fca0004000000 */
[----:B------:R-:W4:Y:S01]  /*45f0*/  MUFU.EX2 R162, R19 ;  /* 0x0000001300a27308 */ /* 0x000f220000000800 */
[----:B-1----:R-:W-:Y:S02]  /*4600*/  FSEL R159, R161, 1, !P3 ;  /* 0x3f800000a19f7808 */ /* 0x002fe40005800000 */
[----:B------:R-:W-:-:S04]  /*4610*/  ISETP.GE.U32.AND P3, PT, R58, R49, PT ;  /* 0x000000313a00720c */ /* 0x000fc80003f66070 */
[----:B------:R-:W-:Y:S02]  /*4620*/  FSEL R166, R166, RZ, !P3 ;  /* 0x000000ffa6a67208 */ /* 0x000fe40005800000 */
[----:B----4-:R-:W-:Y:S02]  /*4630*/  FSEL R161, R162, 1, !P5 ;  /* 0x3f800000a2a17808 */ /* 0x010fe40006800000 */
[----:B------:R-:W-:Y:S02]  /*4640*/  FSEL R162, R8, RZ, !P6 ;  /* 0x000000ff08a27208 */ /* 0x000fe40007000000 */
[----:B------:R-:W-:Y:S01]  /*4650*/  FSEL R167, R167, 1, !P3 ;  /* 0x3f800000a7a77808 */ /* 0x000fe20005800000 */
[--C-:B--2---:R-:W-:Y:S01]  /*4660*/  HADD2.F32 R12, -RZ, R20.reuse.H0_H0 ;  /* 0x20000014ff0c7230 */ /* 0x104fe20000004100 */
[-C--:B------:R-:W-:Y:S01]  /*4670*/  ISETP.GE.U32.AND P5, PT, R56, R49.reuse, PT ;  /* 0x000000313800720c */ /* 0x080fe20003fa6070 */
[----:B------:R-:W-:Y:S01]  /*4680*/  HADD2.F32 R13, -RZ, R20.H1_H1 ;  /* 0x30000014ff0d7230 */ /* 0x000fe20000004100 */
[-C--:B------:R-:W-:Y:S01]  /*4690*/  ISETP.GE.U32.AND P6, PT, R54, R49.reuse, PT ;  /* 0x000000313600720c */ /* 0x080fe20003fc6070 */
[--C-:B------:R-:W-:Y:S01]  /*46a0*/  HADD2.F32 R15, -RZ, R21.reuse.H0_H0 ;  /* 0x20000015ff0f7230 */ /* 0x100fe20000004100 */
[----:B------:R-:W-:Y:S01]  /*46b0*/  ISETP.GE.U32.AND P3, PT, R84, R49, PT ;  /* 0x000000315400720c */ /* 0x000fe20003f66070 */
[----:B------:R-:W-:Y:S01]  /*46c0*/  HADD2.F32 R14, -RZ, R21.H1_H1 ;  /* 0x30000015ff0e7230 */ /* 0x000fe20000004100 */
[----:B------:R-:W-:Y:S01]  /*46d0*/  FSEL R168, R168, 1, !P5 ;  /* 0x3f800000a8a87808 */ /* 0x000fe20006800000 */
        /* <DEDUP_REMOVED lines=8> */
[--C-:B------:R-:W-:Y:S01]  /*4760*/  HADD2.F32 R24, -RZ, R26.reuse.H0_H0 ;  /* 0x2000001aff187230 */ /* 0x100fe20000004100 */
[----:B------:R-:W-:Y:S01]  /*4770*/  FSEL R172, R172, RZ, !P6 ;  /* 0x000000ffacac7208 */ /* 0x000fe20007000000 */
[----:B------:R-:W-:-:S02]  /*4780*/  HADD2.F32 R21, -RZ, R26.H1_H1 ;  /* 0x3000001aff157230 */ /* 0x000fc40000004100 */
[----:B------:R-:W-:Y:S02]  /*4790*/  HADD2.F32 R18, -RZ, R23.H0_H0 ;  /* 0x20000017ff127230 */ /* 0x000fe40000004100 */
[----:B------:R-:W-:Y:S02]  /*47a0*/  HADD2.F32 R22, -RZ, R25.H0_H0 ;  /* 0x20000019ff167230 */ /* 0x000fe40000004100 */
[----:B------:R-:W-:Y:S02]  /*47b0*/  HADD2.F32 R26, -RZ, R27.H0_H0 ;  /* 0x2000001bff1a7230 */ /* 0x000fe40000004100 */
[----:B------:R-:W-:Y:S02]  /*47c0*/  HADD2.F32 R23, -RZ, R23.H1_H1 ;  /* 0x30000017ff177230 */ /* 0x000fe40000004100 */
[----:B------:R-:W-:Y:S02]  /*47d0*/  HADD2.F32 R25, -RZ, R25.H1_H1 ;  /* 0x30000019ff197230 */ /* 0x000fe40000004100 */
[----:B------:R-:W-:Y:S01]  /*47e0*/  HADD2.F32 R27, -RZ, R27.H1_H1 ;  /* 0x3000001bff1b7230 */ /* 0x000fe20000004100 */
        /* <DEDUP_REMOVED lines=12> */
[----:B------:R-:W2:Y:S02]  /*48b0*/  LDG.E.U16 R5, desc[UR10][R6.64] ;  /* 0x0000000a06057981 */ /* 0x000ea4000c1e1500 */
[----:B--2---:R-:W-:Y:S01]  /*48c0*/  HADD2.F32 R5, -RZ, R5.H0_H0 ;  /* 0x20000005ff057230 */ /* 0x004fe20000004100 */
[----:B------:R-:W-:Y:S06]  /*48d0*/  BRA `(.L_x_3790) ;  /* 0x0000000000187947 */ /* 0x000fec0003800000 */
.L_x_3791:
[----:B------:R-:W-:Y:S01]  /*48e0*/  MOV R5, RZ ;  /* 0x000000ff00057202 */ /* 0x000fe20000000f00 */
[----:B------:R-:W-:Y:S06]  /*48f0*/  @!P2 BRA `(.L_x_3790) ;  /* 0x000000000010a947 */ /* 0x000fec0003800000 */
[----:B------:R-:W-:Y:S02]  /*4900*/  MOV R6, R141 ;  /* 0x0000008d00067202 */ /* 0x000fe40000000f00 */
[----:B------:R-:W-:-:S05]  /*4910*/  MOV R7, R142 ;  /* 0x0000008e00077202 */ /* 0x000fca0000000f00 */
[----:B------:R-:W2:Y:S02]  /*4920*/  LDG.E.U16 R5, desc[UR10][R6.64] ;  /* 0x0000000a06057981 */ /* 0x000ea4000c1e1500 */
[----:B--2---:R-:W-:-:S07]  /*4930*/  HADD2.F32 R5, -RZ, R5.H0_H0 ;  /* 0x20000005ff057230 */ /* 0x004fce0000004100 */
.L_x_3790:
[----:B------:R-:W-:Y:S01]  /*4940*/  FFMA.FTZ R6, R181, R11, R10 ;  /* 0x0000000bb5067223 */ /* 0x000fe2000001000a */
        /* <DEDUP_REMOVED lines=118> */
.L_x_3794:
[----:B------:R-:W-:-:S04]  /*50b0*/  ISETP.NE.AND P0, PT, R53, R86, PT ;  /* 0x000000563500720c */ /* 0x000fc80003f05270 */
[----:B------:R-:W-:-:S13]  /*50c0*/  ISETP.NE.OR P0, PT, R6, RZ, P0 ;  /* 0x000000ff0600720c */ /* 0x000fda0000705670 */
[----:B------:R-:W-:Y:S02]  /*50d0*/  @!P0 F2FP.F16.F32.PACK_AB R5, RZ, R5 ;  /* 0x00000005ff05823e */ /* 0x000fe400000000ff */
[----:B------:R-:W-:Y:S02]  /*50e0*/  @!P0 MOV R4, R141 ;  /* 0x0000008d00048202 */ /* 0x000fe40000000f00 */
[----:B------:R-:W-:Y:S02]  /*50f0*/  PRMT R6, R5, 0x7610, R6 ;  /* 0x0000761005067816 */ /* 0x000fe40000000006 */
[----:B------:R-:W-:-:S05]  /*5100*/  @!P0 MOV R5, R142 ;  /* 0x0000008e00058202 */ /* 0x000fca0000000f00 */
[----:B------:R0:W-:Y:S02]  /*5110*/  @!P0 STG.E.U16 desc[UR10][R4.64], R6 ;  /* 0x0000000604008986 */ /* 0x0001e4000c10150a */
.L_x_3793:
[----:B------:R-:W-:Y:S05]  /*5120*/  BSYNC.RECONVERGENT B0 ;  /* 0x0000000000007941 */ /* 0x000fea0003800200 */
.L_x_3792:
        /* <DEDUP_REMOVED lines=30> */
.L_x_3789:
[----:B------:R-:W-:Y:S01]  /*5310*/  BAR.SYNC.DEFER_BLOCKING 0x0 ;  /* 0x0000000000007b1d */ /* 0x000fe20000010000 */
[----:B------:R-:W-:Y:S01]  /*5320*/  F2FP.F16.F32.PACK_AB R114, R114, R113 ;  /* 0x000000717272723e */ /* 0x000fe200000000ff */
[----:B------:R-:W-:Y:S01]  /*5330*/  HFMA2 R83, -RZ, RZ, 0, 0 ;  /* 0x00000000ff537431 */ /* 0x000fe200000001ff */
[----:B------:R-:W-:Y:S02]  /*5340*/  F2FP.F16.F32.PACK_AB R113, R112, R111 ;  /* 0x0000006f7071723e */ /* 0x000fe400000000ff */
[----:B-1----:R-:W-:Y:S01]  /*5350*/  F2FP.F16.F32.PACK_AB R7, R124, R123 ;  /* 0x0000007b7c07723e */ /* 0x002fe200000000ff */
[----:B------:R-:W1:Y:S01]  /*5360*/  LDCU.128 UR4, c[0x0][0x430] ;  /* 0x00008600ff0477ac */ /* 0x000e620008000c00 */
[----:B0-----:R-:W-:Y:S01]  /*5370*/  F2FP.F16.F32.PACK_AB R6, R122, R121 ;  /* 0x000000797a06723e */ /* 0x001fe200000000ff */
[----:B------:R-:W0:Y:S01]  /*5380*/  LDC.64 R10, c[0x0][0x4a8] ;  /* 0x00012a00ff0a7b82 */ /* 0x000e220000000a00 */
[----:B------:R-:W-:Y:S02]  /*5390*/  F2FP.F16.F32.PACK_AB R5, R119, R120 ;  /* 0x000000787705723e */ /* 0x000fe400000000ff */
        /* <DEDUP_REMOVED lines=8> */
[----:B-1----:R-:W-:Y:S01]  /*5420*/  IMAD.WIDE.U32 R8, R77, UR4, R82 ;  /* 0x000000044d087c25 */ /* 0x002fe2000f8e0052 */
[----:B------:R-:W-:-:S02]  /*5430*/  IADD3 R82, PT, PT, R49, R82, RZ ;  /* 0x0000005231527210 */ /* 0x000fc40007ffe0ff */
[----:B------:R-:W-:Y:S01]  /*5440*/  STS.128 [R0+0x10], R112 ;  /* 0x0000107000007388 */ /* 0x000fe20000000c00 */
[----:B------:R-:W-:-:S03]  /*5450*/  NOP ;  /* 0x0000000000007918 */ /* 0x000fc60000000000 */
[----:B------:R-:W1:Y:S01]  /*5460*/  LDS.128 R12, [R48] ;  /* 0x00000000300c7984 */ /* 0x000e620000000c00 */
[----:B------:R-:W-:Y:S02]  /*5470*/  IMAD R9, R77, UR5, R9 ;  /* 0x000000054d097c24 */ /* 0x000fe4000f8e0209 */
[----:B------:R-:W-:Y:S01]  /*5480*/  IMAD.WIDE.U32 R96, R49, 0x2, R96 ;  /* 0x0000000231607825 */ /* 0x000fe200078e0060 */
[----:B------:R-:W3:Y:S03]  /*5490*/  LDS.128 R16, [R48+0x200] ;  /* 0x0002000030107984 */ /* 0x000ee60000000c00 */
[----:B--2---:R-:W-:Y:S01]  /*54a0*/  IMAD.WIDE.U32 R4, R75, UR6, R8 ;  /* 0x000000064b047c25 */ /* 0x004fe2000f8e0008 */
[----:B------:R-:W-:-:S03]  /*54b0*/  MOV R73, R97 ;  /* 0x0000006100497202 */ /* 0x000fc60000000f00 */
[----:B------:R-:W-:Y:S01]  /*54c0*/  IMAD R5, R75, UR7, R5 ;  /* 0x000000074b057c24 */ /* 0x000fe2000f8e0205 */
[----:B0-----:R-:W-:Y:S01]  /*54d0*/  LEA R6, P0, R4, R10, 0x1 ;  /* 0x0000000a04067211 */ /* 0x001fe200078008ff */
[----:B------:R-:W-:-:S03]  /*54e0*/  IMAD.WIDE.U32 R94, R49, 0x2, R94 ;  /* 0x00000002315e7825 */ /* 0x000fc600078e005e */
[----:B------:R-:W-:Y:S02]  /*54f0*/  LEA.HI.X R7, R4, R11, R5, 0x1, P0 ;  /* 0x0000000b04077211 */ /* 0x000fe400000f0c05 */
[----:B------:R-:W-:Y:S02]  /*5500*/  ISETP.NE.AND P0, PT, R53, R90, PT ;  /* 0x0000005a3500720c */ /* 0x000fe40003f05270 */
[----:B------:R-:W-:Y:S01]  /*5510*/  MOV R71, R95 ;  /* 0x0000005f00477202 */ /* 0x000fe20000000f00 */
[----:B------:R-:W-:-:S05]  /*5520*/  IMAD.WIDE.U32 R4, R51, 0x10, R6 ;  /* 0x0000001033047825 */ /* 0x000fca00078e0006 */
[----:B-1----:R0:W-:Y:S04]  /*5530*/  STG.E.128 desc[UR10][R4.64], R12 ;  /* 0x0000000c04007986 */ /* 0x0021e8000c101d0a */
[----:B---3--:R0:W-:Y:S01]  /*5540*/  STG.E.128 desc[UR10][R4.64+0x200], R16 ;  /* 0x0002001004007986 */ /* 0x0081e2000c101d0a */
[----:B------:R-:W-:Y:S05]  /*5550*/  @P0 BRA `(.L_x_3796) ;  /* 0xffffffb800dc0947 */ /* 0x000fea000383ffff */
[----:B------:R-:W-:Y:S05]  /*5560*/  EXIT ;  /* 0x000000000000794d */ /* 0x000fea0003800000 */
.L_x_3797:
        /* <DEDUP_REMOVED lines=9> */
.L_x_8024:


//--------------------- .text._Z25selective_scan_fwd_kernelI32Selective_Scan_fwd_kernel_traitsILi32ELi16ELi1ELb1ELb1ELb1ELb0ELb1EN3c104HalfEfS2_EEv13SSMParamsBase --------------------------
	.section	.text._Z25selective_scan_fwd_kernelI32Selective_Scan_fwd_kernel_traitsILi32ELi16ELi1ELb1ELb1ELb1ELb0ELb1EN3c104HalfEfS2_EEv13SSMParamsBase,"ax",@progbits
	.align	128
        .global         _Z25selective_scan_fwd_kernelI32Selective_Scan_fwd_kernel_traitsILi32ELi16ELi1ELb1ELb1ELb1ELb0ELb1EN3c104HalfEfS2_EEv13SSMParamsBase
        .type           _Z25selective_scan_fwd_kernelI32Selective_Scan_fwd_kernel_traitsILi32ELi16ELi1ELb1ELb1ELb1ELb0ELb1EN3c104HalfEfS2_EEv13SSMParamsBase,@function
        .size           _Z25selective_scan_fwd_kernelI32Selective_Scan_fwd_kernel_traitsILi32ELi16ELi1ELb1ELb1ELb1ELb0ELb1EN3c104HalfEfS2_EEv13SSMParamsBase,(.L_x_8025 - _Z25selective_scan_fwd_kernelI32Selective_Scan_fwd_kernel_traitsILi32ELi16ELi1ELb1ELb1ELb1ELb0ELb1EN3c104HalfEfS2_EEv13SSMParamsBase)
        .other          _Z25selective_scan_fwd_kernelI32Selective_Scan_fwd_kernel_traitsILi32ELi16ELi1ELb1ELb1ELb1ELb0ELb1EN3c104HalfEfS2_EEv13SSMParamsBase,@"STO_CUDA_ENTRY STV_DEFAULT"
_Z25selective_scan_fwd_kernelI32Selective_Scan_fwd_kernel_traitsILi32ELi16ELi1ELb1ELb1ELb1ELb0ELb1EN3c104HalfEfS2_EEv13SSMParamsBase:
.text._Z25selective_scan_fwd_kernelI32Selective_Scan_fwd_kernel_traitsILi32ELi16ELi1ELb1ELb1ELb1ELb0ELb1EN3c104HalfEfS2_EEv13SSMParamsBase:
        /* <DEDUP_REMOVED lines=43> */
.L_x_3798:
        /* <DEDUP_REMOVED lines=94> */
.L_x_3799:
        /* <DEDUP_REMOVED lines=11> */
.L_x_3800:
        /* <DEDUP_REMOVED lines=72> */
.L_x_3801:
        /* <DEDUP_REMOVED lines=29> */
.L_x_3802:
        /* <DEDUP_REMOVED lines=51> */
.L_x_3842:
        /* <DEDUP_REMOVED lines=279> */
.L_x_3804:
[----:B------:R-:W-:Y:S05]  /*2430*/  BSYNC.RECONVERGENT B0 ;  /* 0x0000000000007941 */ /* 0x000fea0003800200 */
.L_x_3803:
        /* <DEDUP_REMOVED lines=37> */
.L_x_3806:
[----:B------:R-:W-:Y:S05]  /*2690*/  BSYNC.RECONVERGENT B0 ;  /* 0x0000000000007941 */ /* 0x000fea0003800200 */
.L_x_3805:
        /* <DEDUP_REMOVED lines=35> */
.L_x_3808:
[----:B------:R-:W-:Y:S05]  /*28d0*/  BSYNC.RECONVERGENT B0 ;  /* 0x0000000000007941 */ /* 0x000fea0003800200 */
.L_x_3807:
        /* <DEDUP_REMOVED lines=37> */
.L_x_3810:
[----:B------:R-:W-:Y:S05]  /*2b30*/  BSYNC.RECONVERGENT B0 ;  /* 0x0000000000007941 */ /* 0x000fea0003800200 */
.L_x_3809:
        /* <DEDUP_REMOVED lines=35> */
.L_x_3812:
[----:B------:R-:W-:Y:S05]  /*2d70*/  BSYNC.RECONVERGENT B0 ;  /* 0x0000000000007941 */ /* 0x000fea0003800200 */
.L_x_3811:
        /* <DEDUP_REMOVED lines=37> */
.L_x_3814:
[----:B------:R-:W-:Y:S05]  /*2fd0*/  BSYNC.RECONVERGENT B0 ;  /* 0x0000000000007941 */ /* 0x000fea0003800200 */
.L_x_3813:
        /* <DEDUP_REMOVED lines=35> */
.L_x_3816:
[----:B------:R-:W-:Y:S05]  /*3210*/  BSYNC.RECONVERGENT B0 ;  /* 0x0000000000007941 */ /* 0x000fea0003800200 */
.L_x_3815:
        /* <DEDUP_REMOVED lines=37> */
.L_x_3818:
[----:B------:R-:W-:Y:S05]  /*3470*/  BSYNC.RECONVERGENT B0 ;  /* 0x0000000000007941 */ /* 0x000fea0003800200 */
.L_x_3817:
        /* <DEDUP_REMOVED lines=35> */
.L_x_3820:
[----:B------:R-:W-:Y:S05]  /*36b0*/  BSYNC.RECONVERGENT B0 ;  /* 0x0000000000007941 */ /* 0x000fea0003800200 */
.L_x_3819:
        /* <DEDUP_REMOVED lines=38> */
.L_x_3822:
[----:B------:R-:W-:Y:S05]  /*3920*/  BSYNC.RECONVERGENT B0 ;  /* 0x0000000000007941 */ /* 0x000fea0003800200 */
.L_x_3821:
        /* <DEDUP_REMOVED lines=37> */
.L_x_3824:
[----:B------:R-:W-:Y:S05]  /*3b80*/  BSYNC.RECONVERGENT B0 ;  /* 0x0000000000007941 */ /* 0x000fea0003800200 */
.L_x_3823:
        /* <DEDUP_REMOVED lines=39> */
.L_x_3826:
[----:B------:R-:W-:Y:S05]  /*3e00*/  BSYNC.RECONVERGENT B0 ;  /* 0x0000000000007941 */ /* 0x000fea0003800200 */
.L_x_3825:
        /* <DEDUP_REMOVED lines=39> */
.L_x_3828:
[----:B------:R-:W-:Y:S05]  /*4080*/  BSYNC.RECONVERGENT B0 ;  /* 0x0000000000007941 */ /* 0x000fea0003800200 */
.L_x_3827:
        /* <DEDUP_REMOVED lines=43> */
.L_x_3830:
[----:B------:R-:W-:Y:S05]  /*4340*/  BSYNC.RECONVERGENT B0 ;  /* 0x0000000000007941 */ /* 0x000fea0003800200 */
.L_x_3829:
        /* <DEDUP_REMOVED lines=32> */
.L_x_3832:
[----:B------:R-:W-:Y:S05]  /*4550*/  BSYNC.RECONVERGENT B0 ;  /* 0x0000000000007941 */ /* 0x000fea0003800200 */
.L_x_3831:
        /* <DEDUP_REMOVED lines=32> */
.L_x_3834:
[----:B------:R-:W-:Y:S05]  /*4760*/  BSYNC.RECONVERGENT B0 ;  /* 0x0000000000007941 */ /* 0x000fea0003800200 */
.L_x_3833:
        /* <DEDUP_REMOVED lines=94> */
.L_x_3841:
        /* <DEDUP_REMOVED lines=357> */
.L_x_3837:
[----:B------:R-:W-:Y:S01]  /*63a0*/  IMAD.MOV.U32 R27, RZ, RZ, RZ ;  /* 0x000000ffff1b7224 */ /* 0x000fe200078e00ff */
[----:B------:R-:W-:Y:S06]  /*63b0*/  @!P4 BRA `(.L_x_3836) ;  /* 0x000000000010c947 */ /* 0x000fec0003800000 */
[----:B------:R-:W-:-:S04]  /*63c0*/  IADD3 R28, P0, PT, R128, R161, RZ ;  /* 0x000000a1801c7210 */ /* 0x000fc80007f1e0ff */
[----:B------:R-:W-:-:S05]  /*63d0*/  IADD3.X R29, PT, PT, R67, R160, RZ, P0, !PT ;  /* 0x000000a0431d7210 */ /* 0x000fca00007fe4ff */
[----:B------:R-:W2:Y:S02]  /*63e0*/  LDG.E.U16 R28, desc[UR10][R28.64] ;  /* 0x0000000a1c1c7981 */ /* 0x000ea4000c1e1500 */
[----:B--2---:R-:W-:-:S07]  /*63f0*/  HADD2.F32 R27, -RZ, R28.H0_H0 ;  /* 0x2000001cff1b7230 */ /* 0x004fce0000004100 */
.L_x_3836:
        /* <DEDUP_REMOVED lines=120> */
.L_x_3840:
[----:B------:R-:W-:-:S04]  /*6b80*/  ISETP.NE.AND P0, PT, R53, R120, PT ;  /* 0x000000783500720c */ /* 0x000fc80003f05270 */
[----:B------:R-:W-:-:S13]  /*6b90*/  ISETP.NE.OR P0, PT, R28, RZ, P0 ;  /* 0x000000ff1c00720c */ /* 0x000fda0000705670 */
[----:B------:R-:W-:Y:S02]  /*6ba0*/  @!P0 IADD3 R26, P1, PT, R128, R161, RZ ;  /* 0x000000a1801a8210 */ /* 0x000fe40007f3e0ff */
[----:B------:R-:W-:Y:S02]  /*6bb0*/  @!P0 F2FP.F16.F32.PACK_AB R28, RZ, R27 ;  /* 0x0000001bff1c823e */ /* 0x000fe400000000ff */
[----:B------:R-:W-:-:S05]  /*6bc0*/  @!P0 IADD3.X R27, PT, PT, R67, R160, RZ, P1, !PT ;  /* 0x000000a0431b8210 */ /* 0x000fca0000ffe4ff */
[----:B------:R0:W-:Y:S04]  /*6bd0*/  @!P0 STG.E.U16 desc[UR10][R26.64], R28 ;  /* 0x0000001c1a008986 */ /* 0x0001e8000c10150a */
.L_x_3839:
[----:B------:R-:W-:Y:S05]  /*6be0*/  BSYNC.RECONVERGENT B0 ;  /* 0x0000000000007941 */ /* 0x000fea0003800200 */
.L_x_3838:
        /* <DEDUP_REMOVED lines=30> */
.L_x_3835:
        /* <DEDUP_REMOVED lines=111> */
.L_x_3843:
        /* <DEDUP_REMOVED lines=12> */
.L_x_8025:


//--------------------- .text._Z25selective_scan_fwd_kernelI32Selective_Scan_fwd_kernel_traitsILi32ELi16ELi1ELb1ELb1ELb1ELb1ELb0EN3c104HalfEfS2_EEv13SSMParamsBase --------------------------
	.section	.text._Z25selective_scan_fwd_kernelI32Selective_Scan_fwd_kernel_traitsILi32ELi16ELi1ELb1ELb1ELb1ELb1ELb0EN3c104HalfEfS2_EEv13SSMParamsBase,"ax",@progbits
	.align	128
        .global         _Z25selective_scan_fwd_kernelI32Selective_Scan_fwd_kernel_traitsILi32ELi16ELi1ELb1ELb1ELb1ELb1ELb0EN3c104HalfEfS2_EEv13SSMParamsBase
        .type           _Z25selective_scan_fwd_kernelI32Selective_Scan_fwd_kernel_traitsILi32ELi16ELi1ELb1ELb1ELb1ELb1ELb0EN3c104HalfEfS2_EEv13SSMParamsBase,@function
        .size           _Z25selective_scan_fwd_kernelI32Selective_Scan_fwd_kernel_traitsILi32ELi16ELi1ELb1ELb1ELb1ELb1ELb0EN3c104HalfEfS2_EEv13SSMParamsBase,(.L_x_8026 - _Z25selective_scan_fwd_kernelI32Selective_Scan_fwd_kernel_traitsILi32ELi16ELi1ELb1ELb1ELb1ELb1ELb0EN3c104HalfEfS2_EEv13SSMParamsBase)
        .other          _Z25selective_scan_fwd_kernelI32Selective_Scan_fwd_kernel_traitsILi32ELi16ELi1ELb1ELb1ELb1ELb1ELb0EN3c104HalfEfS2_EEv13SSMParamsBase,@"STO_CUDA_ENTRY STV_DEFAULT"
_Z25selective_scan_fwd_kernelI32Selective_Scan_fwd_kernel_traitsILi32ELi16ELi1ELb1ELb1ELb1ELb1ELb0EN3c104HalfEfS2_EEv13SSMParamsBase:
.text._Z25selective_scan_fwd_kernelI32Selective_Scan_fwd_kernel_traitsILi32ELi16ELi1ELb1ELb1ELb1ELb1ELb0EN3c104HalfEfS2_EEv13SSMParamsBase:
        /* <DEDUP_REMOVED lines=38> */
.L_x_3844:
        /* <DEDUP_REMOVED lines=83> */
.L_x_3845:
        /* <DEDUP_REMOVED lines=11> */
.L_x_3846:
        /* <DEDUP_REMOVED lines=70> */
.L_x_3847:
        /* <DEDUP_REMOVED lines=30> */
.L_x_3848:
        /* <DEDUP_REMOVED lines=37> */
.L_x_3888:
        /* <DEDUP_REMOVED lines=91> */
.L_x_3850:
[----:B------:R-:W-:Y:S05]  /*1680*/  BSYNC.RECONVERGENT B0 ;  /* 0x0000000000007941 */ /* 0x000fea0003800200 */
.L_x_3849:
        /* <DEDUP_REMOVED lines=35> */
.L_x_3852:
[----:B------:R-:W-:Y:S05]  /*18c0*/  BSYNC.RECONVERGENT B0 ;  /* 0x0000000000007941 */ /* 0x000fea0003800200 */
.L_x_3851:
        /* <DEDUP_REMOVED lines=37> */
.L_x_3854:
[----:B------:R-:W-:Y:S05]  /*1b20*/  BSYNC.RECONVERGENT B0 ;  /* 0x0000000000007941 */ /* 0x000fea0003800200 */
.L_x_3853:
        /* <DEDUP_REMOVED lines=35> */
.L_x_3856:
[----:B------:R-:W-:Y:S05]  /*1d60*/  BSYNC.RECONVERGENT B0 ;  /* 0x0000000000007941 */ /* 0x000fea0003800200 */
.L_x_3855:
        /* <DEDUP_REMOVED lines=37> */
.L_x_3858:
[----:B------:R-:W-:Y:S05]  /*1fc0*/  BSYNC.RECONVERGENT B0 ;  /* 0x0000000000007941 */ /* 0x000fea0003800200 */
.L_x_3857:
        /* <DEDUP_REMOVED lines=35> */
.L_x_3860:
[----:B------:R-:W-:Y:S05]  /*2200*/  BSYNC.RECONVERGENT B0 ;  /* 0x0000000000007941 */ /* 0x000fea0003800200 */
.L_x_3859:
        /* <DEDUP_REMOVED lines=37> */
.L_x_3862:
[----:B------:R-:W-:Y:S05]  /*2460*/  BSYNC.RECONVERGENT B0 ;  /* 0x0000000000007941 */ /* 0x000fea0003800200 */
.L_x_3861:
        /* <DEDUP_REMOVED lines=35> */
.L_x_3864:
[----:B------:R-:W-:Y:S05]  /*26a0*/  BSYNC.RECONVERGENT B0 ;  /* 0x0000000000007941 */ /* 0x000fea0003800200 */
.L_x_3863:
        /* <DEDUP_REMOVED lines=38> */
.L_x_3866:
[----:B------:R-:W-:Y:S05]  /*2910*/  BSYNC.RECONVERGENT B0 ;  /* 0x0000000000007941 */ /* 0x000fea0003800200 */
.L_x_3865:
        /* <DEDUP_REMOVED lines=38> */
.L_x_3868:
[----:B------:R-:W-:Y:S05]  /*2b80*/  BSYNC.RECONVERGENT B0 ;  /* 0x0000000000007941 */ /* 0x000fea0003800200 */
.L_x_3867:
        /* <DEDUP_REMOVED lines=41> */
.L_x_3870:
[----:B------:R-:W-:Y:S05]  /*2e20*/  BSYNC.RECONVERGENT B0 ;  /* 0x0000000000007941 */ /* 0x000fea0003800200 */
.L_x_3869:
        /* <DEDUP_REMOVED lines=39> */
.L_x_3872:
[----:B------:R-:W-:Y:S05]  /*30a0*/  BSYNC.RECONVERGENT B0 ;  /* 0x0000000000007941 */ /* 0x000fea0003800200 */
.L_x_3871:
        /* <DEDUP_REMOVED lines=43> */
.L_x_3874:
[----:B------:R-:W-:Y:S05]  /*3360*/  BSYNC.RECONVERGENT B0 ;  /* 0x0000000000007941 */ /* 0x000fea0003800200 */
.L_x_3873:
        /* <DEDUP_REMOVED lines=32> */
.L_x_3876:
[----:B------:R-:W-:Y:S05]  /*3570*/  BSYNC.RECONVERGENT B0 ;  /* 0x0000000000007941 */ /* 0x000fea0003800200 */
.L_x_3875:
        /* <DEDUP_REMOVED lines=32> */
.L_x_3878:
[----:B------:R-:W-:Y:S05]  /*3780*/  BSYNC.RECONVERGENT B0 ;  /* 0x0000000000007941 */ /* 0x000fea0003800200 */
.L_x_3877:
        /* <DEDUP_REMOVED lines=32> */
.L_x_3880:
[----:B------:R-:W-:Y:S05]  /*3990*/  BSYNC.RECONVERGENT B0 ;  /* 0x0000000000007941 */ /* 0x000fea0003800200 */
.L_x_3879:
        /* <DEDUP_REMOVED lines=89> */
.L_x_3887:
        /* <DEDUP_REMOVED lines=135> */
[----:B------:R-:W-:Y:S01]  /*47a0*/  HADD2.F32 R14, -RZ, R21.H0_H0 ;  /* 0x20000015ff0e7230 */ /* 0x000fe20000004100 */
[----:B------:R-:W-:Y:S01]  /*47b0*/  FSEL R178, R6, 1, !P3 ;  /* 0x3f80000006b27808 */ /* 0x000fe20005800000 */
[----:B------:R-:W-:Y:S01]  /*47c0*/  HADD2.F32 R18, -RZ, R23.H0_H0 ;  /* 0x20000017ff127230 */ /* 0x000fe20000004100 */
[----:B------:R-:W-:Y:S01]  /*47d0*/  FSEL R171, R171, RZ, !P5 ;  /* 0x000000ffabab7208 */ /* 0x000fe20006800000 */
[----:B------:R-:W-:Y:S01]  /*47e0*/  HADD2.F32 R17, -RZ, R24.H0_H0 ;  /* 0x20000018ff117230 */ /* 0x000fe20000004100 */
[----:B------:R-:W-:Y:S01]  /*47f0*/  FSEL R172, R172, RZ, !P6 ;  /* 0x000000ffacac7208 */ /* 0x000fe20007000000 */
[----:B------:R-:W-:-:S02]  /*4800*/  HADD2.F32 R20, -RZ, R25.H0_H0 ;  /* 0x20000019ff147230 */ /* 0x000fc40000004100 */
[----:B------:R-:W-:Y:S02]  /*4810*/  HADD2.F32 R26, -RZ, R27.H0_H0 ;  /* 0x2000001bff1a7230 */ /* 0x000fe40000004100 */
[----:B------:R-:W-:Y:S02]  /*4820*/  HADD2.F32 R21, -RZ, R21.H1_H1 ;  /* 0x30000015ff157230 */ /* 0x000fe40000004100 */
[----:B------:R-:W-:Y:S02]  /*4830*/  HADD2.F32 R23, -RZ, R23.H1_H1 ;  /* 0x30000017ff177230 */ /* 0x000fe40000004100 */
        /* <DEDUP_REMOVED lines=18> */
.L_x_3883:
[----:B------:R-:W-:Y:S01]  /*4960*/  MOV R5, RZ ;  /* 0x000000ff00057202 */ /* 0x000fe20000000f00 */
[----:B------:R-:W-:Y:S06]  /*4970*/  @!P2 BRA `(.L_x_3882) ;  /* 0x000000000010a947 */ /* 0x000fec0003800000 */
[----:B------:R-:W-:Y:S02]  /*4980*/  MOV R6, R141 ;  /* 0x0000008d00067202 */ /* 0x000fe40000000f00 */
[----:B------:R-:W-:-:S05]  /*4990*/  MOV R7, R142 ;  /* 0x0000008e00077202 */ /* 0x000fca0000000f00 */
[----:B------:R-:W2:Y:S02]  /*49a0*/  LDG.E.U16 R5, desc[UR10][R6.64] ;  /* 0x0000000a06057981 */ /* 0x000ea4000c1e1500 */
[----:B--2---:R-:W-:-:S07]  /*49b0*/  HADD2.F32 R5, -RZ, R5.H0_H0 ;  /* 0x20000005ff057230 */ /* 0x004fce0000004100 */
.L_x_3882:
        /* <DEDUP_REMOVED lines=119> */
.L_x_3886:
[----:B------:R-:W-:-:S04]  /*5130*/  ISETP.NE.AND P0, PT, R53, R86, PT ;  /* 0x000000563500720c */ /* 0x000fc80003f05270 */
[----:B------:R-:W-:-:S13]  /*5140*/  ISETP.NE.OR P0, PT, R6, RZ, P0 ;  /* 0x000000ff0600720c */ /* 0x000fda0000705670 */
[----:B------:R-:W-:Y:S02]  /*5150*/  @!P0 F2FP.F16.F32.PACK_AB R5, RZ, R5 ;  /* 0x00000005ff05823e */ /* 0x000fe400000000ff */
[----:B------:R-:W-:Y:S02]  /*5160*/  @!P0 MOV R4, R141 ;  /* 0x0000008d00048202 */ /* 0x000fe40000000f00 */
[----:B------:R-:W-:Y:S02]  /*5170*/  PRMT R6, R5, 0x7610, R6 ;  /* 0x0000761005067816 */ /* 0x000fe40000000006 */
[----:B------:R-:W-:-:S05]  /*5180*/  @!P0 MOV R5, R142 ;  /* 0x0000008e00058202 */ /* 0x000fca0000000f00 */
[----:B------:R0:W-:Y:S02]  /*5190*/  @!P0 STG.E.U16 desc[UR10][R4.64], R6 ;  /* 0x0000000604008986 */ /* 0x0001e4000c10150a */
.L_x_3885:
[----:B------:R-:W-:Y:S05]  /*51a0*/  BSYNC.RECONVERGENT B0 ;  /* 0x0000000000007941 */ /* 0x000fea0003800200 */
.L_x_3884:
        /* <DEDUP_REMOVED lines=30> */
.L_x_3881:
[----:B------:R-:W-:Y:S01]  /*5390*/  BAR.SYNC.DEFER_BLOCKING 0x0 ;  /* 0x0000000000007b1d */ /* 0x000fe20000010000 */
[----:B-1----:R-:W-:Y:S01]  /*53a0*/  F2FP.F16.F32.PACK_AB R7, R114, R83 ;  /* 0x000000537207723e */ /* 0x002fe200000000ff */
[----:B------:R-:W-:Y:S01]  /*53b0*/  HFMA2 R35, -RZ, RZ, 0, 0 ;  /* 0x00000000ff237431 */ /* 0x000fe200000001ff */
[----:B0-----:R-:W-:Y:S02]  /*53c0*/  F2FP.F16.F32.PACK_AB R6, R112, R95 ;  /* 0x0000005f7006723e */ /* 0x001fe400000000ff */
[----:B------:R-:W-:Y:S01]  /*53d0*/  F2FP.F16.F32.PACK_AB R5, R110, R93 ;  /* 0x0000005d6e05723e */ /* 0x000fe200000000ff */
        /* <DEDUP_REMOVED lines=43> */
[--C-:B-1----:R-:W-:Y:S02]  /*5690*/  HADD2.F32 R6, -RZ, R22.reuse.H0_H0 ;  /* 0x20000016ff067230 */ /* 0x102fe40000004100 */
[----:B------:R-:W-:Y:S02]  /*56a0*/  HADD2.F32 R9, -RZ, R23.H0_H0 ;  /* 0x20000017ff097230 */ /* 0x000fe40000004100 */
[----:B------:R-:W-:Y:S02]  /*56b0*/  HADD2.F32 R22, -RZ, R22.H1_H1 ;  /* 0x30000016ff167230 */ /* 0x000fe40000004100 */
[----:B------:R-:W-:Y:S01]  /*56c0*/  FMUL.FTZ R7, R6, -1.4426950216293334961 ;  /* 0xbfb8aa3b06077820 */ /* 0x000fe20000410000 */
[----:B------:R-:W-:-:S02]  /*56d0*/  HADD2.F32 R40, -RZ, R20.H0_H0 ;  /* 0x20000014ff287230 */ /* 0x000fc40000004100 */
[----:B------:R-:W-:Y:S01]  /*56e0*/  FMUL.FTZ R10, R9, -1.4426950216293334961 ;  /* 0xbfb8aa3b090a7820 */ /* 0x000fe20000410000 */
[----:B--2---:R-:W-:Y:S02]  /*56f0*/  HADD2.F32 R15, -RZ, R24.H0_H0 ;  /* 0x20000018ff0f7230 */ /* 0x004fe40000004100 */
[----:B------:R-:W-:Y:S01]  /*5700*/  FMUL.FTZ R8, R22, -1.4426950216293334961 ;  /* 0xbfb8aa3b16087820 */ /* 0x000fe20000410000 */
[----:B------:R-:W-:Y:S01]  /*5710*/  HADD2.F32 R20, -RZ, R20.H1_H1 ;  /* 0x30000014ff147230 */ /* 0x000fe20000004100 */
[----:B------:R-:W1:Y:S01]  /*5720*/  MUFU.EX2 R7, R7 ;  /* 0x0000000700077308 */ /* 0x000e620000000800 */
[----:B------:R-:W-:Y:S02]  /*5730*/  HADD2.F32 R24, -RZ, R24.H1_H1 ;  /* 0x30000018ff187230 */ /* 0x000fe40000004100 */
[----:B------:R-:W-:Y:S01]  /*5740*/  FMUL.FTZ R12, R40, -1.4426950216293334961 ;  /* 0xbfb8aa3b280c7820 */ /* 0x000fe20000410000 */
[--C-:B------:R-:W-:Y:S02]  /*5750*/  HADD2.F32 R18, -RZ, R25.reuse.H0_H0 ;  /* 0x20000019ff127230 */ /* 0x100fe40000004100 */
[----:B------:R-:W-:Y:S01]  /*5760*/  FMUL.FTZ R13, R20, -1.4426950216293334961 ;  /* 0xbfb8aa3b140d7820 */ /* 0x000fe20000410000 */
[----:B------:R-:W-:-:S02]  /*5770*/  HADD2.F32 R25, -RZ, R25.H1_H1 ;  /* 0x30000019ff197230 */ /* 0x000fc40000004100 */
[----:B------:R-:W-:Y:S01]  /*5780*/  FMUL.FTZ R17, R24, -1.4426950216293334961 ;  /* 0xbfb8aa3b18117820 */ /* 0x000fe20000410000 */
[--C-:B------:R-:W-:Y:S02]  /*5790*/  HADD2.F32 R37, -RZ, R26.reuse.H0_H0 ;  /* 0x2000001aff257230 */ /* 0x100fe40000004100 */
[----:B------:R-:W-:Y:S01]  /*57a0*/  FMUL.FTZ R16, R15, -1.4426950216293334961 ;  /* 0xbfb8aa3b0f107820 */ /* 0x000fe20000410000 */
[----:B------:R-:W-:Y:S02]  /*57b0*/  HADD2.F32 R38, -RZ, R26.H1_H1 ;  /* 0x3000001aff267230 */ /* 0x000fe40000004100 */
[----:B------:R-:W-:Y:S01]  /*57c0*/  FMUL.FTZ R19, R18, -1.4426950216293334961 ;  /* 0xbfb8aa3b12137820 */ /* 0x000fe20000410000 */
[----:B------:R-:W-:Y:S02]  /*57d0*/  HADD2.F32 R42, -RZ, R27.H1_H1 ;  /* 0x3000001bff2a7230 */ /* 0x000fe40000004100 */
[----:B------:R-:W-:Y:S01]  /*57e0*/  FMUL.FTZ R36, R25, -1.4426950216293334961 ;  /* 0xbfb8aa3b19247820 */ /* 0x000fe20000410000 */
[----:B------:R-:W-:-:S02]  /*57f0*/  HADD2.F32 R14, -RZ, R21.H0_H0 ;  /* 0x20000015ff0e7230 */ /* 0x000fc40000004100 */
[----:B------:R-:W-:Y:S01]  /*5800*/  FMUL.FTZ R26, R37, -1.4426950216293334961 ;  /* 0xbfb8aa3b251a7820 */ /* 0x000fe20000410000 */
[----:B------:R-:W-:Y:S02]  /*5810*/  HADD2.F32 R21, -RZ, R21.H1_H1 ;  /* 0x30000015ff157230 */ /* 0x000fe40000004100 */
[----:B------:R-:W-:Y:S01]  /*5820*/  FMUL.FTZ R39, R38, -1.4426950216293334961 ;  /* 0xbfb8aa3b26277820 */ /* 0x000fe20000410000 */
[----:B------:R-:W-:Y:S02]  /*5830*/  HADD2.F32 R23, -RZ, R23.H1_H1 ;  /* 0x30000017ff177230 */ /* 0x000fe40000004100 */
[----:B------:R-:W-:Y:S01]  /*5840*/  FMUL.FTZ R43, R42, -1.4426950216293334961 ;  /* 0xbfb8aa3b2a2b7820 */ /* 0x000fe20000410000 */
[----:B------:R-:W-:Y:S01]  /*5850*/  HADD2.F32 R41, -RZ, R27.H0_H0 ;  /* 0x2000001bff297230 */ /* 0x000fe20000004100 */
[----:B------:R-:W2:Y:S01]  /*5860*/  MUFU.EX2 R10, R10 ;  /* 0x0000000a000a7308 */ /* 0x000ea20000000800 */
[----:B------:R-:W-:Y:S01]  /*5870*/  FMUL.FTZ R4, R14, -1.4426950216293334961 ;  /* 0xbfb8aa3b0e047820 */ /* 0x000fe20000410000 */
[----:B------:R-:W-:Y:S01]  /*5880*/  FMUL.FTZ R5, R21, -1.4426950216293334961 ;  /* 0xbfb8aa3b15057820 */ /* 0x000fe20000410000 */
[----:B------:R-:W-:Y:S01]  /*5890*/  FMUL.FTZ R11, R23, -1.4426950216293334961 ;  /* 0xbfb8aa3b170b7820 */ /* 0x000fe20000410000 */
[----:B------:R-:W-:Y:S01]  /*58a0*/  FMUL.FTZ R27, R41, -1.4426950216293334961 ;  /* 0xbfb8aa3b291b7820 */ /* 0x000fe20000410000 */
[----:B-1----:R-:W-:-:S03]  /*58b0*/  FADD.FTZ R7, R7, 1 ;  /* 0x3f80000007077421 */ /* 0x002fc60000010000 */
        /* <DEDUP_REMOVED lines=29> */
[----:B------:R-:W1:Y:S01]  /*5a90*/  MUFU.RCP R99, R8 ;  /* 0x0000000800637308 */ /* 0x000e620000001000 */
[----:B---3--:R-:W-:-:S07]  /*5aa0*/  FADD.FTZ R27, R27, 1 ;  /* 0x3f8000001b1b7421 */ /* 0x008fce0000010000 */
[----:B------:R-:W3:Y:S01]  /*5ab0*/  MUFU.RCP R10, R10 ;  /* 0x0000000a000a7308 */ /* 0x000ee20000001000 */
[----:B--2---:R-:W-:-:S04]  /*5ac0*/  FMUL.FTZ R6, R6, R7 ;  /* 0x0000000706067220 */ /* 0x004fc80000410000 */
[----:B------:R-:W-:Y:S01]  /*5ad0*/  FMUL.FTZ R6, R6, R95 ;  /* 0x0000005f06067220 */ /* 0x000fe20000410000 */
[----:B------:R-:W-:Y:S02]  /*5ae0*/  MOV R95, R71 ;  /* 0x00000047005f7202 */ /* 0x000fe40000000f00 */
[----:B------:R-:W2:Y:S01]  /*5af0*/  MUFU.RCP R45, R12 ;  /* 0x0000000c002d7308 */ /* 0x000ea20000001000 */
[----:B-1----:R-:W-:Y:S01]  /*5b00*/  FMUL.FTZ R7, R22, R99 ;  /* 0x0000006316077220 */ /* 0x002fe20000410000 */
[----:B------:R-:W-:-:S06]  /*5b10*/  IMAD.WIDE.U32 R94, R49, 0x2, R94 ;  /* 0x00000002315e7825 */ /* 0x000fcc00078e005e */
[----:B------:R-:W-:Y:S01]  /*5b20*/  MUFU.RCP R13, R13 ;  /* 0x0000000d000d7308 */ /* 0x000fe20000001000 */
[----:B---3--:R-:W-:Y:S01]  /*5b30*/  FMUL.FTZ R8, R9, R10 ;  /* 0x0000000a09087220 */ /* 0x008fe20000410000 */
[----:B------:R-:W-:-:S06]  /*5b40*/  MOV R71, R95 ;  /* 0x0000005f00477202 */ /* 0x000fcc0000000f00 */
[----:B------:R-:W1:Y:S01]  /*5b50*/  MUFU.RCP R17, R17 ;  /* 0x0000001100117308 */ /* 0x000e620000001000 */
[----:B--2---:R-:W-:-:S07]  /*5b60*/  FMUL.FTZ R40, R40, R45 ;  /* 0x0000002d28287220 */ /* 0x004fce0000410000 */
[----:B------:R2:W3:Y:S08]  /*5b70*/  MUFU.RCP R47, R4 ;  /* 0x00000004002f7308 */ /* 0x0004f00000001000 */
[----:B------:R4:W5:Y:S01]  /*5b80*/  MUFU.RCP R44, R5 ;  /* 0x00000005002c7308 */ /* 0x0009620000001000 */
[----:B-1----:R-:W-:Y:S01]  /*5b90*/  FMUL.FTZ R24, R24, R17 ;  /* 0x0000001118187220 */ /* 0x002fe20000410000 */
[----:B--2---:R-:W-:-:S03]  /*5ba0*/  FMUL.FTZ R4, R40, R91 ;  /* 0x0000005b28047220 */ /* 0x004fc60000410000 */
[----:B------:R-:W-:Y:S01]  /*5bb0*/  FMUL.FTZ R24, R24, R97 ;  /* 0x0000006118187220 */ /* 0x000fe20000410000 */
[----:B------:R-:W-:Y:S02]  /*5bc0*/  MOV R97, R73 ;  /* 0x0000004900617202 */ /* 0x000fe40000000f00 */
[----:B------:R1:W2:Y:S01]  /*5bd0*/  MUFU.RCP R12, R11 ;  /* 0x0000000b000c7308 */ /* 0x0002a20000001000 */
[----:B----4-:R-:W-:Y:S01]  /*5be0*/  FMUL.FTZ R5, R20, R13 ;  /* 0x0000000d14057220 */ /* 0x010fe20000410000 */
[----:B---3--:R-:W-:Y:S01]  /*5bf0*/  FMUL.FTZ R14, R14, R47 ;  /* 0x0000002f0e0e7220 */ /* 0x008fe20000410000 */
[----:B------:R-:W-:-:S04]  /*5c00*/  IMAD.WIDE.U32 R96, R49, 0x2, R96 ;  /* 0x0000000231607825 */ /* 0x000fc800078e0060 */
[----:B------:R-:W-:Y:S01]  /*5c10*/  FMUL.FTZ R9, R5, R108 ;  /* 0x0000006c05097220 */ /* 0x000fe20000410000 */
[----:B------:R-:W-:Y:S01]  /*5c20*/  FMUL.FTZ R5, R14, R93 ;  /* 0x0000005d0e057220 */ /* 0x000fe20000410000 */
[----:B------:R-:W3:Y:S01]  /*5c30*/  MUFU.RCP R16, R16 ;  /* 0x0000001000107308 */ /* 0x000ee20000001000 */
[----:B-1----:R-:W-:Y:S01]  /*5c40*/  FMUL.FTZ R11, R7, R112 ;  /* 0x00000070070b7220 */ /* 0x002fe20000410000 */
[----:B------:R-:W-:Y:S01]  /*5c50*/  FMUL.FTZ R7, R8, R83 ;  /* 0x0000005308077220 */ /* 0x000fe20000410000 */
[----:B-----5:R-:W-:Y:S01]  /*5c60*/  FMUL.FTZ R21, R21, R44 ;  /* 0x0000002c15157220 */ /* 0x020fe20000410000 */
[----:B------:R-:W-:Y:S02]  /*5c70*/  F2FP.F16.F32.PACK_AB R4, R9, R4 ;  /* 0x000000040904723e */ /* 0x000fe400000000ff */
[----:B------:R-:W-:Y:S01]  /*5c80*/  F2FP.F16.F32.PACK_AB R6, R11, R6 ;  /* 0x000000060b06723e */ /* 0x000fe200000000ff */
[----:B------:R-:W-:Y:S01]  /*5c90*/  FMUL.FTZ R110, R21, R110 ;  /* 0x0000006e156e7220 */ /* 0x000fe20000410000 */
[----:B------:R-:W1:Y:S01]  /*5ca0*/  MUFU.RCP R19, R19 ;  /* 0x0000001300137308 */ /* 0x000e620000001000 */
[----:B--2---:R-:W-:Y:S01]  /*5cb0*/  FMUL.FTZ R23, R23, R12 ;  /* 0x0000000c17177220 */ /* 0x004fe20000410000 */
[----:B------:R-:W-:-:S02]  /*5cc0*/  MOV R73, R97 ;  /* 0x0000006100497202 */ /* 0x000fc40000000f00 */
[----:B------:R-:W-:Y:S01]  /*5cd0*/  F2FP.F16.F32.PACK_AB R5, R110, R5 ;  /* 0x000000056e05723e */ /* 0x000fe200000000ff */
[----:B------:R-:W-:-:S03]  /*5ce0*/  FMUL.FTZ R114, R23, R114 ;  /* 0x0000007217727220 */ /* 0x000fc60000410000 */
[----:B------:R-:W2:Y:S01]  /*5cf0*/  MUFU.RCP R36, R36 ;  /* 0x0000002400247308 */ /* 0x000ea20000001000 */
[----:B---3--:R-:W-:Y:S01]  /*5d00*/  FMUL.FTZ R15, R15, R16 ;  /* 0x000000100f0f7220 */ /* 0x008fe20000410000 */
[----:B------:R-:W-:Y:S01]  /*5d10*/  F2FP.F16.F32.PACK_AB R7, R114, R7 ;  /* 0x000000077207723e */ /* 0x000fe200000000ff */
[----:B------:R-:W-:Y:S02]  /*5d20*/  BAR.SYNC.DEFER_BLOCKING 0x0 ;  /* 0x0000000000007b1d */ /* 0x000fe40000010000 */
[----:B------:R-:W-:-:S04]  /*5d30*/  FMUL.FTZ R15, R15, R116 ;  /* 0x000000740f0f7220 */ /* 0x000fc80000410000 */
[----:B------:R-:W3:Y:S01]  /*5d40*/  MUFU.RCP R26, R26 ;  /* 0x0000001a001a7308 */ /* 0x000ee20000001000 */
[----:B-1----:R-:W-:Y:S01]  /*5d50*/  FMUL.FTZ R18, R18, R19 ;  /* 0x0000001312127220 */ /* 0x002fe20000410000 */
[----:B------:R-:W-:-:S03]  /*5d60*/  F2FP.F16.F32.PACK_AB R24, R24, R15 ;  /* 0x0000000f1818723e */ /* 0x000fc600000000ff */
[----:B------:R-:W-:-:S03]  /*5d70*/  FMUL.FTZ R18, R18, R85 ;  /* 0x0000005512127220 */ /* 0x000fc60000410000 */
[----:B------:R-:W1:Y:S01]  /*5d80*/  MUFU.RCP R39, R39 ;  /* 0x0000002700277308 */ /* 0x000e620000001000 */
[----:B--2---:R-:W-:-:S04]  /*5d90*/  FMUL.FTZ R25, R25, R36 ;  /* 0x0000002419197220 */ /* 0x004fc80000410000 */
[----:B------:R-:W-:-:S03]  /*5da0*/  FMUL.FTZ R25, R25, R102 ;  /* 0x0000006619197220 */ /* 0x000fc60000410000 */
[----:B------:R-:W2:Y:S01]  /*5db0*/  MUFU.RCP R46, R27 ;  /* 0x0000001b002e7308 */ /* 0x000ea20000001000 */
[----:B---3--:R-:W-:Y:S01]  /*5dc0*/  FMUL.FTZ R8, R37, R26 ;  /* 0x0000001a25087220 */ /* 0x008fe20000410000 */
[----:B------:R-:W-:Y:S01]  /*5dd0*/  F2FP.F16.F32.PACK_AB R25, R25, R18 ;  /* 0x000000121919723e */ /* 0x000fe200000000ff */
[----:B------:R3:W-:Y:S02]  /*5de0*/  STS.128 [R0], R4 ;  /* 0x0000000400007388 */ /* 0x0007e40000000c00 */
[----:B------:R-:W-:-:S03]  /*5df0*/  FMUL.FTZ R8, R8, R87 ;  /* 0x0000005708087220 */ /* 0x000fc60000410000 */
[----:B------:R-:W4:Y:S01]  /*5e00*/  MUFU.RCP R43, R43 ;  /* 0x0000002b002b7308 */ /* 0x000f220000001000 */
[----:B-1----:R-:W-:-:S04]  /*5e10*/  FMUL.FTZ R13, R38, R39 ;  /* 0x00000027260d7220 */ /* 0x002fc80000410000 */
[----:B------:R-:W-:Y:S01]  /*5e20*/  FMUL.FTZ R13, R13, R104 ;  /* 0x000000680d0d7220 */ /* 0x000fe20000410000 */
[----:B--2---:R-:W-:-:S04]  /*5e30*/  FMUL.FTZ R10, R41, R46 ;  /* 0x0000002e290a7220 */ /* 0x004fc80000410000 */
[----:B------:R-:W-:Y:S01]  /*5e40*/  F2FP.F16.F32.PACK_AB R26, R13, R8 ;  /* 0x000000080d1a723e */ /* 0x000fe200000000ff */
[----:B0-----:R-:W-:-:S04]  /*5e50*/  IMAD.WIDE.U32 R8, R77, UR4, R34 ;  /* 0x000000044d087c25 */ /* 0x001fc8000f8e0022 */
[----:B------:R-:W-:Y:S01]  /*5e60*/  FMUL.FTZ R10, R10, R89 ;  /* 0x000000590a0a7220 */ /* 0x000fe20000410000 */
[----:B------:R-:W-:Y:S02]  /*5e70*/  IMAD R9, R77, UR5, R9 ;  /* 0x000000054d097c24 */ /* 0x000fe4000f8e0209 */
[----:B----4-:R-:W-:Y:S01]  /*5e80*/  FMUL.FTZ R17, R42, R43 ;  /* 0x0000002b2a117220 */ /* 0x010fe20000410000 */
[----:B------:R-:W-:-:S04]  /*5e90*/  IMAD.WIDE.U32 R8, R75, UR6, R8 ;  /* 0x000000064b087c25 */ /* 0x000fc8000f8e0008 */
[----:B------:R-:W-:Y:S01]  /*5ea0*/  FMUL.FTZ R17, R17, R106 ;  /* 0x0000006a11117220 */ /* 0x000fe20000410000 */
[----:B---3--:R-:W-:-:S04]  /*5eb0*/  IMAD R5, R75, UR7, R9 ;  /* 0x000000074b057c24 */ /* 0x008fc8000f8e0209 */
[----:B------:R-:W-:Y:S02]  /*5ec0*/  F2FP.F16.F32.PACK_AB R27, R17, R10 ;  /* 0x0000000a111b723e */ /* 0x000fe400000000ff */
[----:B------:R-:W0:Y:S03]  /*5ed0*/  LDC.64 R10, c[0x0][0x4c0] ;  /* 0x00013000ff0a7b82 */ /* 0x000e260000000a00 */
[----:B------:R-:W-:Y:S01]  /*5ee0*/  STS.128 [R0+0x10], R24 ;  /* 0x0000101800007388 */ /* 0x000fe20000000c00 */
[----:B------:R-:W-:-:S03]  /*5ef0*/  NOP ;  /* 0x0000000000007918 */ /* 0x000fc60000000000 */
[----:B------:R-:W1:Y:S04]  /*5f00*/  LDS.128 R12, [R48] ;  /* 0x00000000300c7984 */ /* 0x000e680000000c00 */
[----:B------:R-:W2:Y:S01]  /*5f10*/  LDS.128 R16, [R48+0x200] ;  /* 0x0002000030107984 */ /* 0x000ea20000000c00 */
[----:B0-----:R-:W-:-:S04]  /*5f20*/  LEA R4, P0, R8, R10, 0x1 ;  /* 0x0000000a08047211 */ /* 0x001fc800078008ff */
[----:B------:R-:W-:Y:S02]  /*5f30*/  LEA.HI.X R5, R8, R11, R5, 0x1, P0 ;  /* 0x0000000b08057211 */ /* 0x000fe400000f0c05 */
[----:B------:R-:W-:Y:S01]  /*5f40*/  ISETP.NE.AND P0, PT, R53, R90, PT ;  /* 0x0000005a3500720c */ /* 0x000fe20003f05270 */
[----:B------:R-:W-:-:S05]  /*5f50*/  IMAD.WIDE.U32 R4, R51, 0x10, R4 ;  /* 0x0000001033047825 */ /* 0x000fca00078e0004 */
[----:B-1----:R0:W-:Y:S04]  /*5f60*/  STG.E.128 desc[UR10][R4.64], R12 ;  /* 0x0000000c04007986 */ /* 0x0021e8000c101d0a */
[----:B--2---:R0:W-:Y:S03]  /*5f70*/  STG.E.128 desc[UR10][R4.64+0x200], R16 ;  /* 0x0002001004007986 */ /* 0x0041e6000c101d0a */
[----:B------:R-:W-:Y:S05]  /*5f80*/  @P0 BRA `(.L_x_3888) ;  /* 0xffffffb000500947 */ /* 0x000fea000383ffff */
[----:B------:R-:W-:Y:S05]  /*5f90*/  EXIT ;  /* 0x000000000000794d */ /* 0x000fea0003800000 */
.L_x_3889:
        /* <DEDUP_REMOVED lines=14> */
.L_x_8026:


//--------------------- .text._Z25selective_scan_fwd_kernelI32Selective_Scan_fwd_kernel_traitsILi32ELi16ELi1ELb1ELb1ELb1ELb1ELb1EN3c104HalfEfS2_EEv13SSMParamsBase --------------------------
	.section	.text._Z25selective_scan_fwd_kernelI32Selective_Scan_fwd_kernel_traitsILi32ELi16ELi1ELb1ELb1ELb1ELb1ELb1EN3c104HalfEfS2_EEv13SSMParamsBase,"ax",@progbits
	.align	128
        .global         _Z25selective_scan_fwd_kernelI32Selective_Scan_fwd_kernel_traitsILi32ELi16ELi1ELb1ELb1ELb1ELb1ELb1EN3c104HalfEfS2_EEv13SSMParamsBase
        .type           _Z25selective_scan_fwd_kernelI32Selective_Scan_fwd_kernel_traitsILi32ELi16ELi1ELb1ELb1ELb1ELb1ELb1EN3c104HalfEfS2_EEv13SSMParamsBase,@function
        .size           _Z25selective_scan_fwd_kernelI32Selective_Scan_fwd_kernel_traitsILi32ELi16ELi1ELb1ELb1ELb1ELb1ELb1EN3c104HalfEfS2_EEv13SSMParamsBase,(.L_x_8027 - _Z25selective_scan_fwd_kernelI32Selective_Scan_fwd_kernel_traitsILi32ELi16ELi1ELb1ELb1ELb1ELb1ELb1EN3c104HalfEfS2_EEv13SSMParamsBase)
        .other          _Z25selective_scan_fwd_kernelI32Selective_Scan_fwd_kernel_traitsILi32ELi16ELi1ELb1ELb1ELb1ELb1ELb1EN3c104HalfEfS2_EEv13SSMParamsBase,@"STO_CUDA_ENTRY STV_DEFAULT"
_Z25selective_scan_fwd_kernelI32Selective_Scan_fwd_kernel_traitsILi32ELi16ELi1ELb1ELb1ELb1ELb1ELb1EN3c104HalfEfS2_EEv13SSMParamsBase:
.text._Z25selective_scan_fwd_kernelI32Selective_Scan_fwd_kernel_traitsILi32ELi16ELi1ELb1ELb1ELb1ELb1ELb1EN3c104HalfEfS2_EEv13SSMParamsBase:
        /* <DEDUP_REMOVED lines=43> */
.L_x_3890:
        /* <DEDUP_REMOVED lines=94> */
.L_x_3891:
        /* <DEDUP_REMOVED lines=11> */
.L_x_3892:
        /* <DEDUP_REMOVED lines=72> */
.L_x_3893:
        /* <DEDUP_REMOVED lines=29> */
.L_x_3894:
        /* <DEDUP_REMOVED lines=51> */
.L_x_3934:
        /* <DEDUP_REMOVED lines=307> */
.L_x_3896:
[----:B------:R-:W-:Y:S05]  /*25f0*/  BSYNC.RECONVERGENT B0 ;  /* 0x0000000000007941 */ /* 0x000fea0003800200 */
.L_x_3895:
        /* <DEDUP_REMOVED lines=38> */
.L_x_3898:
[----:B------:R-:W-:Y:S05]  /*2860*/  BSYNC.RECONVERGENT B0 ;  /* 0x0000000000007941 */ /* 0x000fea0003800200 */
.L_x_3897:
        /* <DEDUP_REMOVED lines=38> */
.L_x_3900:
[----:B------:R-:W-:Y:S05]  /*2ad0*/  BSYNC.RECONVERGENT B0 ;  /* 0x0000000000007941 */ /* 0x000fea0003800200 */
.L_x_3899:
        /* <DEDUP_REMOVED lines=38> */
.L_x_3902:
[----:B------:R-:W-:Y:S05]  /*2d40*/  BSYNC.RECONVERGENT B0 ;  /* 0x0000000000007941 */ /* 0x000fea0003800200 */
.L_x_3901:
        /* <DEDUP_REMOVED lines=38> */
.L_x_3904:
[----:B------:R-:W-:Y:S05]  /*2fb0*/  BSYNC.RECONVERGENT B0 ;  /* 0x0000000000007941 */ /* 0x000fea0003800200 */
.L_x_3903:
        /* <DEDUP_REMOVED lines=38> */
.L_x_3906:
[----:B------:R-:W-:Y:S05]  /*3220*/  BSYNC.RECONVERGENT B0 ;  /* 0x0000000000007941 */ /* 0x000fea0003800200 */
.L_x_3905:
        /* <DEDUP_REMOVED lines=38> */
.L_x_3908:
[----:B------:R-:W-:Y:S05]  /*3490*/  BSYNC.RECONVERGENT B0 ;  /* 0x0000000000007941 */ /* 0x000fea0003800200 */
.L_x_3907:
        /* <DEDUP_REMOVED lines=38> */
.L_x_3910:
[----:B------:R-:W-:Y:S05]  /*3700*/  BSYNC.RECONVERGENT B0 ;  /* 0x0000000000007941 */ /* 0x000fea0003800200 */
.L_x_3909:
        /* <DEDUP_REMOVED lines=38> */
.L_x_3912:
[----:B------:R-:W-:Y:S05]  /*3970*/  BSYNC.RECONVERGENT B0 ;  /* 0x0000000000007941 */ /* 0x000fea0003800200 */
.L_x_3911:
        /* <DEDUP_REMOVED lines=38> */
.L_x_3914:
[----:B------:R-:W-:Y:S05]  /*3be0*/  BSYNC.RECONVERGENT B0 ;  /* 0x0000000000007941 */ /* 0x000fea0003800200 */
.L_x_3913:
        /* <DEDUP_REMOVED lines=38> */
.L_x_3916:
[----:B------:R-:W-:Y:S05]  /*3e50*/  BSYNC.RECONVERGENT B0 ;  /* 0x0000000000007941 */ /* 0x000fea0003800200 */
.L_x_3915:
        /* <DEDUP_REMOVED lines=38> */
.L_x_3918:
[----:B------:R-:W-:Y:S05]  /*40c0*/  BSYNC.RECONVERGENT B0 ;  /* 0x0000000000007941 */ /* 0x000fea0003800200 */
.L_x_3917:
        /* <DEDUP_REMOVED lines=40> */
.L_x_3920:
[----:B------:R-:W-:Y:S05]  /*4350*/  BSYNC.RECONVERGENT B0 ;  /* 0x0000000000007941 */ /* 0x000fea0003800200 */
.L_x_3919:
        /* <DEDUP_REMOVED lines=39> */
.L_x_3922:
[----:B------:R-:W-:Y:S05]  /*45d0*/  BSYNC.RECONVERGENT B0 ;  /* 0x0000000000007941 */ /* 0x000fea0003800200 */
.L_x_3921:
        /* <DEDUP_REMOVED lines=43> */
.L_x_3924:
[----:B------:R-:W-:Y:S05]  /*4890*/  BSYNC.RECONVERGENT B0 ;  /* 0x0000000000007941 */ /* 0x000fea0003800200 */
.L_x_3923:
        /* <DEDUP_REMOVED lines=43> */
.L_x_3926:
[----:B------:R-:W-:Y:S05]  /*4b50*/  BSYNC.RECONVERGENT B0 ;  /* 0x0000000000007941 */ /* 0x000fea0003800200 */
.L_x_3925:
        /* <DEDUP_REMOVED lines=98> */
.L_x_3933:
        /* <DEDUP_REMOVED lines=431> */
.L_x_3929:
[----:B------:R-:W-:Y:S01]  /*6c70*/  LOP3.LUT P6, RZ, R193, 0x2000, RZ, 0xc0, !PT ;  /* 0x00002000c1ff7812 */ /* 0x000fe200078cc0ff */
[----:B------:R-:W-:-:S12]  /*6c80*/  IMAD.MOV.U32 R27, RZ, RZ, RZ ;  /* 0x000000ffff1b7224 */ /* 0x000fd800078e00ff */
[----:B------:R-:W-:Y:S05]  /*6c90*/  @!P6 BRA `(.L_x_3928) ;  /* 0x000000000010e947 */ /* 0x000fea0003800000 */
[----:B------:R-:W-:-:S05]  /*6ca0*/  IADD3 R28, P6, PT, R130, R163, RZ ;  /* 0x000000a3821c7210 */ /* 0x000fca0007fde0ff */
[----:B------:R-:W-:-:S05]  /*6cb0*/  IMAD.X R29, R69, 0x1, R164, P6 ;  /* 0x00000001451d7824 */ /* 0x000fca00030e06a4 */
[----:B------:R-:W2:Y:S02]  /*6cc0*/  LDG.E.U16 R28, desc[UR10][R28.64] ;  /* 0x0000000a1c1c7981 */ /* 0x000ea4000c1e1500 */
[----:B--2---:R-:W-:-:S07]  /*6cd0*/  HADD2.F32 R27, -RZ, R28.H0_H0 ;  /* 0x2000001cff1b7230 */ /* 0x004fce0000004100 */
.L_x_3928:
        /* <DEDUP_REMOVED lines=120> */
.L_x_3932:
        /* <DEDUP_REMOVED lines=8> */
.L_x_3931:
[----:B------:R-:W-:Y:S05]  /*74e0*/  BSYNC.RECONVERGENT B0 ;  /* 0x0000000000007941 */ /* 0x000fea0003800200 */
.L_x_3930:
        /* <DEDUP_REMOVED lines=30> */
.L_x_3927:
        /* <DEDUP_REMOVED lines=433> */
.L_x_3935:
        /* <DEDUP_REMOVED lines=10> */
.L_x_8027:


//--------------------- .text._Z25selective_scan_fwd_kernelI32Selective_Scan_fwd_kernel_traitsILi32ELi8ELi1ELb0ELb1ELb1ELb0ELb0EN3c104HalfEfS2_EEv13SSMParamsBase --------------------------
	.section	.text._Z25selective_scan_fwd_kernelI32Selective_Scan_fwd_kernel_traitsILi32ELi8ELi1ELb0ELb1ELb1ELb0ELb0EN3c104HalfEfS2_EEv13SSMParamsBase,"ax",@progbits
	.align	128
        .global         _Z25selective_scan_fwd_kernelI32Selective_Scan_fwd_kernel_traitsILi32ELi8ELi1ELb0ELb1ELb1ELb0ELb0EN3c104HalfEfS2_EEv13SSMParamsBase
        .type           _Z25selective_scan_fwd_kernelI32Selective_Scan_fwd_kernel_traitsILi32ELi8ELi1ELb0ELb1ELb1ELb0ELb0EN3c104HalfEfS2_EEv13SSMParamsBase,@function
        .size           _Z25selective_scan_fwd_kernelI32Selective_Scan_fwd_kernel_traitsILi32ELi8ELi1ELb0ELb1ELb1ELb0ELb0EN3c104HalfEfS2_EEv13SSMParamsBase,(.L_x_8028 - _Z25selective_scan_fwd_kernelI32Selective_Scan_fwd_kernel_traitsILi32ELi8ELi1ELb0ELb1ELb1ELb0ELb0EN3c104HalfEfS2_EEv13SSMParamsBase)
        .other          _Z25selective_scan_fwd_kernelI32Selective_Scan_fwd_kernel_traitsILi32ELi8ELi1ELb0ELb1ELb1ELb0ELb0EN3c104HalfEfS2_EEv13SSMParamsBase,@"STO_CUDA_ENTRY STV_DEFAULT"
_Z25selective_scan_fwd_kernelI32Selective_Scan_fwd_kernel_traitsILi32ELi8ELi1ELb0ELb1ELb1ELb0ELb0EN3c104HalfEfS2_EEv13SSMParamsBase:
.text._Z25selective_scan_fwd_kernelI32Selective_Scan_fwd_kernel_traitsILi32ELi8ELi1ELb0ELb1ELb1ELb0ELb0EN3c104HalfEfS2_EEv13SSMParamsBase:
        /* <DEDUP_REMOVED lines=38> */
.L_x_3936:
        /* <DEDUP_REMOVED lines=82> */
.L_x_3937:
        /* <DEDUP_REMOVED lines=11> */
.L_x_3938:
        /* <DEDUP_REMOVED lines=70> */
.L_x_3939:
        /* <DEDUP_REMOVED lines=30> */
.L_x_3940:
        /* <DEDUP_REMOVED lines=35> */
.L_x_3964:
        /* <DEDUP_REMOVED lines=172> */
.L_x_3942:
[----:B------:R-:W-:Y:S05]  /*1b60*/  BSYNC.RECONVERGENT B0 ;  /* 0x0000000000007941 */ /* 0x000fea0003800200 */
.L_x_3941:
        /* <DEDUP_REMOVED lines=37> */
.L_x_3944:
[----:B------:R-:W-:Y:S05]  /*1dc0*/  BSYNC.RECONVERGENT B0 ;  /* 0x0000000000007941 */ /* 0x000fea0003800200 */
.L_x_3943:
        /* <DEDUP_REMOVED lines=35> */
.L_x_3946:
[----:B------:R-:W-:Y:S05]  /*2000*/  BSYNC.RECONVERGENT B0 ;  /* 0x0000000000007941 */ /* 0x000fea0003800200 */
.L_x_3945:
        /* <DEDUP_REMOVED lines=37> */
.L_x_3948:
[----:B------:R-:W-:Y:S05]  /*2260*/  BSYNC.RECONVERGENT B0 ;  /* 0x0000000000007941 */ /* 0x000fea0003800200 */
.L_x_3947:
        /* <DEDUP_REMOVED lines=35> */
.L_x_3950:
[----:B------:R-:W-:Y:S05]  /*24a0*/  BSYNC.RECONVERGENT B0 ;  /* 0x0000000000007941 */ /* 0x000fea0003800200 */
.L_x_3949:
        /* <DEDUP_REMOVED lines=41> */
.L_x_3952:
[----:B------:R-:W-:Y:S05]  /*2740*/  BSYNC.RECONVERGENT B0 ;  /* 0x0000000000007941 */ /* 0x000fea0003800200 */
.L_x_3951:
        /* <DEDUP_REMOVED lines=32> */
.L_x_3954:
[----:B------:R-:W-:Y:S05]  /*2950*/  BSYNC.RECONVERGENT B0 ;  /* 0x0000000000007941 */ /* 0x000fea0003800200 */
.L_x_3953:
        /* <DEDUP_REMOVED lines=32> */
.L_x_3956:
[----:B------:R-:W-:Y:S05]  /*2b60*/  BSYNC.RECONVERGENT B0 ;  /* 0x0000000000007941 */ /* 0x000fea0003800200 */
.L_x_3955:
        /* <DEDUP_REMOVED lines=67> */
[----:B------:R-:W-:Y:S02]  /*2fa0*/  ISETP.GT.U32.AND P2, PT, R25, R10, PT ;  /* 0x0000000a1900720c */ /* 0x000fe40003f44070 */
[----:B-1----:R-:W-:-:S11]  /*2fb0*/  SHF.L.U64.HI R21, R20, 0x1, R21 ;  /* 0x0000000114157819 */ /* 0x002fd60000010215 */
[----:B------:R-:W-:Y:S01]  /*2fc0*/  @!P2 VIADD R103, R103, 0x1 ;  /* 0x000000016767a836 */ /* 0x000fe20000000000 */
[-C--:B------:R-:W-:Y:S02]  /*2fd0*/  @!P2 IADD3 R10, PT, PT, R10, -R25.reuse, RZ ;  /* 0x800000190a0aa210 */ /* 0x080fe40007ffe0ff */
[----:B------:R-:W-:Y:S02]  /*2fe0*/  ISETP.NE.AND P2, PT, R44, RZ, PT ;  /* 0x000000ff2c00720c */ /* 0x000fe40003f45270 */
[----:B------:R-:W-:Y:S01]  /*2ff0*/  ISETP.GE.U32.AND P1, PT, R10, R25, PT ;  /* 0x000000190a00720c */ /* 0x000fe20003f26070 */
[----:B------:R-:W-:Y:S01]  /*3000*/  IMAD R25, R4, UR5, R23 ;  /* 0x0000000504197c24 */ /* 0x000fe2000f8e0217 */
[----:B------:R-:W-:Y:S01]  /*3010*/  UMOV UR5, URZ ;  /* 0x000000ff00057c82 */ /* 0x000fe20008000000 */
[----:B------:R-:W0:Y:S01]  /*3020*/  LDC.64 R22, c[0x0][0x3d0] ;  /* 0x0000f400ff167b82 */ /* 0x000e220000000a00 */
[----:B------:R-:W-:-:S04]  /*3030*/  IMAD.MOV.U32 R10, RZ, RZ, R35 ;  /* 0x000000ffff0a7224 */ /* 0x000fc800078e0023 */
[----:B------:R-:W-:Y:S01]  /*3040*/  IMAD.WIDE.U32 R10, R4, UR4, R10 ;  /* 0x00000004040a7c25 */ /* 0x000fe2000f8e000a */
[----:B------:R-:W-:-:S04]  /*3050*/  UMOV UR4, URZ ;  /* 0x000000ff00047c82 */ /* 0x000fc80008000000 */
[----:B------:R-:W-:Y:S02]  /*3060*/  @P1 IADD3 R103, PT, PT, R103, 0x1, RZ ;  /* 0x0000000167671810 */ /* 0x000fe40007ffe0ff */
[----:B------:R-:W-:-:S03]  /*3070*/  IADD3 R14, P1, PT, R38, R71, RZ ;  /* 0x00000047260e7210 */ /* 0x000fc60007f3e0ff */
[----:B------:R-:W-:Y:S01]  /*3080*/  @!P0 IMAD.MOV R103, RZ, RZ, -R103 ;  /* 0x000000ffff678224 */ /* 0x000fe200078e0a67 */
[----:B------:R-:W-:Y:S02]  /*3090*/  IADD3.X R15, PT, PT, R3, R39, RZ, P1, !PT ;  /* 0x00000027030f7210 */ /* 0x000fe40000ffe4ff */
[----:B------:R-:W-:Y:S02]  /*30a0*/  @!P2 LOP3.LUT R103, RZ, R44, RZ, 0x33, !PT ;  /* 0x0000002cff67a212 */ /* 0x000fe400078e33ff */
[----:B0-----:R-:W-:Y:S02]  /*30b0*/  SHF.L.U64.HI R115, R22, 0x1, R23 ;  /* 0x0000000116737819 */ /* 0x001fe40000010217 */
[----:B---34-:R-:W-:-:S07]  /*30c0*/  IADD3 R23, PT, PT, R11, R25, RZ ;  /* 0x000000190b177210 */ /* 0x018fce0007ffe0ff */
.L_x_3963:
        /* <DEDUP_REMOVED lines=8> */
[----:B-1----:R-:W3:Y:S01]  /*3150*/  @!P6 LDG.E.U16 R29, desc[UR10][R14.64+-0x80] ;  /* 0xffff800a0e1de981 */ /* 0x002ee2000c1e1500 */
[----:B------:R-:W-:-:S03]  /*3160*/  ISETP.GE.AND P0, PT, R69, R70, PT ;  /* 0x000000464500720c */ /* 0x000fc60003f06270 */
[----:B0-----:R-:W4:Y:S01]  /*3170*/  @!P5 LDG.E.U16 R27, desc[UR10][R14.64+-0xc0] ;  /* 0xffff400a0e1bd981 */ /* 0x001f22000c1e1500 */
        /* <DEDUP_REMOVED lines=50> */
[----:B------:R-:W-:Y:S04]  /*34a0*/  LDS.U16 R126, [R81] ;  /* 0x00000000517e7984 */ /* 0x000fe80000000400 */
        /* <DEDUP_REMOVED lines=24> */
[----:B-1----:R-:W-:-:S03]  /*3630*/  FSEL R33, R33, 1, !P0 ;  /* 0x3f80000021217808 */ /* 0x002fc60004000000 */
[----:B------:R-:W-:Y:S01]  /*3640*/  MUFU.EX2 R127, R123 ;  /* 0x0000007b007f7308 */ /* 0x000fe20000000800 */
[----:B------:R-:W-:Y:S01]  /*3650*/  ISETP.GE.U32.AND P1, PT, R55, R70, PT ;  /* 0x000000463700720c */ /* 0x000fe20003f26070 */
[C---:B------:R-:W-:Y:S01]  /*3660*/  FMUL.FTZ R117, R125.reuse, R86 ;  /* 0x000000567d757220 */ /* 0x040fe20000410000 */
[C---:B------:R-:W-:Y:S01]  /*3670*/  FMUL.FTZ R128, R125.reuse, R88 ;  /* 0x000000587d807220 */ /* 0x040fe20000410000 */
[----:B------:R-:W-:-:S04]  /*3680*/  FMUL.FTZ R137, R125, R91 ;  /* 0x0000005b7d897220 */ /* 0x000fc80000410000 */
[----:B------:R-:W1:Y:S01]  /*3690*/  MUFU.EX2 R117, R117 ;  /* 0x0000007500757308 */ /* 0x000e620000000800 */
[----:B0-----:R-:W-:-:S07]  /*36a0*/  HADD2.F32 R116, -RZ, R116.H0_H0 ;  /* 0x20000074ff747230 */ /* 0x001fce0000004100 */
[----:B------:R-:W0:Y:S01]  /*36b0*/  MUFU.EX2 R128, R128 ;  /* 0x0000008000807308 */ /* 0x000e220000000800 */
[----:B------:R-:W-:Y:S01]  /*36c0*/  FMUL.FTZ R132, R125, R84 ;  /* 0x000000547d847220 */ /* 0x000fe20000410000 */
[-C--:B------:R-:W-:Y:S02]  /*36d0*/  ISETP.GE.U32.AND P3, PT, R57, R70.reuse, PT ;  /* 0x000000463900720c */ /* 0x080fe40003f66070 */
[----:B------:R-:W-:-:S04]  /*36e0*/  ISETP.GE.U32.AND P2, PT, R58, R70, PT ;  /* 0x000000463a00720c */ /* 0x000fc80003f46070 */
[----:B------:R-:W-:Y:S01]  /*36f0*/  MUFU.EX2 R137, R137 ;  /* 0x0000008900897308 */ /* 0x000fe20000000800 */
[----:B-1----:R-:W-:-:S07]  /*3700*/  FSEL R117, R117, 1, !P1 ;  /* 0x3f80000075757808 */ /* 0x002fce0004800000 */
[----:B------:R-:W-:Y:S01]  /*3710*/  MUFU.EX2 R138, R132 ;  /* 0x00000084008a7308 */ /* 0x000fe20000000800 */
[----:B--2---:R-:W-:-:S05]  /*3720*/  HADD2.F32 R30, -RZ, R30.H0_H0 ;  /* 0x2000001eff1e7230 */ /* 0x004fca0000004100 */
[----:B------:R-:W-:Y:S01]  /*3730*/  FMUL.FTZ R30, R107, R30 ;  /* 0x0000001e6b1e7220 */ /* 0x000fe20000410000 */
[----:B---3--:R-:W-:Y:S02]  /*3740*/  @!P4 PRMT R114, R114, 0x5410, R27 ;  /* 0x000054107272c816 */ /* 0x008fe4000000001b */
[----:B------:R-:W1:Y:S04]  /*3750*/  LDS.U16 R27, [R81+0x4] ;  /* 0x00000400511b7984 */ /* 0x000e680000000400 */
[----:B------:R-:W-:Y:S04]  /*3760*/  STS.U16 [R73+0x210], R32 ;  /* 0x0002102049007388 */ /* 0x000fe80000000400 */
[----:B------:R2:W-:Y:S01]  /*3770*/  STS.U16 [R74+0x250], R31 ;  /* 0x0002501f4a007388 */ /* 0x0005e20000000400 */
[----:B------:R-:W-:Y:S01]  /*3780*/  PRMT R129, R114, 0x7632, R129 ;  /* 0x0000763272817816 */ /* 0x000fe20000000081 */
[----:B--2---:R-:W-:-:S05]  /*3790*/  HADD2.F32 R31, -RZ, R26.H0_H0 ;  /* 0x2000001aff1f7230 */ /* 0x004fca0000004100 */
[----:B------:R-:W-:Y:S01]  /*37a0*/  FMUL.FTZ R31, R112, R31 ;  /* 0x0000001f701f7220 */ /* 0x000fe20000410000 */
[----:B------:R2:W-:Y:S04]  /*37b0*/  STS.U16 [R75+0x290], R114 ;  /* 0x000290724b007388 */ /* 0x0005e80000000400 */
[----:B------:R-:W-:Y:S01]  /*37c0*/  FSEL R32, R31, RZ, !P0 ;  /* 0x000000ff1f207208 */ /* 0x000fe20004000000 */
[----:B------:R-:W-:Y:S01]  /*37d0*/  STS.U16 [R76+0x2d0], R129 ;  /* 0x0002d0814c007388 */ /* 0x000fe20000000400 */
[----:B------:R-:W-:-:S03]  /*37e0*/  ISETP.NE.AND P0, PT, R54, RZ, PT ;  /* 0x000000ff3600720c */ /* 0x000fc60003f05270 */
[----:B------:R3:W-:Y:S04]  /*37f0*/  STS.U16 [R77+0x310], R122 ;  /* 0x0003107a4d007388 */ /* 0x0007e80000000400 */
[----:B------:R-:W-:Y:S01]  /*3800*/  STS.U16 [R78+0x350], R130 ;  /* 0x000350824e007388 */ /* 0x000fe20000000400 */
[----:B-1----:R-:W-:-:S03]  /*3810*/  HADD2.F32 R26, -RZ, R27.H0_H0 ;  /* 0x2000001bff1a7230 */ /* 0x002fc60000004100 */
[----:B------:R-:W-:Y:S01]  /*3820*/  STS.U16 [R79+0x390], R124 ;  /* 0x0003907c4f007388 */ /* 0x000fe20000000400 */
[C---:B--2---:R-:W-:Y:S01]  /*3830*/  FMUL.FTZ R114, R125.reuse, R89 ;  /* 0x000000597d727220 */ /* 0x044fe20000410000 */
[----:B---3--:R-:W-:Y:S02]  /*3840*/  FMUL.FTZ R122, R125, R90 ;  /* 0x0000005a7d7a7220 */ /* 0x008fe40000410000 */
[----:B------:R-:W-:Y:S01]  /*3850*/  STS.U16 [R80+0x3d0], R131 ;  /* 0x0003d08350007388 */ /* 0x000fe20000000400 */
[----:B------:R-:W-:Y:S01]  /*3860*/  NOP ;  /* 0x0000000000007918 */ /* 0x000fe20000000000 */
[----:B------:R-:W-:Y:S01]  /*3870*/  FMUL.FTZ R26, R111, R26 ;  /* 0x0000001a6f1a7220 */ /* 0x000fe20000410000 */
[----:B------:R-:W-:Y:S01]  /*3880*/  HADD2.F32 R27, -RZ, R29.H0_H0 ;  /* 0x2000001dff1b7230 */ /* 0x000fe20000004100 */
[----:B------:R-:W1:Y:S04]  /*3890*/  LDS.U16 R130, [R81+0x210] ;  /* 0x0002100051827984 */ /* 0x000e680000000400 */
[----:B------:R-:W2:Y:S01]  /*38a0*/  LDS.U16 R131, [R81+0x212] ;  /* 0x0002120051837984 */ /* 0x000ea20000000400 */
[----:B------:R3:W4:Y:S03]  /*38b0*/  MUFU.EX2 R133, R114 ;  /* 0x0000007200857308 */ /* 0x0007260000000800 */
[----:B------:R-:W5:Y:S04]  /*38c0*/  LDS.U16 R134, [R81+0x214] ;  /* 0x0002140051867984 */ /* 0x000f680000000400 */
[----:B------:R-:W5:Y:S01]  /*38d0*/  LDS.U16 R135, [R81+0x216] ;  /* 0x0002160051877984 */ /* 0x000f620000000400 */
[----:B------:R0:W4:Y:S03]  /*38e0*/  MUFU.EX2 R136, R122 ;  /* 0x0000007a00887308 */ /* 0x0001260000000800 */
[----:B------:R-:W5:Y:S01]  /*38f0*/  LDS.U16 R124, [R81+0x218] ;  /* 0x00021800517c7984 */ /* 0x000f620000000400 */
[----:B---3--:R-:W-:-:S03]  /*3900*/  FSEL R114, R26, RZ, !P1 ;  /* 0x000000ff1a727208 */ /* 0x008fc60004800000 */
[----:B------:R-:W3:Y:S04]  /*3910*/  LDS.U16 R123, [R81+0x21a] ;  /* 0x00021a00517b7984 */ /* 0x000ee80000000400 */
[----:B------:R-:W3:Y:S01]  /*3920*/  LDS.U16 R31, [R81+0x21c] ;  /* 0x00021c00511f7984 */ /* 0x000ee20000000400 */
[----:B0-----:R-:W-:-:S03]  /*3930*/  FMUL.FTZ R122, R110, R27 ;  /* 0x0000001b6e7a7220 */ /* 0x001fc60000410000 */
[----:B------:R-:W0:Y:S04]  /*3940*/  LDS.U16 R29, [R81+0x21e] ;  /* 0x00021e00511d7984 */ /* 0x000e280000000400 */
[----:B------:R-:W0:Y:S01]  /*3950*/  @P0 LDS.64 R26, [UR8] ;  /* 0x00000008ff1a0984 */ /* 0x000e220008000a00 */
[----:B------:R-:W-:Y:S02]  /*3960*/  HADD2.F32 R125, -RZ, R119.H0_H0 ;  /* 0x20000077ff7d7230 */ /* 0x000fe40000004100 */
[----:B------:R-:W-:Y:S01]  /*3970*/  FMUL.FTZ R129, R109, R116 ;  /* 0x000000746d817220 */ /* 0x000fe20000410000 */
[----:B------:R-:W-:Y:S02]  /*3980*/  FSEL R119, R127, 1, !P3 ;  /* 0x3f8000007f777808 */ /* 0x000fe40005800000 */
[----:B------:R-:W-:Y:S01]  /*3990*/  FSEL R116, R122, RZ, !P3 ;  /* 0x000000ff7a747208 */ /* 0x000fe20005800000 */
[----:B------:R-:W-:Y:S01]  /*39a0*/  FMUL.FTZ R127, R108, R125 ;  /* 0x0000007d6c7f7220 */ /* 0x000fe20000410000 */
[----:B------:R-:W-:Y:S01]  /*39b0*/  FSEL R122, R129, RZ, !P2 ;  /* 0x000000ff817a7208 */ /* 0x000fe20005000000 */
[----:B------:R-:W-:Y:S01]  /*39c0*/  HADD2.F32 R129, -RZ, R28.H0_H0 ;  /* 0x2000001cff817230 */ /* 0x000fe20000004100 */
[----:B------:R-:W-:Y:S01]  /*39d0*/  FSEL R125, R128, 1, !P2 ;  /* 0x3f800000807d7808 */ /* 0x000fe20005000000 */
[----:B------:R-:W-:Y:S01]  /*39e0*/  HADD2.F32 R128, -RZ, R126.H0_H0 ;  /* 0x2000007eff807230 */ /* 0x000fe20000004100 */
[----:B------:R-:W-:-:S02]  /*39f0*/  ISETP.GE.U32.AND P1, PT, R60, R70, PT ;  /* 0x000000463c00720c */ /* 0x000fc40003f26070 */
[----:B------:R-:W-:Y:S01]  /*3a00*/  ISETP.GE.U32.AND P3, PT, R61, R70, PT ;  /* 0x000000463d00720c */ /* 0x000fe20003f66070 */
[----:B------:R-:W-:Y:S01]  /*3a10*/  FMUL.FTZ R129, R106, R129 ;  /* 0x000000816a817220 */ /* 0x000fe20000410000 */
[----:B------:R-:W-:Y:S01]  /*3a20*/  FSEL R126, R127, RZ, !P1 ;  /* 0x000000ff7f7e7208 */ /* 0x000fe20004800000 */
[----:B------:R-:W-:Y:S01]  /*3a30*/  FMUL.FTZ R128, R113, R128 ;  /* 0x0000008071807220 */ /* 0x000fe20000410000 */
[-C--:B------:R-:W-:Y:S02]  /*3a40*/  ISETP.GE.U32.AND P2, PT, R62, R70.reuse, PT ;  /* 0x000000463e00720c */ /* 0x080fe40003f46070 */
[----:B----4-:R-:W-:Y:S02]  /*3a50*/  FSEL R127, R133, 1, !P1 ;  /* 0x3f800000857f7808 */ /* 0x010fe40004800000 */
[----:B------:R-:W-:Y:S02]  /*3a60*/  ISETP.GE.U32.AND P1, PT, R52, R70, PT ;  /* 0x000000463400720c */ /* 0x000fe40003f26070 */
[----:B------:R-:W-:-:S02]  /*3a70*/  FSEL R132, R136, 1, !P3 ;  /* 0x3f80000088847808 */ /* 0x000fc40005800000 */
[----:B------:R-:W-:Y:S02]  /*3a80*/  FSEL R133, R137, 1, !P2 ;  /* 0x3f80000089857808 */ /* 0x000fe40005000000 */
[----:B------:R-:W-:Y:S01]  /*3a90*/  FSEL R137, R128, RZ, !P1 ;  /* 0x000000ff80897208 */ /* 0x000fe20004800000 */
[----:B-1----:R-:W-:Y:S01]  /*3aa0*/  HADD2.F32 R128, -RZ, R130.H0_H0 ;  /* 0x20000082ff807230 */ /* 0x002fe20000004100 */
[----:B------:R-:W-:Y:S01]  /*3ab0*/  FSEL R136, R129, RZ, !P2 ;  /* 0x000000ff81887208 */ /* 0x000fe20005000000 */
[----:B--2---:R-:W-:Y:S01]  /*3ac0*/  HADD2.F32 R129, -RZ, R131.H0_H0 ;  /* 0x20000083ff817230 */ /* 0x004fe20000004100 */
[----:B------:R-:W-:Y:S01]  /*3ad0*/  FSEL R138, R138, 1, !P1 ;  /* 0x3f8000008a8a7808 */ /* 0x000fe20004800000 */
[----:B-----5:R-:W-:Y:S01]  /*3ae0*/  HADD2.F32 R130, -RZ, R134.H0_H0 ;  /* 0x20000086ff827230 */ /* 0x020fe20000004100 */
[----:B------:R-:W-:Y:S01]  /*3af0*/  FSEL R139, R30, RZ, !P3 ;  /* 0x000000ff1e8b7208 */ /* 0x000fe20005800000 */
[----:B------:R-:W-:Y:S02]  /*3b00*/  HADD2.F32 R131, -RZ, R135.H0_H0 ;  /* 0x20000087ff837230 */ /* 0x000fe40000004100 */
[----:B------:R-:W-:-:S02]  /*3b10*/  HADD2.F32 R124, -RZ, R124.H0_H0 ;  /* 0x2000007cff7c7230 */ /* 0x000fc40000004100 */
[----:B---3--:R-:W-:Y:S02]  /*3b20*/  HADD2.F32 R123, -RZ, R123.H0_H0 ;  /* 0x2000007bff7b7230 */ /* 0x008fe40000004100 */
[----:B------:R-:W-:Y:S02]  /*3b30*/  HADD2.F32 R134, -RZ, R31.H0_H0 ;  /* 0x2000001fff867230 */ /* 0x000fe40000004100 */
[----:B0-----:R-:W-:Y:S01]  /*3b40*/  HADD2.F32 R135, -RZ, R29.H0_H0 ;  /* 0x2000001dff877230 */ /* 0x001fe20000004100 */
        /* <DEDUP_REMOVED lines=13> */
.L_x_3959:
[----:B------:R-:W-:Y:S01]  /*3c20*/  IMAD.MOV.U32 R27, RZ, RZ, RZ ;  /* 0x000000ffff1b7224 */ /* 0x000fe200078e00ff */
[----:B------:R-:W-:Y:S06]  /*3c30*/  @!P6 BRA `(.L_x_3958) ;  /* 0x000000000010e947 */ /* 0x000fec0003800000 */
[----:B------:R-:W-:-:S04]  /*3c40*/  IADD3 R28, P0, PT, R35, R104, RZ ;  /* 0x00000068231c7210 */ /* 0x000fc80007f1e0ff */
[----:B------:R-:W-:-:S05]  /*3c50*/  IADD3.X R29, PT, PT, R37, R102, RZ, P0, !PT ;  /* 0x00000066251d7210 */ /* 0x000fca00007fe4ff */
[----:B------:R-:W2:Y:S02]  /*3c60*/  LDG.E.U16 R28, desc[UR10][R28.64] ;  /* 0x0000000a1c1c7981 */ /* 0x000ea4000c1e1500 */
[----:B--2---:R-:W-:-:S07]  /*3c70*/  HADD2.F32 R27, -RZ, R28.H0_H0 ;  /* 0x2000001cff1b7230 */ /* 0x004fce0000004100 */
.L_x_3958:
        /* <DEDUP_REMOVED lines=96> */
.L_x_3962:
[----:B------:R-:W-:-:S04]  /*4280*/  ISETP.NE.AND P0, PT, R54, R51, PT ;  /* 0x000000333600720c */ /* 0x000fc80003f05270 */
[----:B------:R-:W-:-:S13]  /*4290*/  ISETP.NE.OR P0, PT, R28, RZ, P0 ;  /* 0x000000ff1c00720c */ /* 0x000fda0000705670 */
[----:B------:R-:W-:Y:S02]  /*42a0*/  @!P0 IADD3 R26, P1, PT, R35, R104, RZ ;  /* 0x00000068231a8210 */ /* 0x000fe40007f3e0ff */
[----:B------:R-:W-:Y:S02]  /*42b0*/  @!P0 F2FP.F16.F32.PACK_AB R28, RZ, R27 ;  /* 0x0000001bff1c823e */ /* 0x000fe400000000ff */
[----:B------:R-:W-:-:S05]  /*42c0*/  @!P0 IADD3.X R27, PT, PT, R37, R102, RZ, P1, !PT ;  /* 0x00000066251b8210 */ /* 0x000fca0000ffe4ff */
[----:B------:R0:W-:Y:S04]  /*42d0*/  @!P0 STG.E.U16 desc[UR10][R26.64], R28 ;  /* 0x0000001c1a008986 */ /* 0x0001e8000c10150a */
.L_x_3961:
[----:B------:R-:W-:Y:S05]  /*42e0*/  BSYNC.RECONVERGENT B0 ;  /* 0x0000000000007941 */ /* 0x000fea0003800200 */
.L_x_3960:
        /* <DEDUP_REMOVED lines=22> */
.L_x_3957:
        /* <DEDUP_REMOVED lines=66> */
.L_x_3965:
        /* <DEDUP_REMOVED lines=9> */
.L_x_8028:


//--------------------- .text._Z25selective_scan_fwd_kernelI32Selective_Scan_fwd_kernel_traitsILi32ELi8ELi1ELb0ELb1ELb1ELb0ELb1EN3c104HalfEfS2_EEv13SSMParamsBase --------------------------
	.section	.text._Z25selective_scan_fwd_kernelI32Selective_Scan_fwd_kernel_traitsILi32ELi8ELi1ELb0ELb1ELb1ELb0ELb1EN3c104HalfEfS2_EEv13SSMParamsBase,"ax",@progbits
	.align	128
        .global         _Z25selective_scan_fwd_kernelI32Selective_Scan_fwd_kernel_traitsILi32ELi8ELi1ELb0ELb1ELb1ELb0ELb1EN3c104HalfEfS2_EEv13SSMParamsBase
        .type           _Z25selective_scan_fwd_kernelI32Selective_Scan_fwd_kernel_traitsILi32ELi8ELi1ELb0ELb1ELb1ELb0ELb1EN3c104HalfEfS2_EEv13SSMParamsBase,@function
        .size           _Z25selective_scan_fwd_kernelI32Selective_Scan_fwd_kernel_traitsILi32ELi8ELi1ELb0ELb1ELb1ELb0ELb1EN3c104HalfEfS2_EEv13SSMParamsBase,(.L_x_8029 - _Z25selective_scan_fwd_kernelI32Selective_Scan_fwd_kernel_traitsILi32ELi8ELi1ELb0ELb1ELb1ELb0ELb1EN3c104HalfEfS2_EEv13SSMParamsBase)
        .other          _Z25selective_scan_fwd_kernelI32Selective_Scan_fwd_kernel_traitsILi32ELi8ELi1ELb0ELb1ELb1ELb0ELb1EN3c104HalfEfS2_EEv13SSMParamsBase,@"STO_CUDA_ENTRY STV_DEFAULT"
_Z25selective_scan_fwd_kernelI32Selective_Scan_fwd_kernel_traitsILi32ELi8ELi1ELb0ELb1ELb1ELb0ELb1EN3c104HalfEfS2_EEv13SSMParamsBase:
.text._Z25selective_scan_fwd_kernelI32Selective_Scan_fwd_kernel_traitsILi32ELi8ELi1ELb0ELb1ELb1ELb0ELb1EN3c104HalfEfS2_EEv13SSMParamsBase:
        /* <DEDUP_REMOVED lines=43> */
.L_x_3966:
        /* <DEDUP_REMOVED lines=8> */
[----:B------:R-:W-:-:S04]  /*0330*/  ISETP.NE.AND P2, PT, R10, RZ, P2 ;  /* 0x000000ff0a00720c */ /* 0x000fc80001745270 */
[----:B------:R-:W2:Y:S01]  /*0340*/  LDC.64 R16, c[0x0][0x410] ;  /* 0x00010400ff107b82 */ /* 0x000ea20000000a00 */
[----:B------:R-:W-:-:S07]  /*0350*/  P2R R124, PR, RZ, 0x4 ;  /* 0x00000004ff7c7803 */ /* 0x000fce0000000000 */
        /* <DEDUP_REMOVED lines=26> */
[----:B------:R-:W-:Y:S02]  /*0500*/  ISETP.GT.U32.AND P5, PT, R9, R2, PT ;  /* 0x000000020900720c */ /* 0x000fe40003fa4070 */
        /* <DEDUP_REMOVED lines=12> */
[C---:B------:R-:W-:Y:S02]  /*05d0*/  IMAD R13, R69.reuse, R17, R6 ;  /* 0x00000011450d7224 */ /* 0x040fe400078e0206 */
[----:B------:R-:W-:Y:S02]  /*05e0*/  IMAD R17, R69, R23, R8 ;  /* 0x0000001745117224 */ /* 0x000fe400078e0208 */
[----:B------:R-:W2:Y:S01]  /*05f0*/  LDC.U8 R23, c[0x0][0x3a9] ;  /* 0x0000ea40ff177b82 */ /* 0x000ea20000000000 */
[----:B0-----:R-:W-:-:S04]  /*0600*/  IMAD.WIDE.U32 R2, R67, R96, R2 ;  /* 0x0000006043027225 */ /* 0x001fc800078e0002 */
[----:B------:R-:W-:Y:S01]  /*0610*/  @!P3 IMAD.MOV R5, RZ, RZ, -R5 ;  /* 0x000000ffff05b224 */ /* 0x000fe200078e0a05 */
[----:B------:R-:W-:Y:S01]  /*0620*/  @!P5 LOP3.LUT R5, RZ, R14, RZ, 0x33, !PT ;  /* 0x0000000eff05d212 */ /* 0x000fe200078e33ff */
[----:B------:R-:W-:Y:S01]  /*0630*/  IMAD.WIDE.U32 R6, R69, R16, RZ ;  /* 0x0000001045067225 */ /* 0x000fe200078e00ff */
[----:B-----5:R-:W-:-:S03]  /*0640*/  LEA R96, P2, R2, R18, 0x1 ;  /* 0x0000001202607211 */ /* 0x020fc600078408ff */
[----:B------:R-:W-:-:S04]  /*0650*/  IMAD.WIDE.U32 R8, R69, R22, RZ ;  /* 0x0000001645087225 */ /* 0x000fc800078e00ff */
[----:B------:R-:W-:Y:S01]  /*0660*/  IMAD R97, R67, R97, R3 ;  /* 0x0000006143617224 */ /* 0x000fe200078e0203 */
[----:B------:R-:W-:Y:S01]  /*0670*/  IADD3 R9, PT, PT, R9, R17, RZ ;  /* 0x0000001109097210 */ /* 0x000fe20007ffe0ff */
[----:B------:R-:W-:Y:S01]  /*0680*/  IMAD.IADD R7, R7, 0x1, R13 ;  /* 0x0000000107077824 */ /* 0x000fe200078e020d */
[----:B------:R-:W-:Y:S01]  /*0690*/  SHF.R.S32.HI R13, RZ, 0x1f, R5 ;  /* 0x0000001fff0d7819 */ /* 0x000fe20000011405 */
[C---:B------:R-:W-:Y:S01]  /*06a0*/  IMAD R3, R69.reuse, R25, R10 ;  /* 0x0000001945037224 */ /* 0x040fe200078e020a */
[----:B------:R-:W-:Y:S01]  /*06b0*/  LEA.HI.X R97, R2, R19, R97, 0x1, P2 ;  /* 0x0000001302617211 */ /* 0x000fe200010f0c61 */
[----:B------:R-:W-:Y:S01]  /*06c0*/  IMAD.WIDE.U32 R10, R69, R24, RZ ;  /* 0x00000018450a7225 */ /* 0x000fe200078e00ff */
[----:B--2---:R-:W-:-:S03]  /*06d0*/  ISETP.NE.AND P3, PT, R23, RZ, PT ;  /* 0x000000ff1700720c */ /* 0x004fc60003f65270 */
[----:B------:R-:W-:Y:S02]  /*06e0*/  IMAD.IADD R11, R11, 0x1, R3 ;  /* 0x000000010b0b7824 */ /* 0x000fe400078e0203 */
[C---:B------:R-:W-:Y:S02]  /*06f0*/  IMAD R14, R13.reuse, R62, RZ ;  /* 0x0000003e0d0e7224 */ /* 0x040fe400078e02ff */
[----:B------:R-:W-:Y:S02]  /*0700*/  IMAD R16, R13, R60, RZ ;  /* 0x0000003c0d107224 */ /* 0x000fe400078e02ff */
[----:B------:R-:W-:-:S04]  /*0710*/  IMAD.WIDE.U32 R2, R67, R98, R6 ;  /* 0x0000006243027225 */ /* 0x000fc800078e0006 */
[----:B------:R-:W-:Y:S01]  /*0720*/  IMAD.WIDE.U32 R6, R5, R62, R8 ;  /* 0x0000003e05067225 */ /* 0x000fe200078e0008 */
[----:B-1----:R-:W-:-:S03]  /*0730*/  LEA R98, P2, R2, R20, 0x1 ;  /* 0x0000001402627211 */ /* 0x002fc600078408ff */
[C---:B------:R-:W-:Y:S01]  /*0740*/  IMAD R63, R5.reuse, R63, R14 ;  /* 0x0000003f053f7224 */ /* 0x040fe200078e020e */
[----:B----4-:R-:W-:Y:S01]  /*0750*/  LEA R94, P4, R6, R94, 0x1 ;  /* 0x0000005e065e7211 */ /* 0x010fe200078808ff */
        /* <DEDUP_REMOVED lines=17> */
.L_x_3967:
        /* <DEDUP_REMOVED lines=11> */
.L_x_3968:
        /* <DEDUP_REMOVED lines=71> */
.L_x_3969:
        /* <DEDUP_REMOVED lines=29> */
.L_x_3970:
        /* <DEDUP_REMOVED lines=35> */
.L_x_3994:
[----:B0-----:R-:W0:Y:S02]  /*1190*/  LDC.64 R10, c[0x0][0x4f8] ;  /* 0x00013e00ff0a7b82 */ /* 0x001e240000000a00 */
        /* <DEDUP_REMOVED lines=50> */
[C---:B------:R-:W-:Y:S01]  /*14c0*/  VIADD R27, R42.reuse, 0x60 ;  /* 0x000000602a1b7836 */ /* 0x040fe20000000000 */
[-C--:B------:R-:W-:Y:S02]  /*14d0*/  LEA.HI.SX32 R41, R42, R42.reuse, 0x1b ;  /* 0x0000002a2a297211 */ /* 0x080fe400078fdaff */
[-C--:B------:R-:W-:Y:S02]  /*14e0*/  LEA.HI.SX32 R19, R19, R42.reuse, 0x1b ;  /* 0x0000002a13137211 */ /* 0x080fe400078fdaff */
[----:B------:R-:W-:-:S02]  /*14f0*/  LEA.HI.SX32 R25, R25, R42, 0x1b ;  /* 0x0000002a19197211 */ /* 0x000fc400078fdaff */
[----:B------:R-:W-:Y:S01]  /*1500*/  LEA.HI.SX32 R27, R27, R42, 0x1b ;  /* 0x0000002a1b1b7211 */ /* 0x000fe200078fdaff */
[C---:B------:R-:W-:Y:S01]  /*1510*/  VIADD R13, R42.reuse, 0x80 ;  /* 0x000000802a0d7836 */ /* 0x040fe20000000000 */
        /* <DEDUP_REMOVED lines=15> */
[----:B------:R-:W-:Y:S02]  /*1610*/  PRMT R25, RZ, 0x7610, R25 ;  /* 0x00007610ff197816 */ /* 0x000fe40000000019 */
[----:B------:R-:W-:Y:S02]  /*1620*/  PRMT R24, RZ, 0x7610, R24 ;  /* 0x00007610ff187816 */ /* 0x000fe40000000018 */
[----:B------:R-:W-:Y:S02]  /*1630*/  PRMT R26, RZ, 0x7610, R26 ;  /* 0x00007610ff1a7816 */ /* 0x000fe4000000001a */
[----:B------:R-:W-:Y:S01]  /*1640*/  PRMT R27, RZ, 0x7610, R27 ;  /* 0x00007610ff1b7816 */ /* 0x000fe2000000001b */
[----:B--2---:R1:W-:Y:S02]  /*1650*/  STS.U16 [R41], R0 ;  /* 0x0000000029007388 */ /* 0x0043e40000000400 */
[----:B-1----:R-:W-:-:S02]  /*1660*/  SHF.L.U32 R0, R42, 0x3, RZ ;  /* 0x000000032a007819 */ /* 0x002fc400000006ff */
[----:B---3--:R-:W-:Y:S02]  /*1670*/  STS.U16 [R40+0x40], R15 ;  /* 0x0000400f28007388 */ /* 0x008fe40000000400 */
[----:B------:R-:W-:Y:S02]  /*1680*/  LEA.HI.SX32 R0, R0, R0, 0x1b ;  /* 0x0000000000007211 */ /* 0x000fe400078fdaff */
[----:B----4-:R-:W-:Y:S02]  /*1690*/  STS.U16 [R39+0x80], R14 ;  /* 0x0000800e27007388 */ /* 0x010fe40000000400 */
[----:B------:R-:W-:Y:S02]  /*16a0*/  LEA R0, R0, UR6, 0x1 ;  /* 0x0000000600007c11 */ /* 0x000fe4000f8e08ff */
[----:B-----5:R-:W-:Y:S04]  /*16b0*/  STS.U16 [R38+0xc0], R17 ;  /* 0x0000c01126007388 */ /* 0x020fe80000000400 */
        /* <DEDUP_REMOVED lines=15> */
[----:B------:R-:W-:Y:S02]  /*17b0*/  PRMT R21, RZ, 0x7610, R21 ;  /* 0x00007610ff157816 */ /* 0x000fe40000000015 */
[----:B--2---:R-:W-:Y:S01]  /*17c0*/  PRMT R23, RZ, 0x7610, R23 ;  /* 0x00007610ff177816 */ /* 0x004fe20000000017 */
        /* <DEDUP_REMOVED lines=70> */
.L_x_3972:
[----:B------:R-:W-:Y:S05]  /*1c30*/  BSYNC.RECONVERGENT B0 ;  /* 0x0000000000007941 */ /* 0x000fea0003800200 */
.L_x_3971:
        /* <DEDUP_REMOVED lines=37> */
.L_x_3974:
[----:B------:R-:W-:Y:S05]  /*1e90*/  BSYNC.RECONVERGENT B0 ;  /* 0x0000000000007941 */ /* 0x000fea0003800200 */
.L_x_3973:
        /* <DEDUP_REMOVED lines=35> */
.L_x_3976:
[----:B------:R-:W-:Y:S05]  /*20d0*/  BSYNC.RECONVERGENT B0 ;  /* 0x0000000000007941 */ /* 0x000fea0003800200 */
.L_x_3975:
        /* <DEDUP_REMOVED lines=37> */
.L_x_3978:
[----:B------:R-:W-:Y:S05]  /*2330*/  BSYNC.RECONVERGENT B0 ;  /* 0x0000000000007941 */ /* 0x000fea0003800200 */
.L_x_3977:
        /* <DEDUP_REMOVED lines=35> */
.L_x_3980:
[----:B------:R-:W-:Y:S05]  /*2570*/  BSYNC.RECONVERGENT B0 ;  /* 0x0000000000007941 */ /* 0x000fea0003800200 */
.L_x_3979:
        /* <DEDUP_REMOVED lines=38> */
.L_x_3982:
[----:B------:R-:W-:Y:S05]  /*27e0*/  BSYNC.RECONVERGENT B0 ;  /* 0x0000000000007941 */ /* 0x000fea0003800200 */
.L_x_3981:
        /* <DEDUP_REMOVED lines=32> */
.L_x_3984:
[----:B------:R-:W-:Y:S05]  /*29f0*/  BSYNC.RECONVERGENT B0 ;  /* 0x0000000000007941 */ /* 0x000fea0003800200 */
.L_x_3983:
        /* <DEDUP_REMOVED lines=32> */
.L_x_3986:
[----:B------:R-:W-:Y:S05]  /*2c00*/  BSYNC.RECONVERGENT B0 ;  /* 0x0000000000007941 */ /* 0x000fea0003800200 */
.L_x_3985:
[----:B------:R-:W0:Y:S01]  /*2c10*/  LDCU UR7, c[0x0][0x38c] ;  /* 0x00007180ff0777ac */ /* 0x000e220008000800 */
[----:B------:R-:W-:Y:S02]  /*2c20*/  HADD2.F32 R20, -RZ, R19.H0_H0 ;  /* 0x20000013ff147230 */ /* 0x000fe40000004100 */
        /* <DEDUP_REMOVED lines=39> */
[----:B------:R-:W-:Y:S01]  /*2ea0*/  IMAD.MOV.U32 R105, RZ, RZ, RZ ;  /* 0x000000ffff697224 */ /* 0x000fe200078e00ff */
[----:B------:R-:W-:Y:S01]  /*2eb0*/  MOV R101, R47 ;  /* 0x0000002f00657202 */ /* 0x000fe20000000f00 */
[----:B------:R-:W-:Y:S01]  /*2ec0*/  IMAD.MOV.U32 R103, RZ, RZ, R49 ;  /* 0x000000ffff677224 */ /* 0x000fe200078e0031 */
[----:B------:R-:W-:Y:S01]  /*2ed0*/  UIADD3 UR8, UPT, UPT, UR6, 0x440, URZ ;  /* 0x0000044006087890 */ /* 0x000fe2000fffe0ff */
[----:B------:R-:W-:Y:S01]  /*2ee0*/  IMAD.X R121, R3, 0x1, R61, P3 ;  /* 0x0000000103797824 */ /* 0x000fe200018e063d */
[----:B------:R-:W-:Y:S01]  /*2ef0*/  UIADD3 UR7, UPT, UPT, -UR7, URZ, URZ ;  /* 0x000000ff07077290 */ /* 0x000fe2000fffe1ff */
[----:B------:R-:W3:Y:S01]  /*2f00*/  LDCU.64 UR12, c[0x0][0x460] ;  /* 0x00008c00ff0c77ac */ /* 0x000ee20008000a00 */
[----:B--2---:R-:W-:-:S02]  /*2f10*/  SHF.L.U64.HI R23, R22, 0x1, R23 ;  /* 0x0000000116177819 */ /* 0x004fc40000010217 */
        /* <DEDUP_REMOVED lines=25> */
[----:B--2---:R-:W-:-:S03]  /*30b0*/  SHF.L.U64.HI R116, R16, 0x2, R17 ;  /* 0x0000000210747819 */ /* 0x004fc60000010211 */
        /* <DEDUP_REMOVED lines=8> */
[----:B-1-3--:R-:W-:-:S07]  /*3140*/  @!P2 LOP3.LUT R95, RZ, R53, RZ, 0x33, !PT ;  /* 0x00000035ff5fa212 */ /* 0x00afce00078e33ff */
.L_x_3993:
        /* <DEDUP_REMOVED lines=51> */
[----:B------:R-:W-:Y:S02]  /*3480*/  IMAD.MOV.U32 R126, RZ, RZ, RZ ;  /* 0x000000ffff7e7224 */ /* 0x000fe400078e00ff */
[----:B------:R-:W-:Y:S01]  /*3490*/  FMUL.FTZ R132, R132, 1.4426950216293334961 ;  /* 0x3fb8aa3b84847820 */ /* 0x000fe20000410000 */
[----:B------:R-:W-:Y:S01]  /*34a0*/  IMAD.MOV.U32 R32, RZ, RZ, RZ ;  /* 0x000000ffff207224 */ /* 0x000fe200078e00ff */
[----:B------:R-:W2:Y:S04]  /*34b0*/  @!P5 LDG.E.U16 R26, desc[UR10][R24.64+-0x100] ;  /* 0xffff000a181ad981 */ /* 0x000ea8000c1e1500 */
[----:B------:R-:W3:Y:S04]  /*34c0*/  @!P3 LDG.E.U16 R28, desc[UR10][R24.64] ;  /* 0x0000000a181cb981 */ /* 0x000ee8000c1e1500 */
[----:B------:R-:W4:Y:S04]  /*34d0*/  @!P2 LDG.E.U16 R29, desc[UR10][R24.64+0x40] ;  /* 0x0000400a181da981 */ /* 0x000f28000c1e1500 */
[----:B------:R-:W5:Y:S04]  /*34e0*/  @!P1 LDG.E.U16 R30, desc[UR10][R24.64+0x80] ;  /* 0x0000800a181e9981 */ /* 0x000f68000c1e1500 */
[----:B-1----:R-:W4:Y:S01]  /*34f0*/  @!P0 LDG.E.U16 R31, desc[UR10][R24.64+0xc0] ;  /* 0x0000c00a181f8981 */ /* 0x002f22000c1e1500 */
[----:B------:R-:W-:-:S03]  /*3500*/  MOV R128, RZ ;  /* 0x000000ff00807202 */ /* 0x000fc60000000f00 */
[----:B------:R-:W-:Y:S04]  /*3510*/  LDS.U16 R119, [R0] ;  /* 0x0000000000777984 */ /* 0x000fe80000000400 */
[----:B------:R-:W-:Y:S01]  /*3520*/  LDS.U16 R121, [R0+0xa] ;  /* 0x00000a0000797984 */ /* 0x000fe20000000400 */
[----:B--2---:R-:W-:Y:S02]  /*3530*/  @!P5 PRMT R32, R26, 0x5410, RZ ;  /* 0x000054101a20d816 */ /* 0x004fe400000000ff */
[----:B------:R-:W-:Y:S01]  /*3540*/  ISETP.NE.AND P5, PT, R120, RZ, PT ;  /* 0x000000ff7800720c */ /* 0x000fe20003fa5270 */
[----:B------:R-:W2:Y:S01]  /*3550*/  @!P6 LDG.E.U16 R26, desc[UR10][R24.64+-0x80] ;  /* 0xffff800a181ae981 */ /* 0x000ea2000c1e1500 */
[----:B------:R-:W-:Y:S02]  /*3560*/  MOV R118, RZ ;  /* 0x000000ff00767202 */ /* 0x000fe40000000f00 */
[----:B---3--:R-:W-:Y:S01]  /*3570*/  @!P3 PRMT R126, R28, 0x5410, RZ ;  /* 0x000054101c7eb816 */ /* 0x008fe200000000ff */
[----:B------:R-:W-:Y:S01]  /*3580*/  FMUL.FTZ R33, R132, R73 ;  /* 0x0000004984217220 */ /* 0x000fe20000410000 */
[----:B------:R-:W0:Y:S07]  /*3590*/  LDS.U16 R120, [R0+0x8] ;  /* 0x0000080000787984 */ /* 0x000e2e0000000400 */
[----:B------:R-:W3:Y:S01]  /*35a0*/  @!P5 LDG.E.U16 R27, desc[UR10][R24.64+-0xc0] ;  /* 0xffff400a181bd981 */ /* 0x000ee2000c1e1500 */
[----:B-----5:R-:W-:-:S02]  /*35b0*/  @!P1 PRMT R128, R30, 0x5410, RZ ;  /* 0x000054101e809816 */ /* 0x020fc400000000ff */
[----:B----4-:R-:W-:Y:S01]  /*35c0*/  @!P2 PRMT R126, R126, 0x5410, R29 ;  /* 0x000054107e7ea816 */ /* 0x010fe2000000001d */
[----:B------:R1:W4:Y:S01]  /*35d0*/  MUFU.EX2 R117, R33 ;  /* 0x0000002100757308 */ /* 0x0003220000000800 */
[----:B------:R-:W-:Y:S04]  /*35e0*/  LDS.U16 R29, [R0+0x6] ;  /* 0x00000600001d7984 */ /* 0x000fe80000000400 */
[----:B------:R-:W-:Y:S01]  /*35f0*/  LDS.U16 R28, [R0+0xe] ;  /* 0x00000e00001c7984 */ /* 0x000fe20000000400 */
[----:B---3--:R-:W-:-:S03]  /*3600*/  @!P5 PRMT R32, R32, 0x5410, R27 ;  /* 0x000054102020d816 */ /* 0x008fc6000000001b */
[----:B------:R-:W3:Y:S04]  /*3610*/  LDS.U16 R30, [R0+0xc] ;  /* 0x00000c00001e7984 */ /* 0x000ee80000000400 */
[----:B------:R-:W5:Y:S01]  /*3620*/  @!P4 LDG.E.U16 R27, desc[UR10][R24.64+-0x40] ;  /* 0xffffc00a181bc981 */ /* 0x000f62000c1e1500 */
[----:B--2---:R-:W-:-:S03]  /*3630*/  @!P6 PRMT R118, R26, 0x5410, RZ ;  /* 0x000054101a76e816 */ /* 0x004fc600000000ff */
[----:B------:R-:W2:Y:S01]  /*3640*/  LDS.U16 R26, [R0+0x2] ;  /* 0x00000200001a7984 */ /* 0x000ea20000000400 */
[--C-:B------:R-:W-:Y:S02]  /*3650*/  @!P0 PRMT R128, R128, 0x5410, R31.reuse ;  /* 0x0000541080808816 */ /* 0x100fe4000000001f */
[----:B------:R-:W-:Y:S01]  /*3660*/  PRMT R31, R32, 0x7632, R31 ;  /* 0x00007632201f7816 */ /* 0x000fe2000000001f */
[----:B-1----:R-:W-:Y:S01]  /*3670*/  FMUL.FTZ R33, R132, R77 ;  /* 0x0000004d84217220 */ /* 0x002fe20000410000 */
[----:B------:R-:W-:Y:S02]  /*3680*/  ISETP.GE.U32.AND P0, PT, R74, R43, PT ;  /* 0x0000002b4a00720c */ /* 0x000fe40003f06070 */
[----:B------:R-:W-:Y:S01]  /*3690*/  PRMT R131, R126, 0x7632, R131 ;  /* 0x000076327e837816 */ /* 0x000fe20000000083 */
[----:B------:R1:W-:Y:S01]  /*36a0*/  MUFU.EX2 R129, R33 ;  /* 0x0000002100817308 */ /* 0x0003e20000000800 */
[----:B------:R-:W-:Y:S01]  /*36b0*/  PRMT R133, R128, 0x7632, R133 ;  /* 0x0000763280857816 */ /* 0x000fe20000000085 */
[C---:B------:R-:W-:Y:S01]  /*36c0*/  FMUL.FTZ R127, R132.reuse, R79 ;  /* 0x0000004f847f7220 */ /* 0x040fe20000410000 */
[----:B------:R-:W-:Y:S01]  /*36d0*/  FMUL.FTZ R125, R132, R75 ;  /* 0x0000004b847d7220 */ /* 0x000fe20000410000 */
[----:B------:R-:W-:-:S04]  /*36e0*/  ISETP.GE.U32.AND P1, PT, R72, R43, PT ;  /* 0x0000002b4800720c */ /* 0x000fc80003f26070 */
[----:B------:R1:W-:Y:S08]  /*36f0*/  MUFU.EX2 R134, R127 ;  /* 0x0000007f00867308 */ /* 0x0003f00000000800 */
[----:B------:R-:W1:Y:S01]  /*3700*/  MUFU.EX2 R125, R125 ;  /* 0x0000007d007d7308 */ /* 0x000e620000000800 */
[C---:B------:R-:W-:Y:S01]  /*3710*/  FMUL.FTZ R140, R132.reuse, R85 ;  /* 0x00000055848c7220 */ /* 0x040fe20000410000 */
[----:B------:R-:W-:Y:S01]  /*3720*/  FMUL.FTZ R135, R132, R71 ;  /* 0x0000004784877220 */ /* 0x000fe20000410000 */
[----:B0-----:R-:W-:Y:S01]  /*3730*/  HADD2.F32 R120, -RZ, R120.H0_H0 ;  /* 0x20000078ff787230 */ /* 0x001fe20000004100 */
[----:B------:R-:W-:-:S02]  /*3740*/  ISETP.GE.U32.AND P3, PT, R70, R43, PT ;  /* 0x0000002b4600720c */ /* 0x000fc40003f66070 */
[----:B------:R-:W-:Y:S02]  /*3750*/  ISETP.GE.U32.AND P2, PT, R68, R43, PT ;  /* 0x0000002b4400720c */ /* 0x000fe40003f46070 */
[----:B------:R-:W-:Y:S01]  /*3760*/  MUFU.EX2 R140, R140 ;  /* 0x0000008c008c7308 */ /* 0x000fe20000000800 */
[----:B---3--:R-:W-:-:S07]  /*3770*/  HADD2.F32 R30, -RZ, R30.H0_H0 ;  /* 0x2000001eff1e7230 */ /* 0x008fce0000004100 */
[----:B------:R-:W-:Y:S01]  /*3780*/  MUFU.EX2 R139, R135 ;  /* 0x00000087008b7308 */ /* 0x000fe20000000800 */
[----:B------:R-:W-:Y:S02]  /*3790*/  HADD2.F32 R28, -RZ, R28.H0_H0 ;  /* 0x2000001cff1c7230 */ /* 0x000fe40000004100 */
[----:B------:R-:W-:-:S03]  /*37a0*/  FMUL.FTZ R30, R109, R30 ;  /* 0x0000001e6d1e7220 */ /* 0x000fc60000410000 */
[----:B------:R-:W-:Y:S01]  /*37b0*/  FMUL.FTZ R28, R107, R28 ;  /* 0x0000001c6b1c7220 */ /* 0x000fe20000410000 */
[----:B-----5:R-:W-:Y:S02]  /*37c0*/  @!P4 PRMT R118, R118, 0x5410, R27 ;  /* 0x000054107676c816 */ /* 0x020fe4000000001b */
[----:B------:R-:W0:Y:S04]  /*37d0*/  LDS.U16 R27, [R0+0x4] ;  /* 0x00000400001b7984 */ /* 0x000e280000000400 */
[----:B------:R-:W-:Y:S04]  /*37e0*/  STS.U16 [R41+0x210], R32 ;  /* 0x0002102029007388 */ /* 0x000fe80000000400 */
[----:B------:R2:W-:Y:S01]  /*37f0*/  STS.U16 [R40+0x250], R31 ;  /* 0x0002501f28007388 */ /* 0x0005e20000000400 */
[----:B------:R-:W-:Y:S01]  /*3800*/  PRMT R130, R118, 0x7632, R130 ;  /* 0x0000763276827816 */ /* 0x000fe20000000082 */
[----:B--2---:R-:W-:-:S05]  /*3810*/  HADD2.F32 R31, -RZ, R26.H0_H0 ;  /* 0x2000001aff1f7230 */ /* 0x004fca0000004100 */
[----:B------:R-:W-:Y:S01]  /*3820*/  FMUL.FTZ R31, R114, R31 ;  /* 0x0000001f721f7220 */ /* 0x000fe20000410000 */
[----:B------:R2:W-:Y:S01]  /*3830*/  STS.U16 [R39+0x290], R118 ;  /* 0x0002907627007388 */ /* 0x0005e20000000400 */
[----:B----4-:R-:W-:-:S03]  /*3840*/  FSEL R32, R117, 1, !P0 ;  /* 0x3f80000075207808 */ /* 0x010fc60004000000 */
[----:B-1----:R-:W-:Y:S01]  /*3850*/  FSEL R33, R31, RZ, !P0 ;  /* 0x000000ff1f217208 */ /* 0x002fe20004000000 */
[----:B------:R-:W-:Y:S01]  /*3860*/  STS.U16 [R38+0x2d0], R130 ;  /* 0x0002d08226007388 */ /* 0x000fe20000000400 */
[----:B------:R-:W-:-:S03]  /*3870*/  ISETP.NE.AND P0, PT, R45, RZ, PT ;  /* 0x000000ff2d00720c */ /* 0x000fc60003f05270 */
[----:B------:R1:W-:Y:S04]  /*3880*/  STS.U16 [R37+0x310], R126 ;  /* 0x0003107e25007388 */ /* 0x0003e80000000400 */
[----:B------:R-:W-:Y:S01]  /*3890*/  STS.U16 [R36+0x350], R131 ;  /* 0x0003508324007388 */ /* 0x000fe20000000400 */
[----:B0-----:R-:W-:-:S03]  /*38a0*/  HADD2.F32 R26, -RZ, R27.H0_H0 ;  /* 0x2000001bff1a7230 */ /* 0x001fc60000004100 */
[----:B------:R-:W-:Y:S01]  /*38b0*/  STS.U16 [R35+0x390], R128 ;  /* 0x0003908023007388 */ /* 0x000fe20000000400 */
[----:B--2---:R-:W-:-:S03]  /*38c0*/  FMUL.FTZ R118, R132, R81 ;  /* 0x0000005184767220 */ /* 0x004fc60000410000 */
[----:B------:R-:W-:Y:S01]  /*38d0*/  STS.U16 [R34+0x3d0], R133 ;  /* 0x0003d08522007388 */ /* 0x000fe20000000400 */
[----:B------:R-:W-:-:S03]  /*38e0*/  NOP ;  /* 0x0000000000007918 */ /* 0x000fc60000000000 */
[----:B------:R-:W0:Y:S01]  /*38f0*/  LDS.U16 R133, [R0+0x210] ;  /* 0x0002100000857984 */ /* 0x000e220000000400 */
[----:B-1----:R-:W-:Y:S01]  /*3900*/  FMUL.FTZ R126, R132, R83 ;  /* 0x00000053847e7220 */ /* 0x002fe20000410000 */
[----:B------:R-:W-:Y:S01]  /*3910*/  FMUL.FTZ R26, R113, R26 ;  /* 0x0000001a711a7220 */ /* 0x000fe20000410000 */
[----:B------:R-:W-:Y:S01]  /*3920*/  HADD2.F32 R27, -RZ, R29.H0_H0 ;  /* 0x2000001dff1b7230 */ /* 0x000fe20000004100 */
[----:B------:R-:W1:Y:S01]  /*3930*/  LDS.U16 R128, [R0+0x218] ;  /* 0x0002180000807984 */ /* 0x000e620000000400 */
[----:B------:R2:W3:Y:S03]  /*3940*/  MUFU.EX2 R136, R118 ;  /* 0x0000007600887308 */ /* 0x0004e60000000800 */
[----:B------:R-:W4:Y:S04]  /*3950*/  LDS.U16 R138, [R0+0x212] ;  /* 0x00021200008a7984 */ /* 0x000f280000000400 */
[----:B------:R-:W5:Y:S01]  /*3960*/  LDS.U16 R127, [R0+0x21a] ;  /* 0x00021a00007f7984 */ /* 0x000f620000000400 */
[----:B------:R3:W1:Y:S03]  /*3970*/  MUFU.EX2 R137, R126 ;  /* 0x0000007e00897308 */ /* 0x0006660000000800 */
[----:B------:R-:W5:Y:S01]  /*3980*/  LDS.U16 R131, [R0+0x214] ;  /* 0x0002140000837984 */ /* 0x000f620000000400 */
[----:B--2---:R-:W-:-:S03]  /*3990*/  FSEL R118, R26, RZ, !P1 ;  /* 0x000000ff1a767208 */ /* 0x004fc60004800000 */
[----:B------:R-:W2:Y:S04]  /*39a0*/  LDS.U16 R130, [R0+0x216] ;  /* 0x0002160000827984 */ /* 0x000ea80000000400 */
[----:B------:R-:W2:Y:S01]  /*39b0*/  LDS.U16 R31, [R0+0x21c] ;  /* 0x00021c00001f7984 */ /* 0x000ea20000000400 */
[----:B---3--:R-:W-:-:S03]  /*39c0*/  FMUL.FTZ R126, R112, R27 ;  /* 0x0000001b707e7220 */ /* 0x008fc60000410000 */
[----:B------:R-:W3:Y:S04]  /*39d0*/  LDS.U16 R29, [R0+0x21e] ;  /* 0x00021e00001d7984 */ /* 0x000ee80000000400 */
[----:B------:R-:W3:Y:S01]  /*39e0*/  @P0 LDS.64 R26, [UR8] ;  /* 0x00000008ff1a0984 */ /* 0x000ee20008000a00 */
[----:B------:R-:W-:Y:S01]  /*39f0*/  FSEL R117, R125, 1, !P1 ;  /* 0x3f8000007d757808 */ /* 0x000fe20004800000 */
[----:B------:R-:W-:Y:S02]  /*3a00*/  HADD2.F32 R125, -RZ, R121.H0_H0 ;  /* 0x20000079ff7d7230 */ /* 0x000fe40000004100 */
[----:B------:R-:W-:Y:S01]  /*3a10*/  FMUL.FTZ R132, R111, R120 ;  /* 0x000000786f847220 */ /* 0x000fe20000410000 */
[----:B------:R-:W-:Y:S02]  /*3a20*/  FSEL R120, R126, RZ, !P3 ;  /* 0x000000ff7e787208 */ /* 0x000fe40005800000 */
[----:B------:R-:W-:Y:S01]  /*3a30*/  FSEL R121, R129, 1, !P3 ;  /* 0x3f80000081797808 */ /* 0x000fe20005800000 */
[----:B------:R-:W-:Y:S01]  /*3a40*/  FMUL.FTZ R129, R110, R125 ;  /* 0x0000007d6e817220 */ /* 0x000fe20000410000 */
[----:B------:R-:W-:Y:S01]  /*3a50*/  FSEL R126, R134, 1, !P2 ;  /* 0x3f800000867e7808 */ /* 0x000fe20005000000 */
[----:B------:R-:W-:Y:S01]  /*3a60*/  HADD2.F32 R134, -RZ, R119.H0_H0 ;  /* 0x20000077ff867230 */ /* 0x000fe20000004100 */
[----:B------:R-:W-:-:S02]  /*3a70*/  ISETP.GE.U32.AND P1, PT, R64, R43, PT ;  /* 0x0000002b4000720c */ /* 0x000fc40003f26070 */
[----:B------:R-:W-:Y:S02]  /*3a80*/  FSEL R125, R132, RZ, !P2 ;  /* 0x000000ff847d7208 */ /* 0x000fe40005000000 */
[----:B------:R-:W-:Y:S01]  /*3a90*/  FSEL R129, R129, RZ, !P1 ;  /* 0x000000ff81817208 */ /* 0x000fe20004800000 */
[----:B------:R-:W-:Y:S01]  /*3aa0*/  FMUL.FTZ R134, R115, R134 ;  /* 0x0000008673867220 */ /* 0x000fe20000410000 */
[----:B------:R-:W-:Y:S02]  /*3ab0*/  FSEL R132, R136, 1, !P1 ;  /* 0x3f80000088847808 */ /* 0x000fe40004800000 */
[-C--:B------:R-:W-:Y:S02]  /*3ac0*/  ISETP.GE.U32.AND P1, PT, R78, R43.reuse, PT ;  /* 0x0000002b4e00720c */ /* 0x080fe40003f26070 */
[-C--:B------:R-:W-:Y:S02]  /*3ad0*/  ISETP.GE.U32.AND P3, PT, R62, R43.reuse, PT ;  /* 0x0000002b3e00720c */ /* 0x080fe40003f66070 */
[----:B------:R-:W-:Y:S01]  /*3ae0*/  ISETP.GE.U32.AND P2, PT, R60, R43, PT ;  /* 0x0000002b3c00720c */ /* 0x000fe20003f46070 */
[----:B0-----:R-:W-:Y:S01]  /*3af0*/  HADD2.F32 R119, -RZ, R133.H0_H0 ;  /* 0x20000085ff777230 */ /* 0x001fe20000004100 */
[----:B------:R-:W-:Y:S01]  /*3b00*/  FSEL R142, R134, RZ, !P1 ;  /* 0x000000ff868e7208 */ /* 0x000fe20004800000 */
[----:B-1----:R-:W-:Y:S01]  /*3b10*/  HADD2.F32 R133, -RZ, R128.H0_H0 ;  /* 0x20000080ff857230 */ /* 0x002fe20000004100 */
[----:B------:R-:W-:Y:S01]  /*3b20*/  FSEL R135, R137, 1, !P3 ;  /* 0x3f80000089877808 */ /* 0x000fe20005800000 */
[----:B----4-:R-:W-:Y:S01]  /*3b30*/  HADD2.F32 R134, -RZ, R138.H0_H0 ;  /* 0x2000008aff867230 */ /* 0x010fe20000004100 */
[----:B------:R-:W-:Y:S01]  /*3b40*/  FSEL R136, R140, 1, !P2 ;  /* 0x3f8000008c887808 */ /* 0x000fe20005000000 */
[----:B-----5:R-:W-:Y:S01]  /*3b50*/  HADD2.F32 R128, -RZ, R127.H0_H0 ;  /* 0x2000007fff807230 */ /* 0x020fe20000004100 */
[----:B------:R-:W-:Y:S01]  /*3b60*/  FSEL R139, R139, 1, !P1 ;  /* 0x3f8000008b8b7808 */ /* 0x000fe20004800000 */
[----:B------:R-:W-:Y:S01]  /*3b70*/  HADD2.F32 R131, -RZ, R131.H0_H0 ;  /* 0x20000083ff837230 */ /* 0x000fe20000004100 */
[----:B------:R-:W-:Y:S01]  /*3b80*/  FSEL R140, R30, RZ, !P3 ;  /* 0x000000ff1e8c7208 */ /* 0x000fe20005800000 */
[----:B--2---:R-:W-:Y:S01]  /*3b90*/  HADD2.F32 R130, -RZ, R130.H0_H0 ;  /* 0x20000082ff827230 */ /* 0x004fe20000004100 */
[----:B------:R-:W-:Y:S01]  /*3ba0*/  FSEL R137, R28, RZ, !P2 ;  /* 0x000000ff1c897208 */ /* 0x000fe20005000000 */
[----:B------:R-:W-:-:S02]  /*3bb0*/  HADD2.F32 R127, -RZ, R31.H0_H0 ;  /* 0x2000001fff7f7230 */ /* 0x000fc40000004100 */
[----:B---3--:R-:W-:Y:S01]  /*3bc0*/  HADD2.F32 R138, -RZ, R29.H0_H0 ;  /* 0x2000001dff8a7230 */ /* 0x008fe20000004100 */
        /* <DEDUP_REMOVED lines=13> */
.L_x_3989:
[----:B------:R-:W-:Y:S01]  /*3ca0*/  IMAD.MOV.U32 R27, RZ, RZ, RZ ;  /* 0x000000ffff1b7224 */ /* 0x000fe200078e00ff */
[----:B------:R-:W-:Y:S06]  /*3cb0*/  @!P6 BRA `(.L_x_3988) ;  /* 0x000000000010e947 */ /* 0x000fec0003800000 */
[----:B------:R-:W-:-:S04]  /*3cc0*/  IADD3 R28, P0, PT, R88, R105, RZ ;  /* 0x00000069581c7210 */ /* 0x000fc80007f1e0ff */
[----:B------:R-:W-:-:S05]  /*3cd0*/  IADD3.X R29, PT, PT, R59, R108, RZ, P0, !PT ;  /* 0x0000006c3b1d7210 */ /* 0x000fca00007fe4ff */
[----:B------:R-:W2:Y:S02]  /*3ce0*/  LDG.E.U16 R28, desc[UR10][R28.64] ;  /* 0x0000000a1c1c7981 */ /* 0x000ea4000c1e1500 */
[----:B--2---:R-:W-:-:S07]  /*3cf0*/  HADD2.F32 R27, -RZ, R28.H0_H0 ;  /* 0x2000001cff1b7230 */ /* 0x004fce0000004100 */
.L_x_3988:
        /* <DEDUP_REMOVED lines=96> */
.L_x_3992:
[----:B------:R-:W-:-:S04]  /*4300*/  ISETP.NE.AND P0, PT, R45, R80, PT ;  /* 0x000000502d00720c */ /* 0x000fc80003f05270 */
[----:B------:R-:W-:-:S13]  /*4310*/  ISETP.NE.OR P0, PT, R28, RZ, P0 ;  /* 0x000000ff1c00720c */ /* 0x000fda0000705670 */
[----:B------:R-:W-:Y:S02]  /*4320*/  @!P0 IADD3 R26, P1, PT, R88, R105, RZ ;  /* 0x00000069581a8210 */ /* 0x000fe40007f3e0ff */
[----:B------:R-:W-:Y:S02]  /*4330*/  @!P0 F2FP.F16.F32.PACK_AB R28, RZ, R27 ;  /* 0x0000001bff1c823e */ /* 0x000fe400000000ff */
[----:B------:R-:W-:-:S05]  /*4340*/  @!P0 IADD3.X R27, PT, PT, R59, R108, RZ, P1, !PT ;  /* 0x0000006c3b1b8210 */ /* 0x000fca0000ffe4ff */
[----:B------:R0:W-:Y:S04]  /*4350*/  @!P0 STG.E.U16 desc[UR10][R26.64], R28 ;  /* 0x0000001c1a008986 */ /* 0x0001e8000c10150a */
.L_x_3991:
[----:B------:R-:W-:Y:S05]  /*4360*/  BSYNC.RECONVERGENT B0 ;  /* 0x0000000000007941 */ /* 0x000fea0003800200 */
.L_x_3990:
        /* <DEDUP_REMOVED lines=22> */
.L_x_3987:
[----:B------:R-:W-:Y:S01]  /*44d0*/  BAR.SYNC.DEFER_BLOCKING 0x0 ;  /* 0x0000000000007b1d */ /* 0x000fe20000010000 */
[----:B------:R-:W-:Y:S01]  /*44e0*/  ISETP.NE.AND P0, PT, R51, RZ, PT ;  /* 0x000000ff3300720c */ /* 0x000fe20003f05270 */
[----:B------:R-:W-:Y:S01]  /*44f0*/  IMAD.MOV.U32 R77, RZ, RZ, RZ ;  /* 0x000000ffff4d7224 */ /* 0x000fe200078e00ff */
[----:B------:R-:W-:Y:S01]  /*4500*/  F2FP.F16.F32.PACK_AB R91, R91, R104 ;  /* 0x000000685b5b723e */ /* 0x000fe200000000ff */
[----:B------:R-:W-:Y:S01]  /*4510*/  VIADD R45, R45, 0x1 ;  /* 0x000000012d2d7836 */ /* 0x000fe20000000000 */
[----:B------:R-:W-:Y:S01]  /*4520*/  F2FP.F16.F32.PACK_AB R89, R89, R102 ;  /* 0x000000665959723e */ /* 0x000fe200000000ff */
[----:B------:R-:W2:Y:S01]  /*4530*/  LDCU.128 UR12, c[0x0][0x430] ;  /* 0x00008600ff0c77ac */ /* 0x000ea20008000c00 */
[----:B------:R-:W-:Y:S01]  /*4540*/  F2FP.F16.F32.PACK_AB R87, R87, R100 ;  /* 0x000000645757723e */ /* 0x000fe200000000ff */
[----:B------:R-:W-:Y:S01]  /*4550*/  IMAD.IADD R82, R43, 0x1, R82 ;  /* 0x000000012b527824 */ /* 0x000fe200078e0252 */
[----:B------:R-:W-:Y:S01]  /*4560*/  F2FP.F16.F32.PACK_AB R93, R93, R106 ;  /* 0x0000006a5d5d723e */ /* 0x000fe200000000ff */
[----:B------:R-:W3:Y:S01]  /*4570*/  LDCU.64 UR4, c[0x0][0x4a8] ;  /* 0x00009500ff0477ac */ /* 0x000ee20008000a00 */
[----:B------:R-:W-:-:S02]  /*4580*/  PRMT R11, R91, 0x7632, R11 ;  /* 0x000076325b0b7816 */ /* 0x000fc4000000000b */
[----:B------:R-:W-:Y:S02]  /*4590*/  PRMT R12, R89, 0x7632, R12 ;  /* 0x00007632590c7816 */ /* 0x000fe4000000000c */
[----:B------:R-:W-:Y:S02]  /*45a0*/  PRMT R10, R93, 0x7632, R10 ;  /* 0x000076325d0a7816 */ /* 0x000fe4000000000a */
[----:B------:R-:W-:Y:S02]  /*45b0*/  PRMT R14, R87, 0x7632, R14 ;  /* 0x00007632570e7816 */ /* 0x000fe4000000000e */
[----:B------:R-:W-:Y:S01]  /*45c0*/  MOV R95, R63 ;  /* 0x0000003f005f7202 */ /* 0x000fe20000000f00 */
[----:B------:R-:W-:Y:S02]  /*45d0*/  STS.U16 [R0+0x4], R91 ;  /* 0x0000045b00007388 */ /* 0x000fe40000000400 */
[----:B------:R-:W-:Y:S02]  /*45e0*/  IMAD.WIDE.U32 R94, R43, 0x2, R94 ;  /* 0x000000022b5e7825 */ /* 0x000fe400078e005e */
[----:B------:R-:W-:Y:S02]  /*45f0*/  STS.U16 [R0+0x6], R11 ;  /* 0x0000060b00007388 */ /* 0x000fe40000000400 */
[----:B------:R-:W-:-:S02]  /*4600*/  IMAD.MOV.U32 R63, RZ, RZ, R95 ;  /* 0x000000ffff3f7224 */ /* 0x000fc400078e005f */
[----:B------:R-:W-:Y:S04]  /*4610*/  STS.U16 [R0+0x8], R89 ;  /* 0x0000085900007388 */ /* 0x000fe80000000400 */
[----:B------:R-:W-:Y:S04]  /*4620*/  STS.U16 [R0+0xa], R12 ;  /* 0x00000a0c00007388 */ /* 0x000fe80000000400 */
[----:B------:R-:W-:Y:S04]  /*4630*/  STS.U16 [R0+0xc], R87 ;  /* 0x00000c5700007388 */ /* 0x000fe80000000400 */
[----:B------:R-:W-:Y:S04]  /*4640*/  STS.U16 [R0], R93 ;  /* 0x0000005d00007388 */ /* 0x000fe80000000400 */
[----:B------:R2:W-:Y:S04]  /*4650*/  STS.U16 [R0+0x2], R10 ;  /* 0x0000020a00007388 */ /* 0x0005e80000000400 */
[----:B------:R4:W-:Y:S01]  /*4660*/  STS.U16 [R0+0xe], R14 ;  /* 0x00000e0e00007388 */ /* 0x0009e20000000400 */
[----:B------:R-:W-:-:S03]  /*4670*/  NOP ;  /* 0x0000000000007918 */ /* 0x000fc60000000000 */
[----:B------:R-:W-:Y:S01]  /*4680*/  LDS.U16 R41, [R41] ;  /* 0x0000000029297984 */ /* 0x000fe20000000400 */
[----:B--2---:R-:W-:Y:S01]  /*4690*/  IMAD.WIDE.U32 R10, R69, UR12, R76 ;  /* 0x0000000c450a7c25 */ /* 0x004fe2000f8e004c */
[----:B------:R-:W-:Y:S02]  /*46a0*/  MOV R93, R61 ;  /* 0x0000003d005d7202 */ /* 0x000fe40000000f00 */
[----:B------:R-:W-:Y:S01]  /*46b0*/  LDS.U16 R13, [R40+0x40] ;  /* 0x00004000280d7984 */ /* 0x000fe20000000400 */
[----:B----4-:R-:W-:Y:S01]  /*46c0*/  IMAD R0, R65, UR12, RZ ;  /* 0x0000000c41007c24 */ /* 0x010fe2000f8e02ff */
[C---:B------:R-:W-:Y:S01]  /*46d0*/  IADD3 R76, PT, PT, R43.reuse, R76, RZ ;  /* 0x0000004c2b4c7210 */ /* 0x040fe20007ffe0ff */
[----:B------:R-:W-:Y:S01]  /*46e0*/  IMAD.WIDE.U32 R92, R43, 0x2, R92 ;  /* 0x000000022b5c7825 */ /* 0x000fe200078e005c */
[----:B------:R-:W-:Y:S03]  /*46f0*/  LDS.U16 R39, [R39+0x80] ;  /* 0x0000800027277984 */ /* 0x000fe60000000400 */
[----:B------:R-:W-:Y:S01]  /*4700*/  IMAD R23, R69, UR13, R0 ;  /* 0x0000000d45177c24 */ /* 0x000fe2000f8e0200 */
[----:B------:R-:W-:Y:S01]  /*4710*/  LDS.U16 R15, [R38+0xc0] ;  /* 0x0000c000260f7984 */ /* 0x000fe20000000400 */
[----:B------:R-:W-:-:S03]  /*4720*/  MOV R61, R93 ;  /* 0x0000005d003d7202 */ /* 0x000fc60000000f00 */
[----:B------:R-:W-:Y:S01]  /*4730*/  LDS.U16 R37, [R37+0x100] ;  /* 0x0001000025257984 */ /* 0x000fe20000000400 */
[----:B------:R-:W-:-:S03]  /*4740*/  IADD3 R11, PT, PT, R11, R23, RZ ;  /* 0x000000170b0b7210 */ /* 0x000fc60007ffe0ff */
[----:B------:R-:W-:Y:S01]  /*4750*/  LDS.U16 R17, [R36+0x140] ;  /* 0x0001400024117984 */ /* 0x000fe20000000400 */
[----:B------:R-:W-:-:S03]  /*4760*/  IMAD.WIDE.U32 R10, R67, UR14, R10 ;  /* 0x0000000e430a7c25 */ /* 0x000fc6000f8e000a */
[----:B------:R-:W-:Y:S01]  /*4770*/  LDS.U16 R35, [R35+0x180] ;  /* 0x0001800023237984 */ /* 0x000fe20000000400 */
[----:B------:R-:W-:-:S03]  /*4780*/  IMAD R0, R67, UR15, R11 ;  /* 0x0000000f43007c24 */ /* 0x000fc6000f8e020b */
        /* <DEDUP_REMOVED lines=27> */
.L_x_3995:
        /* <DEDUP_REMOVED lines=12> */
.L_x_8029:


//--------------------- .text._Z25selective_scan_fwd_kernelI32Selective_Scan_fwd_kernel_traitsILi32ELi8ELi1ELb0ELb1ELb1ELb1ELb0EN3c104HalfEfS2_EEv13SSMParamsBase --------------------------
	.section	.text._Z25selective_scan_fwd_kernelI32Selective_Scan_fwd_kernel_traitsILi32ELi8ELi1ELb0ELb1ELb1ELb1ELb0EN3c104HalfEfS2_EEv13SSMParamsBase,"ax",@progbits
	.align	128
        .global         _Z25selective_scan_fwd_kernelI32Selective_Scan_fwd_kernel_traitsILi32ELi8ELi1ELb0ELb1ELb1ELb1ELb0EN3c104HalfEfS2_EEv13SSMParamsBase
        .type           _Z25selective_scan_fwd_kernelI32Selective_Scan_fwd_kernel_traitsILi32ELi8ELi1ELb0ELb1ELb1ELb1ELb0EN3c104HalfEfS2_EEv13SSMParamsBase,@function
        .size           _Z25selective_scan_fwd_kernelI32Selective_Scan_fwd_kernel_traitsILi32ELi8ELi1ELb0ELb1ELb1ELb1ELb0EN3c104HalfEfS2_EEv13SSMParamsBase,(.L_x_8030 - _Z25selective_scan_fwd_kernelI32Selective_Scan_fwd_kernel_traitsILi32ELi8ELi1ELb0ELb1ELb1ELb1ELb0EN3c104HalfEfS2_EEv13SSMParamsBase)
        .other          _Z25selective_scan_fwd_kernelI32Selective_Scan_fwd_kernel_traitsILi32ELi8ELi1ELb0ELb1ELb1ELb1ELb0EN3c104HalfEfS2_EEv13SSMParamsBase,@"STO_CUDA_ENTRY STV_DEFAULT"
_Z25selective_scan_fwd_kernelI32Selective_Scan_fwd_kernel_traitsILi32ELi8ELi1ELb0ELb1ELb1ELb1ELb0EN3c104HalfEfS2_EEv13SSMParamsBase:
.text._Z25selective_scan_fwd_kernelI32Selective_Scan_fwd_kernel_traitsILi32ELi8ELi1ELb0ELb1ELb1ELb1ELb0EN3c104HalfEfS2_EEv13SSMParamsBase:
        /* <DEDUP_REMOVED lines=38> */
.L_x_3996:
        /* <DEDUP_REMOVED lines=85> */
.L_x_3997:
        /* <DEDUP_REMOVED lines=11> */
.L_x_3998:
        /* <DEDUP_REMOVED lines=72> */
.L_x_3999:
        /* <DEDUP_REMOVED lines=30> */
.L_x_4000:
        /* <DEDUP_REMOVED lines=35> */
.L_x_4024:
        /* <DEDUP_REMOVED lines=173> */
.L_x_4002:
[----:B------:R-:W-:Y:S05]  /*1bc0*/  BSYNC.RECONVERGENT B0 ;  /* 0x0000000000007941 */ /* 0x000fea0003800200 */
.L_x_4001:
        /* <DEDUP_REMOVED lines=38> */
.L_x_4004:
[----:B------:R-:W-:Y:S05]  /*1e30*/  BSYNC.RECONVERGENT B0 ;  /* 0x0000000000007941 */ /* 0x000fea0003800200 */
.L_x_4003:
        /* <DEDUP_REMOVED lines=38> */
.L_x_4006:
[----:B------:R-:W-:Y:S05]  /*20a0*/  BSYNC.RECONVERGENT B0 ;  /* 0x0000000000007941 */ /* 0x000fea0003800200 */
.L_x_4005:
        /* <DEDUP_REMOVED lines=38> */
.L_x_4008:
[----:B------:R-:W-:Y:S05]  /*2310*/  BSYNC.RECONVERGENT B0 ;  /* 0x0000000000007941 */ /* 0x000fea0003800200 */
.L_x_4007:
        /* <DEDUP_REMOVED lines=38> */
.L_x_4010:
[----:B------:R-:W-:Y:S05]  /*2580*/  BSYNC.RECONVERGENT B0 ;  /* 0x0000000000007941 */ /* 0x000fea0003800200 */
.L_x_4009:
        /* <DEDUP_REMOVED lines=38> */
.L_x_4012:
[----:B------:R-:W-:Y:S05]  /*27f0*/  BSYNC.RECONVERGENT B0 ;  /* 0x0000000000007941 */ /* 0x000fea0003800200 */
.L_x_4011:
        /* <DEDUP_REMOVED lines=38> */
.L_x_4014:
[----:B------:R-:W-:Y:S05]  /*2a60*/  BSYNC.RECONVERGENT B0 ;  /* 0x0000000000007941 */ /* 0x000fea0003800200 */
.L_x_4013:
        /* <DEDUP_REMOVED lines=39> */
.L_x_4016:
[----:B------:R-:W-:Y:S05]  /*2ce0*/  BSYNC.RECONVERGENT B0 ;  /* 0x0000000000007941 */ /* 0x000fea0003800200 */
.L_x_4015:
        /* <DEDUP_REMOVED lines=88> */
.L_x_4023:
        /* <DEDUP_REMOVED lines=188> */
[----:B------:R-:W2:Y:S02]  /*3e30*/  LDG.E.U16 R28, desc[UR10][R28.64] ;  /* 0x0000000a1c1c7981 */ /* 0x000ea4000c1e1500 */
[----:B--2---:R-:W-:Y:S01]  /*3e40*/  HADD2.F32 R27, -RZ, R28.H0_H0 ;  /* 0x2000001cff1b7230 */ /* 0x004fe20000004100 */
[----:B------:R-:W-:Y:S06]  /*3e50*/  BRA `(.L_x_4018) ;  /* 0x00000000001c7947 */ /* 0x000fec0003800000 */
.L_x_4019:
[----:B------:R-:W-:Y:S01]  /*3e60*/  LOP3.LUT P6, RZ, R118, 0x20, RZ, 0xc0, !PT ;  /* 0x0000002076ff7812 */ /* 0x000fe200078cc0ff */
[----:B------:R-:W-:-:S12]  /*3e70*/  IMAD.MOV.U32 R27, RZ, RZ, RZ ;  /* 0x000000ffff1b7224 */ /* 0x000fd800078e00ff */
[----:B------:R-:W-:Y:S05]  /*3e80*/  @!P6 BRA `(.L_x_4018) ;  /* 0x000000000010e947 */ /* 0x000fea0003800000 */
[----:B------:R-:W-:-:S04]  /*3e90*/  IADD3 R28, P6, PT, R90, R113, RZ ;  /* 0x000000715a1c7210 */ /* 0x000fc80007fde0ff */
[----:B------:R-:W-:-:S05]  /*3ea0*/  IADD3.X R29, PT, PT, R61, R112, RZ, P6, !PT ;  /* 0x000000703d1d7210 */ /* 0x000fca00037fe4ff */
[----:B------:R-:W2:Y:S02]  /*3eb0*/  LDG.E.U16 R28, desc[UR10][R28.64] ;  /* 0x0000000a1c1c7981 */ /* 0x000ea4000c1e1500 */
[----:B--2---:R-:W-:-:S07]  /*3ec0*/  HADD2.F32 R27, -RZ, R28.H0_H0 ;  /* 0x2000001cff1b7230 */ /* 0x004fce0000004100 */
.L_x_4018:
        /* <DEDUP_REMOVED lines=91> */
[----:B------:R-:W-:-:S04]  /*4480*/  LEA R30, P6, R28, R90, 0x1 ;  /* 0x0000005a1c1e7211 */ /* 0x000fc800078c08ff */
[----:B------:R-:W-:-:S04]  /*4490*/  IADD3 R26, PT, PT, R29, R31, RZ ;  /* 0x0000001f1d1a7210 */ /* 0x000fc80007ffe0ff */
[----:B------:R-:W-:-:S05]  /*44a0*/  LEA.HI.X R31, R28, R61, R26, 0x1, P6 ;  /* 0x0000003d1c1f7211 */ /* 0x000fca00030f0c1a */
[----:B------:R1:W-:Y:S01]  /*44b0*/  STG.E.U16 desc[UR10][R30.64], R27 ;  /* 0x0000001b1e007986 */ /* 0x0003e2000c10150a */
[----:B------:R-:W-:Y:S05]  /*44c0*/  BRA `(.L_x_4021) ;  /* 0x0000000000207947 */ /* 0x000fea0003800000 */
.L_x_4022:
        /* <DEDUP_REMOVED lines=8> */
.L_x_4021:
[----:B------:R-:W-:Y:S05]  /*4550*/  BSYNC.RECONVERGENT B0 ;  /* 0x0000000000007941 */ /* 0x000fea0003800200 */
.L_x_4020:
        /* <DEDUP_REMOVED lines=22> */
.L_x_4017:
        /* <DEDUP_REMOVED lines=231> */
.L_x_4025:
        /* <DEDUP_REMOVED lines=13> */
.L_x_8030:


//--------------------- .text._Z25selective_scan_fwd_kernelI32Selective_Scan_fwd_kernel_traitsILi32ELi8ELi1ELb0ELb1ELb1ELb1ELb1EN3c104HalfEfS2_EEv13SSMParamsBase --------------------------
	.section	.text._Z25selective_scan_fwd_kernelI32Selective_Scan_fwd_kernel_traitsILi32ELi8ELi1ELb0ELb1ELb1ELb1ELb1EN3c104HalfEfS2_EEv13SSMParamsBase,"ax",@progbits
	.align	128
        .global         _Z25selective_scan_fwd_kernelI32Selective_Scan_fwd_kernel_traitsILi32ELi8ELi1ELb0ELb1ELb1ELb1ELb1EN3c104HalfEfS2_EEv13SSMParamsBase
        .type           _Z25selective_scan_fwd_kernelI32Selective_Scan_fwd_kernel_traitsILi32ELi8ELi1ELb0ELb1ELb1ELb1ELb1EN3c104HalfEfS2_EEv13SSMParamsBase,@function
        .size           _Z25selective_scan_fwd_kernelI32Selective_Scan_fwd_kernel_traitsILi32ELi8ELi1ELb0ELb1ELb1ELb1ELb1EN3c104HalfEfS2_EEv13SSMParamsBase,(.L_x_8031 - _Z25selective_scan_fwd_kernelI32Selective_Scan_fwd_kernel_traitsILi32ELi8ELi1ELb0ELb1ELb1ELb1ELb1EN3c104HalfEfS2_EEv13SSMParamsBase)
        .other          _Z25selective_scan_fwd_kernelI32Selective_Scan_fwd_kernel_traitsILi32ELi8ELi1ELb0ELb1ELb1ELb1ELb1EN3c104HalfEfS2_EEv13SSMParamsBase,@"STO_CUDA_ENTRY STV_DEFAULT"
_Z25selective_scan_fwd_kernelI32Selective_Scan_fwd_kernel_traitsILi32ELi8ELi1ELb0ELb1ELb1ELb1ELb1EN3c104HalfEfS2_EEv13SSMParamsBase:
.text._Z25selective_scan_fwd_kernelI32Selective_Scan_fwd_kernel_traitsILi32ELi8ELi1ELb0ELb1ELb1ELb1ELb1EN3c104HalfEfS2_EEv13SSMParamsBase:
        /* <DEDUP_REMOVED lines=43> */
.L_x_4026:
        /* <DEDUP_REMOVED lines=94> */
.L_x_4027:
        /* <DEDUP_REMOVED lines=11> */
.L_x_4028:
        /* <DEDUP_REMOVED lines=72> */
.L_x_4029:
        /* <DEDUP_REMOVED lines=29> */
.L_x_4030:
        /* <DEDUP_REMOVED lines=35> */
.L_x_4054:
        /* <DEDUP_REMOVED lines=171> */
.L_x_4032:
[----:B------:R-:W-:Y:S05]  /*1c70*/  BSYNC.RECONVERGENT B0 ;  /* 0x0000000000007941 */ /* 0x000fea0003800200 */
.L_x_4031:
        /* <DEDUP_REMOVED lines=38> */
.L_x_4034:
[----:B------:R-:W-:Y:S05]  /*1ee0*/  BSYNC.RECONVERGENT B0 ;  /* 0x0000000000007941 */ /* 0x000fea0003800200 */
.L_x_4033:
        /* <DEDUP_REMOVED lines=38> */
.L_x_4036:
[----:B------:R-:W-:Y:S05]  /*2150*/  BSYNC.RECONVERGENT B0 ;  /* 0x0000000000007941 */ /* 0x000fea0003800200 */
.L_x_4035:
        /* <DEDUP_REMOVED lines=38> */
.L_x_4038:
[----:B------:R-:W-:Y:S05]  /*23c0*/  BSYNC.RECONVERGENT B0 ;  /* 0x0000000000007941 */ /* 0x000fea0003800200 */
.L_x_4037:
        /* <DEDUP_REMOVED lines=38> */
.L_x_4040:
[----:B------:R-:W-:Y:S05]  /*2630*/  BSYNC.RECONVERGENT B0 ;  /* 0x0000000000007941 */ /* 0x000fea0003800200 */
.L_x_4039:
        /* <DEDUP_REMOVED lines=38> */
.L_x_4042:
[----:B------:R-:W-:Y:S05]  /*28a0*/  BSYNC.RECONVERGENT B0 ;  /* 0x0000000000007941 */ /* 0x000fea0003800200 */
.L_x_4041:
        /* <DEDUP_REMOVED lines=38> */
.L_x_4044:
[----:B------:R-:W-:Y:S05]  /*2b10*/  BSYNC.RECONVERGENT B0 ;  /* 0x0000000000007941 */ /* 0x000fea0003800200 */
.L_x_4043:
        /* <DEDUP_REMOVED lines=39> */
.L_x_4046:
[----:B------:R-:W-:Y:S05]  /*2d90*/  BSYNC.RECONVERGENT B0 ;  /* 0x0000000000007941 */ /* 0x000fea0003800200 */
.L_x_4045:
        /* <DEDUP_REMOVED lines=89> */
.L_x_4053:
        /* <DEDUP_REMOVED lines=191> */
.L_x_4049:
[----:B------:R-:W-:Y:S01]  /*3f20*/  LOP3.LUT P6, RZ, R119, 0x20, RZ, 0xc0, !PT ;  /* 0x0000002077ff7812 */ /* 0x000fe200078cc0ff */
[----:B------:R-:W-:-:S12]  /*3f30*/  IMAD.MOV.U32 R27, RZ, RZ, RZ ;  /* 0x000000ffff1b7224 */ /* 0x000fd800078e00ff */
[----:B------:R-:W-:Y:S05]  /*3f40*/  @!P6 BRA `(.L_x_4048) ;  /* 0x000000000010e947 */ /* 0x000fea0003800000 */
[----:B------:R-:W-:-:S04]  /*3f50*/  IADD3 R28, P6, PT, R90, R109, RZ ;  /* 0x0000006d5a1c7210 */ /* 0x000fc80007fde0ff */
[----:B------:R-:W-:-:S05]  /*3f60*/  IADD3.X R29, PT, PT, R61, R110, RZ, P6, !PT ;  /* 0x0000006e3d1d7210 */ /* 0x000fca00037fe4ff */
[----:B------:R-:W2:Y:S02]  /*3f70*/  LDG.E.U16 R28, desc[UR10][R28.64] ;  /* 0x0000000a1c1c7981 */ /* 0x000ea4000c1e1500 */
[----:B--2---:R-:W-:-:S07]  /*3f80*/  HADD2.F32 R27, -RZ, R28.H0_H0 ;  /* 0x2000001cff1b7230 */ /* 0x004fce0000004100 */
.L_x_4048:
        /* <DEDUP_REMOVED lines=96> */
.L_x_4052:
        /* <DEDUP_REMOVED lines=8> */
.L_x_4051:
[----:B------:R-:W-:Y:S05]  /*4610*/  BSYNC.RECONVERGENT B0 ;  /* 0x0000000000007941 */ /* 0x000fea0003800200 */
.L_x_4050:
        /* <DEDUP_REMOVED lines=22> */
.L_x_4047:
        /* <DEDUP_REMOVED lines=237> */
.L_x_4055:
        /* <DEDUP_REMOVED lines=11> */
.L_x_8031:


//--------------------- .text._Z25selective_scan_fwd_kernelI32Selective_Scan_fwd_kernel_traitsILi32ELi8ELi1ELb1ELb1ELb1ELb0ELb0EN3c104HalfEfS2_EEv13SSMParamsBase --------------------------
	.section	.text._Z25selective_scan_fwd_kernelI32Selective_Scan_fwd_kernel_traitsILi32ELi8ELi1ELb1ELb1ELb1ELb0ELb0EN3c104HalfEfS2_EEv13SSMParamsBase,"ax",@progbits
	.align	128
        .global         _Z25selective_scan_fwd_kernelI32Selective_Scan_fwd_kernel_traitsILi32ELi8ELi1ELb1ELb1ELb1ELb0ELb0EN3c104HalfEfS2_EEv13SSMParamsBase
        .type           _Z25selective_scan_fwd_kernelI32Selective_Scan_fwd_kernel_traitsILi32ELi8ELi1ELb1ELb1ELb1ELb0ELb0EN3c104HalfEfS2_EEv13SSMParamsBase,@function
        .size           _Z25selective_scan_fwd_kernelI32Selective_Scan_fwd_kernel_traitsILi32ELi8ELi1ELb1ELb1ELb1ELb0ELb0EN3c104HalfEfS2_EEv13SSMParamsBase,(.L_x_8032 - _Z25selective_scan_fwd_kernelI32Selective_Scan_fwd_kernel_traitsILi32ELi8ELi1ELb1ELb1ELb1ELb0ELb0EN3c104HalfEfS2_EEv13SSMParamsBase)
        .other          _Z25selective_scan_fwd_kernelI32Selective_Scan_fwd_kernel_traitsILi32ELi8ELi1ELb1ELb1ELb1ELb0ELb0EN3c104HalfEfS2_EEv13SSMParamsBase,@"STO_CUDA_ENTRY STV_DEFAULT"
_Z25selective_scan_fwd_kernelI32Selective_Scan_fwd_kernel_traitsILi32ELi8ELi1ELb1ELb1ELb1ELb0ELb0EN3c104HalfEfS2_EEv13SSMParamsBase:
.text._Z25selective_scan_fwd_kernelI32Selective_Scan_fwd_kernel_traitsILi32ELi8ELi1ELb1ELb1ELb1ELb0ELb0EN3c104HalfEfS2_EEv13SSMParamsBase:
        /* <DEDUP_REMOVED lines=37> */
.L_x_4056:
        /* <DEDUP_REMOVED lines=83> */
.L_x_4057:
        /* <DEDUP_REMOVED lines=11> */
.L_x_4058:
        /* <DEDUP_REMOVED lines=69> */
.L_x_4059:
        /* <DEDUP_REMOVED lines=30> */
.L_x_4060:
        /* <DEDUP_REMOVED lines=22> */
[----:B--2---:R-:W-:Y:S02]  /*0fc0*/  SHF.L.U32 R0, R39, 0x3, RZ ;  /* 0x0000000327007819 */ /* 0x004fe400000006ff */
[----:B------:R-:W-:Y:S01]  /*0fd0*/  IMAD.WIDE.U32 R12, R3, UR8, R4 ;  /* 0x00000008030c7c25 */ /* 0x000fe2000f8e0004 */
[----:B------:R-:W2:Y:S01]  /*0fe0*/  LDC.64 R6, c[0x0][0x4a8] ;  /* 0x00012a00ff067b82 */ /* 0x000ea20000000a00 */
[----:B------:R-:W-:-:S02]  /*0ff0*/  LEA R38, P3, R34, R10, 0x2 ;  /* 0x0000000a22267211 */ /* 0x000fc400078610ff */
[C---:B------:R-:W-:Y:S01]  /*1000*/  LEA.HI.X R15, R3.reuse, R15, RZ, 0x2, P0 ;  /* 0x0000000f030f7211 */ /* 0x040fe200000f14ff */
[----:B------:R-:W-:Y:S01]  /*1010*/  IMAD R76, R3, UR9, R13 ;  /* 0x00000009034c7c24 */ /* 0x000fe2000f8e020d */
[----:B------:R-:W-:Y:S01]  /*1020*/  IADD3 R9, PT, PT, R37, R9, RZ ;  /* 0x0000000925097210 */ /* 0x000fe20007ffe0ff */
[----:B------:R-:W-:Y:S01]  /*1030*/  VIADD R46, R0, 0x7 ;  /* 0x00000007002e7836 */ /* 0x000fe20000000000 */
[C---:B------:R-:W-:Y:S01]  /*1040*/  ISETP.NE.AND P0, PT, R77.reuse, RZ, P2 ;  /* 0x000000ff4d00720c */ /* 0x040fe20001705270 */
[----:B------:R-:W0:Y:S01]  /*1050*/  LDC.64 R18, c[0x0][0x460] ;  /* 0x00011800ff127b82 */ /* 0x000e220000000a00 */
[----:B------:R-:W-:Y:S02]  /*1060*/  LEA.HI.X R34, R34, R11, R2, 0x2, P3 ;  /* 0x0000000b22227211 */ /* 0x000fe400018f1402 */
[C---:B------:R-:W-:Y:S02]  /*1070*/  SHF.L.U32 R37, R36.reuse, 0x1, RZ ;  /* 0x0000000124257819 */ /* 0x040fe400000006ff */
[----:B------:R-:W-:Y:S01]  /*1080*/  ISETP.NE.AND P3, PT, R77, RZ, P1 ;  /* 0x000000ff4d00720c */ /* 0x000fe20000f65270 */
[----:B----4-:R-:W-:Y:S01]  /*1090*/  UISETP.LT.AND UP0, UPT, UR4, 0x1, UPT ;  /* 0x000000010400788c */ /* 0x010fe2000bf01270 */
[----:B------:R-:W-:Y:S01]  /*10a0*/  SHF.L.U64.HI R36, R36, 0x1, R9 ;  /* 0x0000000124247819 */ /* 0x000fe20000010209 */
[----:B------:R-:W4:Y:S01]  /*10b0*/  LDC.64 R16, c[0x0][0x3b8] ;  /* 0x0000ee00ff107b82 */ /* 0x000f220000000a00 */
[----:B------:R-:W-:Y:S01]  /*10c0*/  IADD3 R35, PT, PT, R41, -0x1, RZ ;  /* 0xffffffff29237810 */ /* 0x000fe20007ffe0ff */
[----:B------:R-:W-:Y:S01]  /*10d0*/  USEL UR4, UR4, 0x1, !UP0 ;  /* 0x0000000104047887 */ /* 0x000fe2000c000000 */
[----:B------:R-:W-:-:S02]  /*10e0*/  PLOP3.LUT P1, PT, P0, P1, PT, 0x80, 0x8 ;  /* 0x000000000008781c */ /* 0x000fc40000723070 */
[----:B-1----:R-:W-:Y:S01]  /*10f0*/  SHF.L.U64.HI R23, R22, 0x1, R23 ;  /* 0x0000000116177819 */ /* 0x002fe20000010217 */
[----:B------:R-:W-:Y:S01]  /*1100*/  UIADD3 UR8, UPT, UPT, -UR4, URZ, URZ ;  /* 0x000000ff04087290 */ /* 0x000fe2000fffe1ff */
[----:B---3--:R-:W-:Y:S01]  /*1110*/  SHF.L.U64.HI R21, R20, 0x1, R21 ;  /* 0x0000000114157819 */ /* 0x008fe20000010215 */
[----:B--2---:R-:W-:Y:S01]  /*1120*/  IMAD.WIDE.U32 R2, R39, 0x10, R6 ;  /* 0x0000001027027825 */ /* 0x004fe200078e0006 */
[C---:B------:R-:W-:Y:S02]  /*1130*/  IADD3 R64, PT, PT, R0.reuse, 0x1, RZ ;  /* 0x0000000100407810 */ /* 0x040fe40007ffe0ff */
[C---:B------:R-:W-:Y:S02]  /*1140*/  IADD3 R62, PT, PT, R0.reuse, 0x2, RZ ;  /* 0x00000002003e7810 */ /* 0x040fe40007ffe0ff */
[C---:B------:R-:W-:Y:S02]  /*1150*/  IADD3 R60, PT, PT, R0.reuse, 0x3, RZ ;  /* 0x00000003003c7810 */ /* 0x040fe40007ffe0ff */
[----:B------:R-:W-:-:S02]  /*1160*/  IADD3 R58, PT, PT, R0, 0x4, RZ ;  /* 0x00000004003a7810 */ /* 0x000fc40007ffe0ff */
[----:B0-----:R-:W-:Y:S02]  /*1170*/  SHF.L.U64.HI R19, R18, 0x1, R19 ;  /* 0x0000000112137819 */ /* 0x001fe40000010213 */
[C---:B------:R-:W-:Y:S02]  /*1180*/  IADD3 R56, PT, PT, R0.reuse, 0x5, RZ ;  /* 0x0000000500387810 */ /* 0x040fe40007ffe0ff */
[----:B------:R-:W-:Y:S02]  /*1190*/  IADD3 R48, PT, PT, R0, 0x6, RZ ;  /* 0x0000000600307810 */ /* 0x000fe40007ffe0ff */
[----:B----4-:R-:W-:-:S07]  /*11a0*/  SHF.L.U64.HI R57, R16, 0x2, R17 ;  /* 0x0000000210397819 */ /* 0x010fce0000010211 */
.L_x_4086:
        /* <DEDUP_REMOVED lines=56> */
.L_x_4061:
        /* <DEDUP_REMOVED lines=43> */
.L_x_4064:
[----:B------:R-:W-:Y:S05]  /*17e0*/  BSYNC.RECONVERGENT B0 ;  /* 0x0000000000007941 */ /* 0x000fea0003800200 */
.L_x_4063:
        /* <DEDUP_REMOVED lines=35> */
.L_x_4066:
[----:B------:R-:W-:Y:S05]  /*1a20*/  BSYNC.RECONVERGENT B0 ;  /* 0x0000000000007941 */ /* 0x000fea0003800200 */
.L_x_4065:
        /* <DEDUP_REMOVED lines=35> */
.L_x_4068:
[----:B------:R-:W-:Y:S05]  /*1c60*/  BSYNC.RECONVERGENT B0 ;  /* 0x0000000000007941 */ /* 0x000fea0003800200 */
.L_x_4067:
        /* <DEDUP_REMOVED lines=35> */
.L_x_4070:
[----:B------:R-:W-:Y:S05]  /*1ea0*/  BSYNC.RECONVERGENT B0 ;  /* 0x0000000000007941 */ /* 0x000fea0003800200 */
.L_x_4069:
        /* <DEDUP_REMOVED lines=37> */
.L_x_4072:
[----:B------:R-:W-:Y:S05]  /*2100*/  BSYNC.RECONVERGENT B0 ;  /* 0x0000000000007941 */ /* 0x000fea0003800200 */
.L_x_4071:
        /* <DEDUP_REMOVED lines=39> */
.L_x_4074:
[----:B------:R-:W-:Y:S05]  /*2380*/  BSYNC.RECONVERGENT B0 ;  /* 0x0000000000007941 */ /* 0x000fea0003800200 */
.L_x_4073:
        /* <DEDUP_REMOVED lines=32> */
.L_x_4076:
[----:B------:R-:W-:Y:S05]  /*2590*/  BSYNC.RECONVERGENT B0 ;  /* 0x0000000000007941 */ /* 0x000fea0003800200 */
.L_x_4075:
        /* <DEDUP_REMOVED lines=32> */
.L_x_4078:
[----:B------:R-:W-:Y:S05]  /*27a0*/  BSYNC.RECONVERGENT B0 ;  /* 0x0000000000007941 */ /* 0x000fea0003800200 */
.L_x_4077:
        /* <DEDUP_REMOVED lines=8> */
.L_x_4062:
        /* <DEDUP_REMOVED lines=59> */
.L_x_4085:
[----:B------:R-:W2:Y:S01]  /*2be0*/  LDG.E R96, desc[UR12][R54.64] ;  /* 0x0000000c36607981 */ /* 0x000ea2000c1e1900 */
[----:B01----:R-:W-:Y:S01]  /*2bf0*/  MOV R4, R89 ;  /* 0x0000005900047202 */ /* 0x003fe20000000f00 */
[----:B------:R-:W-:-:S06]  /*2c00*/  IMAD.MOV.U32 R5, RZ, RZ, R88 ;  /* 0x000000ffff057224 */ /* 0x000fcc00078e0058 */
[----:B------:R-:W3:Y:S01]  /*2c10*/  LDG.E.128 R4, desc[UR12][R4.64] ;  /* 0x0000000c04047981 */ /* 0x000ee2000c1e1d00 */
[----:B------:R-:W-:Y:S02]  /*2c20*/  MOV R8, R91 ;  /* 0x0000005b00087202 */ /* 0x000fe40000000f00 */
        /* <DEDUP_REMOVED lines=11> */
[--C-:B---3--:R-:W-:Y:S01]  /*2ce0*/  HADD2.F32 R102, -RZ, R4.reuse.H0_H0 ;  /* 0x20000004ff667230 */ /* 0x108fe20000004100 */
[----:B------:R0:W1:Y:S01]  /*2cf0*/  MUFU.EX2 R105, R98 ;  /* 0x0000006200697308 */ /* 0x0000620000000800 */
[----:B------:R-:W-:Y:S02]  /*2d00*/  HADD2.F32 R97, -RZ, R4.H1_H1 ;  /* 0x30000004ff617230 */ /* 0x000fe40000004100 */
[C---:B------:R-:W-:Y:S01]  /*2d10*/  FMUL.FTZ R106, R96.reuse, R68 ;  /* 0x00000044606a7220 */ /* 0x040fe20000410000 */
[--C-:B------:R-:W-:Y:S02]  /*2d20*/  HADD2.F32 R4, -RZ, R5.reuse.H0_H0 ;  /* 0x20000005ff047230 */ /* 0x100fe40000004100 */
[----:B------:R-:W-:Y:S01]  /*2d30*/  FMUL.FTZ R116, R96, R67 ;  /* 0x0000004360747220 */ /* 0x000fe20000410000 */
[----:B------:R-:W-:-:S02]  /*2d40*/  HADD2.F32 R99, -RZ, R5.H1_H1 ;  /* 0x30000005ff637230 */ /* 0x000fc40000004100 */
[----:B------:R-:W-:Y:S01]  /*2d50*/  FMUL.FTZ R97, R97, R86 ;  /* 0x0000005661617220 */ /* 0x000fe20000410000 */
[----:B------:R-:W-:Y:S01]  /*2d60*/  FMUL.FTZ R115, R96, R71 ;  /* 0x0000004760737220 */ /* 0x000fe20000410000 */
[----:B------:R-:W2:Y:S01]  /*2d70*/  MUFU.EX2 R103, R103 ;  /* 0x0000006700677308 */ /* 0x000ea20000000800 */
[----:B------:R-:W-:Y:S01]  /*2d80*/  FMUL.FTZ R113, R4, R85 ;  /* 0x0000005504717220 */ /* 0x000fe20000410000 */
[--C-:B0-----:R-:W-:Y:S01]  /*2d90*/  HADD2.F32 R98, -RZ, R6.reuse.H0_H0 ;  /* 0x20000006ff627230 */ /* 0x101fe20000004100 */
[----:B------:R-:W0:Y:S01]  /*2da0*/  @P0 LDS.64 R4, [UR6] ;  /* 0x00000006ff040984 */ /* 0x000e220008000a00 */
[----:B------:R-:W-:Y:S01]  /*2db0*/  FSEL R114, R97, RZ, !P5 ;  /* 0x000000ff61727208 */ /* 0x000fe20006800000 */
[----:B------:R-:W-:Y:S02]  /*2dc0*/  HADD2.F32 R101, -RZ, R6.H1_H1 ;  /* 0x30000006ff657230 */ /* 0x000fe40000004100 */
[----:B------:R-:W-:Y:S01]  /*2dd0*/  FMUL.FTZ R99, R99, R84 ;  /* 0x0000005463637220 */ /* 0x000fe20000410000 */
[--C-:B------:R-:W-:Y:S01]  /*2de0*/  HADD2.F32 R6, -RZ, R7.reuse.H0_H0 ;  /* 0x20000007ff067230 */ /* 0x100fe20000004100 */
[----:B------:R-:W3:Y:S01]  /*2df0*/  MUFU.EX2 R104, R104 ;  /* 0x0000006800687308 */ /* 0x000ee20000000800 */
[----:B-1----:R-:W-:Y:S01]  /*2e00*/  FSEL R105, R105, 1, !P5 ;  /* 0x3f80000069697808 */ /* 0x002fe20006800000 */
[----:B------:R-:W-:Y:S01]  /*2e10*/  HADD2.F32 R7, -RZ, R7.H1_H1 ;  /* 0x30000007ff077230 */ /* 0x000fe20000004100 */
[----:B------:R-:W-:Y:S01]  /*2e20*/  ISETP.GE.U32.AND P5, PT, R58, R17, PT ;  /* 0x000000113a00720c */ /* 0x000fe20003fa6070 */
[----:B------:R-:W-:Y:S01]  /*2e30*/  FMUL.FTZ R98, R98, R83 ;  /* 0x0000005362627220 */ /* 0x000fe20000410000 */
[----:B------:R-:W-:Y:S01]  /*2e40*/  FSEL R113, R113, RZ, !P4 ;  /* 0x000000ff71717208 */ /* 0x000fe20006000000 */
[----:B------:R-:W-:Y:S01]  /*2e50*/  FMUL.FTZ R101, R101, R82 ;  /* 0x0000005265657220 */ /* 0x000fe20000410000 */
[----:B------:R-:W-:Y:S01]  /*2e60*/  FSEL R111, R99, RZ, !P6 ;  /* 0x000000ff636f7208 */ /* 0x000fe20007000000 */
[----:B------:R-:W1:Y:S01]  /*2e70*/  MUFU.EX2 R100, R100 ;  /* 0x0000006400647308 */ /* 0x000e620000000800 */
[----:B--2---:R-:W-:Y:S01]  /*2e80*/  FSEL R110, R103, 1, !P6 ;  /* 0x3f800000676e7808 */ /* 0x004fe20007000000 */
[----:B------:R-:W-:Y:S01]  /*2e90*/  FMUL.FTZ R103, R96, R63 ;  /* 0x0000003f60677220 */ /* 0x000fe20000410000 */
[----:B------:R-:W-:Y:S01]  /*2ea0*/  FSEL R109, R98, RZ, !P5 ;  /* 0x000000ff626d7208 */ /* 0x000fe20006800000 */
[----:B------:R-:W-:Y:S01]  /*2eb0*/  FMUL.FTZ R6, R6, R81 ;  /* 0x0000005106067220 */ /* 0x000fe20000410000 */
[----:B------:R-:W-:Y:S01]  /*2ec0*/  FMUL.FTZ R7, R7, R80 ;  /* 0x0000005007077220 */ /* 0x000fe20000410000 */
[----:B------:R-:W-:Y:S01]  /*2ed0*/  FMUL.FTZ R117, R102, R87 ;  /* 0x0000005766757220 */ /* 0x000fe20000410000 */
[-C--:B------:R-:W-:Y:S01]  /*2ee0*/  ISETP.GE.U32.AND P6, PT, R48, R17.reuse, PT ;  /* 0x000000113000720c */ /* 0x080fe20003fc6070 */
[----:B------:R-:W2:Y:S01]  /*2ef0*/  MUFU.EX2 R106, R106 ;  /* 0x0000006a006a7308 */ /* 0x000ea20000000800 */
[----:B---3--:R-:W-:Y:S01]  /*2f00*/  FSEL R108, R104, 1, !P5 ;  /* 0x3f800000686c7808 */ /* 0x008fe20006800000 */
[----:B----4-:R-:W-:Y:S01]  /*2f10*/  HADD2.F32 R102, -RZ, R11.H0_H0 ;  /* 0x2000000bff667230 */ /* 0x010fe20000004100 */
[----:B------:R-:W-:Y:S01]  /*2f20*/  ISETP.GE.U32.AND P5, PT, R46, R17, PT ;  /* 0x000000112e00720c */ /* 0x000fe20003fa6070 */
[----:B------:R-:W-:-:S02]  /*2f30*/  HADD2.F32 R97, -RZ, R8.H0_H0 ;  /* 0x20000008ff617230 */ /* 0x000fc40000004100 */
[----:B------:R-:W-:Y:S02]  /*2f40*/  HADD2.F32 R96, -RZ, R8.H1_H1 ;  /* 0x30000008ff607230 */ /* 0x000fe40000004100 */
[----:B------:R-:W3:Y:S01]  /*2f50*/  MUFU.EX2 R116, R116 ;  /* 0x0000007400747308 */ /* 0x000ee20000000800 */
[----:B-1----:R-:W-:Y:S01]  /*2f60*/  FSEL R112, R100, 1, !P4 ;  /* 0x3f80000064707808 */ /* 0x002fe20006000000 */
[--C-:B------:R-:W-:Y:S01]  /*2f70*/  HADD2.F32 R100, -RZ, R10.reuse.H0_H0 ;  /* 0x2000000aff647230 */ /* 0x100fe20000004100 */
[-C--:B------:R-:W-:Y:S01]  /*2f80*/  ISETP.GE.U32.AND P4, PT, R56, R17.reuse, PT ;  /* 0x000000113800720c */ /* 0x080fe20003f86070 */
[--C-:B------:R-:W-:Y:S02]  /*2f90*/  HADD2.F32 R98, -RZ, R9.reuse.H0_H0 ;  /* 0x20000009ff627230 */ /* 0x100fe40000004100 */
[----:B------:R-:W-:Y:S01]  /*2fa0*/  HADD2.F32 R99, -RZ, R9.H1_H1 ;  /* 0x30000009ff637230 */ /* 0x000fe20000004100 */
[----:B------:R-:W-:Y:S01]  /*2fb0*/  FSEL R107, R101, RZ, !P4 ;  /* 0x000000ff656b7208 */ /* 0x000fe20006000000 */
[----:B------:R-:W1:Y:S01]  /*2fc0*/  MUFU.EX2 R115, R115 ;  /* 0x0000007300737308 */ /* 0x000e620000000800 */
[----:B--2---:R-:W-:Y:S01]  /*2fd0*/  FSEL R106, R106, 1, !P4 ;  /* 0x3f8000006a6a7808 */ /* 0x004fe20006000000 */
[----:B------:R-:W-:Y:S01]  /*2fe0*/  HADD2.F32 R101, -RZ, R10.H1_H1 ;  /* 0x3000000aff657230 */ /* 0x000fe20000004100 */
[----:B------:R-:W-:-:S02]  /*2ff0*/  ISETP.GE.U32.AND P4, PT, R0, R17, PT ;  /* 0x000000110000720c */ /* 0x000fc40003f86070 */
[----:B------:R-:W-:Y:S02]  /*3000*/  FSEL R10, R7, RZ, !P5 ;  /* 0x000000ff070a7208 */ /* 0x000fe40006800000 */
[----:B------:R-:W-:Y:S01]  /*3010*/  FSEL R117, R117, RZ, !P4 ;  /* 0x000000ff75757208 */ /* 0x000fe20006000000 */
[----:B------:R2:W4:Y:S01]  /*3020*/  MUFU.EX2 R104, R103 ;  /* 0x0000006700687308 */ /* 0x0005220000000800 */
[----:B---3--:R-:W-:Y:S01]  /*3030*/  FSEL R116, R116, 1, !P6 ;  /* 0x3f80000074747808 */ /* 0x008fe20007000000 */
[----:B--2---:R-:W-:Y:S01]  /*3040*/  HADD2.F32 R103, -RZ, R11.H1_H1 ;  /* 0x3000000bff677230 */ /* 0x004fe20000004100 */
[----:B------:R-:W-:Y:S02]  /*3050*/  FSEL R11, R6, RZ, !P6 ;  /* 0x000000ff060b7208 */ /* 0x000fe40007000000 */
[----:B-1----:R-:W-:Y:S02]  /*3060*/  FSEL R115, R115, 1, !P5 ;  /* 0x3f80000073737808 */ /* 0x002fe40006800000 */
[----:B----4-:R-:W-:Y:S01]  /*3070*/  FSEL R104, R104, 1, !P4 ;  /* 0x3f80000068687808 */ /* 0x010fe20006000000 */
[----:B0-----:R-:W-:Y:S06]  /*3080*/  @P0 BRA `(.L_x_4080) ;  /* 0x0000000000340947 */ /* 0x001fec0003800000 */
[----:B------:R-:W-:Y:S01]  /*3090*/  HFMA2 R4, -RZ, RZ, 1.875, 0 ;  /* 0x3f800000ff047431 */ /* 0x000fe200000001ff */
[----:B------:R-:W-:Y:S06]  /*30a0*/  @!P1 BRA `(.L_x_4081) ;  /* 0x0000000000149947 */ /* 0x000fec0003800000 */
[----:B------:R-:W-:-:S04]  /*30b0*/  IADD3 R6, P0, PT, R93, R37, RZ ;  /* 0x000000255d067210 */ /* 0x000fc80007f1e0ff */
[----:B------:R-:W-:-:S05]  /*30c0*/  IADD3.X R7, PT, PT, R90, R36, RZ, P0, !PT ;  /* 0x000000245a077210 */ /* 0x000fca00007fe4ff */
[----:B------:R-:W2:Y:S02]  /*30d0*/  LDG.E.U16 R6, desc[UR12][R6.64] ;  /* 0x0000000c06067981 */ /* 0x000ea4000c1e1500 */
[----:B--2---:R-:W-:Y:S01]  /*30e0*/  HADD2.F32 R5, -RZ, R6.H0_H0 ;  /* 0x20000006ff057230 */ /* 0x004fe20000004100 */
[----:B------:R-:W-:Y:S06]  /*30f0*/  BRA `(.L_x_4080) ;  /* 0x0000000000187947 */ /* 0x000fec0003800000 */
.L_x_4081:
[----:B------:R-:W-:Y:S01]  /*3100*/  MOV R5, RZ ;  /* 0x000000ff00057202 */ /* 0x000fe20000000f00 */
[----:B------:R-:W-:Y:S06]  /*3110*/  @!P2 BRA `(.L_x_4080) ;  /* 0x000000000010a947 */ /* 0x000fec0003800000 */
[----:B------:R-:W-:Y:S02]  /*3120*/  MOV R6, R93 ;  /* 0x0000005d00067202 */ /* 0x000fe40000000f00 */
[----:B------:R-:W-:-:S05]  /*3130*/  MOV R7, R90 ;  /* 0x0000005a00077202 */ /* 0x000fca0000000f00 */
[----:B------:R-:W2:Y:S02]  /*3140*/  LDG.E.U16 R5, desc[UR12][R6.64] ;  /* 0x0000000c06057981 */ /* 0x000ea4000c1e1500 */
[----:B--2---:R-:W-:-:S07]  /*3150*/  HADD2.F32 R5, -RZ, R5.H0_H0 ;  /* 0x20000005ff057230 */ /* 0x004fce0000004100 */
.L_x_4080:
[-C--:B------:R-:W-:Y:S01]  /*3160*/  FFMA.FTZ R6, R117, R105.reuse, R114 ;  /* 0x0000006975067223 */ /* 0x080fe20000010072 */
        /* <DEDUP_REMOVED lines=92> */
.L_x_4084:
[----:B------:R-:W-:-:S04]  /*3730*/  ISETP.NE.AND P0, PT, R32, R35, PT ;  /* 0x000000232000720c */ /* 0x000fc80003f05270 */
[----:B------:R-:W-:-:S13]  /*3740*/  ISETP.NE.OR P0, PT, R77, RZ, P0 ;  /* 0x000000ff4d00720c */ /* 0x000fda0000705670 */
[----:B0-----:R-:W-:Y:S02]  /*3750*/  @!P0 F2FP.F16.F32.PACK_AB R5, RZ, R5 ;  /* 0x00000005ff05823e */ /* 0x001fe400000000ff */
[----:B------:R-:W-:Y:S02]  /*3760*/  @!P0 MOV R4, R93 ;  /* 0x0000005d00048202 */ /* 0x000fe40000000f00 */
[----:B------:R-:W-:Y:S02]  /*3770*/  PRMT R6, R5, 0x7610, R6 ;  /* 0x0000761005067816 */ /* 0x000fe40000000006 */
[----:B------:R-:W-:-:S05]  /*3780*/  @!P0 MOV R5, R90 ;  /* 0x0000005a00058202 */ /* 0x000fca0000000f00 */
[----:B------:R1:W-:Y:S02]  /*3790*/  @!P0 STG.E.U16 desc[UR12][R4.64], R6 ;  /* 0x0000000604008986 */ /* 0x0003e4000c10150c */
.L_x_4083:
[----:B------:R-:W-:Y:S05]  /*37a0*/  BSYNC.RECONVERGENT B0 ;  /* 0x0000000000007941 */ /* 0x000fea0003800200 */
.L_x_4082:
        /* <DEDUP_REMOVED lines=22> */
.L_x_4079:
        /* <DEDUP_REMOVED lines=18> */
.L_x_4087:
        /* <DEDUP_REMOVED lines=13> */
.L_x_8032:


//--------------------- .text._Z25selective_scan_fwd_kernelI32Selective_Scan_fwd_kernel_traitsILi32ELi8ELi1ELb1ELb1ELb1ELb0ELb1EN3c104HalfEfS2_EEv13SSMParamsBase --------------------------
	.section	.text._Z25selective_scan_fwd_kernelI32Selective_Scan_fwd_kernel_traitsILi32ELi8ELi1ELb1ELb1ELb1ELb0ELb1EN3c104HalfEfS2_EEv13SSMParamsBase,"ax",@progbits
	.align	128
        .global         _Z25selective_scan_fwd_kernelI32Selective_Scan_fwd_kernel_traitsILi32ELi8ELi1ELb1ELb1ELb1ELb0ELb1EN3c104HalfEfS2_EEv13SSMParamsBase
        .type           _Z25selective_scan_fwd_kernelI32Selective_Scan_fwd_kernel_traitsILi32ELi8ELi1ELb1ELb1ELb1ELb0ELb1EN3c104HalfEfS2_EEv13SSMParamsBase,@function
        .size           _Z25selective_scan_fwd_kernelI32Selective_Scan_fwd_kernel_traitsILi32ELi8ELi1ELb1ELb1ELb1ELb0ELb1EN3c104HalfEfS2_EEv13SSMParamsBase,(.L_x_8033 - _Z25selective_scan_fwd_kernelI32Selective_Scan_fwd_kernel_traitsILi32ELi8ELi1ELb1ELb1ELb1ELb0ELb1EN3c104HalfEfS2_EEv13SSMParamsBase)
        .other          _Z25selective_scan_fwd_kernelI32Selective_Scan_fwd_kernel_traitsILi32ELi8ELi1ELb1ELb1ELb1ELb0ELb1EN3c104HalfEfS2_EEv13SSMParamsBase,@"STO_CUDA_ENTRY STV_DEFAULT"
_Z25selective_scan_fwd_kernelI32Selective_Scan_fwd_kernel_traitsILi32ELi8ELi1ELb1ELb1ELb1ELb0ELb1EN3c104HalfEfS2_EEv13SSMParamsBase:
.text._Z25selective_scan_fwd_kernelI32Selective_Scan_fwd_kernel_traitsILi32ELi8ELi1ELb1ELb1ELb1ELb0ELb1EN3c104HalfEfS2_EEv13SSMParamsBase:
        /* <DEDUP_REMOVED lines=43> */
.L_x_4088:
        /* <DEDUP_REMOVED lines=92> */
.L_x_4089:
        /* <DEDUP_REMOVED lines=11> */
.L_x_4090:
        /* <DEDUP_REMOVED lines=71> */
.L_x_4091:
        /* <DEDUP_REMOVED lines=29> */
.L_x_4092:
        /* <DEDUP_REMOVED lines=35> */
.L_x_4116:
        /* <DEDUP_REMOVED lines=170> */
.L_x_4094:
[----:B------:R-:W-:Y:S05]  /*1c30*/  BSYNC.RECONVERGENT B0 ;  /* 0x0000000000007941 */ /* 0x000fea0003800200 */
.L_x_4093:
        /* <DEDUP_REMOVED lines=37> */
.L_x_4096:
[----:B------:R-:W-:Y:S05]  /*1e90*/  BSYNC.RECONVERGENT B0 ;  /* 0x0000000000007941 */ /* 0x000fea0003800200 */
.L_x_4095:
        /* <DEDUP_REMOVED lines=35> */
.L_x_4098:
[----:B------:R-:W-:Y:S05]  /*20d0*/  BSYNC.RECONVERGENT B0 ;  /* 0x0000000000007941 */ /* 0x000fea0003800200 */
.L_x_4097:
        /* <DEDUP_REMOVED lines=37> */
.L_x_4100:
[----:B------:R-:W-:Y:S05]  /*2330*/  BSYNC.RECONVERGENT B0 ;  /* 0x0000000000007941 */ /* 0x000fea0003800200 */
.L_x_4099:
        /* <DEDUP_REMOVED lines=35> */
.L_x_4102:
[----:B------:R-:W-:Y:S05]  /*2570*/  BSYNC.RECONVERGENT B0 ;  /* 0x0000000000007941 */ /* 0x000fea0003800200 */
.L_x_4101:
        /* <DEDUP_REMOVED lines=38> */
.L_x_4104:
[----:B------:R-:W-:Y:S05]  /*27e0*/  BSYNC.RECONVERGENT B0 ;  /* 0x0000000000007941 */ /* 0x000fea0003800200 */
.L_x_4103:
        /* <DEDUP_REMOVED lines=32> */
.L_x_4106:
[----:B------:R-:W-:Y:S05]  /*29f0*/  BSYNC.RECONVERGENT B0 ;  /* 0x0000000000007941 */ /* 0x000fea0003800200 */
.L_x_4105:
        /* <DEDUP_REMOVED lines=32> */
.L_x_4108:
[----:B------:R-:W-:Y:S05]  /*2c00*/  BSYNC.RECONVERGENT B0 ;  /* 0x0000000000007941 */ /* 0x000fea0003800200 */
.L_x_4107:
        /* <DEDUP_REMOVED lines=84> */
.L_x_4115:
        /* <DEDUP_REMOVED lines=181> */
.L_x_4111:
[----:B------:R-:W-:Y:S01]  /*3ca0*/  IMAD.MOV.U32 R27, RZ, RZ, RZ ;  /* 0x000000ffff1b7224 */ /* 0x000fe200078e00ff */
[----:B------:R-:W-:Y:S06]  /*3cb0*/  @!P6 BRA `(.L_x_4110) ;  /* 0x000000000010e947 */ /* 0x000fec0003800000 */
[----:B------:R-:W-:-:S04]  /*3cc0*/  IADD3 R28, P0, PT, R88, R105, RZ ;  /* 0x00000069581c7210 */ /* 0x000fc80007f1e0ff */
[----:B------:R-:W-:-:S05]  /*3cd0*/  IADD3.X R29, PT, PT, R59, R108, RZ, P0, !PT ;  /* 0x0000006c3b1d7210 */ /* 0x000fca00007fe4ff */
[----:B------:R-:W2:Y:S02]  /*3ce0*/  LDG.E.U16 R28, desc[UR10][R28.64] ;  /* 0x0000000a1c1c7981 */ /* 0x000ea4000c1e1500 */
[----:B--2---:R-:W-:-:S07]  /*3cf0*/  HADD2.F32 R27, -RZ, R28.H0_H0 ;  /* 0x2000001cff1b7230 */ /* 0x004fce0000004100 */
.L_x_4110:
        /* <DEDUP_REMOVED lines=96> */
.L_x_4114:
[----:B------:R-:W-:-:S04]  /*4300*/  ISETP.NE.AND P0, PT, R45, R80, PT ;  /* 0x000000502d00720c */ /* 0x000fc80003f05270 */
[----:B------:R-:W-:-:S13]  /*4310*/  ISETP.NE.OR P0, PT, R28, RZ, P0 ;  /* 0x000000ff1c00720c */ /* 0x000fda0000705670 */
[----:B------:R-:W-:Y:S02]  /*4320*/  @!P0 IADD3 R26, P1, PT, R88, R105, RZ ;  /* 0x00000069581a8210 */ /* 0x000fe40007f3e0ff */
[----:B------:R-:W-:Y:S02]  /*4330*/  @!P0 F2FP.F16.F32.PACK_AB R28, RZ, R27 ;  /* 0x0000001bff1c823e */ /* 0x000fe400000000ff */
[----:B------:R-:W-:-:S05]  /*4340*/  @!P0 IADD3.X R27, PT, PT, R59, R108, RZ, P1, !PT ;  /* 0x0000006c3b1b8210 */ /* 0x000fca0000ffe4ff */
[----:B------:R0:W-:Y:S04]  /*4350*/  @!P0 STG.E.U16 desc[UR10][R26.64], R28 ;  /* 0x0000001c1a008986 */ /* 0x0001e8000c10150a */
.L_x_4113:
[----:B------:R-:W-:Y:S05]  /*4360*/  BSYNC.RECONVERGENT B0 ;  /* 0x0000000000007941 */ /* 0x000fea0003800200 */
.L_x_4112:
        /* <DEDUP_REMOVED lines=22> */
.L_x_4109:
        /* <DEDUP_REMOVED lines=71> */
.L_x_4117:
        /* <DEDUP_REMOVED lines=12> */
.L_x_8033:


//--------------------- .text._Z25selective_scan_fwd_kernelI32Selective_Scan_fwd_kernel_traitsILi32ELi8ELi1ELb1ELb1ELb1ELb1ELb0EN3c104HalfEfS2_EEv13SSMParamsBase --------------------------
	.section	.text._Z25selective_scan_fwd_kernelI32Selective_Scan_fwd_kernel_traitsILi32ELi8ELi1ELb1ELb1ELb1ELb1ELb0EN3c104HalfEfS2_EEv13SSMParamsBase,"ax",@progbits
	.align	128
        .global         _Z25selective_scan_fwd_kernelI32Selective_Scan_fwd_kernel_traitsILi32ELi8ELi1ELb1ELb1ELb1ELb1ELb0EN3c104HalfEfS2_EEv13SSMParamsBase
        .type           _Z25selective_scan_fwd_kernelI32Selective_Scan_fwd_kernel_traitsILi32ELi8ELi1ELb1ELb1ELb1ELb1ELb0EN3c104HalfEfS2_EEv13SSMParamsBase,@function
        .size           _Z25selective_scan_fwd_kernelI32Selective_Scan_fwd_kernel_traitsILi32ELi8ELi1ELb1ELb1ELb1ELb1ELb0EN3c104HalfEfS2_EEv13SSMParamsBase,(.L_x_8034 - _Z25selective_scan_fwd_kernelI32Selective_Scan_fwd_kernel_traitsILi32ELi8ELi1ELb1ELb1ELb1ELb1ELb0EN3c104HalfEfS2_EEv13SSMParamsBase)
        .other          _Z25selective_scan_fwd_kernelI32Selective_Scan_fwd_kernel_traitsILi32ELi8ELi1ELb1ELb1ELb1ELb1ELb0EN3c104HalfEfS2_EEv13SSMParamsBase,@"STO_CUDA_ENTRY STV_DEFAULT"
_Z25selective_scan_fwd_kernelI32Selective_Scan_fwd_kernel_traitsILi32ELi8ELi1ELb1ELb1ELb1ELb1ELb0EN3c104HalfEfS2_EEv13SSMParamsBase:
.text._Z25selective_scan_fwd_kernelI32Selective_Scan_fwd_kernel_traitsILi32ELi8ELi1ELb1ELb1ELb1ELb1ELb0EN3c104HalfEfS2_EEv13SSMParamsBase:
        /* <DEDUP_REMOVED lines=38> */
.L_x_4118:
        /* <DEDUP_REMOVED lines=81> */
.L_x_4119:
        /* <DEDUP_REMOVED lines=11> */
.L_x_4120:
        /* <DEDUP_REMOVED lines=69> */
.L_x_4121:
        /* <DEDUP_REMOVED lines=29> */
.L_x_4122:
        /* <DEDUP_REMOVED lines=68> */
.L_x_4148:
        /* <DEDUP_REMOVED lines=57> */
.L_x_4123:
        /* <DEDUP_REMOVED lines=43> */
.L_x_4126:
[----:B------:R-:W-:Y:S05]  /*18c0*/  BSYNC.RECONVERGENT B0 ;  /* 0x0000000000007941 */ /* 0x000fea0003800200 */
.L_x_4125:
        /* <DEDUP_REMOVED lines=35> */
.L_x_4128:
[----:B------:R-:W-:Y:S05]  /*1b00*/  BSYNC.RECONVERGENT B0 ;  /* 0x0000000000007941 */ /* 0x000fea0003800200 */
.L_x_4127:
        /* <DEDUP_REMOVED lines=35> */
.L_x_4130:
[----:B------:R-:W-:Y:S05]  /*1d40*/  BSYNC.RECONVERGENT B0 ;  /* 0x0000000000007941 */ /* 0x000fea0003800200 */
.L_x_4129:
        /* <DEDUP_REMOVED lines=35> */
.L_x_4132:
[----:B------:R-:W-:Y:S05]  /*1f80*/  BSYNC.RECONVERGENT B0 ;  /* 0x0000000000007941 */ /* 0x000fea0003800200 */
.L_x_4131:
        /* <DEDUP_REMOVED lines=37> */
.L_x_4134:
[----:B------:R-:W-:Y:S05]  /*21e0*/  BSYNC.RECONVERGENT B0 ;  /* 0x0000000000007941 */ /* 0x000fea0003800200 */
.L_x_4133:
        /* <DEDUP_REMOVED lines=39> */
.L_x_4136:
[----:B------:R-:W-:Y:S05]  /*2460*/  BSYNC.RECONVERGENT B0 ;  /* 0x0000000000007941 */ /* 0x000fea0003800200 */
.L_x_4135:
        /* <DEDUP_REMOVED lines=32> */
.L_x_4138:
[----:B------:R-:W-:Y:S05]  /*2670*/  BSYNC.RECONVERGENT B0 ;  /* 0x0000000000007941 */ /* 0x000fea0003800200 */
.L_x_4137:
        /* <DEDUP_REMOVED lines=32> */
.L_x_4140:
[----:B------:R-:W-:Y:S05]  /*2880*/  BSYNC.RECONVERGENT B0 ;  /* 0x0000000000007941 */ /* 0x000fea0003800200 */
.L_x_4139:
        /* <DEDUP_REMOVED lines=8> */
.L_x_4124:
        /* <DEDUP_REMOVED lines=57> */
.L_x_4147:
[----:B01----:R-:W-:Y:S01]  /*2ca0*/  MOV R4, R94 ;  /* 0x0000005e00047202 */ /* 0x003fe20000000f00 */
[----:B------:R-:W2:Y:S01]  /*2cb0*/  LDG.E R105, desc[UR12][R40.64] ;  /* 0x0000000c28697981 */ /* 0x000ea2000c1e1900 */
[----:B------:R-:W-:-:S06]  /*2cc0*/  MOV R5, R95 ;  /* 0x0000005f00057202 */ /* 0x000fcc0000000f00 */
        /* <DEDUP_REMOVED lines=20> */
[--C-:B------:R-:W-:Y:S01]  /*2e10*/  HADD2.F32 R109, -RZ, R6.reuse.H0_H0 ;  /* 0x20000006ff6d7230 */ /* 0x100fe20000004100 */
[----:B------:R-:W2:Y:S01]  /*2e20*/  MUFU.EX2 R106, R106 ;  /* 0x0000006a006a7308 */ /* 0x000ea20000000800 */
[----:B0-----:R-:W-:Y:S01]  /*2e30*/  FMUL.FTZ R107, R105, R88 ;  /* 0x00000058696b7220 */ /* 0x001fe20000410000 */
[--C-:B------:R-:W-:Y:S01]  /*2e40*/  HADD2.F32 R123, -RZ, R7.reuse.H0_H0 ;  /* 0x20000007ff7b7230 */ /* 0x100fe20000004100 */
[----:B------:R-:W-:Y:S01]  /*2e50*/  FSEL R105, R4, RZ, !P5 ;  /* 0x000000ff04697208 */ /* 0x000fe20006800000 */
[----:B------:R-:W-:Y:S01]  /*2e60*/  HADD2.F32 R118, -RZ, R7.H1_H1 ;  /* 0x30000007ff767230 */ /* 0x000fe20000004100 */
[----:B------:R-:W0:Y:S01]  /*2e70*/  @P0 LDS.64 R4, [UR6] ;  /* 0x00000006ff040984 */ /* 0x000e220008000a00 */
[----:B------:R-:W-:Y:S02]  /*2e80*/  HADD2.F32 R6, -RZ, R6.H1_H1 ;  /* 0x30000006ff067230 */ /* 0x000fe40000004100 */
[C---:B------:R-:W-:Y:S01]  /*2e90*/  FMUL.FTZ R7, R108.reuse, R83 ;  /* 0x000000536c077220 */ /* 0x040fe20000410000 */
[----:B------:R-:W3:Y:S01]  /*2ea0*/  MUFU.EX2 R113, R113 ;  /* 0x0000007100717308 */ /* 0x000ee20000000800 */
[----:B------:R-:W-:Y:S01]  /*2eb0*/  FMUL.FTZ R124, R108, R85 ;  /* 0x000000556c7c7220 */ /* 0x000fe20000410000 */
[----:B------:R-:W-:Y:S01]  /*2ec0*/  FMUL.FTZ R110, R110, R89 ;  /* 0x000000596e6e7220 */ /* 0x000fe20000410000 */
[----:B------:R-:W-:Y:S01]  /*2ed0*/  FMUL.FTZ R121, R6, R91 ;  /* 0x0000005b06797220 */ /* 0x000fe20000410000 */
[----:B------:R-:W-:Y:S01]  /*2ee0*/  FMUL.FTZ R6, R108, R73 ;  /* 0x000000496c067220 */ /* 0x000fe20000410000 */
[----:B------:R-:W-:Y:S01]  /*2ef0*/  FSEL R107, R107, RZ, !P4 ;  /* 0x000000ff6b6b7208 */ /* 0x000fe20006000000 */
[----:B------:R-:W-:Y:S01]  /*2f00*/  FMUL.FTZ R109, R109, R90 ;  /* 0x0000005a6d6d7220 */ /* 0x000fe20000410000 */
[----:B-1----:R-:W-:Y:S01]  /*2f10*/  FSEL R112, R112, 1, !P4 ;  /* 0x3f80000070707808 */ /* 0x002fe20006000000 */
[----:B------:R-:W1:Y:S01]  /*2f20*/  MUFU.EX2 R111, R111 ;  /* 0x0000006f006f7308 */ /* 0x000e620000000800 */
[----:B--2---:R-:W-:Y:S01]  /*2f30*/  FSEL R106, R106, 1, !P5 ;  /* 0x3f8000006a6a7808 */ /* 0x004fe20006800000 */
[----:B----4-:R-:W-:Y:S01]  /*2f40*/  HADD2.F32 R108, -RZ, R8.H0_H0 ;  /* 0x20000008ff6c7230 */ /* 0x010fe20000004100 */
[----:B------:R-:W-:-:S02]  /*2f50*/  ISETP.GE.U32.AND P5, PT, R66, R27, PT ;  /* 0x0000001b4200720c */ /* 0x000fc40003fa6070 */
[-C--:B------:R-:W-:Y:S02]  /*2f60*/  ISETP.GE.U32.AND P4, PT, R64, R27.reuse, PT ;  /* 0x0000001b4000720c */ /* 0x080fe40003f86070 */
[----:B------:R-:W-:Y:S01]  /*2f70*/  FSEL R115, R110, RZ, !P6 ;  /* 0x000000ff6e737208 */ /* 0x000fe20007000000 */
[----:B------:R-:W2:Y:S01]  /*2f80*/  MUFU.EX2 R7, R7 ;  /* 0x0000000700077308 */ /* 0x000ea20000000800 */
[----:B---3--:R-:W-:Y:S01]  /*2f90*/  FSEL R120, R113, 1, !P5 ;  /* 0x3f80000071787808 */ /* 0x008fe20006800000 */
[----:B------:R-:W-:Y:S01]  /*2fa0*/  HADD2.F32 R113, -RZ, R10.H1_H1 ;  /* 0x3000000aff717230 */ /* 0x000fe20000004100 */
[----:B------:R-:W-:Y:S01]  /*2fb0*/  FSEL R119, R109, RZ, !P5 ;  /* 0x000000ff6d777208 */ /* 0x000fe20006800000 */
[----:B------:R-:W-:Y:S01]  /*2fc0*/  HADD2.F32 R109, -RZ, R8.H1_H1 ;  /* 0x30000008ff6d7230 */ /* 0x000fe20000004100 */
[----:B------:R-:W-:Y:S01]  /*2fd0*/  FSEL R121, R121, RZ, !P4 ;  /* 0x000000ff79797208 */ /* 0x000fe20006000000 */
[--C-:B------:R-:W-:Y:S01]  /*2fe0*/  HADD2.F32 R110, -RZ, R9.reuse.H0_H0 ;  /* 0x20000009ff6e7230 */ /* 0x100fe20000004100 */
[-C--:B------:R-:W-:Y:S01]  /*2ff0*/  ISETP.GE.U32.AND P5, PT, R60, R27.reuse, PT ;  /* 0x0000001b3c00720c */ /* 0x080fe20003fa6070 */
[----:B------:R3:W4:Y:S01]  /*3000*/  MUFU.EX2 R125, R114 ;  /* 0x00000072007d7308 */ /* 0x0007220000000800 */
[----:B-1----:R-:W-:Y:S01]  /*3010*/  FSEL R116, R111, 1, !P6 ;  /* 0x3f8000006f747808 */ /* 0x002fe20007000000 */
[----:B------:R-:W-:Y:S01]  /*3020*/  HADD2.F32 R111, -RZ, R9.H1_H1 ;  /* 0x30000009ff6f7230 */ /* 0x000fe20000004100 */
[----:B------:R-:W-:-:S05]  /*3030*/  ISETP.GE.U32.AND P6, PT, R62, R27, PT ;  /* 0x0000001b3e00720c */ /* 0x000fca0003fc6070 */
[----:B------:R1:W5:Y:S01]  /*3040*/  MUFU.EX2 R126, R124 ;  /* 0x0000007c007e7308 */ /* 0x0003620000000800 */
[----:B--2---:R-:W-:Y:S01]  /*3050*/  FSEL R122, R7, 1, !P4 ;  /* 0x3f800000077a7808 */ /* 0x004fe20006000000 */
[----:B---3--:R-:W-:Y:S02]  /*3060*/  HADD2.F32 R114, -RZ, R10.H0_H0 ;  /* 0x2000000aff727230 */ /* 0x008fe40000004100 */
[----:B------:R-:W-:Y:S01]  /*3070*/  FMUL.FTZ R10, R123, R92 ;  /* 0x0000005c7b0a7220 */ /* 0x000fe20000410000 */
[----:B------:R-:W-:Y:S01]  /*3080*/  FMUL.FTZ R7, R118, R93 ;  /* 0x0000005d76077220 */ /* 0x000fe20000410000 */
[----:B------:R-:W-:Y:S01]  /*3090*/  ISETP.GE.U32.AND P4, PT, R52, R27, PT ;  /* 0x0000001b3400720c */ /* 0x000fe20003f86070 */
[--C-:B------:R-:W-:Y:S01]  /*30a0*/  HADD2.F32 R118, -RZ, R11.reuse.H0_H0 ;  /* 0x2000000bff767230 */ /* 0x100fe20000004100 */
[----:B------:R-:W2:Y:S01]  /*30b0*/  MUFU.EX2 R6, R6 ;  /* 0x0000000600067308 */ /* 0x000ea20000000800 */
[----:B-1----:R-:W-:Y:S01]  /*30c0*/  FMUL.FTZ R124, R117, R86 ;  /* 0x00000056757c7220 */ /* 0x002fe20000410000 */
[----:B------:R-:W-:Y:S01]  /*30d0*/  HADD2.F32 R117, -RZ, R11.H1_H1 ;  /* 0x3000000bff757230 */ /* 0x000fe20000004100 */
[----:B----4-:R-:W-:-:S02]  /*30e0*/  FSEL R123, R125, 1, !P6 ;  /* 0x3f8000007d7b7808 */ /* 0x010fc40007000000 */
[----:B------:R-:W-:Y:S02]  /*30f0*/  FSEL R10, R10, RZ, !P6 ;  /* 0x000000ff0a0a7208 */ /* 0x000fe40007000000 */
[----:B------:R-:W-:Y:S02]  /*3100*/  FSEL R11, R7, RZ, !P5 ;  /* 0x000000ff070b7208 */ /* 0x000fe40006800000 */
[----:B------:R-:W-:Y:S02]  /*3110*/  FSEL R124, R124, RZ, !P4 ;  /* 0x000000ff7c7c7208 */ /* 0x000fe40006000000 */
[----:B-----5:R-:W-:Y:S02]  /*3120*/  FSEL R126, R126, 1, !P5 ;  /* 0x3f8000007e7e7808 */ /* 0x020fe40006800000 */
[----:B--2---:R-:W-:Y:S01]  /*3130*/  FSEL R125, R6, 1, !P4 ;  /* 0x3f800000067d7808 */ /* 0x004fe20006000000 */
        /* <DEDUP_REMOVED lines=8> */
.L_x_4143:
[----:B------:R-:W-:Y:S01]  /*31c0*/  MOV R5, RZ ;  /* 0x000000ff00057202 */ /* 0x000fe20000000f00 */
[----:B------:R-:W-:Y:S06]  /*31d0*/  @!P2 BRA `(.L_x_4142) ;  /* 0x000000000010a947 */ /* 0x000fec0003800000 */
[----:B------:R-:W-:Y:S02]  /*31e0*/  MOV R6, R101 ;  /* 0x0000006500067202 */ /* 0x000fe40000000f00 */
[----:B------:R-:W-:-:S05]  /*31f0*/  MOV R7, R98 ;  /* 0x0000006200077202 */ /* 0x000fca0000000f00 */
[----:B------:R-:W2:Y:S02]  /*3200*/  LDG.E.U16 R5, desc[UR12][R6.64] ;  /* 0x0000000c06057981 */ /* 0x000ea4000c1e1500 */
[----:B--2---:R-:W-:-:S07]  /*3210*/  HADD2.F32 R5, -RZ, R5.H0_H0 ;  /* 0x20000005ff057230 */ /* 0x004fce0000004100 */
.L_x_4142:
[-C--:B------:R-:W-:Y:S01]  /*3220*/  FFMA.FTZ R6, R124, R106.reuse, R105 ;  /* 0x0000006a7c067223 */ /* 0x080fe20000010069 */
        /* <DEDUP_REMOVED lines=92> */
.L_x_4146:
[----:B------:R-:W-:-:S04]  /*37f0*/  ISETP.NE.AND P0, PT, R54, R63, PT ;  /* 0x0000003f3600720c */ /* 0x000fc80003f05270 */
[----:B------:R-:W-:-:S13]  /*3800*/  ISETP.NE.OR P0, PT, R104, RZ, P0 ;  /* 0x000000ff6800720c */ /* 0x000fda0000705670 */
[----:B0-----:R-:W-:Y:S02]  /*3810*/  @!P0 F2FP.F16.F32.PACK_AB R5, RZ, R5 ;  /* 0x00000005ff05823e */ /* 0x001fe400000000ff */
[----:B------:R-:W-:Y:S02]  /*3820*/  @!P0 MOV R4, R101 ;  /* 0x0000006500048202 */ /* 0x000fe40000000f00 */
[----:B------:R-:W-:Y:S02]  /*3830*/  PRMT R6, R5, 0x7610, R6 ;  /* 0x0000761005067816 */ /* 0x000fe40000000006 */
[----:B------:R-:W-:-:S05]  /*3840*/  @!P0 MOV R5, R98 ;  /* 0x0000006200058202 */ /* 0x000fca0000000f00 */
[----:B------:R1:W-:Y:S02]  /*3850*/  @!P0 STG.E.U16 desc[UR12][R4.64], R6 ;  /* 0x0000000604008986 */ /* 0x0003e4000c10150c */
.L_x_4145:
[----:B------:R-:W-:Y:S05]  /*3860*/  BSYNC.RECONVERGENT B0 ;  /* 0x0000000000007941 */ /* 0x000fea0003800200 */
.L_x_4144:
        /* <DEDUP_REMOVED lines=22> */
.L_x_4141:
[----:B------:R-:W-:Y:S01]  /*39d0*/  BAR.SYNC.DEFER_BLOCKING 0x0 ;  /* 0x0000000000007b1d */ /* 0x000fe20000010000 */
[C---:B0-----:R-:W-:Y:S02]  /*39e0*/  IADD3 R7, P0, PT, R61.reuse, R34, RZ ;  /* 0x000000223d077210 */ /* 0x041fe40007f1e0ff */
[----:B-1----:R-:W-:Y:S02]  /*39f0*/  IADD3 R5, P4, PT, R61, R24, RZ ;  /* 0x000000183d057210 */ /* 0x002fe40007f9e0ff */
        /* <DEDUP_REMOVED lines=88> */
.L_x_4149:
        /* <DEDUP_REMOVED lines=16> */
.L_x_8034:


//--------------------- .text._Z25selective_scan_fwd_kernelI32Selective_Scan_fwd_kernel_traitsILi32ELi8ELi1ELb1ELb1ELb1ELb1ELb1EN3c104HalfEfS2_EEv13SSMParamsBase --------------------------
	.section	.text._Z25selective_scan_fwd_kernelI32Selective_Scan_fwd_kernel_traitsILi32ELi8ELi1ELb1ELb1ELb1ELb1ELb1EN3c104HalfEfS2_EEv13SSMParamsBase,"ax",@progbits
	.align	128
        .global         _Z25selective_scan_fwd_kernelI32Selective_Scan_fwd_kernel_traitsILi32ELi8ELi1ELb1ELb1ELb1ELb1ELb1EN3c104HalfEfS2_EEv13SSMParamsBase
        .type           _Z25selective_scan_fwd_kernelI32Selective_Scan_fwd_kernel_traitsILi32ELi8ELi1ELb1ELb1ELb1ELb1ELb1EN3c104HalfEfS2_EEv13SSMParamsBase,@function
        .size           _Z25selective_scan_fwd_kernelI32Selective_Scan_fwd_kernel_traitsILi32ELi8ELi1ELb1ELb1ELb1ELb1ELb1EN3c104HalfEfS2_EEv13SSMParamsBase,(.L_x_8035 - _Z25selective_scan_fwd_kernelI32Selective_Scan_fwd_kernel_traitsILi32ELi8ELi1ELb1ELb1ELb1ELb1ELb1EN3c104HalfEfS2_EEv13SSMParamsBase)
        .other          _Z25selective_scan_fwd_kernelI32Selective_Scan_fwd_kernel_traitsILi32ELi8ELi1ELb1ELb1ELb1ELb1ELb1EN3c104HalfEfS2_EEv13SSMParamsBase,@"STO_CUDA_ENTRY STV_DEFAULT"
_Z25selective_scan_fwd_kernelI32Selective_Scan_fwd_kernel_traitsILi32ELi8ELi1ELb1ELb1ELb1ELb1ELb1EN3c104HalfEfS2_EEv13SSMParamsBase:
.text._Z25selective_scan_fwd_kernelI32Selective_Scan_fwd_kernel_traitsILi32ELi8ELi1ELb1ELb1ELb1ELb1ELb1EN3c104HalfEfS2_EEv13SSMParamsBase:
        /* <DEDUP_REMOVED lines=43> */
.L_x_4150:
        /* <DEDUP_REMOVED lines=94> */
.L_x_4151:
        /* <DEDUP_REMOVED lines=11> */
.L_x_4152:
        /* <DEDUP_REMOVED lines=72> */
.L_x_4153:
        /* <DEDUP_REMOVED lines=29> */
.L_x_4154:
        /* <DEDUP_REMOVED lines=35> */
.L_x_4178:
        /* <DEDUP_REMOVED lines=171> */
.L_x_4156:
[----:B------:R-:W-:Y:S05]  /*1c70*/  BSYNC.RECONVERGENT B0 ;  /* 0x0000000000007941 */ /* 0x000fea0003800200 */
.L_x_4155:
        /* <DEDUP_REMOVED lines=38> */
.L_x_4158:
[----:B------:R-:W-:Y:S05]  /*1ee0*/  BSYNC.RECONVERGENT B0 ;  /* 0x0000000000007941 */ /* 0x000fea0003800200 */
.L_x_4157:
        /* <DEDUP_REMOVED lines=38> */
.L_x_4160:
[----:B------:R-:W-:Y:S05]  /*2150*/  BSYNC.RECONVERGENT B0 ;  /* 0x0000000000007941 */ /* 0x000fea0003800200 */
.L_x_4159:
        /* <DEDUP_REMOVED lines=38> */
.L_x_4162:
[----:B------:R-:W-:Y:S05]  /*23c0*/  BSYNC.RECONVERGENT B0 ;  /* 0x0000000000007941 */ /* 0x000fea0003800200 */
.L_x_4161:
        /* <DEDUP_REMOVED lines=38> */
.L_x_4164:
[----:B------:R-:W-:Y:S05]  /*2630*/  BSYNC.RECONVERGENT B0 ;  /* 0x0000000000007941 */ /* 0x000fea0003800200 */
.L_x_4163:
        /* <DEDUP_REMOVED lines=38> */
.L_x_4166:
[----:B------:R-:W-:Y:S05]  /*28a0*/  BSYNC.RECONVERGENT B0 ;  /* 0x0000000000007941 */ /* 0x000fea0003800200 */
.L_x_4165:
        /* <DEDUP_REMOVED lines=38> */
.L_x_4168:
[----:B------:R-:W-:Y:S05]  /*2b10*/  BSYNC.RECONVERGENT B0 ;  /* 0x0000000000007941 */ /* 0x000fea0003800200 */
.L_x_4167:
        /* <DEDUP_REMOVED lines=39> */
.L_x_4170:
[----:B------:R-:W-:Y:S05]  /*2d90*/  BSYNC.RECONVERGENT B0 ;  /* 0x0000000000007941 */ /* 0x000fea0003800200 */
.L_x_4169:
        /* <DEDUP_REMOVED lines=89> */
.L_x_4177:
        /* <DEDUP_REMOVED lines=191> */
.L_x_4173:
[----:B------:R-:W-:Y:S01]  /*3f20*/  LOP3.LUT P6, RZ, R119, 0x20, RZ, 0xc0, !PT ;  /* 0x0000002077ff7812 */ /* 0x000fe200078cc0ff */
[----:B------:R-:W-:-:S12]  /*3f30*/  IMAD.MOV.U32 R27, RZ, RZ, RZ ;  /* 0x000000ffff1b7224 */ /* 0x000fd800078e00ff */
[----:B------:R-:W-:Y:S05]  /*3f40*/  @!P6 BRA `(.L_x_4172) ;  /* 0x000000000010e947 */ /* 0x000fea0003800000 */
[----:B------:R-:W-:-:S04]  /*3f50*/  IADD3 R28, P6, PT, R90, R109, RZ ;  /* 0x0000006d5a1c7210 */ /* 0x000fc80007fde0ff */
[----:B------:R-:W-:-:S05]  /*3f60*/  IADD3.X R29, PT, PT, R61, R110, RZ, P6, !PT ;  /* 0x0000006e3d1d7210 */ /* 0x000fca00037fe4ff */
[----:B------:R-:W2:Y:S02]  /*3f70*/  LDG.E.U16 R28, desc[UR10][R28.64] ;  /* 0x0000000a1c1c7981 */ /* 0x000ea4000c1e1500 */
[----:B--2---:R-:W-:-:S07]  /*3f80*/  HADD2.F32 R27, -RZ, R28.H0_H0 ;  /* 0x2000001cff1b7230 */ /* 0x004fce0000004100 */
.L_x_4172:
        /* <DEDUP_REMOVED lines=96> */
.L_x_4176:
        /* <DEDUP_REMOVED lines=8> */
.L_x_4175:
[----:B------:R-:W-:Y:S05]  /*4610*/  BSYNC.RECONVERGENT B0 ;  /* 0x0000000000007941 */ /* 0x000fea0003800200 */
.L_x_4174:
        /* <DEDUP_REMOVED lines=22> */
.L_x_4171:
        /* <DEDUP_REMOVED lines=237> */
.L_x_4179:
        /* <DEDUP_REMOVED lines=11> */
.L_x_8035:


//--------------------- .text._Z25selective_scan_fwd_kernelI32Selective_Scan_fwd_kernel_traitsILi32ELi4ELi1ELb0ELb1ELb1ELb0ELb0EN3c104HalfEfS2_EEv13SSMParamsBase --------------------------
	.section	.text._Z25selective_scan_fwd_kernelI32Selective_Scan_fwd_kernel_traitsILi32ELi4ELi1ELb0ELb1ELb1ELb0ELb0EN3c104HalfEfS2_EEv13SSMParamsBase,"ax",@progbits
	.align	128
        .global         _Z25selective_scan_fwd_kernelI32Selective_Scan_fwd_kernel_traitsILi32ELi4ELi1ELb0ELb1ELb1ELb0ELb0EN3c104HalfEfS2_EEv13SSMParamsBase
        .type           _Z25selective_scan_fwd_kernelI32Selective_Scan_fwd_kernel_traitsILi32ELi4ELi1ELb0ELb1ELb1ELb0ELb0EN3c104HalfEfS2_EEv13SSMParamsBase,@function
        .size           _Z25selective_scan_fwd_kernelI32Selective_Scan_fwd_kernel_traitsILi32ELi4ELi1ELb0ELb1ELb1ELb0ELb0EN3c104HalfEfS2_EEv13SSMParamsBase,(.L_x_8036 - _Z25selective_scan_fwd_kernelI32Selective_Scan_fwd_kernel_traitsILi32ELi4ELi1ELb0ELb1ELb1ELb0ELb0EN3c104HalfEfS2_EEv13SSMParamsBase)
        .other          _Z25selective_scan_fwd_kernelI32Selective_Scan_fwd_kernel_traitsILi32ELi4ELi1ELb0ELb1ELb1ELb0ELb0EN3c104HalfEfS2_EEv13SSMParamsBase,@"STO_CUDA_ENTRY STV_DEFAULT"
_Z25selective_scan_fwd_kernelI32Selective_Scan_fwd_kernel_traitsILi32ELi4ELi1ELb0ELb1ELb1ELb0ELb0EN3c104HalfEfS2_EEv13SSMParamsBase:
.text._Z25selective_scan_fwd_kernelI32Selective_Scan_fwd_kernel_traitsILi32ELi4ELi1ELb0ELb1ELb1ELb0ELb0EN3c104HalfEfS2_EEv13SSMParamsBase:
        /* <DEDUP_REMOVED lines=37> */
.L_x_4180:
        /* <DEDUP_REMOVED lines=83> */
.L_x_4181:
        /* <DEDUP_REMOVED lines=11> */
.L_x_4182:
        /* <DEDUP_REMOVED lines=70> */
.L_x_4183:
        /* <DEDUP_REMOVED lines=30> */
.L_x_4184:
        /* <DEDUP_REMOVED lines=32> */
.L_x_4200:
        /* <DEDUP_REMOVED lines=104> */
.L_x_4186:
[----:B------:R-:W-:Y:S05]  /*16f0*/  BSYNC.RECONVERGENT B0 ;  /* 0x0000000000007941 */ /* 0x000fea0003800200 */
.L_x_4185:
        /* <DEDUP_REMOVED lines=36> */
.L_x_4188:
[----:B------:R-:W-:Y:S05]  /*1940*/  BSYNC.RECONVERGENT B0 ;  /* 0x0000000000007941 */ /* 0x000fea0003800200 */
.L_x_4187:
        /* <DEDUP_REMOVED lines=32> */
.L_x_4190:
[----:B------:R-:W-:Y:S05]  /*1b50*/  BSYNC.RECONVERGENT B0 ;  /* 0x0000000000007941 */ /* 0x000fea0003800200 */
.L_x_4189:
        /* <DEDUP_REMOVED lines=32> */
.L_x_4192:
[----:B------:R-:W-:Y:S05]  /*1d60*/  BSYNC.RECONVERGENT B0 ;  /* 0x0000000000007941 */ /* 0x000fea0003800200 */
.L_x_4191:
        /* <DEDUP_REMOVED lines=81> */
.L_x_4199:
[-C--:B------:R-:W-:Y:S01]  /*2280*/  ISETP.GE.AND P3, PT, R67, R64.reuse, PT ;  /* 0x000000404300720c */ /* 0x080fe20003f66270 */
[----:B------:R-:W2:Y:S01]  /*2290*/  @!P5 LDG.E.U16 R33, desc[UR10][R16.64+-0x80] ;  /* 0xffff800a1021d981 */ /* 0x000ea2000c1e1500 */
[-C--:B------:R-:W-:Y:S02]  /*22a0*/  ISETP.GE.AND P0, PT, R69, R64.reuse, PT ;  /* 0x000000404500720c */ /* 0x080fe40003f06270 */
[----:B------:R-:W-:-:S09]  /*22b0*/  ISETP.GE.AND P4, PT, R65, R64, PT ;  /* 0x000000404100720c */ /* 0x000fd20003f86270 */
[----:B------:R-:W3:Y:S04]  /*22c0*/  @!P3 LDG.E.U16 R26, desc[UR10][R16.64] ;  /* 0x0000000a101ab981 */ /* 0x000ee8000c1e1500 */
[----:B------:R-:W4:Y:S04]  /*22d0*/  @!P0 LDG.E.U16 R27, desc[UR10][R16.64+-0x40] ;  /* 0xffffc00a101b8981 */ /* 0x000f28000c1e1500 */
[----:B0-----:R-:W5:Y:S01]  /*22e0*/  @!P4 LDG.E.U16 R29, desc[UR10][R16.64+0x40] ;  /* 0x0000400a101dc981 */ /* 0x001f62000c1e1500 */
        /* <DEDUP_REMOVED lines=15> */
[----:B------:R0:W-:Y:S04]  /*23e0*/  STS.U16 [R61+0x40], R84 ;  /* 0x000040543d007388 */ /* 0x0001e80000000400 */
[----:B------:R-:W-:Y:S04]  /*23f0*/  STS.U16 [R61+0x80], R30 ;  /* 0x0000801e3d007388 */ /* 0x000fe80000000400 */
[----:B------:R3:W-:Y:S01]  /*2400*/  STS.U16 [R61+0xc0], R86 ;  /* 0x0000c0563d007388 */ /* 0x0007e20000000400 */
[----:B------:R-:W-:-:S03]  /*2410*/  NOP ;  /* 0x0000000000007918 */ /* 0x000fc60000000000 */
[----:B------:R-:W4:Y:S04]  /*2420*/  @!P6 LDG.E.U16 R29, desc[UR10][R26.64+-0x80] ;  /* 0xffff800a1a1de981 */ /* 0x000f28000c1e1500 */
[----:B------:R-:W5:Y:S04]  /*2430*/  @!P0 LDG.E.U16 R31, desc[UR10][R26.64+-0x40] ;  /* 0xffffc00a1a1f8981 */ /* 0x000f68000c1e1500 */
[----:B------:R-:W3:Y:S04]  /*2440*/  @!P3 LDG.E.U16 R32, desc[UR10][R26.64] ;  /* 0x0000000a1a20b981 */ /* 0x000ee8000c1e1500 */
[----:B------:R-:W2:Y:S01]  /*2450*/  @!P4 LDG.E.U16 R33, desc[UR10][R26.64+0x40] ;  /* 0x0000400a1a21c981 */ /* 0x000ea2000c1e1500 */
[----:B------:R-:W-:-:S02]  /*2460*/  IMAD.MOV.U32 R34, RZ, RZ, RZ ;  /* 0x000000ffff227224 */ /* 0x000fc400078e00ff */
[----:B-1----:R-:W-:Y:S01]  /*2470*/  IMAD.MOV.U32 R28, RZ, RZ, RZ ;  /* 0x000000ffff1c7224 */ /* 0x002fe200078e00ff */
[----:B----4-:R-:W-:-:S04]  /*2480*/  @!P6 PRMT R34, R29, 0x5410, RZ ;  /* 0x000054101d22e816 */ /* 0x010fc800000000ff */
[----:B-----5:R-:W-:Y:S02]  /*2490*/  @!P0 PRMT R34, R34, 0x5410, R31 ;  /* 0x0000541022228816 */ /* 0x020fe4000000001f */
[----:B------:R-:W1:Y:S01]  /*24a0*/  LDS.64 R30, [R60] ;  /* 0x000000003c1e7984 */ /* 0x000e620000000a00 */
[----:B---3--:R-:W-:Y:S02]  /*24b0*/  @!P3 PRMT R28, R32, 0x5410, RZ ;  /* 0x00005410201cb816 */ /* 0x008fe400000000ff */
[----:B------:R-:W-:Y:S02]  /*24c0*/  ISETP.NE.AND P0, PT, R66, RZ, PT ;  /* 0x000000ff4200720c */ /* 0x000fe40003f05270 */
[----:B--2---:R-:W-:Y:S02]  /*24d0*/  @!P4 PRMT R28, R28, 0x5410, R33 ;  /* 0x000054101c1cc816 */ /* 0x004fe40000000021 */
[----:B------:R-:W-:Y:S02]  /*24e0*/  PRMT R93, R34, 0x7632, R93 ;  /* 0x00007632225d7816 */ /* 0x000fe4000000005d */
[----:B------:R-:W-:Y:S01]  /*24f0*/  PRMT R94, R28, 0x7632, R94 ;  /* 0x000076321c5e7816 */ /* 0x000fe2000000005e */
[----:B------:R2:W-:Y:S04]  /*2500*/  STS.U16 [R61+0x100], R34 ;  /* 0x000100223d007388 */ /* 0x0005e80000000400 */
[----:B------:R-:W-:Y:S04]  /*2510*/  STS.U16 [R61+0x180], R28 ;  /* 0x0001801c3d007388 */ /* 0x000fe80000000400 */
[----:B------:R-:W-:Y:S04]  /*2520*/  STS.U16 [R61+0x140], R93 ;  /* 0x0001405d3d007388 */ /* 0x000fe80000000400 */
[----:B------:R3:W-:Y:S01]  /*2530*/  STS.U16 [R61+0x1c0], R94 ;  /* 0x0001c05e3d007388 */ /* 0x0007e20000000400 */
[----:B------:R-:W-:-:S03]  /*2540*/  NOP ;  /* 0x0000000000007918 */ /* 0x000fc60000000000 */
[----:B------:R-:W4:Y:S04]  /*2550*/  LDS.64 R32, [R60+0x100] ;  /* 0x000100003c207984 */ /* 0x000f280000000a00 */
[----:B------:R-:W4:Y:S01]  /*2560*/  @P0 LDS.64 R28, [UR8] ;  /* 0x00000008ff1c0984 */ /* 0x000f220008000a00 */
[----:B------:R-:W-:-:S04]  /*2570*/  FMUL.FTZ R35, R35, 1.4426950216293334961 ;  /* 0x3fb8aa3b23237820 */ /* 0x000fc80000410000 */
[C---:B0-----:R-:W-:Y:S01]  /*2580*/  FMUL.FTZ R84, R35.reuse, R58 ;  /* 0x0000003a23547220 */ /* 0x041fe20000410000 */
[C---:B------:R-:W-:Y:S01]  /*2590*/  FMUL.FTZ R96, R35.reuse, R56 ;  /* 0x0000003823607220 */ /* 0x040fe20000410000 */
[C---:B------:R-:W-:Y:S01]  /*25a0*/  FMUL.FTZ R86, R35.reuse, R57 ;  /* 0x0000003923567220 */ /* 0x040fe20000410000 */
[----:B--2---:R-:W-:Y:S01]  /*25b0*/  FMUL.FTZ R34, R35, R59 ;  /* 0x0000003b23227220 */ /* 0x004fe20000410000 */
[----:B------:R-:W0:Y:S01]  /*25c0*/  MUFU.EX2 R88, R84 ;  /* 0x0000005400587308 */ /* 0x000e220000000800 */
[----:B-1----:R-:W-:-:S07]  /*25d0*/  HADD2.F32 R35, -RZ, R30.H1_H1 ;  /* 0x3000001eff237230 */ /* 0x002fce0000004100 */
[----:B------:R-:W1:Y:S01]  /*25e0*/  MUFU.EX2 R90, R86 ;  /* 0x00000056005a7308 */ /* 0x000e620000000800 */
[----:B------:R-:W-:-:S07]  /*25f0*/  HADD2.F32 R99, -RZ, R31.H0_H0 ;  /* 0x2000001fff637230 */ /* 0x000fce0000004100 */
[----:B---3--:R2:W-:Y:S01]  /*2600*/  MUFU.EX2 R94, R34 ;  /* 0x00000022005e7308 */ /* 0x0085e20000000800 */
[----:B------:R-:W-:-:S07]  /*2610*/  HADD2.F32 R97, -RZ, R30.H0_H0 ;  /* 0x2000001eff617230 */ /* 0x000fce0000004100 */
[----:B------:R-:W3:Y:S01]  /*2620*/  MUFU.EX2 R96, R96 ;  /* 0x0000006000607308 */ /* 0x000ee20000000800 */
[----:B------:R-:W-:Y:S02]  /*2630*/  HADD2.F32 R31, -RZ, R31.H1_H1 ;  /* 0x3000001fff1f7230 */ /* 0x000fe40000004100 */
[----:B--2---:R-:W-:Y:S01]  /*2640*/  FMUL.FTZ R34, R74, R35 ;  /* 0x000000234a227220 */ /* 0x004fe20000410000 */
        /* <DEDUP_REMOVED lines=8> */
[----:B------:R-:W-:Y:S01]  /*26d0*/  ISETP.GE.U32.AND P6, PT, R36, R64, PT ;  /* 0x000000402400720c */ /* 0x000fe20003fc6070 */
[--C-:B----4-:R-:W-:Y:S01]  /*26e0*/  HADD2.F32 R93, -RZ, R32.reuse.H0_H0 ;  /* 0x20000020ff5d7230 */ /* 0x110fe20000004100 */
[----:B------:R-:W-:Y:S01]  /*26f0*/  FSEL R88, R99, RZ, !P4 ;  /* 0x000000ff63587208 */ /* 0x000fe20006000000 */
[----:B------:R-:W-:Y:S01]  /*2700*/  HADD2.F32 R84, -RZ, R32.H1_H1 ;  /* 0x30000020ff547230 */ /* 0x000fe20000004100 */
[----:B-1----:R-:W-:Y:S01]  /*2710*/  FSEL R97, R90, 1, !P4 ;  /* 0x3f8000005a617808 */ /* 0x002fe20006000000 */
[--C-:B------:R-:W-:Y:S01]  /*2720*/  HADD2.F32 R95, -RZ, R33.reuse.H0_H0 ;  /* 0x20000021ff5f7230 */ /* 0x100fe20000004100 */
[----:B---3--:R-:W-:Y:S01]  /*2730*/  FSEL R90, R96, 1, !P3 ;  /* 0x3f800000605a7808 */ /* 0x008fe20005800000 */
[----:B------:R-:W-:Y:S01]  /*2740*/  HADD2.F32 R86, -RZ, R33.H1_H1 ;  /* 0x30000021ff567230 */ /* 0x000fe20000004100 */
[----:B------:R-:W-:-:S02]  /*2750*/  FSEL R94, R94, 1, !P6 ;  /* 0x3f8000005e5e7808 */ /* 0x000fc40007000000 */
[----:B------:R-:W-:Y:S02]  /*2760*/  FSEL R99, R31, RZ, !P3 ;  /* 0x000000ff1f637208 */ /* 0x000fe40005800000 */
[----:B------:R-:W-:Y:S01]  /*2770*/  FSEL R101, R101, RZ, !P6 ;  /* 0x000000ff65657208 */ /* 0x000fe20007000000 */
[----:B------:R-:W-:Y:S06]  /*2780*/  @P0 BRA `(.L_x_4194) ;  /* 0x0000000000400947 */ /* 0x000fec0003800000 */
[----:B------:R-:W0:Y:S02]  /*2790*/  LDC.U8 R28, c[0x0][0x3a9] ;  /* 0x0000ea40ff1c7b82 */ /* 0x000e240000000000 */
        /* <DEDUP_REMOVED lines=9> */
.L_x_4195:
[----:B------:R-:W-:Y:S01]  /*2830*/  IMAD.MOV.U32 R29, RZ, RZ, RZ ;  /* 0x000000ffff1d7224 */ /* 0x000fe200078e00ff */
[----:B------:R-:W-:Y:S06]  /*2840*/  @!P2 BRA `(.L_x_4194) ;  /* 0x000000000010a947 */ /* 0x000fec0003800000 */
[----:B------:R-:W-:-:S04]  /*2850*/  IADD3 R30, P0, PT, R46, R87, RZ ;  /* 0x000000572e1e7210 */ /* 0x000fc80007f1e0ff */
[----:B------:R-:W-:-:S05]  /*2860*/  IADD3.X R31, PT, PT, R45, R80, RZ, P0, !PT ;  /* 0x000000502d1f7210 */ /* 0x000fca00007fe4ff */
[----:B------:R-:W2:Y:S02]  /*2870*/  LDG.E.U16 R30, desc[UR10][R30.64] ;  /* 0x0000000a1e1e7981 */ /* 0x000ea4000c1e1500 */
[----:B--2---:R-:W-:-:S07]  /*2880*/  HADD2.F32 R29, -RZ, R30.H0_H0 ;  /* 0x2000001eff1d7230 */ /* 0x004fce0000004100 */
.L_x_4194:
[-C--:B------:R-:W-:Y:S01]  /*2890*/  FFMA.FTZ R30, R101, R35.reuse, R34 ;  /* 0x00000023651e7223 */ /* 0x080fe20000010022 */
        /* <DEDUP_REMOVED lines=82> */
.L_x_4198:
[----:B------:R-:W-:-:S04]  /*2dc0*/  ISETP.NE.AND P0, PT, R66, R55, PT ;  /* 0x000000374200720c */ /* 0x000fc80003f05270 */
[----:B------:R-:W-:-:S13]  /*2dd0*/  ISETP.NE.OR P0, PT, R30, RZ, P0 ;  /* 0x000000ff1e00720c */ /* 0x000fda0000705670 */
[----:B------:R-:W-:Y:S02]  /*2de0*/  @!P0 IADD3 R28, P3, PT, R46, R87, RZ ;  /* 0x000000572e1c8210 */ /* 0x000fe40007f7e0ff */
[----:B------:R-:W-:Y:S02]  /*2df0*/  @!P0 F2FP.F16.F32.PACK_AB R30, RZ, R29 ;  /* 0x0000001dff1e823e */ /* 0x000fe400000000ff */
[----:B------:R-:W-:-:S05]  /*2e00*/  @!P0 IADD3.X R29, PT, PT, R45, R80, RZ, P3, !PT ;  /* 0x000000502d1d8210 */ /* 0x000fca0001ffe4ff */
[----:B------:R0:W-:Y:S04]  /*2e10*/  @!P0 STG.E.U16 desc[UR10][R28.64], R30 ;  /* 0x0000001e1c008986 */ /* 0x0001e8000c10150a */
.L_x_4197:
[----:B------:R-:W-:Y:S05]  /*2e20*/  BSYNC.RECONVERGENT B0 ;  /* 0x0000000000007941 */ /* 0x000fea0003800200 */
.L_x_4196:
[----:B------:R-:W-:Y:S01]  /*2e30*/  UIADD3 UR4, UP0, UPT, UR4, UR12, URZ ;  /* 0x0000000c04047290 */ /* 0x000fe2000ff1e0ff */
[----:B------:R-:W-:Y:S01]  /*2e40*/  LEA R85, P0, R18, R85, 0x2 ;  /* 0x0000005512557211 */ /* 0x000fe200078010ff */
[----:B------:R-:W-:Y:S01]  /*2e50*/  UIADD3 UR7, UPT, UPT, UR7, 0x1, URZ ;  /* 0x0000000107077890 */ /* 0x000fe2000fffe0ff */
[----:B------:R-:W-:Y:S01]  /*2e60*/  LEA R16, P3, R20, R16, 0x1 ;  /* 0x0000001014107211 */ /* 0x000fe200078608ff */
[----:B------:R-:W-:Y:S01]  /*2e70*/  UIADD3.X UR5, UPT, UPT, UR5, UR13, URZ, UP0, !UPT ;  /* 0x0000000d05057290 */ /* 0x000fe200087fe4ff */
[----:B------:R-:W-:Y:S01]  /*2e80*/  LEA R87, P4, R22, R87, 0x1 ;  /* 0x0000005716577211 */ /* 0x000fe200078808ff */
[----:B------:R-:W-:Y:S01]  /*2e90*/  UISETP.NE.AND UP0, UPT, UR7, URZ, UPT ;  /* 0x000000ff0700728c */ /* 0x000fe2000bf05270 */
[----:B-1----:R-:W-:Y:S01]  /*2ea0*/  LEA R31, P6, R24, R26, 0x1 ;  /* 0x0000001a181f7211 */ /* 0x002fe200078c08ff */
        /* <DEDUP_REMOVED lines=10> */
.L_x_4193:
[----:B------:R-:W-:Y:S01]  /*2f50*/  BAR.SYNC.DEFER_BLOCKING 0x0 ;  /* 0x0000000000007b1d */ /* 0x000fe20000010000 */
[----:B------:R-:W-:Y:S01]  /*2f60*/  ISETP.NE.AND P0, PT, R38, RZ, PT ;  /* 0x000000ff2600720c */ /* 0x000fe20003f05270 */
[----:B------:R-:W-:Y:S01]  /*2f70*/  VIADD R66, R66, 0x1 ;  /* 0x0000000142427836 */ /* 0x000fe20000000000 */
[----:B------:R-:W-:Y:S02]  /*2f80*/  F2FP.F16.F32.PACK_AB R82, R81, R68 ;  /* 0x000000445152723e */ /* 0x000fe400000000ff */
[----:B------:R-:W-:Y:S01]  /*2f90*/  F2FP.F16.F32.PACK_AB R83, R83, R70 ;  /* 0x000000465353723e */ /* 0x000fe200000000ff */
[----:B------:R-:W1:Y:S01]  /*2fa0*/  LDCU.64 UR4, c[0x0][0x4a8] ;  /* 0x00009500ff0477ac */ /* 0x000e620008000a00 */
        /* <DEDUP_REMOVED lines=12> */
[----:B-1----:R-:W-:-:S04]  /*3070*/  LEA R14, P6, R13, UR4, 0x1 ;  /* 0x000000040d0e7c11 */ /* 0x002fc8000f8c08ff */
[----:B------:R-:W-:Y:S02]  /*3080*/  LEA.HI.X R15, R13, UR5, R16, 0x1, P6 ;  /* 0x000000050d0f7c11 */ /* 0x000fe4000b0f0c10 */
[----:B------:R-:W-:Y:S01]  /*3090*/  MOV R13, R49 ;  /* 0x00000031000d7202 */ /* 0x000fe20000000f00 */
[----:B------:R-:W1:Y:S02]  /*30a0*/  LDS R12, [UR6+0x100] ;  /* 0x00010006ff0c7984 */ /* 0x000e640008000800 */
[-C--:B-1----:R-:W-:Y:S02]  /*30b0*/  ISETP.GE.AND P0, PT, R79, R12.reuse, PT ;  /* 0x0000000c4f00720c */ /* 0x082fe40003f06270 */
        /* <DEDUP_REMOVED lines=9> */
[----:B-1----:R-:W-:Y:S01]  /*3150*/  MOV R14, R48 ;  /* 0x00000030000e7202 */ /* 0x002fe20000000f00 */
        /* <DEDUP_REMOVED lines=8> */
.L_x_4201:
        /* <DEDUP_REMOVED lines=10> */
.L_x_8036:


//--------------------- .text._Z25selective_scan_fwd_kernelI32Selective_Scan_fwd_kernel_traitsILi32ELi4ELi1ELb0ELb1ELb1ELb0ELb1EN3c104HalfEfS2_EEv13SSMParamsBase --------------------------
	.section	.text._Z25selective_scan_fwd_kernelI32Selective_Scan_fwd_kernel_traitsILi32ELi4ELi1ELb0ELb1ELb1ELb0ELb1EN3c104HalfEfS2_EEv13SSMParamsBase,"ax",@progbits
	.align	128
        .global         _Z25selective_scan_fwd_kernelI32Selective_Scan_fwd_kernel_traitsILi32ELi4ELi1ELb0ELb1ELb1ELb0ELb1EN3c104HalfEfS2_EEv13SSMParamsBase
        .type           _Z25selective_scan_fwd_kernelI32Selective_Scan_fwd_kernel_traitsILi32ELi4ELi1ELb0ELb1ELb1ELb0ELb1EN3c104HalfEfS2_EEv13SSMParamsBase,@function
        .size           _Z25selective_scan_fwd_kernelI32Selective_Scan_fwd_kernel_traitsILi32ELi4ELi1ELb0ELb1ELb1ELb0ELb1EN3c104HalfEfS2_EEv13SSMParamsBase,(.L_x_8037 - _Z25selective_scan_fwd_kernelI32Selective_Scan_fwd_kernel_traitsILi32ELi4ELi1ELb0ELb1ELb1ELb0ELb1EN3c104HalfEfS2_EEv13SSMParamsBase)
        .other          _Z25selective_scan_fwd_kernelI32Selective_Scan_fwd_kernel_traitsILi32ELi4ELi1ELb0ELb1ELb1ELb0ELb1EN3c104HalfEfS2_EEv13SSMParamsBase,@"STO_CUDA_ENTRY STV_DEFAULT"
_Z25selective_scan_fwd_kernelI32Selective_Scan_fwd_kernel_traitsILi32ELi4ELi1ELb0ELb1ELb1ELb0ELb1EN3c104HalfEfS2_EEv13SSMParamsBase:
.text._Z25selective_scan_fwd_kernelI32Selective_Scan_fwd_kernel_traitsILi32ELi4ELi1ELb0ELb1ELb1ELb0ELb1EN3c104HalfEfS2_EEv13SSMParamsBase:
        /* <DEDUP_REMOVED lines=42> */
.L_x_4202:
        /* <DEDUP_REMOVED lines=92> */
.L_x_4203:
        /* <DEDUP_REMOVED lines=11> */
.L_x_4204:
        /* <DEDUP_REMOVED lines=69> */
.L_x_4205:
        /* <DEDUP_REMOVED lines=29> */
.L_x_4206:
        /* <DEDUP_REMOVED lines=35> */
.L_x_4222:
        /* <DEDUP_REMOVED lines=102> */
.L_x_4208:
[----:B------:R-:W-:Y:S05]  /*17c0*/  BSYNC.RECONVERGENT B0 ;  /* 0x0000000000007941 */ /* 0x000fea0003800200 */
.L_x_4207:
        /* <DEDUP_REMOVED lines=36> */
.L_x_4210:
[----:B------:R-:W-:Y:S05]  /*1a10*/  BSYNC.RECONVERGENT B0 ;  /* 0x0000000000007941 */ /* 0x000fea0003800200 */
.L_x_4209:
        /* <DEDUP_REMOVED lines=32> */
.L_x_4212:
[----:B------:R-:W-:Y:S05]  /*1c20*/  BSYNC.RECONVERGENT B0 ;  /* 0x0000000000007941 */ /* 0x000fea0003800200 */
.L_x_4211:
        /* <DEDUP_REMOVED lines=32> */
.L_x_4214:
[----:B------:R-:W-:Y:S05]  /*1e30*/  BSYNC.RECONVERGENT B0 ;  /* 0x0000000000007941 */ /* 0x000fea0003800200 */
.L_x_4213:
        /* <DEDUP_REMOVED lines=78> */
.L_x_4221:
[-C--:B------:R-:W-:Y:S01]  /*2320*/  ISETP.GE.AND P3, PT, R68, R65.reuse, PT ;  /* 0x000000414400720c */ /* 0x080fe20003f66270 */
[----:B------:R-:W2:Y:S01]  /*2330*/  @!P5 LDG.E.U16 R32, desc[UR10][R16.64+-0x80] ;  /* 0xffff800a1020d981 */ /* 0x000ea2000c1e1500 */
[-C--:B------:R-:W-:Y:S02]  /*2340*/  ISETP.GE.AND P0, PT, R70, R65.reuse, PT ;  /* 0x000000414600720c */ /* 0x080fe40003f06270 */
[----:B------:R-:W-:-:S09]  /*2350*/  ISETP.GE.AND P4, PT, R66, R65, PT ;  /* 0x000000414200720c */ /* 0x000fd20003f86270 */
[----:B------:R-:W3:Y:S04]  /*2360*/  @!P3 LDG.E.U16 R27, desc[UR10][R16.64] ;  /* 0x0000000a101bb981 */ /* 0x000ee8000c1e1500 */
[----:B------:R-:W4:Y:S04]  /*2370*/  @!P0 LDG.E.U16 R26, desc[UR10][R16.64+-0x40] ;  /* 0xffffc00a101a8981 */ /* 0x000f28000c1e1500 */
[----:B-1----:R-:W5:Y:S01]  /*2380*/  @!P4 LDG.E.U16 R28, desc[UR10][R16.64+0x40] ;  /* 0x0000400a101cc981 */ /* 0x002f62000c1e1500 */
        /* <DEDUP_REMOVED lines=38> */
[----:B------:R-:W2:Y:S04]  /*25f0*/  LDS.64 R32, [R61+0x100] ;  /* 0x000100003d207984 */ /* 0x000ea80000000a00 */
[----:B------:R-:W3:Y:S01]  /*2600*/  @P0 LDS.64 R28, [UR8] ;  /* 0x00000008ff1c0984 */ /* 0x000ee20008000a00 */
[----:B------:R-:W-:-:S04]  /*2610*/  FMUL.FTZ R34, R88, 1.4426950216293334961 ;  /* 0x3fb8aa3b58227820 */ /* 0x000fc80000410000 */
[C---:B------:R-:W-:Y:S01]  /*2620*/  FMUL.FTZ R88, R34.reuse, R59 ;  /* 0x0000003b22587220 */ /* 0x040fe20000410000 */
[C---:B------:R-:W-:Y:S01]  /*2630*/  FMUL.FTZ R99, R34.reuse, R57 ;  /* 0x0000003922637220 */ /* 0x040fe20000410000 */
[C---:B------:R-:W-:Y:S01]  /*2640*/  FMUL.FTZ R90, R34.reuse, R58 ;  /* 0x0000003a225a7220 */ /* 0x040fe20000410000 */
[----:B0-----:R-:W-:Y:S01]  /*2650*/  FMUL.FTZ R35, R34, R60 ;  /* 0x0000003c22237220 */ /* 0x001fe20000410000 */
[----:B------:R-:W0:Y:S01]  /*2660*/  MUFU.EX2 R97, R88 ;  /* 0x0000005800617308 */ /* 0x000e220000000800 */
[--C-:B-1----:R-:W-:Y:S02]  /*2670*/  HADD2.F32 R92, -RZ, R30.reuse.H0_H0 ;  /* 0x2000001eff5c7230 */ /* 0x102fe40000004100 */
[----:B------:R-:W-:-:S05]  /*2680*/  HADD2.F32 R30, -RZ, R30.H1_H1 ;  /* 0x3000001eff1e7230 */ /* 0x000fca0000004100 */
[----:B------:R-:W1:Y:S01]  /*2690*/  MUFU.EX2 R99, R99 ;  /* 0x0000006300637308 */ /* 0x000e620000000800 */
[----:B------:R-:W-:Y:S02]  /*26a0*/  HADD2.F32 R34, -RZ, R31.H0_H0 ;  /* 0x2000001fff227230 */ /* 0x000fe40000004100 */
[----:B------:R-:W-:-:S05]  /*26b0*/  FMUL.FTZ R30, R79, R30 ;  /* 0x0000001e4f1e7220 */ /* 0x000fca0000410000 */
[----:B------:R-:W4:Y:S01]  /*26c0*/  MUFU.EX2 R98, R90 ;  /* 0x0000005a00627308 */ /* 0x000f220000000800 */
[----:B------:R-:W-:-:S07]  /*26d0*/  HADD2.F32 R94, -RZ, R31.H1_H1 ;  /* 0x3000001fff5e7230 */ /* 0x000fce0000004100 */
[----:B------:R0:W5:Y:S01]  /*26e0*/  MUFU.EX2 R96, R35 ;  /* 0x0000002300607308 */ /* 0x0001620000000800 */
[-C--:B------:R-:W-:Y:S01]  /*26f0*/  ISETP.GE.U32.AND P6, PT, R76, R65.reuse, PT ;  /* 0x000000414c00720c */ /* 0x080fe20003fc6070 */
[----:B------:R-:W-:Y:S01]  /*2700*/  FMUL.FTZ R31, R81, R34 ;  /* 0x00000022511f7220 */ /* 0x000fe20000410000 */
[-C--:B------:R-:W-:Y:S01]  /*2710*/  ISETP.GE.U32.AND P3, PT, R72, R65.reuse, PT ;  /* 0x000000414800720c */ /* 0x080fe20003f66070 */
[----:B------:R-:W-:Y:S01]  /*2720*/  FMUL.FTZ R101, R77, R92 ;  /* 0x0000005c4d657220 */ /* 0x000fe20000410000 */
[----:B------:R-:W-:Y:S01]  /*2730*/  FSEL R34, R30, RZ, !P6 ;  /* 0x000000ff1e227208 */ /* 0x000fe20007000000 */
[----:B------:R-:W-:Y:S01]  /*2740*/  FMUL.FTZ R30, R83, R94 ;  /* 0x0000005e531e7220 */ /* 0x000fe20000410000 */
[-C--:B------:R-:W-:Y:S02]  /*2750*/  ISETP.GE.U32.AND P4, PT, R74, R65.reuse, PT ;  /* 0x000000414a00720c */ /* 0x080fe40003f86070 */
[----:B0-----:R-:W-:Y:S02]  /*2760*/  FSEL R35, R97, 1, !P6 ;  /* 0x3f80000061237808 */ /* 0x001fe40007000000 */
[----:B------:R-:W-:Y:S01]  /*2770*/  ISETP.GE.U32.AND P6, PT, R36, R65, PT ;  /* 0x000000412400720c */ /* 0x000fe20003fc6070 */
[--C-:B--2---:R-:W-:Y:S01]  /*2780*/  HADD2.F32 R88, -RZ, R32.reuse.H0_H0 ;  /* 0x20000020ff587230 */ /* 0x104fe20000004100 */
[----:B-1----:R-:W-:Y:S01]  /*2790*/  FSEL R94, R99, 1, !P3 ;  /* 0x3f800000635e7808 */ /* 0x002fe20005800000 */
[----:B------:R-:W-:Y:S01]  /*27a0*/  HADD2.F32 R93, -RZ, R32.H1_H1 ;  /* 0x30000020ff5d7230 */ /* 0x000fe20000004100 */
[----:B------:R-:W-:Y:S01]  /*27b0*/  FSEL R92, R31, RZ, !P4 ;  /* 0x000000ff1f5c7208 */ /* 0x000fe20006000000 */
[--C-:B------:R-:W-:Y:S01]  /*27c0*/  HADD2.F32 R90, -RZ, R33.reuse.H0_H0 ;  /* 0x20000021ff5a7230 */ /* 0x100fe20000004100 */
[----:B----4-:R-:W-:Y:S01]  /*27d0*/  FSEL R97, R98, 1, !P4 ;  /* 0x3f80000062617808 */ /* 0x010fe20006000000 */
[----:B------:R-:W-:Y:S01]  /*27e0*/  HADD2.F32 R95, -RZ, R33.H1_H1 ;  /* 0x30000021ff5f7230 */ /* 0x000fe20000004100 */
[----:B-----5:R-:W-:-:S02]  /*27f0*/  FSEL R96, R96, 1, !P6 ;  /* 0x3f80000060607808 */ /* 0x020fc40007000000 */
[----:B------:R-:W-:Y:S02]  /*2800*/  FSEL R99, R30, RZ, !P3 ;  /* 0x000000ff1e637208 */ /* 0x000fe40005800000 */
[----:B------:R-:W-:Y:S01]  /*2810*/  FSEL R101, R101, RZ, !P6 ;  /* 0x000000ff65657208 */ /* 0x000fe20007000000 */
[----:B---3--:R-:W-:Y:S06]  /*2820*/  @P0 BRA `(.L_x_4216) ;  /* 0x0000000000400947 */ /* 0x008fec0003800000 */
[----:B------:R-:W0:Y:S02]  /*2830*/  LDC.U8 R28, c[0x0][0x3a9] ;  /* 0x0000ea40ff1c7b82 */ /* 0x000e240000000000 */
        /* <DEDUP_REMOVED lines=9> */
.L_x_4217:
[----:B------:R-:W-:Y:S01]  /*28d0*/  IMAD.MOV.U32 R29, RZ, RZ, RZ ;  /* 0x000000ffff1d7224 */ /* 0x000fe200078e00ff */
[----:B------:R-:W-:Y:S06]  /*28e0*/  @!P2 BRA `(.L_x_4216) ;  /* 0x000000000010a947 */ /* 0x000fec0003800000 */
[----:B------:R-:W-:-:S05]  /*28f0*/  IADD3 R30, P0, PT, R44, R85, RZ ;  /* 0x000000552c1e7210 */ /* 0x000fca0007f1e0ff */
[----:B------:R-:W-:-:S05]  /*2900*/  IMAD.X R31, R45, 0x1, R84, P0 ;  /* 0x000000012d1f7824 */ /* 0x000fca00000e0654 */
[----:B------:R-:W2:Y:S02]  /*2910*/  LDG.E.U16 R30, desc[UR10][R30.64] ;  /* 0x0000000a1e1e7981 */ /* 0x000ea4000c1e1500 */
[----:B--2---:R-:W-:-:S07]  /*2920*/  HADD2.F32 R29, -RZ, R30.H0_H0 ;  /* 0x2000001eff1d7230 */ /* 0x004fce0000004100 */
.L_x_4216:
[-C--:B------:R-:W-:Y:S01]  /*2930*/  FFMA.FTZ R30, R101, R35.reuse, R34 ;  /* 0x00000023651e7223 */ /* 0x080fe20000010022 */
        /* <DEDUP_REMOVED lines=82> */
.L_x_4220:
[----:B------:R-:W-:-:S04]  /*2e60*/  ISETP.NE.AND P0, PT, R71, R56, PT ;  /* 0x000000384700720c */ /* 0x000fc80003f05270 */
[----:B------:R-:W-:-:S13]  /*2e70*/  ISETP.NE.OR P0, PT, R30, RZ, P0 ;  /* 0x000000ff1e00720c */ /* 0x000fda0000705670 */
[----:B------:R-:W-:Y:S02]  /*2e80*/  @!P0 IADD3 R28, P3, PT, R44, R85, RZ ;  /* 0x000000552c1c8210 */ /* 0x000fe40007f7e0ff */
[----:B------:R-:W-:Y:S02]  /*2e90*/  @!P0 F2FP.F16.F32.PACK_AB R30, RZ, R29 ;  /* 0x0000001dff1e823e */ /* 0x000fe400000000ff */
[----:B------:R-:W-:-:S05]  /*2ea0*/  @!P0 IADD3.X R29, PT, PT, R45, R84, RZ, P3, !PT ;  /* 0x000000542d1d8210 */ /* 0x000fca0001ffe4ff */
[----:B------:R0:W-:Y:S04]  /*2eb0*/  @!P0 STG.E.U16 desc[UR10][R28.64], R30 ;  /* 0x0000001e1c008986 */ /* 0x0001e8000c10150a */
.L_x_4219:
[----:B------:R-:W-:Y:S05]  /*2ec0*/  BSYNC.RECONVERGENT B0 ;  /* 0x0000000000007941 */ /* 0x000fea0003800200 */
.L_x_4218:
        /* <DEDUP_REMOVED lines=14> */
[----:B------:R-:W-:Y:S01]  /*2fb0*/  IMAD.X R33, R27, 0x1, R25, P6 ;  /* 0x000000011b217824 */ /* 0x000fe200030e0619 */
[----:B------:R-:W-:Y:S01]  /*2fc0*/  UIADD3 UR8, UPT, UPT, UR8, 0x8, URZ ;  /* 0x0000000808087890 */ /* 0x000fe2000fffe0ff */
[----:B------:R-:W-:Y:S01]  /*2fd0*/  IMAD.X R84, R84, 0x1, R23, P4 ;  /* 0x0000000154547824 */ /* 0x000fe200020e0617 */
[----:B------:R-:W-:Y:S10]  /*2fe0*/  BRA.U UP0, `(.L_x_4221) ;  /* 0xfffffff100cc7547 */ /* 0x000ff4000b83ffff */
.L_x_4215:
        /* <DEDUP_REMOVED lines=41> */
.L_x_4223:
        /* <DEDUP_REMOVED lines=16> */
.L_x_8037:


//--------------------- .text._Z25selective_scan_fwd_kernelI32Selective_Scan_fwd_kernel_traitsILi32ELi4ELi1ELb0ELb1ELb1ELb1ELb0EN3c104HalfEfS2_EEv13SSMParamsBase --------------------------
	.section	.text._Z25selective_scan_fwd_kernelI32Selective_Scan_fwd_kernel_traitsILi32ELi4ELi1ELb0ELb1ELb1ELb1ELb0EN3c104HalfEfS2_EEv13SSMParamsBase,"ax",@progbits
	.align	128
        .global         _Z25selective_scan_fwd_kernelI32Selective_Scan_fwd_kernel_traitsILi32ELi4ELi1ELb0ELb1ELb1ELb1ELb0EN3c104HalfEfS2_EEv13SSMParamsBase
        .type           _Z25selective_scan_fwd_kernelI32Selective_Scan_fwd_kernel_traitsILi32ELi4ELi1ELb0ELb1ELb1ELb1ELb0EN3c104HalfEfS2_EEv13SSMParamsBase,@function
        .size           _Z25selective_scan_fwd_kernelI32Selective_Scan_fwd_kernel_traitsILi32ELi4ELi1ELb0ELb1ELb1ELb1ELb0EN3c104HalfEfS2_EEv13SSMParamsBase,(.L_x_8038 - _Z25selective_scan_fwd_kernelI32Selective_Scan_fwd_kernel_traitsILi32ELi4ELi1ELb0ELb1ELb1ELb1ELb0EN3c104HalfEfS2_EEv13SSMParamsBase)
        .other          _Z25selective_scan_fwd_kernelI32Selective_Scan_fwd_kernel_traitsILi32ELi4ELi1ELb0ELb1ELb1ELb1ELb0EN3c104HalfEfS2_EEv13SSMParamsBase,@"STO_CUDA_ENTRY STV_DEFAULT"
_Z25selective_scan_fwd_kernelI32Selective_Scan_fwd_kernel_traitsILi32ELi4ELi1ELb0ELb1ELb1ELb1ELb0EN3c104HalfEfS2_EEv13SSMParamsBase:
.text._Z25selective_scan_fwd_kernelI32Selective_Scan_fwd_kernel_traitsILi32ELi4ELi1ELb0ELb1ELb1ELb1ELb0EN3c104HalfEfS2_EEv13SSMParamsBase:
        /* <DEDUP_REMOVED lines=37> */
.L_x_4224:
        /* <DEDUP_REMOVED lines=84> */
.L_x_4225:
        /* <DEDUP_REMOVED lines=11> */
.L_x_4226:
        /* <DEDUP_REMOVED lines=70> */
.L_x_4227:
        /* <DEDUP_REMOVED lines=30> */
.L_x_4228:
        /* <DEDUP_REMOVED lines=27> */
.L_x_4244:
        /* <DEDUP_REMOVED lines=98> */
.L_x_4230:
[----:B------:R-:W-:Y:S05]  /*1650*/  BSYNC.RECONVERGENT B0 ;  /* 0x0000000000007941 */ /* 0x000fea0003800200 */
.L_x_4229:
        /* <DEDUP_REMOVED lines=36> */
.L_x_4232:
[----:B------:R-:W-:Y:S05]  /*18a0*/  BSYNC.RECONVERGENT B0 ;  /* 0x0000000000007941 */ /* 0x000fea0003800200 */
.L_x_4231:
        /* <DEDUP_REMOVED lines=36> */
.L_x_4234:
[----:B------:R-:W-:Y:S05]  /*1af0*/  BSYNC.RECONVERGENT B0 ;  /* 0x0000000000007941 */ /* 0x000fea0003800200 */
.L_x_4233:
        /* <DEDUP_REMOVED lines=34> */
.L_x_4236:
[----:B------:R-:W-:Y:S05]  /*1d20*/  BSYNC.RECONVERGENT B0 ;  /* 0x0000000000007941 */ /* 0x000fea0003800200 */
.L_x_4235:
        /* <DEDUP_REMOVED lines=80> */
.L_x_4243:
        /* <DEDUP_REMOVED lines=92> */
.L_x_4239:
[----:B------:R-:W-:Y:S01]  /*27f0*/  ISETP.NE.AND P6, PT, R93, RZ, PT ;  /* 0x000000ff5d00720c */ /* 0x000fe20003fc5270 */
[----:B------:R-:W-:-:S12]  /*2800*/  IMAD.MOV.U32 R27, RZ, RZ, RZ ;  /* 0x000000ffff1b7224 */ /* 0x000fd800078e00ff */
[----:B------:R-:W-:Y:S05]  /*2810*/  @!P6 BRA `(.L_x_4238) ;  /* 0x000000000010e947 */ /* 0x000fea0003800000 */
[----:B------:R-:W-:-:S04]  /*2820*/  IADD3 R28, P6, PT, R68, R79, RZ ;  /* 0x0000004f441c7210 */ /* 0x000fc80007fde0ff */
[----:B------:R-:W-:-:S05]  /*2830*/  IADD3.X R29, PT, PT, R55, R80, RZ, P6, !PT ;  /* 0x00000050371d7210 */ /* 0x000fca00037fe4ff */
[----:B------:R-:W2:Y:S02]  /*2840*/  LDG.E.U16 R28, desc[UR10][R28.64] ;  /* 0x0000000a1c1c7981 */ /* 0x000ea4000c1e1500 */
[----:B--2---:R-:W-:-:S07]  /*2850*/  HADD2.F32 R27, -RZ, R28.H0_H0 ;  /* 0x2000001cff1b7230 */ /* 0x004fce0000004100 */
.L_x_4238:
[-C--:B------:R-:W-:Y:S01]  /*2860*/  FFMA.FTZ R28, R97, R33.reuse, R32 ;  /* 0x00000021611c7223 */ /* 0x080fe20000010020 */
        /* <DEDUP_REMOVED lines=82> */
.L_x_4242:
        /* <DEDUP_REMOVED lines=8> */
.L_x_4241:
[----:B------:R-:W-:Y:S05]  /*2e10*/  BSYNC.RECONVERGENT B0 ;  /* 0x0000000000007941 */ /* 0x000fea0003800200 */
.L_x_4240:
        /* <DEDUP_REMOVED lines=18> */
.L_x_4237:
        /* <DEDUP_REMOVED lines=127> */
.L_x_4245:
        /* <DEDUP_REMOVED lines=13> */
.L_x_8038:


//--------------------- .text._Z25selective_scan_fwd_kernelI32Selective_Scan_fwd_kernel_traitsILi32ELi4ELi1ELb0ELb1ELb1ELb1ELb1EN3c104HalfEfS2_EEv13SSMParamsBase --------------------------
	.section	.text._Z25selective_scan_fwd_kernelI32Selective_Scan_fwd_kernel_traitsILi32ELi4ELi1ELb0ELb1ELb1ELb1ELb1EN3c104HalfEfS2_EEv13SSMParamsBase,"ax",@progbits
	.align	128
        .global         _Z25selective_scan_fwd_kernelI32Selective_Scan_fwd_kernel_traitsILi32ELi4ELi1ELb0ELb1ELb1ELb1ELb1EN3c104HalfEfS2_EEv13SSMParamsBase
        .type           _Z25selective_scan_fwd_kernelI32Selective_Scan_fwd_kernel_traitsILi32ELi4ELi1ELb0ELb1ELb1ELb1ELb1EN3c104HalfEfS2_EEv13SSMParamsBase,@function
        .size           _Z25selective_scan_fwd_kernelI32Selective_Scan_fwd_kernel_traitsILi32ELi4ELi1ELb0ELb1ELb1ELb1ELb1EN3c104HalfEfS2_EEv13SSMParamsBase,(.L_x_8039 - _Z25selective_scan_fwd_kernelI32Selective_Scan_fwd_kernel_traitsILi32ELi4ELi1ELb0ELb1ELb1ELb1ELb1EN3c104HalfEfS2_EEv13SSMParamsBase)
        .other          _Z25selective_scan_fwd_kernelI32Selective_Scan_fwd_kernel_traitsILi32ELi4ELi1ELb0ELb1ELb1ELb1ELb1EN3c104HalfEfS2_EEv13SSMParamsBase,@"STO_CUDA_ENTRY STV_DEFAULT"
_Z25selective_scan_fwd_kernelI32Selective_Scan_fwd_kernel_traitsILi32ELi4ELi1ELb0ELb1ELb1ELb1ELb1EN3c104HalfEfS2_EEv13SSMParamsBase:
.text._Z25selective_scan_fwd_kernelI32Selective_Scan_fwd_kernel_traitsILi32ELi4ELi1ELb0ELb1ELb1ELb1ELb1EN3c104HalfEfS2_EEv13SSMParamsBase:
        /* <DEDUP_REMOVED lines=43> */
.L_x_4246:
        /* <DEDUP_REMOVED lines=92> */
.L_x_4247:
        /* <DEDUP_REMOVED lines=11> */
.L_x_4248:
        /* <DEDUP_REMOVED lines=69> */
.L_x_4249:
        /* <DEDUP_REMOVED lines=29> */
.L_x_4250:
        /* <DEDUP_REMOVED lines=27> */
.L_x_4266:
        /* <DEDUP_REMOVED lines=96> */
.L_x_4252:
[----:B------:R-:W-:Y:S05]  /*16f0*/  BSYNC.RECONVERGENT B0 ;  /* 0x0000000000007941 */ /* 0x000fea0003800200 */
.L_x_4251:
        /* <DEDUP_REMOVED lines=36> */
.L_x_4254:
[----:B------:R-:W-:Y:S05]  /*1940*/  BSYNC.RECONVERGENT B0 ;  /* 0x0000000000007941 */ /* 0x000fea0003800200 */
.L_x_4253:
        /* <DEDUP_REMOVED lines=36> */
.L_x_4256:
[----:B------:R-:W-:Y:S05]  /*1b90*/  BSYNC.RECONVERGENT B0 ;  /* 0x0000000000007941 */ /* 0x000fea0003800200 */
.L_x_4255:
        /* <DEDUP_REMOVED lines=34> */
.L_x_4258:
[----:B------:R-:W-:Y:S05]  /*1dc0*/  BSYNC.RECONVERGENT B0 ;  /* 0x0000000000007941 */ /* 0x000fea0003800200 */
.L_x_4257:
        /* <DEDUP_REMOVED lines=81> */
.L_x_4265:
        /* <DEDUP_REMOVED lines=92> */
.L_x_4261:
[----:B------:R-:W-:Y:S02]  /*28a0*/  ISETP.NE.AND P6, PT, R93, RZ, PT ;  /* 0x000000ff5d00720c */ /* 0x000fe40003fc5270 */
[----:B------:R-:W-:-:S11]  /*28b0*/  MOV R27, RZ ;  /* 0x000000ff001b7202 */ /* 0x000fd60000000f00 */
[----:B------:R-:W-:Y:S05]  /*28c0*/  @!P6 BRA `(.L_x_4260) ;  /* 0x000000000010e947 */ /* 0x000fea0003800000 */
[----:B------:R-:W-:-:S05]  /*28d0*/  IADD3 R28, P6, PT, R44, R81, RZ ;  /* 0x000000512c1c7210 */ /* 0x000fca0007fde0ff */
[----:B------:R-:W-:-:S05]  /*28e0*/  IMAD.X R29, R45, 0x1, R82, P6 ;  /* 0x000000012d1d7824 */ /* 0x000fca00030e0652 */
[----:B------:R-:W2:Y:S02]  /*28f0*/  LDG.E.U16 R28, desc[UR10][R28.64] ;  /* 0x0000000a1c1c7981 */ /* 0x000ea4000c1e1500 */
[----:B--2---:R-:W-:-:S07]  /*2900*/  HADD2.F32 R27, -RZ, R28.H0_H0 ;  /* 0x2000001cff1b7230 */ /* 0x004fce0000004100 */
.L_x_4260:
        /* <DEDUP_REMOVED lines=83> */
.L_x_4264:
        /* <DEDUP_REMOVED lines=8> */
.L_x_4263:
[----:B------:R-:W-:Y:S05]  /*2ec0*/  BSYNC.RECONVERGENT B0 ;  /* 0x0000000000007941 */ /* 0x000fea0003800200 */
.L_x_4262:
        /* <DEDUP_REMOVED lines=18> */
.L_x_4259:
        /* <DEDUP_REMOVED lines=135> */
.L_x_4267:
        /* <DEDUP_REMOVED lines=10> */
.L_x_8039:


//--------------------- .text._Z25selective_scan_fwd_kernelI32Selective_Scan_fwd_kernel_traitsILi32ELi4ELi1ELb1ELb1ELb1ELb0ELb0EN3c104HalfEfS2_EEv13SSMParamsBase --------------------------
	.section	.text._Z25selective_scan_fwd_kernelI32Selective_Scan_fwd_kernel_traitsILi32ELi4ELi1ELb1ELb1ELb1ELb0ELb0EN3c104HalfEfS2_EEv13SSMParamsBase,"ax",@progbits
	.align	128
        .global         _Z25selective_scan_fwd_kernelI32Selective_Scan_fwd_kernel_traitsILi32ELi4ELi1ELb1ELb1ELb1ELb0ELb0EN3c104HalfEfS2_EEv13SSMParamsBase
        .type           _Z25selective_scan_fwd_kernelI32Selective_Scan_fwd_kernel_traitsILi32ELi4ELi1ELb1ELb1ELb1ELb0ELb0EN3c104HalfEfS2_EEv13SSMParamsBase,@function
        .size           _Z25selective_scan_fwd_kernelI32Selective_Scan_fwd_kernel_traitsILi32ELi4ELi1ELb1ELb1ELb1ELb0ELb0EN3c104HalfEfS2_EEv13SSMParamsBase,(.L_x_8040 - _Z25selective_scan_fwd_kernelI32Selective_Scan_fwd_kernel_traitsILi32ELi4ELi1ELb1ELb1ELb1ELb0ELb0EN3c104HalfEfS2_EEv13SSMParamsBase)
        .other          _Z25selective_scan_fwd_kernelI32Selective_Scan_fwd_kernel_traitsILi32ELi4ELi1ELb1ELb1ELb1ELb0ELb0EN3c104HalfEfS2_EEv13SSMParamsBase,@"STO_CUDA_ENTRY STV_DEFAULT"
_Z25selective_scan_fwd_kernelI32Selective_Scan_fwd_kernel_traitsILi32ELi4ELi1ELb1ELb1ELb1ELb0ELb0EN3c104HalfEfS2_EEv13SSMParamsBase:
.text._Z25selective_scan_fwd_kernelI32Selective_Scan_fwd_kernel_traitsILi32ELi4ELi1ELb1ELb1ELb1ELb0ELb0EN3c104HalfEfS2_EEv13SSMParamsBase:
        /* <DEDUP_REMOVED lines=37> */
.L_x_4268:
        /* <DEDUP_REMOVED lines=82> */
.L_x_4269:
        /* <DEDUP_REMOVED lines=11> */
.L_x_4270:
        /* <DEDUP_REMOVED lines=70> */
.L_x_4271:
        /* <DEDUP_REMOVED lines=30> */
.L_x_4272:
        /* <DEDUP_REMOVED lines=49> */
.L_x_4290:
[----:B0-2---:R-:W0:Y:S02]  /*1170*/  LDC.64 R28, c[0x0][0x4f8] ;  /* 0x00013e00ff1c7b82 */ /* 0x005e240000000a00 */
        /* <DEDUP_REMOVED lines=51> */
.L_x_4273:
        /* <DEDUP_REMOVED lines=43> */
.L_x_4276:
[----:B------:R-:W-:Y:S05]  /*1760*/  BSYNC.RECONVERGENT B0 ;  /* 0x0000000000007941 */ /* 0x000fea0003800200 */
.L_x_4275:
        /* <DEDUP_REMOVED lines=37> */
.L_x_4278:
[----:B------:R-:W-:Y:S05]  /*19c0*/  BSYNC.RECONVERGENT B0 ;  /* 0x0000000000007941 */ /* 0x000fea0003800200 */
.L_x_4277:
        /* <DEDUP_REMOVED lines=32> */
.L_x_4280:
[----:B------:R-:W-:Y:S05]  /*1bd0*/  BSYNC.RECONVERGENT B0 ;  /* 0x0000000000007941 */ /* 0x000fea0003800200 */
.L_x_4279:
        /* <DEDUP_REMOVED lines=32> */
.L_x_4282:
[----:B------:R-:W-:Y:S05]  /*1de0*/  BSYNC.RECONVERGENT B0 ;  /* 0x0000000000007941 */ /* 0x000fea0003800200 */
.L_x_4281:
[----:B------:R-:W-:Y:S01]  /*1df0*/  FMUL.FTZ R65, R28, R69 ;  /* 0x000000451c417220 */ /* 0x000fe20000410000 */
[----:B------:R-:W-:Y:S01]  /*1e00*/  FMUL.FTZ R68, R27, R72 ;  /* 0x000000481b447220 */ /* 0x000fe20000410000 */
[----:B------:R-:W-:Y:S01]  /*1e10*/  FMUL.FTZ R67, R30, R71 ;  /* 0x000000471e437220 */ /* 0x000fe20000410000 */
[----:B------:R-:W-:-:S07]  /*1e20*/  FMUL.FTZ R66, R29, R70 ;  /* 0x000000461d427220 */ /* 0x000fce0000410000 */
.L_x_4274:
        /* <DEDUP_REMOVED lines=56> */
.L_x_4289:
[----:B------:R-:W-:Y:S01]  /*21b0*/  IMAD.MOV.U32 R82, RZ, RZ, R30 ;  /* 0x000000ffff527224 */ /* 0x000fe200078e001e */
[----:B------:R-:W-:-:S05]  /*21c0*/  MOV R83, R29 ;  /* 0x0000001d00537202 */ /* 0x000fca0000000f00 */
[----:B-1----:R-:W2:Y:S01]  /*21d0*/  LDG.E R54, desc[UR12][R82.64] ;  /* 0x0000000c52367981 */ /* 0x002ea2000c1e1900 */
[----:B0-----:R-:W-:Y:S01]  /*21e0*/  MOV R56, R62 ;  /* 0x0000003e00387202 */ /* 0x001fe20000000f00 */
        /* <DEDUP_REMOVED lines=45> */
[----:B------:R-:W2:Y:S02]  /*24c0*/  LDG.E.U16 R56, desc[UR12][R56.64] ;  /* 0x0000000c38387981 */ /* 0x000ea4000c1e1500 */
[----:B--2---:R-:W-:Y:S01]  /*24d0*/  HADD2.F32 R55, -RZ, R56.H0_H0 ;  /* 0x20000038ff377230 */ /* 0x004fe20000004100 */
[----:B------:R-:W-:Y:S06]  /*24e0*/  BRA `(.L_x_4284) ;  /* 0x0000000000187947 */ /* 0x000fec0003800000 */
.L_x_4285:
[----:B------:R-:W-:Y:S01]  /*24f0*/  HFMA2 R55, -RZ, RZ, 0, 0 ;  /* 0x00000000ff377431 */ /* 0x000fe200000001ff */
[----:B------:R-:W-:Y:S06]  /*2500*/  @!P2 BRA `(.L_x_4284) ;  /* 0x000000000010a947 */ /* 0x000fec0003800000 */
[----:B------:R-:W-:Y:S01]  /*2510*/  IMAD.MOV.U32 R56, RZ, RZ, R28 ;  /* 0x000000ffff387224 */ /* 0x000fe200078e001c */
[----:B------:R-:W-:-:S05]  /*2520*/  MOV R57, R27 ;  /* 0x0000001b00397202 */ /* 0x000fca0000000f00 */
[----:B------:R-:W2:Y:S02]  /*2530*/  LDG.E.U16 R55, desc[UR12][R56.64] ;  /* 0x0000000c38377981 */ /* 0x000ea4000c1e1500 */
[----:B--2---:R-:W-:-:S07]  /*2540*/  HADD2.F32 R55, -RZ, R55.H0_H0 ;  /* 0x20000037ff377230 */ /* 0x004fce0000004100 */
.L_x_4284:
        /* <DEDUP_REMOVED lines=70> */
[----:B------:R-:W2:Y:S01]  /*29b0*/  @P0 LDG.E R56, desc[UR12][R90.64] ;  /* 0x0000000c5a380981 */ /* 0x000ea2000c1e1900 */
[----:B0-----:R-:W-:Y:S02]  /*29c0*/  F2FP.F16.F32.PACK_AB R59, RZ, R59 ;  /* 0x0000003bff3b723e */ /* 0x001fe400000000ff */
        /* <DEDUP_REMOVED lines=9> */
.L_x_4288:
[----:B------:R-:W-:-:S04]  /*2a60*/  ISETP.NE.AND P0, PT, R3, R4, PT ;  /* 0x000000040300720c */ /* 0x000fc80003f05270 */
[----:B------:R-:W-:-:S13]  /*2a70*/  ISETP.NE.OR P0, PT, R23, RZ, P0 ;  /* 0x000000ff1700720c */ /* 0x000fda0000705670 */
[----:B0-----:R-:W-:Y:S01]  /*2a80*/  @!P0 F2FP.F16.F32.PACK_AB R59, RZ, R59 ;  /* 0x0000003bff3b823e */ /* 0x001fe200000000ff */
[----:B------:R-:W-:Y:S01]  /*2a90*/  @!P0 IMAD.MOV.U32 R55, RZ, RZ, R27 ;  /* 0x000000ffff378224 */ /* 0x000fe200078e001b */
[----:B------:R-:W-:-:S05]  /*2aa0*/  @!P0 MOV R54, R28 ;  /* 0x0000001c00368202 */ /* 0x000fca0000000f00 */
[----:B------:R1:W-:Y:S02]  /*2ab0*/  @!P0 STG.E.U16 desc[UR12][R54.64], R59 ;  /* 0x0000003b36008986 */ /* 0x0003e4000c10150c */
.L_x_4287:
[----:B------:R-:W-:Y:S05]  /*2ac0*/  BSYNC.RECONVERGENT B0 ;  /* 0x0000000000007941 */ /* 0x000fea0003800200 */
.L_x_4286:
        /* <DEDUP_REMOVED lines=18> */
.L_x_4283:
[----:B------:R-:W2:Y:S01]  /*2bf0*/  F2F.F16.F32 R28, R63 ;  /* 0x0000003f001c7304 */ /* 0x000ea20000200800 */
        /* <DEDUP_REMOVED lines=9> */
[----:B--2---:R-:W-:-:S03]  /*2c90*/  IMAD.WIDE.U32 R28, R28, 0x10000, RZ ;  /* 0x000100001c1c7825 */ /* 0x004fc600078e00ff */
[----:B------:R-:W2:Y:S08]  /*2ca0*/  F2F.F16.F32 R30, R41 ;  /* 0x00000029001e7304 */ /* 0x000eb00000200800 */
[----:B------:R-:W3:Y:S01]  /*2cb0*/  F2F.F16.F32 R27, R64 ;  /* 0x00000040001b7304 */ /* 0x000ee20000200800 */
[----:B--2---:R-:W-:Y:S02]  /*2cc0*/  PRMT R31, R61, 0x5410, R30 ;  /* 0x000054103d1f7816 */ /* 0x004fe4000000001e */
[----:B------:R-:W-:-:S02]  /*2cd0*/  LEA R30, P0, R33, R46, 0x1 ;  /* 0x0000002e211e7211 */ /* 0x000fc400078008ff */
[----:B------:R-:W-:Y:S02]  /*2ce0*/  LOP3.LUT R29, R31, R29, RZ, 0xfc, !PT ;  /* 0x0000001d1f1d7212 */ /* 0x000fe400078efcff */
[----:B------:R-:W-:Y:S02]  /*2cf0*/  LEA.HI.X R31, R33, R47, R37, 0x1, P0 ;  /* 0x0000002f211f7211 */ /* 0x000fe400000f0c25 */
[----:B---3--:R-:W-:Y:S02]  /*2d00*/  LOP3.LUT R28, R28, R27, RZ, 0xfc, !PT ;  /* 0x0000001b1c1c7212 */ /* 0x008fe400078efcff */
[----:B------:R-:W-:-:S03]  /*2d10*/  ISETP.NE.AND P0, PT, R3, R12, PT ;  /* 0x0000000c0300720c */ /* 0x000fc60003f05270 */
[----:B------:R2:W-:Y:S10]  /*2d20*/  STG.E.64 desc[UR12][R30.64], R28 ;  /* 0x0000001c1e007986 */ /* 0x0005f4000c101b0c */
[----:B------:R-:W-:Y:S05]  /*2d30*/  @P0 BRA `(.L_x_4290) ;  /* 0xffffffe4000c0947 */ /* 0x000fea000383ffff */
[----:B------:R-:W-:Y:S05]  /*2d40*/  EXIT ;  /* 0x000000000000794d */ /* 0x000fea0003800000 */
.L_x_4291:
        /* <DEDUP_REMOVED lines=11> */
.L_x_8040:


//--------------------- .text._Z25selective_scan_fwd_kernelI32Selective_Scan_fwd_kernel_traitsILi32ELi4ELi1ELb1ELb1ELb1ELb0ELb1EN3c104HalfEfS2_EEv13SSMParamsBase --------------------------
	.section	.text._Z25selective_scan_fwd_kernelI32Selective_Scan_fwd_kernel_traitsILi32ELi4ELi1ELb1ELb1ELb1ELb0ELb1EN3c104HalfEfS2_EEv13SSMParamsBase,"ax",@progbits
	.align	128
        .global         _Z25selective_scan_fwd_kernelI32Selective_Scan_fwd_kernel_traitsILi32ELi4ELi1ELb1ELb1ELb1ELb0ELb1EN3c104HalfEfS2_EEv13SSMParamsBase
        .type           _Z25selective_scan_fwd_kernelI32Selective_Scan_fwd_kernel_traitsILi32ELi4ELi1ELb1ELb1ELb1ELb0ELb1EN3c104HalfEfS2_EEv13SSMParamsBase,@function
        .size           _Z25selective_scan_fwd_kernelI32Selective_Scan_fwd_kernel_traitsILi32ELi4ELi1ELb1ELb1ELb1ELb0ELb1EN3c104HalfEfS2_EEv13SSMParamsBase,(.L_x_8041 - _Z25selective_scan_fwd_kernelI32Selective_Scan_fwd_kernel_traitsILi32ELi4ELi1ELb1ELb1ELb1ELb0ELb1EN3c104HalfEfS2_EEv13SSMParamsBase)
        .other          _Z25selective_scan_fwd_kernelI32Selective_Scan_fwd_kernel_traitsILi32ELi4ELi1ELb1ELb1ELb1ELb0ELb1EN3c104HalfEfS2_EEv13SSMParamsBase,@"STO_CUDA_ENTRY STV_DEFAULT"
_Z25selective_scan_fwd_kernelI32Selective_Scan_fwd_kernel_traitsILi32ELi4ELi1ELb1ELb1ELb1ELb0ELb1EN3c104HalfEfS2_EEv13SSMParamsBase:
.text._Z25selective_scan_fwd_kernelI32Selective_Scan_fwd_kernel_traitsILi32ELi4ELi1ELb1ELb1ELb1ELb0ELb1EN3c104HalfEfS2_EEv13SSMParamsBase:
        /* <DEDUP_REMOVED lines=42> */
.L_x_4292:
        /* <DEDUP_REMOVED lines=92> */
.L_x_4293:
        /* <DEDUP_REMOVED lines=11> */
.L_x_4294:
        /* <DEDUP_REMOVED lines=69> */
.L_x_4295:
        /* <DEDUP_REMOVED lines=29> */
.L_x_4296:
        /* <DEDUP_REMOVED lines=35> */
.L_x_4312:
        /* <DEDUP_REMOVED lines=102> */
.L_x_4298:
[----:B------:R-:W-:Y:S05]  /*17c0*/  BSYNC.RECONVERGENT B0 ;  /* 0x0000000000007941 */ /* 0x000fea0003800200 */
.L_x_4297:
        /* <DEDUP_REMOVED lines=36> */
.L_x_4300:
[----:B------:R-:W-:Y:S05]  /*1a10*/  BSYNC.RECONVERGENT B0 ;  /* 0x0000000000007941 */ /* 0x000fea0003800200 */
.L_x_4299:
        /* <DEDUP_REMOVED lines=32> */
.L_x_4302:
[----:B------:R-:W-:Y:S05]  /*1c20*/  BSYNC.RECONVERGENT B0 ;  /* 0x0000000000007941 */ /* 0x000fea0003800200 */
.L_x_4301:
        /* <DEDUP_REMOVED lines=32> */
.L_x_4304:
[----:B------:R-:W-:Y:S05]  /*1e30*/  BSYNC.RECONVERGENT B0 ;  /* 0x0000000000007941 */ /* 0x000fea0003800200 */
.L_x_4303:
        /* <DEDUP_REMOVED lines=78> */
.L_x_4311:
        /* <DEDUP_REMOVED lines=91> */
.L_x_4307:
[----:B------:R-:W-:Y:S01]  /*28d0*/  IMAD.MOV.U32 R29, RZ, RZ, RZ ;  /* 0x000000ffff1d7224 */ /* 0x000fe200078e00ff */
[----:B------:R-:W-:Y:S06]  /*28e0*/  @!P2 BRA `(.L_x_4306) ;  /* 0x000000000010a947 */ /* 0x000fec0003800000 */
[----:B------:R-:W-:-:S05]  /*28f0*/  IADD3 R30, P0, PT, R44, R85, RZ ;  /* 0x000000552c1e7210 */ /* 0x000fca0007f1e0ff */
[----:B------:R-:W-:-:S05]  /*2900*/  IMAD.X R31, R45, 0x1, R84, P0 ;  /* 0x000000012d1f7824 */ /* 0x000fca00000e0654 */
[----:B------:R-:W2:Y:S02]  /*2910*/  LDG.E.U16 R30, desc[UR10][R30.64] ;  /* 0x0000000a1e1e7981 */ /* 0x000ea4000c1e1500 */
[----:B--2---:R-:W-:-:S07]  /*2920*/  HADD2.F32 R29, -RZ, R30.H0_H0 ;  /* 0x2000001eff1d7230 */ /* 0x004fce0000004100 */
.L_x_4306:
        /* <DEDUP_REMOVED lines=83> */
.L_x_4310:
[----:B------:R-:W-:-:S04]  /*2e60*/  ISETP.NE.AND P0, PT, R71, R56, PT ;  /* 0x000000384700720c */ /* 0x000fc80003f05270 */
[----:B------:R-:W-:-:S13]  /*2e70*/  ISETP.NE.OR P0, PT, R30, RZ, P0 ;  /* 0x000000ff1e00720c */ /* 0x000fda0000705670 */
[----:B------:R-:W-:Y:S02]  /*2e80*/  @!P0 IADD3 R28, P3, PT, R44, R85, RZ ;  /* 0x000000552c1c8210 */ /* 0x000fe40007f7e0ff */
[----:B------:R-:W-:Y:S02]  /*2e90*/  @!P0 F2FP.F16.F32.PACK_AB R30, RZ, R29 ;  /* 0x0000001dff1e823e */ /* 0x000fe400000000ff */
[----:B------:R-:W-:-:S05]  /*2ea0*/  @!P0 IADD3.X R29, PT, PT, R45, R84, RZ, P3, !PT ;  /* 0x000000542d1d8210 */ /* 0x000fca0001ffe4ff */
[----:B------:R0:W-:Y:S04]  /*2eb0*/  @!P0 STG.E.U16 desc[UR10][R28.64], R30 ;  /* 0x0000001e1c008986 */ /* 0x0001e8000c10150a */
.L_x_4309:
[----:B------:R-:W-:Y:S05]  /*2ec0*/  BSYNC.RECONVERGENT B0 ;  /* 0x0000000000007941 */ /* 0x000fea0003800200 */
.L_x_4308:
        /* <DEDUP_REMOVED lines=18> */
.L_x_4305:
        /* <DEDUP_REMOVED lines=41> */
.L_x_4313:
        /* <DEDUP_REMOVED lines=16> */
.L_x_8041:


//--------------------- .text._Z25selective_scan_fwd_kernelI32Selective_Scan_fwd_kernel_traitsILi32ELi4ELi1ELb1ELb1ELb1ELb1ELb0EN3c104HalfEfS2_EEv13SSMParamsBase --------------------------
	.section	.text._Z25selective_scan_fwd_kernelI32Selective_Scan_fwd_kernel_traitsILi32ELi4ELi1ELb1ELb1ELb1ELb1ELb0EN3c104HalfEfS2_EEv13SSMParamsBase,"ax",@progbits
	.align	128
        .global         _Z25selective_scan_fwd_kernelI32Selective_Scan_fwd_kernel_traitsILi32ELi4ELi1ELb1ELb1ELb1ELb1ELb0EN3c104HalfEfS2_EEv13SSMParamsBase
        .type           _Z25selective_scan_fwd_kernelI32Selective_Scan_fwd_kernel_traitsILi32ELi4ELi1ELb1ELb1ELb1ELb1ELb0EN3c104HalfEfS2_EEv13SSMParamsBase,@function
        .size           _Z25selective_scan_fwd_kernelI32Selective_Scan_fwd_kernel_traitsILi32ELi4ELi1ELb1ELb1ELb1ELb1ELb0EN3c104HalfEfS2_EEv13SSMParamsBase,(.L_x_8042 - _Z25selective_scan_fwd_kernelI32Selective_Scan_fwd_kernel_traitsILi32ELi4ELi1ELb1ELb1ELb1ELb1ELb0EN3c104HalfEfS2_EEv13SSMParamsBase)
        .other          _Z25selective_scan_fwd_kernelI32Selective_Scan_fwd_kernel_traitsILi32ELi4ELi1ELb1ELb1ELb1ELb1ELb0EN3c104HalfEfS2_EEv13SSMParamsBase,@"STO_CUDA_ENTRY STV_DEFAULT"
_Z25selective_scan_fwd_kernelI32Selective_Scan_fwd_kernel_traitsILi32ELi4ELi1ELb1ELb1ELb1ELb1ELb0EN3c104HalfEfS2_EEv13SSMParamsBase:
.text._Z25selective_scan_fwd_kernelI32Selective_Scan_fwd_kernel_traitsILi32ELi4ELi1ELb1ELb1ELb1ELb1ELb0EN3c104HalfEfS2_EEv13SSMParamsBase:
        /* <DEDUP_REMOVED lines=38> */
.L_x_4314:
        /* <DEDUP_REMOVED lines=81> */
.L_x_4315:
        /* <DEDUP_REMOVED lines=11> */
.L_x_4316:
        /* <DEDUP_REMOVED lines=70> */
.L_x_4317:
        /* <DEDUP_REMOVED lines=30> */
.L_x_4318:
        /* <DEDUP_REMOVED lines=64> */
.L_x_4336:
        /* <DEDUP_REMOVED lines=45> */
.L_x_4319:
        /* <DEDUP_REMOVED lines=43> */
.L_x_4322:
[----:B------:R-:W-:Y:S05]  /*17e0*/  BSYNC.RECONVERGENT B0 ;  /* 0x0000000000007941 */ /* 0x000fea0003800200 */
.L_x_4321:
        /* <DEDUP_REMOVED lines=37> */
.L_x_4324:
[----:B------:R-:W-:Y:S05]  /*1a40*/  BSYNC.RECONVERGENT B0 ;  /* 0x0000000000007941 */ /* 0x000fea0003800200 */
.L_x_4323:
        /* <DEDUP_REMOVED lines=32> */
.L_x_4326:
[----:B------:R-:W-:Y:S05]  /*1c50*/  BSYNC.RECONVERGENT B0 ;  /* 0x0000000000007941 */ /* 0x000fea0003800200 */
.L_x_4325:
        /* <DEDUP_REMOVED lines=32> */
.L_x_4328:
[----:B------:R-:W-:Y:S05]  /*1e60*/  BSYNC.RECONVERGENT B0 ;  /* 0x0000000000007941 */ /* 0x000fea0003800200 */
.L_x_4327:
[----:B------:R-:W-:Y:S01]  /*1e70*/  FMUL.FTZ R68, R72, R63 ;  /* 0x0000003f48447220 */ /* 0x000fe20000410000 */
[----:B------:R-:W-:Y:S01]  /*1e80*/  FMUL.FTZ R71, R32, R67 ;  /* 0x0000004320477220 */ /* 0x000fe20000410000 */
[----:B------:R-:W-:Y:S01]  /*1e90*/  FMUL.FTZ R70, R31, R66 ;  /* 0x000000421f467220 */ /* 0x000fe20000410000 */
[----:B------:R-:W-:-:S07]  /*1ea0*/  FMUL.FTZ R69, R30, R65 ;  /* 0x000000411e457220 */ /* 0x000fce0000410000 */
.L_x_4320:
        /* <DEDUP_REMOVED lines=55> */
.L_x_4335:
        /* <DEDUP_REMOVED lines=26> */
[----:B------:R-:W2:Y:S01]  /*23c0*/  MUFU.EX2 R89, R89 ;  /* 0x0000005900597308 */ /* 0x000ea20000000800 */
[----:B------:R-:W-:Y:S01]  /*23d0*/  FSEL R38, R38, RZ, !P6 ;  /* 0x000000ff26267208 */ /* 0x000fe20007000000 */
[----:B------:R-:W-:Y:S01]  /*23e0*/  FMUL.FTZ R34, R34, R69 ;  /* 0x0000004522227220 */ /* 0x000fe20000410000 */
[----:B------:R-:W-:Y:S01]  /*23f0*/  FMUL.FTZ R35, R35, R68 ;  /* 0x0000004423237220 */ /* 0x000fe20000410000 */
[----:B----4-:R-:W-:Y:S02]  /*2400*/  HADD2.F32 R91, -RZ, R36.H1_H1 ;  /* 0x30000024ff5b7230 */ /* 0x010fe40000004100 */
[--C-:B------:R-:W-:Y:S02]  /*2410*/  HADD2.F32 R90, -RZ, R37.reuse.H0_H0 ;  /* 0x20000025ff5a7230 */ /* 0x100fe40000004100 */
[----:B------:R2:W3:Y:S01]  /*2420*/  MUFU.EX2 R99, R39 ;  /* 0x0000002700637308 */ /* 0x0004e20000000800 */
[----:B------:R-:W-:Y:S01]  /*2430*/  HADD2.F32 R93, -RZ, R37.H1_H1 ;  /* 0x30000025ff5d7230 */ /* 0x000fe20000004100 */
[----:B------:R-:W-:-:S06]  /*2440*/  FSEL R96, R35, RZ, !P4 ;  /* 0x000000ff23607208 */ /* 0x000fcc0006000000 */
[----:B------:R4:W5:Y:S01]  /*2450*/  MUFU.EX2 R97, R92 ;  /* 0x0000005c00617308 */ /* 0x0009620000000800 */
[----:B--2---:R-:W-:Y:S01]  /*2460*/  FSEL R39, R89, 1, !P6 ;  /* 0x3f80000059277808 */ /* 0x004fe20007000000 */
[----:B------:R-:W-:Y:S01]  /*2470*/  HADD2.F32 R89, -RZ, R36.H0_H0 ;  /* 0x20000024ff597230 */ /* 0x000fe20000004100 */
[----:B------:R-:W-:-:S04]  /*2480*/  ISETP.GE.U32.AND P6, PT, R64, R19, PT ;  /* 0x000000134000720c */ /* 0x000fc80003fc6070 */
[----:B------:R-:W-:Y:S02]  /*2490*/  FSEL R95, R95, RZ, !P6 ;  /* 0x000000ff5f5f7208 */ /* 0x000fe40007000000 */
[----:B----4-:R-:W-:Y:S02]  /*24a0*/  FSEL R92, R34, RZ, !P5 ;  /* 0x000000ff225c7208 */ /* 0x010fe40006800000 */
[----:B------:R-:W-:Y:S02]  /*24b0*/  FSEL R98, R98, 1, !P6 ;  /* 0x3f80000062627808 */ /* 0x000fe40007000000 */
[----:B---3--:R-:W-:Y:S02]  /*24c0*/  FSEL R99, R99, 1, !P5 ;  /* 0x3f80000063637808 */ /* 0x008fe40006800000 */
[----:B-----5:R-:W-:Y:S01]  /*24d0*/  FSEL R97, R97, 1, !P4 ;  /* 0x3f80000061617808 */ /* 0x020fe20006000000 */
[----:B-1----:R-:W-:Y:S06]  /*24e0*/  @P0 BRA `(.L_x_4330) ;  /* 0x0000000000340947 */ /* 0x002fec0003800000 */
[----:B------:R-:W-:Y:S01]  /*24f0*/  HFMA2 R32, -RZ, RZ, 1.875, 0 ;  /* 0x3f800000ff207431 */ /* 0x000fe200000001ff */
[----:B------:R-:W-:Y:S06]  /*2500*/  @!P1 BRA `(.L_x_4331) ;  /* 0x0000000000149947 */ /* 0x000fec0003800000 */
[----:B------:R-:W-:-:S05]  /*2510*/  IADD3 R34, P0, PT, R87, R52, RZ ;  /* 0x0000003457227210 */ /* 0x000fca0007f1e0ff */
[----:B------:R-:W-:-:S05]  /*2520*/  IMAD.X R35, R88, 0x1, R46, P0 ;  /* 0x0000000158237824 */ /* 0x000fca00000e062e */
[----:B------:R-:W2:Y:S02]  /*2530*/  LDG.E.U16 R34, desc[UR12][R34.64] ;  /* 0x0000000c22227981 */ /* 0x000ea4000c1e1500 */
[----:B--2---:R-:W-:Y:S01]  /*2540*/  HADD2.F32 R33, -RZ, R34.H0_H0 ;  /* 0x20000022ff217230 */ /* 0x004fe20000004100 */
[----:B------:R-:W-:Y:S06]  /*2550*/  BRA `(.L_x_4330) ;  /* 0x0000000000187947 */ /* 0x000fec0003800000 */
.L_x_4331:
[----:B------:R-:W-:Y:S01]  /*2560*/  MOV R33, RZ ;  /* 0x000000ff00217202 */ /* 0x000fe20000000f00 */
[----:B------:R-:W-:Y:S06]  /*2570*/  @!P2 BRA `(.L_x_4330) ;  /* 0x000000000010a947 */ /* 0x000fec0003800000 */
[----:B------:R-:W-:Y:S02]  /*2580*/  MOV R34, R87 ;  /* 0x0000005700227202 */ /* 0x000fe40000000f00 */
[----:B------:R-:W-:-:S05]  /*2590*/  MOV R35, R88 ;  /* 0x0000005800237202 */ /* 0x000fca0000000f00 */
[----:B------:R-:W2:Y:S02]  /*25a0*/  LDG.E.U16 R33, desc[UR12][R34.64] ;  /* 0x0000000c22217981 */ /* 0x000ea4000c1e1500 */
[----:B--2---:R-:W-:-:S07]  /*25b0*/  HADD2.F32 R33, -RZ, R33.H0_H0 ;  /* 0x20000021ff217230 */ /* 0x004fce0000004100 */
.L_x_4330:
[----:B------:R-:W-:Y:S01]  /*25c0*/  FFMA.FTZ R34, R38, R98, R95 ;  /* 0x0000006226227223 */ /* 0x000fe2000001005f */
        /* <DEDUP_REMOVED lines=48> */
[----:B------:R-:W-:Y:S04]  /*28d0*/  @!P4 STS.64 [UR9+0x210], R32 ;  /* 0x00021020ff00c988 */ /* 0x000fe80008000a09 */
        /* <DEDUP_REMOVED lines=31> */
.L_x_4334:
[----:B------:R-:W-:-:S04]  /*2ad0*/  ISETP.NE.AND P0, PT, R58, R59, PT ;  /* 0x0000003b3a00720c */ /* 0x000fc80003f05270 */
[----:B------:R-:W-:-:S13]  /*2ae0*/  ISETP.NE.OR P0, PT, R79, RZ, P0 ;  /* 0x000000ff4f00720c */ /* 0x000fda0000705670 */
[----:B-1----:R-:W-:Y:S02]  /*2af0*/  @!P0 F2FP.F16.F32.PACK_AB R33, RZ, R33 ;  /* 0x00000021ff21823e */ /* 0x002fe400000000ff */
[----:B------:R-:W-:Y:S02]  /*2b00*/  @!P0 MOV R32, R87 ;  /* 0x0000005700208202 */ /* 0x000fe40000000f00 */
[----:B------:R-:W-:Y:S01]  /*2b10*/  PRMT R34, R33, 0x7610, R34 ;  /* 0x0000761021227816 */ /* 0x000fe20000000022 */
[----:B------:R-:W-:-:S05]  /*2b20*/  @!P0 IMAD.MOV.U32 R33, RZ, RZ, R88 ;  /* 0x000000ffff218224 */ /* 0x000fca00078e0058 */
[----:B------:R2:W-:Y:S02]  /*2b30*/  @!P0 STG.E.U16 desc[UR12][R32.64], R34 ;  /* 0x0000002220008986 */ /* 0x0005e4000c10150c */
.L_x_4333:
[----:B------:R-:W-:Y:S05]  /*2b40*/  BSYNC.RECONVERGENT B0 ;  /* 0x0000000000007941 */ /* 0x000fea0003800200 */
.L_x_4332:
        /* <DEDUP_REMOVED lines=18> */
.L_x_4329:
[----:B0-----:R-:W-:Y:S01]  /*2c70*/  F2F.F16.F32 R31, R73 ;  /* 0x00000049001f7304 */ /* 0x001fe20000200800 */
[----:B------:R-:W-:Y:S01]  /*2c80*/  BAR.SYNC.DEFER_BLOCKING 0x0 ;  /* 0x0000000000007b1d */ /* 0x000fe20000010000 */
[C---:B------:R-:W-:Y:S02]  /*2c90*/  IADD3 R39, P0, PT, R57.reuse, R26, RZ ;  /* 0x0000001a39277210 */ /* 0x040fe40007f1e0ff */
[----:B-1----:R-:W-:Y:S02]  /*2ca0*/  IADD3 R35, P4, PT, R57, R16, RZ ;  /* 0x0000001039237210 */ /* 0x002fe40007f9e0ff */
[----:B------:R-:W-:Y:S02]  /*2cb0*/  IADD3.X R38, PT, PT, RZ, R80, RZ, P0, !PT ;  /* 0x00000050ff267210 */ /* 0x000fe400007fe4ff */
[----:B--2---:R-:W0:Y:S01]  /*2cc0*/  F2F.F16.F32 R32, R72 ;  /* 0x0000004800207304 */ /* 0x004e220000200800 */
        /* <DEDUP_REMOVED lines=67> */
.L_x_4337:
        /* <DEDUP_REMOVED lines=16> */
.L_x_8042:


//--------------------- .text._Z25selective_scan_fwd_kernelI32Selective_Scan_fwd_kernel_traitsILi32ELi4ELi1ELb1ELb1ELb1ELb1ELb1EN3c104HalfEfS2_EEv13SSMParamsBase --------------------------
	.section	.text._Z25selective_scan_fwd_kernelI32Selective_Scan_fwd_kernel_traitsILi32ELi4ELi1ELb1ELb1ELb1ELb1ELb1EN3c104HalfEfS2_EEv13SSMParamsBase,"ax",@progbits
	.align	128
        .global         _Z25selective_scan_fwd_kernelI32Selective_Scan_fwd_kernel_traitsILi32ELi4ELi1ELb1ELb1ELb1ELb1ELb1EN3c104HalfEfS2_EEv13SSMParamsBase
        .type           _Z25selective_scan_fwd_kernelI32Selective_Scan_fwd_kernel_traitsILi32ELi4ELi1ELb1ELb1ELb1ELb1ELb1EN3c104HalfEfS2_EEv13SSMParamsBase,@function
        .size           _Z25selective_scan_fwd_kernelI32Selective_Scan_fwd_kernel_traitsILi32ELi4ELi1ELb1ELb1ELb1ELb1ELb1EN3c104HalfEfS2_EEv13SSMParamsBase,(.L_x_8043 - _Z25selective_scan_fwd_kernelI32Selective_Scan_fwd_kernel_traitsILi32ELi4ELi1ELb1ELb1ELb1ELb1ELb1EN3c104HalfEfS2_EEv13SSMParamsBase)
        .other          _Z25selective_scan_fwd_kernelI32Selective_Scan_fwd_kernel_traitsILi32ELi4ELi1ELb1ELb1ELb1ELb1ELb1EN3c104HalfEfS2_EEv13SSMParamsBase,@"STO_CUDA_ENTRY STV_DEFAULT"
_Z25selective_scan_fwd_kernelI32Selective_Scan_fwd_kernel_traitsILi32ELi4ELi1ELb1ELb1ELb1ELb1ELb1EN3c104HalfEfS2_EEv13SSMParamsBase:
.text._Z25selective_scan_fwd_kernelI32Selective_Scan_fwd_kernel_traitsILi32ELi4ELi1ELb1ELb1ELb1ELb1ELb1EN3c104HalfEfS2_EEv13SSMParamsBase:
        /* <DEDUP_REMOVED lines=43> */
.L_x_4338:
        /* <DEDUP_REMOVED lines=92> */
.L_x_4339:
        /* <DEDUP_REMOVED lines=11> */
.L_x_4340:
        /* <DEDUP_REMOVED lines=69> */
.L_x_4341:
        /* <DEDUP_REMOVED lines=29> */
.L_x_4342:
        /* <DEDUP_REMOVED lines=27> */
.L_x_4358:
        /* <DEDUP_REMOVED lines=96> */
.L_x_4344:
[----:B------:R-:W-:Y:S05]  /*16f0*/  BSYNC.RECONVERGENT B0 ;  /* 0x0000000000007941 */ /* 0x000fea0003800200 */
.L_x_4343:
        /* <DEDUP_REMOVED lines=36> */
.L_x_4346:
[----:B------:R-:W-:Y:S05]  /*1940*/  BSYNC.RECONVERGENT B0 ;  /* 0x0000000000007941 */ /* 0x000fea0003800200 */
.L_x_4345:
        /* <DEDUP_REMOVED lines=36> */
.L_x_4348:
[----:B------:R-:W-:Y:S05]  /*1b90*/  BSYNC.RECONVERGENT B0 ;  /* 0x0000000000007941 */ /* 0x000fea0003800200 */
.L_x_4347:
        /* <DEDUP_REMOVED lines=34> */
.L_x_4350:
[----:B------:R-:W-:Y:S05]  /*1dc0*/  BSYNC.RECONVERGENT B0 ;  /* 0x0000000000007941 */ /* 0x000fea0003800200 */
.L_x_4349:
        /* <DEDUP_REMOVED lines=81> */
.L_x_4357:
        /* <DEDUP_REMOVED lines=92> */
.L_x_4353:
[----:B------:R-:W-:Y:S02]  /*28a0*/  ISETP.NE.AND P6, PT, R93, RZ, PT ;  /* 0x000000ff5d00720c */ /* 0x000fe40003fc5270 */
[----:B------:R-:W-:-:S11]  /*28b0*/  MOV R27, RZ ;  /* 0x000000ff001b7202 */ /* 0x000fd60000000f00 */
[----:B------:R-:W-:Y:S05]  /*28c0*/  @!P6 BRA `(.L_x_4352) ;  /* 0x000000000010e947 */ /* 0x000fea0003800000 */
[----:B------:R-:W-:-:S05]  /*28d0*/  IADD3 R28, P6, PT, R44, R81, RZ ;  /* 0x000000512c1c7210 */ /* 0x000fca0007fde0ff */
[----:B------:R-:W-:-:S05]  /*28e0*/  IMAD.X R29, R45, 0x1, R82, P6 ;  /* 0x000000012d1d7824 */ /* 0x000fca00030e0652 */
[----:B------:R-:W2:Y:S02]  /*28f0*/  LDG.E.U16 R28, desc[UR10][R28.64] ;  /* 0x0000000a1c1c7981 */ /* 0x000ea4000c1e1500 */
[----:B--2---:R-:W-:-:S07]  /*2900*/  HADD2.F32 R27, -RZ, R28.H0_H0 ;  /* 0x2000001cff1b7230 */ /* 0x004fce0000004100 */
.L_x_4352:
        /* <DEDUP_REMOVED lines=83> */
.L_x_4356:
        /* <DEDUP_REMOVED lines=8> */
.L_x_4355:
[----:B------:R-:W-:Y:S05]  /*2ec0*/  BSYNC.RECONVERGENT B0 ;  /* 0x0000000000007941 */ /* 0x000fea0003800200 */
.L_x_4354:
        /* <DEDUP_REMOVED lines=18> */
.L_x_4351:
        /* <DEDUP_REMOVED lines=135> */
.L_x_4359:
        /* <DEDUP_REMOVED lines=10> */
.L_x_8043:


//--------------------- .text._Z25selective_scan_fwd_kernelI32Selective_Scan_fwd_kernel_traitsILi64ELi16ELi1ELb0ELb1ELb1ELb0ELb0EN3c104HalfEfS2_EEv13SSMParamsBase --------------------------
	.section	.text._Z25selective_scan_fwd_kernelI32Selective_Scan_fwd_kernel_traitsILi64ELi16ELi1ELb0ELb1ELb1ELb0ELb0EN3c104HalfEfS2_EEv13SSMParamsBase,"ax",@progbits
	.align	128
        .global         _Z25selective_scan_fwd_kernelI32Selective_Scan_fwd_kernel_traitsILi64ELi16ELi1ELb0ELb1ELb1ELb0ELb0EN3c104HalfEfS2_EEv13SSMParamsBase
        .type           _Z25selective_scan_fwd_kernelI32Selective_Scan_fwd_kernel_traitsILi64ELi16ELi1ELb0ELb1ELb1ELb0ELb0EN3c104HalfEfS2_EEv13SSMParamsBase,@function
        .size           _Z25selective_scan_fwd_kernelI32Selective_Scan_fwd_kernel_traitsILi64ELi16ELi1ELb0ELb1ELb1ELb0ELb0EN3c104HalfEfS2_EEv13SSMParamsBase,(.L_x_8044 - _Z25selective_scan_fwd_kernelI32Selective_Scan_fwd_kernel_traitsILi64ELi16ELi1ELb0ELb1ELb1ELb0ELb0EN3c104HalfEfS2_EEv13SSMParamsBase)
        .other          _Z25selective_scan_fwd_kernelI32Selective_Scan_fwd_kernel_traitsILi64ELi16ELi1ELb0ELb1ELb1ELb0ELb0EN3c104HalfEfS2_EEv13SSMParamsBase,@"STO_CUDA_ENTRY STV_DEFAULT"
_Z25selective_scan_fwd_kernelI32Selective_Scan_fwd_kernel_traitsILi64ELi16ELi1ELb0ELb1ELb1ELb0ELb0EN3c104HalfEfS2_EEv13SSMParamsBase:
.text._Z25selective_scan_fwd_kernelI32Selective_Scan_fwd_kernel_traitsILi64ELi16ELi1ELb0ELb1ELb1ELb0ELb0EN3c104HalfEfS2_EEv13SSMParamsBase:
        /* <DEDUP_REMOVED lines=50> */
.L_x_4360:
        /* <DEDUP_REMOVED lines=88> */
.L_x_4361:
        /* <DEDUP_REMOVED lines=10> */
.L_x_4362:
        /* <DEDUP_REMOVED lines=100> */
.L_x_4363:
        /* <DEDUP_REMOVED lines=34> */
.L_x_4364:
        /* <DEDUP_REMOVED lines=24> */
.L_x_4408:
        /* <DEDUP_REMOVED lines=348> */
.L_x_4366:
[----:B------:R-:W-:Y:S05]  /*28e0*/  BSYNC.RECONVERGENT B0 ;  /* 0x0000000000007941 */ /* 0x000fea0003800200 */
.L_x_4365:
        /* <DEDUP_REMOVED lines=37> */
.L_x_4368:
[----:B------:R-:W-:Y:S05]  /*2b40*/  BSYNC.RECONVERGENT B0 ;  /* 0x0000000000007941 */ /* 0x000fea0003800200 */
.L_x_4367:
        /* <DEDUP_REMOVED lines=35> */
.L_x_4370:
[----:B------:R-:W-:Y:S05]  /*2d80*/  BSYNC.RECONVERGENT B0 ;  /* 0x0000000000007941 */ /* 0x000fea0003800200 */
.L_x_4369:
        /* <DEDUP_REMOVED lines=37> */
.L_x_4372:
[----:B------:R-:W-:Y:S05]  /*2fe0*/  BSYNC.RECONVERGENT B0 ;  /* 0x0000000000007941 */ /* 0x000fea0003800200 */
.L_x_4371:
        /* <DEDUP_REMOVED lines=35> */
.L_x_4374:
[----:B------:R-:W-:Y:S05]  /*3220*/  BSYNC.RECONVERGENT B0 ;  /* 0x0000000000007941 */ /* 0x000fea0003800200 */
.L_x_4373:
        /* <DEDUP_REMOVED lines=37> */
.L_x_4376:
[----:B------:R-:W-:Y:S05]  /*3480*/  BSYNC.RECONVERGENT B0 ;  /* 0x0000000000007941 */ /* 0x000fea0003800200 */
.L_x_4375:
        /* <DEDUP_REMOVED lines=35> */
.L_x_4378:
[----:B------:R-:W-:Y:S05]  /*36c0*/  BSYNC.RECONVERGENT B0 ;  /* 0x0000000000007941 */ /* 0x000fea0003800200 */
.L_x_4377:
        /* <DEDUP_REMOVED lines=37> */
.L_x_4380:
[----:B------:R-:W-:Y:S05]  /*3920*/  BSYNC.RECONVERGENT B0 ;  /* 0x0000000000007941 */ /* 0x000fea0003800200 */
.L_x_4379:
        /* <DEDUP_REMOVED lines=35> */
.L_x_4382:
[----:B------:R-:W-:Y:S05]  /*3b60*/  BSYNC.RECONVERGENT B0 ;  /* 0x0000000000007941 */ /* 0x000fea0003800200 */
.L_x_4381:
        /* <DEDUP_REMOVED lines=39> */
.L_x_4384:
[----:B------:R-:W-:Y:S05]  /*3de0*/  BSYNC.RECONVERGENT B0 ;  /* 0x0000000000007941 */ /* 0x000fea0003800200 */
.L_x_4383:
        /* <DEDUP_REMOVED lines=39> */
.L_x_4386:
[----:B------:R-:W-:Y:S05]  /*4060*/  BSYNC.RECONVERGENT B0 ;  /* 0x0000000000007941 */ /* 0x000fea0003800200 */
.L_x_4385:
        /* <DEDUP_REMOVED lines=44> */
.L_x_4388:
[----:B------:R-:W-:Y:S05]  /*4330*/  BSYNC.RECONVERGENT B0 ;  /* 0x0000000000007941 */ /* 0x000fea0003800200 */
.L_x_4387:
        /* <DEDUP_REMOVED lines=32> */
.L_x_4390:
[----:B------:R-:W-:Y:S05]  /*4540*/  BSYNC.RECONVERGENT B0 ;  /* 0x0000000000007941 */ /* 0x000fea0003800200 */
.L_x_4389:
        /* <DEDUP_REMOVED lines=32> */
.L_x_4392:
[----:B------:R-:W-:Y:S05]  /*4750*/  BSYNC.RECONVERGENT B0 ;  /* 0x0000000000007941 */ /* 0x000fea0003800200 */
.L_x_4391:
        /* <DEDUP_REMOVED lines=32> */
.L_x_4394:
[----:B------:R-:W-:Y:S05]  /*4960*/  BSYNC.RECONVERGENT B0 ;  /* 0x0000000000007941 */ /* 0x000fea0003800200 */
.L_x_4393:
        /* <DEDUP_REMOVED lines=32> */
.L_x_4396:
[----:B------:R-:W-:Y:S05]  /*4b70*/  BSYNC.RECONVERGENT B0 ;  /* 0x0000000000007941 */ /* 0x000fea0003800200 */
.L_x_4395:
        /* <DEDUP_REMOVED lines=68> */
.L_x_4407:
        /* <DEDUP_REMOVED lines=380> */
[----:B------:R-:W2:Y:S02]  /*6780*/  LDG.E.U16 R40, desc[UR36][R40.64] ;  /* 0x0000002428287981 */ /* 0x000ea4000c1e1500 */
[----:B--2---:R-:W-:Y:S01]  /*6790*/  HADD2.F32 R87, -RZ, R40.H0_H0 ;  /* 0x20000028ff577230 */ /* 0x004fe20000004100 */
[----:B------:R-:W-:Y:S06]  /*67a0*/  BRA `(.L_x_4398) ;  /* 0x0000000000207947 */ /* 0x000fec0003800000 */
.L_x_4399:
[----:B------:R-:W-:Y:S01]  /*67b0*/  IMAD.MOV.U32 R87, RZ, RZ, RZ ;  /* 0x000000ffff577224 */ /* 0x000fe200078e00ff */
[----:B------:R-:W-:Y:S06]  /*67c0*/  BRA.U !UP2, `(.L_x_4398) ;  /* 0x000000010a187547 */ /* 0x000fec000b800000 */
[----:B------:R-:W-:-:S04]  /*67d0*/  UIADD3 UR4, UP0, UPT, UR29, UR12, URZ ;  /* 0x0000000c1d047290 */ /* 0x000fc8000ff1e0ff */
[----:B------:R-:W-:Y:S02]  /*67e0*/  UIADD3.X UR5, UPT, UPT, UR27, UR13, URZ, UP0, !UPT ;  /* 0x0000000d1b057290 */ /* 0x000fe400087fe4ff */
[----:B------:R-:W-:-:S04]  /*67f0*/  MOV R40, UR4 ;  /* 0x0000000400287c02 */ /* 0x000fc80008000f00 */
[----:B------:R-:W-:-:S05]  /*6800*/  IMAD.U32 R41, RZ, RZ, UR5 ;  /* 0x00000005ff297e24 */ /* 0x000fca000f8e00ff */
[----:B------:R-:W2:Y:S02]  /*6810*/  LDG.E.U16 R40, desc[UR36][R40.64] ;  /* 0x0000002428287981 */ /* 0x000ea4000c1e1500 */
[----:B--2---:R-:W-:-:S07]  /*6820*/  HADD2.F32 R87, -RZ, R40.H0_H0 ;  /* 0x20000028ff577230 */ /* 0x004fce0000004100 */
.L_x_4398:
        /* <DEDUP_REMOVED lines=87> */
[----:B------:R-:W-:Y:S01]  /*6da0*/  @P1 MOV R41, R87 ;  /* 0x0000005700291202 */ /* 0x000fe20000000f00 */
[----:B------:R-:W-:Y:S06]  /*6db0*/  @P1 BRA `(.L_x_4401) ;  /* 0x0000000000181947 */ /* 0x000fec0003800000 */
[----:B------:R-:W-:Y:S01]  /*6dc0*/  ISETP.NE.AND P0, PT, R94, RZ, PT ;  /* 0x000000ff5e00720c */ /* 0x000fe20003f05270 */
[C---:B------:R-:W-:Y:S01]  /*6dd0*/  FMUL.FTZ R40, R43.reuse, R86 ;  /* 0x000000562b287220 */ /* 0x040fe20000410000 */
[----:B------:R-:W-:-:S11]  /*6de0*/  FFMA.FTZ R41, R43, R87, R88 ;  /* 0x000000572b297223 */ /* 0x000fd60000010058 */
[----:B------:R0:W-:Y:S01]  /*6df0*/  @!P0 STS.64 [UR54+0x1098], R86 ;  /* 0x00109856ff008988 */ /* 0x0001e20008000a36 */
[----:B------:R-:W-:Y:S01]  /*6e00*/  @!P0 MOV R163, R86 ;  /* 0x0000005600a38202 */ /* 0x000fe20000000f00 */
[----:B------:R-:W-:-:S07]  /*6e10*/  @!P0 IMAD.MOV.U32 R164, RZ, RZ, R87 ;  /* 0x000000ffffa48224 */ /* 0x000fce00078e0057 */
.L_x_4401:
[----:B------:R-:W-:Y:S05]  /*6e20*/  BSYNC.RECONVERGENT B0 ;  /* 0x0000000000007941 */ /* 0x000fea0003800200 */
.L_x_4400:
        /* <DEDUP_REMOVED lines=40> */
.L_x_4405:
        /* <DEDUP_REMOVED lines=33> */
.L_x_4406:
[----:B01----:R-:W0:Y:S01]  /*72c0*/  LDC.64 R42, c[0x0][0x450] ;  /* 0x00011400ff2a7b82 */ /* 0x003e220000000a00 */
[----:B-----5:R-:W-:-:S05]  /*72d0*/  SHF.R.S32.HI R87, RZ, 0x1f, R40 ;  /* 0x0000001fff577819 */ /* 0x020fca0000011428 */
[-C--:B0-----:R-:W-:Y:S02]  /*72e0*/  IMAD R88, R87, R42.reuse, RZ ;  /* 0x0000002a57587224 */ /* 0x081fe400078e02ff */
[----:B------:R-:W-:Y:S01]  /*72f0*/  IMAD.WIDE.U32 R86, R40, R42, UR14 ;  /* 0x0000000e28567e25 */ /* 0x000fe2000f8e002a */
[----:B------:R-:W-:-:S03]  /*7300*/  F2FP.F16.F32.PACK_AB R42, RZ, R41 ;  /* 0x00000029ff2a723e */ /* 0x000fc600000000ff */
[----:B------:R-:W-:Y:S01]  /*7310*/  IMAD R43, R40, R43, R88 ;  /* 0x0000002b282b7224 */ /* 0x000fe200078e0258 */
[----:B------:R-:W-:-:S04]  /*7320*/  LEA R40, P0, R86, UR29, 0x1 ;  /* 0x0000001d56287c11 */ /* 0x000fc8000f8008ff */
[----:B------:R-:W-:-:S04]  /*7330*/  IADD3 R43, PT, PT, R87, R43, RZ ;  /* 0x0000002b572b7210 */ /* 0x000fc80007ffe0ff */
[----:B------:R-:W-:-:S05]  /*7340*/  LEA.HI.X R41, R86, UR27, R43, 0x1, P0 ;  /* 0x0000001b56297c11 */ /* 0x000fca00080f0c2b */
[----:B------:R1:W-:Y:S01]  /*7350*/  STG.E.U16 desc[UR36][R40.64], R42 ;  /* 0x0000002a28007986 */ /* 0x0003e2000c101524 */
[----:B------:R-:W-:Y:S05]  /*7360*/  BRA `(.L_x_4403) ;  /* 0x00000000002c7947 */ /* 0x000fea0003800000 */
.L_x_4404:
        /* <DEDUP_REMOVED lines=11> */
.L_x_4403:
[----:B------:R-:W-:Y:S05]  /*7420*/  BSYNC.RECONVERGENT B0 ;  /* 0x0000000000007941 */ /* 0x000fea0003800200 */
.L_x_4402:
        /* <DEDUP_REMOVED lines=32> */
.L_x_4397:
        /* <DEDUP_REMOVED lines=117> */
.L_x_4409:
        /* <DEDUP_REMOVED lines=16> */
.L_x_8044:


//--------------------- .text._Z25selective_scan_fwd_kernelI32Selective_Scan_fwd_kernel_traitsILi64ELi16ELi1ELb0ELb1ELb1ELb0ELb1EN3c104HalfEfS2_EEv13SSMParamsBase --------------------------
	.section	.text._Z25selective_scan_fwd_kernelI32Selective_Scan_fwd_kernel_traitsILi64ELi16ELi1ELb0ELb1ELb1ELb0ELb1EN3c104HalfEfS2_EEv13SSMParamsBase,"ax",@progbits
	.align	128
        .global         _Z25selective_scan_fwd_kernelI32Selective_Scan_fwd_kernel_traitsILi64ELi16ELi1ELb0ELb1ELb1ELb0ELb1EN3c104HalfEfS2_EEv13SSMParamsBase
        .type           _Z25selective_scan_fwd_kernelI32Selective_Scan_fwd_kernel_traitsILi64ELi16ELi1ELb0ELb1ELb1ELb0ELb1EN3c104HalfEfS2_EEv13SSMParamsBase,@function
        .size           _Z25selective_scan_fwd_kernelI32Selective_Scan_fwd_kernel_traitsILi64ELi16ELi1ELb0ELb1ELb1ELb0ELb1EN3c104HalfEfS2_EEv13SSMParamsBase,(.L_x_8045 - _Z25selective_scan_fwd_kernelI32Selective_Scan_fwd_kernel_traitsILi64ELi16ELi1ELb0ELb1ELb1ELb0ELb1EN3c104HalfEfS2_EEv13SSMParamsBase)
        .other          _Z25selective_scan_fwd_kernelI32Selective_Scan_fwd_kernel_traitsILi64ELi16ELi1ELb0ELb1ELb1ELb0ELb1EN3c104HalfEfS2_EEv13SSMParamsBase,@"STO_CUDA_ENTRY STV_DEFAULT"
_Z25selective_scan_fwd_kernelI32Selective_Scan_fwd_kernel_traitsILi64ELi16ELi1ELb0ELb1ELb1ELb0ELb1EN3c104HalfEfS2_EEv13SSMParamsBase:
.text._Z25selective_scan_fwd_kernelI32Selective_Scan_fwd_kernel_traitsILi64ELi16ELi1ELb0ELb1ELb1ELb0ELb1EN3c104HalfEfS2_EEv13SSMParamsBase:
        /* <DEDUP_REMOVED lines=57> */
.L_x_4410:
        /* <DEDUP_REMOVED lines=99> */
.L_x_4411:
        /* <DEDUP_REMOVED lines=10> */
.L_x_4412:
        /* <DEDUP_REMOVED lines=100> */
.L_x_4413:
        /* <DEDUP_REMOVED lines=33> */
.L_x_4414:
        /* <DEDUP_REMOVED lines=24> */
.L_x_4458:
        /* <DEDUP_REMOVED lines=346> */
.L_x_4416:
[----:B------:R-:W-:Y:S05]  /*29d0*/  BSYNC.RECONVERGENT B0 ;  /* 0x0000000000007941 */ /* 0x000fea0003800200 */
.L_x_4415:
        /* <DEDUP_REMOVED lines=37> */
.L_x_4418:
[----:B------:R-:W-:Y:S05]  /*2c30*/  BSYNC.RECONVERGENT B0 ;  /* 0x0000000000007941 */ /* 0x000fea0003800200 */
.L_x_4417:
        /* <DEDUP_REMOVED lines=35> */
.L_x_4420:
[----:B------:R-:W-:Y:S05]  /*2e70*/  BSYNC.RECONVERGENT B0 ;  /* 0x0000000000007941 */ /* 0x000fea0003800200 */
.L_x_4419:
        /* <DEDUP_REMOVED lines=37> */
.L_x_4422:
[----:B------:R-:W-:Y:S05]  /*30d0*/  BSYNC.RECONVERGENT B0 ;  /* 0x0000000000007941 */ /* 0x000fea0003800200 */
.L_x_4421:
        /* <DEDUP_REMOVED lines=35> */
.L_x_4424:
[----:B------:R-:W-:Y:S05]  /*3310*/  BSYNC.RECONVERGENT B0 ;  /* 0x0000000000007941 */ /* 0x000fea0003800200 */
.L_x_4423:
        /* <DEDUP_REMOVED lines=37> */
.L_x_4426:
[----:B------:R-:W-:Y:S05]  /*3570*/  BSYNC.RECONVERGENT B0 ;  /* 0x0000000000007941 */ /* 0x000fea0003800200 */
.L_x_4425:
        /* <DEDUP_REMOVED lines=35> */
.L_x_4428:
[----:B------:R-:W-:Y:S05]  /*37b0*/  BSYNC.RECONVERGENT B0 ;  /* 0x0000000000007941 */ /* 0x000fea0003800200 */
.L_x_4427:
        /* <DEDUP_REMOVED lines=37> */
.L_x_4430:
[----:B------:R-:W-:Y:S05]  /*3a10*/  BSYNC.RECONVERGENT B0 ;  /* 0x0000000000007941 */ /* 0x000fea0003800200 */
.L_x_4429:
        /* <DEDUP_REMOVED lines=35> */
.L_x_4432:
[----:B------:R-:W-:Y:S05]  /*3c50*/  BSYNC.RECONVERGENT B0 ;  /* 0x0000000000007941 */ /* 0x000fea0003800200 */
.L_x_4431:
        /* <DEDUP_REMOVED lines=39> */
.L_x_4434:
[----:B------:R-:W-:Y:S05]  /*3ed0*/  BSYNC.RECONVERGENT B0 ;  /* 0x0000000000007941 */ /* 0x000fea0003800200 */
.L_x_4433:
        /* <DEDUP_REMOVED lines=39> */
.L_x_4436:
[----:B------:R-:W-:Y:S05]  /*4150*/  BSYNC.RECONVERGENT B0 ;  /* 0x0000000000007941 */ /* 0x000fea0003800200 */
.L_x_4435:
        /* <DEDUP_REMOVED lines=44> */
.L_x_4438:
[----:B------:R-:W-:Y:S05]  /*4420*/  BSYNC.RECONVERGENT B0 ;  /* 0x0000000000007941 */ /* 0x000fea0003800200 */
.L_x_4437:
        /* <DEDUP_REMOVED lines=32> */
.L_x_4440:
[----:B------:R-:W-:Y:S05]  /*4630*/  BSYNC.RECONVERGENT B0 ;  /* 0x0000000000007941 */ /* 0x000fea0003800200 */
.L_x_4439:
        /* <DEDUP_REMOVED lines=32> */
.L_x_4442:
[----:B------:R-:W-:Y:S05]  /*4840*/  BSYNC.RECONVERGENT B0 ;  /* 0x0000000000007941 */ /* 0x000fea0003800200 */
.L_x_4441:
        /* <DEDUP_REMOVED lines=32> */
.L_x_4444:
[----:B------:R-:W-:Y:S05]  /*4a50*/  BSYNC.RECONVERGENT B0 ;  /* 0x0000000000007941 */ /* 0x000fea0003800200 */
.L_x_4443:
        /* <DEDUP_REMOVED lines=32> */
.L_x_4446:
[----:B------:R-:W-:Y:S05]  /*4c60*/  BSYNC.RECONVERGENT B0 ;  /* 0x0000000000007941 */ /* 0x000fea0003800200 */
.L_x_4445:
        /* <DEDUP_REMOVED lines=67> */
.L_x_4457:
        /* <DEDUP_REMOVED lines=174> */
[----:B0-----:R-:W-:Y:S01]  /*5b80*/  HADD2.F32 R40, -RZ, R40.H0_H0 ;  /* 0x20000028ff287230 */ /* 0x001fe20000004100 */
[----:B----4-:R-:W-:-:S06]  /*5b90*/  FSEL R132, R121, 1, !P5 ;  /* 0x3f80000079847808 */ /* 0x010fcc0006800000 */
[----:B------:R-:W-:Y:S01]  /*5ba0*/  MUFU.EX2 R125, R125 ;  /* 0x0000007d007d7308 */ /* 0x000fe20000000800 */
[----:B------:R-:W-:Y:S02]  /*5bb0*/  FMUL.FTZ R135, R15, R40 ;  /* 0x000000280f877220 */ /* 0x000fe40000410000 */
[----:B------:R-:W-:Y:S01]  /*5bc0*/  LDS.U16 R40, [R60+0x12] ;  /* 0x000012003c287984 */ /* 0x000fe20000000400 */
[----:B--2---:R-:W-:-:S05]  /*5bd0*/  HADD2.F32 R87, -RZ, R87.H0_H0 ;  /* 0x20000057ff577230 */ /* 0x004fca0000004100 */
        /* <DEDUP_REMOVED lines=25> */
[----:B------:R-:W-:Y:S01]  /*5d70*/  FMUL.FTZ R117, R86, R50 ;  /* 0x0000003256757220 */ /* 0x000fe20000410000 */
[----:B------:R-:W-:-:S05]  /*5d80*/  VIADD R115, R42, 0x1 ;  /* 0x000000012a737836 */ /* 0x000fca0000000000 */
        /* <DEDUP_REMOVED lines=25> */
[----:B------:R-:W-:Y:S01]  /*5f20*/  ISETP.GE.U32.AND P5, PT, R87, UR46, PT ;  /* 0x0000002e57007c0c */ /* 0x000fe2000bfa6070 */
[----:B------:R-:W-:-:S02]  /*5f30*/  VIADD R87, R42, 0x5 ;  /* 0x000000052a577836 */ /* 0x000fc40000000000 */
[----:B------:R-:W-:Y:S01]  /*5f40*/  FMUL.FTZ R113, R12, R113 ;  /* 0x000000710c717220 */ /* 0x000fe20000410000 */
[----:B------:R-:W-:Y:S02]  /*5f50*/  FSEL R139, R128, RZ, !P5 ;  /* 0x000000ff808b7208 */ /* 0x000fe40006800000 */
[----:B------:R-:W-:Y:S02]  /*5f60*/  FSEL R140, R125, 1, !P5 ;  /* 0x3f8000007d8c7808 */ /* 0x000fe40006800000 */
[----:B------:R-:W-:Y:S02]  /*5f70*/  ISETP.GE.U32.AND P5, PT, R87, UR46, PT ;  /* 0x0000002e57007c0c */ /* 0x000fe4000bfa6070 */
[----:B------:R-:W-:Y:S02]  /*5f80*/  IADD3 R87, PT, PT, R42, 0x6, RZ ;  /* 0x000000062a577810 */ /* 0x000fe40007ffe0ff */
[----:B------:R-:W-:Y:S02]  /*5f90*/  FSEL R141, R113, RZ, !P5 ;  /* 0x000000ff718d7208 */ /* 0x000fe40006800000 */
[----:B-1----:R-:W-:-:S02]  /*5fa0*/  FSEL R142, R119, 1, !P5 ;  /* 0x3f800000778e7808 */ /* 0x002fc40006800000 */
        /* <DEDUP_REMOVED lines=8> */
[----:B----4-:R-:W-:Y:S02]  /*6030*/  HADD2.F32 R115, -RZ, R115.H0_H0 ;  /* 0x20000073ff737230 */ /* 0x010fe40000004100 */
[----:B------:R-:W-:-:S03]  /*6040*/  VIADD R43, R42, 0x9 ;  /* 0x000000092a2b7836 */ /* 0x000fc60000000000 */
        /* <DEDUP_REMOVED lines=132> */
.L_x_4449:
        /* <DEDUP_REMOVED lines=8> */
.L_x_4448:
        /* <DEDUP_REMOVED lines=95> */
.L_x_4451:
[----:B------:R-:W-:Y:S05]  /*6f00*/  BSYNC.RECONVERGENT B0 ;  /* 0x0000000000007941 */ /* 0x000fea0003800200 */
.L_x_4450:
        /* <DEDUP_REMOVED lines=39> */
.L_x_4455:
        /* <DEDUP_REMOVED lines=33> */
.L_x_4456:
        /* <DEDUP_REMOVED lines=11> */
.L_x_4454:
        /* <DEDUP_REMOVED lines=11> */
.L_x_4453:
[----:B------:R-:W-:Y:S05]  /*74f0*/  BSYNC.RECONVERGENT B0 ;  /* 0x0000000000007941 */ /* 0x000fea0003800200 */
.L_x_4452:
        /* <DEDUP_REMOVED lines=32> */
.L_x_4447:
        /* <DEDUP_REMOVED lines=112> */
.L_x_4459:
        /* <DEDUP_REMOVED lines=16> */
.L_x_8045:


//--------------------- .text._Z25selective_scan_fwd_kernelI32Selective_Scan_fwd_kernel_traitsILi64ELi16ELi1ELb0ELb1ELb1ELb1ELb0EN3c104HalfEfS2_EEv13SSMParamsBase --------------------------
	.section	.text._Z25selective_scan_fwd_kernelI32Selective_Scan_fwd_kernel_traitsILi64ELi16ELi1ELb0ELb1ELb1ELb1ELb0EN3c104HalfEfS2_EEv13SSMParamsBase,"ax",@progbits
	.align	128
        .global         _Z25selective_scan_fwd_kernelI32Selective_Scan_fwd_kernel_traitsILi64ELi16ELi1ELb0ELb1ELb1ELb1ELb0EN3c104HalfEfS2_EEv13SSMParamsBase
        .type           _Z25selective_scan_fwd_kernelI32Selective_Scan_fwd_kernel_traitsILi64ELi16ELi1ELb0ELb1ELb1ELb1ELb0EN3c104HalfEfS2_EEv13SSMParamsBase,@function
        .size           _Z25selective_scan_fwd_kernelI32Selective_Scan_fwd_kernel_traitsILi64ELi16ELi1ELb0ELb1ELb1ELb1ELb0EN3c104HalfEfS2_EEv13SSMParamsBase,(.L_x_8046 - _Z25selective_scan_fwd_kernelI32Selective_Scan_fwd_kernel_traitsILi64ELi16ELi1ELb0ELb1ELb1ELb1ELb0EN3c104HalfEfS2_EEv13SSMParamsBase)
        .other          _Z25selective_scan_fwd_kernelI32Selective_Scan_fwd_kernel_traitsILi64ELi16ELi1ELb0ELb1ELb1ELb1ELb0EN3c104HalfEfS2_EEv13SSMParamsBase,@"STO_CUDA_ENTRY STV_DEFAULT"
_Z25selective_scan_fwd_kernelI32Selective_Scan_fwd_kernel_traitsILi64ELi16ELi1ELb0ELb1ELb1ELb1ELb0EN3c104HalfEfS2_EEv13SSMParamsBase:
.text._Z25selective_scan_fwd_kernelI32Selective_Scan_fwd_kernel_traitsILi64ELi16ELi1ELb0ELb1ELb1ELb1ELb0EN3c104HalfEfS2_EEv13SSMParamsBase:
        /* <DEDUP_REMOVED lines=50> */
.L_x_4460:
        /* <DEDUP_REMOVED lines=88> */
.L_x_4461:
        /* <DEDUP_REMOVED lines=10> */
.L_x_4462:
        /* <DEDUP_REMOVED lines=100> */
.L_x_4463:
        /* <DEDUP_REMOVED lines=34> */
.L_x_4464:
        /* <DEDUP_REMOVED lines=23> */
.L_x_4508:
        /* <DEDUP_REMOVED lines=371> */
.L_x_4466:
[----:B------:R-:W-:Y:S05]  /*2a40*/  BSYNC.RECONVERGENT B0 ;  /* 0x0000000000007941 */ /* 0x000fea0003800200 */
.L_x_4465:
        /* <DEDUP_REMOVED lines=38> */
.L_x_4468:
[----:B------:R-:W-:Y:S05]  /*2cb0*/  BSYNC.RECONVERGENT B0 ;  /* 0x0000000000007941 */ /* 0x000fea0003800200 */
.L_x_4467:
        /* <DEDUP_REMOVED lines=38> */
.L_x_4470:
[----:B------:R-:W-:Y:S05]  /*2f20*/  BSYNC.RECONVERGENT B0 ;  /* 0x0000000000007941 */ /* 0x000fea0003800200 */
.L_x_4469:
        /* <DEDUP_REMOVED lines=38> */
.L_x_4472:
[----:B------:R-:W-:Y:S05]  /*3190*/  BSYNC.RECONVERGENT B0 ;  /* 0x0000000000007941 */ /* 0x000fea0003800200 */
.L_x_4471:
        /* <DEDUP_REMOVED lines=38> */
.L_x_4474:
[----:B------:R-:W-:Y:S05]  /*3400*/  BSYNC.RECONVERGENT B0 ;  /* 0x0000000000007941 */ /* 0x000fea0003800200 */
.L_x_4473:
        /* <DEDUP_REMOVED lines=38> */
.L_x_4476:
[----:B------:R-:W-:Y:S05]  /*3670*/  BSYNC.RECONVERGENT B0 ;  /* 0x0000000000007941 */ /* 0x000fea0003800200 */
.L_x_4475:
        /* <DEDUP_REMOVED lines=38> */
.L_x_4478:
[----:B------:R-:W-:Y:S05]  /*38e0*/  BSYNC.RECONVERGENT B0 ;  /* 0x0000000000007941 */ /* 0x000fea0003800200 */
.L_x_4477:
        /* <DEDUP_REMOVED lines=38> */
.L_x_4480:
[----:B------:R-:W-:Y:S05]  /*3b50*/  BSYNC.RECONVERGENT B0 ;  /* 0x0000000000007941 */ /* 0x000fea0003800200 */
.L_x_4479:
        /* <DEDUP_REMOVED lines=38> */
.L_x_4482:
[----:B------:R-:W-:Y:S05]  /*3dc0*/  BSYNC.RECONVERGENT B0 ;  /* 0x0000000000007941 */ /* 0x000fea0003800200 */
.L_x_4481:
        /* <DEDUP_REMOVED lines=38> */
.L_x_4484:
[----:B------:R-:W-:Y:S05]  /*4030*/  BSYNC.RECONVERGENT B0 ;  /* 0x0000000000007941 */ /* 0x000fea0003800200 */
.L_x_4483:
        /* <DEDUP_REMOVED lines=38> */
.L_x_4486:
[----:B------:R-:W-:Y:S05]  /*42a0*/  BSYNC.RECONVERGENT B0 ;  /* 0x0000000000007941 */ /* 0x000fea0003800200 */
.L_x_4485:
        /* <DEDUP_REMOVED lines=38> */
.L_x_4488:
[----:B------:R-:W-:Y:S05]  /*4510*/  BSYNC.RECONVERGENT B0 ;  /* 0x0000000000007941 */ /* 0x000fea0003800200 */
.L_x_4487:
        /* <DEDUP_REMOVED lines=38> */
.L_x_4490:
[----:B------:R-:W-:Y:S05]  /*4780*/  BSYNC.RECONVERGENT B0 ;  /* 0x0000000000007941 */ /* 0x000fea0003800200 */
.L_x_4489:
        /* <DEDUP_REMOVED lines=39> */
.L_x_4492:
[----:B------:R-:W-:Y:S05]  /*4a00*/  BSYNC.RECONVERGENT B0 ;  /* 0x0000000000007941 */ /* 0x000fea0003800200 */
.L_x_4491:
        /* <DEDUP_REMOVED lines=43> */
.L_x_4494:
[----:B------:R-:W-:Y:S05]  /*4cc0*/  BSYNC.RECONVERGENT B0 ;  /* 0x0000000000007941 */ /* 0x000fea0003800200 */
.L_x_4493:
        /* <DEDUP_REMOVED lines=43> */
.L_x_4496:
[----:B------:R-:W-:Y:S05]  /*4f80*/  BSYNC.RECONVERGENT B0 ;  /* 0x0000000000007941 */ /* 0x000fea0003800200 */
.L_x_4495:
        /* <DEDUP_REMOVED lines=71> */
.L_x_4507:
        /* <DEDUP_REMOVED lines=451> */
.L_x_4499:
        /* <DEDUP_REMOVED lines=8> */
.L_x_4498:
[-C--:B------:R-:W-:Y:S01]  /*70b0*/  FFMA.FTZ R40, R133, R134.reuse, R135 ;  /* 0x0000008685287223 */ /* 0x080fe20000010087 */
        /* <DEDUP_REMOVED lines=88> */
[----:B------:R-:W-:Y:S02]  /*7640*/  @P6 IMAD.MOV.U32 R41, RZ, RZ, R87 ;  /* 0x000000ffff296224 */ /* 0x000fe400078e0057 */
        /* <DEDUP_REMOVED lines=8> */
.L_x_4501:
[----:B------:R-:W-:Y:S05]  /*76d0*/  BSYNC.RECONVERGENT B0 ;  /* 0x0000000000007941 */ /* 0x000fea0003800200 */
.L_x_4500:
        /* <DEDUP_REMOVED lines=41> */
.L_x_4505:
        /* <DEDUP_REMOVED lines=33> */
.L_x_4506:
[----:B01----:R-:W0:Y:S01]  /*7b80*/  LDC.64 R42, c[0x0][0x450] ;  /* 0x00011400ff2a7b82 */ /* 0x003e220000000a00 */
[----:B-----5:R-:W-:Y:S02]  /*7b90*/  SHF.R.S32.HI R87, RZ, 0x1f, R40 ;  /* 0x0000001fff577819 */ /* 0x020fe40000011428 */
[----:B------:R-:W-:-:S03]  /*7ba0*/  F2FP.F16.F32.PACK_AB R41, RZ, R41 ;  /* 0x00000029ff29723e */ /* 0x000fc600000000ff */
[-C--:B0-----:R-:W-:Y:S02]  /*7bb0*/  IMAD R90, R87, R42.reuse, RZ ;  /* 0x0000002a575a7224 */ /* 0x081fe400078e02ff */
[----:B------:R-:W-:-:S04]  /*7bc0*/  IMAD.WIDE.U32 R86, R40, R42, UR14 ;  /* 0x0000000e28567e25 */ /* 0x000fc8000f8e002a */
[----:B------:R-:W-:Y:S01]  /*7bd0*/  IMAD R43, R40, R43, R90 ;  /* 0x0000002b282b7224 */ /* 0x000fe200078e025a */
[----:B------:R-:W-:-:S03]  /*7be0*/  LEA R42, P6, R86, UR32, 0x1 ;  /* 0x00000020562a7c11 */ /* 0x000fc6000f8c08ff */
[----:B------:R-:W-:-:S05]  /*7bf0*/  IMAD.IADD R43, R87, 0x1, R43 ;  /* 0x00000001572b7824 */ /* 0x000fca00078e022b */
[----:B------:R-:W-:-:S05]  /*7c00*/  LEA.HI.X R43, R86, UR33, R43, 0x1, P6 ;  /* 0x00000021562b7c11 */ /* 0x000fca000b0f0c2b */
[----:B------:R1:W-:Y:S01]  /*7c10*/  STG.E.U16 desc[UR34][R42.64], R41 ;  /* 0x000000292a007986 */ /* 0x0003e2000c101522 */
[----:B------:R-:W-:Y:S05]  /*7c20*/  BRA `(.L_x_4503) ;  /* 0x0000000000307947 */ /* 0x000fea0003800000 */
.L_x_4504:
        /* <DEDUP_REMOVED lines=8> */
[----:B------:R-:W-:Y:S02]  /*7cb0*/  PLOP3.LUT P6, PT, PT, PT, UP0, 0x80, 0x8 ;  /* 0x000000000008781c */ /* 0x000fe40003fcf008 */
[----:B------:R-:W-:Y:S01]  /*7cc0*/  PRMT R42, R41, 0x7610, R42 ;  /* 0x00007610292a7816 */ /* 0x000fe2000000002a */
[----:B------:R-:W-:-:S10]  /*7cd0*/  IMAD.U32 R41, RZ, RZ, UR11 ;  /* 0x0000000bff297e24 */ /* 0x000fd4000f8e00ff */
[----:B------:R2:W-:Y:S02]  /*7ce0*/  @!P6 STG.E.U16 desc[UR34][R40.64], R42 ;  /* 0x0000002a2800e986 */ /* 0x0005e4000c101522 */
.L_x_4503:
[----:B------:R-:W-:Y:S05]  /*7cf0*/  BSYNC.RECONVERGENT B0 ;  /* 0x0000000000007941 */ /* 0x000fea0003800200 */
.L_x_4502:
        /* <DEDUP_REMOVED lines=32> */
.L_x_4497:
        /* <DEDUP_REMOVED lines=430> */
.L_x_4509:
        /* <DEDUP_REMOVED lines=10> */
.L_x_8046:


//--------------------- .text._Z25selective_scan_fwd_kernelI32Selective_Scan_fwd_kernel_traitsILi64ELi16ELi1ELb0ELb1ELb1ELb1ELb1EN3c104HalfEfS2_EEv13SSMParamsBase --------------------------
	.section	.text._Z25selective_scan_fwd_kernelI32Selective_Scan_fwd_kernel_traitsILi64ELi16ELi1ELb0ELb1ELb1ELb1ELb1EN3c104HalfEfS2_EEv13SSMParamsBase,"ax",@progbits
	.align	128
        .global         _Z25selective_scan_fwd_kernelI32Selective_Scan_fwd_kernel_traitsILi64ELi16ELi1ELb0ELb1ELb1ELb1ELb1EN3c104HalfEfS2_EEv13SSMParamsBase
        .type           _Z25selective_scan_fwd_kernelI32Selective_Scan_fwd_kernel_traitsILi64ELi16ELi1ELb0ELb1ELb1ELb1ELb1EN3c104HalfEfS2_EEv13SSMParamsBase,@function
        .size           _Z25selective_scan_fwd_kernelI32Selective_Scan_fwd_kernel_traitsILi64ELi16ELi1ELb0ELb1ELb1ELb1ELb1EN3c104HalfEfS2_EEv13SSMParamsBase,(.L_x_8047 - _Z25selective_scan_fwd_kernelI32Selective_Scan_fwd_kernel_traitsILi64ELi16ELi1ELb0ELb1ELb1ELb1ELb1EN3c104HalfEfS2_EEv13SSMParamsBase)
        .other          _Z25selective_scan_fwd_kernelI32Selective_Scan_fwd_kernel_traitsILi64ELi16ELi1ELb0ELb1ELb1ELb1ELb1EN3c104HalfEfS2_EEv13SSMParamsBase,@"STO_CUDA_ENTRY STV_DEFAULT"
_Z25selective_scan_fwd_kernelI32Selective_Scan_fwd_kernel_traitsILi64ELi16ELi1ELb0ELb1ELb1ELb1ELb1EN3c104HalfEfS2_EEv13SSMParamsBase:
.text._Z25selective_scan_fwd_kernelI32Selective_Scan_fwd_kernel_traitsILi64ELi16ELi1ELb0ELb1ELb1ELb1ELb1EN3c104HalfEfS2_EEv13SSMParamsBase:
        /* <DEDUP_REMOVED lines=57> */
.L_x_4510:
        /* <DEDUP_REMOVED lines=99> */
.L_x_4511:
        /* <DEDUP_REMOVED lines=10> */
.L_x_4512:
        /* <DEDUP_REMOVED lines=100> */
.L_x_4513:
        /* <DEDUP_REMOVED lines=33> */
.L_x_4514:
        /* <DEDUP_REMOVED lines=23> */
.L_x_4558:
        /* <DEDUP_REMOVED lines=369> */
.L_x_4516:
[----:B------:R-:W-:Y:S05]  /*2b30*/  BSYNC.RECONVERGENT B0 ;  /* 0x0000000000007941 */ /* 0x000fea0003800200 */
.L_x_4515:
        /* <DEDUP_REMOVED lines=38> */
.L_x_4518:
[----:B------:R-:W-:Y:S05]  /*2da0*/  BSYNC.RECONVERGENT B0 ;  /* 0x0000000000007941 */ /* 0x000fea0003800200 */
.L_x_4517:
        /* <DEDUP_REMOVED lines=38> */
.L_x_4520:
[----:B------:R-:W-:Y:S05]  /*3010*/  BSYNC.RECONVERGENT B0 ;  /* 0x0000000000007941 */ /* 0x000fea0003800200 */
.L_x_4519:
        /* <DEDUP_REMOVED lines=38> */
.L_x_4522:
[----:B------:R-:W-:Y:S05]  /*3280*/  BSYNC.RECONVERGENT B0 ;  /* 0x0000000000007941 */ /* 0x000fea0003800200 */
.L_x_4521:
        /* <DEDUP_REMOVED lines=38> */
.L_x_4524:
[----:B------:R-:W-:Y:S05]  /*34f0*/  BSYNC.RECONVERGENT B0 ;  /* 0x0000000000007941 */ /* 0x000fea0003800200 */
.L_x_4523:
        /* <DEDUP_REMOVED lines=38> */
.L_x_4526:
[----:B------:R-:W-:Y:S05]  /*3760*/  BSYNC.RECONVERGENT B0 ;  /* 0x0000000000007941 */ /* 0x000fea0003800200 */
.L_x_4525:
        /* <DEDUP_REMOVED lines=38> */
.L_x_4528:
[----:B------:R-:W-:Y:S05]  /*39d0*/  BSYNC.RECONVERGENT B0 ;  /* 0x0000000000007941 */ /* 0x000fea0003800200 */
.L_x_4527:
        /* <DEDUP_REMOVED lines=38> */
.L_x_4530:
[----:B------:R-:W-:Y:S05]  /*3c40*/  BSYNC.RECONVERGENT B0 ;  /* 0x0000000000007941 */ /* 0x000fea0003800200 */
.L_x_4529:
        /* <DEDUP_REMOVED lines=38> */
.L_x_4532:
[----:B------:R-:W-:Y:S05]  /*3eb0*/  BSYNC.RECONVERGENT B0 ;  /* 0x0000000000007941 */ /* 0x000fea0003800200 */
.L_x_4531:
        /* <DEDUP_REMOVED lines=38> */
.L_x_4534:
[----:B------:R-:W-:Y:S05]  /*4120*/  BSYNC.RECONVERGENT B0 ;  /* 0x0000000000007941 */ /* 0x000fea0003800200 */
.L_x_4533:
        /* <DEDUP_REMOVED lines=38> */
.L_x_4536:
[----:B------:R-:W-:Y:S05]  /*4390*/  BSYNC.RECONVERGENT B0 ;  /* 0x0000000000007941 */ /* 0x000fea0003800200 */
.L_x_4535:
        /* <DEDUP_REMOVED lines=38> */
.L_x_4538:
[----:B------:R-:W-:Y:S05]  /*4600*/  BSYNC.RECONVERGENT B0 ;  /* 0x0000000000007941 */ /* 0x000fea0003800200 */
.L_x_4537:
        /* <DEDUP_REMOVED lines=38> */
.L_x_4540:
[----:B------:R-:W-:Y:S05]  /*4870*/  BSYNC.RECONVERGENT B0 ;  /* 0x0000000000007941 */ /* 0x000fea0003800200 */
.L_x_4539:
        /* <DEDUP_REMOVED lines=39> */
.L_x_4542:
[----:B------:R-:W-:Y:S05]  /*4af0*/  BSYNC.RECONVERGENT B0 ;  /* 0x0000000000007941 */ /* 0x000fea0003800200 */
.L_x_4541:
        /* <DEDUP_REMOVED lines=43> */
.L_x_4544:
[----:B------:R-:W-:Y:S05]  /*4db0*/  BSYNC.RECONVERGENT B0 ;  /* 0x0000000000007941 */ /* 0x000fea0003800200 */
.L_x_4543:
        /* <DEDUP_REMOVED lines=43> */
.L_x_4546:
[----:B------:R-:W-:Y:S05]  /*5070*/  BSYNC.RECONVERGENT B0 ;  /* 0x0000000000007941 */ /* 0x000fea0003800200 */
.L_x_4545:
        /* <DEDUP_REMOVED lines=70> */
.L_x_4557:
        /* <DEDUP_REMOVED lines=451> */
.L_x_4549:
        /* <DEDUP_REMOVED lines=8> */
.L_x_4548:
        /* <DEDUP_REMOVED lines=98> */
.L_x_4551:
[----:B------:R-:W-:Y:S05]  /*77b0*/  BSYNC.RECONVERGENT B0 ;  /* 0x0000000000007941 */ /* 0x000fea0003800200 */
.L_x_4550:
        /* <DEDUP_REMOVED lines=40> */
.L_x_4555:
        /* <DEDUP_REMOVED lines=33> */
.L_x_4556:
        /* <DEDUP_REMOVED lines=11> */
.L_x_4554:
        /* <DEDUP_REMOVED lines=12> */
.L_x_4553:
[----:B------:R-:W-:Y:S05]  /*7dc0*/  BSYNC.RECONVERGENT B0 ;  /* 0x0000000000007941 */ /* 0x000fea0003800200 */
.L_x_4552:
        /* <DEDUP_REMOVED lines=32> */
.L_x_4547:
        /* <DEDUP_REMOVED lines=437> */
.L_x_4559:
        /* <DEDUP_REMOVED lines=14> */
.L_x_8047:


//--------------------- .text._Z25selective_scan_fwd_kernelI32Selective_Scan_fwd_kernel_traitsILi64ELi16ELi1ELb1ELb1ELb1ELb0ELb0EN3c104HalfEfS2_EEv13SSMParamsBase --------------------------
	.section	.text._Z25selective_scan_fwd_kernelI32Selective_Scan_fwd_kernel_traitsILi64ELi16ELi1ELb1ELb1ELb1ELb0ELb0EN3c104HalfEfS2_EEv13SSMParamsBase,"ax",@progbits
	.align	128
        .global         _Z25selective_scan_fwd_kernelI32Selective_Scan_fwd_kernel_traitsILi64ELi16ELi1ELb1ELb1ELb1ELb0ELb0EN3c104HalfEfS2_EEv13SSMParamsBase
        .type           _Z25selective_scan_fwd_kernelI32Selective_Scan_fwd_kernel_traitsILi64ELi16ELi1ELb1ELb1ELb1ELb0ELb0EN3c104HalfEfS2_EEv13SSMParamsBase,@function
        .size           _Z25selective_scan_fwd_kernelI32Selective_Scan_fwd_kernel_traitsILi64ELi16ELi1ELb1ELb1ELb1ELb0ELb0EN3c104HalfEfS2_EEv13SSMParamsBase,(.L_x_8048 - _Z25selective_scan_fwd_kernelI32Selective_Scan_fwd_kernel_traitsILi64ELi16ELi1ELb1ELb1ELb1ELb0ELb0EN3c104HalfEfS2_EEv13SSMParamsBase)
        .other          _Z25selective_scan_fwd_kernelI32Selective_Scan_fwd_kernel_traitsILi64ELi16ELi1ELb1ELb1ELb1ELb0ELb0EN3c104HalfEfS2_EEv13SSMParamsBase,@"STO_CUDA_ENTRY STV_DEFAULT"
_Z25selective_scan_fwd_kernelI32Selective_Scan_fwd_kernel_traitsILi64ELi16ELi1ELb1ELb1ELb1ELb0ELb0EN3c104HalfEfS2_EEv13SSMParamsBase:
.text._Z25selective_scan_fwd_kernelI32Selective_Scan_fwd_kernel_traitsILi64ELi16ELi1ELb1ELb1ELb1ELb0ELb0EN3c104HalfEfS2_EEv13SSMParamsBase:
        /* <DEDUP_REMOVED lines=48> */
.L_x_4560:
        /* <DEDUP_REMOVED lines=83> */
.L_x_4561:
        /* <DEDUP_REMOVED lines=11> */
.L_x_4562:
        /* <DEDUP_REMOVED lines=88> */
.L_x_4563:
        /* <DEDUP_REMOVED lines=30> */
.L_x_4564:
        /* <DEDUP_REMOVED lines=26> */
.L_x_4606:
        /* <DEDUP_REMOVED lines=96> */
.L_x_4566:
[----:B------:R-:W-:Y:S05]  /*17e0*/  BSYNC.RECONVERGENT B0 ;  /* 0x0000000000007941 */ /* 0x000fea0003800200 */
.L_x_4565:
        /* <DEDUP_REMOVED lines=37> */
.L_x_4568:
[----:B------:R-:W-:Y:S05]  /*1a40*/  BSYNC.RECONVERGENT B0 ;  /* 0x0000000000007941 */ /* 0x000fea0003800200 */
.L_x_4567:
        /* <DEDUP_REMOVED lines=35> */
.L_x_4570:
[----:B------:R-:W-:Y:S05]  /*1c80*/  BSYNC.RECONVERGENT B0 ;  /* 0x0000000000007941 */ /* 0x000fea0003800200 */
.L_x_4569:
        /* <DEDUP_REMOVED lines=37> */
.L_x_4572:
[----:B------:R-:W-:Y:S05]  /*1ee0*/  BSYNC.RECONVERGENT B0 ;  /* 0x0000000000007941 */ /* 0x000fea0003800200 */
.L_x_4571:
        /* <DEDUP_REMOVED lines=35> */
.L_x_4574:
[----:B------:R-:W-:Y:S05]  /*2120*/  BSYNC.RECONVERGENT B0 ;  /* 0x0000000000007941 */ /* 0x000fea0003800200 */
.L_x_4573:
        /* <DEDUP_REMOVED lines=37> */
.L_x_4576:
[----:B------:R-:W-:Y:S05]  /*2380*/  BSYNC.RECONVERGENT B0 ;  /* 0x0000000000007941 */ /* 0x000fea0003800200 */
.L_x_4575:
        /* <DEDUP_REMOVED lines=35> */
.L_x_4578:
[----:B------:R-:W-:Y:S05]  /*25c0*/  BSYNC.RECONVERGENT B0 ;  /* 0x0000000000007941 */ /* 0x000fea0003800200 */
.L_x_4577:
        /* <DEDUP_REMOVED lines=38> */
.L_x_4580:
[----:B------:R-:W-:Y:S05]  /*2830*/  BSYNC.RECONVERGENT B0 ;  /* 0x0000000000007941 */ /* 0x000fea0003800200 */
.L_x_4579:
        /* <DEDUP_REMOVED lines=39> */
.L_x_4582:
[----:B------:R-:W-:Y:S05]  /*2ab0*/  BSYNC.RECONVERGENT B0 ;  /* 0x0000000000007941 */ /* 0x000fea0003800200 */
.L_x_4581:
        /* <DEDUP_REMOVED lines=41> */
.L_x_4584:
[----:B------:R-:W-:Y:S05]  /*2d50*/  BSYNC.RECONVERGENT B0 ;  /* 0x0000000000007941 */ /* 0x000fea0003800200 */
.L_x_4583:
        /* <DEDUP_REMOVED lines=39> */
.L_x_4586:
[----:B------:R-:W-:Y:S05]  /*2fd0*/  BSYNC.RECONVERGENT B0 ;  /* 0x0000000000007941 */ /* 0x000fea0003800200 */
.L_x_4585:
        /* <DEDUP_REMOVED lines=41> */
.L_x_4588:
[----:B------:R-:W-:Y:S05]  /*3270*/  BSYNC.RECONVERGENT B0 ;  /* 0x0000000000007941 */ /* 0x000fea0003800200 */
.L_x_4587:
        /* <DEDUP_REMOVED lines=32> */
.L_x_4590:
[----:B------:R-:W-:Y:S05]  /*3480*/  BSYNC.RECONVERGENT B0 ;  /* 0x0000000000007941 */ /* 0x000fea0003800200 */
.L_x_4589:
        /* <DEDUP_REMOVED lines=32> */
.L_x_4592:
[----:B------:R-:W-:Y:S05]  /*3690*/  BSYNC.RECONVERGENT B0 ;  /* 0x0000000000007941 */ /* 0x000fea0003800200 */
.L_x_4591:
        /* <DEDUP_REMOVED lines=32> */
.L_x_4594:
[----:B------:R-:W-:Y:S05]  /*38a0*/  BSYNC.RECONVERGENT B0 ;  /* 0x0000000000007941 */ /* 0x000fea0003800200 */
.L_x_4593:
        /* <DEDUP_REMOVED lines=32> */
.L_x_4596:
[----:B------:R-:W-:Y:S05]  /*3ab0*/  BSYNC.RECONVERGENT B0 ;  /* 0x0000000000007941 */ /* 0x000fea0003800200 */
.L_x_4595:
        /* <DEDUP_REMOVED lines=86> */
.L_x_4605:
[----:B0-----:R-:W2:Y:S04]  /*4020*/  LDG.E.128 R8, desc[UR16][R30.64+-0x200] ;  /* 0xfffe00101e087981 */ /* 0x001ea8000c1e1d00 */
[----:B------:R-:W3:Y:S01]  /*4030*/  LDG.E.128 R20, desc[UR16][R30.64] ;  /* 0x000000101e147981 */ /* 0x000ee2000c1e1d00 */
[----:B------:R-:W-:Y:S02]  /*4040*/  MOV R38, UR10 ;  /* 0x0000000a00267c02 */ /* 0x000fe40008000f00 */
[----:B------:R-:W-:-:S05]  /*4050*/  MOV R39, UR11 ;  /* 0x0000000b00277c02 */ /* 0x000fca0008000f00 */
[----:B------:R0:W4:Y:S02]  /*4060*/  LDG.E R136, desc[UR16][R38.64] ;  /* 0x0000001026887981 */ /* 0x000124000c1e1900 */
[----:B0-----:R-:W-:Y:S02]  /*4070*/  MOV R38, R6 ;  /* 0x0000000600267202 */ /* 0x001fe40000000f00 */
[----:B------:R-:W-:Y:S01]  /*4080*/  MOV R39, R19 ;  /* 0x0000001300277202 */ /* 0x000fe20000000f00 */
[----:B--2---:R0:W-:Y:S04]  /*4090*/  STS.128 [R40], R8 ;  /* 0x0000000828007388 */ /* 0x0041e80000000c00 */
[----:B-1-3--:R1:W-:Y:S01]  /*40a0*/  STS.128 [R40+0x200], R20 ;  /* 0x0002001428007388 */ /* 0x00a3e20000000c00 */
        /* <DEDUP_REMOVED lines=65> */
[----:B------:R-:W4:Y:S01]  /*44c0*/  MUFU.EX2 R141, R141 ;  /* 0x0000008d008d7308 */ /* 0x000f220000000800 */
[----:B-1----:R-:W-:-:S07]  /*44d0*/  FSEL R135, R135, 1, !P6 ;  /* 0x3f80000087877808 */ /* 0x002fce0007000000 */
[----:B------:R-:W-:Y:S08]  /*44e0*/  MUFU.EX2 R140, R140 ;  /* 0x0000008c008c7308 */ /* 0x000ff00000000800 */
[----:B------:R-:W1:Y:S01]  /*44f0*/  MUFU.EX2 R137, R137 ;  /* 0x0000008900897308 */ /* 0x000e620000000800 */
        /* <DEDUP_REMOVED lines=9> */
[----:B------:R-:W-:Y:S01]  /*4590*/  MUFU.EX2 R142, R142 ;  /* 0x0000008e008e7308 */ /* 0x000fe20000000800 */
[----:B------:R-:W-:-:S02]  /*45a0*/  FMUL.FTZ R7, R92, R7 ;  /* 0x000000075c077220 */ /* 0x000fc40000410000 */
[----:B------:R-:W-:-:S05]  /*45b0*/  FMUL.FTZ R11, R90, R11 ;  /* 0x0000000b5a0b7220 */ /* 0x000fca0000410000 */
[----:B------:R-:W-:Y:S01]  /*45c0*/  MUFU.EX2 R145, R145 ;  /* 0x0000009100917308 */ /* 0x000fe20000000800 */
[----:B--2---:R2:W-:Y:S04]  /*45d0*/  STS.128 [R40+0x840], R12 ;  /* 0x0008400c28007388 */ /* 0x0045e80000000c00 */
[----:B---3--:R3:W-:Y:S01]  /*45e0*/  STS.128 [R40+0xa40], R16 ;  /* 0x000a401028007388 */ /* 0x0087e20000000c00 */
[----:B------:R-:W-:-:S03]  /*45f0*/  NOP ;  /* 0x0000000000007918 */ /* 0x000fc60000000000 */
[----:B------:R-:W5:Y:S01]  /*4600*/  LDS.128 R20, [R0+0x840] ;  /* 0x0008400000147984 */ /* 0x000f620000000c00 */
        /* <DEDUP_REMOVED lines=16> */
[----:B----4-:R-:W-:Y:S01]  /*4710*/  FSEL R141, R141, 1, !P1 ;  /* 0x3f8000008d8d7808 */ /* 0x010fe20004800000 */
[----:B------:R-:W-:Y:S01]  /*4720*/  MUFU.EX2 R10, R10 ;  /* 0x0000000a000a7308 */ /* 0x000fe20000000800 */
[----:B-1----:R-:W-:Y:S01]  /*4730*/  FSEL R137, R137, 1, !P2 ;  /* 0x3f80000089897808 */ /* 0x002fe20005000000 */
[--C-:B-----5:R-:W-:Y:S02]  /*4740*/  HADD2.F32 R19, -RZ, R21.reuse.H0_H0 ;  /* 0x20000015ff137230 */ /* 0x120fe40000004100 */
        /* <DEDUP_REMOVED lines=27> */
[----:B------:R-:W-:-:S02]  /*4900*/  FSEL R140, R140, 1, !P6 ;  /* 0x3f8000008c8c7808 */ /* 0x000fc40007000000 */
[----:B------:R-:W-:Y:S02]  /*4910*/  FSEL R14, R14, RZ, !P4 ;  /* 0x000000ff0e0e7208 */ /* 0x000fe40006000000 */
[----:B------:R-:W-:Y:S02]  /*4920*/  FSEL R138, R147, RZ, !P2 ;  /* 0x000000ff938a7208 */ /* 0x000fe40005000000 */
[----:B------:R-:W-:Y:S02]  /*4930*/  ISETP.GE.U32.AND P1, PT, R93, UR25, PT ;  /* 0x000000195d007c0c */ /* 0x000fe4000bf26070 */
[----:B------:R-:W-:Y:S02]  /*4940*/  ISETP.GE.U32.AND P6, PT, R98, UR25, PT ;  /* 0x0000001962007c0c */ /* 0x000fe4000bfc6070 */
[----:B------:R-:W-:Y:S02]  /*4950*/  ISETP.GE.U32.AND P5, PT, R96, UR25, PT ;  /* 0x0000001960007c0c */ /* 0x000fe4000bfa6070 */
[----:B------:R-:W-:-:S02]  /*4960*/  ISETP.GE.U32.AND P4, PT, R95, UR25, PT ;  /* 0x000000195f007c0c */ /* 0x000fc4000bf86070 */
[----:B------:R-:W-:Y:S02]  /*4970*/  ISETP.GE.U32.AND P2, PT, R94, UR25, PT ;  /* 0x000000195e007c0c */ /* 0x000fe4000bf46070 */
[----:B0-----:R-:W-:Y:S02]  /*4980*/  FSEL R143, R148, 1, !P1 ;  /* 0x3f800000948f7808 */ /* 0x001fe40004800000 */
[----:B--2---:R-:W-:Y:S02]  /*4990*/  FSEL R151, R146, 1, !P6 ;  /* 0x3f80000092977808 */ /* 0x004fe40007000000 */
[----:B------:R-:W-:Y:S02]  /*49a0*/  FSEL R142, R142, 1, !P5 ;  /* 0x3f8000008e8e7808 */ /* 0x000fe40006800000 */
        /* <DEDUP_REMOVED lines=22> */
.L_x_4599:
[----:B------:R-:W-:Y:S01]  /*4b10*/  MOV R9, RZ ;  /* 0x000000ff00097202 */ /* 0x000fe20000000f00 */
[----:B------:R-:W-:Y:S06]  /*4b20*/  @!P3 BRA `(.L_x_4598) ;  /* 0x000000000010b947 */ /* 0x000fec0003800000 */
[----:B------:R-:W-:Y:S02]  /*4b30*/  MOV R4, R89 ;  /* 0x0000005900047202 */ /* 0x000fe40000000f00 */
[----:B------:R-:W-:-:S05]  /*4b40*/  MOV R5, R88 ;  /* 0x0000005800057202 */ /* 0x000fca0000000f00 */
[----:B------:R-:W2:Y:S02]  /*4b50*/  LDG.E.U16 R9, desc[UR16][R4.64] ;  /* 0x0000001004097981 */ /* 0x000ea4000c1e1500 */
[----:B--2---:R-:W-:-:S07]  /*4b60*/  HADD2.F32 R9, -RZ, R9.H0_H0 ;  /* 0x20000009ff097230 */ /* 0x004fce0000004100 */
.L_x_4598:
[----:B------:R-:W-:Y:S01]  /*4b70*/  FFMA.FTZ R4, R150, R116, R117 ;  /* 0x0000007496047223 */ /* 0x000fe20000010075 */
[----:B------:R-:W-:Y:S01]  /*4b80*/  ISETP.GE.AND P0, PT, R57, 0x1, PT ;  /* 0x000000013900780c */ /* 0x000fe20003f06270 */
[----:B------:R-:W0:Y:S01]  /*4b90*/  S2UR UR21, SR_CgaCtaId ;  /* 0x00000000001579c3 */ /* 0x000e220000008800 */
[----:B------:R-:W-:Y:S01]  /*4ba0*/  UMOV UR20, 0x400 ;  /* 0x0000040000147882 */ /* 0x000fe20000000000 */
[----:B------:R-:W-:Y:S01]  /*4bb0*/  FFMA.FTZ R4, R129, R4, R130 ;  /* 0x0000000481047223 */ /* 0x000fe20000010082 */
[C---:B------:R-:W-:Y:S01]  /*4bc0*/  ISETP.GE.U32.AND P1, PT, R42.reuse, 0x20, PT ;  /* 0x000000202a00780c */ /* 0x040fe20003f26070 */
        /* <DEDUP_REMOVED lines=86> */
.L_x_4601:
[----:B------:R-:W-:Y:S05]  /*5130*/  BSYNC.RECONVERGENT B0 ;  /* 0x0000000000007941 */ /* 0x000fea0003800200 */
.L_x_4600:
        /* <DEDUP_REMOVED lines=46> */
.L_x_4604:
[----:B------:R-:W-:-:S04]  /*5420*/  ISETP.NE.AND P0, PT, R6, UR4, PT ;  /* 0x0000000406007c0c */ /* 0x000fc8000bf05270 */
[----:B------:R-:W-:-:S13]  /*5430*/  ISETP.NE.OR P0, PT, RZ, UR20, P0 ;  /* 0x00000014ff007c0c */ /* 0x000fda0008705670 */
[----:B------:R-:W-:Y:S02]  /*5440*/  @!P0 F2FP.F16.F32.PACK_AB R5, RZ, R5 ;  /* 0x00000005ff05823e */ /* 0x000fe400000000ff */
[----:B------:R-:W-:Y:S02]  /*5450*/  @!P0 MOV R4, R89 ;  /* 0x0000005900048202 */ /* 0x000fe40000000f00 */
[----:B------:R-:W-:Y:S02]  /*5460*/  PRMT R6, R5, 0x7610, R6 ;  /* 0x0000761005067816 */ /* 0x000fe40000000006 */
[----:B------:R-:W-:-:S05]  /*5470*/  @!P0 MOV R5, R88 ;  /* 0x0000005800058202 */ /* 0x000fca0000000f00 */
[----:B------:R2:W-:Y:S02]  /*5480*/  @!P0 STG.E.U16 desc[UR16][R4.64], R6 ;  /* 0x0000000604008986 */ /* 0x0005e4000c101510 */
.L_x_4603:
[----:B------:R-:W-:Y:S05]  /*5490*/  BSYNC.RECONVERGENT B0 ;  /* 0x0000000000007941 */ /* 0x000fea0003800200 */
.L_x_4602:
        /* <DEDUP_REMOVED lines=30> */
.L_x_4597:
[----:B------:R-:W-:Y:S01]  /*5680*/  BAR.SYNC.DEFER_BLOCKING 0x0 ;  /* 0x0000000000007b1d */ /* 0x000fe20000010000 */
[----:B-1----:R-:W-:Y:S01]  /*5690*/  F2FP.F16.F32.PACK_AB R7, R114, R115 ;  /* 0x000000737207723e */ /* 0x002fe200000000ff */
[----:B------:R-:W-:Y:S01]  /*56a0*/  UIADD3 UR4, UPT, UPT, UR4, 0x1, URZ ;  /* 0x0000000104047890 */ /* 0x000fe2000fffe0ff */
[----:B------:R-:W-:Y:S02]  /*56b0*/  F2FP.F16.F32.PACK_AB R6, R86, R87 ;  /* 0x000000575606723e */ /* 0x000fe400000000ff */
[----:B------:R-:W-:Y:S01]  /*56c0*/  F2FP.F16.F32.PACK_AB R5, R83, R84 ;  /* 0x000000545305723e */ /* 0x000fe200000000ff */
        /* <DEDUP_REMOVED lines=46> */
.L_x_4607:
        /* <DEDUP_REMOVED lines=13> */
.L_x_8048:


//--------------------- .text._Z25selective_scan_fwd_kernelI32Selective_Scan_fwd_kernel_traitsILi64ELi16ELi1ELb1ELb1ELb1ELb0ELb1EN3c104HalfEfS2_EEv13SSMParamsBase --------------------------
	.section	.text._Z25selective_scan_fwd_kernelI32Selective_Scan_fwd_kernel_traitsILi64ELi16ELi1ELb1ELb1ELb1ELb0ELb1EN3c104HalfEfS2_EEv13SSMParamsBase,"ax",@progbits
	.align	128
        .global         _Z25selective_scan_fwd_kernelI32Selective_Scan_fwd_kernel_traitsILi64ELi16ELi1ELb1ELb1ELb1ELb0ELb1EN3c104HalfEfS2_EEv13SSMParamsBase
        .type           _Z25selective_scan_fwd_kernelI32Selective_Scan_fwd_kernel_traitsILi64ELi16ELi1ELb1ELb1ELb1ELb0ELb1EN3c104HalfEfS2_EEv13SSMParamsBase,@function
        .size           _Z25selective_scan_fwd_kernelI32Selective_Scan_fwd_kernel_traitsILi64ELi16ELi1ELb1ELb1ELb1ELb0ELb1EN3c104HalfEfS2_EEv13SSMParamsBase,(.L_x_8049 - _Z25selective_scan_fwd_kernelI32Selective_Scan_fwd_kernel_traitsILi64ELi16ELi1ELb1ELb1ELb1ELb0ELb1EN3c104HalfEfS2_EEv13SSMParamsBase)
        .other          _Z25selective_scan_fwd_kernelI32Selective_Scan_fwd_kernel_traitsILi64ELi16ELi1ELb1ELb1ELb1ELb0ELb1EN3c104HalfEfS2_EEv13SSMParamsBase,@"STO_CUDA_ENTRY STV_DEFAULT"
_Z25selective_scan_fwd_kernelI32Selective_Scan_fwd_kernel_traitsILi64ELi16ELi1ELb1ELb1ELb1ELb0ELb1EN3c104HalfEfS2_EEv13SSMParamsBase:
.text._Z25selective_scan_fwd_kernelI32Selective_Scan_fwd_kernel_traitsILi64ELi16ELi1ELb1ELb1ELb1ELb0ELb1EN3c104HalfEfS2_EEv13SSMParamsBase:
        /* <DEDUP_REMOVED lines=57> */
.L_x_4608:
        /* <DEDUP_REMOVED lines=99> */
.L_x_4609:
        /* <DEDUP_REMOVED lines=10> */
.L_x_4610:
        /* <DEDUP_REMOVED lines=100> */
.L_x_4611:
        /* <DEDUP_REMOVED lines=33> */
.L_x_4612:
        /* <DEDUP_REMOVED lines=24> */
.L_x_4656:
        /* <DEDUP_REMOVED lines=346> */
.L_x_4614:
[----:B------:R-:W-:Y:S05]  /*29d0*/  BSYNC.RECONVERGENT B0 ;  /* 0x0000000000007941 */ /* 0x000fea0003800200 */
.L_x_4613:
        /* <DEDUP_REMOVED lines=37> */
.L_x_4616:
[----:B------:R-:W-:Y:S05]  /*2c30*/  BSYNC.RECONVERGENT B0 ;  /* 0x0000000000007941 */ /* 0x000fea0003800200 */
.L_x_4615:
        /* <DEDUP_REMOVED lines=35> */
.L_x_4618:
[----:B------:R-:W-:Y:S05]  /*2e70*/  BSYNC.RECONVERGENT B0 ;  /* 0x0000000000007941 */ /* 0x000fea0003800200 */
.L_x_4617:
        /* <DEDUP_REMOVED lines=37> */
.L_x_4620:
[----:B------:R-:W-:Y:S05]  /*30d0*/  BSYNC.RECONVERGENT B0 ;  /* 0x0000000000007941 */ /* 0x000fea0003800200 */
.L_x_4619:
        /* <DEDUP_REMOVED lines=35> */
.L_x_4622:
[----:B------:R-:W-:Y:S05]  /*3310*/  BSYNC.RECONVERGENT B0 ;  /* 0x0000000000007941 */ /* 0x000fea0003800200 */
.L_x_4621:
        /* <DEDUP_REMOVED lines=37> */
.L_x_4624:
[----:B------:R-:W-:Y:S05]  /*3570*/  BSYNC.RECONVERGENT B0 ;  /* 0x0000000000007941 */ /* 0x000fea0003800200 */
.L_x_4623:
        /* <DEDUP_REMOVED lines=35> */
.L_x_4626:
[----:B------:R-:W-:Y:S05]  /*37b0*/  BSYNC.RECONVERGENT B0 ;  /* 0x0000000000007941 */ /* 0x000fea0003800200 */
.L_x_4625:
        /* <DEDUP_REMOVED lines=37> */
.L_x_4628:
[----:B------:R-:W-:Y:S05]  /*3a10*/  BSYNC.RECONVERGENT B0 ;  /* 0x0000000000007941 */ /* 0x000fea0003800200 */
.L_x_4627:
        /* <DEDUP_REMOVED lines=35> */
.L_x_4630:
[----:B------:R-:W-:Y:S05]  /*3c50*/  BSYNC.RECONVERGENT B0 ;  /* 0x0000000000007941 */ /* 0x000fea0003800200 */
.L_x_4629:
        /* <DEDUP_REMOVED lines=39> */
.L_x_4632:
[----:B------:R-:W-:Y:S05]  /*3ed0*/  BSYNC.RECONVERGENT B0 ;  /* 0x0000000000007941 */ /* 0x000fea0003800200 */
.L_x_4631:
        /* <DEDUP_REMOVED lines=39> */
.L_x_4634:
[----:B------:R-:W-:Y:S05]  /*4150*/  BSYNC.RECONVERGENT B0 ;  /* 0x0000000000007941 */ /* 0x000fea0003800200 */
.L_x_4633:
        /* <DEDUP_REMOVED lines=44> */
.L_x_4636:
[----:B------:R-:W-:Y:S05]  /*4420*/  BSYNC.RECONVERGENT B0 ;  /* 0x0000000000007941 */ /* 0x000fea0003800200 */
.L_x_4635:
        /* <DEDUP_REMOVED lines=32> */
.L_x_4638:
[----:B------:R-:W-:Y:S05]  /*4630*/  BSYNC.RECONVERGENT B0 ;  /* 0x0000000000007941 */ /* 0x000fea0003800200 */
.L_x_4637:
        /* <DEDUP_REMOVED lines=32> */
.L_x_4640:
[----:B------:R-:W-:Y:S05]  /*4840*/  BSYNC.RECONVERGENT B0 ;  /* 0x0000000000007941 */ /* 0x000fea0003800200 */
.L_x_4639:
        /* <DEDUP_REMOVED lines=32> */
.L_x_4642:
[----:B------:R-:W-:Y:S05]  /*4a50*/  BSYNC.RECONVERGENT B0 ;  /* 0x0000000000007941 */ /* 0x000fea0003800200 */
.L_x_4641:
        /* <DEDUP_REMOVED lines=32> */
.L_x_4644:
[----:B------:R-:W-:Y:S05]  /*4c60*/  BSYNC.RECONVERGENT B0 ;  /* 0x0000000000007941 */ /* 0x000fea0003800200 */
.L_x_4643:
        /* <DEDUP_REMOVED lines=67> */
.L_x_4655:
        /* <DEDUP_REMOVED lines=383> */
.L_x_4647:
        /* <DEDUP_REMOVED lines=8> */
.L_x_4646:
        /* <DEDUP_REMOVED lines=95> */
.L_x_4649:
[----:B------:R-:W-:Y:S05]  /*6f00*/  BSYNC.RECONVERGENT B0 ;  /* 0x0000000000007941 */ /* 0x000fea0003800200 */
.L_x_4648:
        /* <DEDUP_REMOVED lines=39> */
.L_x_4653:
        /* <DEDUP_REMOVED lines=33> */
.L_x_4654:
        /* <DEDUP_REMOVED lines=11> */
.L_x_4652:
        /* <DEDUP_REMOVED lines=11> */
.L_x_4651:
[----:B------:R-:W-:Y:S05]  /*74f0*/  BSYNC.RECONVERGENT B0 ;  /* 0x0000000000007941 */ /* 0x000fea0003800200 */
.L_x_4650:
        /* <DEDUP_REMOVED lines=32> */
.L_x_4645:
        /* <DEDUP_REMOVED lines=112> */
.L_x_4657:
        /* <DEDUP_REMOVED lines=16> */
.L_x_8049:


//--------------------- .text._Z25selective_scan_fwd_kernelI32Selective_Scan_fwd_kernel_traitsILi64ELi16ELi1ELb1ELb1ELb1ELb1ELb0EN3c104HalfEfS2_EEv13SSMParamsBase --------------------------
	.section	.text._Z25selective_scan_fwd_kernelI32Selective_Scan_fwd_kernel_traitsILi64ELi16ELi1ELb1ELb1ELb1ELb1ELb0EN3c104HalfEfS2_EEv13SSMParamsBase,"ax",@progbits
	.align	128
        .global         _Z25selective_scan_fwd_kernelI32Selective_Scan_fwd_kernel_traitsILi64ELi16ELi1ELb1ELb1ELb1ELb1ELb0EN3c104HalfEfS2_EEv13SSMParamsBase
        .type           _Z25selective_scan_fwd_kernelI32Selective_Scan_fwd_kernel_traitsILi64ELi16ELi1ELb1ELb1ELb1ELb1ELb0EN3c104HalfEfS2_EEv13SSMParamsBase,@function
        .size           _Z25selective_scan_fwd_kernelI32Selective_Scan_fwd_kernel_traitsILi64ELi16ELi1ELb1ELb1ELb1ELb1ELb0EN3c104HalfEfS2_EEv13SSMParamsBase,(.L_x_8050 - _Z25selective_scan_fwd_kernelI32Selective_Scan_fwd_kernel_traitsILi64ELi16ELi1ELb1ELb1ELb1ELb1ELb0EN3c104HalfEfS2_EEv13SSMParamsBase)
        .other          _Z25selective_scan_fwd_kernelI32Selective_Scan_fwd_kernel_traitsILi64ELi16ELi1ELb1ELb1ELb1ELb1ELb0EN3c104HalfEfS2_EEv13SSMParamsBase,@"STO_CUDA_ENTRY STV_DEFAULT"
_Z25selective_scan_fwd_kernelI32Selective_Scan_fwd_kernel_traitsILi64ELi16ELi1ELb1ELb1ELb1ELb1ELb0EN3c104HalfEfS2_EEv13SSMParamsBase:
.text._Z25selective_scan_fwd_kernelI32Selective_Scan_fwd_kernel_traitsILi64ELi16ELi1ELb1ELb1ELb1ELb1ELb0EN3c104HalfEfS2_EEv13SSMParamsBase:
        /* <DEDUP_REMOVED lines=48> */
.L_x_4658:
        /* <DEDUP_REMOVED lines=83> */
.L_x_4659:
        /* <DEDUP_REMOVED lines=11> */
.L_x_4660:
        /* <DEDUP_REMOVED lines=88> */
.L_x_4661:
        /* <DEDUP_REMOVED lines=29> */
.L_x_4662:
        /* <DEDUP_REMOVED lines=26> */
.L_x_4704:
        /* <DEDUP_REMOVED lines=97> */
.L_x_4664:
[----:B------:R-:W-:Y:S05]  /*17e0*/  BSYNC.RECONVERGENT B0 ;  /* 0x0000000000007941 */ /* 0x000fea0003800200 */
.L_x_4663:
        /* <DEDUP_REMOVED lines=37> */
.L_x_4666:
[----:B------:R-:W-:Y:S05]  /*1a40*/  BSYNC.RECONVERGENT B0 ;  /* 0x0000000000007941 */ /* 0x000fea0003800200 */
.L_x_4665:
        /* <DEDUP_REMOVED lines=35> */
.L_x_4668:
[----:B------:R-:W-:Y:S05]  /*1c80*/  BSYNC.RECONVERGENT B0 ;  /* 0x0000000000007941 */ /* 0x000fea0003800200 */
.L_x_4667:
        /* <DEDUP_REMOVED lines=37> */
.L_x_4670:
[----:B------:R-:W-:Y:S05]  /*1ee0*/  BSYNC.RECONVERGENT B0 ;  /* 0x0000000000007941 */ /* 0x000fea0003800200 */
.L_x_4669:
        /* <DEDUP_REMOVED lines=35> */
.L_x_4672:
[----:B------:R-:W-:Y:S05]  /*2120*/  BSYNC.RECONVERGENT B0 ;  /* 0x0000000000007941 */ /* 0x000fea0003800200 */
.L_x_4671:
        /* <DEDUP_REMOVED lines=37> */
.L_x_4674:
[----:B------:R-:W-:Y:S05]  /*2380*/  BSYNC.RECONVERGENT B0 ;  /* 0x0000000000007941 */ /* 0x000fea0003800200 */
.L_x_4673:
        /* <DEDUP_REMOVED lines=35> */
.L_x_4676:
[----:B------:R-:W-:Y:S05]  /*25c0*/  BSYNC.RECONVERGENT B0 ;  /* 0x0000000000007941 */ /* 0x000fea0003800200 */
.L_x_4675:
        /* <DEDUP_REMOVED lines=38> */
.L_x_4678:
[----:B------:R-:W-:Y:S05]  /*2830*/  BSYNC.RECONVERGENT B0 ;  /* 0x0000000000007941 */ /* 0x000fea0003800200 */
.L_x_4677:
        /* <DEDUP_REMOVED lines=39> */
.L_x_4680:
[----:B------:R-:W-:Y:S05]  /*2ab0*/  BSYNC.RECONVERGENT B0 ;  /* 0x0000000000007941 */ /* 0x000fea0003800200 */
.L_x_4679:
        /* <DEDUP_REMOVED lines=41> */
.L_x_4682:
[----:B------:R-:W-:Y:S05]  /*2d50*/  BSYNC.RECONVERGENT B0 ;  /* 0x0000000000007941 */ /* 0x000fea0003800200 */
.L_x_4681:
        /* <DEDUP_REMOVED lines=39> */
.L_x_4684:
[----:B------:R-:W-:Y:S05]  /*2fd0*/  BSYNC.RECONVERGENT B0 ;  /* 0x0000000000007941 */ /* 0x000fea0003800200 */
.L_x_4683:
        /* <DEDUP_REMOVED lines=41> */
.L_x_4686:
[----:B------:R-:W-:Y:S05]  /*3270*/  BSYNC.RECONVERGENT B0 ;  /* 0x0000000000007941 */ /* 0x000fea0003800200 */
.L_x_4685:
        /* <DEDUP_REMOVED lines=32> */
.L_x_4688:
[----:B------:R-:W-:Y:S05]  /*3480*/  BSYNC.RECONVERGENT B0 ;  /* 0x0000000000007941 */ /* 0x000fea0003800200 */
.L_x_4687:
        /* <DEDUP_REMOVED lines=32> */
.L_x_4690:
[----:B------:R-:W-:Y:S05]  /*3690*/  BSYNC.RECONVERGENT B0 ;  /* 0x0000000000007941 */ /* 0x000fea0003800200 */
.L_x_4689:
        /* <DEDUP_REMOVED lines=32> */
.L_x_4692:
[----:B------:R-:W-:Y:S05]  /*38a0*/  BSYNC.RECONVERGENT B0 ;  /* 0x0000000000007941 */ /* 0x000fea0003800200 */
.L_x_4691:
        /* <DEDUP_REMOVED lines=32> */
.L_x_4694:
[----:B------:R-:W-:Y:S05]  /*3ab0*/  BSYNC.RECONVERGENT B0 ;  /* 0x0000000000007941 */ /* 0x000fea0003800200 */
.L_x_4693:
        /* <DEDUP_REMOVED lines=87> */
.L_x_4703:
[----:B0-2---:R-:W2:Y:S04]  /*4030*/  LDG.E.128 R8, desc[UR24][R30.64+-0x200] ;  /* 0xfffe00181e087981 */ /* 0x005ea8000c1e1d00 */
        /* <DEDUP_REMOVED lines=174> */
.L_x_4697:
[----:B------:R-:W-:Y:S01]  /*4b20*/  MOV R9, RZ ;  /* 0x000000ff00097202 */ /* 0x000fe20000000f00 */
[----:B------:R-:W-:Y:S06]  /*4b30*/  @!P3 BRA `(.L_x_4696) ;  /* 0x000000000010b947 */ /* 0x000fec0003800000 */
[----:B------:R-:W-:Y:S02]  /*4b40*/  MOV R4, R98 ;  /* 0x0000006200047202 */ /* 0x000fe40000000f00 */
[----:B------:R-:W-:-:S05]  /*4b50*/  MOV R5, R97 ;  /* 0x0000006100057202 */ /* 0x000fca0000000f00 */
[----:B------:R-:W2:Y:S02]  /*4b60*/  LDG.E.U16 R9, desc[UR24][R4.64] ;  /* 0x0000001804097981 */ /* 0x000ea4000c1e1500 */
[----:B--2---:R-:W-:-:S07]  /*4b70*/  HADD2.F32 R9, -RZ, R9.H0_H0 ;  /* 0x20000009ff097230 */ /* 0x004fce0000004100 */
.L_x_4696:
        /* <DEDUP_REMOVED lines=92> */
.L_x_4699:
[----:B------:R-:W-:Y:S05]  /*5140*/  BSYNC.RECONVERGENT B0 ;  /* 0x0000000000007941 */ /* 0x000fea0003800200 */
.L_x_4698:
        /* <DEDUP_REMOVED lines=46> */
.L_x_4702:
[----:B------:R-:W-:-:S04]  /*5430*/  ISETP.NE.AND P0, PT, R6, UR5, PT ;  /* 0x0000000506007c0c */ /* 0x000fc8000bf05270 */
[----:B------:R-:W-:-:S13]  /*5440*/  ISETP.NE.OR P0, PT, RZ, UR13, P0 ;  /* 0x0000000dff007c0c */ /* 0x000fda0008705670 */
[----:B------:R-:W-:Y:S02]  /*5450*/  @!P0 F2FP.F16.F32.PACK_AB R5, RZ, R5 ;  /* 0x00000005ff05823e */ /* 0x000fe400000000ff */
[----:B------:R-:W-:Y:S02]  /*5460*/  @!P0 MOV R4, R98 ;  /* 0x0000006200048202 */ /* 0x000fe40000000f00 */
[----:B------:R-:W-:Y:S02]  /*5470*/  PRMT R6, R5, 0x7610, R6 ;  /* 0x0000761005067816 */ /* 0x000fe40000000006 */
[----:B------:R-:W-:-:S05]  /*5480*/  @!P0 MOV R5, R97 ;  /* 0x0000006100058202 */ /* 0x000fca0000000f00 */
[----:B------:R2:W-:Y:S02]  /*5490*/  @!P0 STG.E.U16 desc[UR24][R4.64], R6 ;  /* 0x0000000604008986 */ /* 0x0005e4000c101518 */
.L_x_4701:
[----:B------:R-:W-:Y:S05]  /*54a0*/  BSYNC.RECONVERGENT B0 ;  /* 0x0000000000007941 */ /* 0x000fea0003800200 */
.L_x_4700:
        /* <DEDUP_REMOVED lines=30> */
.L_x_4695:
[----:B------:R-:W-:Y:S01]  /*5690*/  BAR.SYNC.DEFER_BLOCKING 0x0 ;  /* 0x0000000000007b1d */ /* 0x000fe20000010000 */
[----:B-1----:R-:W-:Y:S02]  /*56a0*/  F2FP.F16.F32.PACK_AB R7, R64, R63 ;  /* 0x0000003f4007723e */ /* 0x002fe400000000ff */
[----:B--2---:R-:W-:Y:S02]  /*56b0*/  F2FP.F16.F32.PACK_AB R6, R62, R61 ;  /* 0x0000003d3e06723e */ /* 0x004fe400000000ff */
[----:B------:R-:W-:Y:S01]  /*56c0*/  F2FP.F16.F32.PACK_AB R5, R60, R59 ;  /* 0x0000003b3c05723e */ /* 0x000fe200000000ff */
        /* <DEDUP_REMOVED lines=208> */
.L_x_4705:
        /* <DEDUP_REMOVED lines=11> */
.L_x_8050:


//--------------------- .text._Z25selective_scan_fwd_kernelI32Selective_Scan_fwd_kernel_traitsILi64ELi16ELi1ELb1ELb1ELb1ELb1ELb1EN3c104HalfEfS2_EEv13SSMParamsBase --------------------------
	.section	.text._Z25selective_scan_fwd_kernelI32Selective_Scan_fwd_kernel_traitsILi64ELi16ELi1ELb1ELb1ELb1ELb1ELb1EN3c104HalfEfS2_EEv13SSMParamsBase,"ax",@progbits
	.align	128
        .global         _Z25selective_scan_fwd_kernelI32Selective_Scan_fwd_kernel_traitsILi64ELi16ELi1ELb1ELb1ELb1ELb1ELb1EN3c104HalfEfS2_EEv13SSMParamsBase
        .type           _Z25selective_scan_fwd_kernelI32Selective_Scan_fwd_kernel_traitsILi64ELi16ELi1ELb1ELb1ELb1ELb1ELb1EN3c104HalfEfS2_EEv13SSMParamsBase,@function
        .size           _Z25selective_scan_fwd_kernelI32Selective_Scan_fwd_kernel_traitsILi64ELi16ELi1ELb1ELb1ELb1ELb1ELb1EN3c104HalfEfS2_EEv13SSMParamsBase,(.L_x_8051 - _Z25selective_scan_fwd_kernelI32Selective_Scan_fwd_kernel_traitsILi64ELi16ELi1ELb1ELb1ELb1ELb1ELb1EN3c104HalfEfS2_EEv13SSMParamsBase)
        .other          _Z25selective_scan_fwd_kernelI32Selective_Scan_fwd_kernel_traitsILi64ELi16ELi1ELb1ELb1ELb1ELb1ELb1EN3c104HalfEfS2_EEv13SSMParamsBase,@"STO_CUDA_ENTRY STV_DEFAULT"
_Z25selective_scan_fwd_kernelI32Selective_Scan_fwd_kernel_traitsILi64ELi16ELi1ELb1ELb1ELb1ELb1ELb1EN3c104HalfEfS2_EEv13SSMParamsBase:
.text._Z25selective_scan_fwd_kernelI32Selective_Scan_fwd_kernel_traitsILi64ELi16ELi1ELb1ELb1ELb1ELb1ELb1EN3c104HalfEfS2_EEv13SSMParamsBase:
        /* <DEDUP_REMOVED lines=57> */
.L_x_4706:
        /* <DEDUP_REMOVED lines=99> */
.L_x_4707:
        /* <DEDUP_REMOVED lines=10> */
.L_x_4708:
        /* <DEDUP_REMOVED lines=100> */
.L_x_4709:
        /* <DEDUP_REMOVED lines=33> */
.L_x_4710:
        /* <DEDUP_REMOVED lines=23> */
.L_x_4754:
        /* <DEDUP_REMOVED lines=369> */
.L_x_4712:
[----:B------:R-:W-:Y:S05]  /*2b30*/  BSYNC.RECONVERGENT B0 ;  /* 0x0000000000007941 */ /* 0x000fea0003800200 */
.L_x_4711:
        /* <DEDUP_REMOVED lines=38> */
.L_x_4714:
[----:B------:R-:W-:Y:S05]  /*2da0*/  BSYNC.RECONVERGENT B0 ;  /* 0x0000000000007941 */ /* 0x000fea0003800200 */
.L_x_4713:
        /* <DEDUP_REMOVED lines=38> */
.L_x_4716:
[----:B------:R-:W-:Y:S05]  /*3010*/  BSYNC.RECONVERGENT B0 ;  /* 0x0000000000007941 */ /* 0x000fea0003800200 */
.L_x_4715:
        /* <DEDUP_REMOVED lines=38> */
.L_x_4718:
[----:B------:R-:W-:Y:S05]  /*3280*/  BSYNC.RECONVERGENT B0 ;  /* 0x0000000000007941 */ /* 0x000fea0003800200 */
.L_x_4717:
        /* <DEDUP_REMOVED lines=38> */
.L_x_4720:
[----:B------:R-:W-:Y:S05]  /*34f0*/  BSYNC.RECONVERGENT B0 ;  /* 0x0000000000007941 */ /* 0x000fea0003800200 */
.L_x_4719:
        /* <DEDUP_REMOVED lines=38> */
.L_x_4722:
[----:B------:R-:W-:Y:S05]  /*3760*/  BSYNC.RECONVERGENT B0 ;  /* 0x0000000000007941 */ /* 0x000fea0003800200 */
.L_x_4721:
        /* <DEDUP_REMOVED lines=38> */
.L_x_4724:
[----:B------:R-:W-:Y:S05]  /*39d0*/  BSYNC.RECONVERGENT B0 ;  /* 0x0000000000007941 */ /* 0x000fea0003800200 */
.L_x_4723:
        /* <DEDUP_REMOVED lines=38> */
.L_x_4726:
[----:B------:R-:W-:Y:S05]  /*3c40*/  BSYNC.RECONVERGENT B0 ;  /* 0x0000000000007941 */ /* 0x000fea0003800200 */
.L_x_4725:
        /* <DEDUP_REMOVED lines=38> */
.L_x_4728:
[----:B------:R-:W-:Y:S05]  /*3eb0*/  BSYNC.RECONVERGENT B0 ;  /* 0x0000000000007941 */ /* 0x000fea0003800200 */
.L_x_4727:
        /* <DEDUP_REMOVED lines=38> */
.L_x_4730:
[----:B------:R-:W-:Y:S05]  /*4120*/  BSYNC.RECONVERGENT B0 ;  /* 0x0000000000007941 */ /* 0x000fea0003800200 */
.L_x_4729:
        /* <DEDUP_REMOVED lines=38> */
.L_x_4732:
[----:B------:R-:W-:Y:S05]  /*4390*/  BSYNC.RECONVERGENT B0 ;  /* 0x0000000000007941 */ /* 0x000fea0003800200 */
.L_x_4731:
        /* <DEDUP_REMOVED lines=38> */
.L_x_4734:
[----:B------:R-:W-:Y:S05]  /*4600*/  BSYNC.RECONVERGENT B0 ;  /* 0x0000000000007941 */ /* 0x000fea0003800200 */
.L_x_4733:
        /* <DEDUP_REMOVED lines=38> */
.L_x_4736:
[----:B------:R-:W-:Y:S05]  /*4870*/  BSYNC.RECONVERGENT B0 ;  /* 0x0000000000007941 */ /* 0x000fea0003800200 */
.L_x_4735:
        /* <DEDUP_REMOVED lines=39> */
.L_x_4738:
[----:B------:R-:W-:Y:S05]  /*4af0*/  BSYNC.RECONVERGENT B0 ;  /* 0x0000000000007941 */ /* 0x000fea0003800200 */
.L_x_4737:
        /* <DEDUP_REMOVED lines=43> */
.L_x_4740:
[----:B------:R-:W-:Y:S05]  /*4db0*/  BSYNC.RECONVERGENT B0 ;  /* 0x0000000000007941 */ /* 0x000fea0003800200 */
.L_x_4739:
        /* <DEDUP_REMOVED lines=43> */
.L_x_4742:
[----:B------:R-:W-:Y:S05]  /*5070*/  BSYNC.RECONVERGENT B0 ;  /* 0x0000000000007941 */ /* 0x000fea0003800200 */
.L_x_4741:
        /* <DEDUP_REMOVED lines=70> */
.L_x_4753:
        /* <DEDUP_REMOVED lines=451> */
.L_x_4745:
        /* <DEDUP_REMOVED lines=8> */
.L_x_4744:
        /* <DEDUP_REMOVED lines=98> */
.L_x_4747:
[----:B------:R-:W-:Y:S05]  /*77b0*/  BSYNC.RECONVERGENT B0 ;  /* 0x0000000000007941 */ /* 0x000fea0003800200 */
.L_x_4746:
        /* <DEDUP_REMOVED lines=40> */
.L_x_4751:
        /* <DEDUP_REMOVED lines=33> */
.L_x_4752:
        /* <DEDUP_REMOVED lines=11> */
.L_x_4750:
        /* <DEDUP_REMOVED lines=12> */
.L_x_4749:
[----:B------:R-:W-:Y:S05]  /*7dc0*/  BSYNC.RECONVERGENT B0 ;  /* 0x0000000000007941 */ /* 0x000fea0003800200 */
.L_x_4748:
        /* <DEDUP_REMOVED lines=32> */
.L_x_4743:
        /* <DEDUP_REMOVED lines=437> */
.L_x_4755:
        /* <DEDUP_REMOVED lines=14> */
.L_x_8051:


//--------------------- .text._Z25selective_scan_fwd_kernelI32Selective_Scan_fwd_kernel_traitsILi128ELi16ELi1ELb0ELb1ELb1ELb0ELb0EN3c108BFloat16EffEEv13SSMParamsBase --------------------------
	.section	.text._Z25selective_scan_fwd_kernelI32Selective_Scan_fwd_kernel_traitsILi128ELi16ELi1ELb0ELb1ELb1ELb0ELb0EN3c108BFloat16EffEEv13SSMParamsBase,"ax",@progbits
	.align	128
        .global         _Z25selective_scan_fwd_kernelI32Selective_Scan_fwd_kernel_traitsILi128ELi16ELi1ELb0ELb1ELb1ELb0ELb0EN3c108BFloat16EffEEv13SSMParamsBase
        .type           _Z25selective_scan_fwd_kernelI32Selective_Scan_fwd_kernel_traitsILi128ELi16ELi1ELb0ELb1ELb1ELb0ELb0EN3c108BFloat16EffEEv13SSMParamsBase,@function
        .size           _Z25selective_scan_fwd_kernelI32Selective_Scan_fwd_kernel_traitsILi128ELi16ELi1ELb0ELb1ELb1ELb0ELb0EN3c108BFloat16EffEEv13SSMParamsBase,(.L_x_8052 - _Z25selective_scan_fwd_kernelI32Selective_Scan_fwd_kernel_traitsILi128ELi16ELi1ELb0ELb1ELb1ELb0ELb0EN3c108BFloat16EffEEv13SSMParamsBase)
        .other          _Z25selective_scan_fwd_kernelI32Selective_Scan_fwd_kernel_traitsILi128ELi16ELi1ELb0ELb1ELb1ELb0ELb0EN3c108BFloat16EffEEv13SSMParamsBase,@"STO_CUDA_ENTRY STV_DEFAULT"
_Z25selective_scan_fwd_kernelI32Selective_Scan_fwd_kernel_traitsILi128ELi16ELi1ELb0ELb1ELb1ELb0ELb0EN3c108BFloat16EffEEv13SSMParamsBase:
.text._Z25selective_scan_fwd_kernelI32Selective_Scan_fwd_kernel_traitsILi128ELi16ELi1ELb0ELb1ELb1ELb0ELb0EN3c108BFloat16EffEEv13SSMParamsBase:
        /* <DEDUP_REMOVED lines=39> */
[----:B------:R-:W-:-:S03]  /*0270*/  MOV R2, UR6 ;  /* 0x0000000600027c02 */ /* 0x000fc60008000f00 */
        /* <DEDUP_REMOVED lines=10> */
.L_x_4756:
        /* <DEDUP_REMOVED lines=89> */
.L_x_4757:
        /* <DEDUP_REMOVED lines=10> */
.L_x_4758:
        /* <DEDUP_REMOVED lines=41> */
[----:B------:R-:W-:Y:S01]  /*0be0*/  IMAD.U32 R8, RZ, RZ, UR12 ;  /* 0x0000000cff087e24 */ /* 0x000fe2000f8e00ff */
[----:B------:R-:W-:Y:S01]  /*0bf0*/  MOV R5, UR9 ;  /* 0x0000000900057c02 */ /* 0x000fe20008000f00 */
[----:B------:R-:W-:Y:S01]  /*0c00*/  IMAD.U32 R3, RZ, RZ, UR7 ;  /* 0x00000007ff037e24 */ /* 0x000fe2000f8e00ff */
[----:B------:R-:W-:Y:S01]  /*0c10*/  MOV R9, UR13 ;  /* 0x0000000d00097c02 */ /* 0x000fe20008000f00 */
[----:B------:R-:W-:Y:S01]  /*0c20*/  IMAD.U32 R7, RZ, RZ, UR5 ;  /* 0x00000005ff077e24 */ /* 0x000fe2000f8e00ff */
[----:B------:R-:W0:Y:S01]  /*0c30*/  LDCU.64 UR6, c[0x0][0x4f8] ;  /* 0x00009f00ff0677ac */ /* 0x000e220008000a00 */
[----:B------:R-:W2:Y:S02]  /*0c40*/  @P1 LDG.E R4, desc[UR34][R4.64] ;  /* 0x0000002204041981 */ /* 0x000ea4000c1e1900 */
[----:B------:R-:W1:Y:S02]  /*0c50*/  LDCU.64 UR12, c[0x0][0x500] ;  /* 0x0000a000ff0c77ac */ /* 0x000e640008000a00 */
[----:B------:R-:W3:Y:S04]  /*0c60*/  @P0 LDG.E R2, desc[UR34][R2.64] ;  /* 0x0000002202020981 */ /* 0x000ee8000c1e1900 */
[----:B------:R-:W4:Y:S04]  /*0c70*/  @!P2 LDG.E R6, desc[UR34][R6.64] ;  /* 0x000000220606a981 */ /* 0x000f28000c1e1900 */
[----:B------:R-:W4:Y:S01]  /*0c80*/  @!P3 LDG.E R8, desc[UR34][R8.64] ;  /* 0x000000220808b981 */ /* 0x000f22000c1e1900 */
[----:B0-----:R-:W-:-:S02]  /*0c90*/  UISETP.EQ.U32.AND UP3, UPT, UR6, URZ, UPT ;  /* 0x000000ff0600728c */ /* 0x001fc4000bf62070 */
[----:B-1----:R-:W-:-:S04]  /*0ca0*/  UISETP.NE.U32.AND UP0, UPT, UR12, URZ, UPT ;  /* 0x000000ff0c00728c */ /* 0x002fc8000bf05070 */
        /* <DEDUP_REMOVED lines=46> */
.L_x_4759:
        /* <DEDUP_REMOVED lines=36> */
.L_x_4760:
[----:B------:R-:W-:-:S06]  /*11d0*/  UISETP.GE.AND UP0, UPT, UR32, 0x1, UPT ;  /* 0x000000012000788c */ /* 0x000fcc000bf06270 */
[----:B------:R-:W-:-:S13]  /*11e0*/  PLOP3.LUT P0, PT, PT, PT, UP0, 0x80, 0x8 ;  /* 0x000000000008781c */ /* 0x000fda0003f0f008 */
[----:B------:R-:W-:Y:S05]  /*11f0*/  @!P0 EXIT ;  /* 0x000000000000894d */ /* 0x000fea0003800000 */
[----:B------:R-:W-:Y:S01]  /*1200*/  UMOV UR10, URZ ;  /* 0x000000ff000a7c82 */ /* 0x000fe20008000000 */
[----:B------:R-:W-:-:S05]  /*1210*/  UMOV UR12, URZ ;  /* 0x000000ff000c7c82 */ /* 0x000fca0008000000 */
.L_x_4804:
        /* <DEDUP_REMOVED lines=62> */
[----:B------:R-:W-:Y:S01]  /*1600*/  LOP3.LUT R105, R108, 0x60, RZ, 0xfc, !PT ;  /* 0x000000606c697812 */ /* 0x000fe200078efcff */
[----:B------:R-:W-:Y:S01]  /*1610*/  IMAD.X R3, RZ, RZ, UR33, P0 ;  /* 0x00000021ff037e24 */ /* 0x000fe200080e06ff */
[----:B------:R-:W-:-:S02]  /*1620*/  LOP3.LUT P0, RZ, R0, 0x200, RZ, 0xc0, !PT ;  /* 0x0000020000ff7812 */ /* 0x000fc4000780c0ff */
[----:B------:R-:W-:Y:S02]  /*1630*/  ISETP.GE.AND P1, PT, R102, UR36, PT ;  /* 0x0000002466007c0c */ /* 0x000fe4000bf26270 */
[----:B------:R-:W-:Y:S02]  /*1640*/  LOP3.LUT R104, R108, 0x80, RZ, 0xfc, !PT ;  /* 0x000000806c687812 */ /* 0x000fe400078efcff */
[----:B------:R-:W-:Y:S02]  /*1650*/  ISETP.GE.AND P5, PT, R106, UR36, PT ;  /* 0x000000246a007c0c */ /* 0x000fe4000bfa6270 */
[----:B------:R-:W-:Y:S01]  /*1660*/  ISETP.GE.AND P2, PT, R103, UR36, PT ;  /* 0x0000002467007c0c */ /* 0x000fe2000bf46270 */
[----:B------:R-:W2:Y:S01]  /*1670*/  @!P6 LDG.E.U16 R9, desc[UR34][R6.64+0x40] ;  /* 0x000040220609e981 */ /* 0x000ea2000c1e1500 */
[----:B------:R-:W-:Y:S02]  /*1680*/  ISETP.GE.AND P4, PT, R105, UR36, PT ;  /* 0x0000002469007c0c */ /* 0x000fe4000bf86270 */
[----:B------:R-:W-:Y:S01]  /*1690*/  ISETP.GE.AND P3, PT, R104, UR36, PT ;  /* 0x0000002468007c0c */ /* 0x000fe2000bf66270 */
[----:B------:R-:W3:Y:S01]  /*16a0*/  @!P0 LDG.E.U16 R8, desc[UR34][R6.64] ;  /* 0x0000002206088981 */ /* 0x000ee2000c1e1500 */
[----:B------:R-:W-:-:S02]  /*16b0*/  ISETP.GE.AND P0, PT, R101, UR36, PT ;  /* 0x0000002465007c0c */ /* 0x000fc4000bf06270 */
[C---:B------:R-:W-:Y:S01]  /*16c0*/  LOP3.LUT R99, R108.reuse, 0x120, RZ, 0xfc, !PT ;  /* 0x000001206c637812 */ /* 0x040fe200078efcff */
[----:B------:R-:W4:Y:S01]  /*16d0*/  @!P1 LDG.E.U16 R14, desc[UR34][R6.64+0x180] ;  /* 0x00018022060e9981 */ /* 0x000f22000c1e1500 */
[C---:B------:R-:W-:Y:S02]  /*16e0*/  LOP3.LUT R98, R108.reuse, 0x140, RZ, 0xfc, !PT ;  /* 0x000001406c627812 */ /* 0x040fe400078efcff */
[C---:B------:R-:W-:Y:S01]  /*16f0*/  LOP3.LUT R97, R108.reuse, 0x160, RZ, 0xfc, !PT ;  /* 0x000001606c617812 */ /* 0x040fe200078efcff */
[----:B------:R-:W5:Y:S01]  /*1700*/  @!P5 LDG.E.U16 R10, desc[UR34][R6.64+0x80] ;  /* 0x00008022060ad981 */ /* 0x000f62000c1e1500 */
[C---:B------:R-:W-:Y:S02]  /*1710*/  LOP3.LUT R96, R108.reuse, 0x180, RZ, 0xfc, !PT ;  /* 0x000001806c607812 */ /* 0x040fe400078efcff */
[----:B------:R-:W-:Y:S01]  /*1720*/  LOP3.LUT R95, R108, 0x1a0, RZ, 0xfc, !PT ;  /* 0x000001a06c5f7812 */ /* 0x000fe200078efcff */
[----:B------:R-:W4:Y:S04]  /*1730*/  @!P2 LDG.E.U16 R13, desc[UR34][R6.64+0x140] ;  /* 0x00014022060da981 */ /* 0x000f28000c1e1500 */
[----:B------:R-:W4:Y:S01]  /*1740*/  @!P0 LDG.E.U16 R15, desc[UR34][R6.64+0x1c0] ;  /* 0x0001c022060f8981 */ /* 0x000f22000c1e1500 */
[----:B------:R-:W-:-:S02]  /*1750*/  ISETP.GE.AND P0, PT, R100, UR36, PT ;  /* 0x0000002464007c0c */ /* 0x000fc4000bf06270 */
[----:B------:R-:W-:Y:S01]  /*1760*/  ISETP.GE.AND P6, PT, R99, UR36, PT ;  /* 0x0000002463007c0c */ /* 0x000fe2000bfc6270 */
[----:B------:R-:W4:Y:S01]  /*1770*/  @!P4 LDG.E.U16 R11, desc[UR34][R6.64+0xc0] ;  /* 0x0000c022060bc981 */ /* 0x000f22000c1e1500 */
[----:B------:R-:W-:Y:S02]  /*1780*/  ISETP.GE.AND P1, PT, R97, UR36, PT ;  /* 0x0000002461007c0c */ /* 0x000fe4000bf26270 */
[----:B------:R-:W-:Y:S01]  /*1790*/  ISETP.GE.AND P2, PT, R96, UR36, PT ;  /* 0x0000002460007c0c */ /* 0x000fe2000bf46270 */
[----:B------:R-:W4:Y:S06]  /*17a0*/  @!P3 LDG.E.U16 R12, desc[UR34][R6.64+0x100] ;  /* 0x00010022060cb981 */ /* 0x000f2c000c1e1500 */
[----:B------:R-:W4:Y:S01]  /*17b0*/  @!P0 LDG.E.U16 R16, desc[UR34][R6.64+0x200] ;  /* 0x0002002206108981 */ /* 0x000f22000c1e1500 */
[----:B------:R-:W-:-:S02]  /*17c0*/  ISETP.GE.AND P0, PT, R98, UR36, PT ;  /* 0x0000002462007c0c */ /* 0x000fc4000bf06270 */
[C---:B------:R-:W-:Y:S01]  /*17d0*/  LOP3.LUT R94, R108.reuse, 0x1c0, RZ, 0xfc, !PT ;  /* 0x000001c06c5e7812 */ /* 0x040fe200078efcff */
[----:B------:R-:W4:Y:S01]  /*17e0*/  @!P6 LDG.E.U16 R17, desc[UR34][R6.64+0x240] ;  /* 0x000240220611e981 */ /* 0x000f22000c1e1500 */
[----:B------:R-:W-:Y:S02]  /*17f0*/  LOP3.LUT R93, R108, 0x1e0, RZ, 0xfc, !PT ;  /* 0x000001e06c5d7812 */ /* 0x000fe400078efcff */
[----:B------:R-:W-:Y:S01]  /*1800*/  ISETP.GE.AND P3, PT, R95, UR36, PT ;  /* 0x000000245f007c0c */ /* 0x000fe2000bf66270 */
[----:B------:R-:W4:Y:S01]  /*1810*/  @!P1 LDG.E.U16 R19, desc[UR34][R6.64+0x2c0] ;  /* 0x0002c02206139981 */ /* 0x000f22000c1e1500 */
[----:B------:R-:W-:Y:S02]  /*1820*/  ISETP.GE.AND P4, PT, R94, UR36, PT ;  /* 0x000000245e007c0c */ /* 0x000fe4000bf86270 */
[----:B------:R-:W-:Y:S01]  /*1830*/  ISETP.GE.AND P5, PT, R93, UR36, PT ;  /* 0x000000245d007c0c */ /* 0x000fe2000bfa6270 */
[----:B------:R-:W4:Y:S04]  /*1840*/  @!P2 LDG.E.U16 R20, desc[UR34][R6.64+0x300] ;  /* 0x000300220614a981 */ /* 0x000f28000c1e1500 */
[----:B------:R-:W4:Y:S01]  /*1850*/  @!P0 LDG.E.U16 R18, desc[UR34][R6.64+0x280] ;  /* 0x0002802206128981 */ /* 0x000f22000c1e1500 */
[----:B------:R-:W-:-:S02]  /*1860*/  PRMT R22, RZ, 0x7610, R22 ;  /* 0x00007610ff167816 */ /* 0x000fc40000000016 */
[----:B------:R-:W-:Y:S01]  /*1870*/  PRMT R23, RZ, 0x7610, R23 ;  /* 0x00007610ff177816 */ /* 0x000fe20000000017 */
[----:B------:R-:W4:Y:S04]  /*1880*/  @!P3 LDG.E.U16 R21, desc[UR34][R6.64+0x340] ;  /* 0x000340220615b981 */ /* 0x000f28000c1e1500 */
[----:B------:R-:W4:Y:S04]  /*1890*/  @!P4 LDG.E.U16 R22, desc[UR34][R6.64+0x380] ;  /* 0x000380220616c981 */ /* 0x000f28000c1e1500 */
[----:B------:R0:W4:Y:S01]  /*18a0*/  @!P5 LDG.E.U16 R23, desc[UR34][R6.64+0x3c0] ;  /* 0x0003c0220617d981 */ /* 0x000122000c1e1500 */
[----:B------:R-:W1:Y:S01]  /*18b0*/  S2R R92, SR_LANEID ;  /* 0x00000000005c7919 */ /* 0x000e620000000000 */
[----:B------:R-:W0:Y:S01]  /*18c0*/  S2UR UR6, SR_CgaCtaId ;  /* 0x00000000000679c3 */ /* 0x000e220000008800 */
[----:B------:R-:W-:Y:S01]  /*18d0*/  UMOV UR49, 0x400 ;  /* 0x0000040000317882 */ /* 0x000fe20000000000 */
[----:B-1----:R-:W-:Y:S01]  /*18e0*/  IADD3 R5, PT, PT, R5, R92, RZ ;  /* 0x0000005c05057210 */ /* 0x002fe20007ffe0ff */
[----:B0-----:R-:W-:Y:S01]  /*18f0*/  ULEA UR49, UR6, UR49, 0x18 ;  /* 0x0000003106317291 */ /* 0x001fe2000f8ec0ff */
[----:B------:R-:W-:Y:S01]  /*1900*/  P2R R29, PR, RZ, 0x40 ;  /* 0x00000040ff1d7803 */ /* 0x000fe20000000000 */
[----:B------:R-:W0:Y:S02]  /*1910*/  LDCU.U8 UR6, c[0x0][0x3a8] ;  /* 0x00007500ff0677ac */ /* 0x000e240008000000 */
[----:B------:R-:W-:-:S02]  /*1920*/  VIADD R24, R5, 0x20 ;  /* 0x0000002005187836 */ /* 0x000fc40000000000 */
[C---:B------:R-:W-:Y:S01]  /*1930*/  VIADD R26, R5.reuse, 0x40 ;  /* 0x00000040051a7836 */ /* 0x040fe20000000000 */
[C---:B------:R-:W-:Y:S01]  /*1940*/  IADD3 R30, PT, PT, R5.reuse, 0x80, RZ ;  /* 0x00000080051e7810 */ /* 0x040fe20007ffe0ff */
[C---:B------:R-:W-:Y:S01]  /*1950*/  VIADD R28, R5.reuse, 0x60 ;  /* 0x00000060051c7836 */ /* 0x040fe20000000000 */
[CC--:B------:R-:W-:Y:S01]  /*1960*/  LEA.HI.SX32 R91, R5.reuse, R5.reuse, 0x1b ;  /* 0x00000005055b7211 */ /* 0x0c0fe200078fdaff */
[----:B------:R-:W-:Y:S01]  /*1970*/  VIADD R6, R5, 0xa0 ;  /* 0x000000a005067836 */ /* 0x000fe20000000000 */
[-C--:B------:R-:W-:Y:S02]  /*1980*/  LEA.HI.SX32 R24, R24, R5.reuse, 0x1b ;  /* 0x0000000518187211 */ /* 0x080fe400078fdaff */
[-C--:B------:R-:W-:Y:S02]  /*1990*/  LEA.HI.SX32 R26, R26, R5.reuse, 0x1b ;  /* 0x000000051a1a7211 */ /* 0x080fe400078fdaff */
[-C--:B------:R-:W-:Y:S02]  /*19a0*/  LEA.HI.SX32 R28, R28, R5.reuse, 0x1b ;  /* 0x000000051c1c7211 */ /* 0x080fe400078fdaff */
[----:B------:R-:W-:-:S02]  /*19b0*/  LEA.HI.SX32 R30, R30, R5, 0x1b ;  /* 0x000000051e1e7211 */ /* 0x000fc400078fdaff */
[----:B------:R-:W-:Y:S02]  /*19c0*/  LEA R91, R91, UR49, 0x1 ;  /* 0x000000315b5b7c11 */ /* 0x000fe4000f8e08ff */
[----:B------:R-:W-:Y:S01]  /*19d0*/  LEA R90, R24, UR49, 0x1 ;  /* 0x00000031185a7c11 */ /* 0x000fe2000f8e08ff */
[C---:B------:R-:W-:Y:S01]  /*19e0*/  VIADD R24, R5.reuse, 0xc0 ;  /* 0x000000c005187836 */ /* 0x040fe20000000000 */
[----:B------:R-:W-:Y:S02]  /*19f0*/  LEA.HI.SX32 R6, R6, R5, 0x1b ;  /* 0x0000000506067211 */ /* 0x000fe400078fdaff */
[----:B------:R-:W-:Y:S01]  /*1a00*/  LEA R89, R26, UR49, 0x1 ;  /* 0x000000311a597c11 */ /* 0x000fe2000f8e08ff */
[C---:B------:R-:W-:Y:S01]  /*1a10*/  VIADD R26, R5.reuse, 0xe0 ;  /* 0x000000e0051a7836 */ /* 0x040fe20000000000 */
[----:B------:R-:W-:Y:S02]  /*1a20*/  LEA R88, R28, UR49, 0x1 ;  /* 0x000000311c587c11 */ /* 0x000fe4000f8e08ff */
[----:B------:R-:W-:Y:S01]  /*1a30*/  LEA R81, R30, UR49, 0x1 ;  /* 0x000000311e517c11 */ /* 0x000fe2000f8e08ff */
[C---:B------:R-:W-:Y:S01]  /*1a40*/  VIADD R30, R5.reuse, 0x120 ;  /* 0x00000120051e7836 */ /* 0x040fe20000000000 */
[----:B------:R-:W-:-:S02]  /*1a50*/  IADD3 R28, PT, PT, R5, 0x100, RZ ;  /* 0x00000100051c7810 */ /* 0x000fc40007ffe0ff */
[----:B------:R-:W-:Y:S01]  /*1a60*/  LEA R80, R6, UR49, 0x1 ;  /* 0x0000003106507c11 */ /* 0x000fe2000f8e08ff */
[----:B------:R-:W-:Y:S01]  /*1a70*/  VIADD R6, R5, 0x140 ;  /* 0x0000014005067836 */ /* 0x000fe20000000000 */
[-C--:B------:R-:W-:Y:S02]  /*1a80*/  LEA.HI.SX32 R24, R24, R5.reuse, 0x1b ;  /* 0x0000000518187211 */ /* 0x080fe400078fdaff */
[-C--:B------:R-:W-:Y:S02]  /*1a90*/  LEA.HI.SX32 R26, R26, R5.reuse, 0x1b ;  /* 0x000000051a1a7211 */ /* 0x080fe400078fdaff */
[-C--:B------:R-:W-:Y:S02]  /*1aa0*/  LEA.HI.SX32 R28, R28, R5.reuse, 0x1b ;  /* 0x000000051c1c7211 */ /* 0x080fe400078fdaff */
[----:B------:R-:W-:Y:S02]  /*1ab0*/  LEA.HI.SX32 R30, R30, R5, 0x1b ;  /* 0x000000051e1e7211 */ /* 0x000fe400078fdaff */
[----:B------:R-:W-:-:S02]  /*1ac0*/  LEA R79, R24, UR49, 0x1 ;  /* 0x00000031184f7c11 */ /* 0x000fc4000f8e08ff */
[-C--:B------:R-:W-:Y:S01]  /*1ad0*/  LEA.HI.SX32 R6, R6, R5.reuse, 0x1b ;  /* 0x0000000506067211 */ /* 0x080fe200078fdaff */
[C---:B------:R-:W-:Y:S01]  /*1ae0*/  VIADD R24, R5.reuse, 0x1c0 ;  /* 0x000001c005187836 */ /* 0x040fe20000000000 */
[----:B------:R-:W-:Y:S01]  /*1af0*/  LEA R78, R26, UR49, 0x1 ;  /* 0x000000311a4e7c11 */ /* 0x000fe2000f8e08ff */
[----:B------:R-:W-:Y:S01]  /*1b00*/  VIADD R26, R5, 0x1e0 ;  /* 0x000001e0051a7836 */ /* 0x000fe20000000000 */
[----:B------:R-:W-:Y:S02]  /*1b10*/  LEA R77, R28, UR49, 0x1 ;  /* 0x000000311c4d7c11 */ /* 0x000fe4000f8e08ff */
[----:B------:R-:W-:Y:S02]  /*1b20*/  LEA R76, R30, UR49, 0x1 ;  /* 0x000000311e4c7c11 */ /* 0x000fe4000f8e08ff */
[----:B------:R-:W-:Y:S02]  /*1b30*/  LEA R75, R6, UR49, 0x1 ;  /* 0x00000031064b7c11 */ /* 0x000fe4000f8e08ff */
[----:B------:R-:W-:-:S02]  /*1b40*/  LEA.HI.SX32 R24, R24, R5, 0x1b ;  /* 0x0000000518187211 */ /* 0x000fc400078fdaff */
[----:B------:R-:W-:Y:S02]  /*1b50*/  LEA.HI.SX32 R26, R26, R5, 0x1b ;  /* 0x000000051a1a7211 */ /* 0x000fe400078fdaff */
[----:B------:R-:W-:Y:S02]  /*1b60*/  LEA R71, R24, UR49, 0x1 ;  /* 0x0000003118477c11 */ /* 0x000fe4000f8e08ff */
[----:B------:R-:W-:Y:S02]  /*1b70*/  LEA R70, R26, UR49, 0x1 ;  /* 0x000000311a467c11 */ /* 0x000fe4000f8e08ff */
[----:B------:R-:W-:Y:S02]  /*1b80*/  ISETP.GE.AND P6, PT, R106, UR36, PT ;  /* 0x000000246a007c0c */ /* 0x000fe4000bfc6270 */
[----:B------:R-:W-:Y:S02]  /*1b90*/  PRMT R24, RZ, 0x7610, R24 ;  /* 0x00007610ff187816 */ /* 0x000fe40000000018 */
[----:B------:R-:W-:-:S02]  /*1ba0*/  PRMT R26, RZ, 0x7610, R26 ;  /* 0x00007610ff1a7816 */ /* 0x000fc4000000001a */
[----:B------:R-:W-:Y:S02]  /*1bb0*/  P2R R31, PR, RZ, 0x1 ;  /* 0x00000001ff1f7803 */ /* 0x000fe40000000000 */
[----:B------:R-:W-:Y:S02]  /*1bc0*/  ISETP.GE.AND P0, PT, R107, UR36, PT ;  /* 0x000000246b007c0c */ /* 0x000fe4000bf06270 */
[----:B------:R-:W-:Y:S02]  /*1bd0*/  PRMT R25, RZ, 0x7610, R25 ;  /* 0x00007610ff197816 */ /* 0x000fe40000000019 */
[----:B------:R-:W-:Y:S01]  /*1be0*/  PRMT R27, RZ, 0x7610, R27 ;  /* 0x00007610ff1b7816 */ /* 0x000fe2000000001b */
[----:B---3--:R1:W-:Y:S04]  /*1bf0*/  STS.U16 [R91], R8 ;  /* 0x000000085b007388 */ /* 0x0083e80000000400 */
[----:B--2---:R-:W-:Y:S04]  /*1c00*/  STS.U16 [R90+0x40], R9 ;  /* 0x000040095a007388 */ /* 0x004fe80000000400 */
[----:B-----5:R2:W-:Y:S01]  /*1c10*/  STS.U16 [R89+0x80], R10 ;  /* 0x0000800a59007388 */ /* 0x0205e20000000400 */
[----:B-1----:R-:W-:-:S05]  /*1c20*/  VIADD R8, R5, 0x160 ;  /* 0x0000016005087836 */ /* 0x002fca0000000000 */
[-C--:B------:R-:W-:Y:S02]  /*1c30*/  LEA.HI.SX32 R8, R8, R5.reuse, 0x1b ;  /* 0x0000000508087211 */ /* 0x080fe400078fdaff */
[----:B--2---:R-:W-:Y:S01]  /*1c40*/  IADD3 R10, PT, PT, R5, 0x180, RZ ;  /* 0x00000180050a7810 */ /* 0x004fe20007ffe0ff */
[----:B----4-:R-:W-:Y:S03]  /*1c50*/  STS.U16 [R88+0xc0], R11 ;  /* 0x0000c00b58007388 */ /* 0x010fe60000000400 */
        /* <DEDUP_REMOVED lines=23> */
[C---:B--2---:R-:W-:Y:S01]  /*1dd0*/  VIADD R18, R5.reuse, 0x8 ;  /* 0x0000000805127836 */ /* 0x044fe20000000000 */
[C---:B------:R-:W-:Y:S01]  /*1de0*/  IADD3 R30, PT, PT, R5.reuse, 0x9, RZ ;  /* 0x00000009051e7810 */ /* 0x040fe20007ffe0ff */
[C---:B------:R-:W-:Y:S01]  /*1df0*/  VIADD R32, R5.reuse, 0xb ;  /* 0x0000000b05207836 */ /* 0x040fe20000000000 */
[C---:B------:R-:W-:Y:S01]  /*1e00*/  IADD3 R36, PT, PT, R5.reuse, 0xd, RZ ;  /* 0x0000000d05247810 */ /* 0x040fe20007ffe0ff */
[----:B------:R-:W-:-:S02]  /*1e10*/  VIADD R34, R5, 0xc ;  /* 0x0000000c05227836 */ /* 0x000fc40000000000 */
[C---:B------:R-:W-:Y:S02]  /*1e20*/  VIADD R38, R5.reuse, 0xe ;  /* 0x0000000e05267836 */ /* 0x040fe40000000000 */
[C---:B-1----:R-:W-:Y:S02]  /*1e30*/  VIADD R20, R5.reuse, 0xa ;  /* 0x0000000a05147836 */ /* 0x042fe40000000000 */
[----:B------:R-:W-:Y:S01]  /*1e40*/  VIADD R40, R5, 0xf ;  /* 0x0000000f05287836 */ /* 0x000fe20000000000 */
        /* <DEDUP_REMOVED lines=16> */
[----:B------:R1:W-:Y:S01]  /*1f50*/  STS.U16 [R72+0x340], R21 ;  /* 0x0003401548007388 */ /* 0x0003e20000000400 */
        /* <DEDUP_REMOVED lines=92> */
[----:B------:R-:W-:Y:S04]  /*2520*/  LDS.U16 R27, [R68+0x2] ;  /* 0x00000200441b7984 */ /* 0x000fe80000000400 */
[----:B------:R-:W2:Y:S04]  /*2530*/  LDS.U16 R30, [R67+0x4] ;  /* 0x00000400431e7984 */ /* 0x000ea80000000400 */
[----:B------:R-:W3:Y:S04]  /*2540*/  LDS.U16 R29, [R66+0x6] ;  /* 0x00000600421d7984 */ /* 0x000ee80000000400 */
[----:B------:R-:W4:Y:S04]  /*2550*/  LDS.U16 R32, [R65+0x8] ;  /* 0x0000080041207984 */ /* 0x000f280000000400 */
[----:B------:R-:W5:Y:S04]  /*2560*/  LDS.U16 R31, [R64+0xa] ;  /* 0x00000a00401f7984 */ /* 0x000f680000000400 */
[----:B------:R0:W0:Y:S04]  /*2570*/  LDS.U16 R34, [R63+0xc] ;  /* 0x00000c003f227984 */ /* 0x0000280000000400 */
[----:B------:R0:W0:Y:S04]  /*2580*/  LDS.U16 R33, [R62+0xe] ;  /* 0x00000e003e217984 */ /* 0x0000280000000400 */
[----:B------:R0:W0:Y:S04]  /*2590*/  LDS.U16 R26, [R61+0x10] ;  /* 0x000010003d1a7984 */ /* 0x0000280000000400 */
[----:B------:R0:W3:Y:S04]  /*25a0*/  LDS.U16 R25, [R60+0x12] ;  /* 0x000012003c197984 */ /* 0x0000e80000000400 */
[----:B------:R0:W5:Y:S04]  /*25b0*/  LDS.U16 R24, [R59+0x14] ;  /* 0x000014003b187984 */ /* 0x0001680000000400 */
[----:B------:R0:W5:Y:S04]  /*25c0*/  LDS.U16 R23, [R58+0x16] ;  /* 0x000016003a177984 */ /* 0x0001680000000400 */
[----:B------:R0:W5:Y:S04]  /*25d0*/  LDS.U16 R22, [R57+0x18] ;  /* 0x0000180039167984 */ /* 0x0001680000000400 */
[----:B------:R0:W5:Y:S04]  /*25e0*/  LDS.U16 R21, [R56+0x1a] ;  /* 0x00001a0038157984 */ /* 0x0001680000000400 */
[----:B------:R0:W5:Y:S04]  /*25f0*/  LDS.U16 R3, [R55+0x1c] ;  /* 0x00001c0037037984 */ /* 0x0001680000000400 */
[----:B------:R0:W5:Y:S01]  /*2600*/  LDS.U16 R2, [R54+0x1e] ;  /* 0x00001e0036027984 */ /* 0x0001620000000400 */
[----:B-1----:R-:W-:-:S04]  /*2610*/  IMAD.U32 R28, R28, 0x10000, RZ ;  /* 0x000100001c1c7824 */ /* 0x002fc800078e00ff */
[----:B------:R-:W-:-:S05]  /*2620*/  FADD.FTZ R53, R28, UR5 ;  /* 0x000000051c357e21 */ /* 0x000fca0008010000 */
[----:B------:R-:W-:-:S04]  /*2630*/  FSETP.GTU.FTZ.AND P0, PT, R53, 20, PT ;  /* 0x41a000003500780b */ /* 0x000fc80003f1c000 */
[----:B0-----:R-:W-:Y:S01]  /*2640*/  ISETP.EQ.OR P0, PT, RZ, UR6, P0 ;  /* 0x00000006ff007c0c */ /* 0x001fe20008702670 */
[----:B--2---:R-:W-:Y:S01]  /*2650*/  IMAD.U32 R30, R30, 0x10000, RZ ;  /* 0x000100001e1e7824 */ /* 0x004fe200078e00ff */
[----:B------:R-:W-:Y:S01]  /*2660*/  SHF.L.U32 R27, R27, 0x10, RZ ;  /* 0x000000101b1b7819 */ /* 0x000fe200000006ff */
[----:B---3--:R-:W-:Y:S02]  /*2670*/  IMAD.U32 R29, R29, 0x10000, RZ ;  /* 0x000100001d1d7824 */ /* 0x008fe400078e00ff */
[----:B----4-:R-:W-:Y:S02]  /*2680*/  IMAD.U32 R32, R32, 0x10000, RZ ;  /* 0x0001000020207824 */ /* 0x010fe400078e00ff */
[----:B------:R-:W-:Y:S01]  /*2690*/  FADD.FTZ R51, R30, UR5 ;  /* 0x000000051e337e21 */ /* 0x000fe20008010000 */
[----:B------:R-:W-:Y:S01]  /*26a0*/  FADD.FTZ R52, R27, UR5 ;  /* 0x000000051b347e21 */ /* 0x000fe20008010000 */
[----:B------:R-:W-:Y:S01]  /*26b0*/  FADD.FTZ R50, R29, UR5 ;  /* 0x000000051d327e21 */ /* 0x000fe20008010000 */
[----:B------:R-:W-:Y:S01]  /*26c0*/  FADD.FTZ R49, R32, UR5 ;  /* 0x0000000520317e21 */ /* 0x000fe20008010000 */
[----:B-----5:R-:W-:-:S02]  /*26d0*/  SHF.L.U32 R31, R31, 0x10, RZ ;  /* 0x000000101f1f7819 */ /* 0x020fc400000006ff */
[----:B------:R-:W-:Y:S02]  /*26e0*/  FSETP.GTU.FTZ.AND P1, PT, R52, 20, PT ;  /* 0x41a000003400780b */ /* 0x000fe40003f3c000 */
[----:B------:R-:W-:Y:S01]  /*26f0*/  FSETP.GTU.FTZ.AND P3, PT, R51, 20, PT ;  /* 0x41a000003300780b */ /* 0x000fe20003f7c000 */
[----:B------:R-:W-:Y:S01]  /*2700*/  FADD.FTZ R48, R31, UR5 ;  /* 0x000000051f307e21 */ /* 0x000fe20008010000 */
[----:B------:R-:W-:Y:S02]  /*2710*/  FSETP.GTU.FTZ.AND P2, PT, R50, 20, PT ;  /* 0x41a000003200780b */ /* 0x000fe40003f5c000 */
[----:B------:R-:W-:Y:S01]  /*2720*/  FSETP.GTU.FTZ.AND P4, PT, R49, 20, PT ;  /* 0x41a000003100780b */ /* 0x000fe20003f9c000 */
[----:B------:R-:W-:-:S12]  /*2730*/  @P0 BRA `(.L_x_4762) ;  /* 0x0000000000780947 */ /* 0x000fd80003800000 */
[----:B------:R-:W-:Y:S01]  /*2740*/  FMUL.FTZ R53, R53, 1.4426950216293334961 ;  /* 0x3fb8aa3b35357820 */ /* 0x000fe20000410000 */
[----:B------:R-:W-:Y:S01]  /*2750*/  IMAD.MOV.U32 R30, RZ, RZ, 0x3e800000 ;  /* 0x3e800000ff1e7424 */ /* 0x000fe200078e00ff */
        /* <DEDUP_REMOVED lines=28> */
.L_x_4762:
[----:B------:R-:W-:Y:S05]  /*2920*/  BSYNC.RECONVERGENT B0 ;  /* 0x0000000000007941 */ /* 0x000fea0003800200 */
.L_x_4761:
[----:B------:R-:W-:Y:S01]  /*2930*/  ISETP.EQ.OR P1, PT, RZ, UR6, P1 ;  /* 0x00000006ff007c0c */ /* 0x000fe20008f22670 */
[----:B------:R-:W-:Y:S01]  /*2940*/  IMAD.U32 R34, R34, 0x10000, RZ ;  /* 0x0001000022227824 */ /* 0x000fe200078e00ff */
        /* <DEDUP_REMOVED lines=35> */
.L_x_4764:
[----:B------:R-:W-:Y:S05]  /*2b80*/  BSYNC.RECONVERGENT B0 ;  /* 0x0000000000007941 */ /* 0x000fea0003800200 */
.L_x_4763:
[----:B------:R-:W-:Y:S01]  /*2b90*/  SHF.L.U32 R33, R33, 0x10, RZ ;  /* 0x0000001021217819 */ /* 0x000fe200000006ff */
        /* <DEDUP_REMOVED lines=34> */
.L_x_4766:
[----:B------:R-:W-:Y:S05]  /*2dc0*/  BSYNC.RECONVERGENT B0 ;  /* 0x0000000000007941 */ /* 0x000fea0003800200 */
.L_x_4765:
        /* <DEDUP_REMOVED lines=37> */
.L_x_4768:
[----:B------:R-:W-:Y:S05]  /*3020*/  BSYNC.RECONVERGENT B0 ;  /* 0x0000000000007941 */ /* 0x000fea0003800200 */
.L_x_4767:
        /* <DEDUP_REMOVED lines=35> */
.L_x_4770:
[----:B------:R-:W-:Y:S05]  /*3260*/  BSYNC.RECONVERGENT B0 ;  /* 0x0000000000007941 */ /* 0x000fea0003800200 */
.L_x_4769:
        /* <DEDUP_REMOVED lines=37> */
.L_x_4772:
[----:B------:R-:W-:Y:S05]  /*34c0*/  BSYNC.RECONVERGENT B0 ;  /* 0x0000000000007941 */ /* 0x000fea0003800200 */
.L_x_4771:
        /* <DEDUP_REMOVED lines=35> */
.L_x_4774:
[----:B------:R-:W-:Y:S05]  /*3700*/  BSYNC.RECONVERGENT B0 ;  /* 0x0000000000007941 */ /* 0x000fea0003800200 */
.L_x_4773:
[----:B------:R-:W-:Y:S01]  /*3710*/  ISETP.EQ.OR P5, PT, RZ, UR6, P3 ;  /* 0x00000006ff007c0c */ /* 0x000fe20009fa2670 */
[----:B------:R-:W-:Y:S01]  /*3720*/  IMAD.U32 R22, R22, 0x10000, RZ ;  /* 0x0001000016167824 */ /* 0x000fe200078e00ff */
[----:B------:R-:W-:Y:S01]  /*3730*/  BSSY.RECONVERGENT B0, `(.L_x_4775) ;  /* 0x0000025000007945 */ /* 0x000fe20003800200 */
[----:B------:R-:W-:Y:S01]  /*3740*/  FSETP.GTU.FTZ.AND P0, PT, R38, 20, PT ;  /* 0x41a000002600780b */ /* 0x000fe20003f1c000 */
[----:B------:R-:W-:Y:S01]  /*3750*/  IMAD.U32 R40, R20, 0x10000, RZ ;  /* 0x0001000014287824 */ /* 0x000fe200078e00ff */
[----:B------:R-:W-:Y:S01]  /*3760*/  ISETP.EQ.OR P3, PT, RZ, UR6, P4 ;  /* 0x00000006ff007c0c */ /* 0x000fe2000a762670 */
[----:B------:R-:W-:Y:S01]  /*3770*/  FADD.FTZ R37, R22, UR5 ;  /* 0x0000000516257e21 */ /* 0x000fe20008010000 */
[----:B------:R-:W-:-:S06]  /*3780*/  SHF.L.U32 R41, R19, 0x10, RZ ;  /* 0x0000001013297819 */ /* 0x000fcc00000006ff */
[----:B------:R-:W-:Y:S05]  /*3790*/  @P5 BRA `(.L_x_4776) ;  /* 0x0000000000785947 */ /* 0x000fea0003800000 */
        /* <DEDUP_REMOVED lines=30> */
.L_x_4776:
[----:B------:R-:W-:Y:S05]  /*3980*/  BSYNC.RECONVERGENT B0 ;  /* 0x0000000000007941 */ /* 0x000fea0003800200 */
.L_x_4775:
[----:B------:R-:W-:Y:S01]  /*3990*/  IMAD.U32 R21, R21, 0x10000, RZ ;  /* 0x0001000015157824 */ /* 0x000fe200078e00ff */
[----:B------:R-:W-:Y:S01]  /*39a0*/  BSSY.RECONVERGENT B0, `(.L_x_4777) ;  /* 0x0000026000007945 */ /* 0x000fe20003800200 */
[----:B------:R-:W-:Y:S01]  /*39b0*/  FSETP.GTU.FTZ.AND P4, PT, R37, 20, PT ;  /* 0x41a000002500780b */ /* 0x000fe20003f9c000 */
[----:B------:R-:W-:Y:S01]  /*39c0*/  IMAD.U32 R42, R18, 0x10000, RZ ;  /* 0x00010000122a7824 */ /* 0x000fe200078e00ff */
[----:B------:R-:W-:Y:S01]  /*39d0*/  SHF.L.U32 R43, R17, 0x10, RZ ;  /* 0x00000010112b7819 */ /* 0x000fe200000006ff */
[----:B------:R-:W-:Y:S02]  /*39e0*/  IMAD.U32 R82, R16, 0x10000, RZ ;  /* 0x0001000010527824 */ /* 0x000fe400078e00ff */
[----:B------:R-:W-:Y:S01]  /*39f0*/  FADD.FTZ R36, R21, UR5 ;  /* 0x0000000515247e21 */ /* 0x000fe20008010000 */
[----:B------:R-:W-:Y:S01]  /*3a00*/  IMAD.U32 R83, R15, 0x10000, RZ ;  /* 0x000100000f537824 */ /* 0x000fe200078e00ff */
        /* <DEDUP_REMOVED lines=31> */
.L_x_4778:
[----:B------:R-:W-:Y:S05]  /*3c00*/  BSYNC.RECONVERGENT B0 ;  /* 0x0000000000007941 */ /* 0x000fea0003800200 */
.L_x_4777:
[----:B------:R-:W-:Y:S01]  /*3c10*/  ISETP.EQ.OR P5, PT, RZ, UR6, P2 ;  /* 0x00000006ff007c0c */ /* 0x000fe200097a2670 */
[----:B------:R-:W-:Y:S01]  /*3c20*/  BSSY.RECONVERGENT B0, `(.L_x_4779) ;  /* 0x0000028000007945 */ /* 0x000fe20003800200 */
[----:B------:R-:W-:Y:S01]  /*3c30*/  SHF.L.U32 R35, R3, 0x10, RZ ;  /* 0x0000001003237819 */ /* 0x000fe200000006ff */
[----:B------:R-:W-:Y:S01]  /*3c40*/  IMAD.U32 R84, R14, 0x10000, RZ ;  /* 0x000100000e547824 */ /* 0x000fe200078e00ff */
[----:B------:R-:W-:Y:S01]  /*3c50*/  FSETP.GTU.FTZ.AND P3, PT, R36, 20, PT ;  /* 0x41a000002400780b */ /* 0x000fe20003f7c000 */
[----:B------:R-:W-:Y:S01]  /*3c60*/  IMAD.U32 R3, R13, 0x10000, RZ ;  /* 0x000100000d037824 */ /* 0x000fe200078e00ff */
[----:B------:R-:W-:Y:S01]  /*3c70*/  ISETP.EQ.OR P2, PT, RZ, UR6, P1 ;  /* 0x00000006ff007c0c */ /* 0x000fe20008f42670 */
[----:B------:R-:W-:Y:S01]  /*3c80*/  IMAD.U32 R86, R12, 0x10000, RZ ;  /* 0x000100000c567824 */ /* 0x000fe200078e00ff */
[----:B------:R-:W-:Y:S01]  /*3c90*/  SHF.L.U32 R85, R11, 0x10, RZ ;  /* 0x000000100b557819 */ /* 0x000fe200000006ff */
[----:B------:R-:W-:-:S04]  /*3ca0*/  FADD.FTZ R35, R35, UR5 ;  /* 0x0000000523237e21 */ /* 0x000fc80008010000 */
[----:B------:R-:W-:Y:S06]  /*3cb0*/  @P5 BRA `(.L_x_4780) ;  /* 0x0000000000785947 */ /* 0x000fec0003800000 */
        /* <DEDUP_REMOVED lines=30> */
.L_x_4780:
[----:B------:R-:W-:Y:S05]  /*3ea0*/  BSYNC.RECONVERGENT B0 ;  /* 0x0000000000007941 */ /* 0x000fea0003800200 */
.L_x_4779:
        /* <DEDUP_REMOVED lines=39> */
.L_x_4782:
[----:B------:R-:W-:Y:S05]  /*4120*/  BSYNC.RECONVERGENT B0 ;  /* 0x0000000000007941 */ /* 0x000fea0003800200 */
.L_x_4781:
[----:B------:R-:W-:Y:S01]  /*4130*/  ISETP.EQ.OR P0, PT, RZ, UR6, P0 ;  /* 0x00000006ff007c0c */ /* 0x000fe20008702670 */
[----:B------:R-:W-:Y:S01]  /*4140*/  BSSY.RECONVERGENT B0, `(.L_x_4783) ;  /* 0x000002b000007945 */ /* 0x000fe20003800200 */
[----:B------:R-:W-:Y:S01]  /*4150*/  FSETP.GTU.FTZ.AND P2, PT, R34, 20, PT ;  /* 0x41a000002200780b */ /* 0x000fe20003f5c000 */
[----:B------:R-:W-:Y:S01]  /*4160*/  IMAD.U32 R113, R5, 0x10000, RZ ;  /* 0x0001000005717824 */ /* 0x000fe200078e00ff */
[----:B------:R-:W-:Y:S01]  /*4170*/  ISETP.EQ.OR P4, PT, RZ, UR6, P4 ;  /* 0x00000006ff007c0c */ /* 0x000fe2000a782670 */
[----:B------:R-:W-:Y:S01]  /*4180*/  FMUL.FTZ R25, R40, UR4 ;  /* 0x0000000428197c20 */ /* 0x000fe20008410000 */
[----:B------:R-:W-:Y:S01]  /*4190*/  ISETP.EQ.OR P3, PT, RZ, UR6, P3 ;  /* 0x00000006ff007c0c */ /* 0x000fe20009f62670 */
[----:B------:R-:W-:Y:S01]  /*41a0*/  FMUL.FTZ R24, R41, UR4 ;  /* 0x0000000429187c20 */ /* 0x000fe20008410000 */
[----:B------:R-:W-:Y:S01]  /*41b0*/  ISETP.EQ.OR P1, PT, RZ, UR6, P1 ;  /* 0x00000006ff007c0c */ /* 0x000fe20008f22670 */
[----:B------:R-:W-:Y:S01]  /*41c0*/  FMUL.FTZ R23, R42, UR4 ;  /* 0x000000042a177c20 */ /* 0x000fe20008410000 */
[----:B------:R-:W-:Y:S01]  /*41d0*/  ISETP.EQ.OR P2, PT, RZ, UR6, P2 ;  /* 0x00000006ff007c0c */ /* 0x000fe20009742670 */
[----:B------:R-:W-:Y:S01]  /*41e0*/  FMUL.FTZ R22, R43, UR4 ;  /* 0x000000042b167c20 */ /* 0x000fe20008410000 */
[----:B------:R-:W-:Y:S01]  /*41f0*/  SHF.L.U32 R114, R6, 0x10, RZ ;  /* 0x0000001006727819 */ /* 0x000fe200000006ff */
        /* <DEDUP_REMOVED lines=31> */
.L_x_4784:
[----:B------:R-:W-:Y:S05]  /*43f0*/  BSYNC.RECONVERGENT B0 ;  /* 0x0000000000007941 */ /* 0x000fea0003800200 */
.L_x_4783:
        /* <DEDUP_REMOVED lines=32> */
.L_x_4786:
[----:B------:R-:W-:Y:S05]  /*4600*/  BSYNC.RECONVERGENT B0 ;  /* 0x0000000000007941 */ /* 0x000fea0003800200 */
.L_x_4785:
        /* <DEDUP_REMOVED lines=32> */
.L_x_4788:
[----:B------:R-:W-:Y:S05]  /*4810*/  BSYNC.RECONVERGENT B0 ;  /* 0x0000000000007941 */ /* 0x000fea0003800200 */
.L_x_4787:
[----:B------:R-:W-:Y:S04]  /*4820*/  BSSY.RECONVERGENT B0, `(.L_x_4789) ;  /* 0x0000020000007945 */ /* 0x000fe80003800200 */
[----:B------:R-:W-:Y:S05]  /*4830*/  @P1 BRA `(.L_x_4790) ;  /* 0x0000000000781947 */ /* 0x000fea0003800000 */
        /* <DEDUP_REMOVED lines=30> */
.L_x_4790:
[----:B------:R-:W-:Y:S05]  /*4a20*/  BSYNC.RECONVERGENT B0 ;  /* 0x0000000000007941 */ /* 0x000fea0003800200 */
.L_x_4789:
        /* <DEDUP_REMOVED lines=32> */
.L_x_4792:
[----:B------:R-:W-:Y:S05]  /*4c30*/  BSYNC.RECONVERGENT B0 ;  /* 0x0000000000007941 */ /* 0x000fea0003800200 */
.L_x_4791:
        /* <DEDUP_REMOVED lines=61> */
.L_x_4803:
        /* <DEDUP_REMOVED lines=85> */
[----:B------:R-:W-:-:S03]  /*5560*/  MOV R112, RZ ;  /* 0x000000ff00707202 */ /* 0x000fc60000000f00 */
[----:B------:R-:W-:Y:S01]  /*5570*/  STS.U16 [R88+0xc0], R43 ;  /* 0x0000c02b58007388 */ /* 0x000fe20000000400 */
[----:B------:R-:W-:-:S03]  /*5580*/  PRMT R87, R110, 0x7632, R87 ;  /* 0x000076326e577816 */ /* 0x000fc60000000057 */
[----:B------:R-:W-:Y:S01]  /*5590*/  STS.U16 [R81+0x100], R86 ;  /* 0x0001005651007388 */ /* 0x000fe20000000400 */
[----:B0-----:R-:W-:Y:S01]  /*55a0*/  IMAD.MOV.U32 R84, RZ, RZ, RZ ;  /* 0x000000ffff547224 */ /* 0x001fe200078e00ff */
[----:B------:R-:W-:Y:S02]  /*55b0*/  @!P1 PRMT R84, R116, 0x5410, RZ ;  /* 0x0000541074549816 */ /* 0x000fe400000000ff */
        /* <DEDUP_REMOVED lines=28> */
[----:B------:R-:W-:Y:S02]  /*5780*/  IMAD.MOV.U32 R86, RZ, RZ, RZ ;  /* 0x000000ffff567224 */ /* 0x000fe400078e00ff */
[----:B------:R-:W-:Y:S02]  /*5790*/  HFMA2 R114, -RZ, RZ, 0, 0 ;  /* 0x00000000ff727431 */ /* 0x000fe400000001ff */
[----:B0-----:R-:W-:Y:S01]  /*57a0*/  IMAD.MOV.U32 R112, RZ, RZ, RZ ;  /* 0x000000ffff707224 */ /* 0x001fe200078e00ff */
[----:B------:R-:W-:Y:S01]  /*57b0*/  P2R R87, PR, RZ, 0x4 ;  /* 0x00000004ff577803 */ /* 0x000fe20000000000 */
[----:B------:R-:W-:Y:S01]  /*57c0*/  IMAD.MOV.U32 R116, RZ, RZ, RZ ;  /* 0x000000ffff747224 */ /* 0x000fe200078e00ff */
[----:B------:R-:W5:Y:S01]  /*57d0*/  @!P3 LDG.E.U16 R84, desc[UR34][R162.64+0x100] ;  /* 0x00010022a254b981 */ /* 0x000f62000c1e1500 */
[----:B------:R-:W-:-:S03]  /*57e0*/  IMAD.MOV.U32 R118, RZ, RZ, RZ ;  /* 0x000000ffff767224 */ /* 0x000fc600078e00ff */
[----:B------:R-:W5:Y:S01]  /*57f0*/  @!P6 LDG.E.U16 R113, desc[UR34][R162.64+0x1c0] ;  /* 0x0001c022a271e981 */ /* 0x000f62000c1e1500 */
[----:B---3--:R-:W0:Y:S01]  /*5800*/  S2R R110, SR_TID.X ;  /* 0x00000000006e7919 */ /* 0x008e220000002100 */
[----:B------:R-:W-:Y:S01]  /*5810*/  IMAD.MOV.U32 R122, RZ, RZ, RZ ;  /* 0x000000ffff7a7224 */ /* 0x000fe200078e00ff */
[----:B------:R-:W-:Y:S01]  /*5820*/  MOV R120, RZ ;  /* 0x000000ff00787202 */ /* 0x000fe20000000f00 */
[----:B------:R-:W-:Y:S01]  /*5830*/  IMAD.MOV.U32 R124, RZ, RZ, RZ ;  /* 0x000000ffff7c7224 */ /* 0x000fe200078e00ff */
        /* <DEDUP_REMOVED lines=33> */
[----:B0-----:R-:W-:Y:S01]  /*5a50*/  IMAD.SHL.U32 R109, R110, 0x10, RZ ;  /* 0x000000106e6d7824 */ /* 0x001fe200078e00ff */
[----:B-----5:R-:W-:-:S02]  /*5a60*/  @!P3 PRMT R122, R84, 0x5410, RZ ;  /* 0x00005410547ab816 */ /* 0x020fc400000000ff */
[----:B---3--:R-:W-:Y:S02]  /*5a70*/  @!P1 PRMT R120, R43, 0x5410, RZ ;  /* 0x000054102b789816 */ /* 0x008fe400000000ff */
[----:B------:R-:W-:Y:S02]  /*5a80*/  @!P4 PRMT R122, R122, 0x5410, R87 ;  /* 0x000054107a7ac816 */ /* 0x000fe40000000057 */
[C---:B------:R-:W-:Y:S02]  /*5a90*/  IADD3 R87, PT, PT, R109.reuse, 0x6, RZ ;  /* 0x000000066d577810 */ /* 0x040fe40007ffe0ff */
[----:B----4-:R-:W-:Y:S01]  /*5aa0*/  @!P2 PRMT R120, R120, 0x5410, R85 ;  /* 0x000054107878a816 */ /* 0x010fe20000000055 */
[----:B------:R-:W-:Y:S01]  /*5ab0*/  FMUL.FTZ R85, R40, 1.4426950216293334961 ;  /* 0x3fb8aa3b28557820 */ /* 0x000fe20000410000 */
[C---:B------:R-:W-:Y:S01]  /*5ac0*/  IADD3 R43, PT, PT, R109.reuse, 0x3, RZ ;  /* 0x000000036d2b7810 */ /* 0x040fe20007ffe0ff */
[----:B------:R-:W-:Y:S01]  /*5ad0*/  LDS.U16 R40, [R66+0x6] ;  /* 0x0000060042287984 */ /* 0x000fe20000000400 */
[----:B------:R-:W-:-:S02]  /*5ae0*/  VIADD R84, R109, 0x4 ;  /* 0x000000046d547836 */ /* 0x000fc40000000000 */
        /* <DEDUP_REMOVED lines=8> */
[C---:B------:R-:W-:Y:S01]  /*5b70*/  FMUL.FTZ R123, R85.reuse, R49 ;  /* 0x00000031557b7220 */ /* 0x040fe20000410000 */
[----:B------:R-:W-:Y:S02]  /*5b80*/  IMAD.U32 R42, R42, 0x10000, RZ ;  /* 0x000100002a2a7824 */ /* 0x000fe400078e00ff */
[----:B------:R-:W-:Y:S02]  /*5b90*/  FMUL.FTZ R121, R85, R50 ;  /* 0x0000003255797220 */ /* 0x000fe40000410000 */
[----:B------:R-:W-:Y:S01]  /*5ba0*/  MUFU.EX2 R119, R119 ;  /* 0x0000007700777308 */ /* 0x000fe20000000800 */
[----:B------:R-:W-:-:S07]  /*5bb0*/  FMUL.FTZ R42, R15, R42 ;  /* 0x0000002a0f2a7220 */ /* 0x000fce0000410000 */
[----:B------:R-:W0:Y:S08]  /*5bc0*/  MUFU.EX2 R123, R123 ;  /* 0x0000007b007b7308 */ /* 0x000e300000000800 */
[----:B------:R-:W3:Y:S01]  /*5bd0*/  MUFU.EX2 R121, R121 ;  /* 0x0000007900797308 */ /* 0x000ee20000000800 */
[----:B------:R-:W-:Y:S01]  /*5be0*/  FMUL.FTZ R125, R85, R48 ;  /* 0x00000030557d7220 */ /* 0x000fe20000410000 */
[----:B0-----:R-:W-:-:S06]  /*5bf0*/  FSEL R152, R123, 1, !P3 ;  /* 0x3f8000007b987808 */ /* 0x001fcc0005800000 */
        /* <DEDUP_REMOVED lines=15> */
[----:B------:R-:W-:Y:S01]  /*5cf0*/  @!P6 PRMT R124, R124, 0x5410, R113 ;  /* 0x000054107c7ce816 */ /* 0x000fe20000000071 */
[----:B0-----:R-:W-:Y:S02]  /*5d00*/  IMAD.U32 R87, R41, 0x10000, RZ ;  /* 0x0001000029577824 */ /* 0x001fe400078e00ff */
[----:B------:R-:W-:Y:S02]  /*5d10*/  LDS.U16 R41, [R63+0xc] ;  /* 0x00000c003f297984 */ /* 0x000fe40000000400 */
[----:B------:R-:W-:-:S02]  /*5d20*/  FMUL.FTZ R159, R16, R87 ;  /* 0x00000057109f7220 */ /* 0x000fc40000410000 */
[----:B------:R-:W0:Y:S01]  /*5d30*/  LDS.U16 R87, [R62+0xe] ;  /* 0x00000e003e577984 */ /* 0x000e220000000400 */
[----:B------:R-:W-:Y:S01]  /*5d40*/  ISETP.GE.U32.AND P0, PT, R115, UR36, PT ;  /* 0x0000002473007c0c */ /* 0x000fe2000bf06070 */
[C---:B------:R-:W-:Y:S02]  /*5d50*/  VIADD R113, R109.reuse, 0x7 ;  /* 0x000000076d717836 */ /* 0x040fe40000000000 */
[----:B------:R-:W-:Y:S01]  /*5d60*/  VIADD R115, R109, 0x2 ;  /* 0x000000026d737836 */ /* 0x000fe20000000000 */
[----:B------:R-:W-:Y:S02]  /*5d70*/  FSEL R159, R159, RZ, !P0 ;  /* 0x000000ff9f9f7208 */ /* 0x000fe40004000000 */
[----:B------:R-:W-:Y:S02]  /*5d80*/  FSEL R158, R117, 1, !P0 ;  /* 0x3f800000759e7808 */ /* 0x000fe40004000000 */
[----:B------:R-:W-:Y:S01]  /*5d90*/  ISETP.GE.U32.AND P0, PT, R113, UR36, PT ;  /* 0x0000002471007c0c */ /* 0x000fe2000bf06070 */
[----:B------:R-:W-:Y:S01]  /*5da0*/  IMAD.U32 R113, R40, 0x10000, RZ ;  /* 0x0001000028717824 */ /* 0x000fe200078e00ff */
[----:B------:R-:W-:Y:S01]  /*5db0*/  ISETP.GE.U32.AND P1, PT, R115, UR36, PT ;  /* 0x0000002473007c0c */ /* 0x000fe2000bf26070 */
[----:B------:R-:W2:Y:S01]  /*5dc0*/  LDS.U16 R40, [R60+0x12] ;  /* 0x000012003c287984 */ /* 0x000ea20000000400 */
[----:B------:R-:W-:-:S02]  /*5dd0*/  VIADD R115, R109, 0x5 ;  /* 0x000000056d737836 */ /* 0x000fc40000000000 */
[----:B------:R-:W-:Y:S01]  /*5de0*/  FSEL R157, R42, RZ, !P1 ;  /* 0x000000ff2a9d7208 */ /* 0x000fe20004800000 */
[----:B------:R-:W-:Y:S01]  /*5df0*/  IMAD.U32 R42, R43, 0x10000, RZ ;  /* 0x000100002b2a7824 */ /* 0x000fe200078e00ff */
[----:B------:R-:W-:Y:S02]  /*5e00*/  SHF.L.U32 R43, R84, 0x10, RZ ;  /* 0x00000010542b7819 */ /* 0x000fe400000006ff */
[----:B------:R-:W-:Y:S01]  /*5e10*/  ISETP.GE.U32.AND P4, PT, R115, UR36, PT ;  /* 0x0000002473007c0c */ /* 0x000fe2000bf86070 */
[----:B------:R-:W-:Y:S01]  /*5e20*/  FMUL.FTZ R153, R13, R42 ;  /* 0x0000002a0d997220 */ /* 0x000fe20000410000 */
[C---:B------:R-:W-:Y:S01]  /*5e30*/  VIADD R42, R109.reuse, 0xa ;  /* 0x0000000a6d2a7836 */ /* 0x040fe20000000000 */
[----:B------:R-:W-:Y:S01]  /*5e40*/  IADD3 R115, PT, PT, R109, 0x8, RZ ;  /* 0x000000086d737810 */ /* 0x000fe20007ffe0ff */
[C---:B------:R-:W-:Y:S01]  /*5e50*/  FMUL.FTZ R84, R85.reuse, R45 ;  /* 0x0000002d55547220 */ /* 0x040fe20000410000 */
[----:B------:R-:W-:Y:S01]  /*5e60*/  FMUL.FTZ R117, R85, R47 ;  /* 0x0000002f55757220 */ /* 0x000fe20000410000 */
[----:B------:R-:W-:-:S02]  /*5e70*/  FSEL R156, R119, 1, !P1 ;  /* 0x3f800000779c7808 */ /* 0x000fc40004800000 */
[----:B------:R-:W-:Y:S02]  /*5e80*/  FSEL R153, R153, RZ, !P3 ;  /* 0x000000ff99997208 */ /* 0x000fe40005800000 */
[----:B0-----:R-:W-:-:S05]  /*5e90*/  SHF.L.U32 R87, R87, 0x10, RZ ;  /* 0x0000001057577819 */ /* 0x001fca00000006ff */
[----:B------:R-:W-:Y:S01]  /*5ea0*/  FMUL.FTZ R87, R10, R87 ;  /* 0x000000570a577220 */ /* 0x000fe20000410000 */
[----:B------:R-:W-:Y:S01]  /*5eb0*/  ISETP.GE.U32.AND P1, PT, R115, UR36, PT ;  /* 0x0000002473007c0c */ /* 0x000fe2000bf26070 */
[----:B------:R-:W-:Y:S01]  /*5ec0*/  FMUL.FTZ R115, R85, R46 ;  /* 0x0000002e55737220 */ /* 0x000fe20000410000 */
[----:B------:R-:W-:Y:S02]  /*5ed0*/  ISETP.GE.U32.AND P3, PT, R42, UR36, PT ;  /* 0x000000242a007c0c */ /* 0x000fe4000bf66070 */
[----:B------:R-:W-:Y:S02]  /*5ee0*/  FSEL R147, R87, RZ, !P0 ;  /* 0x000000ff57937208 */ /* 0x000fe40004000000 */
[----:B------:R-:W0:Y:S01]  /*5ef0*/  LDS.U16 R87, [R59+0x14] ;  /* 0x000014003b577984 */ /* 0x000e220000000400 */
[----:B------:R-:W-:Y:S02]  /*5f00*/  IMAD.U32 R42, R41, 0x10000, RZ ;  /* 0x00010000292a7824 */ /* 0x000fe400078e00ff */
[----:B------:R-:W-:Y:S01]  /*5f10*/  FMUL.FTZ R155, R14, R113 ;  /* 0x000000710e9b7220 */ /* 0x000fe20000410000 */
[----:B------:R-:W3:Y:S01]  /*5f20*/  MUFU.EX2 R84, R84 ;  /* 0x0000005400547308 */ /* 0x000ee20000000800 */
[----:B------:R-:W-:-:S02]  /*5f30*/  VIADD R113, R109, 0x9 ;  /* 0x000000096d717836 */ /* 0x000fc40000000000 */
[----:B------:R-:W-:Y:S01]  /*5f40*/  FMUL.FTZ R149, R11, R42 ;  /* 0x0000002a0b957220 */ /* 0x000fe20000410000 */
[----:B------:R-:W-:Y:S01]  /*5f50*/  IMAD.U32 R42, R111, 0x10000, RZ ;  /* 0x000100006f2a7824 */ /* 0x000fe200078e00ff */
        /* <DEDUP_REMOVED lines=8> */
[----:B------:R-:W3:Y:S04]  /*5fe0*/  LDS.U16 R84, [R57+0x18] ;  /* 0x0000180039547984 */ /* 0x000ee80000000400 */
[----:B------:R-:W0:Y:S01]  /*5ff0*/  MUFU.EX2 R113, R113 ;  /* 0x0000007100717308 */ /* 0x000e220000000800 */
[----:B------:R-:W-:Y:S02]  /*6000*/  FSEL R149, R149, RZ, !P5 ;  /* 0x000000ff95957208 */ /* 0x000fe40006800000 */
[----:B-----5:R-:W-:Y:S01]  /*6010*/  FSEL R148, R117, 1, !P5 ;  /* 0x3f80000075947808 */ /* 0x020fe20006800000 */
[----:B------:R-:W-:Y:S01]  /*6020*/  FMUL.FTZ R151, R12, R43 ;  /* 0x0000002b0c977220 */ /* 0x000fe20000410000 */
[----:B------:R-:W-:Y:S01]  /*6030*/  ISETP.GE.U32.AND P5, PT, R41, UR36, PT ;  /* 0x0000002429007c0c */ /* 0x000fe2000bfa6070 */
[----:B------:R-:W-:Y:S01]  /*6040*/  FMUL.FTZ R42, R9, R42 ;  /* 0x0000002a092a7220 */ /* 0x000fe20000410000 */
[----:B--2---:R-:W-:Y:S01]  /*6050*/  SHF.L.U32 R41, R40, 0x10, RZ ;  /* 0x0000001028297819 */ /* 0x004fe200000006ff */
[----:B------:R-:W-:Y:S01]  /*6060*/  VIADD R43, R109, 0xb ;  /* 0x0000000b6d2b7836 */ /* 0x000fe20000000000 */
[----:B-1----:R-:W-:Y:S01]  /*6070*/  FSEL R146, R115, 1, !P0 ;  /* 0x3f80000073927808 */ /* 0x002fe20004000000 */
[----:B------:R-:W-:-:S02]  /*6080*/  VIADD R40, R109, 0xe ;  /* 0x0000000e6d287836 */ /* 0x000fc40000000000 */
[----:B------:R-:W-:Y:S01]  /*6090*/  FMUL.FTZ R115, R85, R39 ;  /* 0x0000002755737220 */ /* 0x000fe20000410000 */
[----:B------:R-:W-:Y:S01]  /*60a0*/  FSEL R151, R151, RZ, !P4 ;  /* 0x000000ff97977208 */ /* 0x000fe20006000000 */
[----:B------:R-:W-:Y:S01]  /*60b0*/  FMUL.FTZ R41, R8, R41 ;  /* 0x0000002908297220 */ /* 0x000fe20000410000 */
[----:B------:R-:W-:Y:S02]  /*60c0*/  FSEL R150, R125, 1, !P4 ;  /* 0x3f8000007d967808 */ /* 0x000fe40006000000 */
[----:B------:R-:W-:Y:S01]  /*60d0*/  FSEL R145, R42, RZ, !P1 ;  /* 0x000000ff2a917208 */ /* 0x000fe20004800000 */
[----:B------:R-:W1:Y:S01]  /*60e0*/  MUFU.EX2 R115, R115 ;  /* 0x0000007300737308 */ /* 0x000e620000000800 */
[----:B------:R-:W-:Y:S01]  /*60f0*/  ISETP.GE.U32.AND P4, PT, R43, UR36, PT ;  /* 0x000000242b007c0c */ /* 0x000fe2000bf86070 */
[C---:B------:R-:W-:Y:S01]  /*6100*/  VIADD R43, R109.reuse, 0xd ;  /* 0x0000000d6d2b7836 */ /* 0x040fe20000000000 */
[----:B------:R-:W-:Y:S01]  /*6110*/  ISETP.GE.U32.AND P1, PT, R40, UR36, PT ;  /* 0x0000002428007c0c */ /* 0x000fe2000bf26070 */
[----:B------:R-:W-:Y:S01]  /*6120*/  VIADD R40, R109, 0xf ;  /* 0x0000000f6d287836 */ /* 0x000fe20000000000 */
[----:B0-----:R-:W-:Y:S01]  /*6130*/  FSEL R142, R113, 1, !P2 ;  /* 0x3f800000718e7808 */ /* 0x001fe20005000000 */
[C---:B------:R-:W-:Y:S01]  /*6140*/  FMUL.FTZ R113, R85.reuse, R38 ;  /* 0x0000002655717220 */ /* 0x040fe20000410000 */
        /* <DEDUP_REMOVED lines=8> */
[----:B------:R-:W2:Y:S01]  /*61d0*/  LDS.U16 R40, [R56+0x1a] ;  /* 0x00001a0038287984 */ /* 0x000ea20000000400 */
[----:B------:R-:W5:Y:S03]  /*61e0*/  MUFU.EX2 R113, R113 ;  /* 0x0000007100717308 */ /* 0x000f660000000800 */
[----:B------:R-:W2:Y:S04]  /*61f0*/  LDS.U16 R41, [R55+0x1c] ;  /* 0x00001c0037297984 */ /* 0x000ea80000000400 */
[----:B------:R4:W-:Y:S01]  /*6200*/  STS.U16 [R91+0x1080], R86 ;  /* 0x001080565b007388 */ /* 0x0009e20000000400 */
[----:B------:R-:W3:Y:S01]  /*6210*/  MUFU.EX2 R117, R117 ;  /* 0x0000007500757308 */ /* 0x000ee20000000800 */
[----:B------:R-:W-:-:S02]  /*6220*/  PRMT R125, R116, 0x7632, R125 ;  /* 0x00007632747d7816 */ /* 0x000fc4000000007d */
[----:B------:R1:W-:Y:S01]  /*6230*/  STS.U16 [R90+0x10c0], R119 ;  /* 0x0010c0775a007388 */ /* 0x0003e20000000400 */
[----:B----4-:R-:W-:-:S03]  /*6240*/  IMAD.U32 R86, R87, 0x10000, RZ ;  /* 0x0001000057567824 */ /* 0x010fc600078e00ff */
[----:B------:R4:W-:Y:S01]  /*6250*/  STS.U16 [R89+0x1100], R112 ;  /* 0x0011007059007388 */ /* 0x0009e20000000400 */
[----:B------:R-:W0:Y:S01]  /*6260*/  MUFU.EX2 R85, R85 ;  /* 0x0000005500557308 */ /* 0x000e220000000800 */
[----:B------:R-:W-:Y:S02]  /*6270*/  FMUL.FTZ R86, R7, R86 ;  /* 0x0000005607567220 */ /* 0x000fe40000410000 */
[----:B------:R-:W-:Y:S01]  /*6280*/  STS.U16 [R88+0x1140], R121 ;  /* 0x0011407958007388 */ /* 0x000fe20000000400 */
[----:B-1----:R-:W-:-:S03]  /*6290*/  PRMT R119, R118, 0x7632, R119 ;  /* 0x0000763276777816 */ /* 0x002fc60000000077 */
[----:B------:R1:W-:Y:S01]  /*62a0*/  STS.U16 [R81+0x1180], R114 ;  /* 0x0011807251007388 */ /* 0x0003e20000000400 */
[----:B------:R-:W-:Y:S02]  /*62b0*/  SHF.L.U32 R111, R111, 0x10, RZ ;  /* 0x000000106f6f7819 */ /* 0x000fe400000006ff */
[----:B----4-:R-:W-:Y:S01]  /*62c0*/  PRMT R112, R120, 0x7632, R112 ;  /* 0x0000763278707816 */ /* 0x010fe20000000070 */
        /* <DEDUP_REMOVED lines=16> */
[----:B-----5:R-:W-:-:S03]  /*63d0*/  FSEL R138, R113, 1, !P4 ;  /* 0x3f800000718a7808 */ /* 0x020fc60006000000 */
[----:B------:R-:W-:Y:S01]  /*63e0*/  STS.U16 [R71+0x1400], R124 ;  /* 0x0014007c47007388 */ /* 0x000fe20000000400 */
[----:B---3--:R-:W-:-:S03]  /*63f0*/  FSEL R137, R117, 1, !P5 ;  /* 0x3f80000075897808 */ /* 0x008fc60006800000 */
[----:B------:R-:W-:Y:S01]  /*6400*/  STS.U16 [R70+0x1440], R87 ;  /* 0x0014405746007388 */ /* 0x000fe20000000400 */
[----:B------:R-:W-:-:S03]  /*6410*/  NOP ;  /* 0x0000000000007918 */ /* 0x000fc60000000000 */
[----:B------:R-:W1:Y:S01]  /*6420*/  LDS.U16 R111, [R69+0x1080] ;  /* 0x00108000456f7984 */ /* 0x000e620000000400 */
[----:B0-----:R-:W-:-:S03]  /*6430*/  FSEL R134, R85, 1, !P2 ;  /* 0x3f80000055867808 */ /* 0x001fc60005000000 */
[----:B------:R-:W0:Y:S01]  /*6440*/  LDS.U16 R112, [R68+0x1082] ;  /* 0x0010820044707984 */ /* 0x000e220000000400 */
[----:B------:R-:W-:-:S03]  /*6450*/  IMAD.U32 R128, R84, 0x10000, RZ ;  /* 0x0001000054807824 */ /* 0x000fc600078e00ff */
[----:B------:R-:W-:Y:S04]  /*6460*/  LDS.U16 R113, [R67+0x1084] ;  /* 0x0010840043717984 */ /* 0x000fe80000000400 */
[----:B------:R-:W3:Y:S04]  /*6470*/  LDS.U16 R114, [R66+0x1086] ;  /* 0x0010860042727984 */ /* 0x000ee80000000400 */
[----:B------:R-:W4:Y:S04]  /*6480*/  LDS.U16 R115, [R65+0x1088] ;  /* 0x0010880041737984 */ /* 0x000f280000000400 */
[----:B------:R-:W5:Y:S04]  /*6490*/  LDS.U16 R116, [R64+0x108a] ;  /* 0x00108a0040747984 */ /* 0x000f680000000400 */
[----:B------:R-:W-:Y:S04]  /*64a0*/  LDS.U16 R117, [R63+0x108c] ;  /* 0x00108c003f757984 */ /* 0x000fe80000000400 */
[----:B------:R-:W5:Y:S04]  /*64b0*/  LDS.U16 R118, [R62+0x108e] ;  /* 0x00108e003e767984 */ /* 0x000f680000000400 */
[----:B------:R-:W5:Y:S04]  /*64c0*/  LDS.U16 R119, [R61+0x1090] ;  /* 0x001090003d777984 */ /* 0x000f680000000400 */
[----:B------:R-:W5:Y:S04]  /*64d0*/  LDS.U16 R120, [R60+0x1092] ;  /* 0x001092003c787984 */ /* 0x000f680000000400 */
[----:B------:R-:W-:Y:S04]  /*64e0*/  LDS.U16 R121, [R59+0x1094] ;  /* 0x001094003b797984 */ /* 0x000fe80000000400 */
[----:B------:R-:W5:Y:S04]  /*64f0*/  LDS.U16 R122, [R58+0x1096] ;  /* 0x001096003a7a7984 */ /* 0x000f680000000400 */
[----:B------:R-:W5:Y:S04]  /*6500*/  LDS.U16 R123, [R57+0x1098] ;  /* 0x00109800397b7984 */ /* 0x000f680000000400 */
[----:B------:R-:W5:Y:S04]  /*6510*/  LDS.U16 R124, [R56+0x109a] ;  /* 0x00109a00387c7984 */ /* 0x000f680000000400 */
[----:B------:R-:W5:Y:S04]  /*6520*/  LDS.U16 R125, [R55+0x109c] ;  /* 0x00109c00377d7984 */ /* 0x000f680000000400 */
[----:B------:R-:W5:Y:S04]  /*6530*/  LDS.U16 R126, [R54+0x109e] ;  /* 0x00109e00367e7984 */ /* 0x000f680000000400 */
[----:B------:R-:W5:Y:S01]  /*6540*/  @P3 LDS.64 R84, [UR46] ;  /* 0x0000002eff543984 */ /* 0x000f620008000a00 */
[----:B------:R-:W-:-:S02]  /*6550*/  IMAD.U32 R86, R43, 0x10000, RZ ;  /* 0x000100002b567824 */ /* 0x000fc400078e00ff */
[----:B--2---:R-:W-:Y:S01]  /*6560*/  IMAD.U32 R43, R40, 0x10000, RZ ;  /* 0x00010000282b7824 */ /* 0x004fe200078e00ff */
[----:B------:R-:W-:Y:S01]  /*6570*/  SHF.L.U32 R40, R41, 0x10, RZ ;  /* 0x0000001029287819 */ /* 0x000fe200000006ff */
[----:B------:R-:W-:Y:S02]  /*6580*/  IMAD.U32 R41, R42, 0x10000, RZ ;  /* 0x000100002a297824 */ /* 0x000fe400078e00ff */
[----:B------:R-:W-:Y:S01]  /*6590*/  FMUL.FTZ R128, R5, R128 ;  /* 0x0000008005807220 */ /* 0x000fe20000410000 */
[----:B------:R-:W-:Y:S01]  /*65a0*/  FMUL.FTZ R86, R17, R86 ;  /* 0x0000005611567220 */ /* 0x000fe20000410000 */
[----:B------:R-:W-:Y:S01]  /*65b0*/  FMUL.FTZ R43, R4, R43 ;  /* 0x0000002b042b7220 */ /* 0x000fe20000410000 */
[----:B------:R-:W-:Y:S01]  /*65c0*/  FMUL.FTZ R40, R3, R40 ;  /* 0x0000002803287220 */ /* 0x000fe20000410000 */
[----:B------:R-:W-:Y:S01]  /*65d0*/  FMUL.FTZ R41, R2, R41 ;  /* 0x0000002902297220 */ /* 0x000fe20000410000 */
[----:B------:R-:W-:Y:S01]  /*65e0*/  ISETP.GE.U32.AND P4, PT, R109, UR36, PT ;  /* 0x000000246d007c0c */ /* 0x000fe2000bf86070 */
[----:B-1----:R-:W-:Y:S01]  /*65f0*/  IMAD.U32 R111, R111, 0x10000, RZ ;  /* 0x000100006f6f7824 */ /* 0x002fe200078e00ff */
[----:B------:R-:W-:Y:S01]  /*6600*/  FSEL R131, R128, RZ, !P5 ;  /* 0x000000ff80837208 */ /* 0x000fe20006800000 */
[----:B0-----:R-:W-:Y:S01]  /*6610*/  IMAD.U32 R112, R112, 0x10000, RZ ;  /* 0x0001000070707824 */ /* 0x001fe200078e00ff */
[----:B------:R-:W-:Y:S01]  /*6620*/  FSEL R136, R136, 1, !P0 ;  /* 0x3f80000088887808 */ /* 0x000fe20004000000 */
[----:B---3--:R-:W-:Y:S01]  /*6630*/  IMAD.U32 R114, R114, 0x10000, RZ ;  /* 0x0001000072727824 */ /* 0x008fe200078e00ff */
[----:B------:R-:W-:Y:S01]  /*6640*/  FSEL R135, R135, 1, !P1 ;  /* 0x3f80000087877808 */ /* 0x000fe20004800000 */
[----:B----4-:R-:W-:Y:S01]  /*6650*/  IMAD.U32 R115, R115, 0x10000, RZ ;  /* 0x0001000073737824 */ /* 0x010fe200078e00ff */
[----:B------:R-:W-:Y:S01]  /*6660*/  FSEL R133, R86, RZ, !P4 ;  /* 0x000000ff56857208 */ /* 0x000fe20006000000 */
[----:B-----5:R-:W-:Y:S01]  /*6670*/  IMAD.U32 R116, R116, 0x10000, RZ ;  /* 0x0001000074747824 */ /* 0x020fe200078e00ff */
[----:B------:R-:W-:Y:S01]  /*6680*/  FSEL R132, R132, 1, !P4 ;  /* 0x3f80000084847808 */ /* 0x000fe20006000000 */
[----:B------:R-:W-:Y:S01]  /*6690*/  IMAD.U32 R118, R118, 0x10000, RZ ;  /* 0x0001000076767824 */ /* 0x000fe200078e00ff */
[----:B------:R-:W-:Y:S01]  /*66a0*/  FSEL R130, R43, RZ, !P0 ;  /* 0x000000ff2b827208 */ /* 0x000fe20004000000 */
[----:B------:R-:W-:Y:S01]  /*66b0*/  IMAD.U32 R119, R119, 0x10000, RZ ;  /* 0x0001000077777824 */ /* 0x000fe200078e00ff */
[----:B------:R-:W-:Y:S01]  /*66c0*/  FSEL R129, R40, RZ, !P1 ;  /* 0x000000ff28817208 */ /* 0x000fe20004800000 */
[----:B------:R-:W-:Y:S01]  /*66d0*/  IMAD.U32 R120, R120, 0x10000, RZ ;  /* 0x0001000078787824 */ /* 0x000fe200078e00ff */
[----:B------:R-:W-:Y:S01]  /*66e0*/  FSEL R128, R41, RZ, !P2 ;  /* 0x000000ff29807208 */ /* 0x000fe20005000000 */
[----:B------:R-:W-:Y:S01]  /*66f0*/  IMAD.U32 R122, R122, 0x10000, RZ ;  /* 0x000100007a7a7824 */ /* 0x000fe200078e00ff */
[----:B------:R-:W-:Y:S01]  /*6700*/  SHF.L.U32 R113, R113, 0x10, RZ ;  /* 0x0000001071717819 */ /* 0x000fe200000006ff */
[----:B------:R-:W-:Y:S01]  /*6710*/  IMAD.U32 R123, R123, 0x10000, RZ ;  /* 0x000100007b7b7824 */ /* 0x000fe200078e00ff */
[----:B------:R-:W-:Y:S01]  /*6720*/  SHF.L.U32 R117, R117, 0x10, RZ ;  /* 0x0000001075757819 */ /* 0x000fe200000006ff */
[----:B------:R-:W-:Y:S01]  /*6730*/  IMAD.U32 R124, R124, 0x10000, RZ ;  /* 0x000100007c7c7824 */ /* 0x000fe200078e00ff */
[----:B------:R-:W-:-:S02]  /*6740*/  SHF.L.U32 R121, R121, 0x10, RZ ;  /* 0x0000001079797819 */ /* 0x000fc400000006ff */
[----:B------:R-:W-:Y:S01]  /*6750*/  SHF.L.U32 R125, R125, 0x10, RZ ;  /* 0x000000107d7d7819 */ /* 0x000fe200000006ff */
[----:B------:R-:W-:Y:S01]  /*6760*/  IMAD.U32 R126, R126, 0x10000, RZ ;  /* 0x000100007e7e7824 */ /* 0x000fe200078e00ff */
        /* <DEDUP_REMOVED lines=19> */
.L_x_4795:
[----:B------:R-:W-:Y:S01]  /*68a0*/  IMAD.MOV.U32 R85, RZ, RZ, RZ ;  /* 0x000000ffff557224 */ /* 0x000fe200078e00ff */
[----:B------:R-:W-:Y:S06]  /*68b0*/  BRA.U !UP2, `(.L_x_4794) ;  /* 0x000000010a147547 */ /* 0x000fec000b800000 */
[----:B------:R-:W-:-:S04]  /*68c0*/  UIADD3 UR6, UP0, UPT, UR27, UR11, URZ ;  /* 0x0000000b1b067290 */ /* 0x000fc8000ff1e0ff */
[----:B------:R-:W-:Y:S02]  /*68d0*/  UIADD3.X UR7, UPT, UPT, UR25, UR13, URZ, UP0, !UPT ;  /* 0x0000000d19077290 */ /* 0x000fe400087fe4ff */
[----:B------:R-:W-:-:S04]  /*68e0*/  IMAD.U32 R40, RZ, RZ, UR6 ;  /* 0x00000006ff287e24 */ /* 0x000fc8000f8e00ff */
[----:B------:R-:W-:-:S05]  /*68f0*/  IMAD.U32 R41, RZ, RZ, UR7 ;  /* 0x00000007ff297e24 */ /* 0x000fca000f8e00ff */
[----:B------:R1:W5:Y:S02]  /*6900*/  LDG.E R85, desc[UR34][R40.64] ;  /* 0x0000002228557981 */ /* 0x000364000c1e1900 */
.L_x_4794:
        /* <DEDUP_REMOVED lines=104> */
[----:B------:R-:W-:Y:S02]  /*6f90*/  @!P0 IMAD.MOV.U32 R86, RZ, RZ, R84 ;  /* 0x000000ffff568224 */ /* 0x000fe400078e0054 */
[----:B------:R-:W-:-:S07]  /*6fa0*/  @!P0 IMAD.MOV.U32 R87, RZ, RZ, R85 ;  /* 0x000000ffff578224 */ /* 0x000fce00078e0055 */
.L_x_4797:
[----:B------:R-:W-:Y:S05]  /*6fb0*/  BSYNC.RECONVERGENT B0 ;  /* 0x0000000000007941 */ /* 0x000fea0003800200 */
.L_x_4796:
        /* <DEDUP_REMOVED lines=39> */
.L_x_4801:
        /* <DEDUP_REMOVED lines=35> */
.L_x_4802:
        /* <DEDUP_REMOVED lines=10> */
.L_x_4800:
        /* <DEDUP_REMOVED lines=9> */
.L_x_4799:
[----:B------:R-:W-:Y:S05]  /*7590*/  BSYNC.RECONVERGENT B0 ;  /* 0x0000000000007941 */ /* 0x000fea0003800200 */
.L_x_4798:
        /* <DEDUP_REMOVED lines=32> */
.L_x_4793:
[----:B------:R-:W-:Y:S01]  /*77a0*/  BAR.SYNC.DEFER_BLOCKING 0x0 ;  /* 0x0000000000007b1d */ /* 0x000fe20000010000 */
[----:B------:R-:W-:Y:S01]  /*77b0*/  F2FP.BF16.F32.PACK_AB R24, R24, R25 ;  /* 0x000000191818723e */ /* 0x000fe200000010ff */
[----:B------:R-:W-:Y:S01]  /*77c0*/  UIADD3 UR10, UPT, UPT, UR10, 0x1, URZ ;  /* 0x000000010a0a7890 */ /* 0x000fe2000fffe0ff */
[----:B------:R-:W-:Y:S01]  /*77d0*/  F2FP.BF16.F32.PACK_AB R22, R22, R23 ;  /* 0x000000171616723e */ /* 0x000fe200000010ff */
[----:B------:R-:W-:Y:S01]  /*77e0*/  UIADD3 UR9, UPT, UPT, UR36, UR9, URZ ;  /* 0x0000000924097290 */ /* 0x000fe2000fffe0ff */
[----:B------:R-:W-:-:S03]  /*77f0*/  PRMT R34, R24, 0x7632, R34 ;  /* 0x0000763218227816 */ /* 0x000fc60000000022 */
[----:B------:R-:W1:Y:S01]  /*7800*/  S2UR UR11, SR_CTAID.X ;  /* 0x00000000000b79c3 */ /* 0x000e620000002500 */
[----:B------:R-:W-:Y:S01]  /*7810*/  F2FP.BF16.F32.PACK_AB R20, R20, R21 ;  /* 0x000000151414723e */ /* 0x000fe200000010ff */
[----:B------:R-:W1:Y:S01]  /*7820*/  LDCU.128 UR16, c[0x0][0x430] ;  /* 0x00008600ff1077ac */ /* 0x000e620008000c00 */
[----:B------:R-:W-:Y:S02]  /*7830*/  PRMT R2, R22, 0x7632, R2 ;  /* 0x0000763216027816 */ /* 0x000fe40000000002 */
[----:B------:R-:W-:Y:S01]  /*7840*/  F2FP.BF16.F32.PACK_AB R19, R33, R19 ;  /* 0x000000132113723e */ /* 0x000fe200000010ff */
[----:B------:R-:W-:Y:S01]  /*7850*/  UMOV UR13, URZ ;  /* 0x000000ff000d7c82 */ /* 0x000fe20008000000 */
[----:B------:R-:W-:Y:S01]  /*7860*/  PRMT R3, R20, 0x7632, R3 ;  /* 0x0000763214037816 */ /* 0x000fe20000000003 */
[----:B------:R-:W2:Y:S01]  /*7870*/  S2UR UR14, SR_CTAID.Y ;  /* 0x00000000000e79c3 */ /* 0x000ea20000002600 */
[----:B------:R-:W-:Y:S01]  /*7880*/  F2FP.BF16.F32.PACK_AB R31, R31, R32 ;  /* 0x000000201f1f723e */ /* 0x000fe200000010ff */
[----:B------:R-:W3:Y:S01]  /*7890*/  LDCU.64 UR38, c[0x0][0x4a8] ;  /* 0x00009500ff2677ac */ /* 0x000ee20008000a00 */
[----:B------:R-:W-:-:S02]  /*78a0*/  PRMT R4, R19, 0x7632, R4 ;  /* 0x0000763213047816 */ /* 0x000fc40000000004 */
[----:B------:R-:W-:Y:S01]  /*78b0*/  F2FP.BF16.F32.PACK_AB R29, R29, R30 ;  /* 0x0000001e1d1d723e */ /* 0x000fe200000010ff */
[----:B------:R-:W-:Y:S01]  /*78c0*/  UISETP.NE.AND UP0, UPT, UR10, UR32, UPT ;  /* 0x000000200a00728c */ /* 0x000fe2000bf05270 */
[----:B------:R-:W-:Y:S01]  /*78d0*/  PRMT R30, R31, 0x7632, R30 ;  /* 0x000076321f1e7816 */ /* 0x000fe2000000001e */
[----:B------:R-:W-:Y:S01]  /*78e0*/  UIMAD.WIDE.U32 UR22, UR36, 0x2, UR22 ;  /* 0x00000002241678a5 */ /* 0x000fe2000f8e0016 */
[----:B------:R-:W-:Y:S01]  /*78f0*/  F2FP.BF16.F32.PACK_AB R18, R18, R28 ;  /* 0x0000001c1212723e */ /* 0x000fe200000010ff */
[----:B------:R-:W-:Y:S01]  /*7900*/  STS.U16 [R69], R24 ;  /* 0x0000001845007388 */ /* 0x000fe20000000400 */
[----:B------:R-:W-:Y:S01]  /*7910*/  ISETP.NE.AND P0, PT, R110, RZ, PT ;  /* 0x000000ff6e00720c */ /* 0x000fe20003f05270 */
[----:B------:R-:W-:Y:S01]  /*7920*/  UIMAD.WIDE.U32 UR30, UR36, 0x2, UR30 ;  /* 0x00000002241e78a5 */ /* 0x000fe2000f8e001e */
[----:B------:R-:W-:Y:S01]  /*7930*/  F2FP.BF16.F32.PACK_AB R26, R26, R27 ;  /* 0x0000001b1a1a723e */ /* 0x000fe200000010ff */
        /* <DEDUP_REMOVED lines=90> */
.L_x_4805:
        /* <DEDUP_REMOVED lines=10> */
.L_x_8052:


//--------------------- .text._Z25selective_scan_fwd_kernelI32Selective_Scan_fwd_kernel_traitsILi128ELi16ELi1ELb0ELb1ELb1ELb0ELb1EN3c108BFloat16EffEEv13SSMParamsBase --------------------------
	.section	.text._Z25selective_scan_fwd_kernelI32Selective_Scan_fwd_kernel_traitsILi128ELi16ELi1ELb0ELb1ELb1ELb0ELb1EN3c108BFloat16EffEEv13SSMParamsBase,"ax",@progbits
	.align	128
        .global         _Z25selective_scan_fwd_kernelI32Selective_Scan_fwd_kernel_traitsILi128ELi16ELi1ELb0ELb1ELb1ELb0ELb1EN3c108BFloat16EffEEv13SSMParamsBase
        .type           _Z25selective_scan_fwd_kernelI32Selective_Scan_fwd_kernel_traitsILi128ELi16ELi1ELb0ELb1ELb1ELb0ELb1EN3c108BFloat16EffEEv13SSMParamsBase,@function
        .size           _Z25selective_scan_fwd_kernelI32Selective_Scan_fwd_kernel_traitsILi128ELi16ELi1ELb0ELb1ELb1ELb0ELb1EN3c108BFloat16EffEEv13SSMParamsBase,(.L_x_8053 - _Z25selective_scan_fwd_kernelI32Selective_Scan_fwd_kernel_traitsILi128ELi16ELi1ELb0ELb1ELb1ELb0ELb1EN3c108BFloat16EffEEv13SSMParamsBase)
        .other          _Z25selective_scan_fwd_kernelI32Selective_Scan_fwd_kernel_traitsILi128ELi16ELi1ELb0ELb1ELb1ELb0ELb1EN3c108BFloat16EffEEv13SSMParamsBase,@"STO_CUDA_ENTRY STV_DEFAULT"
_Z25selective_scan_fwd_kernelI32Selective_Scan_fwd_kernel_traitsILi128ELi16ELi1ELb0ELb1ELb1ELb0ELb1EN3c108BFloat16EffEEv13SSMParamsBase:
.text._Z25selective_scan_fwd_kernelI32Selective_Scan_fwd_kernel_traitsILi128ELi16ELi1ELb0ELb1ELb1ELb0ELb1EN3c108BFloat16EffEEv13SSMParamsBase:
        /* <DEDUP_REMOVED lines=57> */
.L_x_4806:
        /* <DEDUP_REMOVED lines=31> */
[----:B----4-:R-:W-:-:S06]  /*0580*/  IADD3 R2, PT, PT, R0, 0xffffffe, RZ ;  /* 0x0ffffffe00027810 */ /* 0x010fcc0007ffe0ff */
        /* <DEDUP_REMOVED lines=69> */
.L_x_4807:
        /* <DEDUP_REMOVED lines=10> */
.L_x_4808:
        /* <DEDUP_REMOVED lines=42> */
[----:B------:R-:W-:Y:S01]  /*0d20*/  MOV R7, UR5 ;  /* 0x0000000500077c02 */ /* 0x000fe20008000f00 */
[----:B------:R-:W-:Y:S01]  /*0d30*/  IMAD.U32 R5, RZ, RZ, UR11 ;  /* 0x0000000bff057e24 */ /* 0x000fe2000f8e00ff */
[----:B------:R-:W0:Y:S01]  /*0d40*/  LDCU.64 UR6, c[0x0][0x4f8] ;  /* 0x00009f00ff0677ac */ /* 0x000e220008000a00 */
[----:B------:R-:W-:Y:S01]  /*0d50*/  IMAD.U32 R9, RZ, RZ, UR13 ;  /* 0x0000000dff097e24 */ /* 0x000fe2000f8e00ff */
[----:B------:R-:W2:Y:S01]  /*0d60*/  @P0 LDG.E R2, desc[UR34][R2.64] ;  /* 0x0000002202020981 */ /* 0x000ea2000c1e1900 */
[----:B------:R-:W1:Y:S03]  /*0d70*/  LDCU UR10, c[0x0][0x3ac] ;  /* 0x00007580ff0a77ac */ /* 0x000e660008000800 */
[----:B------:R-:W3:Y:S01]  /*0d80*/  @P1 LDG.E R4, desc[UR34][R4.64] ;  /* 0x0000002204041981 */ /* 0x000ee2000c1e1900 */
[----:B------:R-:W4:Y:S03]  /*0d90*/  LDCU.64 UR12, c[0x0][0x500] ;  /* 0x0000a000ff0c77ac */ /* 0x000f260008000a00 */
[----:B------:R-:W5:Y:S04]  /*0da0*/  @!P2 LDG.E R6, desc[UR34][R6.64] ;  /* 0x000000220606a981 */ /* 0x000f68000c1e1900 */
[----:B------:R-:W5:Y:S01]  /*0db0*/  @!P3 LDG.E R8, desc[UR34][R8.64] ;  /* 0x000000220808b981 */ /* 0x000f62000c1e1900 */
[----:B------:R-:W-:Y:S01]  /*0dc0*/  UMOV UR4, URZ ;  /* 0x000000ff00047c82 */ /* 0x000fe20008000000 */
[----:B------:R-:W-:Y:S01]  /*0dd0*/  UMOV UR5, URZ ;  /* 0x000000ff00057c82 */ /* 0x000fe20008000000 */
[----:B------:R-:W-:Y:S01]  /*0de0*/  UMOV UR11, URZ ;  /* 0x000000ff000b7c82 */ /* 0x000fe20008000000 */
[----:B0-----:R-:W-:-:S02]  /*0df0*/  UISETP.EQ.U32.AND UP3, UPT, UR6, URZ, UPT ;  /* 0x000000ff0600728c */ /* 0x001fc4000bf62070 */
[----:B-1----:R-:W-:Y:S02]  /*0e00*/  USEL UR10, UR10, 0x800, UP5 ;  /* 0x000008000a0a7887 */ /* 0x002fe4000a800000 */
[----:B----4-:R-:W-:-:S04]  /*0e10*/  UISETP.NE.U32.AND UP0, UPT, UR12, URZ, UPT ;  /* 0x000000ff0c00728c */ /* 0x010fc8000bf05070 */
[----:B------:R-:W-:-:S04]  /*0e20*/  UISETP.NE.AND.EX UP0, UPT, UR13, URZ, UPT, UP0 ;  /* 0x000000ff0d00728c */ /* 0x000fc8000bf05300 */
[----:B------:R-:W-:Y:S01]  /*0e30*/  UISETP.EQ.OR.EX UP0, UPT, UR7, URZ, !UP0, UP3 ;  /* 0x000000ff0700728c */ /* 0x000fe2000c702730 */
[----:B--2---:R-:W-:Y:S02]  /*0e40*/  @P0 R2UR UR4, R2 ;  /* 0x00000000020402ca */ /* 0x004fe400000e0000 */
[----:B---3--:R-:W-:Y:S02]  /*0e50*/  @P1 R2UR UR5, R4 ;  /* 0x00000000040512ca */ /* 0x008fe400000e0000 */
        /* <DEDUP_REMOVED lines=8> */
[----:B------:R-:W-:Y:S01]  /*0ee0*/  IMAD.U32 R4, RZ, RZ, UR6 ;  /* 0x00000006ff047e24 */ /* 0x000fe2000f8e00ff */
[----:B------:R-:W-:-:S04]  /*0ef0*/  MOV R5, UR7 ;  /* 0x0000000700057c02 */ /* 0x000fc80008000f00 */
        /* <DEDUP_REMOVED lines=28> */
.L_x_4809:
        /* <DEDUP_REMOVED lines=8> */
[----:B------:R-:W-:-:S04]  /*1140*/  IABS R4, R4 ;  /* 0x0000000400047213 */ /* 0x000fc80000000000 */
[----:B------:R-:W-:-:S04]  /*1150*/  MOV R3, R4 ;  /* 0x0000000400037202 */ /* 0x000fc80000000f00 */
[----:B------:R-:W-:-:S03]  /*1160*/  R2UR UR11, R3 ;  /* 0x00000000030b72ca */ /* 0x000fc600000e0000 */
        /* <DEDUP_REMOVED lines=24> */
.L_x_4810:
[----:B------:R-:W-:-:S06]  /*12f0*/  UISETP.GE.AND UP0, UPT, UR36, 0x1, UPT ;  /* 0x000000012400788c */ /* 0x000fcc000bf06270 */
[----:B------:R-:W-:-:S13]  /*1300*/  PLOP3.LUT P0, PT, PT, PT, UP0, 0x80, 0x8 ;  /* 0x000000000008781c */ /* 0x000fda0003f0f008 */
[----:B------:R-:W-:Y:S05]  /*1310*/  @!P0 EXIT ;  /* 0x000000000000894d */ /* 0x000fea0003800000 */
[----:B------:R-:W-:Y:S01]  /*1320*/  UMOV UR9, URZ ;  /* 0x000000ff00097c82 */ /* 0x000fe20008000000 */
[----:B------:R-:W-:-:S05]  /*1330*/  UMOV UR10, URZ ;  /* 0x000000ff000a7c82 */ /* 0x000fca0008000000 */
.L_x_4854:
[----:B0-----:R-:W0:Y:S02]  /*1340*/  LDCU.64 UR6, c[0x0][0x4f8] ;  /* 0x00009f00ff0677ac */ /* 0x001e240008000a00 */
[----:B0-----:R-:W-:-:S04]  /*1350*/  UISETP.NE.U32.AND UP0, UPT, UR6, URZ, UPT ;  /* 0x000000ff0600728c */ /* 0x001fc8000bf05070 */
[----:B------:R-:W-:-:S06]  /*1360*/  UISETP.NE.AND.EX UP0, UPT, UR7, URZ, UPT, UP0 ;  /* 0x000000ff0700728c */ /* 0x000fcc000bf05300 */
[----:B------:R-:W-:-:S05]  /*1370*/  PLOP3.LUT P0, PT, PT, PT, UP0, 0x80, 0x8 ;  /* 0x000000000008781c */ /* 0x000fca0003f0f008 */
[----:B------:R-:W0:Y:S01]  /*1380*/  @UP0 LDCU.64 UR6, c[0x0][0x4f8] ;  /* 0x00009f00ff0607ac */ /* 0x000e220008000a00 */
[----:B------:R-:W-:-:S04]  /*1390*/  @UP0 UIADD3 UR12, UPT, UPT, UR9, UR8, URZ ;  /* 0x00000008090c0290 */ /* 0x000fc8000fffe0ff */
[----:B0-----:R-:W-:-:S06]  /*13a0*/  @UP0 UIMAD.WIDE UR6, UR12, 0x4, UR6 ;  /* 0x000000040c0608a5 */ /* 0x001fcc000f8e0206 */
[----:B-1----:R-:W-:Y:S02]  /*13b0*/  IMAD.U32 R2, RZ, RZ, UR6 ;  /* 0x00000006ff027e24 */ /* 0x002fe4000f8e00ff */
[----:B------:R-:W-:-:S03]  /*13c0*/  IMAD.U32 R3, RZ, RZ, UR7 ;  /* 0x00000007ff037e24 */ /* 0x000fc6000f8e00ff */
[----:B------:R-:W0:Y:S02]  /*13d0*/  @!UP0 LDCU UR6, c[0x0][0x3ac] ;  /* 0x00007580ff0687ac */ /* 0x000e240008000800 */
[----:B------:R-:W2:Y:S04]  /*13e0*/  @P0 LDG.E R4, desc[UR34][R2.64+0x4] ;  /* 0x0000042202040981 */ /* 0x000ea8000c1e1900 */
[----:B------:R-:W3:Y:S01]  /*13f0*/  @P0 LDG.E R5, desc[UR34][R2.64] ;  /* 0x0000002202050981 */ /* 0x000ee2000c1e1900 */
[----:B------:R-:W1:Y:S01]  /*1400*/  @!UP0 LDCU.U8 UR7, c[0x0][0x3a9] ;  /* 0x00007520ff0787ac */ /* 0x000e620008000000 */
[----:B------:R-:W-:Y:S01]  /*1410*/  MOV R7, UR25 ;  /* 0x0000001900077c02 */ /* 0x000fe20008000f00 */
        /* <DEDUP_REMOVED lines=53> */
[----:B------:R-:W2:Y:S01]  /*1770*/  @!P6 LDG.E.U16 R9, desc[UR34][R6.64+0x40] ;  /* 0x000040220609e981 */ /* 0x000ea2000c1e1500 */
[----:B------:R-:W-:-:S02]  /*1780*/  ISETP.GE.AND P4, PT, R105, UR37, PT ;  /* 0x0000002569007c0c */ /* 0x000fc4000bf86270 */
[----:B------:R-:W-:Y:S01]  /*1790*/  ISETP.GE.AND P3, PT, R104, UR37, PT ;  /* 0x0000002568007c0c */ /* 0x000fe2000bf66270 */
[----:B------:R-:W3:Y:S01]  /*17a0*/  @!P0 LDG.E.U16 R8, desc[UR34][R6.64] ;  /* 0x0000002206088981 */ /* 0x000ee2000c1e1500 */
[----:B------:R-:W-:Y:S02]  /*17b0*/  ISETP.GE.AND P0, PT, R101, UR37, PT ;  /* 0x0000002565007c0c */ /* 0x000fe4000bf06270 */
[C---:B------:R-:W-:Y:S01]  /*17c0*/  LOP3.LUT R99, R108.reuse, 0x120, RZ, 0xfc, !PT ;  /* 0x000001206c637812 */ /* 0x040fe200078efcff */
[----:B------:R-:W4:Y:S01]  /*17d0*/  @!P5 LDG.E.U16 R10, desc[UR34][R6.64+0x80] ;  /* 0x00008022060ad981 */ /* 0x000f22000c1e1500 */
[C---:B------:R-:W-:Y:S02]  /*17e0*/  LOP3.LUT R98, R108.reuse, 0x140, RZ, 0xfc, !PT ;  /* 0x000001406c627812 */ /* 0x040fe400078efcff */
[C---:B------:R-:W-:Y:S01]  /*17f0*/  LOP3.LUT R97, R108.reuse, 0x160, RZ, 0xfc, !PT ;  /* 0x000001606c617812 */ /* 0x040fe200078efcff */
[----:B------:R-:W5:Y:S01]  /*1800*/  @!P1 LDG.E.U16 R14, desc[UR34][R6.64+0x180] ;  /* 0x00018022060e9981 */ /* 0x000f62000c1e1500 */
[----:B------:R-:W-:-:S02]  /*1810*/  LOP3.LUT R96, R108, 0x180, RZ, 0xfc, !PT ;  /* 0x000001806c607812 */ /* 0x000fc400078efcff */
[----:B------:R-:W-:Y:S01]  /*1820*/  LOP3.LUT R95, R108, 0x1a0, RZ, 0xfc, !PT ;  /* 0x000001a06c5f7812 */ /* 0x000fe200078efcff */
[----:B------:R-:W5:Y:S04]  /*1830*/  @!P2 LDG.E.U16 R13, desc[UR34][R6.64+0x140] ;  /* 0x00014022060da981 */ /* 0x000f68000c1e1500 */
[----:B------:R-:W5:Y:S01]  /*1840*/  @!P0 LDG.E.U16 R15, desc[UR34][R6.64+0x1c0] ;  /* 0x0001c022060f8981 */ /* 0x000f62000c1e1500 */
[----:B------:R-:W-:Y:S02]  /*1850*/  ISETP.GE.AND P0, PT, R100, UR37, PT ;  /* 0x0000002564007c0c */ /* 0x000fe4000bf06270 */
[----:B------:R-:W-:Y:S01]  /*1860*/  ISETP.GE.AND P6, PT, R99, UR37, PT ;  /* 0x0000002563007c0c */ /* 0x000fe2000bfc6270 */
[----:B------:R-:W5:Y:S01]  /*1870*/  @!P4 LDG.E.U16 R11, desc[UR34][R6.64+0xc0] ;  /* 0x0000c022060bc981 */ /* 0x000f62000c1e1500 */
[----:B------:R-:W-:-:S02]  /*1880*/  ISETP.GE.AND P1, PT, R97, UR37, PT ;  /* 0x0000002561007c0c */ /* 0x000fc4000bf26270 */
[----:B------:R-:W-:Y:S01]  /*1890*/  ISETP.GE.AND P2, PT, R96, UR37, PT ;  /* 0x0000002560007c0c */ /* 0x000fe2000bf46270 */
[----:B------:R-:W5:Y:S06]  /*18a0*/  @!P3 LDG.E.U16 R12, desc[UR34][R6.64+0x100] ;  /* 0x00010022060cb981 */ /* 0x000f6c000c1e1500 */
[----:B------:R-:W5:Y:S01]  /*18b0*/  @!P0 LDG.E.U16 R16, desc[UR34][R6.64+0x200] ;  /* 0x0002002206108981 */ /* 0x000f62000c1e1500 */
[----:B------:R-:W-:Y:S02]  /*18c0*/  ISETP.GE.AND P0, PT, R98, UR37, PT ;  /* 0x0000002562007c0c */ /* 0x000fe4000bf06270 */
[C---:B------:R-:W-:Y:S01]  /*18d0*/  LOP3.LUT R94, R108.reuse, 0x1c0, RZ, 0xfc, !PT ;  /* 0x000001c06c5e7812 */ /* 0x040fe200078efcff */
[----:B------:R-:W5:Y:S01]  /*18e0*/  @!P6 LDG.E.U16 R17, desc[UR34][R6.64+0x240] ;  /* 0x000240220611e981 */ /* 0x000f62000c1e1500 */
[----:B------:R-:W-:-:S02]  /*18f0*/  LOP3.LUT R93, R108, 0x1e0, RZ, 0xfc, !PT ;  /* 0x000001e06c5d7812 */ /* 0x000fc400078efcff */
        /* <DEDUP_REMOVED lines=23> */
[-C--:B------:R-:W-:Y:S01]  /*1a70*/  LEA.HI.SX32 R24, R24, R5.reuse, 0x1b ;  /* 0x0000000518187211 */ /* 0x080fe200078fdaff */
[----:B------:R-:W-:Y:S01]  /*1a80*/  VIADD R6, R5, 0xa0 ;  /* 0x000000a005067836 */ /* 0x000fe20000000000 */
[-C--:B------:R-:W-:Y:S02]  /*1a90*/  LEA.HI.SX32 R26, R26, R5.reuse, 0x1b ;  /* 0x000000051a1a7211 */ /* 0x080fe400078fdaff */
[----:B------:R-:W-:Y:S02]  /*1aa0*/  LEA.HI.SX32 R28, R28, R5, 0x1b ;  /* 0x000000051c1c7211 */ /* 0x000fe400078fdaff */
[----:B------:R-:W-:-:S02]  /*1ab0*/  LEA R91, R91, UR41, 0x1 ;  /* 0x000000295b5b7c11 */ /* 0x000fc4000f8e08ff */
[-C--:B------:R-:W-:Y:S02]  /*1ac0*/  LEA.HI.SX32 R30, R30, R5.reuse, 0x1b ;  /* 0x000000051e1e7211 */ /* 0x080fe400078fdaff */
[----:B------:R-:W-:Y:S02]  /*1ad0*/  LEA R90, R24, UR41, 0x1 ;  /* 0x00000029185a7c11 */ /* 0x000fe4000f8e08ff */
[----:B------:R-:W-:Y:S01]  /*1ae0*/  LEA R89, R26, UR41, 0x1 ;  /* 0x000000291a597c11 */ /* 0x000fe2000f8e08ff */
[C---:B------:R-:W-:Y:S01]  /*1af0*/  VIADD R26, R5.reuse, 0xe0 ;  /* 0x000000e0051a7836 */ /* 0x040fe20000000000 */
        /* <DEDUP_REMOVED lines=8> */
[----:B------:R-:W-:Y:S02]  /*1b80*/  IADD3 R6, PT, PT, R5, 0x140, RZ ;  /* 0x0000014005067810 */ /* 0x000fe40007ffe0ff */
        /* <DEDUP_REMOVED lines=25> */
[----:B-1----:R-:W-:-:S02]  /*1d20*/  VIADD R8, R5, 0x160 ;  /* 0x0000016005087836 */ /* 0x002fc40000000000 */
[----:B--2---:R-:W-:-:S03]  /*1d30*/  VIADD R10, R5, 0x180 ;  /* 0x00000180050a7836 */ /* 0x004fc60000000000 */
[-C--:B------:R-:W-:Y:S01]  /*1d40*/  LEA.HI.SX32 R8, R8, R5.reuse, 0x1b ;  /* 0x0000000508087211 */ /* 0x080fe200078fdaff */
[----:B-----5:R-:W-:Y:S01]  /*1d50*/  STS.U16 [R88+0xc0], R11 ;  /* 0x0000c00b58007388 */ /* 0x020fe20000000400 */
[----:B------:R-:W-:-:S03]  /*1d60*/  LEA.HI.SX32 R10, R10, R5, 0x1b ;  /* 0x000000050a0a7211 */ /* 0x000fc600078fdaff */
[----:B------:R1:W-:Y:S01]  /*1d70*/  STS.U16 [R81+0x100], R12 ;  /* 0x0001000c51007388 */ /* 0x0003e20000000400 */
[----:B------:R-:W-:-:S03]  /*1d80*/  LEA R74, R8, UR41, 0x1 ;  /* 0x00000029084a7c11 */ /* 0x000fc6000f8e08ff */
[----:B------:R-:W-:Y:S01]  /*1d90*/  STS.U16 [R80+0x140], R13 ;  /* 0x0001400d50007388 */ /* 0x000fe20000000400 */
[----:B------:R-:W-:Y:S01]  /*1da0*/  LEA R73, R10, UR41, 0x1 ;  /* 0x000000290a497c11 */ /* 0x000fe2000f8e08ff */
[----:B-1----:R-:W-:Y:S02]  /*1db0*/  VIADD R12, R5, 0x1a0 ;  /* 0x000001a0050c7836 */ /* 0x002fe40000000000 */
[----:B------:R1:W-:Y:S04]  /*1dc0*/  STS.U16 [R79+0x180], R14 ;  /* 0x0001800e4f007388 */ /* 0x0003e80000000400 */
        /* <DEDUP_REMOVED lines=14> */
[C---:B--2---:R-:W-:Y:S01]  /*1eb0*/  VIADD R16, R5.reuse, 0x6 ;  /* 0x0000000605107836 */ /* 0x044fe20000000000 */
[C---:B------:R-:W-:Y:S01]  /*1ec0*/  IADD3 R28, PT, PT, R5.reuse, 0x7, RZ ;  /* 0x00000007051c7810 */ /* 0x040fe20007ffe0ff */
[C---:B---3--:R-:W-:Y:S01]  /*1ed0*/  VIADD R18, R5.reuse, 0x8 ;  /* 0x0000000805127836 */ /* 0x048fe20000000000 */
        /* <DEDUP_REMOVED lines=143> */
[----:B-----5:R-:W-:Y:S01]  /*27d0*/  IMAD.U32 R31, R31, 0x10000, RZ ;  /* 0x000100001f1f7824 */ /* 0x020fe200078e00ff */
[----:B------:R-:W-:-:S02]  /*27e0*/  FSETP.GTU.FTZ.AND P1, PT, R52, 20, PT ;  /* 0x41a000003400780b */ /* 0x000fc40003f3c000 */
        /* <DEDUP_REMOVED lines=35> */
.L_x_4812:
[----:B------:R-:W-:Y:S05]  /*2a20*/  BSYNC.RECONVERGENT B0 ;  /* 0x0000000000007941 */ /* 0x000fea0003800200 */
.L_x_4811:
[----:B------:R-:W-:Y:S01]  /*2a30*/  ISETP.EQ.OR P1, PT, RZ, UR6, P1 ;  /* 0x00000006ff007c0c */ /* 0x000fe20008f22670 */
[----:B------:R-:W-:Y:S01]  /*2a40*/  BSSY.RECONVERGENT B0, `(.L_x_4813) ;  /* 0x0000024000007945 */ /* 0x000fe20003800200 */
[----:B------:R-:W-:Y:S02]  /*2a50*/  SHF.L.U32 R34, R34, 0x10, RZ ;  /* 0x0000001022227819 */ /* 0x000fe400000006ff */
[----:B------:R-:W-:Y:S02]  /*2a60*/  FSETP.GTU.FTZ.AND P0, PT, R48, 20, PT ;  /* 0x41a000003000780b */ /* 0x000fe40003f1c000 */
[----:B------:R-:W-:Y:S01]  /*2a70*/  ISETP.EQ.OR P3, PT, RZ, UR6, P3 ;  /* 0x00000006ff007c0c */ /* 0x000fe20009f62670 */
[----:B------:R-:W-:-:S06]  /*2a80*/  FADD.FTZ R47, R34, UR5 ;  /* 0x00000005222f7e21 */ /* 0x000fcc0008010000 */
        /* <DEDUP_REMOVED lines=31> */
.L_x_4814:
[----:B------:R-:W-:Y:S05]  /*2c80*/  BSYNC.RECONVERGENT B0 ;  /* 0x0000000000007941 */ /* 0x000fea0003800200 */
.L_x_4813:
[----:B------:R-:W-:Y:S01]  /*2c90*/  IMAD.U32 R33, R33, 0x10000, RZ ;  /* 0x0001000021217824 */ /* 0x000fe200078e00ff */
[----:B------:R-:W-:Y:S01]  /*2ca0*/  BSSY.RECONVERGENT B0, `(.L_x_4815) ;  /* 0x0000022000007945 */ /* 0x000fe20003800200 */
[----:B------:R-:W-:Y:S02]  /*2cb0*/  FSETP.GTU.FTZ.AND P1, PT, R47, 20, PT ;  /* 0x41a000002f00780b */ /* 0x000fe40003f3c000 */
[----:B------:R-:W-:Y:S01]  /*2cc0*/  FADD.FTZ R46, R33, UR5 ;  /* 0x00000005212e7e21 */ /* 0x000fe20008010000 */
        /* <DEDUP_REMOVED lines=31> */
.L_x_4816:
[----:B------:R-:W-:Y:S05]  /*2ec0*/  BSYNC.RECONVERGENT B0 ;  /* 0x0000000000007941 */ /* 0x000fea0003800200 */
.L_x_4815:
        /* <DEDUP_REMOVED lines=37> */
.L_x_4818:
[----:B------:R-:W-:Y:S05]  /*3120*/  BSYNC.RECONVERGENT B0 ;  /* 0x0000000000007941 */ /* 0x000fea0003800200 */
.L_x_4817:
        /* <DEDUP_REMOVED lines=35> */
.L_x_4820:
[----:B------:R-:W-:Y:S05]  /*3360*/  BSYNC.RECONVERGENT B0 ;  /* 0x0000000000007941 */ /* 0x000fea0003800200 */
.L_x_4819:
        /* <DEDUP_REMOVED lines=37> */
.L_x_4822:
[----:B------:R-:W-:Y:S05]  /*35c0*/  BSYNC.RECONVERGENT B0 ;  /* 0x0000000000007941 */ /* 0x000fea0003800200 */
.L_x_4821:
        /* <DEDUP_REMOVED lines=35> */
.L_x_4824:
[----:B------:R-:W-:Y:S05]  /*3800*/  BSYNC.RECONVERGENT B0 ;  /* 0x0000000000007941 */ /* 0x000fea0003800200 */
.L_x_4823:
[----:B------:R-:W-:Y:S01]  /*3810*/  ISETP.EQ.OR P5, PT, RZ, UR6, P3 ;  /* 0x00000006ff007c0c */ /* 0x000fe20009fa2670 */
[----:B------:R-:W-:Y:S01]  /*3820*/  BSSY.RECONVERGENT B0, `(.L_x_4825) ;  /* 0x0000025000007945 */ /* 0x000fe20003800200 */
[----:B------:R-:W-:Y:S01]  /*3830*/  SHF.L.U32 R22, R22, 0x10, RZ ;  /* 0x0000001016167819 */ /* 0x000fe200000006ff */
[----:B------:R-:W-:Y:S01]  /*3840*/  IMAD.U32 R40, R20, 0x10000, RZ ;  /* 0x0001000014287824 */ /* 0x000fe200078e00ff */
[----:B------:R-:W-:Y:S02]  /*3850*/  FSETP.GTU.FTZ.AND P0, PT, R38, 20, PT ;  /* 0x41a000002600780b */ /* 0x000fe40003f1c000 */
[----:B------:R-:W-:Y:S01]  /*3860*/  ISETP.EQ.OR P3, PT, RZ, UR6, P4 ;  /* 0x00000006ff007c0c */ /* 0x000fe2000a762670 */
[----:B------:R-:W-:-:S06]  /*3870*/  FADD.FTZ R37, R22, UR5 ;  /* 0x0000000516257e21 */ /* 0x000fcc0008010000 */
        /* <DEDUP_REMOVED lines=31> */
.L_x_4826:
[----:B------:R-:W-:Y:S05]  /*3a70*/  BSYNC.RECONVERGENT B0 ;  /* 0x0000000000007941 */ /* 0x000fea0003800200 */
.L_x_4825:
        /* <DEDUP_REMOVED lines=39> */
.L_x_4828:
[----:B------:R-:W-:Y:S05]  /*3cf0*/  BSYNC.RECONVERGENT B0 ;  /* 0x0000000000007941 */ /* 0x000fea0003800200 */
.L_x_4827:
[----:B------:R-:W-:Y:S01]  /*3d00*/  ISETP.EQ.OR P5, PT, RZ, UR6, P2 ;  /* 0x00000006ff007c0c */ /* 0x000fe200097a2670 */
[----:B------:R-:W-:Y:S01]  /*3d10*/  IMAD.U32 R35, R3, 0x10000, RZ ;  /* 0x0001000003237824 */ /* 0x000fe200078e00ff */
[----:B------:R-:W-:Y:S01]  /*3d20*/  BSSY.RECONVERGENT B0, `(.L_x_4829) ;  /* 0x0000027000007945 */ /* 0x000fe20003800200 */
[----:B------:R-:W-:Y:S01]  /*3d30*/  FSETP.GTU.FTZ.AND P3, PT, R36, 20, PT ;  /* 0x41a000002400780b */ /* 0x000fe20003f7c000 */
[----:B------:R-:W-:Y:S01]  /*3d40*/  IMAD.U32 R3, R15, 0x10000, RZ ;  /* 0x000100000f037824 */ /* 0x000fe200078e00ff */
[----:B------:R-:W-:Y:S01]  /*3d50*/  ISETP.EQ.OR P2, PT, RZ, UR6, P1 ;  /* 0x00000006ff007c0c */ /* 0x000fe20008f42670 */
[----:B------:R-:W-:Y:S01]  /*3d60*/  IMAD.U32 R84, R14, 0x10000, RZ ;  /* 0x000100000e547824 */ /* 0x000fe200078e00ff */
[----:B------:R-:W-:Y:S01]  /*3d70*/  SHF.L.U32 R83, R13, 0x10, RZ ;  /* 0x000000100d537819 */ /* 0x000fe200000006ff */
[----:B------:R-:W-:Y:S02]  /*3d80*/  IMAD.U32 R86, R12, 0x10000, RZ ;  /* 0x000100000c567824 */ /* 0x000fe400078e00ff */
[----:B------:R-:W-:-:S03]  /*3d90*/  FADD.FTZ R35, R35, UR5 ;  /* 0x0000000523237e21 */ /* 0x000fc60008010000 */
        /* <DEDUP_REMOVED lines=31> */
.L_x_4830:
[----:B------:R-:W-:Y:S05]  /*3f90*/  BSYNC.RECONVERGENT B0 ;  /* 0x0000000000007941 */ /* 0x000fea0003800200 */
.L_x_4829:
        /* <DEDUP_REMOVED lines=39> */
.L_x_4832:
[----:B------:R-:W-:Y:S05]  /*4210*/  BSYNC.RECONVERGENT B0 ;  /* 0x0000000000007941 */ /* 0x000fea0003800200 */
.L_x_4831:
[----:B------:R-:W-:Y:S01]  /*4220*/  ISETP.EQ.OR P0, PT, RZ, UR6, P0 ;  /* 0x00000006ff007c0c */ /* 0x000fe20008702670 */
[----:B------:R-:W-:Y:S01]  /*4230*/  BSSY.RECONVERGENT B0, `(.L_x_4833) ;  /* 0x000002b000007945 */ /* 0x000fe20003800200 */
[----:B------:R-:W-:Y:S01]  /*4240*/  FSETP.GTU.FTZ.AND P2, PT, R34, 20, PT ;  /* 0x41a000002200780b */ /* 0x000fe20003f5c000 */
[----:B------:R-:W-:Y:S01]  /*4250*/  IMAD.U32 R111, R7, 0x10000, RZ ;  /* 0x00010000076f7824 */ /* 0x000fe200078e00ff */
[----:B------:R-:W-:Y:S01]  /*4260*/  ISETP.EQ.OR P4, PT, RZ, UR6, P4 ;  /* 0x00000006ff007c0c */ /* 0x000fe2000a782670 */
[----:B------:R-:W-:Y:S01]  /*4270*/  IMAD.U32 R114, R6, 0x10000, RZ ;  /* 0x0001000006727824 */ /* 0x000fe200078e00ff */
[----:B------:R-:W-:Y:S01]  /*4280*/  ISETP.EQ.OR P3, PT, RZ, UR6, P3 ;  /* 0x00000006ff007c0c */ /* 0x000fe20009f62670 */
[----:B------:R-:W-:Y:S01]  /*4290*/  IMAD.U32 R113, R5, 0x10000, RZ ;  /* 0x0001000005717824 */ /* 0x000fe200078e00ff */
        /* <DEDUP_REMOVED lines=36> */
.L_x_4834:
[----:B------:R-:W-:Y:S05]  /*44e0*/  BSYNC.RECONVERGENT B0 ;  /* 0x0000000000007941 */ /* 0x000fea0003800200 */
.L_x_4833:
        /* <DEDUP_REMOVED lines=32> */
.L_x_4836:
[----:B------:R-:W-:Y:S05]  /*46f0*/  BSYNC.RECONVERGENT B0 ;  /* 0x0000000000007941 */ /* 0x000fea0003800200 */
.L_x_4835:
        /* <DEDUP_REMOVED lines=32> */
.L_x_4838:
[----:B------:R-:W-:Y:S05]  /*4900*/  BSYNC.RECONVERGENT B0 ;  /* 0x0000000000007941 */ /* 0x000fea0003800200 */
.L_x_4837:
        /* <DEDUP_REMOVED lines=32> */
.L_x_4840:
[----:B------:R-:W-:Y:S05]  /*4b10*/  BSYNC.RECONVERGENT B0 ;  /* 0x0000000000007941 */ /* 0x000fea0003800200 */
.L_x_4839:
        /* <DEDUP_REMOVED lines=32> */
.L_x_4842:
[----:B------:R-:W-:Y:S05]  /*4d20*/  BSYNC.RECONVERGENT B0 ;  /* 0x0000000000007941 */ /* 0x000fea0003800200 */
.L_x_4841:
        /* <DEDUP_REMOVED lines=62> */
.L_x_4853:
        /* <DEDUP_REMOVED lines=52> */
[----:B------:R-:W-:Y:S02]  /*5450*/  IMAD.MOV.U32 R84, RZ, RZ, RZ ;  /* 0x000000ffff547224 */ /* 0x000fe400078e00ff */
[----:B------:R-:W-:Y:S01]  /*5460*/  IMAD.MOV.U32 R110, RZ, RZ, RZ ;  /* 0x000000ffff6e7224 */ /* 0x000fe200078e00ff */
        /* <DEDUP_REMOVED lines=23> */
[----:B--2---:R-:W-:-:S05]  /*55e0*/  MOV R42, RZ ;  /* 0x000000ff002a7202 */ /* 0x004fca0000000f00 */
        /* <DEDUP_REMOVED lines=44> */
[----:B------:R-:W-:Y:S01]  /*58b0*/  P2R R87, PR, RZ, 0x4 ;  /* 0x00000004ff577803 */ /* 0x000fe20000000000 */
[----:B------:R-:W-:Y:S01]  /*58c0*/  IMAD.MOV.U32 R116, RZ, RZ, RZ ;  /* 0x000000ffff747224 */ /* 0x000fe200078e00ff */
[----:B------:R-:W-:Y:S01]  /*58d0*/  MOV R118, RZ ;  /* 0x000000ff00767202 */ /* 0x000fe20000000f00 */
[----:B------:R-:W5:Y:S04]  /*58e0*/  @!P3 LDG.E.U16 R84, desc[UR34][R162.64+0x100] ;  /* 0x00010022a254b981 */ /* 0x000f68000c1e1500 */
[----:B------:R-:W5:Y:S01]  /*58f0*/  @!P6 LDG.E.U16 R113, desc[UR34][R162.64+0x1c0] ;  /* 0x0001c022a271e981 */ /* 0x000f62000c1e1500 */
[----:B---3--:R-:W0:Y:S01]  /*5900*/  S2R R110, SR_TID.X ;  /* 0x00000000006e7919 */ /* 0x008e220000002100 */
[----:B------:R-:W-:-:S02]  /*5910*/  HFMA2 R122, -RZ, RZ, 0, 0 ;  /* 0x00000000ff7a7431 */ /* 0x000fc400000001ff */
[----:B------:R-:W-:Y:S01]  /*5920*/  IMAD.MOV.U32 R120, RZ, RZ, RZ ;  /* 0x000000ffff787224 */ /* 0x000fe200078e00ff */
        /* <DEDUP_REMOVED lines=40> */
[----:B------:R-:W-:Y:S02]  /*5bb0*/  FMUL.FTZ R85, R40, 1.4426950216293334961 ;  /* 0x3fb8aa3b28557820 */ /* 0x000fe40000410000 */
[----:B------:R-:W-:Y:S01]  /*5bc0*/  LDS.U16 R40, [R66+0x6] ;  /* 0x0000060042287984 */ /* 0x000fe20000000400 */
[C---:B------:R-:W-:Y:S02]  /*5bd0*/  VIADD R43, R109.reuse, 0x3 ;  /* 0x000000036d2b7836 */ /* 0x040fe40000000000 */
        /* <DEDUP_REMOVED lines=34> */
[----:B0-----:R-:W-:Y:S02]  /*5e00*/  IMAD.U32 R87, R41, 0x10000, RZ ;  /* 0x0001000029577824 */ /* 0x001fe400078e00ff */
[----:B------:R-:W-:Y:S02]  /*5e10*/  LDS.U16 R41, [R63+0xc] ;  /* 0x00000c003f297984 */ /* 0x000fe40000000400 */
[----:B------:R-:W-:-:S02]  /*5e20*/  FMUL.FTZ R159, R16, R87 ;  /* 0x00000057109f7220 */ /* 0x000fc40000410000 */
[----:B------:R-:W0:Y:S01]  /*5e30*/  LDS.U16 R87, [R62+0xe] ;  /* 0x00000e003e577984 */ /* 0x000e220000000400 */
[----:B------:R-:W-:Y:S02]  /*5e40*/  @!P6 PRMT R124, R124, 0x5410, R113 ;  /* 0x000054107c7ce816 */ /* 0x000fe40000000071 */
[C---:B------:R-:W-:Y:S01]  /*5e50*/  IADD3 R113, PT, PT, R109.reuse, 0x7, RZ ;  /* 0x000000076d717810 */ /* 0x040fe20007ffe0ff */
[----:B------:R-:W-:Y:S01]  /*5e60*/  VIADD R115, R109, 0x2 ;  /* 0x000000026d737836 */ /* 0x000fe20000000000 */
[----:B------:R-:W-:Y:S02]  /*5e70*/  FSEL R159, R159, RZ, !P0 ;  /* 0x000000ff9f9f7208 */ /* 0x000fe40004000000 */
[----:B------:R-:W-:Y:S02]  /*5e80*/  FSEL R158, R117, 1, !P0 ;  /* 0x3f800000759e7808 */ /* 0x000fe40004000000 */
[----:B------:R-:W-:Y:S01]  /*5e90*/  ISETP.GE.U32.AND P0, PT, R113, UR37, PT ;  /* 0x0000002571007c0c */ /* 0x000fe2000bf06070 */
[----:B------:R-:W-:-:S02]  /*5ea0*/  IMAD.U32 R113, R40, 0x10000, RZ ;  /* 0x0001000028717824 */ /* 0x000fc400078e00ff */
[----:B------:R-:W2:Y:S01]  /*5eb0*/  LDS.U16 R40, [R60+0x12] ;  /* 0x000012003c287984 */ /* 0x000ea20000000400 */
[----:B------:R-:W-:Y:S01]  /*5ec0*/  ISETP.GE.U32.AND P1, PT, R115, UR37, PT ;  /* 0x0000002573007c0c */ /* 0x000fe2000bf26070 */
[----:B------:R-:W-:-:S03]  /*5ed0*/  VIADD R115, R109, 0x5 ;  /* 0x000000056d737836 */ /* 0x000fc60000000000 */
[----:B------:R-:W-:Y:S01]  /*5ee0*/  FSEL R157, R42, RZ, !P1 ;  /* 0x000000ff2a9d7208 */ /* 0x000fe20004800000 */
[----:B------:R-:W-:Y:S01]  /*5ef0*/  IMAD.U32 R42, R43, 0x10000, RZ ;  /* 0x000100002b2a7824 */ /* 0x000fe200078e00ff */
[----:B------:R-:W-:Y:S01]  /*5f00*/  ISETP.GE.U32.AND P4, PT, R115, UR37, PT ;  /* 0x0000002573007c0c */ /* 0x000fe2000bf86070 */
[----:B------:R-:W-:Y:S02]  /*5f10*/  VIADD R115, R109, 0x8 ;  /* 0x000000086d737836 */ /* 0x000fe40000000000 */
[----:B------:R-:W-:Y:S01]  /*5f20*/  FMUL.FTZ R153, R13, R42 ;  /* 0x0000002a0d997220 */ /* 0x000fe20000410000 */
[----:B------:R-:W-:Y:S02]  /*5f30*/  IMAD.U32 R43, R84, 0x10000, RZ ;  /* 0x00010000542b7824 */ /* 0x000fe400078e00ff */
[----:B------:R-:W-:Y:S01]  /*5f40*/  FMUL.FTZ R84, R85, R45 ;  /* 0x0000002d55547220 */ /* 0x000fe20000410000 */
[----:B------:R-:W-:Y:S02]  /*5f50*/  VIADD R42, R109, 0xa ;  /* 0x0000000a6d2a7836 */ /* 0x000fe40000000000 */
[----:B------:R-:W-:Y:S01]  /*5f60*/  FMUL.FTZ R117, R85, R47 ;  /* 0x0000002f55757220 */ /* 0x000fe20000410000 */
[----:B------:R-:W-:-:S02]  /*5f70*/  FSEL R156, R119, 1, !P1 ;  /* 0x3f800000779c7808 */ /* 0x000fc40004800000 */
[----:B------:R-:W-:Y:S01]  /*5f80*/  ISETP.GE.U32.AND P1, PT, R115, UR37, PT ;  /* 0x0000002573007c0c */ /* 0x000fe2000bf26070 */
[----:B0-----:R-:W-:-:S04]  /*5f90*/  IMAD.U32 R87, R87, 0x10000, RZ ;  /* 0x0001000057577824 */ /* 0x001fc800078e00ff */
[----:B------:R-:W-:Y:S01]  /*5fa0*/  FMUL.FTZ R87, R10, R87 ;  /* 0x000000570a577220 */ /* 0x000fe20000410000 */
[----:B------:R-:W-:Y:S01]  /*5fb0*/  FSEL R153, R153, RZ, !P3 ;  /* 0x000000ff99997208 */ /* 0x000fe20005800000 */
[----:B------:R-:W-:-:S03]  /*5fc0*/  FMUL.FTZ R115, R85, R46 ;  /* 0x0000002e55737220 */ /* 0x000fc60000410000 */
[----:B------:R-:W-:Y:S02]  /*5fd0*/  FSEL R147, R87, RZ, !P0 ;  /* 0x000000ff57937208 */ /* 0x000fe40004000000 */
[----:B------:R-:W0:Y:S01]  /*5fe0*/  LDS.U16 R87, [R59+0x14] ;  /* 0x000014003b577984 */ /* 0x000e220000000400 */
[----:B------:R-:W-:Y:S01]  /*5ff0*/  ISETP.GE.U32.AND P3, PT, R42, UR37, PT ;  /* 0x000000252a007c0c */ /* 0x000fe2000bf66070 */
[----:B------:R-:W-:Y:S02]  /*6000*/  IMAD.U32 R42, R41, 0x10000, RZ ;  /* 0x00010000292a7824 */ /* 0x000fe400078e00ff */
[----:B------:R-:W-:Y:S01]  /*6010*/  FMUL.FTZ R155, R14, R113 ;  /* 0x000000710e9b7220 */ /* 0x000fe20000410000 */
[----:B------:R-:W3:Y:S01]  /*6020*/  MUFU.EX2 R84, R84 ;  /* 0x0000005400547308 */ /* 0x000ee20000000800 */
[----:B------:R-:W-:Y:S01]  /*6030*/  IADD3 R113, PT, PT, R109, 0x9, RZ ;  /* 0x000000096d717810 */ /* 0x000fe20007ffe0ff */
[----:B------:R-:W-:Y:S01]  /*6040*/  FMUL.FTZ R149, R11, R42 ;  /* 0x0000002a0b957220 */ /* 0x000fe20000410000 */
[----:B------:R-:W-:-:S02]  /*6050*/  SHF.L.U32 R42, R111, 0x10, RZ ;  /* 0x000000106f2a7819 */ /* 0x000fc400000006ff */
        /* <DEDUP_REMOVED lines=15> */
[----:B--2---:R-:W-:Y:S01]  /*6150*/  IMAD.U32 R41, R40, 0x10000, RZ ;  /* 0x0001000028297824 */ /* 0x004fe200078e00ff */
[----:B-1----:R-:W-:Y:S01]  /*6160*/  FSEL R146, R115, 1, !P0 ;  /* 0x3f80000073927808 */ /* 0x002fe20004000000 */
[----:B------:R-:W-:-:S02]  /*6170*/  VIADD R40, R109, 0xe ;  /* 0x0000000e6d287836 */ /* 0x000fc40000000000 */
[----:B------:R-:W-:Y:S01]  /*6180*/  FMUL.FTZ R115, R85, R39 ;  /* 0x0000002755737220 */ /* 0x000fe20000410000 */
[----:B------:R-:W-:Y:S01]  /*6190*/  IADD3 R43, PT, PT, R109, 0xb, RZ ;  /* 0x0000000b6d2b7810 */ /* 0x000fe20007ffe0ff */
[----:B------:R-:W-:Y:S01]  /*61a0*/  FMUL.FTZ R41, R8, R41 ;  /* 0x0000002908297220 */ /* 0x000fe20000410000 */
[----:B------:R-:W-:Y:S02]  /*61b0*/  FSEL R151, R151, RZ, !P4 ;  /* 0x000000ff97977208 */ /* 0x000fe40006000000 */
[----:B------:R-:W-:Y:S02]  /*61c0*/  FSEL R150, R125, 1, !P4 ;  /* 0x3f8000007d967808 */ /* 0x000fe40006000000 */
[----:B------:R-:W-:Y:S01]  /*61d0*/  FSEL R145, R42, RZ, !P1 ;  /* 0x000000ff2a917208 */ /* 0x000fe20004800000 */
[----:B------:R-:W1:Y:S01]  /*61e0*/  MUFU.EX2 R115, R115 ;  /* 0x0000007300737308 */ /* 0x000e620000000800 */
[----:B------:R-:W-:Y:S01]  /*61f0*/  ISETP.GE.U32.AND P4, PT, R43, UR37, PT ;  /* 0x000000252b007c0c */ /* 0x000fe2000bf86070 */
[----:B------:R-:W-:Y:S01]  /*6200*/  VIADD R43, R109, 0xd ;  /* 0x0000000d6d2b7836 */ /* 0x000fe20000000000 */
[----:B------:R-:W-:Y:S01]  /*6210*/  ISETP.GE.U32.AND P1, PT, R40, UR37, PT ;  /* 0x0000002528007c0c */ /* 0x000fe2000bf26070 */
[----:B------:R-:W-:Y:S01]  /*6220*/  FMUL.FTZ R117, R85, R37 ;  /* 0x0000002555757220 */ /* 0x000fe20000410000 */
[----:B------:R-:W-:Y:S01]  /*6230*/  IADD3 R40, PT, PT, R109, 0xf, RZ ;  /* 0x0000000f6d287810 */ /* 0x000fe20007ffe0ff */
[----:B------:R-:W-:Y:S01]  /*6240*/  LDS.U16 R42, [R54+0x1e] ;  /* 0x00001e00362a7984 */ /* 0x000fe20000000400 */
[----:B0-----:R-:W-:Y:S01]  /*6250*/  FSEL R142, R113, 1, !P2 ;  /* 0x3f800000718e7808 */ /* 0x001fe20005000000 */
[----:B------:R-:W-:Y:S01]  /*6260*/  FMUL.FTZ R113, R85, R38 ;  /* 0x0000002655717220 */ /* 0x000fe20000410000 */
[----:B------:R-:W-:-:S02]  /*6270*/  FSEL R143, R41, RZ, !P2 ;  /* 0x000000ff298f7208 */ /* 0x000fc40005000000 */
[----:B------:R-:W-:Y:S01]  /*6280*/  ISETP.GE.U32.AND P0, PT, R43, UR37, PT ;  /* 0x000000252b007c0c */ /* 0x000fe2000bf06070 */
[----:B------:R-:W-:Y:S01]  /*6290*/  LDS.U16 R41, [R55+0x1c] ;  /* 0x00001c0037297984 */ /* 0x000fe20000000400 */
[----:B------:R-:W-:Y:S01]  /*62a0*/  ISETP.GE.U32.AND P2, PT, R40, UR37, PT ;  /* 0x0000002528007c0c */ /* 0x000fe2000bf46070 */
[----:B------:R-:W-:Y:S01]  /*62b0*/  FMUL.FTZ R85, R85, R34 ;  /* 0x0000002255557220 */ /* 0x000fe20000410000 */
[----:B------:R-:W-:Y:S01]  /*62c0*/  PRMT R119, R86, 0x7632, R119 ;  /* 0x0000763256777816 */ /* 0x000fe20000000077 */
[----:B------:R-:W0:Y:S01]  /*62d0*/  LDS.U16 R43, [R69] ;  /* 0x00000000452b7984 */ /* 0x000e220000000400 */
[----:B------:R-:W2:Y:S03]  /*62e0*/  MUFU.EX2 R113, R113 ;  /* 0x0000007100717308 */ /* 0x000ea60000000800 */
[----:B------:R-:W5:Y:S04]  /*62f0*/  LDS.U16 R40, [R56+0x1a] ;  /* 0x00001a0038287984 */ /* 0x000f680000000400 */
        /* <DEDUP_REMOVED lines=11> */
[----:B------:R-:W-:Y:S01]  /*63b0*/  IMAD.U32 R111, R111, 0x10000, RZ ;  /* 0x000100006f6f7824 */ /* 0x000fe200078e00ff */
[----:B----4-:R-:W-:Y:S02]  /*63c0*/  PRMT R112, R120, 0x7632, R112 ;  /* 0x0000763278707816 */ /* 0x010fe40000000070 */
        /* <DEDUP_REMOVED lines=16> */
[----:B--2---:R-:W-:-:S03]  /*64d0*/  FSEL R138, R113, 1, !P4 ;  /* 0x3f800000718a7808 */ /* 0x004fc60006000000 */
[----:B------:R-:W-:Y:S01]  /*64e0*/  STS.U16 [R71+0x1400], R124 ;  /* 0x0014007c47007388 */ /* 0x000fe20000000400 */
[----:B---3--:R-:W-:-:S03]  /*64f0*/  FSEL R137, R117, 1, !P5 ;  /* 0x3f80000075897808 */ /* 0x008fc60006800000 */
[----:B------:R-:W-:Y:S01]  /*6500*/  STS.U16 [R70+0x1440], R87 ;  /* 0x0014405746007388 */ /* 0x000fe20000000400 */
[----:B------:R-:W-:-:S03]  /*6510*/  NOP ;  /* 0x0000000000007918 */ /* 0x000fc60000000000 */
[----:B------:R-:W-:Y:S01]  /*6520*/  LDS.U16 R111, [R69+0x1080] ;  /* 0x00108000456f7984 */ /* 0x000fe20000000400 */
[----:B0-----:R-:W-:-:S03]  /*6530*/  FSEL R134, R85, 1, !P2 ;  /* 0x3f80000055867808 */ /* 0x001fc60005000000 */
[----:B------:R-:W0:Y:S01]  /*6540*/  LDS.U16 R112, [R68+0x1082] ;  /* 0x0010820044707984 */ /* 0x000e220000000400 */
[----:B------:R-:W-:-:S03]  /*6550*/  SHF.L.U32 R128, R84, 0x10, RZ ;  /* 0x0000001054807819 */ /* 0x000fc600000006ff */
[----:B------:R-:W1:Y:S04]  /*6560*/  LDS.U16 R113, [R67+0x1084] ;  /* 0x0010840043717984 */ /* 0x000e680000000400 */
[----:B------:R-:W2:Y:S04]  /*6570*/  LDS.U16 R114, [R66+0x1086] ;  /* 0x0010860042727984 */ /* 0x000ea80000000400 */
[----:B------:R-:W-:Y:S04]  /*6580*/  LDS.U16 R115, [R65+0x1088] ;  /* 0x0010880041737984 */ /* 0x000fe80000000400 */
[----:B------:R-:W3:Y:S04]  /*6590*/  LDS.U16 R116, [R64+0x108a] ;  /* 0x00108a0040747984 */ /* 0x000ee80000000400 */
[----:B------:R-:W4:Y:S04]  /*65a0*/  LDS.U16 R117, [R63+0x108c] ;  /* 0x00108c003f757984 */ /* 0x000f280000000400 */
[----:B------:R-:W4:Y:S04]  /*65b0*/  LDS.U16 R118, [R62+0x108e] ;  /* 0x00108e003e767984 */ /* 0x000f280000000400 */
[----:B------:R-:W-:Y:S04]  /*65c0*/  LDS.U16 R119, [R61+0x1090] ;  /* 0x001090003d777984 */ /* 0x000fe80000000400 */
[----:B------:R-:W4:Y:S04]  /*65d0*/  LDS.U16 R120, [R60+0x1092] ;  /* 0x001092003c787984 */ /* 0x000f280000000400 */
[----:B------:R-:W4:Y:S04]  /*65e0*/  LDS.U16 R121, [R59+0x1094] ;  /* 0x001094003b797984 */ /* 0x000f280000000400 */
[----:B------:R-:W4:Y:S04]  /*65f0*/  LDS.U16 R122, [R58+0x1096] ;  /* 0x001096003a7a7984 */ /* 0x000f280000000400 */
[----:B------:R-:W-:Y:S04]  /*6600*/  LDS.U16 R123, [R57+0x1098] ;  /* 0x00109800397b7984 */ /* 0x000fe80000000400 */
[----:B------:R-:W4:Y:S04]  /*6610*/  LDS.U16 R124, [R56+0x109a] ;  /* 0x00109a00387c7984 */ /* 0x000f280000000400 */
[----:B------:R-:W4:Y:S04]  /*6620*/  LDS.U16 R125, [R55+0x109c] ;  /* 0x00109c00377d7984 */ /* 0x000f280000000400 */
[----:B------:R-:W4:Y:S04]  /*6630*/  LDS.U16 R126, [R54+0x109e] ;  /* 0x00109e00367e7984 */ /* 0x000f280000000400 */
[----:B------:R-:W4:Y:S01]  /*6640*/  @P3 LDS.64 R84, [UR48] ;  /* 0x00000030ff543984 */ /* 0x000f220008000a00 */
[----:B------:R-:W-:-:S02]  /*6650*/  IMAD.U32 R86, R43, 0x10000, RZ ;  /* 0x000100002b567824 */ /* 0x000fc400078e00ff */
[----:B-----5:R-:W-:Y:S02]  /*6660*/  IMAD.U32 R43, R40, 0x10000, RZ ;  /* 0x00010000282b7824 */ /* 0x020fe400078e00ff */
[----:B------:R-:W-:Y:S02]  /*6670*/  IMAD.U32 R40, R41, 0x10000, RZ ;  /* 0x0001000029287824 */ /* 0x000fe400078e00ff */
[----:B------:R-:W-:Y:S02]  /*6680*/  IMAD.U32 R41, R42, 0x10000, RZ ;  /* 0x000100002a297824 */ /* 0x000fe400078e00ff */
[----:B------:R-:W-:Y:S01]  /*6690*/  FMUL.FTZ R128, R5, R128 ;  /* 0x0000008005807220 */ /* 0x000fe20000410000 */
[----:B------:R-:W-:Y:S01]  /*66a0*/  FMUL.FTZ R86, R17, R86 ;  /* 0x0000005611567220 */ /* 0x000fe20000410000 */
[----:B------:R-:W-:Y:S01]  /*66b0*/  FMUL.FTZ R43, R4, R43 ;  /* 0x0000002b042b7220 */ /* 0x000fe20000410000 */
[----:B------:R-:W-:Y:S01]  /*66c0*/  FMUL.FTZ R40, R3, R40 ;  /* 0x0000002803287220 */ /* 0x000fe20000410000 */
[----:B------:R-:W-:Y:S01]  /*66d0*/  FMUL.FTZ R41, R2, R41 ;  /* 0x0000002902297220 */ /* 0x000fe20000410000 */
[----:B------:R-:W-:Y:S01]  /*66e0*/  ISETP.GE.U32.AND P4, PT, R109, UR37, PT ;  /* 0x000000256d007c0c */ /* 0x000fe2000bf86070 */
[----:B0-----:R-:W-:Y:S01]  /*66f0*/  IMAD.U32 R112, R112, 0x10000, RZ ;  /* 0x0001000070707824 */ /* 0x001fe200078e00ff */
[----:B------:R-:W-:Y:S01]  /*6700*/  FSEL R131, R128, RZ, !P5 ;  /* 0x000000ff80837208 */ /* 0x000fe20006800000 */
[----:B-1----:R-:W-:Y:S01]  /*6710*/  IMAD.U32 R113, R113, 0x10000, RZ ;  /* 0x0001000071717824 */ /* 0x002fe200078e00ff */
[----:B------:R-:W-:Y:S01]  /*6720*/  FSEL R136, R136, 1, !P0 ;  /* 0x3f80000088887808 */ /* 0x000fe20004000000 */
[----:B--2---:R-:W-:Y:S01]  /*6730*/  IMAD.U32 R114, R114, 0x10000, RZ ;  /* 0x0001000072727824 */ /* 0x004fe200078e00ff */
[----:B------:R-:W-:Y:S01]  /*6740*/  FSEL R135, R135, 1, !P1 ;  /* 0x3f80000087877808 */ /* 0x000fe20004800000 */
[----:B---3--:R-:W-:Y:S01]  /*6750*/  IMAD.U32 R116, R116, 0x10000, RZ ;  /* 0x0001000074747824 */ /* 0x008fe200078e00ff */
[----:B------:R-:W-:Y:S01]  /*6760*/  FSEL R133, R86, RZ, !P4 ;  /* 0x000000ff56857208 */ /* 0x000fe20006000000 */
[----:B----4-:R-:W-:Y:S01]  /*6770*/  IMAD.U32 R117, R117, 0x10000, RZ ;  /* 0x0001000075757824 */ /* 0x010fe200078e00ff */
        /* <DEDUP_REMOVED lines=12> */
[----:B------:R-:W-:Y:S01]  /*6840*/  SHF.L.U32 R119, R119, 0x10, RZ ;  /* 0x0000001077777819 */ /* 0x000fe200000006ff */
[----:B------:R-:W-:Y:S01]  /*6850*/  IMAD.U32 R126, R126, 0x10000, RZ ;  /* 0x000100007e7e7824 */ /* 0x000fe200078e00ff */
[----:B------:R-:W-:Y:S01]  /*6860*/  SHF.L.U32 R123, R123, 0x10, RZ ;  /* 0x000000107b7b7819 */ /* 0x000fe200000006ff */
        /* <DEDUP_REMOVED lines=19> */
.L_x_4845:
[----:B------:R-:W-:Y:S01]  /*69a0*/  IMAD.MOV.U32 R85, RZ, RZ, RZ ;  /* 0x000000ffff557224 */ /* 0x000fe200078e00ff */
[----:B------:R-:W-:Y:S06]  /*69b0*/  BRA.U !UP2, `(.L_x_4844) ;  /* 0x000000010a147547 */ /* 0x000fec000b800000 */
[----:B------:R-:W-:-:S04]  /*69c0*/  UIADD3 UR6, UP0, UPT, UR33, UR12, URZ ;  /* 0x0000000c21067290 */ /* 0x000fc8000ff1e0ff */
[----:B------:R-:W-:Y:S02]  /*69d0*/  UIADD3.X UR7, UPT, UPT, UR32, UR13, URZ, UP0, !UPT ;  /* 0x0000000d20077290 */ /* 0x000fe400087fe4ff */
[----:B------:R-:W-:-:S04]  /*69e0*/  MOV R40, UR6 ;  /* 0x0000000600287c02 */ /* 0x000fc80008000f00 */
[----:B------:R-:W-:-:S05]  /*69f0*/  IMAD.U32 R41, RZ, RZ, UR7 ;  /* 0x00000007ff297e24 */ /* 0x000fca000f8e00ff */
[----:B------:R1:W5:Y:S02]  /*6a00*/  LDG.E R85, desc[UR34][R40.64] ;  /* 0x0000002228557981 */ /* 0x000364000c1e1900 */
.L_x_4844:
        /* <DEDUP_REMOVED lines=97> */
[----:B------:R-:W-:Y:S01]  /*7020*/  @P0 FSEL R86, R160, R41, !P1 ;  /* 0x00000029a0560208 */ /* 0x000fe20004800000 */
[----:B-----5:R-:W-:Y:S01]  /*7030*/  @P0 IMAD.MOV.U32 R41, RZ, RZ, R85 ;  /* 0x000000ffff290224 */ /* 0x020fe200078e0055 */
[----:B------:R-:W-:Y:S06]  /*7040*/  @P0 BRA `(.L_x_4847) ;  /* 0x0000000000180947 */ /* 0x000fec0003800000 */
[----:B------:R-:W-:Y:S01]  /*7050*/  ISETP.NE.AND P0, PT, R92, RZ, PT ;  /* 0x000000ff5c00720c */ /* 0x000fe20003f05270 */
[C---:B------:R-:W-:Y:S01]  /*7060*/  FMUL.FTZ R40, R161.reuse, R84 ;  /* 0x00000054a1287220 */ /* 0x040fe20000410000 */
[----:B------:R-:W-:-:S11]  /*7070*/  FFMA.FTZ R41, R161, R85, R164 ;  /* 0x00000055a1297223 */ /* 0x000fd600000100a4 */
[----:B------:R0:W-:Y:S01]  /*7080*/  @!P0 STS.64 [UR41+0x2128], R84 ;  /* 0x00212854ff008988 */ /* 0x0001e20008000a29 */
[----:B------:R-:W-:Y:S01]  /*7090*/  @!P0 MOV R86, R84 ;  /* 0x0000005400568202 */ /* 0x000fe20000000f00 */
[----:B------:R-:W-:-:S07]  /*70a0*/  @!P0 IMAD.MOV.U32 R87, RZ, RZ, R85 ;  /* 0x000000ffff578224 */ /* 0x000fce00078e0055 */
.L_x_4847:
[----:B------:R-:W-:Y:S05]  /*70b0*/  BSYNC.RECONVERGENT B0 ;  /* 0x0000000000007941 */ /* 0x000fea0003800200 */
.L_x_4846:
        /* <DEDUP_REMOVED lines=39> */
.L_x_4851:
        /* <DEDUP_REMOVED lines=35> */
.L_x_4852:
        /* <DEDUP_REMOVED lines=10> */
.L_x_4850:
        /* <DEDUP_REMOVED lines=9> */
.L_x_4849:
[----:B------:R-:W-:Y:S05]  /*7690*/  BSYNC.RECONVERGENT B0 ;  /* 0x0000000000007941 */ /* 0x000fea0003800200 */
.L_x_4848:
        /* <DEDUP_REMOVED lines=32> */
.L_x_4843:
[----:B------:R-:W-:Y:S01]  /*78a0*/  BAR.SYNC.DEFER_BLOCKING 0x0 ;  /* 0x0000000000007b1d */ /* 0x000fe20000010000 */
[----:B------:R-:W-:Y:S01]  /*78b0*/  F2FP.BF16.F32.PACK_AB R23, R23, R24 ;  /* 0x000000181717723e */ /* 0x000fe200000010ff */
[----:B------:R-:W-:Y:S01]  /*78c0*/  USHF.R.S32.HI UR16, URZ, 0x1f, UR46 ;  /* 0x0000001fff107899 */ /* 0x000fe2000801142e */
[----:B------:R-:W-:Y:S01]  /*78d0*/  F2FP.BF16.F32.PACK_AB R21, R21, R22 ;  /* 0x000000161515723e */ /* 0x000fe200000010ff */
[----:B------:R-:W-:Y:S01]  /*78e0*/  UIADD3 UR9, UPT, UPT, UR9, 0x1, URZ ;  /* 0x0000000109097890 */ /* 0x000fe2000fffe0ff */
[----:B------:R-:W-:Y:S01]  /*78f0*/  PRMT R34, R23, 0x7632, R34 ;  /* 0x0000763217227816 */ /* 0x000fe20000000022 */
[----:B------:R-:W1:Y:S01]  /*7900*/  LDCU.128 UR12, c[0x0][0x430] ;  /* 0x00008600ff0c77ac */ /* 0x000e620008000c00 */
[----:B------:R-:W-:Y:S01]  /*7910*/  F2FP.BF16.F32.PACK_AB R20, R33, R20 ;  /* 0x000000142114723e */ /* 0x000fe200000010ff */
[----:B------:R-:W2:Y:S01]  /*7920*/  S2UR UR17, SR_CTAID.Y ;  /* 0x00000000001179c3 */ /* 0x000ea20000002600 */
[----:B------:R-:W-:Y:S01]  /*7930*/  PRMT R33, R21, 0x7632, R33 ;  /* 0x0000763215217816 */ /* 0x000fe20000000021 */
[----:B------:R-:W-:Y:S01]  /*7940*/  UMOV UR6, UR10 ;  /* 0x0000000a00067c82 */ /* 0x000fe20008000000 */
[----:B------:R-:W-:Y:S01]  /*7950*/  F2FP.BF16.F32.PACK_AB R19, R32, R19 ;  /* 0x000000132013723e */ /* 0x000fe200000010ff */
[----:B------:R-:W-:Y:S01]  /*7960*/  UMOV UR7, URZ ;  /* 0x000000ff00077c82 */ /* 0x000fe20008000000 */
[----:B------:R-:W-:Y:S01]  /*7970*/  PRMT R32, R20, 0x7632, R32 ;  /* 0x0000763214207816 */ /* 0x000fe20000000020 */
[----:B------:R-:W3:Y:S01]  /*7980*/  LDCU.64 UR18, c[0x0][0x4a8] ;  /* 0x00009500ff1277ac */ /* 0x000ee20008000a00 */
[----:B------:R-:W-:-:S02]  /*7990*/  F2FP.BF16.F32.PACK_AB R30, R30, R31 ;  /* 0x0000001f1e1e723e */ /* 0x000fc400000010ff */
[----:B------:R-:W-:Y:S01]  /*79a0*/  PRMT R31, R19, 0x7632, R31 ;  /* 0x00007632131f7816 */ /* 0x000fe2000000001f */
[----:B------:R-:W-:Y:S01]  /*79b0*/  UISETP.NE.AND UP0, UPT, UR9, UR36, UPT ;  /* 0x000000240900728c */ /* 0x000fe2000bf05270 */
[----:B------:R-:W-:Y:S01]  /*79c0*/  F2FP.BF16.F32.PACK_AB R28, R28, R29 ;  /* 0x0000001d1c1c723e */ /* 0x000fe200000010ff */
[----:B------:R-:W-:Y:S01]  /*79d0*/  UIADD3 UR11, UPT, UPT, UR37, UR11, URZ ;  /* 0x0000000b250b7290 */ /* 0x000fe2000fffe0ff */
[----:B------:R-:W-:Y:S01]  /*79e0*/  PRMT R2, R30, 0x7632, R2 ;  /* 0x000076321e027816 */ /* 0x000fe20000000002 */
[----:B------:R-:W-:Y:S01]  /*79f0*/  UIMAD.WIDE.U32 UR22, UR37, 0x2, UR22 ;  /* 0x00000002251678a5 */ /* 0x000fe2000f8e0016 */
[----:B------:R-:W-:Y:S01]  /*7a00*/  F2FP.BF16.F32.PACK_AB R26, R26, R27 ;  /* 0x0000001b1a1a723e */ /* 0x000fe200000010ff */
[----:B------:R-:W-:Y:S01]  /*7a10*/  STS.U16 [R69], R23 ;  /* 0x0000001745007388 */ /* 0x000fe20000000400 */
[----:B------:R-:W-:Y:S01]  /*7a20*/  ISETP.NE.AND P0, PT, R110, RZ, PT ;  /* 0x000000ff6e00720c */ /* 0x000fe20003f05270 */
[----:B-1----:R-:W-:Y:S01]  /*7a30*/  UIMAD UR16, UR16, UR12, URZ ;  /* 0x0000000c101072a4 */ /* 0x002fe2000f8e02ff */
[----:B------:R-:W-:Y:S01]  /*7a40*/  PRMT R29, R28, 0x7632, R29 ;  /* 0x000076321c1d7816 */ /* 0x000fe2000000001d */
[----:B------:R-:W-:Y:S01]  /*7a50*/  STS.U16 [R68+0x2], R34 ;  /* 0x0000022244007388 */ /* 0x000fe20000000400 */
[----:B------:R-:W-:Y:S01]  /*7a60*/  F2FP.BF16.F32.PACK_AB R18, R25, R18 ;  /* 0x000000121912723e */ /* 0x000fe200000010ff */
        /* <DEDUP_REMOVED lines=23> */
[----:B-1----:R-:W-:-:S03]  /*7be0*/  IMAD.U32 R2, RZ, RZ, UR37 ;  /* 0x00000025ff027e24 */ /* 0x002fc6000f8e00ff */
        /* <DEDUP_REMOVED lines=62> */
.L_x_4855:
        /* <DEDUP_REMOVED lines=11> */
.L_x_8053:


//--------------------- .text._Z25selective_scan_fwd_kernelI32Selective_Scan_fwd_kernel_traitsILi128ELi16ELi1ELb0ELb1ELb1ELb1ELb0EN3c108BFloat16EffEEv13SSMParamsBase --------------------------
	.section	.text._Z25selective_scan_fwd_kernelI32Selective_Scan_fwd_kernel_traitsILi128ELi16ELi1ELb0ELb1ELb1ELb1ELb0EN3c108BFloat16EffEEv13SSMParamsBase,"ax",@progbits
	.align	128
        .global         _Z25selective_scan_fwd_kernelI32Selective_Scan_fwd_kernel_traitsILi128ELi16ELi1ELb0ELb1ELb1ELb1ELb0EN3c108BFloat16EffEEv13SSMParamsBase
        .type           _Z25selective_scan_fwd_kernelI32Selective_Scan_fwd_kernel_traitsILi128ELi16ELi1ELb0ELb1ELb1ELb1ELb0EN3c108BFloat16EffEEv13SSMParamsBase,@function
        .size           _Z25selective_scan_fwd_kernelI32Selective_Scan_fwd_kernel_traitsILi128ELi16ELi1ELb0ELb1ELb1ELb1ELb0EN3c108BFloat16EffEEv13SSMParamsBase,(.L_x_8054 - _Z25selective_scan_fwd_kernelI32Selective_Scan_fwd_kernel_traitsILi128ELi16ELi1ELb0ELb1ELb1ELb1ELb0EN3c108BFloat16EffEEv13SSMParamsBase)
        .other          _Z25selective_scan_fwd_kernelI32Selective_Scan_fwd_kernel_traitsILi128ELi16ELi1ELb0ELb1ELb1ELb1ELb0EN3c108BFloat16EffEEv13SSMParamsBase,@"STO_CUDA_ENTRY STV_DEFAULT"
_Z25selective_scan_fwd_kernelI32Selective_Scan_fwd_kernel_traitsILi128ELi16ELi1ELb0ELb1ELb1ELb1ELb0EN3c108BFloat16EffEEv13SSMParamsBase:
.text._Z25selective_scan_fwd_kernelI32Selective_Scan_fwd_kernel_traitsILi128ELi16ELi1ELb0ELb1ELb1ELb1ELb0EN3c108BFloat16EffEEv13SSMParamsBase:
        /* <DEDUP_REMOVED lines=51> */
.L_x_4856:
        /* <DEDUP_REMOVED lines=90> */
.L_x_4857:
        /* <DEDUP_REMOVED lines=10> */
.L_x_4858:
        /* <DEDUP_REMOVED lines=100> */
.L_x_4859:
        /* <DEDUP_REMOVED lines=36> */
.L_x_4860:
[----:B------:R-:W-:-:S06]  /*11f0*/  UISETP.GE.AND UP0, UPT, UR32, 0x1, UPT ;  /* 0x000000012000788c */ /* 0x000fcc000bf06270 */
[----:B------:R-:W-:-:S13]  /*1200*/  PLOP3.LUT P0, PT, PT, PT, UP0, 0x80, 0x8 ;  /* 0x000000000008781c */ /* 0x000fda0003f0f008 */
[----:B------:R-:W-:Y:S05]  /*1210*/  @!P0 EXIT ;  /* 0x000000000000894d */ /* 0x000fea0003800000 */
[----:B------:R-:W-:Y:S01]  /*1220*/  UMOV UR7, URZ ;  /* 0x000000ff00077c82 */ /* 0x000fe20008000000 */
[----:B------:R-:W-:-:S05]  /*1230*/  UMOV UR8, URZ ;  /* 0x000000ff00087c82 */ /* 0x000fca0008000000 */
.L_x_4904:
        /* <DEDUP_REMOVED lines=344> */
[----:B------:R3:W3:Y:S04]  /*27c0*/  LDS.U16 R25, [R55+0x12] ;  /* 0x0000120037197984 */ /* 0x0006e80000000400 */
[----:B------:R0:W3:Y:S04]  /*27d0*/  LDS.U16 R24, [R54+0x14] ;  /* 0x0000140036187984 */ /* 0x0000e80000000400 */
[----:B------:R0:W3:Y:S04]  /*27e0*/  LDS.U16 R23, [R53+0x16] ;  /* 0x0000160035177984 */ /* 0x0000e80000000400 */
[----:B------:R0:W3:Y:S04]  /*27f0*/  LDS.U16 R22, [R52+0x18] ;  /* 0x0000180034167984 */ /* 0x0000e80000000400 */
[----:B------:R0:W3:Y:S04]  /*2800*/  LDS.U16 R21, [R51+0x1a] ;  /* 0x00001a0033157984 */ /* 0x0000e80000000400 */
[----:B------:R0:W3:Y:S04]  /*2810*/  LDS.U16 R3, [R50+0x1c] ;  /* 0x00001c0032037984 */ /* 0x0000e80000000400 */
[----:B------:R0:W3:Y:S01]  /*2820*/  LDS.U16 R2, [R49+0x1e] ;  /* 0x00001e0031027984 */ /* 0x0000e20000000400 */
[----:B-1----:R-:W-:-:S04]  /*2830*/  IMAD.U32 R31, R31, 0x10000, RZ ;  /* 0x000100001f1f7824 */ /* 0x002fc800078e00ff */
[----:B------:R-:W-:-:S05]  /*2840*/  FADD.FTZ R48, R31, UR4 ;  /* 0x000000041f307e21 */ /* 0x000fca0008010000 */
[----:B------:R-:W-:-:S04]  /*2850*/  FSETP.GTU.FTZ.AND P6, PT, R48, 20, PT ;  /* 0x41a000003000780b */ /* 0x000fc80003fdc000 */
[----:B0-----:R-:W-:Y:S01]  /*2860*/  ISETP.EQ.OR P6, PT, RZ, UR10, P6 ;  /* 0x0000000aff007c0c */ /* 0x001fe2000b7c2670 */
[----:B--2---:R-:W-:-:S04]  /*2870*/  IMAD.U32 R32, R32, 0x10000, RZ ;  /* 0x0001000020207824 */ /* 0x004fc800078e00ff */
[----:B------:R-:W-:-:S08]  /*2880*/  FADD.FTZ R47, R32, UR4 ;  /* 0x00000004202f7e21 */ /* 0x000fd00008010000 */
        /* <DEDUP_REMOVED lines=33> */
.L_x_4862:
[----:B------:R-:W-:Y:S05]  /*2aa0*/  BSYNC.RECONVERGENT B0 ;  /* 0x0000000000007941 */ /* 0x000fea0003800200 */
.L_x_4861:
[----:B------:R-:W-:Y:S01]  /*2ab0*/  FSETP.GTU.FTZ.AND P6, PT, R47, 20, PT ;  /* 0x41a000002f00780b */ /* 0x000fe20003fdc000 */
[----:B------:R-:W-:Y:S01]  /*2ac0*/  IMAD.U32 R33, R33, 0x10000, RZ ;  /* 0x0001000021217824 */ /* 0x000fe200078e00ff */
[----:B------:R-:W-:Y:S02]  /*2ad0*/  BSSY.RECONVERGENT B0, `(.L_x_4863) ;  /* 0x0000024000007945 */ /* 0x000fe40003800200 */
        /* <DEDUP_REMOVED lines=35> */
.L_x_4864:
[----:B------:R-:W-:Y:S05]  /*2d10*/  BSYNC.RECONVERGENT B0 ;  /* 0x0000000000007941 */ /* 0x000fea0003800200 */
.L_x_4863:
        /* <DEDUP_REMOVED lines=38> */
.L_x_4866:
[----:B------:R-:W-:Y:S05]  /*2f80*/  BSYNC.RECONVERGENT B0 ;  /* 0x0000000000007941 */ /* 0x000fea0003800200 */
.L_x_4865:
        /* <DEDUP_REMOVED lines=38> */
.L_x_4868:
[----:B------:R-:W-:Y:S05]  /*31f0*/  BSYNC.RECONVERGENT B0 ;  /* 0x0000000000007941 */ /* 0x000fea0003800200 */
.L_x_4867:
        /* <DEDUP_REMOVED lines=38> */
.L_x_4870:
[----:B------:R-:W-:Y:S05]  /*3460*/  BSYNC.RECONVERGENT B0 ;  /* 0x0000000000007941 */ /* 0x000fea0003800200 */
.L_x_4869:
        /* <DEDUP_REMOVED lines=38> */
.L_x_4872:
[----:B------:R-:W-:Y:S05]  /*36d0*/  BSYNC.RECONVERGENT B0 ;  /* 0x0000000000007941 */ /* 0x000fea0003800200 */
.L_x_4871:
        /* <DEDUP_REMOVED lines=38> */
.L_x_4874:
[----:B------:R-:W-:Y:S05]  /*3940*/  BSYNC.RECONVERGENT B0 ;  /* 0x0000000000007941 */ /* 0x000fea0003800200 */
.L_x_4873:
        /* <DEDUP_REMOVED lines=38> */
.L_x_4876:
[----:B------:R-:W-:Y:S05]  /*3bb0*/  BSYNC.RECONVERGENT B0 ;  /* 0x0000000000007941 */ /* 0x000fea0003800200 */
.L_x_4875:
[----:B------:R-:W-:Y:S01]  /*3bc0*/  FSETP.GTU.FTZ.AND P6, PT, R36, 20, PT ;  /* 0x41a000002400780b */ /* 0x000fe20003fdc000 */
[----:B---3--:R-:W-:Y:S01]  /*3bd0*/  IMAD.U32 R25, R25, 0x10000, RZ ;  /* 0x0001000019197824 */ /* 0x008fe200078e00ff */
        /* <DEDUP_REMOVED lines=36> */
.L_x_4878:
[----:B------:R-:W-:Y:S05]  /*3e20*/  BSYNC.RECONVERGENT B0 ;  /* 0x0000000000007941 */ /* 0x000fea0003800200 */
.L_x_4877:
        /* <DEDUP_REMOVED lines=38> */
.L_x_4880:
[----:B------:R-:W-:Y:S05]  /*4090*/  BSYNC.RECONVERGENT B0 ;  /* 0x0000000000007941 */ /* 0x000fea0003800200 */
.L_x_4879:
        /* <DEDUP_REMOVED lines=38> */
.L_x_4882:
[----:B------:R-:W-:Y:S05]  /*4300*/  BSYNC.RECONVERGENT B0 ;  /* 0x0000000000007941 */ /* 0x000fea0003800200 */
.L_x_4881:
        /* <DEDUP_REMOVED lines=38> */
.L_x_4884:
[----:B------:R-:W-:Y:S05]  /*4570*/  BSYNC.RECONVERGENT B0 ;  /* 0x0000000000007941 */ /* 0x000fea0003800200 */
.L_x_4883:
[----:B------:R-:W-:Y:S01]  /*4580*/  PRMT R22, RZ, 0x7610, R22 ;  /* 0x00007610ff167816 */ /* 0x000fe20000000016 */
[----:B------:R-:W-:Y:S01]  /*4590*/  IMAD.U32 R21, R21, 0x10000, RZ ;  /* 0x0001000015157824 */ /* 0x000fe200078e00ff */
[----:B------:R-:W-:Y:S01]  /*45a0*/  FSETP.GTU.FTZ.AND P6, PT, R32, 20, PT ;  /* 0x41a000002000780b */ /* 0x000fe20003fdc000 */
[----:B------:R-:W-:Y:S01]  /*45b0*/  BSSY.RECONVERGENT B0, `(.L_x_4885) ;  /* 0x0000029000007945 */ /* 0x000fe20003800200 */
[----:B------:R-:W-:Y:S01]  /*45c0*/  IMAD.U32 R41, R20, 0x10000, RZ ;  /* 0x0001000014297824 */ /* 0x000fe200078e00ff */
[----:B------:R0:W-:Y:S01]  /*45d0*/  STL.S16 [R1], R22 ;  /* 0x0000001601007387 */ /* 0x0001e20000100600 */
[----:B------:R-:W-:Y:S01]  /*45e0*/  ISETP.EQ.OR P6, PT, RZ, UR10, P6 ;  /* 0x0000000aff007c0c */ /* 0x000fe2000b7c2670 */
[----:B------:R-:W-:Y:S02]  /*45f0*/  IMAD.U32 R40, R19, 0x10000, RZ ;  /* 0x0001000013287824 */ /* 0x000fe400078e00ff */
[----:B------:R-:W-:Y:S01]  /*4600*/  FADD.FTZ R31, R21, UR4 ;  /* 0x00000004151f7e21 */ /* 0x000fe20008010000 */
[----:B------:R-:W-:-:S02]  /*4610*/  IMAD.U32 R43, R18, 0x10000, RZ ;  /* 0x00010000122b7824 */ /* 0x000fc400078e00ff */
[----:B------:R-:W-:-:S07]  /*4620*/  IMAD.U32 R42, R17, 0x10000, RZ ;  /* 0x00010000112a7824 */ /* 0x000fce00078e00ff */
        /* <DEDUP_REMOVED lines=33> */
.L_x_4886:
[----:B------:R-:W-:Y:S05]  /*4840*/  BSYNC.RECONVERGENT B0 ;  /* 0x0000000000007941 */ /* 0x000fea0003800200 */
.L_x_4885:
[----:B------:R-:W-:Y:S01]  /*4850*/  FSETP.GTU.FTZ.AND P6, PT, R31, 20, PT ;  /* 0x41a000001f00780b */ /* 0x000fe20003fdc000 */
[----:B------:R-:W-:Y:S01]  /*4860*/  IMAD.U32 R30, R3, 0x10000, RZ ;  /* 0x00010000031e7824 */ /* 0x000fe200078e00ff */
[----:B------:R-:W-:Y:S01]  /*4870*/  BSSY.RECONVERGENT B0, `(.L_x_4887) ;  /* 0x0000029000007945 */ /* 0x000fe20003800200 */
[----:B------:R-:W-:Y:S01]  /*4880*/  IMAD.U32 R81, R16, 0x10000, RZ ;  /* 0x0001000010517824 */ /* 0x000fe200078e00ff */
[----:B------:R-:W-:Y:S01]  /*4890*/  ISETP.EQ.OR P6, PT, RZ, UR10, P6 ;  /* 0x0000000aff007c0c */ /* 0x000fe2000b7c2670 */
[----:B------:R-:W-:Y:S02]  /*48a0*/  IMAD.U32 R80, R15, 0x10000, RZ ;  /* 0x000100000f507824 */ /* 0x000fe400078e00ff */
[----:B------:R-:W-:Y:S01]  /*48b0*/  FADD.FTZ R30, R30, UR4 ;  /* 0x000000041e1e7e21 */ /* 0x000fe20008010000 */
[----:B------:R-:W-:Y:S02]  /*48c0*/  IMAD.U32 R3, R14, 0x10000, RZ ;  /* 0x000100000e037824 */ /* 0x000fe400078e00ff */
[----:B------:R-:W-:-:S02]  /*48d0*/  IMAD.U32 R82, R13, 0x10000, RZ ;  /* 0x000100000d527824 */ /* 0x000fc400078e00ff */
[----:B------:R-:W-:-:S05]  /*48e0*/  IMAD.U32 R83, R12, 0x10000, RZ ;  /* 0x000100000c537824 */ /* 0x000fca00078e00ff */
        /* <DEDUP_REMOVED lines=33> */
.L_x_4888:
[----:B------:R-:W-:Y:S05]  /*4b00*/  BSYNC.RECONVERGENT B0 ;  /* 0x0000000000007941 */ /* 0x000fea0003800200 */
.L_x_4887:
        /* <DEDUP_REMOVED lines=43> */
.L_x_4890:
[----:B------:R-:W-:Y:S05]  /*4dc0*/  BSYNC.RECONVERGENT B0 ;  /* 0x0000000000007941 */ /* 0x000fea0003800200 */
.L_x_4889:
[----:B------:R-:W-:Y:S01]  /*4dd0*/  FSETP.GTU.FTZ.AND P6, PT, R29, 20, PT ;  /* 0x41a000001d00780b */ /* 0x000fe20003fdc000 */
[----:B------:R-:W-:Y:S01]  /*4de0*/  BSSY.RECONVERGENT B0, `(.L_x_4891) ;  /* 0x000002a000007945 */ /* 0x000fe20003800200 */
[----:B------:R-:W-:Y:S02]  /*4df0*/  IMAD.U32 R107, R5, 0x10000, RZ ;  /* 0x00010000056b7824 */ /* 0x000fe400078e00ff */
[----:B------:R-:W-:Y:S01]  /*4e00*/  FMUL.FTZ R21, R41, UR5 ;  /* 0x0000000529157c20 */ /* 0x000fe20008410000 */
[----:B------:R-:W-:Y:S01]  /*4e10*/  ISETP.EQ.OR P6, PT, RZ, UR10, P6 ;  /* 0x0000000aff007c0c */ /* 0x000fe2000b7c2670 */
[----:B------:R-:W-:Y:S02]  /*4e20*/  IMAD.U32 R106, R6, 0x10000, RZ ;  /* 0x00010000066a7824 */ /* 0x000fe400078e00ff */
        /* <DEDUP_REMOVED lines=37> */
.L_x_4892:
[----:B------:R-:W-:Y:S05]  /*5080*/  BSYNC.RECONVERGENT B0 ;  /* 0x0000000000007941 */ /* 0x000fea0003800200 */
.L_x_4891:
        /* <DEDUP_REMOVED lines=63> */
.L_x_4903:
        /* <DEDUP_REMOVED lines=155> */
[----:B-1----:R-:W-:-:S03]  /*5e30*/  IMAD.U32 R85, R42, 0x10000, RZ ;  /* 0x000100002a557824 */ /* 0x002fc600078e00ff */
        /* <DEDUP_REMOVED lines=9> */
[----:B0-----:R-:W-:-:S04]  /*5ed0*/  IMAD.U32 R42, R42, 0x10000, RZ ;  /* 0x000100002a2a7824 */ /* 0x001fc800078e00ff */
[----:B------:R-:W-:-:S05]  /*5ee0*/  FMUL.FTZ R42, R157, R42 ;  /* 0x0000002a9d2a7220 */ /* 0x000fca0000410000 */
[----:B------:R-:W-:Y:S02]  /*5ef0*/  FSEL R125, R42, RZ, !P6 ;  /* 0x000000ff2a7d7208 */ /* 0x000fe40007000000 */
[----:B------:R-:W0:Y:S01]  /*5f00*/  LDS.U16 R42, [R62+0x4] ;  /* 0x000004003e2a7984 */ /* 0x000e220000000400 */
[----:B------:R-:W-:-:S06]  /*5f10*/  FMUL.FTZ R105, R41, R47 ;  /* 0x0000002f29697220 */ /* 0x000fcc0000410000 */
[----:B------:R-:W1:Y:S02]  /*5f20*/  MUFU.EX2 R105, R105 ;  /* 0x0000006900697308 */ /* 0x000e640000000800 */
[----:B-1----:R-:W-:Y:S01]  /*5f30*/  FSEL R124, R105, 1, !P6 ;  /* 0x3f800000697c7808 */ /* 0x002fe20007000000 */
[----:B0-----:R-:W-:Y:S02]  /*5f40*/  IMAD.U32 R85, R42, 0x10000, RZ ;  /* 0x000100002a557824 */ /* 0x001fe400078e00ff */
        /* <DEDUP_REMOVED lines=110> */
[----:B0-----:R-:W-:-:S04]  /*6630*/  IMAD.U32 R42, R42, 0x10000, RZ ;  /* 0x000100002a2a7824 */ /* 0x001fc800078e00ff */
        /* <DEDUP_REMOVED lines=21> */
[----:B0-----:R-:W-:Y:S02]  /*6790*/  IMAD.U32 R41, R42, 0x10000, RZ ;  /* 0x000100002a297824 */ /* 0x001fe400078e00ff */
        /* <DEDUP_REMOVED lines=124> */
[----:B0-----:R-:W-:-:S02]  /*6f60*/  IMAD.U32 R104, R104, 0x10000, RZ ;  /* 0x0001000068687824 */ /* 0x001fc400078e00ff */
[----:B-1----:R-:W-:Y:S02]  /*6f70*/  IMAD.U32 R105, R105, 0x10000, RZ ;  /* 0x0001000069697824 */ /* 0x002fe400078e00ff */
[----:B--2---:R-:W-:Y:S02]  /*6f80*/  IMAD.U32 R106, R106, 0x10000, RZ ;  /* 0x000100006a6a7824 */ /* 0x004fe400078e00ff */
[----:B---3--:R-:W-:Y:S02]  /*6f90*/  IMAD.U32 R107, R107, 0x10000, RZ ;  /* 0x000100006b6b7824 */ /* 0x008fe400078e00ff */
[----:B----4-:R-:W-:Y:S02]  /*6fa0*/  IMAD.U32 R108, R108, 0x10000, RZ ;  /* 0x000100006c6c7824 */ /* 0x010fe400078e00ff */
[----:B-----5:R-:W-:Y:S02]  /*6fb0*/  IMAD.U32 R109, R109, 0x10000, RZ ;  /* 0x000100006d6d7824 */ /* 0x020fe400078e00ff */
[----:B------:R-:W-:-:S02]  /*6fc0*/  IMAD.U32 R110, R110, 0x10000, RZ ;  /* 0x000100006e6e7824 */ /* 0x000fc400078e00ff */
[----:B------:R-:W-:Y:S02]  /*6fd0*/  IMAD.U32 R111, R111, 0x10000, RZ ;  /* 0x000100006f6f7824 */ /* 0x000fe400078e00ff */
[----:B------:R-:W-:Y:S02]  /*6fe0*/  IMAD.U32 R112, R112, 0x10000, RZ ;  /* 0x0001000070707824 */ /* 0x000fe400078e00ff */
[----:B------:R-:W-:Y:S02]  /*6ff0*/  IMAD.U32 R113, R113, 0x10000, RZ ;  /* 0x0001000071717824 */ /* 0x000fe400078e00ff */
[----:B------:R-:W-:Y:S02]  /*7000*/  IMAD.U32 R114, R114, 0x10000, RZ ;  /* 0x0001000072727824 */ /* 0x000fe400078e00ff */
[----:B------:R-:W-:Y:S02]  /*7010*/  IMAD.U32 R115, R115, 0x10000, RZ ;  /* 0x0001000073737824 */ /* 0x000fe400078e00ff */
[----:B------:R-:W-:-:S02]  /*7020*/  IMAD.U32 R116, R116, 0x10000, RZ ;  /* 0x0001000074747824 */ /* 0x000fc400078e00ff */
[----:B------:R-:W-:Y:S02]  /*7030*/  IMAD.U32 R117, R117, 0x10000, RZ ;  /* 0x0001000075757824 */ /* 0x000fe400078e00ff */
[----:B------:R-:W-:Y:S02]  /*7040*/  IMAD.U32 R118, R118, 0x10000, RZ ;  /* 0x0001000076767824 */ /* 0x000fe400078e00ff */
        /* <DEDUP_REMOVED lines=20> */
.L_x_4895:
[----:B------:R-:W-:Y:S01]  /*7190*/  IMAD.MOV.U32 R85, RZ, RZ, RZ ;  /* 0x000000ffff557224 */ /* 0x000fe200078e00ff */
[----:B------:R-:W-:Y:S06]  /*71a0*/  BRA.U !UP2, `(.L_x_4894) ;  /* 0x000000010a147547 */ /* 0x000fec000b800000 */
[----:B------:R-:W-:-:S04]  /*71b0*/  UIADD3 UR10, UP0, UPT, UR27, UR12, URZ ;  /* 0x0000000c1b0a7290 */ /* 0x000fc8000ff1e0ff */
[----:B------:R-:W-:Y:S02]  /*71c0*/  UIADD3.X UR11, UPT, UPT, UR25, UR13, URZ, UP0, !UPT ;  /* 0x0000000d190b7290 */ /* 0x000fe400087fe4ff */
[----:B------:R-:W-:-:S04]  /*71d0*/  IMAD.U32 R40, RZ, RZ, UR10 ;  /* 0x0000000aff287e24 */ /* 0x000fc8000f8e00ff */
[----:B------:R-:W-:-:S05]  /*71e0*/  IMAD.U32 R41, RZ, RZ, UR11 ;  /* 0x0000000bff297e24 */ /* 0x000fca000f8e00ff */
[----:B------:R1:W5:Y:S02]  /*71f0*/  LDG.E R85, desc[UR34][R40.64] ;  /* 0x0000002228557981 */ /* 0x000364000c1e1900 */
.L_x_4894:
        /* <DEDUP_REMOVED lines=107> */
.L_x_4897:
[----:B------:R-:W-:Y:S05]  /*78b0*/  BSYNC.RECONVERGENT B0 ;  /* 0x0000000000007941 */ /* 0x000fea0003800200 */
.L_x_4896:
        /* <DEDUP_REMOVED lines=40> */
.L_x_4901:
        /* <DEDUP_REMOVED lines=35> */
.L_x_4902:
        /* <DEDUP_REMOVED lines=10> */
.L_x_4900:
        /* <DEDUP_REMOVED lines=9> */
.L_x_4899:
[----:B------:R-:W-:Y:S05]  /*7ea0*/  BSYNC.RECONVERGENT B0 ;  /* 0x0000000000007941 */ /* 0x000fea0003800200 */
.L_x_4898:
        /* <DEDUP_REMOVED lines=32> */
.L_x_4893:
        /* <DEDUP_REMOVED lines=8> */
[----:B------:R-:W-:Y:S02]  /*8130*/  F2FP.BF16.F32.PACK_AB R7, R20, R21 ;  /* 0x000000151407723e */ /* 0x000fe400000010ff */
[----:B------:R-:W-:-:S02]  /*8140*/  F2FP.BF16.F32.PACK_AB R9, R25, R26 ;  /* 0x0000001a1909723e */ /* 0x000fc400000010ff */
[----:B------:R-:W-:-:S03]  /*8150*/  PRMT R32, R7, 0x7610, R32 ;  /* 0x0000761007207816 */ /* 0x000fc60000000020 */
[----:B------:R-:W-:Y:S01]  /*8160*/  BAR.SYNC.DEFER_BLOCKING 0x0 ;  /* 0x0000000000007b1d */ /* 0x000fe20000010000 */
[----:B------:R-:W-:Y:S02]  /*8170*/  PRMT R10, R7, 0x7632, R10 ;  /* 0x00007632070a7816 */ /* 0x000fe4000000000a */
[----:B------:R-:W-:Y:S02]  /*8180*/  F2FP.BF16.F32.PACK_AB R7, R16, R17 ;  /* 0x000000111007723e */ /* 0x000fe400000010ff */
[----:B------:R-:W-:Y:S02]  /*8190*/  P2R R38, PR, RZ, 0x1 ;  /* 0x00000001ff267803 */ /* 0x000fe40000000000 */
[C---:B------:R-:W-:Y:S02]  /*81a0*/  PRMT R30, R7.reuse, 0x7610, R30 ;  /* 0x00007610071e7816 */ /* 0x040fe4000000001e */
[----:B------:R-:W-:Y:S01]  /*81b0*/  PRMT R12, R7, 0x7632, R12 ;  /* 0x00007632070c7816 */ /* 0x000fe2000000000c */
[----:B-1----:R-:W-:Y:S01]  /*81c0*/  UIMAD.WIDE.U32 UR16, UR18, UR12, UR10 ;  /* 0x0000000c121072a5 */ /* 0x002fe2000f8e000a */
[----:B------:R-:W-:-:S02]  /*81d0*/  F2FP.BF16.F32.PACK_AB R7, R14, R15 ;  /* 0x0000000f0e07723e */ /* 0x000fc400000010ff */
        /* <DEDUP_REMOVED lines=21> */
[----:B------:R-:W-:Y:S02]  /*8330*/  F2FP.BF16.F32.PACK_AB R7, R13, R24 ;  /* 0x000000180d07723e */ /* 0x000fe400000010ff */
        /* <DEDUP_REMOVED lines=17> */
[----:B------:R-:W-:-:S04]  /*8450*/  F2FP.BF16.F32.PACK_AB R8, R18, R19 ;  /* 0x000000131208723e */ /* 0x000fc800000010ff */
[C---:B------:R-:W-:Y:S02]  /*8460*/  PRMT R31, R8.reuse, 0x7610, R31 ;  /* 0x00007610081f7816 */ /* 0x040fe4000000001f */
[----:B------:R-:W-:Y:S02]  /*8470*/  PRMT R11, R8, 0x7632, R11 ;  /* 0x00007632080b7816 */ /* 0x000fe4000000000b */
[----:B------:R-:W-:Y:S01]  /*8480*/  F2FP.BF16.F32.PACK_AB R8, R27, R28 ;  /* 0x0000001c1b08723e */ /* 0x000fe200000010ff */
[----:B------:R-:W-:Y:S03]  /*8490*/  STS.U16 [R62+0x4], R31 ;  /* 0x0000041f3e007388 */ /* 0x000fe60000000400 */
[C---:B------:R-:W-:Y:S01]  /*84a0*/  PRMT R32, R8.reuse, 0x7610, R32 ;  /* 0x0000761008207816 */ /* 0x040fe20000000020 */
[----:B------:R-:W-:Y:S01]  /*84b0*/  STS.U16 [R61+0x6], R11 ;  /* 0x0000060b3d007388 */ /* 0x000fe20000000400 */
[----:B------:R-:W-:-:S02]  /*84c0*/  PRMT R33, R8, 0x7632, R33 ;  /* 0x0000763208217816 */ /* 0x000fc40000000021 */
[----:B------:R-:W-:Y:S01]  /*84d0*/  F2FP.BF16.F32.PACK_AB R8, R22, R23 ;  /* 0x000000171608723e */ /* 0x000fe200000010ff */
        /* <DEDUP_REMOVED lines=143> */
[----:B0-----:R-:W-:-:S03]  /*8dd0*/  IMAD.U32 R11, R2, 0x10000, RZ ;  /* 0x00010000020b7824 */ /* 0x001fc600078e00ff */
[----:B------:R-:W0:Y:S01]  /*8de0*/  LDS.U16 R2, [R57+0xe] ;  /* 0x00000e0039027984 */ /* 0x000e220000000400 */
[----:B-1----:R-:W-:-:S03]  /*8df0*/  IMAD.U32 R31, R4, 0x10000, RZ ;  /* 0x00010000041f7824 */ /* 0x002fc600078e00ff */
[----:B------:R-:W1:Y:S01]  /*8e00*/  LDS.U16 R4, [R55+0x12] ;  /* 0x0000120037047984 */ /* 0x000e620000000400 */
[----:B--2---:R-:W-:-:S03]  /*8e10*/  IMAD.U32 R29, R3, 0x10000, RZ ;  /* 0x00010000031d7824 */ /* 0x004fc600078e00ff */
[----:B------:R-:W2:Y:S01]  /*8e20*/  LDS.U16 R3, [R56+0x10] ;  /* 0x0000100038037984 */ /* 0x000ea20000000400 */
[----:B---3--:R-:W-:-:S03]  /*8e30*/  IMAD.U32 R37, R8, 0x10000, RZ ;  /* 0x0001000008257824 */ /* 0x008fc600078e00ff */
[----:B------:R-:W3:Y:S01]  /*8e40*/  LDS.U16 R8, [R51+0x1a] ;  /* 0x00001a0033087984 */ /* 0x000ee20000000400 */
[----:B----4-:R-:W-:-:S03]  /*8e50*/  IMAD.U32 R33, R5, 0x10000, RZ ;  /* 0x0001000005217824 */ /* 0x010fc600078e00ff */
[----:B------:R-:W4:Y:S01]  /*8e60*/  LDS.U16 R5, [R54+0x14] ;  /* 0x0000140036057984 */ /* 0x000f220000000400 */
[----:B------:R-:W-:-:S03]  /*8e70*/  IMAD.U32 R35, R7, 0x10000, RZ ;  /* 0x0001000007237824 */ /* 0x000fc600078e00ff */
[----:B------:R-:W4:Y:S01]  /*8e80*/  LDS.U16 R7, [R52+0x18] ;  /* 0x0000180034077984 */ /* 0x000f220000000400 */
[----:B------:R-:W-:-:S03]  /*8e90*/  IMAD.U32 R39, R9, 0x10000, RZ ;  /* 0x0001000009277824 */ /* 0x000fc600078e00ff */
[----:B------:R-:W4:Y:S01]  /*8ea0*/  LDS.U16 R9, [R50+0x1c] ;  /* 0x00001c0032097984 */ /* 0x000f220000000400 */
[----:B0-----:R-:W-:-:S03]  /*8eb0*/  IMAD.U32 R41, R2, 0x10000, RZ ;  /* 0x0001000002297824 */ /* 0x001fc600078e00ff */
[----:B------:R-:W0:Y:S01]  /*8ec0*/  LDS.U16 R2, [R49+0x1e] ;  /* 0x00001e0031027984 */ /* 0x000e220000000400 */
[----:B------:R-:W-:Y:S01]  /*8ed0*/  FMUL.FTZ R12, R11, -1.4426950216293334961 ;  /* 0xbfb8aa3b0b0c7820 */ /* 0x000fe20000410000 */
[----:B------:R-:W-:Y:S01]  /*8ee0*/  FMUL.FTZ R30, R29, -1.4426950216293334961 ;  /* 0xbfb8aa3b1d1e7820 */ /* 0x000fe20000410000 */
[----:B------:R-:W-:Y:S01]  /*8ef0*/  FMUL.FTZ R32, R31, -1.4426950216293334961 ;  /* 0xbfb8aa3b1f207820 */ /* 0x000fe20000410000 */
[----:B------:R-:W-:Y:S01]  /*8f00*/  FMUL.FTZ R34, R33, -1.4426950216293334961 ;  /* 0xbfb8aa3b21227820 */ /* 0x000fe20000410000 */
[----:B------:R-:W-:Y:S01]  /*8f10*/  FMUL.FTZ R36, R35, -1.4426950216293334961 ;  /* 0xbfb8aa3b23247820 */ /* 0x000fe20000410000 */
[----:B------:R-:W-:Y:S01]  /*8f20*/  FMUL.FTZ R38, R37, -1.4426950216293334961 ;  /* 0xbfb8aa3b25267820 */ /* 0x000fe20000410000 */
[----:B-1----:R-:W-:Y:S02]  /*8f30*/  IMAD.U32 R43, R4, 0x10000, RZ ;  /* 0x00010000042b7824 */ /* 0x002fe400078e00ff */
[----:B------:R-:W-:Y:S01]  /*8f40*/  FMUL.FTZ R42, R41, -1.4426950216293334961 ;  /* 0xbfb8aa3b292a7820 */ /* 0x000fe20000410000 */
[----:B------:R-:W1:Y:S01]  /*8f50*/  MUFU.EX2 R12, R12 ;  /* 0x0000000c000c7308 */ /* 0x000e620000000800 */
[----:B------:R-:W-:Y:S01]  /*8f60*/  FMUL.FTZ R40, R39, -1.4426950216293334961 ;  /* 0xbfb8aa3b27287820 */ /* 0x000fe20000410000 */
[----:B--2---:R-:W-:-:S02]  /*8f70*/  IMAD.U32 R3, R3, 0x10000, RZ ;  /* 0x0001000003037824 */ /* 0x004fc400078e00ff */
[----:B------:R-:W-:Y:S02]  /*8f80*/  IMAD.U32 R45, R10, 0x10000, RZ ;  /* 0x000100000a2d7824 */ /* 0x000fe400078e00ff */
[----:B---3--:R-:W-:Y:S02]  /*8f90*/  IMAD.U32 R47, R8, 0x10000, RZ ;  /* 0x00010000082f7824 */ /* 0x008fe400078e00ff */
[----:B------:R-:W2:Y:S01]  /*8fa0*/  MUFU.EX2 R30, R30 ;  /* 0x0000001e001e7308 */ /* 0x000ea20000000800 */
[----:B------:R-:W-:Y:S01]  /*8fb0*/  FMUL.FTZ R44, R43, -1.4426950216293334961 ;  /* 0xbfb8aa3b2b2c7820 */ /* 0x000fe20000410000 */
[----:B----4-:R-:W-:Y:S02]  /*8fc0*/  IMAD.U32 R5, R5, 0x10000, RZ ;  /* 0x0001000005057824 */ /* 0x010fe400078e00ff */
[----:B------:R-:W-:Y:S01]  /*8fd0*/  FMUL.FTZ R4, R3, -1.4426950216293334961 ;  /* 0xbfb8aa3b03047820 */ /* 0x000fe20000410000 */
[----:B------:R-:W-:Y:S02]  /*8fe0*/  IMAD.U32 R7, R7, 0x10000, RZ ;  /* 0x0001000007077824 */ /* 0x000fe400078e00ff */
[----:B------:R-:W-:Y:S01]  /*8ff0*/  FMUL.FTZ R46, R45, -1.4426950216293334961 ;  /* 0xbfb8aa3b2d2e7820 */ /* 0x000fe20000410000 */
[----:B------:R-:W-:Y:S01]  /*9000*/  FMUL.FTZ R48, R47, -1.4426950216293334961 ;  /* 0xbfb8aa3b2f307820 */ /* 0x000fe20000410000 */
[----:B------:R-:W3:Y:S01]  /*9010*/  MUFU.EX2 R32, R32 ;  /* 0x0000002000207308 */ /* 0x000ee20000000800 */
[----:B------:R-:W-:-:S02]  /*9020*/  IMAD.U32 R80, R9, 0x10000, RZ ;  /* 0x0001000009507824 */ /* 0x000fc400078e00ff */
[----:B------:R-:W-:Y:S01]  /*9030*/  FMUL.FTZ R10, R5, -1.4426950216293334961 ;  /* 0xbfb8aa3b050a7820 */ /* 0x000fe20000410000 */
[----:B------:R-:W-:-:S04]  /*9040*/  FMUL.FTZ R8, R7, -1.4426950216293334961 ;  /* 0xbfb8aa3b07087820 */ /* 0x000fc80000410000 */
[----:B------:R-:W4:Y:S08]  /*9050*/  MUFU.EX2 R34, R34 ;  /* 0x0000002200227308 */ /* 0x000f300000000800 */
[----:B------:R-:W4:Y:S01]  /*9060*/  MUFU.EX2 R36, R36 ;  /* 0x0000002400247308 */ /* 0x000f220000000800 */
[----:B0-----:R-:W-:Y:S02]  /*9070*/  IMAD.U32 R82, R2, 0x10000, RZ ;  /* 0x0001000002527824 */ /* 0x001fe400078e00ff */
[----:B------:R-:W-:-:S05]  /*9080*/  FMUL.FTZ R2, R80, -1.4426950216293334961 ;  /* 0xbfb8aa3b50027820 */ /* 0x000fca0000410000 */
        /* <DEDUP_REMOVED lines=15> */
[----:B------:R-:W-:Y:S01]  /*9180*/  FADD.FTZ R36, R36, 1 ;  /* 0x3f80000024247421 */ /* 0x000fe20000010000 */
[----:B0-----:R-:W-:-:S06]  /*9190*/  FADD.FTZ R38, R38, 1 ;  /* 0x3f80000026267421 */ /* 0x001fcc0000010000 */
        /* <DEDUP_REMOVED lines=46> */
[----:B------:R-:W-:Y:S01]  /*9480*/  F2FP.BF16.F32.PACK_AB R2, R29, R2 ;  /* 0x000000021d02723e */ /* 0x000fe200000010ff */
[----:B------:R-:W-:Y:S01]  /*9490*/  FMUL.FTZ R10, R10, R15 ;  /* 0x0000000f0a0a7220 */ /* 0x000fe20000410000 */
[----:B------:R-:W-:Y:S01]  /*94a0*/  FMUL.FTZ R5, R5, R102 ;  /* 0x0000006605057220 */ /* 0x000fe20000410000 */
[----:B--2---:R-:W-:Y:S01]  /*94b0*/  FMUL.FTZ R14, R45, R46 ;  /* 0x0000002e2d0e7220 */ /* 0x004fe20000410000 */
[----:B------:R-:W-:Y:S01]  /*94c0*/  FMUL.FTZ R16, R47, R48 ;  /* 0x000000302f107220 */ /* 0x000fe20000410000 */
[----:B------:R-:W-:Y:S01]  /*94d0*/  FMUL.FTZ R7, R7, R104 ;  /* 0x0000006807077220 */ /* 0x000fe20000410000 */
[----:B------:R-:W-:Y:S01]  /*94e0*/  F2FP.BF16.F32.PACK_AB R4, R33, R4 ;  /* 0x000000042104723e */ /* 0x000fe200000010ff */
[----:B------:R-:W-:Y:S01]  /*94f0*/  FMUL.FTZ R3, R3, R28 ;  /* 0x0000001c03037220 */ /* 0x000fe20000410000 */
[----:B------:R-:W-:Y:S01]  /*9500*/  FMUL.FTZ R12, R12, R27 ;  /* 0x0000001b0c0c7220 */ /* 0x000fe20000410000 */
[----:B----4-:R-:W-:Y:S01]  /*9510*/  FMUL.FTZ R80, R80, R81 ;  /* 0x0000005150507220 */ /* 0x010fe20000410000 */
[----:B------:R-:W-:Y:S01]  /*9520*/  FMUL.FTZ R9, R82, R9 ;  /* 0x0000000952097220 */ /* 0x000fe20000410000 */
[----:B------:R-:W-:Y:S01]  /*9530*/  PRMT R11, R2, 0x7632, R11 ;  /* 0x00007632020b7816 */ /* 0x000fe2000000000b */
[----:B------:R-:W-:Y:S01]  /*9540*/  FMUL.FTZ R5, R5, R26 ;  /* 0x0000001a05057220 */ /* 0x000fe20000410000 */
[----:B------:R-:W-:Y:S01]  /*9550*/  F2FP.BF16.F32.PACK_AB R8, R37, R8 ;  /* 0x000000082508723e */ /* 0x000fe200000010ff */
[----:B------:R-:W-:Y:S01]  /*9560*/  FMUL.FTZ R14, R14, R25 ;  /* 0x000000190e0e7220 */ /* 0x000fe20000410000 */
[----:B------:R-:W-:Y:S01]  /*9570*/  FMUL.FTZ R16, R16, R13 ;  /* 0x0000000d10107220 */ /* 0x000fe20000410000 */
[----:B------:R-:W-:Y:S01]  /*9580*/  FMUL.FTZ R7, R7, R24 ;  /* 0x0000001807077220 */ /* 0x000fe20000410000 */
[----:B------:R-:W-:-:S02]  /*9590*/  PRMT R13, R4, 0x7632, R13 ;  /* 0x00007632040d7816 */ /* 0x000fc4000000000d */
[----:B------:R-:W-:Y:S01]  /*95a0*/  F2FP.BF16.F32.PACK_AB R10, R41, R10 ;  /* 0x0000000a290a723e */ /* 0x000fe200000010ff */
[----:B------:R-:W-:Y:S01]  /*95b0*/  FMUL.FTZ R80, R80, R23 ;  /* 0x0000001750507220 */ /* 0x000fe20000410000 */
[----:B------:R-:W-:Y:S01]  /*95c0*/  FMUL.FTZ R9, R9, R22 ;  /* 0x0000001609097220 */ /* 0x000fe20000410000 */
[----:B------:R0:W-:Y:S01]  /*95d0*/  STS.U16 [R64], R2 ;  /* 0x0000000240007388 */ /* 0x0001e20000000400 */
[----:B------:R-:W-:Y:S02]  /*95e0*/  PRMT R15, R8, 0x7632, R15 ;  /* 0x00007632080f7816 */ /* 0x000fe4000000000f */
[----:B------:R-:W-:Y:S01]  /*95f0*/  F2FP.BF16.F32.PACK_AB R3, R12, R3 ;  /* 0x000000030c03723e */ /* 0x000fe200000010ff */
[----:B------:R1:W-:Y:S01]  /*9600*/  STS.U16 [R63+0x2], R11 ;  /* 0x0000020b3f007388 */ /* 0x0003e20000000400 */
[----:B------:R-:W-:Y:S02]  /*9610*/  F2FP.BF16.F32.PACK_AB R5, R14, R5 ;  /* 0x000000050e05723e */ /* 0x000fe400000010ff */
[----:B------:R-:W-:Y:S01]  /*9620*/  F2FP.BF16.F32.PACK_AB R7, R16, R7 ;  /* 0x000000071007723e */ /* 0x000fe200000010ff */
[----:B------:R2:W-:Y:S01]  /*9630*/  STS.U16 [R62+0x4], R4 ;  /* 0x000004043e007388 */ /* 0x0005e20000000400 */
[----:B0-----:R-:W-:-:S03]  /*9640*/  PRMT R2, R10, 0x7632, R2 ;  /* 0x000076320a027816 */ /* 0x001fc60000000002 */
[----:B------:R-:W-:Y:S01]  /*9650*/  STS.U16 [R61+0x6], R13 ;  /* 0x0000060d3d007388 */ /* 0x000fe20000000400 */
[----:B------:R-:W-:Y:S02]  /*9660*/  F2FP.BF16.F32.PACK_AB R9, R9, R80 ;  /* 0x000000500909723e */ /* 0x000fe400000010ff */
        /* <DEDUP_REMOVED lines=93> */
.L_x_4905:
        /* <DEDUP_REMOVED lines=12> */
.L_x_8054:


//--------------------- .text._Z25selective_scan_fwd_kernelI32Selective_Scan_fwd_kernel_traitsILi128ELi16ELi1ELb0ELb1ELb1ELb1ELb1EN3c108BFloat16EffEEv13SSMParamsBase --------------------------
	.section	.text._Z25selective_scan_fwd_kernelI32Selective_Scan_fwd_kernel_traitsILi128ELi16ELi1ELb0ELb1ELb1ELb1ELb1EN3c108BFloat16EffEEv13SSMParamsBase,"ax",@progbits
	.align	128
        .global         _Z25selective_scan_fwd_kernelI32Selective_Scan_fwd_kernel_traitsILi128ELi16ELi1ELb0ELb1ELb1ELb1ELb1EN3c108BFloat16EffEEv13SSMParamsBase
        .type           _Z25selective_scan_fwd_kernelI32Selective_Scan_fwd_kernel_traitsILi128ELi16ELi1ELb0ELb1ELb1ELb1ELb1EN3c108BFloat16EffEEv13SSMParamsBase,@function
        .size           _Z25selective_scan_fwd_kernelI32Selective_Scan_fwd_kernel_traitsILi128ELi16ELi1ELb0ELb1ELb1ELb1ELb1EN3c108BFloat16EffEEv13SSMParamsBase,(.L_x_8055 - _Z25selective_scan_fwd_kernelI32Selective_Scan_fwd_kernel_traitsILi128ELi16ELi1ELb0ELb1ELb1ELb1ELb1EN3c108BFloat16EffEEv13SSMParamsBase)
        .other          _Z25selective_scan_fwd_kernelI32Selective_Scan_fwd_kernel_traitsILi128ELi16ELi1ELb0ELb1ELb1ELb1ELb1EN3c108BFloat16EffEEv13SSMParamsBase,@"STO_CUDA_ENTRY STV_DEFAULT"
_Z25selective_scan_fwd_kernelI32Selective_Scan_fwd_kernel_traitsILi128ELi16ELi1ELb0ELb1ELb1ELb1ELb1EN3c108BFloat16EffEEv13SSMParamsBase:
.text._Z25selective_scan_fwd_kernelI32Selective_Scan_fwd_kernel_traitsILi128ELi16ELi1ELb0ELb1ELb1ELb1ELb1EN3c108BFloat16EffEEv13SSMParamsBase:
        /* <DEDUP_REMOVED lines=58> */
.L_x_4906:
        /* <DEDUP_REMOVED lines=101> */
.L_x_4907:
        /* <DEDUP_REMOVED lines=10> */
.L_x_4908:
        /* <DEDUP_REMOVED lines=100> */
.L_x_4909:
        /* <DEDUP_REMOVED lines=35> */
.L_x_4910:
[----:B------:R-:W-:-:S06]  /*1300*/  UISETP.GE.AND UP0, UPT, UR36, 0x1, UPT ;  /* 0x000000012400788c */ /* 0x000fcc000bf06270 */
[----:B------:R-:W-:-:S13]  /*1310*/  PLOP3.LUT P0, PT, PT, PT, UP0, 0x80, 0x8 ;  /* 0x000000000008781c */ /* 0x000fda0003f0f008 */
[----:B------:R-:W-:Y:S05]  /*1320*/  @!P0 EXIT ;  /* 0x000000000000894d */ /* 0x000fea0003800000 */
[----:B------:R-:W-:Y:S01]  /*1330*/  UMOV UR7, URZ ;  /* 0x000000ff00077c82 */ /* 0x000fe20008000000 */
[----:B------:R-:W-:-:S05]  /*1340*/  UMOV UR8, URZ ;  /* 0x000000ff00087c82 */ /* 0x000fca0008000000 */
.L_x_4954:
        /* <DEDUP_REMOVED lines=388> */
.L_x_4912:
[----:B------:R-:W-:Y:S05]  /*2b90*/  BSYNC.RECONVERGENT B0 ;  /* 0x0000000000007941 */ /* 0x000fea0003800200 */
.L_x_4911:
        /* <DEDUP_REMOVED lines=38> */
.L_x_4914:
[----:B------:R-:W-:Y:S05]  /*2e00*/  BSYNC.RECONVERGENT B0 ;  /* 0x0000000000007941 */ /* 0x000fea0003800200 */
.L_x_4913:
        /* <DEDUP_REMOVED lines=38> */
.L_x_4916:
[----:B------:R-:W-:Y:S05]  /*3070*/  BSYNC.RECONVERGENT B0 ;  /* 0x0000000000007941 */ /* 0x000fea0003800200 */
.L_x_4915:
        /* <DEDUP_REMOVED lines=38> */
.L_x_4918:
[----:B------:R-:W-:Y:S05]  /*32e0*/  BSYNC.RECONVERGENT B0 ;  /* 0x0000000000007941 */ /* 0x000fea0003800200 */
.L_x_4917:
        /* <DEDUP_REMOVED lines=38> */
.L_x_4920:
[----:B------:R-:W-:Y:S05]  /*3550*/  BSYNC.RECONVERGENT B0 ;  /* 0x0000000000007941 */ /* 0x000fea0003800200 */
.L_x_4919:
        /* <DEDUP_REMOVED lines=38> */
.L_x_4922:
[----:B------:R-:W-:Y:S05]  /*37c0*/  BSYNC.RECONVERGENT B0 ;  /* 0x0000000000007941 */ /* 0x000fea0003800200 */
.L_x_4921:
        /* <DEDUP_REMOVED lines=38> */
.L_x_4924:
[----:B------:R-:W-:Y:S05]  /*3a30*/  BSYNC.RECONVERGENT B0 ;  /* 0x0000000000007941 */ /* 0x000fea0003800200 */
.L_x_4923:
        /* <DEDUP_REMOVED lines=38> */
.L_x_4926:
[----:B------:R-:W-:Y:S05]  /*3ca0*/  BSYNC.RECONVERGENT B0 ;  /* 0x0000000000007941 */ /* 0x000fea0003800200 */
.L_x_4925:
        /* <DEDUP_REMOVED lines=38> */
.L_x_4928:
[----:B------:R-:W-:Y:S05]  /*3f10*/  BSYNC.RECONVERGENT B0 ;  /* 0x0000000000007941 */ /* 0x000fea0003800200 */
.L_x_4927:
        /* <DEDUP_REMOVED lines=38> */
.L_x_4930:
[----:B------:R-:W-:Y:S05]  /*4180*/  BSYNC.RECONVERGENT B0 ;  /* 0x0000000000007941 */ /* 0x000fea0003800200 */
.L_x_4929:
        /* <DEDUP_REMOVED lines=38> */
.L_x_4932:
[----:B------:R-:W-:Y:S05]  /*43f0*/  BSYNC.RECONVERGENT B0 ;  /* 0x0000000000007941 */ /* 0x000fea0003800200 */
.L_x_4931:
        /* <DEDUP_REMOVED lines=38> */
.L_x_4934:
[----:B------:R-:W-:Y:S05]  /*4660*/  BSYNC.RECONVERGENT B0 ;  /* 0x0000000000007941 */ /* 0x000fea0003800200 */
.L_x_4933:
        /* <DEDUP_REMOVED lines=9> */
[----:B------:R-:W-:-:S09]  /*4700*/  IMAD.U32 R43, R18, 0x10000, RZ ;  /* 0x00010000122b7824 */ /* 0x000fd200078e00ff */
        /* <DEDUP_REMOVED lines=33> */
.L_x_4936:
[----:B------:R-:W-:Y:S05]  /*4920*/  BSYNC.RECONVERGENT B0 ;  /* 0x0000000000007941 */ /* 0x000fea0003800200 */
.L_x_4935:
        /* <DEDUP_REMOVED lines=43> */
.L_x_4938:
[----:B------:R-:W-:Y:S05]  /*4be0*/  BSYNC.RECONVERGENT B0 ;  /* 0x0000000000007941 */ /* 0x000fea0003800200 */
.L_x_4937:
        /* <DEDUP_REMOVED lines=43> */
.L_x_4940:
[----:B------:R-:W-:Y:S05]  /*4ea0*/  BSYNC.RECONVERGENT B0 ;  /* 0x0000000000007941 */ /* 0x000fea0003800200 */
.L_x_4939:
[----:B------:R-:W-:Y:S01]  /*4eb0*/  FSETP.GTU.FTZ.AND P6, PT, R29, 20, PT ;  /* 0x41a000001d00780b */ /* 0x000fe20003fdc000 */
[----:B------:R-:W-:Y:S01]  /*4ec0*/  BSSY.RECONVERGENT B0, `(.L_x_4941) ;  /* 0x000002a000007945 */ /* 0x000fe20003800200 */
[----:B------:R-:W-:Y:S02]  /*4ed0*/  IMAD.U32 R104, R5, 0x10000, RZ ;  /* 0x0001000005687824 */ /* 0x000fe400078e00ff */
[----:B------:R-:W-:Y:S01]  /*4ee0*/  FMUL.FTZ R20, R41, UR5 ;  /* 0x0000000529147c20 */ /* 0x000fe20008410000 */
[----:B------:R-:W-:Y:S01]  /*4ef0*/  ISETP.EQ.OR P6, PT, RZ, UR10, P6 ;  /* 0x0000000aff007c0c */ /* 0x000fe2000b7c2670 */
[----:B------:R-:W-:Y:S02]  /*4f00*/  IMAD.U32 R107, R6, 0x10000, RZ ;  /* 0x00010000066b7824 */ /* 0x000fe400078e00ff */
[----:B------:R-:W-:Y:S01]  /*4f10*/  FMUL.FTZ R19, R40, UR5 ;  /* 0x0000000528137c20 */ /* 0x000fe20008410000 */
[----:B------:R-:W-:Y:S02]  /*4f20*/  IMAD.U32 R106, R7, 0x10000, RZ ;  /* 0x00010000076a7824 */ /* 0x000fe400078e00ff */
        /* <DEDUP_REMOVED lines=35> */
.L_x_4942:
[----:B------:R-:W-:Y:S05]  /*5160*/  BSYNC.RECONVERGENT B0 ;  /* 0x0000000000007941 */ /* 0x000fea0003800200 */
.L_x_4941:
        /* <DEDUP_REMOVED lines=64> */
.L_x_4953:
        /* <DEDUP_REMOVED lines=465> */
.L_x_4945:
[----:B------:R-:W-:Y:S01]  /*7280*/  IMAD.MOV.U32 R85, RZ, RZ, RZ ;  /* 0x000000ffff557224 */ /* 0x000fe200078e00ff */
[----:B------:R-:W-:Y:S06]  /*7290*/  BRA.U !UP2, `(.L_x_4944) ;  /* 0x000000010a147547 */ /* 0x000fec000b800000 */
[----:B------:R-:W-:-:S04]  /*72a0*/  UIADD3 UR10, UP0, UPT, UR32, UR12, URZ ;  /* 0x0000000c200a7290 */ /* 0x000fc8000ff1e0ff */
[----:B------:R-:W-:Y:S02]  /*72b0*/  UIADD3.X UR11, UPT, UPT, UR33, UR13, URZ, UP0, !UPT ;  /* 0x0000000d210b7290 */ /* 0x000fe400087fe4ff */
[----:B------:R-:W-:-:S04]  /*72c0*/  IMAD.U32 R40, RZ, RZ, UR10 ;  /* 0x0000000aff287e24 */ /* 0x000fc8000f8e00ff */
[----:B------:R-:W-:-:S05]  /*72d0*/  IMAD.U32 R41, RZ, RZ, UR11 ;  /* 0x0000000bff297e24 */ /* 0x000fca000f8e00ff */
[----:B------:R1:W5:Y:S02]  /*72e0*/  LDG.E R85, desc[UR34][R40.64] ;  /* 0x0000002228557981 */ /* 0x000364000c1e1900 */
.L_x_4944:
        /* <DEDUP_REMOVED lines=107> */
.L_x_4947:
[----:B------:R-:W-:Y:S05]  /*79a0*/  BSYNC.RECONVERGENT B0 ;  /* 0x0000000000007941 */ /* 0x000fea0003800200 */
.L_x_4946:
        /* <DEDUP_REMOVED lines=40> */
.L_x_4951:
        /* <DEDUP_REMOVED lines=35> */
.L_x_4952:
        /* <DEDUP_REMOVED lines=10> */
.L_x_4950:
        /* <DEDUP_REMOVED lines=9> */
.L_x_4949:
[----:B------:R-:W-:Y:S05]  /*7f90*/  BSYNC.RECONVERGENT B0 ;  /* 0x0000000000007941 */ /* 0x000fea0003800200 */
.L_x_4948:
        /* <DEDUP_REMOVED lines=32> */
.L_x_4943:
[----:B------:R-:W1:Y:S01]  /*81a0*/  LDCU.128 UR12, c[0x0][0x430] ;  /* 0x00008600ff0c77ac */ /* 0x000e620008000c00 */
[----:B------:R-:W2:Y:S01]  /*81b0*/  S2UR UR40, SR_CTAID.Y ;  /* 0x00000000002879c3 */ /* 0x000ea20000002600 */
[----:B------:R3:W4:Y:S01]  /*81c0*/  LDL.LU R84, [R1] ;  /* 0x0000000001547983 */ /* 0x0007220000300800 */
[----:B------:R-:W-:Y:S01]  /*81d0*/  LOP3.LUT R6, R103, 0x3e00, RZ, 0xc0, !PT ;  /* 0x00003e0067067812 */ /* 0x000fe200078ec0ff */
[----:B------:R-:W-:Y:S01]  /*81e0*/  USHF.R.S32.HI UR19, URZ, 0x1f, UR38 ;  /* 0x0000001fff137899 */ /* 0x000fe20008011426 */
[----:B------:R-:W-:Y:S01]  /*81f0*/  F2FP.BF16.F32.PACK_AB R7, R19, R20 ;  /* 0x000000141307723e */ /* 0x000fe200000010ff */
[----:B------:R-:W-:Y:S01]  /*8200*/  UMOV UR10, UR8 ;  /* 0x00000008000a7c82 */ /* 0x000fe20008000000 */
[----:B------:R-:W-:Y:S01]  /*8210*/  UMOV UR11, URZ ;  /* 0x000000ff000b7c82 */ /* 0x000fe20008000000 */
[----:B------:R-:W-:Y:S02]  /*8220*/  LOP3.LUT R6, R6, 0x1f, R159, 0xf8, !PT ;  /* 0x0000001f06067812 */ /* 0x000fe400078ef89f */
[C---:B------:R-:W-:Y:S01]  /*8230*/  PRMT R32, R7.reuse, 0x7610, R32 ;  /* 0x0000761007207816 */ /* 0x040fe20000000020 */
[----:B------:R-:W-:Y:S01]  /*8240*/  BAR.SYNC.DEFER_BLOCKING 0x0 ;  /* 0x0000000000007b1d */ /* 0x000fe20000010000 */
[----:B------:R-:W-:-:S02]  /*8250*/  PRMT R10, R7, 0x7632, R10 ;  /* 0x00007632070a7816 */ /* 0x000fc4000000000a */
[----:B------:R-:W-:Y:S02]  /*8260*/  F2FP.BF16.F32.PACK_AB R7, R15, R16 ;  /* 0x000000100f07723e */ /* 0x000fe400000010ff */
[----:B------:R-:W-:Y:S01]  /*8270*/  F2FP.BF16.F32.PACK_AB R9, R24, R25 ;  /* 0x000000191809723e */ /* 0x000fe200000010ff */
[----:B-1----:R-:W-:Y:S01]  /*8280*/  UIMAD UR18, UR19, UR12, URZ ;  /* 0x0000000c131272a4 */ /* 0x002fe2000f8e02ff */
[C---:B------:R-:W-:Y:S01]  /*8290*/  PRMT R30, R7.reuse, 0x7610, R30 ;  /* 0x00007610071e7816 */ /* 0x040fe2000000001e */
[----:B------:R-:W-:Y:S01]  /*82a0*/  UIMAD.WIDE.U32 UR16, UR38, UR12, UR10 ;  /* 0x0000000c261072a5 */ /* 0x000fe2000f8e000a */
[----:B------:R-:W-:Y:S01]  /*82b0*/  PRMT R12, R7, 0x7632, R12 ;  /* 0x00007632070c7816 */ /* 0x000fe2000000000c */
[----:B------:R-:W-:Y:S01]  /*82c0*/  UIMAD UR13, UR38, UR13, UR18 ;  /* 0x0000000d260d72a4 */ /* 0x000fe2000f8e0212 */
[----:B------:R-:W-:Y:S02]  /*82d0*/  F2FP.BF16.F32.PACK_AB R7, R28, R14 ;  /* 0x0000000e1c07723e */ /* 0x000fe400000010ff */
        /* <DEDUP_REMOVED lines=21> */
[----:B------:R-:W-:Y:S02]  /*8430*/  F2FP.BF16.F32.PACK_AB R7, R22, R23 ;  /* 0x000000171607723e */ /* 0x000fe400000010ff */
        /* <DEDUP_REMOVED lines=193> */
[----:B-1----:R-:W-:Y:S01]  /*9050*/  IMAD.U32 R43, R4, 0x10000, RZ ;  /* 0x00010000042b7824 */ /* 0x002fe200078e00ff */
[----:B------:R-:W1:Y:S01]  /*9060*/  MUFU.EX2 R12, R12 ;  /* 0x0000000c000c7308 */ /* 0x000e620000000800 */
[----:B------:R-:W-:Y:S01]  /*9070*/  FMUL.FTZ R40, R39, -1.4426950216293334961 ;  /* 0xbfb8aa3b27287820 */ /* 0x000fe20000410000 */
[----:B------:R-:W-:Y:S01]  /*9080*/  FMUL.FTZ R42, R41, -1.4426950216293334961 ;  /* 0xbfb8aa3b292a7820 */ /* 0x000fe20000410000 */
[----:B--2---:R-:W-:-:S02]  /*9090*/  IMAD.U32 R3, R3, 0x10000, RZ ;  /* 0x0001000003037824 */ /* 0x004fc400078e00ff */
[----:B------:R-:W-:Y:S02]  /*90a0*/  IMAD.U32 R45, R10, 0x10000, RZ ;  /* 0x000100000a2d7824 */ /* 0x000fe400078e00ff */
[----:B------:R-:W-:Y:S01]  /*90b0*/  FMUL.FTZ R44, R43, -1.4426950216293334961 ;  /* 0xbfb8aa3b2b2c7820 */ /* 0x000fe20000410000 */
[----:B------:R-:W2:Y:S01]  /*90c0*/  MUFU.EX2 R30, R30 ;  /* 0x0000001e001e7308 */ /* 0x000ea20000000800 */
[----:B---3--:R-:W-:Y:S02]  /*90d0*/  IMAD.U32 R5, R5, 0x10000, RZ ;  /* 0x0001000005057824 */ /* 0x008fe400078e00ff */
[----:B----4-:R-:W-:Y:S02]  /*90e0*/  IMAD.U32 R47, R8, 0x10000, RZ ;  /* 0x00010000082f7824 */ /* 0x010fe400078e00ff */
[----:B------:R-:W-:Y:S01]  /*90f0*/  FMUL.FTZ R4, R3, -1.4426950216293334961 ;  /* 0xbfb8aa3b03047820 */ /* 0x000fe20000410000 */
[----:B------:R-:W-:Y:S01]  /*9100*/  FMUL.FTZ R46, R45, -1.4426950216293334961 ;  /* 0xbfb8aa3b2d2e7820 */ /* 0x000fe20000410000 */
[----:B------:R-:W-:Y:S01]  /*9110*/  IMAD.U32 R7, R7, 0x10000, RZ ;  /* 0x0001000007077824 */ /* 0x000fe200078e00ff */
[----:B------:R-:W3:Y:S01]  /*9120*/  MUFU.EX2 R32, R32 ;  /* 0x0000002000207308 */ /* 0x000ee20000000800 */
[----:B------:R-:W-:Y:S01]  /*9130*/  FMUL.FTZ R10, R5, -1.4426950216293334961 ;  /* 0xbfb8aa3b050a7820 */ /* 0x000fe20000410000 */
[----:B------:R-:W-:Y:S01]  /*9140*/  FMUL.FTZ R48, R47, -1.4426950216293334961 ;  /* 0xbfb8aa3b2f307820 */ /* 0x000fe20000410000 */
[----:B------:R-:W-:-:S05]  /*9150*/  IMAD.U32 R9, R9, 0x10000, RZ ;  /* 0x0001000009097824 */ /* 0x000fca00078e00ff */
[----:B------:R-:W4:Y:S01]  /*9160*/  MUFU.EX2 R34, R34 ;  /* 0x0000002200227308 */ /* 0x000f220000000800 */
[----:B0-----:R-:W-:-:S07]  /*9170*/  IMAD.U32 R81, R2, 0x10000, RZ ;  /* 0x0001000002517824 */ /* 0x001fce00078e00ff */
[----:B------:R-:W0:Y:S01]  /*9180*/  MUFU.EX2 R36, R36 ;  /* 0x0000002400247308 */ /* 0x000e220000000800 */
[----:B------:R-:W-:Y:S01]  /*9190*/  FMUL.FTZ R82, R81, -1.4426950216293334961 ;  /* 0xbfb8aa3b51527820 */ /* 0x000fe20000410000 */
[----:B------:R-:W-:-:S06]  /*91a0*/  FMUL.FTZ R8, R7, -1.4426950216293334961 ;  /* 0xbfb8aa3b07087820 */ /* 0x000fcc0000410000 */
        /* <DEDUP_REMOVED lines=62> */
[----:B------:R-:W-:Y:S01]  /*9590*/  F2FP.BF16.F32.PACK_AB R11, R2, R11 ;  /* 0x0000000b020b723e */ /* 0x000fe200000010ff */
[----:B------:R-:W-:Y:S01]  /*95a0*/  FMUL.FTZ R39, R39, R14 ;  /* 0x0000000e27277220 */ /* 0x000fe20000410000 */
[----:B------:R-:W-:Y:S01]  /*95b0*/  FMUL.FTZ R28, R41, R28 ;  /* 0x0000001c291c7220 */ /* 0x000fe20000410000 */
[----:B-1----:R-:W-:Y:S01]  /*95c0*/  FMUL.FTZ R12, R5, R102 ;  /* 0x00000066050c7220 */ /* 0x002fe20000410000 */
[----:B--2---:R-:W-:Y:S01]  /*95d0*/  FMUL.FTZ R45, R45, R46 ;  /* 0x0000002e2d2d7220 */ /* 0x004fe20000410000 */
[----:B------:R-:W-:Y:S01]  /*95e0*/  FMUL.FTZ R2, R81, R82 ;  /* 0x0000005251027220 */ /* 0x000fe20000410000 */
[----:B------:R-:W-:Y:S01]  /*95f0*/  F2FP.BF16.F32.PACK_AB R4, R4, R31 ;  /* 0x0000001f0404723e */ /* 0x000fe200000010ff */
[----:B------:R-:W-:Y:S01]  /*9600*/  FMUL.FTZ R10, R10, R27 ;  /* 0x0000001b0a0a7220 */ /* 0x000fe20000410000 */
[----:B------:R-:W-:Y:S01]  /*9610*/  FMUL.FTZ R43, R43, R26 ;  /* 0x0000001a2b2b7220 */ /* 0x000fe20000410000 */
[----:B------:R-:W-:Y:S01]  /*9620*/  FMUL.FTZ R14, R7, R104 ;  /* 0x00000068070e7220 */ /* 0x000fe20000410000 */
[----:B0-----:R-:W-:Y:S01]  /*9630*/  FMUL.FTZ R47, R47, R48 ;  /* 0x000000302f2f7220 */ /* 0x001fe20000410000 */
[----:B------:R-:W-:Y:S01]  /*9640*/  PRMT R3, R11, 0x7632, R3 ;  /* 0x000076320b037816 */ /* 0x000fe20000000003 */
[----:B------:R-:W-:Y:S01]  /*9650*/  FMUL.FTZ R12, R12, R25 ;  /* 0x000000190c0c7220 */ /* 0x000fe20000410000 */
[----:B------:R-:W-:Y:S01]  /*9660*/  F2FP.BF16.F32.PACK_AB R8, R8, R35 ;  /* 0x000000230808723e */ /* 0x000fe200000010ff */
[----:B------:R-:W-:Y:S01]  /*9670*/  FMUL.FTZ R45, R45, R24 ;  /* 0x000000182d2d7220 */ /* 0x000fe20000410000 */
[----:B------:R-:W-:Y:S01]  /*9680*/  FMUL.FTZ R16, R9, R80 ;  /* 0x0000005009107220 */ /* 0x000fe20000410000 */
[----:B------:R-:W-:Y:S01]  /*9690*/  FMUL.FTZ R21, R2, R21 ;  /* 0x0000001502157220 */ /* 0x000fe20000410000 */
[----:B------:R-:W-:Y:S01]  /*96a0*/  PRMT R2, R4, 0x7632, R2 ;  /* 0x0000763204027816 */ /* 0x000fe20000000002 */
[----:B------:R-:W-:Y:S01]  /*96b0*/  FMUL.FTZ R14, R14, R23 ;  /* 0x000000170e0e7220 */ /* 0x000fe20000410000 */
[----:B------:R-:W-:Y:S01]  /*96c0*/  F2FP.BF16.F32.PACK_AB R28, R28, R39 ;  /* 0x000000271c1c723e */ /* 0x000fe200000010ff */
[----:B------:R-:W-:Y:S01]  /*96d0*/  FMUL.FTZ R47, R47, R22 ;  /* 0x000000162f2f7220 */ /* 0x000fe20000410000 */
[----:B------:R-:W-:Y:S01]  /*96e0*/  STS.U16 [R64], R11 ;  /* 0x0000000b40007388 */ /* 0x000fe20000000400 */
[----:B------:R-:W-:Y:S01]  /*96f0*/  PRMT R5, R8, 0x7632, R5 ;  /* 0x0000763208057816 */ /* 0x000fe20000000005 */
[----:B------:R-:W-:Y:S01]  /*9700*/  FMUL.FTZ R16, R16, R13 ;  /* 0x0000000d10107220 */ /* 0x000fe20000410000 */
[----:B------:R-:W-:Y:S01]  /*9710*/  F2FP.BF16.F32.PACK_AB R10, R43, R10 ;  /* 0x0000000a2b0a723e */ /* 0x000fe200000010ff */
[----:B------:R0:W-:Y:S01]  /*9720*/  STS.U16 [R63+0x2], R3 ;  /* 0x000002033f007388 */ /* 0x0001e20000000400 */
[----:B------:R-:W-:-:S03]  /*9730*/  F2FP.BF16.F32.PACK_AB R12, R45, R12 ;  /* 0x0000000c2d0c723e */ /* 0x000fc600000010ff */
[----:B------:R1:W-:Y:S01]  /*9740*/  STS.U16 [R62+0x4], R4 ;  /* 0x000004043e007388 */ /* 0x0003e20000000400 */
[----:B------:R-:W-:-:S03]  /*9750*/  F2FP.BF16.F32.PACK_AB R14, R47, R14 ;  /* 0x0000000e2f0e723e */ /* 0x000fc600000010ff */
[----:B------:R-:W-:Y:S01]  /*9760*/  STS.U16 [R61+0x6], R2 ;  /* 0x000006023d007388 */ /* 0x000fe20000000400 */
[----:B0-----:R-:W-:-:S03]  /*9770*/  PRMT R3, R28, 0x7632, R3 ;  /* 0x000076321c037816 */ /* 0x001fc60000000003 */
[----:B------:R0:W-:Y:S01]  /*9780*/  STS.U16 [R60+0x8], R8 ;  /* 0x000008083c007388 */ /* 0x0001e20000000400 */
[----:B-1----:R-:W-:-:S03]  /*9790*/  PRMT R4, R10, 0x7632, R4 ;  /* 0x000076320a047816 */ /* 0x002fc60000000004 */
[----:B------:R-:W-:Y:S01]  /*97a0*/  STS.U16 [R59+0xa], R5 ;  /* 0x00000a053b007388 */ /* 0x000fe20000000400 */
[----:B------:R-:W-:Y:S02]  /*97b0*/  PRMT R7, R12, 0x7632, R7 ;  /* 0x000076320c077816 */ /* 0x000fe40000000007 */
[----:B------:R-:W-:Y:S01]  /*97c0*/  F2FP.BF16.F32.PACK_AB R16, R21, R16 ;  /* 0x000000101510723e */ /* 0x000fe200000010ff */
        /* <DEDUP_REMOVED lines=86> */
.L_x_4955:
        /* <DEDUP_REMOVED lines=13> */
.L_x_8055:


//--------------------- .text._Z25selective_scan_fwd_kernelI32Selective_Scan_fwd_kernel_traitsILi128ELi16ELi1ELb1ELb1ELb1ELb0ELb0EN3c108BFloat16EffEEv13SSMParamsBase --------------------------
	.section	.text._Z25selective_scan_fwd_kernelI32Selective_Scan_fwd_kernel_traitsILi128ELi16ELi1ELb1ELb1ELb1ELb0ELb0EN3c108BFloat16EffEEv13SSMParamsBase,"ax",@progbits
	.align	128
        .global         _Z25selective_scan_fwd_kernelI32Selective_Scan_fwd_kernel_traitsILi128ELi16ELi1ELb1ELb1ELb1ELb0ELb0EN3c108BFloat16EffEEv13SSMParamsBase
        .type           _Z25selective_scan_fwd_kernelI32Selective_Scan_fwd_kernel_traitsILi128ELi16ELi1ELb1ELb1ELb1ELb0ELb0EN3c108BFloat16EffEEv13SSMParamsBase,@function
        .size           _Z25selective_scan_fwd_kernelI32Selective_Scan_fwd_kernel_traitsILi128ELi16ELi1ELb1ELb1ELb1ELb0ELb0EN3c108BFloat16EffEEv13SSMParamsBase,(.L_x_8056 - _Z25selective_scan_fwd_kernelI32Selective_Scan_fwd_kernel_traitsILi128ELi16ELi1ELb1ELb1ELb1ELb0ELb0EN3c108BFloat16EffEEv13SSMParamsBase)
        .other          _Z25selective_scan_fwd_kernelI32Selective_Scan_fwd_kernel_traitsILi128ELi16ELi1ELb1ELb1ELb1ELb0ELb0EN3c108BFloat16EffEEv13SSMParamsBase,@"STO_CUDA_ENTRY STV_DEFAULT"
_Z25selective_scan_fwd_kernelI32Selective_Scan_fwd_kernel_traitsILi128ELi16ELi1ELb1ELb1ELb1ELb0ELb0EN3c108BFloat16EffEEv13SSMParamsBase:
.text._Z25selective_scan_fwd_kernelI32Selective_Scan_fwd_kernel_traitsILi128ELi16ELi1ELb1ELb1ELb1ELb0ELb0EN3c108BFloat16EffEEv13SSMParamsBase:
        /* <DEDUP_REMOVED lines=38> */
.L_x_4956:
        /* <DEDUP_REMOVED lines=36> */
[----:B------:R-:W-:Y:S01]  /*04a0*/  @!P4 IADD3 R5, PT, PT, R5, -R8, RZ ;  /* 0x800000080505c210 */ /* 0x000fe20007ffe0ff */
[----:B0-----:R-:W-:Y:S01]  /*04b0*/  IMAD.WIDE.U32 R6, R57, R18, RZ ;  /* 0x0000001239067225 */ /* 0x001fe200078e00ff */
[----:B------:R-:W-:Y:S02]  /*04c0*/  @!P4 IADD3 R4, PT, PT, R4, 0x1, RZ ;  /* 0x000000010404c810 */ /* 0x000fe40007ffe0ff */
[----:B------:R-:W-:Y:S01]  /*04d0*/  ISETP.GE.U32.AND P5, PT, R5, R8, PT ;  /* 0x000000080500720c */ /* 0x000fe20003fa6070 */
[C---:B------:R-:W-:Y:S01]  /*04e0*/  IMAD.WIDE.U32 R2, R55.reuse, R26, R2 ;  /* 0x0000001a37027225 */ /* 0x040fe200078e0002 */
[----:B------:R-:W0:Y:S01]  /*04f0*/  LDC.64 R8, c[0x0][0x490] ;  /* 0x00012400ff087b82 */ /* 0x000e220000000a00 */
[C---:B------:R-:W-:Y:S02]  /*0500*/  LOP3.LUT R5, R55.reuse, R14, RZ, 0x3c, !PT ;  /* 0x0000000e37057212 */ /* 0x040fe400078e3cff */
[----:B------:R-:W-:Y:S01]  /*0510*/  ISETP.NE.AND P4, PT, R14, RZ, PT ;  /* 0x000000ff0e00720c */ /* 0x000fe20003f85270 */
[----:B------:R-:W-:Y:S01]  /*0520*/  IMAD R27, R55, R27, R3 ;  /* 0x0000001b371b7224 */ /* 0x000fe200078e0203 */
[----:B------:R-:W-:Y:S01]  /*0530*/  ISETP.GE.AND P3, PT, R5, RZ, PT ;  /* 0x000000ff0500720c */ /* 0x000fe20003f66270 */
[----:B------:R-:W-:-:S05]  /*0540*/  IMAD R7, R57, R19, R7 ;  /* 0x0000001339077224 */ /* 0x000fca00078e0207 */
[----:B------:R-:W-:Y:S01]  /*0550*/  @P5 VIADD R4, R4, 0x1 ;  /* 0x0000000104045836 */ /* 0x000fe20000000000 */
[----:B-----5:R-:W-:-:S04]  /*0560*/  ISETP.NE.AND P5, PT, R30, RZ, PT ;  /* 0x000000ff1e00720c */ /* 0x020fc80003fa5270 */
[----:B------:R-:W-:Y:S01]  /*0570*/  MOV R11, R4 ;  /* 0x00000004000b7202 */ /* 0x000fe20000000f00 */
[----:B------:R-:W-:-:S03]  /*0580*/  IMAD.WIDE.U32 R4, R57, R12, RZ ;  /* 0x0000000c39047225 */ /* 0x000fc600078e00ff */
[----:B------:R-:W-:Y:S01]  /*0590*/  @!P3 IADD3 R11, PT, PT, -R11, RZ, RZ ;  /* 0x000000ff0b0bb210 */ /* 0x000fe20007ffe1ff */
[C---:B------:R-:W-:Y:S01]  /*05a0*/  IMAD R5, R57.reuse, R13, R5 ;  /* 0x0000000d39057224 */ /* 0x040fe200078e0205 */
[----:B------:R-:W-:Y:S02]  /*05b0*/  @!P4 LOP3.LUT R11, RZ, R14, RZ, 0x33, !PT ;  /* 0x0000000eff0bc212 */ /* 0x000fe400078e33ff */
[C---:B0-----:R-:W-:Y:S02]  /*05c0*/  LEA R26, P3, R2.reuse, R8, 0x1 ;  /* 0x00000008021a7211 */ /* 0x041fe400078608ff */
        /* <DEDUP_REMOVED lines=28> */
.L_x_4957:
        /* <DEDUP_REMOVED lines=11> */
.L_x_4958:
        /* <DEDUP_REMOVED lines=28> */
[C---:B------:R-:W-:Y:S02]  /*0a00*/  @!P3 LEA R10, P6, R57.reuse, R12, 0x2 ;  /* 0x0000000c390ab211 */ /* 0x040fe400078c10ff */
[----:B------:R-:W-:Y:S02]  /*0a10*/  MOV R47, RZ ;  /* 0x000000ff002f7202 */ /* 0x000fe40000000f00 */
[----:B------:R-:W-:Y:S01]  /*0a20*/  @!P3 LEA.HI.X R11, R57, R13, RZ, 0x2, P6 ;  /* 0x0000000d390bb211 */ /* 0x000fe200030f14ff */
[----:B------:R-:W-:Y:S01]  /*0a30*/  IMAD.MOV.U32 R13, RZ, RZ, RZ ;  /* 0x000000ffff0d7224 */ /* 0x000fe200078e00ff */
        /* <DEDUP_REMOVED lines=38> */
.L_x_4959:
[-C--:B------:R-:W-:Y:S01]  /*0ca0*/  IABS R9, R46.reuse ;  /* 0x0000002e00097213 */ /* 0x080fe20000000000 */
[----:B------:R-:W0:Y:S01]  /*0cb0*/  LDC R7, c[0x0][0x388] ;  /* 0x0000e200ff077b82 */ /* 0x000e220000000800 */
[----:B------:R-:W-:Y:S02]  /*0cc0*/  IABS R8, R46 ;  /* 0x0000002e00087213 */ /* 0x000fe40000000000 */
[----:B------:R-:W1:Y:S01]  /*0cd0*/  I2F.RP R0, R9 ;  /* 0x0000000900007306 */ /* 0x000e620000209400 */
[----:B------:R-:W-:Y:S02]  /*0ce0*/  MOV R45, RZ ;  /* 0x000000ff002d7202 */ /* 0x000fe40000000f00 */
[----:B------:R-:W-:Y:S01]  /*0cf0*/  IMAD.MOV R8, RZ, RZ, -R8 ;  /* 0x000000ffff087224 */ /* 0x000fe200078e0a08 */
[----:B------:R-:W-:-:S04]  /*0d00*/  MOV R42, RZ ;  /* 0x000000ff002a7202 */ /* 0x000fc80000000f00 */
        /* <DEDUP_REMOVED lines=15> */
[----:B------:R-:W-:Y:S01]  /*0e00*/  @!P3 IMAD.IADD R0, R0, 0x1, -R9 ;  /* 0x000000010000b824 */ /* 0x000fe200078e0a09 */
[----:B------:R-:W-:Y:S02]  /*0e10*/  @!P3 IADD3 R5, PT, PT, R5, 0x1, RZ ;  /* 0x000000010505b810 */ /* 0x000fe40007ffe0ff */
[----:B------:R-:W-:Y:S02]  /*0e20*/  ISETP.NE.AND P3, PT, R46, RZ, PT ;  /* 0x000000ff2e00720c */ /* 0x000fe40003f65270 */
[----:B------:R-:W-:-:S13]  /*0e30*/  ISETP.GE.U32.AND P0, PT, R0, R9, PT ;  /* 0x000000090000720c */ /* 0x000fda0003f06070 */
[----:B------:R-:W-:-:S05]  /*0e40*/  @P0 IADD3 R5, PT, PT, R5, 0x1, RZ ;  /* 0x0000000105050810 */ /* 0x000fca0007ffe0ff */
[----:B------:R-:W-:Y:S01]  /*0e50*/  @!P4 IMAD.MOV R5, RZ, RZ, -R5 ;  /* 0x000000ffff05c224 */ /* 0x000fe200078e0a05 */
[----:B------:R-:W-:-:S05]  /*0e60*/  @!P3 LOP3.LUT R5, RZ, R46, RZ, 0x33, !PT ;  /* 0x0000002eff05b212 */ /* 0x000fca00078e33ff */
[----:B------:R-:W-:-:S07]  /*0e70*/  IMAD.MOV.U32 R44, RZ, RZ, R5 ;  /* 0x000000ffff2c7224 */ /* 0x000fce00078e0005 */
.L_x_4960:
[----:B------:R-:W-:-:S13]  /*0e80*/  ISETP.GE.AND P0, PT, R44, 0x1, PT ;  /* 0x000000012c00780c */ /* 0x000fda0003f06270 */
[----:B------:R-:W-:Y:S05]  /*0e90*/  @!P0 EXIT ;  /* 0x000000000000894d */ /* 0x000fea0003800000 */
[----:B------:R-:W0:Y:S01]  /*0ea0*/  S2R R43, SR_TID.X ;  /* 0x00000000002b7919 */ /* 0x000e220000002100 */
[----:B------:R-:W1:Y:S01]  /*0eb0*/  LDC.64 R24, c[0x0][0x4e8] ;  /* 0x00013a00ff187b82 */ /* 0x000e620000000a00 */
[----:B------:R-:W2:Y:S01]  /*0ec0*/  LDCU.64 UR4, c[0x0][0x3b0] ;  /* 0x00007600ff0477ac */ /* 0x000ea20008000a00 */
[----:B------:R-:W-:-:S06]  /*0ed0*/  HFMA2 R38, -RZ, RZ, 0, 0 ;  /* 0x00000000ff267431 */ /* 0x000fcc00000001ff */
[----:B------:R-:W3:Y:S01]  /*0ee0*/  LDC.64 R6, c[0x0][0x470] ;  /* 0x00011c00ff067b82 */ /* 0x000ee20000000a00 */
[----:B--2---:R-:W-:Y:S01]  /*0ef0*/  IMAD.WIDE.U32 R4, R55, UR4, RZ ;  /* 0x0000000437047c25 */ /* 0x004fe2000f8e00ff */
[----:B------:R-:W-:-:S03]  /*0f00*/  UMOV UR4, URZ ;  /* 0x000000ff00047c82 */ /* 0x000fc60008000000 */
[----:B------:R-:W-:Y:S01]  /*0f10*/  IMAD R39, R55, UR5, R5 ;  /* 0x0000000537277c24 */ /* 0x000fe2000f8e0205 */
[----:B-1----:R-:W-:-:S04]  /*0f20*/  LEA R24, P0, R57, R24, 0x2 ;  /* 0x0000001839187211 */ /* 0x002fc800078010ff */
[----:B------:R-:W-:Y:S02]  /*0f30*/  LEA.HI.X R25, R57, R25, RZ, 0x2, P0 ;  /* 0x0000001939197211 */ /* 0x000fe400000f14ff */
[C---:B0-----:R-:W-:Y:S01]  /*0f40*/  SHF.L.U32 R40, R43.reuse, 0x1, RZ ;  /* 0x000000012b287819 */ /* 0x041fe200000006ff */
[----:B------:R-:W-:Y:S01]  /*0f50*/  IMAD.SHL.U32 R36, R43, 0x10, RZ ;  /* 0x000000102b247824 */ /* 0x000fe200078e00ff */
[----:B---3--:R-:W-:Y:S02]  /*0f60*/  LEA R41, P3, R4, R6, 0x2 ;  /* 0x0000000604297211 */ /* 0x008fe400078610ff */
[----:B------:R-:W-:Y:S02]  /*0f70*/  LOP3.LUT R40, R40, 0x7c0, RZ, 0xc0, !PT ;  /* 0x000007c028287812 */ /* 0x000fe400078ec0ff */
[----:B------:R-:W-:Y:S02]  /*0f80*/  LEA.HI.X R39, R4, R7, R39, 0x2, P3 ;  /* 0x0000000704277211 */ /* 0x000fe400018f1427 */
[----:B------:R-:W-:-:S02]  /*0f90*/  SHF.R.U32.HI R97, RZ, 0x5, R43 ;  /* 0x00000005ff617819 */ /* 0x000fc4000001162b */
[----:B------:R-:W-:-:S07]  /*0fa0*/  LOP3.LUT R37, R40, 0x1f, R43, 0xf8, !PT ;  /* 0x0000001f28257812 */ /* 0x000fce00078ef82b */
.L_x_5004:
[----:B------:R-:W0:Y:S02]  /*0fb0*/  LDC.64 R4, c[0x0][0x4f8] ;  /* 0x00013e00ff047b82 */ /* 0x000e240000000a00 */
        /* <DEDUP_REMOVED lines=40> */
[C---:B-1----:R-:W-:Y:S01]  /*1240*/  PRMT R22, R8.reuse, 0x7632, R22 ;  /* 0x0000763208167816 */ /* 0x042fe20000000016 */
[----:B------:R-:W-:Y:S01]  /*1250*/  IMAD.U32 R8, R8, 0x10000, RZ ;  /* 0x0001000008087824 */ /* 0x000fe200078e00ff */
[C---:B------:R-:W-:Y:S01]  /*1260*/  SHF.L.U32 R62, R9.reuse, 0x10, RZ ;  /* 0x00000010093e7819 */ /* 0x040fe200000006ff */
[----:B------:R-:W-:Y:S01]  /*1270*/  IMAD.U32 R60, R10, 0x10000, RZ ;  /* 0x000100000a3c7824 */ /* 0x000fe200078e00ff */
[----:B------:R-:W-:Y:S01]  /*1280*/  SHF.L.U32 R22, R22, 0x10, RZ ;  /* 0x0000001016167819 */ /* 0x000fe200000006ff */
[----:B------:R-:W-:Y:S01]  /*1290*/  FADD.FTZ R64, R8, R47 ;  /* 0x0000002f08407221 */ /* 0x000fe20000010000 */
[----:B------:R-:W-:Y:S01]  /*12a0*/  PRMT R9, R9, 0x7632, R9 ;  /* 0x0000763209097816 */ /* 0x000fe20000000009 */
[--C-:B------:R-:W-:Y:S01]  /*12b0*/  FADD.FTZ R62, R62, R47.reuse ;  /* 0x0000002f3e3e7221 */ /* 0x100fe20000010000 */
[--C-:B------:R-:W-:Y:S01]  /*12c0*/  FADD.FTZ R60, R60, R47.reuse ;  /* 0x0000002f3c3c7221 */ /* 0x100fe20000010000 */
[----:B------:R-:W-:Y:S01]  /*12d0*/  FADD.FTZ R63, R22, R47 ;  /* 0x0000002f163f7221 */ /* 0x000fe20000010000 */
[----:B------:R-:W-:-:S02]  /*12e0*/  FSETP.GTU.FTZ.AND P0, PT, R64, 20, PT ;  /* 0x41a000004000780b */ /* 0x000fc40003f1c000 */
[----:B------:R-:W-:Y:S02]  /*12f0*/  SHF.L.U32 R8, R9, 0x10, RZ ;  /* 0x0000001009087819 */ /* 0x000fe400000006ff */
[----:B0-----:R-:W-:Y:S02]  /*1300*/  ISETP.EQ.OR P5, PT, RZ, UR6, P0 ;  /* 0x00000006ff007c0c */ /* 0x001fe400087a2670 */
[----:B------:R-:W-:Y:S01]  /*1310*/  FSETP.GTU.FTZ.AND P6, PT, R63, 20, PT ;  /* 0x41a000003f00780b */ /* 0x000fe20003fdc000 */
[----:B------:R-:W-:Y:S01]  /*1320*/  FADD.FTZ R65, R8, R47 ;  /* 0x0000002f08417221 */ /* 0x000fe20000010000 */
[----:B------:R-:W-:Y:S02]  /*1330*/  FSETP.GTU.FTZ.AND P4, PT, R62, 20, PT ;  /* 0x41a000003e00780b */ /* 0x000fe40003f9c000 */
[----:B------:R-:W-:Y:S02]  /*1340*/  FSETP.GTU.FTZ.AND P3, PT, R60, 20, PT ;  /* 0x41a000003c00780b */ /* 0x000fe40003f7c000 */
[----:B------:R-:W-:-:S05]  /*1350*/  ISETP.EQ.OR P0, PT, RZ, UR6, P6 ;  /* 0x00000006ff007c0c */ /* 0x000fca000b702670 */
[----:B--23--:R-:W-:Y:S08]  /*1360*/  @P5 BRA `(.L_x_4962) ;  /* 0x0000000000785947 */ /* 0x00cff00003800000 */
        /* <DEDUP_REMOVED lines=30> */
.L_x_4962:
[----:B------:R-:W-:Y:S05]  /*1550*/  BSYNC.RECONVERGENT B0 ;  /* 0x0000000000007941 */ /* 0x000fea0003800200 */
.L_x_4961:
[----:B------:R-:W-:Y:S01]  /*1560*/  SHF.L.U32 R8, R11, 0x10, RZ ;  /* 0x000000100b087819 */ /* 0x000fe200000006ff */
[----:B------:R-:W-:Y:S01]  /*1570*/  BSSY.RECONVERGENT B0, `(.L_x_4963) ;  /* 0x0000023000007945 */ /* 0x000fe20003800200 */
[----:B------:R-:W-:Y:S02]  /*1580*/  FSETP.GTU.FTZ.AND P5, PT, R65, 20, PT ;  /* 0x41a000004100780b */ /* 0x000fe40003fbc000 */
[----:B------:R-:W-:Y:S01]  /*1590*/  PRMT R20, R10, 0x7632, R20 ;  /* 0x000076320a147816 */ /* 0x000fe20000000014 */
[----:B------:R-:W-:Y:S01]  /*15a0*/  FADD.FTZ R67, R8, R47 ;  /* 0x0000002f08437221 */ /* 0x000fe20000010000 */
        /* <DEDUP_REMOVED lines=31> */
.L_x_4964:
[----:B------:R-:W-:Y:S05]  /*17a0*/  BSYNC.RECONVERGENT B0 ;  /* 0x0000000000007941 */ /* 0x000fea0003800200 */
.L_x_4963:
[----:B------:R-:W-:Y:S01]  /*17b0*/  ISETP.EQ.OR P6, PT, RZ, UR6, P4 ;  /* 0x00000006ff007c0c */ /* 0x000fe2000a7c2670 */
[----:B------:R-:W-:Y:S01]  /*17c0*/  BSSY.RECONVERGENT B0, `(.L_x_4965) ;  /* 0x0000024000007945 */ /* 0x000fe20003800200 */
[----:B------:R-:W-:Y:S02]  /*17d0*/  SHF.L.U32 R20, R20, 0x10, RZ ;  /* 0x0000001014147819 */ /* 0x000fe400000006ff */
[----:B------:R-:W-:Y:S02]  /*17e0*/  FSETP.GTU.FTZ.AND P0, PT, R67, 20, PT ;  /* 0x41a000004300780b */ /* 0x000fe40003f1c000 */
[----:B------:R-:W-:Y:S01]  /*17f0*/  ISETP.EQ.OR P4, PT, RZ, UR6, P5 ;  /* 0x00000006ff007c0c */ /* 0x000fe2000af82670 */
[----:B------:R-:W-:-:S06]  /*1800*/  FADD.FTZ R66, R20, R47 ;  /* 0x0000002f14427221 */ /* 0x000fcc0000010000 */
        /* <DEDUP_REMOVED lines=31> */
.L_x_4966:
[----:B------:R-:W-:Y:S05]  /*1a00*/  BSYNC.RECONVERGENT B0 ;  /* 0x0000000000007941 */ /* 0x000fea0003800200 */
.L_x_4965:
        /* <DEDUP_REMOVED lines=36> */
.L_x_4968:
[----:B------:R-:W-:Y:S05]  /*1c50*/  BSYNC.RECONVERGENT B0 ;  /* 0x0000000000007941 */ /* 0x000fea0003800200 */
.L_x_4967:
        /* <DEDUP_REMOVED lines=37> */
.L_x_4970:
[----:B------:R-:W-:Y:S05]  /*1eb0*/  BSYNC.RECONVERGENT B0 ;  /* 0x0000000000007941 */ /* 0x000fea0003800200 */
.L_x_4969:
        /* <DEDUP_REMOVED lines=36> */
.L_x_4972:
[----:B------:R-:W-:Y:S05]  /*2100*/  BSYNC.RECONVERGENT B0 ;  /* 0x0000000000007941 */ /* 0x000fea0003800200 */
.L_x_4971:
        /* <DEDUP_REMOVED lines=37> */
.L_x_4974:
[----:B------:R-:W-:Y:S05]  /*2360*/  BSYNC.RECONVERGENT B0 ;  /* 0x0000000000007941 */ /* 0x000fea0003800200 */
.L_x_4973:
[----:B------:R-:W-:Y:S01]  /*2370*/  SHF.L.U32 R74, R6, 0x10, RZ ;  /* 0x00000010064a7819 */ /* 0x000fe200000006ff */
[----:B------:R-:W-:Y:S01]  /*2380*/  BSSY.RECONVERGENT B0, `(.L_x_4975) ;  /* 0x0000023000007945 */ /* 0x000fe20003800200 */
[----:B------:R-:W-:Y:S02]  /*2390*/  FSETP.GTU.FTZ.AND P3, PT, R72, 20, PT ;  /* 0x41a000004800780b */ /* 0x000fe40003f7c000 */
[----:B------:R-:W-:Y:S01]  /*23a0*/  PRMT R9, R5, 0x7632, R9 ;  /* 0x0000763205097816 */ /* 0x000fe20000000009 */
        /* <DEDUP_REMOVED lines=32> */
.L_x_4976:
[----:B------:R-:W-:Y:S05]  /*25b0*/  BSYNC.RECONVERGENT B0 ;  /* 0x0000000000007941 */ /* 0x000fea0003800200 */
.L_x_4975:
[----:B------:R-:W-:Y:S01]  /*25c0*/  ISETP.EQ.OR P4, PT, RZ, UR6, P4 ;  /* 0x00000006ff007c0c */ /* 0x000fe2000a782670 */
[----:B------:R-:W-:Y:S01]  /*25d0*/  BSSY.RECONVERGENT B0, `(.L_x_4977) ;  /* 0x0000028000007945 */ /* 0x000fe20003800200 */
[----:B------:R-:W-:Y:S02]  /*25e0*/  SHF.L.U32 R4, R9, 0x10, RZ ;  /* 0x0000001009047819 */ /* 0x000fe400000006ff */
[----:B------:R-:W-:Y:S02]  /*25f0*/  FSETP.GTU.FTZ.AND P0, PT, R74, 20, PT ;  /* 0x41a000004a00780b */ /* 0x000fe40003f1c000 */
[----:B------:R-:W-:Y:S01]  /*2600*/  ISETP.EQ.OR P3, PT, RZ, UR6, P3 ;  /* 0x00000006ff007c0c */ /* 0x000fe20009f62670 */
[----:B------:R-:W-:Y:S01]  /*2610*/  FADD.FTZ R75, R4, R47 ;  /* 0x0000002f044b7221 */ /* 0x000fe20000010000 */
[C---:B------:R-:W-:Y:S02]  /*2620*/  SHF.L.U32 R111, R16.reuse, 0x10, RZ ;  /* 0x00000010106f7819 */ /* 0x040fe400000006ff */
[----:B------:R-:W-:-:S02]  /*2630*/  PRMT R110, R16, 0x7632, R110 ;  /* 0x00007632106e7816 */ /* 0x000fc4000000006e */
[C---:B------:R-:W-:Y:S02]  /*2640*/  SHF.L.U32 R109, R17.reuse, 0x10, RZ ;  /* 0x00000010116d7819 */ /* 0x040fe400000006ff */
[----:B------:R-:W-:Y:S01]  /*2650*/  PRMT R108, R17, 0x7632, R108 ;  /* 0x00007632116c7816 */ /* 0x000fe2000000006c */
        /* <DEDUP_REMOVED lines=31> */
.L_x_4978:
[----:B------:R-:W-:Y:S05]  /*2850*/  BSYNC.RECONVERGENT B0 ;  /* 0x0000000000007941 */ /* 0x000fea0003800200 */
.L_x_4977:
[----:B------:R-:W-:Y:S01]  /*2860*/  SHF.L.U32 R76, R7, 0x10, RZ ;  /* 0x00000010074c7819 */ /* 0x000fe200000006ff */
[----:B------:R-:W-:Y:S01]  /*2870*/  BSSY.RECONVERGENT B0, `(.L_x_4979) ;  /* 0x0000026000007945 */ /* 0x000fe20003800200 */
[----:B------:R-:W-:Y:S02]  /*2880*/  FSETP.GTU.FTZ.AND P4, PT, R75, 20, PT ;  /* 0x41a000004b00780b */ /* 0x000fe40003f9c000 */
[----:B------:R-:W-:Y:S01]  /*2890*/  SHF.L.U32 R107, R18, 0x10, RZ ;  /* 0x00000010126b7819 */ /* 0x000fe200000006ff */
[----:B------:R-:W-:Y:S01]  /*28a0*/  FADD.FTZ R76, R76, R47 ;  /* 0x0000002f4c4c7221 */ /* 0x000fe20000010000 */
[----:B------:R-:W-:Y:S02]  /*28b0*/  PRMT R9, R18, 0x7632, R9 ;  /* 0x0000763212097816 */ /* 0x000fe40000000009 */
[----:B------:R-:W-:Y:S02]  /*28c0*/  SHF.L.U32 R105, R19, 0x10, RZ ;  /* 0x0000001013697819 */ /* 0x000fe400000006ff */
        /* <DEDUP_REMOVED lines=32> */
.L_x_4980:
[----:B------:R-:W-:Y:S05]  /*2ad0*/  BSYNC.RECONVERGENT B0 ;  /* 0x0000000000007941 */ /* 0x000fea0003800200 */
.L_x_4979:
[----:B------:R-:W-:Y:S01]  /*2ae0*/  ISETP.EQ.OR P6, PT, RZ, UR6, P5 ;  /* 0x00000006ff007c0c */ /* 0x000fe2000afc2670 */
[----:B------:R-:W-:Y:S01]  /*2af0*/  BSSY.RECONVERGENT B0, `(.L_x_4981) ;  /* 0x0000028000007945 */ /* 0x000fe20003800200 */
[----:B------:R-:W-:Y:S02]  /*2b00*/  SHF.L.U32 R8, R8, 0x10, RZ ;  /* 0x0000001008087819 */ /* 0x000fe400000006ff */
[----:B------:R-:W-:Y:S02]  /*2b10*/  PRMT R7, R19, 0x7632, R7 ;  /* 0x0000763213077816 */ /* 0x000fe40000000007 */
[----:B------:R-:W-:Y:S01]  /*2b20*/  SHF.L.U32 R103, R12, 0x10, RZ ;  /* 0x000000100c677819 */ /* 0x000fe200000006ff */
[----:B------:R-:W-:Y:S01]  /*2b30*/  FADD.FTZ R87, R8, R47 ;  /* 0x0000002f08577221 */ /* 0x000fe20000010000 */
[----:B------:R-:W-:Y:S02]  /*2b40*/  FSETP.GTU.FTZ.AND P3, PT, R76, 20, PT ;  /* 0x41a000004c00780b */ /* 0x000fe40003f7c000 */
[----:B------:R-:W-:-:S02]  /*2b50*/  ISETP.EQ.OR P5, PT, RZ, UR6, P4 ;  /* 0x00000006ff007c0c */ /* 0x000fc4000a7a2670 */
[----:B------:R-:W-:Y:S02]  /*2b60*/  PRMT R10, R7, 0x7632, R10 ;  /* 0x00007632070a7816 */ /* 0x000fe4000000000a */
[----:B------:R-:W-:Y:S01]  /*2b70*/  PRMT R12, R12, 0x7632, R12 ;  /* 0x000076320c0c7816 */ /* 0x000fe2000000000c */
        /* <DEDUP_REMOVED lines=31> */
.L_x_4982:
[----:B------:R-:W-:Y:S05]  /*2d70*/  BSYNC.RECONVERGENT B0 ;  /* 0x0000000000007941 */ /* 0x000fea0003800200 */
.L_x_4981:
[----:B------:R-:W-:Y:S01]  /*2d80*/  IMAD.U32 R10, R10, 0x10000, RZ ;  /* 0x000100000a0a7824 */ /* 0x000fe200078e00ff */
[----:B------:R-:W-:Y:S01]  /*2d90*/  BSSY.RECONVERGENT B0, `(.L_x_4983) ;  /* 0x0000026000007945 */ /* 0x000fe20003800200 */
[----:B------:R-:W-:Y:S02]  /*2da0*/  SHF.L.U32 R101, R13, 0x10, RZ ;  /* 0x000000100d657819 */ /* 0x000fe400000006ff */
[----:B------:R-:W-:Y:S01]  /*2db0*/  SHF.L.U32 R99, R14, 0x10, RZ ;  /* 0x000000100e637819 */ /* 0x000fe200000006ff */
[----:B------:R-:W-:Y:S01]  /*2dc0*/  FADD.FTZ R92, R10, R47 ;  /* 0x0000002f0a5c7221 */ /* 0x000fe20000010000 */
[----:B------:R-:W-:Y:S02]  /*2dd0*/  FSETP.GTU.FTZ.AND P4, PT, R87, 20, PT ;  /* 0x41a000005700780b */ /* 0x000fe40003f9c000 */
        /* <DEDUP_REMOVED lines=33> */
.L_x_4984:
[----:B------:R-:W-:Y:S05]  /*2ff0*/  BSYNC.RECONVERGENT B0 ;  /* 0x0000000000007941 */ /* 0x000fea0003800200 */
.L_x_4983:
[----:B------:R-:W-:Y:S01]  /*3000*/  ISETP.EQ.OR P0, PT, RZ, UR6, P0 ;  /* 0x00000006ff007c0c */ /* 0x000fe20008702670 */
[----:B------:R-:W-:Y:S01]  /*3010*/  BSSY.RECONVERGENT B0, `(.L_x_4985) ;  /* 0x000002a000007945 */ /* 0x000fe20003800200 */
[----:B------:R-:W-:Y:S01]  /*3020*/  FSETP.GTU.FTZ.AND P5, PT, R92, 20, PT ;  /* 0x41a000005c00780b */ /* 0x000fe20003fbc000 */
[----:B------:R-:W-:Y:S01]  /*3030*/  IMAD.U32 R5, R15, 0x10000, RZ ;  /* 0x000100000f057824 */ /* 0x000fe200078e00ff */
[----:B------:R-:W-:Y:S01]  /*3040*/  ISETP.EQ.OR P3, PT, RZ, UR6, P3 ;  /* 0x00000006ff007c0c */ /* 0x000fe20009f62670 */
[----:B------:R-:W-:Y:S01]  /*3050*/  IMAD.U32 R7, R7, 0x10000, RZ ;  /* 0x0001000007077824 */ /* 0x000fe200078e00ff */
[----:B------:R-:W-:Y:S02]  /*3060*/  ISETP.EQ.OR P4, PT, RZ, UR6, P4 ;  /* 0x00000006ff007c0c */ /* 0x000fe4000a782670 */
[----:B------:R-:W-:Y:S02]  /*3070*/  ISETP.EQ.OR P5, PT, RZ, UR6, P5 ;  /* 0x00000006ff007c0c */ /* 0x000fe4000afa2670 */
[----:B------:R-:W-:-:S02]  /*3080*/  PRMT R15, R15, 0x7632, R15 ;  /* 0x000076320f0f7816 */ /* 0x000fc4000000000f */
[----:B------:R-:W-:Y:S02]  /*3090*/  SHF.L.U32 R110, R110, 0x10, RZ ;  /* 0x000000106e6e7819 */ /* 0x000fe400000006ff */
[----:B------:R-:W-:Y:S02]  /*30a0*/  SHF.L.U32 R108, R108, 0x10, RZ ;  /* 0x000000106c6c7819 */ /* 0x000fe400000006ff */
[----:B------:R-:W-:Y:S01]  /*30b0*/  SHF.L.U32 R9, R9, 0x10, RZ ;  /* 0x0000001009097819 */ /* 0x000fe200000006ff */
        /* <DEDUP_REMOVED lines=31> */
.L_x_4986:
[----:B------:R-:W-:Y:S05]  /*32b0*/  BSYNC.RECONVERGENT B0 ;  /* 0x0000000000007941 */ /* 0x000fea0003800200 */
.L_x_4985:
        /* <DEDUP_REMOVED lines=32> */
.L_x_4988:
[----:B------:R-:W-:Y:S05]  /*34c0*/  BSYNC.RECONVERGENT B0 ;  /* 0x0000000000007941 */ /* 0x000fea0003800200 */
.L_x_4987:
        /* <DEDUP_REMOVED lines=32> */
.L_x_4990:
[----:B------:R-:W-:Y:S05]  /*36d0*/  BSYNC.RECONVERGENT B0 ;  /* 0x0000000000007941 */ /* 0x000fea0003800200 */
.L_x_4989:
        /* <DEDUP_REMOVED lines=32> */
.L_x_4992:
[----:B------:R-:W-:Y:S05]  /*38e0*/  BSYNC.RECONVERGENT B0 ;  /* 0x0000000000007941 */ /* 0x000fea0003800200 */
.L_x_4991:
[----:B------:R-:W0:Y:S01]  /*38f0*/  LDCU UR6, c[0x0][0x38c] ;  /* 0x00007180ff0677ac */ /* 0x000e220008000800 */
[----:B------:R-:W-:Y:S01]  /*3900*/  SHF.L.U32 R17, R12, 0x10, RZ ;  /* 0x000000100c117819 */ /* 0x000fe200000006ff */
[----:B------:R-:W-:Y:S01]  /*3910*/  IMAD.U32 R15, R15, 0x10000, RZ ;  /* 0x000100000f0f7824 */ /* 0x000fe200078e00ff */
[----:B------:R-:W-:Y:S01]  /*3920*/  SHF.L.U32 R13, R13, 0x10, RZ ;  /* 0x000000100d0d7819 */ /* 0x000fe200000006ff */
[-C--:B------:R-:W-:Y:S01]  /*3930*/  FMUL.FTZ R86, R111, R48.reuse ;  /* 0x000000306f567220 */ /* 0x080fe20000410000 */
[----:B------:R-:W-:Y:S01]  /*3940*/  SHF.L.U32 R14, R14, 0x10, RZ ;  /* 0x000000100e0e7819 */ /* 0x000fe200000006ff */
        /* <DEDUP_REMOVED lines=39> */
[----:B------:R-:W-:Y:S01]  /*3bc0*/  FMUL.FTZ R101, R101, R73 ;  /* 0x0000004965657220 */ /* 0x000fe20000410000 */
[C---:B------:R-:W-:Y:S01]  /*3bd0*/  IMAD.X R19, R11.reuse, 0x1, R51, P3 ;  /* 0x000000010b137824 */ /* 0x040fe200018e0633 */
        /* <DEDUP_REMOVED lines=18> */
.L_x_5003:
[----:B------:R-:W2:Y:S04]  /*3d00*/  LDG.E.128 R20, desc[UR14][R30.64] ;  /* 0x0000000e1e147981 */ /* 0x000ea8000c1e1d00 */
[----:B------:R-:W3:Y:S01]  /*3d10*/  LDG.E.128 R8, desc[UR14][R30.64+-0x200] ;  /* 0xfffe000e1e087981 */ /* 0x000ee2000c1e1d00 */
[----:B------:R-:W-:Y:S01]  /*3d20*/  MOV R70, UR16 ;  /* 0x0000001000467c02 */ /* 0x000fe20008000f00 */
[----:B------:R-:W-:-:S05]  /*3d30*/  IMAD.U32 R71, RZ, RZ, UR17 ;  /* 0x00000011ff477e24 */ /* 0x000fca000f8e00ff */
[----:B------:R-:W5:Y:S01]  /*3d40*/  LDG.E R70, desc[UR14][R70.64] ;  /* 0x0000000e46467981 */ /* 0x000f62000c1e1900 */
[----:B------:R-:W-:-:S04]  /*3d50*/  IADD3 R116, PT, PT, R36, 0x1, RZ ;  /* 0x0000000124747810 */ /* 0x000fc80007ffe0ff */
[----:B------:R-:W-:Y:S01]  /*3d60*/  ISETP.GE.U32.AND P6, PT, R116, R35, PT ;  /* 0x000000237400720c */ /* 0x000fe20003fc6070 */
[----:B--2---:R1:W-:Y:S04]  /*3d70*/  STS.128 [R34+0x200], R20 ;  /* 0x0002001422007388 */ /* 0x0043e80000000c00 */
[----:B---3--:R2:W-:Y:S01]  /*3d80*/  STS.128 [R34], R8 ;  /* 0x0000000822007388 */ /* 0x0085e20000000c00 */
[----:B-1----:R-:W-:Y:S01]  /*3d90*/  MOV R20, R4 ;  /* 0x0000000400147202 */ /* 0x002fe20000000f00 */
[----:B------:R-:W-:Y:S01]  /*3da0*/  NOP ;  /* 0x0000000000007918 */ /* 0x000fe20000000000 */
[----:B------:R-:W-:Y:S01]  /*3db0*/  MOV R21, R19 ;  /* 0x0000001300157202 */ /* 0x000fe20000000f00 */
[----:B------:R-:W1:Y:S04]  /*3dc0*/  LDS.128 R4, [R0] ;  /* 0x0000000000047984 */ /* 0x000e680000000c00 */
[----:B------:R-:W3:Y:S04]  /*3dd0*/  LDG.E.128 R12, desc[UR14][R20.64+-0x200] ;  /* 0xfffe000e140c7981 */ /* 0x000ee8000c1e1d00 */
[----:B0-----:R-:W4:Y:S01]  /*3de0*/  LDG.E.128 R16, desc[UR14][R20.64] ;  /* 0x0000000e14107981 */ /* 0x001f22000c1e1d00 */
[----:B-----5:R-:W-:-:S04]  /*3df0*/  FMUL.FTZ R121, R70, 1.4426950216293334961 ;  /* 0x3fb8aa3b46797820 */ /* 0x020fc80000410000 */
[C---:B------:R-:W-:Y:S01]  /*3e00*/  FMUL.FTZ R33, R121.reuse, R63 ;  /* 0x0000003f79217220 */ /* 0x040fe20000410000 */
[----:B--2---:R-:W-:Y:S01]  /*3e10*/  FMUL.FTZ R11, R121, R62 ;  /* 0x0000003e790b7220 */ /* 0x004fe20000410000 */
[----:B------:R-:W-:-:S04]  /*3e20*/  IADD3 R8, PT, PT, R36, 0x3, RZ ;  /* 0x0000000324087810 */ /* 0x000fc80007ffe0ff */
[----:B------:R-:W2:Y:S01]  /*3e30*/  MUFU.EX2 R33, R33 ;  /* 0x0000002100217308 */ /* 0x000ea20000000800 */
[----:B------:R-:W-:Y:S02]  /*3e40*/  ISETP.GE.U32.AND P3, PT, R8, R35, PT ;  /* 0x000000230800720c */ /* 0x000fe40003f66070 */
[C---:B------:R-:W-:Y:S02]  /*3e50*/  IADD3 R10, PT, PT, R36.reuse, 0x4, RZ ;  /* 0x00000004240a7810 */ /* 0x040fe40007ffe0ff */
[----:B------:R-:W-:-:S03]  /*3e60*/  IADD3 R8, PT, PT, R36, 0x5, RZ ;  /* 0x0000000524087810 */ /* 0x000fc60007ffe0ff */
[----:B------:R-:W5:Y:S01]  /*3e70*/  MUFU.EX2 R11, R11 ;  /* 0x0000000b000b7308 */ /* 0x000f620000000800 */
[-C--:B------:R-:W-:Y:S01]  /*3e80*/  ISETP.GE.U32.AND P4, PT, R10, R35.reuse, PT ;  /* 0x000000230a00720c */ /* 0x080fe20003f86070 */
[----:B------:R-:W-:Y:S01]  /*3e90*/  VIADD R70, R36, 0x2 ;  /* 0x0000000224467836 */ /* 0x000fe20000000000 */
[----:B------:R-:W-:Y:S02]  /*3ea0*/  ISETP.GE.U32.AND P5, PT, R8, R35, PT ;  /* 0x000000230800720c */ /* 0x000fe40003fa6070 */
[----:B-1----:R-:W-:-:S05]  /*3eb0*/  PRMT R9, R4, 0x7632, R9 ;  /* 0x0000763204097816 */ /* 0x002fca0000000009 */
[----:B------:R-:W-:Y:S01]  /*3ec0*/  IMAD.U32 R9, R9, 0x10000, RZ ;  /* 0x0001000009097824 */ /* 0x000fe200078e00ff */
[----:B------:R-:W-:-:S03]  /*3ed0*/  SHF.L.U32 R10, R5, 0x10, RZ ;  /* 0x00000010050a7819 */ /* 0x000fc600000006ff */
[----:B------:R-:W-:Y:S01]  /*3ee0*/  FMUL.FTZ R9, R110, R9 ;  /* 0x000000096e097220 */ /* 0x000fe20000410000 */
[----:B------:R-:W-:Y:S01]  /*3ef0*/  IADD3 R8, PT, PT, R36, 0x6, RZ ;  /* 0x0000000624087810 */ /* 0x000fe20007ffe0ff */
[----:B------:R-:W-:Y:S01]  /*3f00*/  FMUL.FTZ R10, R109, R10 ;  /* 0x0000000a6d0a7220 */ /* 0x000fe20000410000 */
[----:B--2---:R-:W-:Y:S02]  /*3f10*/  FSEL R71, R33, 1, !P6 ;  /* 0x3f80000021477808 */ /* 0x004fe40007000000 */
[----:B------:R-:W-:Y:S02]  /*3f20*/  FSEL R116, R9, RZ, !P6 ;  /* 0x000000ff09747208 */ /* 0x000fe40007000000 */
[-C--:B------:R-:W-:Y:S02]  /*3f30*/  ISETP.GE.U32.AND P6, PT, R8, R35.reuse, PT ;  /* 0x000000230800720c */ /* 0x080fe40003fc6070 */
[----:B------:R-:W-:Y:S02]  /*3f40*/  ISETP.GE.U32.AND P0, PT, R70, R35, PT ;  /* 0x000000234600720c */ /* 0x000fe40003f06070 */
[----:B------:R-:W-:-:S02]  /*3f50*/  IADD3 R8, PT, PT, R36, 0x7, RZ ;  /* 0x0000000724087810 */ /* 0x000fc40007ffe0ff */
[----:B------:R-:W-:Y:S02]  /*3f60*/  FSEL R70, R10, RZ, !P0 ;  /* 0x000000ff0a467208 */ /* 0x000fe40004000000 */
[----:B-----5:R-:W-:Y:S02]  /*3f70*/  FSEL R33, R11, 1, !P0 ;  /* 0x3f8000000b217808 */ /* 0x020fe40004000000 */
[----:B------:R-:W-:Y:S02]  /*3f80*/  ISETP.GE.U32.AND P0, PT, R8, R35, PT ;  /* 0x000000230800720c */ /* 0x000fe40003f06070 */
[----:B------:R-:W1:Y:S01]  /*3f90*/  LDS.128 R8, [R0+0x10] ;  /* 0x0000100000087984 */ /* 0x000e620000000c00 */
[----:B------:R-:W-:Y:S01]  /*3fa0*/  PRMT R5, R5, 0x7632, R5 ;  /* 0x0000763205057816 */ /* 0x000fe20000000005 */
[C---:B------:R-:W-:Y:S01]  /*3fb0*/  FMUL.FTZ R22, R121.reuse, R65 ;  /* 0x0000004179167220 */ /* 0x040fe20000410000 */
[----:B------:R-:W-:-:S03]  /*3fc0*/  FMUL.FTZ R23, R121, R60 ;  /* 0x0000003c79177220 */ /* 0x000fc60000410000 */
[----:B------:R-:W-:Y:S02]  /*3fd0*/  IMAD.U32 R5, R5, 0x10000, RZ ;  /* 0x0001000005057824 */ /* 0x000fe400078e00ff */
[C---:B------:R-:W-:Y:S01]  /*3fe0*/  FMUL.FTZ R115, R121.reuse, R66 ;  /* 0x0000004279737220 */ /* 0x040fe20000410000 */
[----:B------:R2:W5:Y:S01]  /*3ff0*/  MUFU.EX2 R117, R23 ;  /* 0x0000001700757308 */ /* 0x0005620000000800 */
[----:B------:R-:W-:Y:S01]  /*4000*/  FMUL.FTZ R5, R108, R5 ;  /* 0x000000056c057220 */ /* 0x000fe20000410000 */
[----:B------:R-:W-:-:S06]  /*4010*/  FMUL.FTZ R119, R121, R67 ;  /* 0x0000004379777220 */ /* 0x000fcc0000410000 */
[----:B------:R-:W0:Y:S01]  /*4020*/  MUFU.EX2 R22, R22 ;  /* 0x0000001600167308 */ /* 0x000e220000000800 */
[----:B--2---:R-:W-:Y:S02]  /*4030*/  FSEL R23, R5, RZ, !P3 ;  /* 0x000000ff05177208 */ /* 0x004fe40005800000 */
[C---:B------:R-:W-:Y:S02]  /*4040*/  PRMT R5, R6.reuse, 0x7632, R5 ;  /* 0x0000763206057816 */ /* 0x040fe40000000005 */
[----:B------:R-:W-:-:S03]  /*4050*/  SHF.L.U32 R120, R6, 0x10, RZ ;  /* 0x0000001006787819 */ /* 0x000fc600000006ff */
[----:B------:R-:W2:Y:S01]  /*4060*/  MUFU.EX2 R115, R115 ;  /* 0x0000007300737308 */ /* 0x000ea20000000800 */
[----:B------:R-:W-:Y:S01]  /*4070*/  FMUL.FTZ R123, R121, R68 ;  /* 0x00000044797b7220 */ /* 0x000fe20000410000 */
[----:B------:R-:W-:Y:S02]  /*4080*/  IMAD.U32 R5, R5, 0x10000, RZ ;  /* 0x0001000005057824 */ /* 0x000fe400078e00ff */
[----:B------:R-:W-:Y:S01]  /*4090*/  FMUL.FTZ R120, R107, R120 ;  /* 0x000000786b787220 */ /* 0x000fe20000410000 */
[----:B------:R-:W-:-:S03]  /*40a0*/  IADD3 R6, PT, PT, R36, 0x9, RZ ;  /* 0x0000000924067810 */ /* 0x000fc60007ffe0ff */
[----:B------:R-:W1:Y:S01]  /*40b0*/  MUFU.EX2 R119, R119 ;  /* 0x0000007700777308 */ /* 0x000e620000000800 */
[----:B------:R-:W-:Y:S01]  /*40c0*/  IADD3 R118, PT, PT, R36, 0x8, RZ ;  /* 0x0000000824767810 */ /* 0x000fe20007ffe0ff */
[----:B------:R-:W-:Y:S01]  /*40d0*/  FMUL.FTZ R5, R106, R5 ;  /* 0x000000056a057220 */ /* 0x000fe20000410000 */
[----:B------:R-:W-:Y:S01]  /*40e0*/  FMUL.FTZ R124, R121, R69 ;  /* 0x00000045797c7220 */ /* 0x000fe20000410000 */
[----:B------:R-:W-:Y:S02]  /*40f0*/  FSEL R120, R120, RZ, !P4 ;  /* 0x000000ff78787208 */ /* 0x000fe40006000000 */
[----:B-----5:R-:W-:Y:S02]  /*4100*/  FSEL R117, R117, 1, !P4 ;  /* 0x3f80000075757808 */ /* 0x020fe40006000000 */
[----:B------:R-:W5:Y:S01]  /*4110*/  MUFU.EX2 R123, R123 ;  /* 0x0000007b007b7308 */ /* 0x000f620000000800 */
[----:B------:R-:W-:Y:S02]  /*4120*/  SHF.L.U32 R122, R7, 0x10, RZ ;  /* 0x00000010077a7819 */ /* 0x000fe400000006ff */
[----:B0-----:R-:W-:-:S02]  /*4130*/  FSEL R22, R22, 1, !P3 ;  /* 0x3f80000016167808 */ /* 0x001fc40005800000 */
[-C--:B------:R-:W-:Y:S02]  /*4140*/  ISETP.GE.U32.AND P4, PT, R6, R35.reuse, PT ;  /* 0x000000230600720c */ /* 0x080fe40003f86070 */
[----:B------:R-:W-:Y:S01]  /*4150*/  PRMT R7, R7, 0x7632, R7 ;  /* 0x0000763207077816 */ /* 0x000fe20000000007 */
[----:B------:R0:W5:Y:S01]  /*4160*/  MUFU.EX2 R139, R124 ;  /* 0x0000007c008b7308 */ /* 0x0001620000000800 */
[-C--:B------:R-:W-:Y:S02]  /*4170*/  ISETP.GE.U32.AND P3, PT, R118, R35.reuse, PT ;  /* 0x000000237600720c */ /* 0x080fe40003f66070 */
[----:B------:R-:W-:Y:S02]  /*4180*/  IADD3 R6, PT, PT, R36, 0xa, RZ ;  /* 0x0000000a24067810 */ /* 0x000fe40007ffe0ff */
[----:B------:R-:W-:Y:S01]  /*4190*/  FSEL R118, R5, RZ, !P5 ;  /* 0x000000ff05767208 */ /* 0x000fe20006800000 */
[----:B------:R-:W-:Y:S01]  /*41a0*/  FMUL.FTZ R5, R121, R72 ;  /* 0x0000004879057220 */ /* 0x000fe20000410000 */
[----:B--2---:R-:W-:Y:S01]  /*41b0*/  FSEL R115, R115, 1, !P5 ;  /* 0x3f80000073737808 */ /* 0x004fe20006800000 */
[----:B------:R-:W-:Y:S01]  /*41c0*/  FMUL.FTZ R122, R105, R122 ;  /* 0x0000007a697a7220 */ /* 0x000fe20000410000 */
[----:B------:R-:W-:Y:S01]  /*41d0*/  ISETP.GE.U32.AND P5, PT, R6, R35, PT ;  /* 0x000000230600720c */ /* 0x000fe20003fa6070 */
[----:B------:R-:W-:Y:S01]  /*41e0*/  IMAD.U32 R7, R7, 0x10000, RZ ;  /* 0x0001000007077824 */ /* 0x000fe200078e00ff */
[----:B------:R-:W-:Y:S01]  /*41f0*/  IADD3 R6, PT, PT, R36, 0xb, RZ ;  /* 0x0000000b24067810 */ /* 0x000fe20007ffe0ff */
[----:B------:R-:W-:Y:S01]  /*4200*/  FMUL.FTZ R125, R121, R73 ;  /* 0x00000049797d7220 */ /* 0x000fe20000410000 */
[----:B------:R2:W5:Y:S01]  /*4210*/  MUFU.EX2 R137, R5 ;  /* 0x0000000500897308 */ /* 0x0005620000000800 */
[----:B------:R-:W-:Y:S01]  /*4220*/  FSEL R122, R122, RZ, !P6 ;  /* 0x000000ff7a7a7208 */ /* 0x000fe20007000000 */
[----:B------:R-:W-:Y:S01]  /*4230*/  FMUL.FTZ R7, R104, R7 ;  /* 0x0000000768077220 */ /* 0x000fe20000410000 */
[----:B-1----:R-:W-:-:S02]  /*4240*/  FSEL R119, R119, 1, !P6 ;  /* 0x3f80000077777808 */ /* 0x002fc40007000000 */
[----:B0-----:R-:W-:Y:S02]  /*4250*/  SHF.L.U32 R124, R8, 0x10, RZ ;  /* 0x00000010087c7819 */ /* 0x001fe400000006ff */
[----:B------:R-:W-:Y:S02]  /*4260*/  ISETP.GE.U32.AND P6, PT, R6, R35, PT ;  /* 0x000000230600720c */ /* 0x000fe40003fc6070 */
[----:B------:R-:W-:Y:S01]  /*4270*/  PRMT R8, R8, 0x7632, R8 ;  /* 0x0000763208087816 */ /* 0x000fe20000000008 */
[----:B------:R-:W0:Y:S01]  /*4280*/  MUFU.EX2 R125, R125 ;  /* 0x0000007d007d7308 */ /* 0x000e220000000800 */
[----:B------:R-:W-:Y:S01]  /*4290*/  IADD3 R6, PT, PT, R36, 0xc, RZ ;  /* 0x0000000c24067810 */ /* 0x000fe20007ffe0ff */
[----:B------:R-:W-:Y:S01]  /*42a0*/  FMUL.FTZ R124, R103, R124 ;  /* 0x0000007c677c7220 */ /* 0x000fe20000410000 */
[----:B------:R-:W-:Y:S01]  /*42b0*/  FSEL R136, R7, RZ, !P0 ;  /* 0x000000ff07887208 */ /* 0x000fe20004000000 */
[----:B--2---:R-:W-:Y:S01]  /*42c0*/  IMAD.U32 R5, R8, 0x10000, RZ ;  /* 0x0001000008057824 */ /* 0x004fe200078e00ff */
[----:B-----5:R-:W-:-:S02]  /*42d0*/  FSEL R133, R123, 1, !P0 ;  /* 0x3f8000007b857808 */ /* 0x020fc40004000000 */
[----:B------:R-:W-:Y:S01]  /*42e0*/  ISETP.GE.U32.AND P0, PT, R6, R35, PT ;  /* 0x000000230600720c */ /* 0x000fe20003f06070 */
[----:B------:R-:W-:Y:S01]  /*42f0*/  FMUL.FTZ R7, R121, R74 ;  /* 0x0000004a79077220 */ /* 0x000fe20000410000 */
[----:B------:R-:W-:Y:S01]  /*4300*/  IADD3 R6, PT, PT, R36, 0xd, RZ ;  /* 0x0000000d24067810 */ /* 0x000fe20007ffe0ff */
[----:B------:R-:W-:Y:S01]  /*4310*/  FMUL.FTZ R5, R102, R5 ;  /* 0x0000000566057220 */ /* 0x000fe20000410000 */
[----:B------:R-:W-:Y:S02]  /*4320*/  FSEL R142, R124, RZ, !P3 ;  /* 0x000000ff7c8e7208 */ /* 0x000fe40005800000 */
[----:B------:R-:W-:Y:S02]  /*4330*/  FSEL R139, R139, 1, !P3 ;  /* 0x3f8000008b8b7808 */ /* 0x000fe40005800000 */
[----:B------:R-:W-:Y:S02]  /*4340*/  SHF.L.U32 R8, R9, 0x10, RZ ;  /* 0x0000001009087819 */ /* 0x000fe400000006ff */
[----:B------:R-:W-:-:S02]  /*4350*/  ISETP.GE.U32.AND P3, PT, R6, R35, PT ;  /* 0x000000230600720c */ /* 0x000fc40003f66070 */
[----:B------:R-:W-:Y:S01]  /*4360*/  IADD3 R6, PT, PT, R36, 0xe, RZ ;  /* 0x0000000e24067810 */ /* 0x000fe20007ffe0ff */
[----:B------:R-:W1:Y:S01]  /*4370*/  MUFU.EX2 R7, R7 ;  /* 0x0000000700077308 */ /* 0x000e620000000800 */
[----:B------:R-:W-:Y:S01]  /*4380*/  FMUL.FTZ R8, R101, R8 ;  /* 0x0000000865087220 */ /* 0x000fe20000410000 */
[----:B------:R-:W-:Y:S02]  /*4390*/  FSEL R140, R5, RZ, !P4 ;  /* 0x000000ff058c7208 */ /* 0x000fe40006000000 */
[----:B------:R-:W-:Y:S02]  /*43a0*/  FSEL R137, R137, 1, !P4 ;  /* 0x3f80000089897808 */ /* 0x000fe40006000000 */
[----:B------:R-:W-:Y:S02]  /*43b0*/  ISETP.GE.U32.AND P4, PT, R6, R35, PT ;  /* 0x000000230600720c */ /* 0x000fe40003f86070 */
[----:B------:R-:W-:Y:S02]  /*43c0*/  IADD3 R6, PT, PT, R36, 0xf, RZ ;  /* 0x0000000f24067810 */ /* 0x000fe40007ffe0ff */
[----:B------:R-:W-:-:S02]  /*43d0*/  FSEL R138, R8, RZ, !P5 ;  /* 0x000000ff088a7208 */ /* 0x000fc40006800000 */
[----:B0-----:R-:W-:Y:S02]  /*43e0*/  FSEL R135, R125, 1, !P5 ;  /* 0x3f8000007d877808 */ /* 0x001fe40006800000 */
[----:B------:R-:W-:Y:S01]  /*43f0*/  ISETP.GE.U32.AND P5, PT, R6, R35, PT ;  /* 0x000000230600720c */ /* 0x000fe20003fa6070 */
[----:B------:R-:W-:-:S04]  /*4400*/  IMAD.U32 R6, R10, 0x10000, RZ ;  /* 0x000100000a067824 */ /* 0x000fc800078e00ff */
[----:B------:R-:W-:Y:S01]  /*4410*/  FMUL.FTZ R144, R99, R6 ;  /* 0x0000000663907220 */ /* 0x000fe20000410000 */
[----:B-1----:R-:W-:-:S04]  /*4420*/  FSEL R141, R7, 1, !P0 ;  /* 0x3f800000078d7808 */ /* 0x002fc80004000000 */
[----:B------:R-:W-:Y:S02]  /*4430*/  FSEL R144, R144, RZ, !P0 ;  /* 0x000000ff90907208 */ /* 0x000fe40004000000 */
[----:B------:R-:W-:Y:S01]  /*4440*/  ISETP.NE.AND P0, PT, RZ, UR4, PT ;  /* 0x00000004ff007c0c */ /* 0x000fe2000bf05270 */
[C---:B------:R-:W-:Y:S01]  /*4450*/  FMUL.FTZ R145, R121.reuse, R75 ;  /* 0x0000004b79917220 */ /* 0x040fe20000410000 */
[C---:B------:R-:W-:Y:S01]  /*4460*/  FMUL.FTZ R147, R121.reuse, R87 ;  /* 0x0000005779937220 */ /* 0x040fe20000410000 */
[C---:B------:R-:W-:Y:S01]  /*4470*/  FMUL.FTZ R5, R121.reuse, R76 ;  /* 0x0000004c79057220 */ /* 0x040fe20000410000 */
[C---:B------:R-:W-:Y:S01]  /*4480*/  FMUL.FTZ R154, R121.reuse, R64 ;  /* 0x00000040799a7220 */ /* 0x040fe20000410000 */
[----:B------:R-:W-:-:S04]  /*4490*/  FMUL.FTZ R7, R121, R92 ;  /* 0x0000005c79077220 */ /* 0x000fc80000410000 */
[----:B------:R-:W0:Y:S01]  /*44a0*/  MUFU.EX2 R5, R5 ;  /* 0x0000000500057308 */ /* 0x000e220000000800 */
[C---:B------:R-:W-:Y:S02]  /*44b0*/  PRMT R6, R11.reuse, 0x7632, R6 ;  /* 0x000076320b067816 */ /* 0x040fe40000000006 */
[----:B------:R-:W-:Y:S02]  /*44c0*/  SHF.L.U32 R11, R11, 0x10, RZ ;  /* 0x000000100b0b7819 */ /* 0x000fe400000006ff */
[----:B------:R-:W-:-:S03]  /*44d0*/  PRMT R9, R9, 0x7632, R9 ;  /* 0x0000763209097816 */ /* 0x000fc60000000009 */
[----:B------:R-:W1:Y:S01]  /*44e0*/  MUFU.EX2 R145, R145 ;  /* 0x0000009100917308 */ /* 0x000e620000000800 */
[----:B------:R-:W-:-:S07]  /*44f0*/  PRMT R10, R10, 0x7632, R10 ;  /* 0x000076320a0a7816 */ /* 0x000fce000000000a */
[----:B------:R-:W2:Y:S01]  /*4500*/  MUFU.EX2 R147, R147 ;  /* 0x0000009300937308 */ /* 0x000ea20000000800 */
[----:B------:R-:W-:-:S07]  /*4510*/  SHF.L.U32 R4, R4, 0x10, RZ ;  /* 0x0000001004047819 */ /* 0x000fce00000006ff */
[----:B------:R-:W-:Y:S01]  /*4520*/  MUFU.EX2 R154, R154 ;  /* 0x0000009a009a7308 */ /* 0x000fe20000000800 */
[----:B------:R-:W-:-:S07]  /*4530*/  FMUL.FTZ R11, R96, R11 ;  /* 0x0000000b600b7220 */ /* 0x000fce0000410000 */
[----:B------:R-:W5:Y:S01]  /*4540*/  MUFU.EX2 R7, R7 ;  /* 0x0000000700077308 */ /* 0x000f620000000800 */
[----:B0-----:R-:W-:Y:S01]  /*4550*/  FSEL R143, R5, 1, !P4 ;  /* 0x3f800000058f7808 */ /* 0x001fe20006000000 */
[----:B------:R-:W-:Y:S01]  /*4560*/  IMAD.U32 R5, R10, 0x10000, RZ ;  /* 0x000100000a057824 */ /* 0x000fe200078e00ff */
[----:B------:R-:W-:Y:S02]  /*4570*/  SHF.L.U32 R9, R9, 0x10, RZ ;  /* 0x0000001009097819 */ /* 0x000fe400000006ff */
[----:B------:R-:W-:Y:S01]  /*4580*/  SHF.L.U32 R6, R6, 0x10, RZ ;  /* 0x0000001006067819 */ /* 0x000fe200000006ff */
[----:B---3--:R-:W-:Y:S04]  /*4590*/  STS.128 [R34+0x1080], R12 ;  /* 0x0010800c22007388 */ /* 0x008fe80000000c00 */
[----:B----4-:R-:W-:Y:S01]  /*45a0*/  STS.128 [R34+0x1280], R16 ;  /* 0x0012801022007388 */ /* 0x010fe20000000c00 */
[----:B------:R-:W-:-:S03]  /*45b0*/  NOP ;  /* 0x0000000000007918 */ /* 0x000fc60000000000 */
[----:B------:R-:W0:Y:S04]  /*45c0*/  LDS.128 R16, [R0+0x1080] ;  /* 0x0010800000107984 */ /* 0x000e280000000c00 */
[----:B------:R-:W3:Y:S01]  /*45d0*/  LDS.128 R12, [R0+0x1090] ;  /* 0x00109000000c7984 */ /* 0x000ee20000000c00 */
[----:B------:R-:W-:Y:S01]  /*45e0*/  FSEL R146, R11, RZ, !P4 ;  /* 0x000000ff0b927208 */ /* 0x000fe20006000000 */
[----:B------:R-:W-:Y:S01]  /*45f0*/  FMUL.FTZ R4, R111, R4 ;  /* 0x000000046f047220 */ /* 0x000fe20000410000 */
[----:B------:R-:W-:Y:S01]  /*4600*/  FMUL.FTZ R9, R100, R9 ;  /* 0x0000000964097220 */ /* 0x000fe20000410000 */
[----:B------:R-:W-:Y:S01]  /*4610*/  FMUL.FTZ R5, R98, R5 ;  /* 0x0000000562057220 */ /* 0x000fe20000410000 */
[C---:B0-----:R-:W-:Y:S01]  /*4620*/  PRMT R130, R16.reuse, 0x7632, R130 ;  /* 0x0000763210827816 */ /* 0x041fe20000000082 */
[----:B------:R-:W-:Y:S01]  /*4630*/  IMAD.U32 R124, R17, 0x10000, RZ ;  /* 0x00010000117c7824 */ /* 0x000fe200078e00ff */
[----:B------:R-:W-:-:S02]  /*4640*/  SHF.L.U32 R121, R16, 0x10, RZ ;  /* 0x0000001010797819 */ /* 0x000fc400000006ff */
[----:B------:R-:W-:Y:S02]  /*4650*/  PRMT R123, R17, 0x7632, R123 ;  /* 0x00007632117b7816 */ /* 0x000fe4000000007b */
[----:B------:R-:W0:Y:S01]  /*4660*/  @P0 LDS.64 R16, [UR8] ;  /* 0x00000008ff100984 */ /* 0x000e220008000a00 */
[----:B------:R-:W-:Y:S01]  /*4670*/  PRMT R125, R18, 0x7632, R125 ;  /* 0x00007632127d7816 */ /* 0x000fe2000000007d */
[----:B------:R-:W-:Y:S01]  /*4680*/  FMUL.FTZ R6, R95, R6 ;  /* 0x000000065f067220 */ /* 0x000fe20000410000 */
[----:B---3--:R-:W-:Y:S02]  /*4690*/  PRMT R131, R14, 0x7632, R131 ;  /* 0x000076320e837816 */ /* 0x008fe40000000083 */
[----:B------:R-:W-:Y:S02]  /*46a0*/  PRMT R127, R19, 0x7632, R127 ;  /* 0x00007632137f7816 */ /* 0x000fe4000000007f */
[----:B------:R-:W-:Y:S02]  /*46b0*/  PRMT R129, R12, 0x7632, R129 ;  /* 0x000076320c817816 */ /* 0x000fe40000000081 */
[----:B------:R-:W-:-:S02]  /*46c0*/  PRMT R132, R13, 0x7632, R132 ;  /* 0x000076320d847816 */ /* 0x000fc40000000084 */
[----:B------:R-:W-:Y:S02]  /*46d0*/  PRMT R134, R15, 0x7632, R134 ;  /* 0x000076320f867816 */ /* 0x000fe40000000086 */
[----:B------:R-:W-:Y:S01]  /*46e0*/  ISETP.GE.U32.AND P4, PT, R36, R35, PT ;  /* 0x000000232400720c */ /* 0x000fe20003f86070 */
[----:B------:R-:W-:Y:S01]  /*46f0*/  IMAD.U32 R125, R125, 0x10000, RZ ;  /* 0x000100007d7d7824 */ /* 0x000fe200078e00ff */
[----:B------:R-:W-:Y:S01]  /*4700*/  SHF.L.U32 R126, R19, 0x10, RZ ;  /* 0x00000010137e7819 */ /* 0x000fe200000006ff */
[----:B------:R-:W-:Y:S01]  /*4710*/  IMAD.U32 R19, R13, 0x10000, RZ ;  /* 0x000100000d137824 */ /* 0x000fe200078e00ff */
[----:B------:R-:W-:Y:S01]  /*4720*/  SHF.L.U32 R18, R18, 0x10, RZ ;  /* 0x0000001012127819 */ /* 0x000fe200000006ff */
[----:B------:R-:W-:Y:S01]  /*4730*/  IMAD.U32 R131, R131, 0x10000, RZ ;  /* 0x0001000083837824 */ /* 0x000fe200078e00ff */
[----:B------:R-:W-:Y:S02]  /*4740*/  SHF.L.U32 R128, R12, 0x10, RZ ;  /* 0x000000100c807819 */ /* 0x000fe400000006ff */
[----:B------:R-:W-:-:S02]  /*4750*/  SHF.L.U32 R14, R14, 0x10, RZ ;  /* 0x000000100e0e7819 */ /* 0x000fc400000006ff */
[----:B------:R-:W-:Y:S02]  /*4760*/  SHF.L.U32 R15, R15, 0x10, RZ ;  /* 0x000000100f0f7819 */ /* 0x000fe400000006ff */
[----:B-1----:R-:W-:Y:S02]  /*4770*/  FSEL R145, R145, 1, !P6 ;  /* 0x3f80000091917808 */ /* 0x002fe40007000000 */
[----:B--2---:R-:W-:Y:S02]  /*4780*/  FSEL R147, R147, 1, !P3 ;  /* 0x3f80000093937808 */ /* 0x004fe40005800000 */
[----:B-----5:R-:W-:Y:S02]  /*4790*/  FSEL R149, R7, 1, !P5 ;  /* 0x3f80000007957808 */ /* 0x020fe40006800000 */
[----:B------:R-:W-:Y:S02]  /*47a0*/  FSEL R151, R4, RZ, !P4 ;  /* 0x000000ff04977208 */ /* 0x000fe40006000000 */
[----:B------:R-:W-:-:S02]  /*47b0*/  FSEL R154, R154, 1, !P4 ;  /* 0x3f8000009a9a7808 */ /* 0x000fc40006000000 */
[----:B------:R-:W-:Y:S02]  /*47c0*/  FSEL R152, R9, RZ, !P6 ;  /* 0x000000ff09987208 */ /* 0x000fe40007000000 */
[----:B------:R-:W-:Y:S02]  /*47d0*/  FSEL R150, R5, RZ, !P3 ;  /* 0x000000ff05967208 */ /* 0x000fe40005800000 */
[----:B------:R-:W-:Y:S02]  /*47e0*/  FSEL R148, R6, RZ, !P5 ;  /* 0x000000ff06947208 */ /* 0x000fe40006800000 */
[----:B------:R-:W-:Y:S02]  /*47f0*/  SHF.L.U32 R130, R130, 0x10, RZ ;  /* 0x0000001082827819 */ /* 0x000fe400000006ff */
[----:B------:R-:W-:Y:S02]  /*4800*/  SHF.L.U32 R123, R123, 0x10, RZ ;  /* 0x000000107b7b7819 */ /* 0x000fe400000006ff */
[----:B------:R-:W-:-:S02]  /*4810*/  SHF.L.U32 R127, R127, 0x10, RZ ;  /* 0x000000107f7f7819 */ /* 0x000fc400000006ff */
[----:B------:R-:W-:Y:S02]  /*4820*/  SHF.L.U32 R129, R129, 0x10, RZ ;  /* 0x0000001081817819 */ /* 0x000fe400000006ff */
[----:B------:R-:W-:Y:S02]  /*4830*/  SHF.L.U32 R132, R132, 0x10, RZ ;  /* 0x0000001084847819 */ /* 0x000fe400000006ff */
[----:B------:R-:W-:Y:S01]  /*4840*/  SHF.L.U32 R134, R134, 0x10, RZ ;  /* 0x0000001086867819 */ /* 0x000fe200000006ff */
[----:B0-----:R-:W-:Y:S06]  /*4850*/  @P0 BRA `(.L_x_4994) ;  /* 0x00000000004c0947 */ /* 0x001fec0003800000 */
        /* <DEDUP_REMOVED lines=14> */
.L_x_4995:
[----:B------:R-:W-:Y:S01]  /*4940*/  IMAD.MOV.U32 R17, RZ, RZ, RZ ;  /* 0x000000ffff117224 */ /* 0x000fe200078e00ff */
[----:B------:R-:W-:Y:S06]  /*4950*/  @!P2 BRA `(.L_x_4994) ;  /* 0x00000000000ca947 */ /* 0x000fec0003800000 */
[----:B------:R-:W-:Y:S02]  /*4960*/  MOV R4, R94 ;  /* 0x0000005e00047202 */ /* 0x000fe40000000f00 */
[----:B------:R-:W-:-:S05]  /*4970*/  MOV R5, R93 ;  /* 0x0000005d00057202 */ /* 0x000fca0000000f00 */
[----:B------:R1:W5:Y:S02]  /*4980*/  LDG.E R17, desc[UR14][R4.64] ;  /* 0x0000000e04117981 */ /* 0x000364000c1e1900 */
.L_x_4994:
        /* <DEDUP_REMOVED lines=12> */
[----:B0-----:R-:W-:Y:S01]  /*4a50*/  FFMA.FTZ R6, R119, R5, R122 ;  /* 0x0000000577067223 */ /* 0x001fe2000001007a */
        /* <DEDUP_REMOVED lines=76> */
[----:B------:R-:W-:Y:S01]  /*4f20*/  FSEL R59, R4, R59, !P0 ;  /* 0x0000003b043b7208 */ /* 0x000fe20004000000 */
[----:B------:R-:W-:Y:S01]  /*4f30*/  @P4 IMAD.MOV.U32 R4, RZ, RZ, R16 ;  /* 0x000000ffff044224 */ /* 0x000fe200078e0010 */
[----:B------:R-:W-:Y:S01]  /*4f40*/  @P4 ISETP.NE.AND P0, PT, R61, RZ, PT ;  /* 0x000000ff3d00420c */ /* 0x000fe20003f05270 */
[----:B------:R-:W-:-:S02]  /*4f50*/  @P4 FFMA.FTZ R5, R153, R58, R156 ;  /* 0x0000003a99054223 */ /* 0x000fc4000001009c */
        /* <DEDUP_REMOVED lines=11> */
.L_x_4997:
[----:B------:R-:W-:Y:S05]  /*5010*/  BSYNC.RECONVERGENT B0 ;  /* 0x0000000000007941 */ /* 0x000fea0003800200 */
.L_x_4996:
        /* <DEDUP_REMOVED lines=33> */
.L_x_5001:
[-C--:B------:R-:W-:Y:S02]  /*5230*/  IABS R11, R46.reuse ;  /* 0x0000002e000b7213 */ /* 0x080fe40000000000 */
[----:B------:R-:W-:Y:S02]  /*5240*/  IADD3 R9, PT, PT, R42, -0x1, R35 ;  /* 0xffffffff2a097810 */ /* 0x000fe40007ffe023 */
[----:B------:R-:W1:Y:S01]  /*5250*/  I2F.RP R4, R11 ;  /* 0x0000000b00047306 */ /* 0x000e620000209400 */
[----:B------:R-:W-:-:S04]  /*5260*/  IABS R10, R46 ;  /* 0x0000002e000a7213 */ /* 0x000fc80000000000 */
[----:B------:R-:W-:-:S03]  /*5270*/  IADD3 R10, PT, PT, RZ, -R10, RZ ;  /* 0x8000000aff0a7210 */ /* 0x000fc60007ffe0ff */
[----:B-1----:R-:W1:Y:S02]  /*5280*/  MUFU.RCP R4, R4 ;  /* 0x0000000400047308 */ /* 0x002e640000001000 */
[----:B-1----:R-:W-:-:S06]  /*5290*/  VIADD R6, R4, 0xffffffe ;  /* 0x0ffffffe04067836 */ /* 0x002fcc0000000000 */
        /* <DEDUP_REMOVED lines=18> */
[----:B------:R-:W-:Y:S02]  /*53c0*/  @!P4 IADD3 R4, PT, PT, -R4, RZ, RZ ;  /* 0x000000ff0404c210 */ /* 0x000fe40007ffe1ff */
[----:B------:R-:W-:-:S05]  /*53d0*/  @!P3 LOP3.LUT R4, RZ, R46, RZ, 0x33, !PT ;  /* 0x0000002eff04b212 */ /* 0x000fca00078e33ff */
[----:B------:R-:W-:-:S05]  /*53e0*/  IMAD.WIDE R6, R4, 0x4, R2 ;  /* 0x0000000404067825 */ /* 0x000fca00078e0202 */
[----:B------:R1:W5:Y:S02]  /*53f0*/  LDG.E R4, desc[UR14][R6.64] ;  /* 0x0000000e06047981 */ /* 0x000364000c1e1900 */
.L_x_5002:
        /* <DEDUP_REMOVED lines=10> */
.L_x_5000:
[----:B------:R-:W-:-:S04]  /*54a0*/  IADD3 R4, PT, PT, R44, -0x1, RZ ;  /* 0xffffffff2c047810 */ /* 0x000fc80007ffe0ff */
[----:B------:R-:W-:-:S04]  /*54b0*/  ISETP.NE.AND P0, PT, R4, UR4, PT ;  /* 0x0000000404007c0c */ /* 0x000fc8000bf05270 */
[----:B------:R-:W-:-:S13]  /*54c0*/  ISETP.NE.OR P0, PT, R6, RZ, P0 ;  /* 0x000000ff0600720c */ /* 0x000fda0000705670 */
[----:B------:R-:W-:Y:S01]  /*54d0*/  @!P0 IMAD.MOV.U32 R6, RZ, RZ, R94 ;  /* 0x000000ffff068224 */ /* 0x000fe200078e005e */
[----:B------:R-:W-:-:S05]  /*54e0*/  @!P0 MOV R7, R93 ;  /* 0x0000005d00078202 */ /* 0x000fca0000000f00 */
[----:B------:R2:W-:Y:S02]  /*54f0*/  @!P0 STG.E desc[UR14][R6.64], R5 ;  /* 0x0000000506008986 */ /* 0x0005e4000c10190e */
.L_x_4999:
[----:B------:R-:W-:Y:S05]  /*5500*/  BSYNC.RECONVERGENT B0 ;  /* 0x0000000000007941 */ /* 0x000fea0003800200 */
.L_x_4998:
        /* <DEDUP_REMOVED lines=27> */
[----:B------:R-:W-:Y:S01]  /*56c0*/  IMAD.X R93, R93, 0x1, R114, P4 ;  /* 0x000000015d5d7824 */ /* 0x000fe200020e0672 */
[----:B------:R-:W-:Y:S01]  /*56d0*/  IADD3.X R19, PT, PT, R21, UR9, RZ, P3, !PT ;  /* 0x0000000915137c10 */ /* 0x000fe20009ffe4ff */
[----:B------:R-:W-:-:S02]  /*56e0*/  UIADD3 UR8, UPT, UPT, UR8, 0x8, URZ ;  /* 0x0000000808087890 */ /* 0x000fc4000fffe0ff */
[----:B------:R-:W-:Y:S01]  /*56f0*/  UIADD3.X UR7, UPT, UPT, UR7, UR27, URZ, UP1, !UPT ;  /* 0x0000001b07077290 */ /* 0x000fe20008ffe4ff */
[----:B------:R-:W-:Y:S11]  /*5700*/  BRA.U UP0, `(.L_x_5003) ;  /* 0xffffffe5007c7547 */ /* 0x000ff6000b83ffff */
.L_x_4993:
[----:B------:R-:W-:Y:S01]  /*5710*/  BAR.SYNC.DEFER_BLOCKING 0x0 ;  /* 0x0000000000007b1d */ /* 0x000fe20000010000 */
[----:B------:R-:W-:Y:S01]  /*5720*/  F2FP.BF16.F32.PACK_AB R7, R112, R113 ;  /* 0x000000717007723e */ /* 0x000fe200000010ff */
[----:B------:R-:W-:Y:S01]  /*5730*/  UIADD3 UR4, UPT, UPT, UR4, 0x1, URZ ;  /* 0x0000000104047890 */ /* 0x000fe2000fffe0ff */
[----:B------:R-:W-:Y:S01]  /*5740*/  F2FP.BF16.F32.PACK_AB R6, R90, R91 ;  /* 0x0000005b5a06723e */ /* 0x000fe200000010ff */
[----:B------:R-:W-:Y:S01]  /*5750*/  IMAD.WIDE.U32 R28, R35, 0x2, R28 ;  /* 0x00000002231c7825 */ /* 0x000fe200078e001c */
[----:B------:R-:W-:Y:S01]  /*5760*/  F2FP.BF16.F32.PACK_AB R5, R88, R89 ;  /* 0x000000595805723e */ /* 0x000fe200000010ff */
[----:B------:R-:W0:Y:S01]  /*5770*/  LDCU.128 UR8, c[0x0][0x430] ;  /* 0x00008600ff0877ac */ /* 0x000e220008000c00 */
[----:B------:R-:W-:Y:S01]  /*5780*/  F2FP.BF16.F32.PACK_AB R4, R85, R86 ;  /* 0x000000565504723e */ /* 0x000fe200000010ff */
[----:B------:R-:W1:Y:S01]  /*5790*/  LDC.64 R18, c[0x0][0x4a8] ;  /* 0x00012a00ff127b82 */ /* 0x000e620000000a00 */
[----:B------:R-:W-:Y:S01]  /*57a0*/  F2FP.BF16.F32.PACK_AB R23, R77, R82 ;  /* 0x000000524d17723e */ /* 0x000fe200000010ff */
[----:B------:R-:W-:Y:S01]  /*57b0*/  IMAD.WIDE.U32 R26, R35, 0x2, R26 ;  /* 0x00000002231a7825 */ /* 0x000fe200078e001a */
[----:B------:R-:W-:-:S02]  /*57c0*/  F2FP.BF16.F32.PACK_AB R22, R78, R81 ;  /* 0x000000514e16723e */ /* 0x000fc400000010ff */
[----:B------:R-:W-:Y:S02]  /*57d0*/  F2FP.BF16.F32.PACK_AB R21, R79, R84 ;  /* 0x000000544f15723e */ /* 0x000fe400000010ff */
[----:B------:R-:W-:Y:S02]  /*57e0*/  F2FP.BF16.F32.PACK_AB R20, R80, R83 ;  /* 0x000000535014723e */ /* 0x000fe400000010ff */
[----:B------:R-:W-:Y:S01]  /*57f0*/  IADD3 R42, PT, PT, R35, R42, RZ ;  /* 0x0000002a232a7210 */ /* 0x000fe20007ffe0ff */
[----:B------:R2:W-:Y:S04]  /*5800*/  STS.128 [R0], R4 ;  /* 0x0000000400007388 */ /* 0x0005e80000000c00 */
[----:B------:R-:W-:Y:S01]  /*5810*/  STS.128 [R0+0x10], R20 ;  /* 0x0000101400007388 */ /* 0x000fe20000000c00 */
[----:B------:R-:W-:-:S03]  /*5820*/  NOP ;  /* 0x0000000000007918 */ /* 0x000fc60000000000 */
[----:B------:R-:W3:Y:S04]  /*5830*/  LDS.128 R8, [R34] ;  /* 0x0000000022087984 */ /* 0x000ee80000000c00 */
[----:B------:R-:W4:Y:S01]  /*5840*/  LDS.128 R12, [R34+0x200] ;  /* 0x00020000220c7984 */ /* 0x000f220000000c00 */
[----:B--2---:R-:W-:Y:S01]  /*5850*/  HFMA2 R5, -RZ, RZ, 0, 0 ;  /* 0x00000000ff057431 */ /* 0x004fe200000001ff */
[----:B------:R-:W-:Y:S01]  /*5860*/  MOV R4, R38 ;  /* 0x0000002600047202 */ /* 0x000fe20000000f00 */
[----:B------:R-:W-:-:S04]  /*5870*/  IMAD.IADD R38, R35, 0x1, R38 ;  /* 0x0000000123267824 */ /* 0x000fc800078e0226 */
[----:B0-----:R-:W-:-:S04]  /*5880*/  IMAD.WIDE.U32 R16, R57, UR8, R4 ;  /* 0x0000000839107c25 */ /* 0x001fc8000f8e0004 */
[----:B------:R-:W-:Y:S02]  /*5890*/  IMAD R17, R57, UR9, R17 ;  /* 0x0000000939117c24 */ /* 0x000fe4000f8e0211 */
[----:B------:R-:W-:-:S04]  /*58a0*/  IMAD.WIDE.U32 R4, R55, UR10, R16 ;  /* 0x0000000a37047c25 */ /* 0x000fc8000f8e0010 */
[----:B------:R-:W-:Y:S01]  /*58b0*/  IMAD R5, R55, UR11, R5 ;  /* 0x0000000b37057c24 */ /* 0x000fe2000f8e0205 */
[----:B-1----:R-:W-:-:S04]  /*58c0*/  LEA R6, P0, R4, R18, 0x1 ;  /* 0x0000001204067211 */ /* 0x002fc800078008ff */
[----:B------:R-:W-:Y:S02]  /*58d0*/  LEA.HI.X R7, R4, R19, R5, 0x1, P0 ;  /* 0x0000001304077211 */ /* 0x000fe400000f0c05 */
[----:B------:R-:W-:Y:S01]  /*58e0*/  ISETP.NE.AND P0, PT, R44, UR4, PT ;  /* 0x000000042c007c0c */ /* 0x000fe2000bf05270 */
[----:B------:R-:W-:Y:S01]  /*58f0*/  IMAD.WIDE.U32 R4, R37, 0x10, R6 ;  /* 0x0000001025047825 */ /* 0x000fe200078e0006 */
[----:B------:R-:W-:-:S03]  /*5900*/  MOV R6, R54 ;  /* 0x0000003600067202 */ /* 0x000fc60000000f00 */
[----:B------:R-:W-:Y:S01]  /*5910*/  IMAD.MOV.U32 R7, RZ, RZ, R53 ;  /* 0x000000ffff077224 */ /* 0x000fe200078e0035 */
[----:B---3--:R-:W-:Y:S04]  /*5920*/  STG.E.128 desc[UR14][R4.64], R8 ;  /* 0x0000000804007986 */ /* 0x008fe8000c101d0e */
[----:B----4-:R0:W-:Y:S02]  /*5930*/  STG.E.128 desc[UR14][R4.64+0x200], R12 ;  /* 0x0002000c04007986 */ /* 0x0101e4000c101d0e */
[----:B0-----:R-:W-:Y:S01]  /*5940*/  MOV R4, R52 ;  /* 0x0000003400047202 */ /* 0x001fe20000000f00 */
[C---:B------:R-:W-:Y:S01]  /*5950*/  IMAD.WIDE.U32 R52, R35.reuse, 0x2, R6 ;  /* 0x0000000223347825 */ /* 0x040fe200078e0006 */
[----:B------:R-:W-:Y:S02]  /*5960*/  MOV R5, R51 ;  /* 0x0000003300057202 */ /* 0x000fe40000000f00 */
[----:B------:R-:W-:Y:S01]  /*5970*/  MOV R54, R52 ;  /* 0x0000003400367202 */ /* 0x000fe20000000f00 */
[----:B------:R-:W-:-:S03]  /*5980*/  IMAD.WIDE.U32 R6, R35, 0x2, R4 ;  /* 0x0000000223067825 */ /* 0x000fc600078e0004 */
[----:B------:R-:W-:Y:S02]  /*5990*/  MOV R52, R6 ;  /* 0x0000000600347202 */ /* 0x000fe40000000f00 */
[----:B------:R-:W-:Y:S01]  /*59a0*/  MOV R51, R7 ;  /* 0x0000000700337202 */ /* 0x000fe20000000f00 */
[----:B------:R-:W-:Y:S06]  /*59b0*/  @P0 BRA `(.L_x_5004) ;  /* 0xffffffb4007c0947 */ /* 0x000fec000383ffff */
[----:B------:R-:W-:Y:S05]  /*59c0*/  EXIT ;  /* 0x000000000000794d */ /* 0x000fea0003800000 */
.L_x_5005:
        /* <DEDUP_REMOVED lines=11> */
.L_x_8056:


//--------------------- .text._Z25selective_scan_fwd_kernelI32Selective_Scan_fwd_kernel_traitsILi128ELi16ELi1ELb1ELb1ELb1ELb0ELb1EN3c108BFloat16EffEEv13SSMParamsBase --------------------------
	.section	.text._Z25selective_scan_fwd_kernelI32Selective_Scan_fwd_kernel_traitsILi128ELi16ELi1ELb1ELb1ELb1ELb0ELb1EN3c108BFloat16EffEEv13SSMParamsBase,"ax",@progbits
	.align	128
        .global         _Z25selective_scan_fwd_kernelI32Selective_Scan_fwd_kernel_traitsILi128ELi16ELi1ELb1ELb1ELb1ELb0ELb1EN3c108BFloat16EffEEv13SSMParamsBase
        .type           _Z25selective_scan_fwd_kernelI32Selective_Scan_fwd_kernel_traitsILi128ELi16ELi1ELb1ELb1ELb1ELb0ELb1EN3c108BFloat16EffEEv13SSMParamsBase,@function
        .size           _Z25selective_scan_fwd_kernelI32Selective_Scan_fwd_kernel_traitsILi128ELi16ELi1ELb1ELb1ELb1ELb0ELb1EN3c108BFloat16EffEEv13SSMParamsBase,(.L_x_8057 - _Z25selective_scan_fwd_kernelI32Selective_Scan_fwd_kernel_traitsILi128ELi16ELi1ELb1ELb1ELb1ELb0ELb1EN3c108BFloat16EffEEv13SSMParamsBase)
        .other          _Z25selective_scan_fwd_kernelI32Selective_Scan_fwd_kernel_traitsILi128ELi16ELi1ELb1ELb1ELb1ELb0ELb1EN3c108BFloat16EffEEv13SSMParamsBase,@"STO_CUDA_ENTRY STV_DEFAULT"
_Z25selective_scan_fwd_kernelI32Selective_Scan_fwd_kernel_traitsILi128ELi16ELi1ELb1ELb1ELb1ELb0ELb1EN3c108BFloat16EffEEv13SSMParamsBase:
.text._Z25selective_scan_fwd_kernelI32Selective_Scan_fwd_kernel_traitsILi128ELi16ELi1ELb1ELb1ELb1ELb0ELb1EN3c108BFloat16EffEEv13SSMParamsBase:
        /* <DEDUP_REMOVED lines=57> */
.L_x_5006:
        /* <DEDUP_REMOVED lines=101> */
.L_x_5007:
        /* <DEDUP_REMOVED lines=10> */
.L_x_5008:
        /* <DEDUP_REMOVED lines=100> */
.L_x_5009:
        /* <DEDUP_REMOVED lines=35> */
.L_x_5010:
[----:B------:R-:W-:-:S06]  /*12f0*/  UISETP.GE.AND UP0, UPT, UR36, 0x1, UPT ;  /* 0x000000012400788c */ /* 0x000fcc000bf06270 */
[----:B------:R-:W-:-:S13]  /*1300*/  PLOP3.LUT P0, PT, PT, PT, UP0, 0x80, 0x8 ;  /* 0x000000000008781c */ /* 0x000fda0003f0f008 */
[----:B------:R-:W-:Y:S05]  /*1310*/  @!P0 EXIT ;  /* 0x000000000000894d */ /* 0x000fea0003800000 */
[----:B------:R-:W-:Y:S01]  /*1320*/  UMOV UR9, URZ ;  /* 0x000000ff00097c82 */ /* 0x000fe20008000000 */
[----:B------:R-:W-:-:S05]  /*1330*/  UMOV UR10, URZ ;  /* 0x000000ff000a7c82 */ /* 0x000fca0008000000 */
.L_x_5054:
        /* <DEDUP_REMOVED lines=366> */
.L_x_5012:
[----:B------:R-:W-:Y:S05]  /*2a20*/  BSYNC.RECONVERGENT B0 ;  /* 0x0000000000007941 */ /* 0x000fea0003800200 */
.L_x_5011:
        /* <DEDUP_REMOVED lines=37> */
.L_x_5014:
[----:B------:R-:W-:Y:S05]  /*2c80*/  BSYNC.RECONVERGENT B0 ;  /* 0x0000000000007941 */ /* 0x000fea0003800200 */
.L_x_5013:
        /* <DEDUP_REMOVED lines=35> */
.L_x_5016:
[----:B------:R-:W-:Y:S05]  /*2ec0*/  BSYNC.RECONVERGENT B0 ;  /* 0x0000000000007941 */ /* 0x000fea0003800200 */
.L_x_5015:
        /* <DEDUP_REMOVED lines=37> */
.L_x_5018:
[----:B------:R-:W-:Y:S05]  /*3120*/  BSYNC.RECONVERGENT B0 ;  /* 0x0000000000007941 */ /* 0x000fea0003800200 */
.L_x_5017:
        /* <DEDUP_REMOVED lines=35> */
.L_x_5020:
[----:B------:R-:W-:Y:S05]  /*3360*/  BSYNC.RECONVERGENT B0 ;  /* 0x0000000000007941 */ /* 0x000fea0003800200 */
.L_x_5019:
        /* <DEDUP_REMOVED lines=37> */
.L_x_5022:
[----:B------:R-:W-:Y:S05]  /*35c0*/  BSYNC.RECONVERGENT B0 ;  /* 0x0000000000007941 */ /* 0x000fea0003800200 */
.L_x_5021:
        /* <DEDUP_REMOVED lines=35> */
.L_x_5024:
[----:B------:R-:W-:Y:S05]  /*3800*/  BSYNC.RECONVERGENT B0 ;  /* 0x0000000000007941 */ /* 0x000fea0003800200 */
.L_x_5023:
        /* <DEDUP_REMOVED lines=38> */
.L_x_5026:
[----:B------:R-:W-:Y:S05]  /*3a70*/  BSYNC.RECONVERGENT B0 ;  /* 0x0000000000007941 */ /* 0x000fea0003800200 */
.L_x_5025:
        /* <DEDUP_REMOVED lines=39> */
.L_x_5028:
[----:B------:R-:W-:Y:S05]  /*3cf0*/  BSYNC.RECONVERGENT B0 ;  /* 0x0000000000007941 */ /* 0x000fea0003800200 */
.L_x_5027:
        /* <DEDUP_REMOVED lines=41> */
.L_x_5030:
[----:B------:R-:W-:Y:S05]  /*3f90*/  BSYNC.RECONVERGENT B0 ;  /* 0x0000000000007941 */ /* 0x000fea0003800200 */
.L_x_5029:
        /* <DEDUP_REMOVED lines=39> */
.L_x_5032:
[----:B------:R-:W-:Y:S05]  /*4210*/  BSYNC.RECONVERGENT B0 ;  /* 0x0000000000007941 */ /* 0x000fea0003800200 */
.L_x_5031:
        /* <DEDUP_REMOVED lines=44> */
.L_x_5034:
[----:B------:R-:W-:Y:S05]  /*44e0*/  BSYNC.RECONVERGENT B0 ;  /* 0x0000000000007941 */ /* 0x000fea0003800200 */
.L_x_5033:
        /* <DEDUP_REMOVED lines=32> */
.L_x_5036:
[----:B------:R-:W-:Y:S05]  /*46f0*/  BSYNC.RECONVERGENT B0 ;  /* 0x0000000000007941 */ /* 0x000fea0003800200 */
.L_x_5035:
        /* <DEDUP_REMOVED lines=32> */
.L_x_5038:
[----:B------:R-:W-:Y:S05]  /*4900*/  BSYNC.RECONVERGENT B0 ;  /* 0x0000000000007941 */ /* 0x000fea0003800200 */
.L_x_5037:
        /* <DEDUP_REMOVED lines=32> */
.L_x_5040:
[----:B------:R-:W-:Y:S05]  /*4b10*/  BSYNC.RECONVERGENT B0 ;  /* 0x0000000000007941 */ /* 0x000fea0003800200 */
.L_x_5039:
        /* <DEDUP_REMOVED lines=32> */
.L_x_5042:
[----:B------:R-:W-:Y:S05]  /*4d20*/  BSYNC.RECONVERGENT B0 ;  /* 0x0000000000007941 */ /* 0x000fea0003800200 */
.L_x_5041:
        /* <DEDUP_REMOVED lines=62> */
.L_x_5053:
        /* <DEDUP_REMOVED lines=393> */
.L_x_5045:
[----:B------:R-:W-:Y:S01]  /*69a0*/  IMAD.MOV.U32 R85, RZ, RZ, RZ ;  /* 0x000000ffff557224 */ /* 0x000fe200078e00ff */
[----:B------:R-:W-:Y:S06]  /*69b0*/  BRA.U !UP2, `(.L_x_5044) ;  /* 0x000000010a147547 */ /* 0x000fec000b800000 */
[----:B------:R-:W-:-:S04]  /*69c0*/  UIADD3 UR6, UP0, UPT, UR33, UR12, URZ ;  /* 0x0000000c21067290 */ /* 0x000fc8000ff1e0ff */
[----:B------:R-:W-:Y:S02]  /*69d0*/  UIADD3.X UR7, UPT, UPT, UR32, UR13, URZ, UP0, !UPT ;  /* 0x0000000d20077290 */ /* 0x000fe400087fe4ff */
[----:B------:R-:W-:-:S04]  /*69e0*/  MOV R40, UR6 ;  /* 0x0000000600287c02 */ /* 0x000fc80008000f00 */
[----:B------:R-:W-:-:S05]  /*69f0*/  IMAD.U32 R41, RZ, RZ, UR7 ;  /* 0x00000007ff297e24 */ /* 0x000fca000f8e00ff */
[----:B------:R1:W5:Y:S02]  /*6a00*/  LDG.E R85, desc[UR34][R40.64] ;  /* 0x0000002228557981 */ /* 0x000364000c1e1900 */
.L_x_5044:
        /* <DEDUP_REMOVED lines=106> */
.L_x_5047:
[----:B------:R-:W-:Y:S05]  /*70b0*/  BSYNC.RECONVERGENT B0 ;  /* 0x0000000000007941 */ /* 0x000fea0003800200 */
.L_x_5046:
        /* <DEDUP_REMOVED lines=39> */
.L_x_5051:
        /* <DEDUP_REMOVED lines=35> */
.L_x_5052:
        /* <DEDUP_REMOVED lines=10> */
.L_x_5050:
        /* <DEDUP_REMOVED lines=9> */
.L_x_5049:
[----:B------:R-:W-:Y:S05]  /*7690*/  BSYNC.RECONVERGENT B0 ;  /* 0x0000000000007941 */ /* 0x000fea0003800200 */
.L_x_5048:
        /* <DEDUP_REMOVED lines=32> */
.L_x_5043:
        /* <DEDUP_REMOVED lines=115> */
.L_x_5055:
        /* <DEDUP_REMOVED lines=11> */
.L_x_8057:


//--------------------- .text._Z25selective_scan_fwd_kernelI32Selective_Scan_fwd_kernel_traitsILi128ELi16ELi1ELb1ELb1ELb1ELb1ELb0EN3c108BFloat16EffEEv13SSMParamsBase --------------------------
	.section	.text._Z25selective_scan_fwd_kernelI32Selective_Scan_fwd_kernel_traitsILi128ELi16ELi1ELb1ELb1ELb1ELb1ELb0EN3c108BFloat16EffEEv13SSMParamsBase,"ax",@progbits
	.align	128
        .global         _Z25selective_scan_fwd_kernelI32Selective_Scan_fwd_kernel_traitsILi128ELi16ELi1ELb1ELb1ELb1ELb1ELb0EN3c108BFloat16EffEEv13SSMParamsBase
        .type           _Z25selective_scan_fwd_kernelI32Selective_Scan_fwd_kernel_traitsILi128ELi16ELi1ELb1ELb1ELb1ELb1ELb0EN3c108BFloat16EffEEv13SSMParamsBase,@function
        .size           _Z25selective_scan_fwd_kernelI32Selective_Scan_fwd_kernel_traitsILi128ELi16ELi1ELb1ELb1ELb1ELb1ELb0EN3c108BFloat16EffEEv13SSMParamsBase,(.L_x_8058 - _Z25selective_scan_fwd_kernelI32Selective_Scan_fwd_kernel_traitsILi128ELi16ELi1ELb1ELb1ELb1ELb1ELb0EN3c108BFloat16EffEEv13SSMParamsBase)
        .other          _Z25selective_scan_fwd_kernelI32Selective_Scan_fwd_kernel_traitsILi128ELi16ELi1ELb1ELb1ELb1ELb1ELb0EN3c108BFloat16EffEEv13SSMParamsBase,@"STO_CUDA_ENTRY STV_DEFAULT"
_Z25selective_scan_fwd_kernelI32Selective_Scan_fwd_kernel_traitsILi128ELi16ELi1ELb1ELb1ELb1ELb1ELb0EN3c108BFloat16EffEEv13SSMParamsBase:
.text._Z25selective_scan_fwd_kernelI32Selective_Scan_fwd_kernel_traitsILi128ELi16ELi1ELb1ELb1ELb1ELb1ELb0EN3c108BFloat16EffEEv13SSMParamsBase:
        /* <DEDUP_REMOVED lines=38> */
.L_x_5056:
        /* <DEDUP_REMOVED lines=18> */
[----:B-1----:R-:W-:-:S04]  /*0380*/  VIADD R2, R4, 0xffffffe ;  /* 0x0ffffffe04027836 */ /* 0x002fc80000000000 */
        /* <DEDUP_REMOVED lines=16> */
[----:B------:R-:W-:Y:S01]  /*0490*/  @!P4 IMAD.IADD R5, R5, 0x1, -R12 ;  /* 0x000000010505c824 */ /* 0x000fe200078e0a0c */
[----:B------:R-:W-:Y:S01]  /*04a0*/  @!P4 IADD3 R4, PT, PT, R4, 0x1, RZ ;  /* 0x000000010404c810 */ /* 0x000fe20007ffe0ff */
[----:B0-----:R-:W-:Y:S01]  /*04b0*/  IMAD.WIDE.U32 R2, R0, R6, RZ ;  /* 0x0000000600027225 */ /* 0x001fe200078e00ff */
[----:B------:R-:W-:Y:S02]  /*04c0*/  ISETP.NE.AND P4, PT, R26, RZ, PT ;  /* 0x000000ff1a00720c */ /* 0x000fe40003f85270 */
[----:B------:R-:W-:Y:S01]  /*04d0*/  ISETP.GE.U32.AND P5, PT, R5, R12, PT ;  /* 0x0000000c0500720c */ /* 0x000fe20003fa6070 */
[C---:B------:R-:W-:Y:S01]  /*04e0*/  IMAD R3, R0.reuse, R7, R3 ;  /* 0x0000000700037224 */ /* 0x040fe200078e0203 */
[----:B------:R-:W-:Y:S01]  /*04f0*/  LOP3.LUT R5, R37, R26, RZ, 0x3c, !PT ;  /* 0x0000001a25057212 */ /* 0x000fe200078e3cff */
[----:B--2---:R-:W-:-:S03]  /*0500*/  IMAD.WIDE.U32 R6, R0, R24, RZ ;  /* 0x0000001800067225 */ /* 0x004fc600078e00ff */
        /* <DEDUP_REMOVED lines=26> */
[----:B------:R-:W-:Y:S02]  /*06b0*/  IMAD R3, R37, R19, R5 ;  /* 0x0000001325037224 */ /* 0x000fe400078e0205 */
[----:B------:R-:W-:Y:S01]  /*06c0*/  IMAD.IADD R39, R7, 0x1, R39 ;  /* 0x0000000107277824 */ /* 0x000fe200078e0227 */
        /* <DEDUP_REMOVED lines=12> */
.L_x_5057:
        /* <DEDUP_REMOVED lines=11> */
.L_x_5058:
        /* <DEDUP_REMOVED lines=63> */
[C---:B------:R-:W-:Y:S01]  /*0c30*/  ISETP.GT.AND P0, PT, R48.reuse, RZ, PT ;  /* 0x000000ff3000720c */ /* 0x040fe20003f04270 */
[----:B------:R-:W-:Y:S01]  /*0c40*/  VIADD R48, R48, 0x1 ;  /* 0x0000000130307836 */ /* 0x000fe20000000000 */
[----:B------:R-:W-:-:S04]  /*0c50*/  SEL R11, R11, RZ, P3 ;  /* 0x000000ff0b0b7207 */ /* 0x000fc80001800000 */
[----:B------:R-:W-:-:S05]  /*0c60*/  SEL R11, R11, RZ, P0 ;  /* 0x000000ff0b0b7207 */ /* 0x000fca0000000000 */
[----:B-----5:R-:W-:Y:S01]  /*0c70*/  IMAD R49, R49, R46, R11 ;  /* 0x0000002e31317224 */ /* 0x020fe200078e020b */
[----:B------:R-:W-:Y:S06]  /*0c80*/  BRA `(.L_x_5060) ;  /* 0x0000000000787947 */ /* 0x000fec0003800000 */
.L_x_5059:
[-C--:B------:R-:W-:Y:S01]  /*0c90*/  IABS R9, R46.reuse ;  /* 0x0000002e00097213 */ /* 0x080fe20000000000 */
[----:B------:R-:W0:Y:S01]  /*0ca0*/  LDC R7, c[0x0][0x388] ;  /* 0x0000e200ff077b82 */ /* 0x000e220000000800 */
[----:B------:R-:W-:Y:S01]  /*0cb0*/  IABS R10, R46 ;  /* 0x0000002e000a7213 */ /* 0x000fe20000000000 */
[----:B------:R-:W-:Y:S01]  /*0cc0*/  IMAD.MOV.U32 R47, RZ, RZ, RZ ;  /* 0x000000ffff2f7224 */ /* 0x000fe200078e00ff */
[----:B------:R-:W1:Y:S01]  /*0cd0*/  I2F.RP R6, R9 ;  /* 0x0000000900067306 */ /* 0x000e620000209400 */
[----:B-----5:R-:W-:Y:S02]  /*0ce0*/  MOV R49, RZ ;  /* 0x000000ff00317202 */ /* 0x020fe40000000f00 */
        /* <DEDUP_REMOVED lines=24> */
.L_x_5060:
        /* <DEDUP_REMOVED lines=12> */
[C---:B0-----:R-:W-:Y:S01]  /*0f30*/  SHF.L.U32 R53, R50.reuse, 0x1, RZ ;  /* 0x0000000132357819 */ /* 0x041fe200000006ff */
[----:B------:R-:W-:Y:S01]  /*0f40*/  IMAD.SHL.U32 R55, R50, 0x10, RZ ;  /* 0x0000001032377824 */ /* 0x000fe200078e00ff */
[C---:B---3--:R-:W-:Y:S02]  /*0f50*/  LEA R51, P3, R52.reuse, R6, 0x2 ;  /* 0x0000000634337211 */ /* 0x048fe400078610ff */
[----:B------:R-:W-:Y:S02]  /*0f60*/  LOP3.LUT R53, R53, 0x7c0, RZ, 0xc0, !PT ;  /* 0x000007c035357812 */ /* 0x000fe400078ec0ff */
[----:B------:R-:W-:Y:S02]  /*0f70*/  LEA.HI.X R52, R52, R7, R4, 0x2, P3 ;  /* 0x0000000734347211 */ /* 0x000fe400018f1404 */
[----:B------:R-:W-:-:S02]  /*0f80*/  SHF.R.U32.HI R88, RZ, 0x5, R50 ;  /* 0x00000005ff587819 */ /* 0x000fc40000011632 */
[----:B------:R-:W-:-:S07]  /*0f90*/  LOP3.LUT R57, R53, 0x1f, R50, 0xf8, !PT ;  /* 0x0000001f35397812 */ /* 0x000fce00078ef832 */
.L_x_5104:
        /* <DEDUP_REMOVED lines=25> */
[----:B------:R-:W-:-:S05]  /*1130*/  LEA R58, R58, UR5, 0x4 ;  /* 0x000000053a3a7c11 */ /* 0x000fca000f8e20ff */
        /* <DEDUP_REMOVED lines=15> */
[C---:B-1----:R-:W-:Y:S02]  /*1230*/  PRMT R28, R8.reuse, 0x7632, R28 ;  /* 0x00007632081c7816 */ /* 0x042fe4000000001c */
[----:B------:R-:W-:Y:S02]  /*1240*/  SHF.L.U32 R8, R8, 0x10, RZ ;  /* 0x0000001008087819 */ /* 0x000fe400000006ff */
[----:B------:R-:W-:Y:S02]  /*1250*/  SHF.L.U32 R28, R28, 0x10, RZ ;  /* 0x000000101c1c7819 */ /* 0x000fe400000006ff */
[C---:B------:R-:W-:Y:S01]  /*1260*/  SHF.L.U32 R78, R9.reuse, 0x10, RZ ;  /* 0x00000010094e7819 */ /* 0x040fe200000006ff */
[--C-:B------:R-:W-:Y:S01]  /*1270*/  FADD.FTZ R80, R8, R45.reuse ;  /* 0x0000002d08507221 */ /* 0x100fe20000010000 */
[----:B------:R-:W-:Y:S01]  /*1280*/  SHF.L.U32 R26, R10, 0x10, RZ ;  /* 0x000000100a1a7819 */ /* 0x000fe200000006ff */
[----:B------:R-:W-:Y:S01]  /*1290*/  FADD.FTZ R79, R28, R45 ;  /* 0x0000002d1c4f7221 */ /* 0x000fe20000010000 */
[----:B------:R-:W-:Y:S01]  /*12a0*/  PRMT R9, R9, 0x7632, R9 ;  /* 0x0000763209097816 */ /* 0x000fe20000000009 */
[--C-:B------:R-:W-:Y:S01]  /*12b0*/  FADD.FTZ R78, R78, R45.reuse ;  /* 0x0000002d4e4e7221 */ /* 0x100fe20000010000 */
[----:B------:R-:W-:Y:S01]  /*12c0*/  FSETP.GTU.FTZ.AND P0, PT, R80, 20, PT ;  /* 0x41a000005000780b */ /* 0x000fe20003f1c000 */
[----:B------:R-:W-:Y:S01]  /*12d0*/  FADD.FTZ R35, R26, R45 ;  /* 0x0000002d1a237221 */ /* 0x000fe20000010000 */
[----:B------:R-:W-:Y:S01]  /*12e0*/  FSETP.GTU.FTZ.AND P6, PT, R79, 20, PT ;  /* 0x41a000004f00780b */ /* 0x000fe20003fdc000 */
[----:B------:R-:W-:Y:S01]  /*12f0*/  IMAD.U32 R8, R9, 0x10000, RZ ;  /* 0x0001000009087824 */ /* 0x000fe200078e00ff */
[----:B0-----:R-:W-:-:S02]  /*1300*/  ISETP.EQ.OR P5, PT, RZ, UR6, P0 ;  /* 0x00000006ff007c0c */ /* 0x001fc400087a2670 */
[----:B------:R-:W-:Y:S01]  /*1310*/  FSETP.GTU.FTZ.AND P4, PT, R78, 20, PT ;  /* 0x41a000004e00780b */ /* 0x000fe20003f9c000 */
[----:B------:R-:W-:Y:S01]  /*1320*/  FADD.FTZ R81, R8, R45 ;  /* 0x0000002d08517221 */ /* 0x000fe20000010000 */
        /* <DEDUP_REMOVED lines=33> */
.L_x_5062:
[----:B------:R-:W-:Y:S05]  /*1540*/  BSYNC.RECONVERGENT B0 ;  /* 0x0000000000007941 */ /* 0x000fea0003800200 */
.L_x_5061:
[----:B------:R-:W-:Y:S01]  /*1550*/  SHF.L.U32 R8, R11, 0x10, RZ ;  /* 0x000000100b087819 */ /* 0x000fe200000006ff */
[----:B------:R-:W-:Y:S01]  /*1560*/  BSSY.RECONVERGENT B0, `(.L_x_5063) ;  /* 0x0000023000007945 */ /* 0x000fe20003800200 */
[----:B------:R-:W-:Y:S02]  /*1570*/  FSETP.GTU.FTZ.AND P5, PT, R81, 20, PT ;  /* 0x41a000005100780b */ /* 0x000fe40003fbc000 */
[----:B------:R-:W-:Y:S01]  /*1580*/  PRMT R26, R10, 0x7632, R26 ;  /* 0x000076320a1a7816 */ /* 0x000fe2000000001a */
[----:B------:R-:W-:Y:S01]  /*1590*/  FADD.FTZ R83, R8, R45 ;  /* 0x0000002d08537221 */ /* 0x000fe20000010000 */
[----:B------:R-:W-:Y:S09]  /*15a0*/  @P0 BRA `(.L_x_5064) ;  /* 0x0000000000780947 */ /* 0x000ff20003800000 */
        /* <DEDUP_REMOVED lines=30> */
.L_x_5064:
[----:B------:R-:W-:Y:S05]  /*1790*/  BSYNC.RECONVERGENT B0 ;  /* 0x0000000000007941 */ /* 0x000fea0003800200 */
.L_x_5063:
        /* <DEDUP_REMOVED lines=37> */
.L_x_5066:
[----:B------:R-:W-:Y:S05]  /*19f0*/  BSYNC.RECONVERGENT B0 ;  /* 0x0000000000007941 */ /* 0x000fea0003800200 */
.L_x_5065:
[----:B------:R-:W-:Y:S01]  /*1a00*/  SHF.L.U32 R8, R4, 0x10, RZ ;  /* 0x0000001004087819 */ /* 0x000fe200000006ff */
[----:B------:R-:W-:Y:S01]  /*1a10*/  BSSY.RECONVERGENT B0, `(.L_x_5067) ;  /* 0x0000023000007945 */ /* 0x000fe20003800200 */
[----:B------:R-:W-:Y:S02]  /*1a20*/  FSETP.GTU.FTZ.AND P5, PT, R82, 20, PT ;  /* 0x41a000005200780b */ /* 0x000fe40003fbc000 */
[----:B------:R-:W-:Y:S01]  /*1a30*/  PRMT R11, R11, 0x7632, R11 ;  /* 0x000076320b0b7816 */ /* 0x000fe2000000000b */
        /* <DEDUP_REMOVED lines=32> */
.L_x_5068:
[----:B------:R-:W-:Y:S05]  /*1c40*/  BSYNC.RECONVERGENT B0 ;  /* 0x0000000000007941 */ /* 0x000fea0003800200 */
.L_x_5067:
        /* <DEDUP_REMOVED lines=37> */
.L_x_5070:
[----:B------:R-:W-:Y:S05]  /*1ea0*/  BSYNC.RECONVERGENT B0 ;  /* 0x0000000000007941 */ /* 0x000fea0003800200 */
.L_x_5069:
[----:B------:R-:W-:Y:S01]  /*1eb0*/  IMAD.U32 R90, R5, 0x10000, RZ ;  /* 0x00010000055a7824 */ /* 0x000fe200078e00ff */
        /* <DEDUP_REMOVED lines=35> */
.L_x_5072:
[----:B------:R-:W-:Y:S05]  /*20f0*/  BSYNC.RECONVERGENT B0 ;  /* 0x0000000000007941 */ /* 0x000fea0003800200 */
.L_x_5071:
        /* <DEDUP_REMOVED lines=37> */
.L_x_5074:
[----:B------:R-:W-:Y:S05]  /*2350*/  BSYNC.RECONVERGENT B0 ;  /* 0x0000000000007941 */ /* 0x000fea0003800200 */
.L_x_5073:
        /* <DEDUP_REMOVED lines=36> */
.L_x_5076:
[----:B------:R-:W-:Y:S05]  /*25a0*/  BSYNC.RECONVERGENT B0 ;  /* 0x0000000000007941 */ /* 0x000fea0003800200 */
.L_x_5075:
[----:B------:R-:W-:Y:S01]  /*25b0*/  ISETP.EQ.OR P4, PT, RZ, UR6, P4 ;  /* 0x00000006ff007c0c */ /* 0x000fe2000a782670 */
[----:B------:R-:W-:Y:S01]  /*25c0*/  BSSY.RECONVERGENT B0, `(.L_x_5077) ;  /* 0x0000028000007945 */ /* 0x000fe20003800200 */
[----:B------:R-:W-:Y:S01]  /*25d0*/  SHF.L.U32 R92, R9, 0x10, RZ ;  /* 0x00000010095c7819 */ /* 0x000fe200000006ff */
[----:B------:R-:W-:Y:S01]  /*25e0*/  IMAD.U32 R111, R17, 0x10000, RZ ;  /* 0x00010000116f7824 */ /* 0x000fe200078e00ff */
[----:B------:R-:W-:Y:S02]  /*25f0*/  FSETP.GTU.FTZ.AND P0, PT, R91, 20, PT ;  /* 0x41a000005b00780b */ /* 0x000fe40003f1c000 */
[----:B------:R-:W-:Y:S01]  /*2600*/  ISETP.EQ.OR P3, PT, RZ, UR6, P3 ;  /* 0x00000006ff007c0c */ /* 0x000fe20009f62670 */
[----:B------:R-:W-:Y:S01]  /*2610*/  FADD.FTZ R92, R92, R45 ;  /* 0x0000002d5c5c7221 */ /* 0x000fe20000010000 */
[C---:B------:R-:W-:Y:S02]  /*2620*/  SHF.L.U32 R113, R16.reuse, 0x10, RZ ;  /* 0x0000001010717819 */ /* 0x040fe400000006ff */
[----:B------:R-:W-:-:S02]  /*2630*/  PRMT R112, R16, 0x7632, R112 ;  /* 0x0000763210707816 */ /* 0x000fc40000000070 */
[----:B------:R-:W-:Y:S01]  /*2640*/  PRMT R110, R17, 0x7632, R110 ;  /* 0x00007632116e7816 */ /* 0x000fe2000000006e */
        /* <DEDUP_REMOVED lines=31> */
.L_x_5078:
[----:B------:R-:W-:Y:S05]  /*2840*/  BSYNC.RECONVERGENT B0 ;  /* 0x0000000000007941 */ /* 0x000fea0003800200 */
.L_x_5077:
[----:B------:R-:W-:Y:S01]  /*2850*/  SHF.L.U32 R4, R7, 0x10, RZ ;  /* 0x0000001007047819 */ /* 0x000fe200000006ff */
[----:B------:R-:W-:Y:S01]  /*2860*/  BSSY.RECONVERGENT B0, `(.L_x_5079) ;  /* 0x0000026000007945 */ /* 0x000fe20003800200 */
[----:B------:R-:W-:Y:S02]  /*2870*/  SHF.L.U32 R109, R18, 0x10, RZ ;  /* 0x00000010126d7819 */ /* 0x000fe400000006ff */
[----:B------:R-:W-:Y:S01]  /*2880*/  FSETP.GTU.FTZ.AND P4, PT, R92, 20, PT ;  /* 0x41a000005c00780b */ /* 0x000fe20003f9c000 */
[----:B------:R-:W-:Y:S01]  /*2890*/  FADD.FTZ R93, R4, R45 ;  /* 0x0000002d045d7221 */ /* 0x000fe20000010000 */
[----:B------:R-:W-:Y:S02]  /*28a0*/  PRMT R18, R18, 0x7632, R18 ;  /* 0x0000763212127816 */ /* 0x000fe40000000012 */
[----:B------:R-:W-:Y:S02]  /*28b0*/  SHF.L.U32 R107, R19, 0x10, RZ ;  /* 0x00000010136b7819 */ /* 0x000fe400000006ff */
[----:B------:R-:W-:Y:S01]  /*28c0*/  PRMT R8, R6, 0x7632, R8 ;  /* 0x0000763206087816 */ /* 0x000fe20000000008 */
        /* <DEDUP_REMOVED lines=31> */
.L_x_5080:
[----:B------:R-:W-:Y:S05]  /*2ac0*/  BSYNC.RECONVERGENT B0 ;  /* 0x0000000000007941 */ /* 0x000fea0003800200 */
.L_x_5079:
[----:B------:R-:W-:Y:S01]  /*2ad0*/  ISETP.EQ.OR P6, PT, RZ, UR6, P5 ;  /* 0x00000006ff007c0c */ /* 0x000fe2000afc2670 */
[----:B------:R-:W-:Y:S01]  /*2ae0*/  BSSY.RECONVERGENT B0, `(.L_x_5081) ;  /* 0x0000028000007945 */ /* 0x000fe20003800200 */
[----:B------:R-:W-:Y:S01]  /*2af0*/  SHF.L.U32 R8, R8, 0x10, RZ ;  /* 0x0000001008087819 */ /* 0x000fe200000006ff */
[----:B------:R-:W-:Y:S01]  /*2b00*/  IMAD.U32 R105, R12, 0x10000, RZ ;  /* 0x000100000c697824 */ /* 0x000fe200078e00ff */
[----:B------:R-:W-:Y:S02]  /*2b10*/  FSETP.GTU.FTZ.AND P3, PT, R93, 20, PT ;  /* 0x41a000005d00780b */ /* 0x000fe40003f7c000 */
[----:B------:R-:W-:Y:S01]  /*2b20*/  ISETP.EQ.OR P5, PT, RZ, UR6, P4 ;  /* 0x00000006ff007c0c */ /* 0x000fe2000a7a2670 */
[----:B------:R-:W-:Y:S01]  /*2b30*/  FADD.FTZ R94, R8, R45 ;  /* 0x0000002d085e7221 */ /* 0x000fe20000010000 */
[----:B------:R-:W-:Y:S02]  /*2b40*/  PRMT R5, R19, 0x7632, R5 ;  /* 0x0000763213057816 */ /* 0x000fe40000000005 */
        /* <DEDUP_REMOVED lines=33> */
.L_x_5082:
[----:B------:R-:W-:Y:S05]  /*2d60*/  BSYNC.RECONVERGENT B0 ;  /* 0x0000000000007941 */ /* 0x000fea0003800200 */
.L_x_5081:
[----:B------:R-:W-:Y:S01]  /*2d70*/  SHF.L.U32 R4, R9, 0x10, RZ ;  /* 0x0000001009047819 */ /* 0x000fe200000006ff */
[----:B------:R-:W-:Y:S01]  /*2d80*/  BSSY.RECONVERGENT B0, `(.L_x_5083) ;  /* 0x0000026000007945 */ /* 0x000fe20003800200 */
[C---:B------:R-:W-:Y:S02]  /*2d90*/  SHF.L.U32 R103, R13.reuse, 0x10, RZ ;  /* 0x000000100d677819 */ /* 0x040fe400000006ff */
        /* <DEDUP_REMOVED lines=36> */
.L_x_5084:
[----:B------:R-:W-:Y:S05]  /*2fe0*/  BSYNC.RECONVERGENT B0 ;  /* 0x0000000000007941 */ /* 0x000fea0003800200 */
.L_x_5083:
[----:B------:R-:W-:Y:S01]  /*2ff0*/  ISETP.EQ.OR P0, PT, RZ, UR6, P0 ;  /* 0x00000006ff007c0c */ /* 0x000fe20008702670 */
[----:B------:R-:W-:Y:S01]  /*3000*/  BSSY.RECONVERGENT B0, `(.L_x_5085) ;  /* 0x000002a000007945 */ /* 0x000fe20003800200 */
[----:B------:R-:W-:Y:S01]  /*3010*/  FSETP.GTU.FTZ.AND P5, PT, R95, 20, PT ;  /* 0x41a000005f00780b */ /* 0x000fe20003fbc000 */
[----:B------:R-:W-:Y:S01]  /*3020*/  IMAD.U32 R112, R112, 0x10000, RZ ;  /* 0x0001000070707824 */ /* 0x000fe200078e00ff */
[----:B------:R-:W-:Y:S02]  /*3030*/  SHF.L.U32 R99, R15, 0x10, RZ ;  /* 0x000000100f637819 */ /* 0x000fe400000006ff */
[----:B------:R-:W-:Y:S02]  /*3040*/  ISETP.EQ.OR P3, PT, RZ, UR6, P3 ;  /* 0x00000006ff007c0c */ /* 0x000fe40009f62670 */
[----:B------:R-:W-:Y:S02]  /*3050*/  ISETP.EQ.OR P4, PT, RZ, UR6, P4 ;  /* 0x00000006ff007c0c */ /* 0x000fe4000a782670 */
[----:B------:R-:W-:-:S02]  /*3060*/  ISETP.EQ.OR P5, PT, RZ, UR6, P5 ;  /* 0x00000006ff007c0c */ /* 0x000fc4000afa2670 */
[----:B------:R-:W-:Y:S02]  /*3070*/  PRMT R15, R15, 0x7632, R15 ;  /* 0x000076320f0f7816 */ /* 0x000fe4000000000f */
[----:B------:R-:W-:Y:S02]  /*3080*/  SHF.L.U32 R110, R110, 0x10, RZ ;  /* 0x000000106e6e7819 */ /* 0x000fe400000006ff */
[----:B------:R-:W-:Y:S02]  /*3090*/  SHF.L.U32 R7, R18, 0x10, RZ ;  /* 0x0000001012077819 */ /* 0x000fe400000006ff */
[----:B------:R-:W-:Y:S01]  /*30a0*/  SHF.L.U32 R5, R5, 0x10, RZ ;  /* 0x0000001005057819 */ /* 0x000fe200000006ff */
        /* <DEDUP_REMOVED lines=31> */
.L_x_5086:
[----:B------:R-:W-:Y:S05]  /*32a0*/  BSYNC.RECONVERGENT B0 ;  /* 0x0000000000007941 */ /* 0x000fea0003800200 */
.L_x_5085:
        /* <DEDUP_REMOVED lines=32> */
.L_x_5088:
[----:B------:R-:W-:Y:S05]  /*34b0*/  BSYNC.RECONVERGENT B0 ;  /* 0x0000000000007941 */ /* 0x000fea0003800200 */
.L_x_5087:
        /* <DEDUP_REMOVED lines=32> */
.L_x_5090:
[----:B------:R-:W-:Y:S05]  /*36c0*/  BSYNC.RECONVERGENT B0 ;  /* 0x0000000000007941 */ /* 0x000fea0003800200 */
.L_x_5089:
        /* <DEDUP_REMOVED lines=32> */
.L_x_5092:
[----:B------:R-:W-:Y:S05]  /*38d0*/  BSYNC.RECONVERGENT B0 ;  /* 0x0000000000007941 */ /* 0x000fea0003800200 */
.L_x_5091:
        /* <DEDUP_REMOVED lines=65> */
.L_x_5103:
[----:B------:R-:W2:Y:S04]  /*3cf0*/  LDG.E.128 R28, desc[UR14][R26.64] ;  /* 0x0000000e1a1c7981 */ /* 0x000ea8000c1e1d00 */
[----:B------:R-:W3:Y:S01]  /*3d00*/  LDG.E.128 R8, desc[UR14][R26.64+-0x200] ;  /* 0xfffe000e1a087981 */ /* 0x000ee2000c1e1d00 */
[----:B------:R-:W-:Y:S02]  /*3d10*/  MOV R86, UR16 ;  /* 0x0000001000567c02 */ /* 0x000fe40008000f00 */
[----:B------:R-:W-:-:S05]  /*3d20*/  MOV R87, UR17 ;  /* 0x0000001100577c02 */ /* 0x000fca0008000f00 */
[----:B------:R-:W5:Y:S01]  /*3d30*/  LDG.E R86, desc[UR14][R86.64] ;  /* 0x0000000e56567981 */ /* 0x000f62000c1e1900 */
[C---:B------:R-:W-:Y:S02]  /*3d40*/  IADD3 R115, PT, PT, R55.reuse, 0x1, RZ ;  /* 0x0000000137737810 */ /* 0x040fe40007ffe0ff */
[----:B------:R-:W-:Y:S02]  /*3d50*/  IADD3 R33, PT, PT, R55, 0x2, RZ ;  /* 0x0000000237217810 */ /* 0x000fe40007ffe0ff */
[-C--:B------:R-:W-:Y:S02]  /*3d60*/  ISETP.GE.U32.AND P6, PT, R115, R56.reuse, PT ;  /* 0x000000387300720c */ /* 0x080fe40003fc6070 */
[----:B------:R-:W-:Y:S01]  /*3d70*/  ISETP.GE.U32.AND P0, PT, R33, R56, PT ;  /* 0x000000382100720c */ /* 0x000fe20003f06070 */
[----:B--2---:R1:W-:Y:S04]  /*3d80*/  STS.128 [R58+0x200], R28 ;  /* 0x0002001c3a007388 */ /* 0x0043e80000000c00 */
[----:B---3--:R2:W-:Y:S01]  /*3d90*/  STS.128 [R58], R8 ;  /* 0x000000083a007388 */ /* 0x0085e20000000c00 */
[----:B-1----:R-:W-:Y:S01]  /*3da0*/  IMAD.MOV.U32 R28, RZ, RZ, R4 ;  /* 0x000000ffff1c7224 */ /* 0x002fe200078e0004 */
[----:B------:R-:W-:Y:S01]  /*3db0*/  MOV R29, R17 ;  /* 0x00000011001d7202 */ /* 0x000fe20000000f00 */
[----:B------:R-:W-:-:S04]  /*3dc0*/  NOP ;  /* 0x0000000000007918 */ /* 0x000fc80000000000 */
[----:B0-----:R-:W3:Y:S04]  /*3dd0*/  LDG.E.128 R12, desc[UR14][R28.64+-0x200] ;  /* 0xfffe000e1c0c7981 */ /* 0x001ee8000c1e1d00 */
[----:B------:R-:W4:Y:S04]  /*3de0*/  LDG.E.128 R16, desc[UR14][R28.64] ;  /* 0x0000000e1c107981 */ /* 0x000f28000c1e1d00 */
[----:B------:R-:W1:Y:S01]  /*3df0*/  LDS.128 R4, [R59] ;  /* 0x000000003b047984 */ /* 0x000e620000000c00 */
[----:B-----5:R-:W-:-:S04]  /*3e00*/  FMUL.FTZ R124, R86, 1.4426950216293334961 ;  /* 0x3fb8aa3b567c7820 */ /* 0x020fc80000410000 */
[----:B------:R-:W-:Y:S01]  /*3e10*/  FMUL.FTZ R116, R124, R79 ;  /* 0x0000004f7c747220 */ /* 0x000fe20000410000 */
[----:B--2---:R-:W-:-:S03]  /*3e20*/  IADD3 R9, PT, PT, R55, 0x3, RZ ;  /* 0x0000000337097810 */ /* 0x004fc60007ffe0ff */
[----:B------:R-:W2:Y:S01]  /*3e30*/  MUFU.EX2 R87, R116 ;  /* 0x0000007400577308 */ /* 0x000ea20000000800 */
[----:B------:R-:W-:Y:S01]  /*3e40*/  ISETP.GE.U32.AND P3, PT, R9, R56, PT ;  /* 0x000000380900720c */ /* 0x000fe20003f66070 */
[C---:B------:R-:W-:Y:S01]  /*3e50*/  VIADD R9, R55.reuse, 0x5 ;  /* 0x0000000537097836 */ /* 0x040fe20000000000 */
[----:B------:R-:W-:-:S04]  /*3e60*/  IADD3 R11, PT, PT, R55, 0x4, RZ ;  /* 0x00000004370b7810 */ /* 0x000fc80007ffe0ff */
[-C--:B------:R-:W-:Y:S01]  /*3e70*/  ISETP.GE.U32.AND P4, PT, R11, R56.reuse, PT ;  /* 0x000000380b00720c */ /* 0x080fe20003f86070 */
[----:B------:R-:W-:Y:S01]  /*3e80*/  FMUL.FTZ R11, R124, R81 ;  /* 0x000000517c0b7220 */ /* 0x000fe20000410000 */
[----:B------:R-:W-:Y:S02]  /*3e90*/  ISETP.GE.U32.AND P5, PT, R9, R56, PT ;  /* 0x000000380900720c */ /* 0x000fe40003fa6070 */
[----:B------:R-:W-:Y:S01]  /*3ea0*/  IADD3 R9, PT, PT, R55, 0x6, RZ ;  /* 0x0000000637097810 */ /* 0x000fe20007ffe0ff */
[----:B------:R5:W-:Y:S01]  /*3eb0*/  MUFU.EX2 R115, R11 ;  /* 0x0000000b00737308 */ /* 0x000be20000000800 */
[----:B--2---:R-:W-:Y:S02]  /*3ec0*/  FSEL R87, R87, 1, !P6 ;  /* 0x3f80000057577808 */ /* 0x004fe40007000000 */
[----:B-1----:R-:W-:Y:S02]  /*3ed0*/  PRMT R8, R4, 0x7632, R8 ;  /* 0x0000763204087816 */ /* 0x002fe40000000008 */
[----:B------:R-:W-:-:S02]  /*3ee0*/  SHF.L.U32 R10, R5, 0x10, RZ ;  /* 0x00000010050a7819 */ /* 0x000fc400000006ff */
[----:B------:R-:W-:Y:S02]  /*3ef0*/  SHF.L.U32 R31, R8, 0x10, RZ ;  /* 0x00000010081f7819 */ /* 0x000fe400000006ff */
[----:B------:R-:W-:Y:S01]  /*3f00*/  PRMT R8, R5, 0x7632, R8 ;  /* 0x0000763205087816 */ /* 0x000fe20000000008 */
[----:B------:R-:W-:Y:S02]  /*3f10*/  FMUL.FTZ R10, R111, R10 ;  /* 0x0000000a6f0a7220 */ /* 0x000fe40000410000 */
[----:B------:R-:W-:-:S03]  /*3f20*/  FMUL.FTZ R31, R112, R31 ;  /* 0x0000001f701f7220 */ /* 0x000fc60000410000 */
[----:B------:R-:W-:Y:S02]  /*3f30*/  FSEL R86, R10, RZ, !P0 ;  /* 0x000000ff0a567208 */ /* 0x000fe40004000000 */
[----:B------:R-:W-:Y:S02]  /*3f40*/  FSEL R116, R31, RZ, !P6 ;  /* 0x000000ff1f747208 */ /* 0x000fe40007000000 */
[----:B------:R-:W-:Y:S02]  /*3f50*/  ISETP.GE.U32.AND P6, PT, R9, R56, PT ;  /* 0x000000380900720c */ /* 0x000fe40003fc6070 */
[----:B------:R-:W-:Y:S02]  /*3f60*/  SHF.L.U32 R31, R8, 0x10, RZ ;  /* 0x00000010081f7819 */ /* 0x000fe400000006ff */
[----:B-----5:R-:W1:Y:S01]  /*3f70*/  LDS.128 R8, [R59+0x10] ;  /* 0x000010003b087984 */ /* 0x020e620000000c00 */
[----:B------:R-:W-:-:S06]  /*3f80*/  FMUL.FTZ R30, R124, R78 ;  /* 0x0000004e7c1e7220 */ /* 0x000fcc0000410000 */
[----:B------:R-:W2:Y:S01]  /*3f90*/  MUFU.EX2 R30, R30 ;  /* 0x0000001e001e7308 */ /* 0x000ea20000000800 */
[----:B------:R-:W-:Y:S01]  /*3fa0*/  FMUL.FTZ R117, R124, R35 ;  /* 0x000000237c757220 */ /* 0x000fe20000410000 */
[C---:B------:R-:W-:Y:S02]  /*3fb0*/  SHF.L.U32 R118, R6.reuse, 0x10, RZ ;  /* 0x0000001006767819 */ /* 0x040fe400000006ff */
[----:B------:R-:W-:Y:S01]  /*3fc0*/  PRMT R6, R6, 0x7632, R6 ;  /* 0x0000763206067816 */ /* 0x000fe20000000006 */
[C---:B------:R-:W-:Y:S01]  /*3fd0*/  FMUL.FTZ R119, R124.reuse, R82 ;  /* 0x000000527c777220 */ /* 0x040fe20000410000 */
[----:B------:R-:W-:Y:S02]  /*3fe0*/  FMUL.FTZ R121, R124, R83 ;  /* 0x000000537c797220 */ /* 0x000fe40000410000 */
[----:B------:R-:W5:Y:S01]  /*3ff0*/  MUFU.EX2 R117, R117 ;  /* 0x0000007500757308 */ /* 0x000f620000000800 */
[----:B------:R-:W-:Y:S02]  /*4000*/  IADD3 R5, PT, PT, R55, 0x7, RZ ;  /* 0x0000000737057810 */ /* 0x000fe40007ffe0ff */
[----:B--2---:R-:W-:-:S02]  /*4010*/  FSEL R33, R30, 1, !P0 ;  /* 0x3f8000001e217808 */ /* 0x004fc40004000000 */
[----:B------:R-:W-:Y:S02]  /*4020*/  FSEL R30, R115, 1, !P3 ;  /* 0x3f800000731e7808 */ /* 0x000fe40005800000 */
[----:B------:R-:W-:Y:S02]  /*4030*/  SHF.L.U32 R115, R6, 0x10, RZ ;  /* 0x0000001006737819 */ /* 0x000fe400000006ff */
[C---:B------:R-:W-:Y:S01]  /*4040*/  SHF.L.U32 R6, R7.reuse, 0x10, RZ ;  /* 0x0000001007067819 */ /* 0x040fe200000006ff */
[----:B------:R-:W2:Y:S01]  /*4050*/  MUFU.EX2 R119, R119 ;  /* 0x0000007700777308 */ /* 0x000ea20000000800 */
[----:B------:R-:W-:Y:S01]  /*4060*/  FMUL.FTZ R122, R124, R84 ;  /* 0x000000547c7a7220 */ /* 0x000fe20000410000 */
[----:B------:R-:W-:Y:S02]  /*4070*/  PRMT R7, R7, 0x7632, R7 ;  /* 0x0000763207077816 */ /* 0x000fe40000000007 */
[----:B------:R-:W-:Y:S01]  /*4080*/  FMUL.FTZ R6, R107, R6 ;  /* 0x000000066b067220 */ /* 0x000fe20000410000 */
[----:B------:R-:W-:Y:S01]  /*4090*/  ISETP.GE.U32.AND P0, PT, R5, R56, PT ;  /* 0x000000380500720c */ /* 0x000fe20003f06070 */
[----:B------:R-:W-:Y:S01]  /*40a0*/  FMUL.FTZ R31, R110, R31 ;  /* 0x0000001f6e1f7220 */ /* 0x000fe20000410000 */
[----:B------:R-:W-:Y:S01]  /*40b0*/  VIADD R5, R55, 0x8 ;  /* 0x0000000837057836 */ /* 0x000fe20000000000 */
[----:B------:R-:W0:Y:S01]  /*40c0*/  MUFU.EX2 R121, R121 ;  /* 0x0000007900797308 */ /* 0x000e220000000800 */
[----:B------:R-:W-:Y:S01]  /*40d0*/  SHF.L.U32 R7, R7, 0x10, RZ ;  /* 0x0000001007077819 */ /* 0x000fe200000006ff */
[----:B------:R-:W-:Y:S01]  /*40e0*/  FMUL.FTZ R118, R109, R118 ;  /* 0x000000766d767220 */ /* 0x000fe20000410000 */
[----:B------:R-:W-:-:S05]  /*40f0*/  FSEL R31, R31, RZ, !P3 ;  /* 0x000000ff1f1f7208 */ /* 0x000fca0005800000 */
[----:B------:R5:W0:Y:S01]  /*4100*/  MUFU.EX2 R133, R122 ;  /* 0x0000007a00857308 */ /* 0x000a220000000800 */
[----:B------:R-:W-:Y:S01]  /*4110*/  ISETP.GE.U32.AND P3, PT, R5, R56, PT ;  /* 0x000000380500720c */ /* 0x000fe20003f66070 */
[----:B------:R-:W-:Y:S01]  /*4120*/  FMUL.FTZ R7, R106, R7 ;  /* 0x000000076a077220 */ /* 0x000fe20000410000 */
[----:B------:R-:W-:Y:S01]  /*4130*/  IADD3 R5, PT, PT, R55, 0x9, RZ ;  /* 0x0000000937057810 */ /* 0x000fe20007ffe0ff */
[----:B------:R-:W-:Y:S01]  /*4140*/  FMUL.FTZ R123, R124, R85 ;  /* 0x000000557c7b7220 */ /* 0x000fe20000410000 */
[----:B-----5:R-:W-:Y:S02]  /*4150*/  FSEL R122, R6, RZ, !P6 ;  /* 0x000000ff067a7208 */ /* 0x020fe40007000000 */
[----:B-1----:R-:W-:Y:S01]  /*4160*/  SHF.L.U32 R6, R8, 0x10, RZ ;  /* 0x0000001008067819 */ /* 0x002fe200000006ff */
[----:B------:R-:W-:Y:S01]  /*4170*/  FMUL.FTZ R115, R108, R115 ;  /* 0x000000736c737220 */ /* 0x000fe20000410000 */
[----:B------:R-:W-:Y:S02]  /*4180*/  PRMT R8, R8, 0x7632, R8 ;  /* 0x0000763208087816 */ /* 0x000fe40000000008 */
[----:B------:R-:W-:Y:S01]  /*4190*/  FSEL R120, R118, RZ, !P4 ;  /* 0x000000ff76787208 */ /* 0x000fe20006000000 */
[----:B------:R-:W-:Y:S01]  /*41a0*/  FMUL.FTZ R6, R105, R6 ;  /* 0x0000000669067220 */ /* 0x000fe20000410000 */
[----:B------:R-:W-:-:S02]  /*41b0*/  FSEL R117, R117, 1, !P4 ;  /* 0x3f80000075757808 */ /* 0x000fc40006000000 */
[----:B------:R-:W-:Y:S01]  /*41c0*/  ISETP.GE.U32.AND P4, PT, R5, R56, PT ;  /* 0x000000380500720c */ /* 0x000fe20003f86070 */
[----:B------:R-:W-:Y:S01]  /*41d0*/  FMUL.FTZ R125, R124, R89 ;  /* 0x000000597c7d7220 */ /* 0x000fe20000410000 */
[----:B------:R-:W-:Y:S02]  /*41e0*/  IADD3 R5, PT, PT, R55, 0xa, RZ ;  /* 0x0000000a37057810 */ /* 0x000fe40007ffe0ff */
[----:B------:R-:W-:Y:S01]  /*41f0*/  FSEL R136, R7, RZ, !P0 ;  /* 0x000000ff07887208 */ /* 0x000fe20004000000 */
[----:B------:R-:W1:Y:S01]  /*4200*/  MUFU.EX2 R123, R123 ;  /* 0x0000007b007b7308 */ /* 0x000e620000000800 */
[----:B------:R-:W-:Y:S01]  /*4210*/  SHF.L.U32 R7, R8, 0x10, RZ ;  /* 0x0000001008077819 */ /* 0x000fe200000006ff */
[----:B------:R-:W-:Y:S01]  /*4220*/  FMUL.FTZ R8, R124, R91 ;  /* 0x0000005b7c087220 */ /* 0x000fe20000410000 */
[----:B------:R-:W-:Y:S02]  /*4230*/  FSEL R118, R115, RZ, !P5 ;  /* 0x000000ff73767208 */ /* 0x000fe40006800000 */
[----:B------:R-:W-:Y:S01]  /*4240*/  FSEL R142, R6, RZ, !P3 ;  /* 0x000000ff068e7208 */ /* 0x000fe20005800000 */
[----:B------:R-:W-:Y:S01]  /*4250*/  IMAD.U32 R6, R9, 0x10000, RZ ;  /* 0x0001000009067824 */ /* 0x000fe200078e00ff */
[----:B--2---:R-:W-:-:S02]  /*4260*/  FSEL R115, R119, 1, !P5 ;  /* 0x3f80000077737808 */ /* 0x004fc40006800000 */
[----:B------:R-:W-:Y:S01]  /*4270*/  ISETP.GE.U32.AND P5, PT, R5, R56, PT ;  /* 0x000000380500720c */ /* 0x000fe20003fa6070 */
[----:B------:R-:W-:Y:S01]  /*4280*/  VIADD R5, R55, 0xb ;  /* 0x0000000b37057836 */ /* 0x000fe20000000000 */
[----:B0-----:R-:W-:Y:S01]  /*4290*/  FSEL R119, R121, 1, !P6 ;  /* 0x3f80000079777808 */ /* 0x001fe20007000000 */
[----:B------:R-:W-:Y:S01]  /*42a0*/  FMUL.FTZ R121, R124, R90 ;  /* 0x0000005a7c797220 */ /* 0x000fe20000410000 */
[----:B------:R-:W0:Y:S01]  /*42b0*/  MUFU.EX2 R141, R8 ;  /* 0x00000008008d7308 */ /* 0x000e220000000800 */
[----:B------:R-:W-:Y:S01]  /*42c0*/  FMUL.FTZ R6, R103, R6 ;  /* 0x0000000667067220 */ /* 0x000fe20000410000 */
[----:B------:R-:W-:Y:S02]  /*42d0*/  ISETP.GE.U32.AND P6, PT, R5, R56, PT ;  /* 0x000000380500720c */ /* 0x000fe40003fc6070 */
[----:B------:R-:W-:-:S04]  /*42e0*/  IADD3 R5, PT, PT, R55, 0xc, RZ ;  /* 0x0000000c37057810 */ /* 0x000fc80007ffe0ff */
[----:B------:R-:W2:Y:S01]  /*42f0*/  MUFU.EX2 R125, R125 ;  /* 0x0000007d007d7308 */ /* 0x000ea20000000800 */
[----:B------:R-:W-:Y:S02]  /*4300*/  FSEL R138, R6, RZ, !P5 ;  /* 0x000000ff068a7208 */ /* 0x000fe40006800000 */
[----:B------:R-:W-:Y:S02]  /*4310*/  SHF.L.U32 R6, R10, 0x10, RZ ;  /* 0x000000100a067819 */ /* 0x000fe400000006ff */
[----:B------:R-:W-:-:S03]  /*4320*/  FSEL R133, R133, 1, !P0 ;  /* 0x3f80000085857808 */ /* 0x000fc60004000000 */
[----:B------:R-:W5:Y:S01]  /*4330*/  MUFU.EX2 R121, R121 ;  /* 0x0000007900797308 */ /* 0x000f620000000800 */
[----:B------:R-:W-:Y:S02]  /*4340*/  ISETP.GE.U32.AND P0, PT, R5, R56, PT ;  /* 0x000000380500720c */ /* 0x000fe40003f06070 */
[----:B------:R-:W-:Y:S01]  /*4350*/  IADD3 R5, PT, PT, R55, 0xd, RZ ;  /* 0x0000000d37057810 */ /* 0x000fe20007ffe0ff */
[----:B------:R-:W-:Y:S01]  /*4360*/  FMUL.FTZ R144, R101, R6 ;  /* 0x0000000665907220 */ /* 0x000fe20000410000 */
[----:B-1----:R-:W-:Y:S01]  /*4370*/  FSEL R139, R123, 1, !P3 ;  /* 0x3f8000007b8b7808 */ /* 0x002fe20005800000 */
[----:B------:R-:W-:Y:S01]  /*4380*/  FMUL.FTZ R7, R104, R7 ;  /* 0x0000000768077220 */ /* 0x000fe20000410000 */
[----:B------:R-:W-:Y:S02]  /*4390*/  ISETP.GE.U32.AND P3, PT, R5, R56, PT ;  /* 0x000000380500720c */ /* 0x000fe40003f66070 */
[----:B------:R-:W-:Y:S02]  /*43a0*/  IADD3 R5, PT, PT, R55, 0xe, RZ ;  /* 0x0000000e37057810 */ /* 0x000fe40007ffe0ff */
[----:B------:R-:W-:-:S02]  /*43b0*/  FSEL R144, R144, RZ, !P0 ;  /* 0x000000ff90907208 */ /* 0x000fc40004000000 */
[----:B0-----:R-:W-:Y:S02]  /*43c0*/  FSEL R141, R141, 1, !P0 ;  /* 0x3f8000008d8d7808 */ /* 0x001fe40004000000 */
[----:B------:R-:W-:Y:S02]  /*43d0*/  FSEL R140, R7, RZ, !P4 ;  /* 0x000000ff078c7208 */ /* 0x000fe40006000000 */
[----:B--2---:R-:W-:Y:S02]  /*43e0*/  FSEL R137, R125, 1, !P4 ;  /* 0x3f8000007d897808 */ /* 0x004fe40006000000 */
[----:B------:R-:W-:Y:S02]  /*43f0*/  ISETP.NE.AND P0, PT, RZ, UR4, PT ;  /* 0x00000004ff007c0c */ /* 0x000fe4000bf05270 */
[----:B------:R-:W-:Y:S02]  /*4400*/  ISETP.GE.U32.AND P4, PT, R5, R56, PT ;  /* 0x000000380500720c */ /* 0x000fe40003f86070 */
[----:B------:R-:W-:-:S02]  /*4410*/  IADD3 R5, PT, PT, R55, 0xf, RZ ;  /* 0x0000000f37057810 */ /* 0x000fc40007ffe0ff */
[----:B-----5:R-:W-:Y:S02]  /*4420*/  FSEL R135, R121, 1, !P5 ;  /* 0x3f80000079877808 */ /* 0x020fe40006800000 */
[----:B------:R-:W-:Y:S01]  /*4430*/  ISETP.GE.U32.AND P5, PT, R5, R56, PT ;  /* 0x000000380500720c */ /* 0x000fe20003fa6070 */
[C---:B------:R-:W-:Y:S01]  /*4440*/  FMUL.FTZ R5, R124.reuse, R93 ;  /* 0x0000005d7c057220 */ /* 0x040fe20000410000 */
[C---:B------:R-:W-:Y:S01]  /*4450*/  FMUL.FTZ R145, R124.reuse, R92 ;  /* 0x0000005c7c917220 */ /* 0x040fe20000410000 */
[C---:B------:R-:W-:Y:S01]  /*4460*/  FMUL.FTZ R147, R124.reuse, R94 ;  /* 0x0000005e7c937220 */ /* 0x040fe20000410000 */
[C---:B------:R-:W-:Y:S01]  /*4470*/  FMUL.FTZ R154, R124.reuse, R80 ;  /* 0x000000507c9a7220 */ /* 0x040fe20000410000 */
[----:B------:R-:W0:Y:S01]  /*4480*/  MUFU.EX2 R143, R5 ;  /* 0x00000005008f7308 */ /* 0x000e220000000800 */
[----:B------:R-:W-:Y:S01]  /*4490*/  FMUL.FTZ R7, R124, R95 ;  /* 0x0000005f7c077220 */ /* 0x000fe20000410000 */
[----:B------:R-:W-:Y:S02]  /*44a0*/  SHF.L.U32 R8, R11, 0x10, RZ ;  /* 0x000000100b087819 */ /* 0x000fe400000006ff */
[----:B------:R-:W-:-:S04]  /*44b0*/  PRMT R9, R9, 0x7632, R9 ;  /* 0x0000763209097816 */ /* 0x000fc80000000009 */
[----:B------:R-:W1:Y:S01]  /*44c0*/  MUFU.EX2 R145, R145 ;  /* 0x0000009100917308 */ /* 0x000e620000000800 */
[----:B------:R-:W-:Y:S02]  /*44d0*/  PRMT R10, R10, 0x7632, R10 ;  /* 0x000076320a0a7816 */ /* 0x000fe4000000000a */
[----:B------:R-:W-:-:S05]  /*44e0*/  PRMT R6, R11, 0x7632, R6 ;  /* 0x000076320b067816 */ /* 0x000fca0000000006 */
[----:B------:R-:W2:Y:S01]  /*44f0*/  MUFU.EX2 R147, R147 ;  /* 0x0000009300937308 */ /* 0x000ea20000000800 */
[----:B------:R-:W-:-:S07]  /*4500*/  SHF.L.U32 R4, R4, 0x10, RZ ;  /* 0x0000001004047819 */ /* 0x000fce00000006ff */
[----:B------:R-:W-:Y:S01]  /*4510*/  MUFU.EX2 R154, R154 ;  /* 0x0000009a009a7308 */ /* 0x000fe20000000800 */
[----:B------:R-:W-:-:S07]  /*4520*/  FMUL.FTZ R8, R99, R8 ;  /* 0x0000000863087220 */ /* 0x000fce0000410000 */
[----:B------:R5:W2:Y:S01]  /*4530*/  MUFU.EX2 R149, R7 ;  /* 0x0000000700957308 */ /* 0x000aa20000000800 */
[----:B---3--:R-:W-:Y:S04]  /*4540*/  STS.128 [R58+0x1080], R12 ;  /* 0x0010800c3a007388 */ /* 0x008fe80000000c00 */
[----:B----4-:R-:W-:Y:S01]  /*4550*/  STS.128 [R58+0x1280], R16 ;  /* 0x001280103a007388 */ /* 0x010fe20000000c00 */
[----:B------:R-:W-:-:S03]  /*4560*/  NOP ;  /* 0x0000000000007918 */ /* 0x000fc60000000000 */
[----:B------:R-:W3:Y:S04]  /*4570*/  LDS.128 R12, [R59+0x1080] ;  /* 0x001080003b0c7984 */ /* 0x000ee80000000c00 */
[----:B------:R-:W4:Y:S01]  /*4580*/  LDS.128 R16, [R59+0x1090] ;  /* 0x001090003b107984 */ /* 0x000f220000000c00 */
[----:B------:R-:W-:Y:S02]  /*4590*/  SHF.L.U32 R9, R9, 0x10, RZ ;  /* 0x0000001009097819 */ /* 0x000fe400000006ff */
[----:B-----5:R-:W-:Y:S02]  /*45a0*/  SHF.L.U32 R7, R10, 0x10, RZ ;  /* 0x000000100a077819 */ /* 0x020fe400000006ff */
[----:B------:R-:W-:Y:S02]  /*45b0*/  SHF.L.U32 R11, R6, 0x10, RZ ;  /* 0x00000010060b7819 */ /* 0x000fe400000006ff */
[C---:B---3--:R-:W-:Y:S01]  /*45c0*/  PRMT R128, R12.reuse, 0x7632, R128 ;  /* 0x000076320c807816 */ /* 0x048fe20000000080 */
[----:B------:R-:W-:Y:S01]  /*45d0*/  IMAD.U32 R121, R12, 0x10000, RZ ;  /* 0x000100000c797824 */ /* 0x000fe200078e00ff */
[----:B------:R-:W-:-:S02]  /*45e0*/  PRMT R5, R13, 0x7632, R5 ;  /* 0x000076320d057816 */ /* 0x000fc40000000005 */
[----:B------:R-:W-:Y:S02]  /*45f0*/  SHF.L.U32 R124, R13, 0x10, RZ ;  /* 0x000000100d7c7819 */ /* 0x000fe400000006ff */
[----:B------:R-:W3:Y:S01]  /*4600*/  @P0 LDS.64 R12, [UR8] ;  /* 0x00000008ff0c0984 */ /* 0x000ee20008000a00 */
[----:B----4-:R-:W-:Y:S01]  /*4610*/  PRMT R131, R19, 0x7632, R131 ;  /* 0x0000763213837816 */ /* 0x010fe20000000083 */
[----:B------:R-:W-:Y:S01]  /*4620*/  FMUL.FTZ R4, R113, R4 ;  /* 0x0000000471047220 */ /* 0x000fe20000410000 */
[----:B------:R-:W-:Y:S01]  /*4630*/  FSEL R146, R8, RZ, !P4 ;  /* 0x000000ff08927208 */ /* 0x000fe20006000000 */
[----:B------:R-:W-:Y:S01]  /*4640*/  FMUL.FTZ R9, R102, R9 ;  /* 0x0000000966097220 */ /* 0x000fe20000410000 */
[----:B0-----:R-:W-:Y:S01]  /*4650*/  FSEL R143, R143, 1, !P4 ;  /* 0x3f8000008f8f7808 */ /* 0x001fe20006000000 */
[----:B------:R-:W-:Y:S01]  /*4660*/  FMUL.FTZ R7, R100, R7 ;  /* 0x0000000764077220 */ /* 0x000fe20000410000 */
[----:B------:R-:W-:Y:S01]  /*4670*/  FMUL.FTZ R11, R98, R11 ;  /* 0x0000000b620b7220 */ /* 0x000fe20000410000 */
[----:B------:R-:W-:-:S02]  /*4680*/  PRMT R130, R14, 0x7632, R130 ;  /* 0x000076320e827816 */ /* 0x000fc40000000082 */
[----:B------:R-:W-:Y:S02]  /*4690*/  PRMT R127, R15, 0x7632, R127 ;  /* 0x000076320f7f7816 */ /* 0x000fe4000000007f */
[C---:B------:R-:W-:Y:S02]  /*46a0*/  PRMT R132, R16.reuse, 0x7632, R132 ;  /* 0x0000763210847816 */ /* 0x040fe40000000084 */
[----:B------:R-:W-:Y:S02]  /*46b0*/  SHF.L.U32 R125, R16, 0x10, RZ ;  /* 0x00000010107d7819 */ /* 0x000fe400000006ff */
[----:B------:R-:W-:Y:S02]  /*46c0*/  PRMT R129, R17, 0x7632, R129 ;  /* 0x0000763211817816 */ /* 0x000fe40000000081 */
[----:B------:R-:W-:Y:S02]  /*46d0*/  PRMT R134, R18, 0x7632, R134 ;  /* 0x0000763212867816 */ /* 0x000fe40000000086 */
[----:B------:R-:W-:-:S02]  /*46e0*/  ISETP.GE.U32.AND P4, PT, R55, R56, PT ;  /* 0x000000383700720c */ /* 0x000fc40003f86070 */
[----:B------:R-:W-:Y:S01]  /*46f0*/  SHF.L.U32 R16, R17, 0x10, RZ ;  /* 0x0000001011107819 */ /* 0x000fe200000006ff */
[----:B------:R-:W-:Y:S01]  /*4700*/  IMAD.U32 R17, R18, 0x10000, RZ ;  /* 0x0001000012117824 */ /* 0x000fe200078e00ff */
[----:B------:R-:W-:Y:S01]  /*4710*/  SHF.L.U32 R18, R19, 0x10, RZ ;  /* 0x0000001013127819 */ /* 0x000fe200000006ff */
[----:B------:R-:W-:Y:S01]  /*4720*/  IMAD.U32 R19, R5, 0x10000, RZ ;  /* 0x0001000005137824 */ /* 0x000fe200078e00ff */
[----:B------:R-:W-:Y:S01]  /*4730*/  SHF.L.U32 R123, R14, 0x10, RZ ;  /* 0x000000100e7b7819 */ /* 0x000fe200000006ff */
[----:B------:R-:W-:Y:S01]  /*4740*/  IMAD.U32 R131, R131, 0x10000, RZ ;  /* 0x0001000083837824 */ /* 0x000fe200078e00ff */
[----:B------:R-:W-:Y:S02]  /*4750*/  SHF.L.U32 R126, R15, 0x10, RZ ;  /* 0x000000100f7e7819 */ /* 0x000fe400000006ff */
[----:B-1----:R-:W-:Y:S02]  /*4760*/  FSEL R145, R145, 1, !P6 ;  /* 0x3f80000091917808 */ /* 0x002fe40007000000 */
[----:B--2---:R-:W-:-:S02]  /*4770*/  FSEL R147, R147, 1, !P3 ;  /* 0x3f80000093937808 */ /* 0x004fc40005800000 */
[----:B------:R-:W-:Y:S02]  /*4780*/  FSEL R149, R149, 1, !P5 ;  /* 0x3f80000095957808 */ /* 0x000fe40006800000 */
[----:B------:R-:W-:Y:S02]  /*4790*/  FSEL R151, R4, RZ, !P4 ;  /* 0x000000ff04977208 */ /* 0x000fe40006000000 */
[----:B------:R-:W-:Y:S02]  /*47a0*/  FSEL R154, R154, 1, !P4 ;  /* 0x3f8000009a9a7808 */ /* 0x000fe40006000000 */
[----:B------:R-:W-:Y:S02]  /*47b0*/  FSEL R152, R9, RZ, !P6 ;  /* 0x000000ff09987208 */ /* 0x000fe40007000000 */
[----:B------:R-:W-:Y:S02]  /*47c0*/  FSEL R150, R7, RZ, !P3 ;  /* 0x000000ff07967208 */ /* 0x000fe40005800000 */
[----:B------:R-:W-:-:S02]  /*47d0*/  FSEL R148, R11, RZ, !P5 ;  /* 0x000000ff0b947208 */ /* 0x000fc40006800000 */
[----:B------:R-:W-:Y:S02]  /*47e0*/  SHF.L.U32 R128, R128, 0x10, RZ ;  /* 0x0000001080807819 */ /* 0x000fe400000006ff */
[----:B------:R-:W-:Y:S02]  /*47f0*/  SHF.L.U32 R130, R130, 0x10, RZ ;  /* 0x0000001082827819 */ /* 0x000fe400000006ff */
[----:B------:R-:W-:Y:S02]  /*4800*/  SHF.L.U32 R127, R127, 0x10, RZ ;  /* 0x000000107f7f7819 */ /* 0x000fe400000006ff */
[----:B------:R-:W-:Y:S02]  /*4810*/  SHF.L.U32 R132, R132, 0x10, RZ ;  /* 0x0000001084847819 */ /* 0x000fe400000006ff */
[----:B------:R-:W-:Y:S02]  /*4820*/  SHF.L.U32 R129, R129, 0x10, RZ ;  /* 0x0000001081817819 */ /* 0x000fe400000006ff */
[----:B------:R-:W-:Y:S01]  /*4830*/  SHF.L.U32 R134, R134, 0x10, RZ ;  /* 0x0000001086867819 */ /* 0x000fe200000006ff */
        /* <DEDUP_REMOVED lines=15> */
.L_x_5095:
[----:B------:R-:W-:Y:S01]  /*4930*/  MOV R13, RZ ;  /* 0x000000ff000d7202 */ /* 0x000fe20000000f00 */
[----:B------:R-:W-:Y:S06]  /*4940*/  @!P2 BRA `(.L_x_5094) ;  /* 0x00000000000ca947 */ /* 0x000fec0003800000 */
[----:B------:R-:W-:Y:S02]  /*4950*/  MOV R4, R96 ;  /* 0x0000006000047202 */ /* 0x000fe40000000f00 */
[----:B------:R-:W-:-:S05]  /*4960*/  MOV R5, R97 ;  /* 0x0000006100057202 */ /* 0x000fca0000000f00 */
[----:B------:R1:W5:Y:S02]  /*4970*/  LDG.E R13, desc[UR14][R4.64] ;  /* 0x0000000e040d7981 */ /* 0x000364000c1e1900 */
.L_x_5094:
        /* <DEDUP_REMOVED lines=94> */
[----:B------:R-:W-:Y:S01]  /*4f60*/  @P4 FSEL R156, R60, R5, !P0 ;  /* 0x000000053c9c4208 */ /* 0x000fe20004000000 */
[----:B-----5:R-:W-:Y:S01]  /*4f70*/  @P4 IMAD.MOV.U32 R5, RZ, RZ, R13 ;  /* 0x000000ffff054224 */ /* 0x020fe200078e000d */
[----:B------:R-:W-:Y:S01]  /*4f80*/  @P4 FSEL R153, R61, R6, !P0 ;  /* 0x000000063d994208 */ /* 0x000fe20004000000 */
[----:B------:R-:W-:Y:S06]  /*4f90*/  @P4 BRA `(.L_x_5097) ;  /* 0x0000000000184947 */ /* 0x000fec0003800000 */
[----:B------:R-:W-:Y:S01]  /*4fa0*/  ISETP.NE.AND P0, PT, R34, RZ, PT ;  /* 0x000000ff2200720c */ /* 0x000fe20003f05270 */
[C---:B------:R-:W-:Y:S01]  /*4fb0*/  FMUL.FTZ R4, R10.reuse, R12 ;  /* 0x0000000c0a047220 */ /* 0x040fe20000410000 */
[----:B------:R-:W-:-:S11]  /*4fc0*/  FFMA.FTZ R5, R10, R13, R11 ;  /* 0x0000000d0a057223 */ /* 0x000fd6000001000b */
[----:B------:R0:W-:Y:S01]  /*4fd0*/  @!P0 STS.64 [UR12+0x2128], R12 ;  /* 0x0021280cff008988 */ /* 0x0001e20008000a0c */
[----:B------:R-:W-:Y:S02]  /*4fe0*/  @!P0 MOV R153, R12 ;  /* 0x0000000c00998202 */ /* 0x000fe40000000f00 */
[----:B------:R-:W-:-:S07]  /*4ff0*/  @!P0 MOV R156, R13 ;  /* 0x0000000d009c8202 */ /* 0x000fce0000000f00 */
.L_x_5097:
[----:B------:R-:W-:Y:S05]  /*5000*/  BSYNC.RECONVERGENT B0 ;  /* 0x0000000000007941 */ /* 0x000fea0003800200 */
.L_x_5096:
        /* <DEDUP_REMOVED lines=33> */
.L_x_5101:
        /* <DEDUP_REMOVED lines=8> */
[----:B-1----:R-:W-:Y:S02]  /*52a0*/  HFMA2 R6, -RZ, RZ, 0, 0 ;  /* 0x00000000ff067431 */ /* 0x002fe400000001ff */
[----:B--2---:R-:W-:-:S04]  /*52b0*/  IMAD.MOV R8, RZ, RZ, -R7 ;  /* 0x000000ffff087224 */ /* 0x004fc800078e0a07 */
[----:B0-----:R-:W-:Y:S01]  /*52c0*/  IMAD R13, R8, R11, RZ ;  /* 0x0000000b080d7224 */ /* 0x001fe200078e02ff */
        /* <DEDUP_REMOVED lines=15> */
[----:B------:R-:W-:-:S05]  /*53c0*/  @!P3 LOP3.LUT R4, RZ, R46, RZ, 0x33, !PT ;  /* 0x0000002eff04b212 */ /* 0x000fca00078e33ff */
[----:B------:R-:W-:-:S05]  /*53d0*/  IMAD.WIDE R6, R4, 0x4, R24 ;  /* 0x0000000404067825 */ /* 0x000fca00078e0218 */
[----:B------:R0:W5:Y:S02]  /*53e0*/  LDG.E R4, desc[UR14][R6.64] ;  /* 0x0000000e06047981 */ /* 0x000164000c1e1900 */
.L_x_5102:
[----:B------:R-:W2:Y:S01]  /*53f0*/  LDC.64 R8, c[0x0][0x450] ;  /* 0x00011400ff087b82 */ /* 0x000ea20000000a00 */
[----:B01---5:R-:W-:-:S05]  /*5400*/  SHF.R.S32.HI R7, RZ, 0x1f, R4 ;  /* 0x0000001fff077819 */ /* 0x023fca0000011404 */
        /* <DEDUP_REMOVED lines=8> */
.L_x_5100:
[----:B------:R-:W-:-:S04]  /*5490*/  IADD3 R4, PT, PT, R48, -0x1, RZ ;  /* 0xffffffff30047810 */ /* 0x000fc80007ffe0ff */
[----:B------:R-:W-:-:S04]  /*54a0*/  ISETP.NE.AND P0, PT, R4, UR4, PT ;  /* 0x0000000404007c0c */ /* 0x000fc8000bf05270 */
[----:B------:R-:W-:-:S13]  /*54b0*/  ISETP.NE.OR P0, PT, R6, RZ, P0 ;  /* 0x000000ff0600720c */ /* 0x000fda0000705670 */
[----:B------:R-:W-:Y:S01]  /*54c0*/  @!P0 MOV R6, R96 ;  /* 0x0000006000068202 */ /* 0x000fe20000000f00 */
[----:B------:R-:W-:-:S05]  /*54d0*/  @!P0 IMAD.MOV.U32 R7, RZ, RZ, R97 ;  /* 0x000000ffff078224 */ /* 0x000fca00078e0061 */
[----:B------:R2:W-:Y:S02]  /*54e0*/  @!P0 STG.E desc[UR14][R6.64], R5 ;  /* 0x0000000506008986 */ /* 0x0005e4000c10190e */
.L_x_5099:
[----:B------:R-:W-:Y:S05]  /*54f0*/  BSYNC.RECONVERGENT B0 ;  /* 0x0000000000007941 */ /* 0x000fea0003800200 */
.L_x_5098:
        /* <DEDUP_REMOVED lines=32> */
.L_x_5093:
[----:B------:R-:W-:Y:S01]  /*5700*/  BAR.SYNC.DEFER_BLOCKING 0x0 ;  /* 0x0000000000007b1d */ /* 0x000fe20000010000 */
[----:B------:R-:W-:Y:S01]  /*5710*/  F2FP.BF16.F32.PACK_AB R7, R72, R65 ;  /* 0x000000414807723e */ /* 0x000fe200000010ff */
[----:B------:R-:W-:Y:S01]  /*5720*/  HFMA2 R27, -RZ, RZ, 0, 0 ;  /* 0x00000000ff1b7431 */ /* 0x000fe200000001ff */
[----:B------:R-:W-:Y:S02]  /*5730*/  F2FP.BF16.F32.PACK_AB R6, R73, R64 ;  /* 0x000000404906723e */ /* 0x000fe400000010ff */
[----:B------:R-:W-:Y:S01]  /*5740*/  F2FP.BF16.F32.PACK_AB R5, R70, R63 ;  /* 0x0000003f4605723e */ /* 0x000fe200000010ff */
[----:B------:R-:W1:Y:S01]  /*5750*/  LDCU.128 UR8, c[0x0][0x430] ;  /* 0x00008600ff0877ac */ /* 0x000e620008000c00 */
[----:B------:R-:W-:Y:S01]  /*5760*/  F2FP.BF16.F32.PACK_AB R4, R71, R62 ;  /* 0x0000003e4704723e */ /* 0x000fe200000010ff */
[----:B------:R-:W2:Y:S01]  /*5770*/  LDC.64 R78, c[0x0][0x4a8] ;  /* 0x00012a00ff4e7b82 */ /* 0x000ea20000000a00 */
[----:B------:R-:W-:Y:S01]  /*5780*/  F2FP.BF16.F32.PACK_AB R11, R76, R69 ;  /* 0x000000454c0b723e */ /* 0x000fe200000010ff */
[----:B------:R-:W3:Y:S01]  /*5790*/  LDCU.128 UR16, c[0x0][0x420] ;  /* 0x00008400ff1077ac */ /* 0x000ee20008000c00 */
[----:B------:R-:W-:-:S02]  /*57a0*/  F2FP.BF16.F32.PACK_AB R10, R77, R68 ;  /* 0x000000444d0a723e */ /* 0x000fc400000010ff */
[----:B------:R-:W-:Y:S02]  /*57b0*/  F2FP.BF16.F32.PACK_AB R9, R74, R67 ;  /* 0x000000434a09723e */ /* 0x000fe400000010ff */
[----:B------:R-:W-:Y:S01]  /*57c0*/  F2FP.BF16.F32.PACK_AB R8, R75, R66 ;  /* 0x000000424b08723e */ /* 0x000fe200000010ff */
[----:B------:R-:W4:Y:S01]  /*57d0*/  LDC.64 R80, c[0x0][0x4b8] ;  /* 0x00012e00ff507b82 */ /* 0x000f220000000a00 */
[----:B------:R-:W-:Y:S01]  /*57e0*/  MOV R26, R54 ;  /* 0x00000036001a7202 */ /* 0x000fe20000000f00 */
[----:B------:R5:W-:Y:S04]  /*57f0*/  STS.128 [R59], R4 ;  /* 0x000000043b007388 */ /* 0x000be80000000c00 */
[----:B-1----:R-:W-:Y:S01]  /*5800*/  IMAD.WIDE.U32 R28, R0, UR8, R26 ;  /* 0x00000008001c7c25 */ /* 0x002fe2000f8e001a */
[----:B------:R1:W-:Y:S01]  /*5810*/  STS.128 [R59+0x10], R8 ;  /* 0x000010083b007388 */ /* 0x0003e20000000c00 */
[----:B------:R-:W-:-:S03]  /*5820*/  NOP ;  /* 0x0000000000007918 */ /* 0x000fc60000000000 */
[----:B0-----:R-:W0:Y:S01]  /*5830*/  LDS.128 R12, [R58] ;  /* 0x000000003a0c7984 */ /* 0x001e220000000c00 */
[C---:B------:R-:W-:Y:S02]  /*5840*/  IMAD R29, R0.reuse, UR9, R29 ;  /* 0x00000009001d7c24 */ /* 0x040fe4000f8e021d */
[----:B---3--:R-:W-:Y:S01]  /*5850*/  IMAD.WIDE.U32 R30, R0, UR16, R26 ;  /* 0x00000010001e7c25 */ /* 0x008fe2000f8e001a */
[----:B------:R-:W3:Y:S03]  /*5860*/  LDS.128 R16, [R58+0x200] ;  /* 0x000200003a107984 */ /* 0x000ee60000000c00 */
        /* <DEDUP_REMOVED lines=13> */
[----:B---3--:R-:W-:Y:S01]  /*5940*/  STG.E.128 desc[UR14][R78.64+0x200], R16 ;  /* 0x000200104e007986 */ /* 0x008fe2000c101d0e */
[----:B------:R-:W-:Y:S06]  /*5950*/  BAR.SYNC.DEFER_BLOCKING 0x0 ;  /* 0x0000000000007b1d */ /* 0x000fec0000010000 */
[----:B------:R-:W2:Y:S04]  /*5960*/  LDG.E.128 R4, desc[UR14][R80.64] ;  /* 0x0000000e50047981 */ /* 0x000ea8000c1e1d00 */
[----:B------:R-:W3:Y:S01]  /*5970*/  LDG.E.128 R8, desc[UR14][R80.64+0x200] ;  /* 0x0002000e50087981 */ /* 0x000ee2000c1e1d00 */
[----:B-1----:R-:W-:Y:S01]  /*5980*/  IMAD.WIDE.U32 R26, R0, UR8, R26 ;  /* 0x00000008001a7c25 */ /* 0x002fe2000f8e001a */
[----:B------:R-:W-:Y:S01]  /*5990*/  UIADD3 UR4, UPT, UPT, UR4, 0x1, URZ ;  /* 0x0000000104047890 */ /* 0x000fe2000fffe0ff */
[----:B------:R-:W-:-:S02]  /*59a0*/  IADD3 R49, PT, PT, R56, R49, RZ ;  /* 0x0000003138317210 */ /* 0x000fc40007ffe0ff */
[----:B------:R-:W-:Y:S01]  /*59b0*/  IMAD R27, R0, UR9, R27 ;  /* 0x00000009001b7c24 */ /* 0x000fe2000f8e021b */
[C---:B------:R-:W-:Y:S01]  /*59c0*/  IADD3 R54, PT, PT, R56.reuse, R54, RZ ;  /* 0x0000003638367210 */ /* 0x040fe20007ffe0ff */
[----:B------:R-:W-:-:S04]  /*59d0*/  IMAD.WIDE.U32 R2, R56, 0x2, R2 ;  /* 0x0000000238027825 */ /* 0x000fc800078e0002 */
[----:B------:R-:W-:-:S04]  /*59e0*/  IMAD.WIDE.U32 R26, R37, UR10, R26 ;  /* 0x0000000a251a7c25 */ /* 0x000fc8000f8e001a */
[----:B------:R-:W-:-:S04]  /*59f0*/  IMAD.WIDE.U32 R20, R56, 0x2, R20 ;  /* 0x0000000238147825 */ /* 0x000fc800078e0014 */
[----:B------:R-:W-:-:S04]  /*5a00*/  IMAD.WIDE.U32 R38, R56, 0x2, R38 ;  /* 0x0000000238267825 */ /* 0x000fc800078e0026 */
[----:B------:R-:W-:Y:S01]  /*5a10*/  IMAD.WIDE.U32 R40, R56, 0x2, R40 ;  /* 0x0000000238287825 */ /* 0x000fe200078e0028 */
[----:B--2---:R-:W-:Y:S04]  /*5a20*/  STS.128 [R58], R4 ;  /* 0x000000043a007388 */ /* 0x004fe80000000c00 */
[----:B---3--:R-:W-:Y:S01]  /*5a30*/  STS.128 [R58+0x200], R8 ;  /* 0x000200083a007388 */ /* 0x008fe20000000c00 */
[----:B------:R-:W-:-:S03]  /*5a40*/  NOP ;  /* 0x0000000000007918 */ /* 0x000fc60000000000 */
[----:B------:R-:W0:Y:S04]  /*5a50*/  LDS.128 R28, [R59] ;  /* 0x000000003b1c7984 */ /* 0x000e280000000c00 */
[----:B------:R-:W1:Y:S01]  /*5a60*/  LDS.128 R32, [R59+0x10] ;  /* 0x000010003b207984 */ /* 0x000e620000000c00 */
[----:B0-----:R-:W-:Y:S01]  /*5a70*/  IMAD.U32 R82, R28, 0x10000, RZ ;  /* 0x000100001c527824 */ /* 0x001fe200078e00ff */
[C---:B------:R-:W-:Y:S02]  /*5a80*/  SHF.L.U32 R15, R30.reuse, 0x10, RZ ;  /* 0x000000101e0f7819 */ /* 0x040fe400000006ff */
[----:B------:R-:W-:Y:S01]  /*5a90*/  PRMT R30, R30, 0x7632, R30 ;  /* 0x000076321e1e7816 */ /* 0x000fe2000000001e */
[----:B------:R-:W-:Y:S01]  /*5aa0*/  FMUL.FTZ R12, R82, -1.4426950216293334961 ;  /* 0xbfb8aa3b520c7820 */ /* 0x000fe20000410000 */
[----:B-1----:R-:W-:Y:S01]  /*5ab0*/  SHF.L.U32 R16, R32, 0x10, RZ ;  /* 0x0000001020107819 */ /* 0x002fe200000006ff */
[----:B------:R-:W-:Y:S01]  /*5ac0*/  IMAD.U32 R79, R34, 0x10000, RZ ;  /* 0x00010000224f7824 */ /* 0x000fe200078e00ff */
[----:B------:R-:W-:Y:S01]  /*5ad0*/  SHF.L.U32 R13, R29, 0x10, RZ ;  /* 0x000000101d0d7819 */ /* 0x000fe200000006ff */
[----:B------:R-:W-:Y:S01]  /*5ae0*/  FMUL.FTZ R4, R15, -1.4426950216293334961 ;  /* 0xbfb8aa3b0f047820 */ /* 0x000fe20000410000 */
[----:B------:R-:W-:Y:S01]  /*5af0*/  SHF.L.U32 R9, R31, 0x10, RZ ;  /* 0x000000101f097819 */ /* 0x000fe200000006ff */
[----:B------:R-:W0:Y:S01]  /*5b00*/  MUFU.EX2 R12, R12 ;  /* 0x0000000c000c7308 */ /* 0x000e220000000800 */
[----:B------:R-:W-:Y:S01]  /*5b10*/  SHF.L.U32 R19, R33, 0x10, RZ ;  /* 0x0000001021137819 */ /* 0x000fe200000006ff */
[----:B------:R-:W-:Y:S01]  /*5b20*/  FMUL.FTZ R7, R16, -1.4426950216293334961 ;  /* 0xbfb8aa3b10077820 */ /* 0x000fe20000410000 */
[----:B------:R-:W-:Y:S01]  /*5b30*/  PRMT R28, R28, 0x7632, R28 ;  /* 0x000076321c1c7816 */ /* 0x000fe2000000001c */
[----:B------:R-:W-:Y:S01]  /*5b40*/  FMUL.FTZ R5, R9, -1.4426950216293334961 ;  /* 0xbfb8aa3b09057820 */ /* 0x000fe20000410000 */
[----:B------:R-:W-:Y:S01]  /*5b50*/  PRMT R29, R29, 0x7632, R29 ;  /* 0x000076321d1d7816 */ /* 0x000fe2000000001d */
[----:B------:R-:W-:Y:S01]  /*5b60*/  FMUL.FTZ R8, R19, -1.4426950216293334961 ;  /* 0xbfb8aa3b13087820 */ /* 0x000fe20000410000 */
[C---:B------:R-:W-:Y:S01]  /*5b70*/  PRMT R81, R35.reuse, 0x7632, R81 ;  /* 0x0000763223517816 */ /* 0x040fe20000000051 */
[----:B------:R1:W2:Y:S01]  /*5b80*/  MUFU.EX2 R17, R7 ;  /* 0x0000000700117308 */ /* 0x0002a20000000800 */
[----:B------:R-:W-:Y:S01]  /*5b90*/  SHF.L.U32 R83, R35, 0x10, RZ ;  /* 0x0000001023537819 */ /* 0x000fe200000006ff */
[----:B------:R-:W-:Y:S01]  /*5ba0*/  FMUL.FTZ R11, R79, -1.4426950216293334961 ;  /* 0xbfb8aa3b4f0b7820 */ /* 0x000fe20000410000 */
[----:B------:R-:W-:Y:S01]  /*5bb0*/  SHF.L.U32 R30, R30, 0x10, RZ ;  /* 0x000000101e1e7819 */ /* 0x000fe200000006ff */
[----:B------:R-:W-:Y:S01]  /*5bc0*/  FMUL.FTZ R14, R13, -1.4426950216293334961 ;  /* 0xbfb8aa3b0d0e7820 */ /* 0x000fe20000410000 */
[----:B------:R-:W-:Y:S01]  /*5bd0*/  PRMT R31, R31, 0x7632, R31 ;  /* 0x000076321f1f7816 */ /* 0x000fe2000000001f */
[----:B------:R-:W-:Y:S01]  /*5be0*/  FMUL.FTZ R18, R83, -1.4426950216293334961 ;  /* 0xbfb8aa3b53127820 */ /* 0x000fe20000410000 */
[----:B------:R-:W-:Y:S01]  /*5bf0*/  PRMT R32, R32, 0x7632, R32 ;  /* 0x0000763220207816 */ /* 0x000fe20000000020 */
[----:B------:R3:W4:Y:S01]  /*5c00*/  MUFU.EX2 R6, R4 ;  /* 0x0000000400067308 */ /* 0x0007220000000800 */
[----:B------:R-:W-:Y:S01]  /*5c10*/  PRMT R33, R33, 0x7632, R33 ;  /* 0x0000763221217816 */ /* 0x000fe20000000021 */
[----:B-1----:R-:W-:Y:S01]  /*5c20*/  FMUL.FTZ R7, R30, -1.4426950216293334961 ;  /* 0xbfb8aa3b1e077820 */ /* 0x002fe20000410000 */
[----:B------:R-:W-:Y:S01]  /*5c30*/  PRMT R34, R34, 0x7632, R34 ;  /* 0x0000763222227816 */ /* 0x000fe20000000022 */
[----:B------:R-:W-:Y:S01]  /*5c40*/  IMAD.U32 R32, R32, 0x10000, RZ ;  /* 0x0001000020207824 */ /* 0x000fe200078e00ff */
[----:B------:R-:W-:Y:S01]  /*5c50*/  SHF.L.U32 R28, R28, 0x10, RZ ;  /* 0x000000101c1c7819 */ /* 0x000fe200000006ff */
[----:B0-----:R-:W-:Y:S01]  /*5c60*/  FADD.FTZ R12, R12, 1 ;  /* 0x3f8000000c0c7421 */ /* 0x001fe20000010000 */
[----:B------:R-:W-:Y:S01]  /*5c70*/  SHF.L.U32 R29, R29, 0x10, RZ ;  /* 0x000000101d1d7819 */ /* 0x000fe200000006ff */
[----:B------:R0:W1:Y:S01]  /*5c80*/  MUFU.EX2 R10, R5 ;  /* 0x00000005000a7308 */ /* 0x0000620000000800 */
[----:B------:R-:W-:Y:S01]  /*5c90*/  SHF.L.U32 R85, R81, 0x10, RZ ;  /* 0x0000001051557819 */ /* 0x000fe200000006ff */
[----:B---3--:R-:W-:Y:S01]  /*5ca0*/  FMUL.FTZ R4, R28, -1.4426950216293334961 ;  /* 0xbfb8aa3b1c047820 */ /* 0x008fe20000410000 */
[----:B------:R-:W-:Y:S01]  /*5cb0*/  SHF.L.U32 R31, R31, 0x10, RZ ;  /* 0x000000101f1f7819 */ /* 0x000fe200000006ff */
[----:B--2---:R-:W-:Y:S01]  /*5cc0*/  FADD.FTZ R17, R17, 1 ;  /* 0x3f80000011117421 */ /* 0x004fe20000010000 */
[----:B------:R-:W-:Y:S01]  /*5cd0*/  SHF.L.U32 R33, R33, 0x10, RZ ;  /* 0x0000001021217819 */ /* 0x000fe200000006ff */
[----:B------:R-:W-:Y:S01]  /*5ce0*/  FMUL.FTZ R86, R85, -1.4426950216293334961 ;  /* 0xbfb8aa3b55567820 */ /* 0x000fe20000410000 */
[----:B------:R-:W-:Y:S01]  /*5cf0*/  SHF.L.U32 R35, R34, 0x10, RZ ;  /* 0x0000001022237819 */ /* 0x000fe200000006ff */
[----:B------:R-:W2:Y:S01]  /*5d00*/  MUFU.EX2 R78, R8 ;  /* 0x00000008004e7308 */ /* 0x000ea20000000800 */
[----:B0-----:R-:W-:Y:S01]  /*5d10*/  FMUL.FTZ R5, R29, -1.4426950216293334961 ;  /* 0xbfb8aa3b1d057820 */ /* 0x001fe20000410000 */
[----:B----4-:R-:W-:-:S02]  /*5d20*/  FADD.FTZ R6, R6, 1 ;  /* 0x3f80000006067421 */ /* 0x010fc40000010000 */
[----:B------:R-:W-:-:S04]  /*5d30*/  FMUL.FTZ R81, R35, -1.4426950216293334961 ;  /* 0xbfb8aa3b23517820 */ /* 0x000fc80000410000 */
[----:B------:R0:W3:Y:S01]  /*5d40*/  MUFU.EX2 R80, R11 ;  /* 0x0000000b00507308 */ /* 0x0000e20000000800 */
[----:B-1----:R-:W-:-:S07]  /*5d50*/  FADD.FTZ R10, R10, 1 ;  /* 0x3f8000000a0a7421 */ /* 0x002fce0000010000 */
[----:B------:R1:W4:Y:S01]  /*5d60*/  MUFU.EX2 R84, R18 ;  /* 0x0000001200547308 */ /* 0x0003220000000800 */
[----:B0-----:R-:W-:Y:S01]  /*5d70*/  FMUL.FTZ R11, R31, -1.4426950216293334961 ;  /* 0xbfb8aa3b1f0b7820 */ /* 0x001fe20000410000 */
[----:B--2---:R-:W-:-:S06]  /*5d80*/  FADD.FTZ R78, R78, 1 ;  /* 0x3f8000004e4e7421 */ /* 0x004fcc0000010000 */
[----:B------:R0:W2:Y:S01]  /*5d90*/  MUFU.EX2 R8, R7 ;  /* 0x0000000700087308 */ /* 0x0000a20000000800 */
[----:B-1----:R-:W-:Y:S01]  /*5da0*/  FMUL.FTZ R18, R32, -1.4426950216293334961 ;  /* 0xbfb8aa3b20127820 */ /* 0x002fe20000410000 */
[----:B---3--:R-:W-:-:S06]  /*5db0*/  FADD.FTZ R80, R80, 1 ;  /* 0x3f80000050507421 */ /* 0x008fcc0000010000 */
[----:B------:R-:W1:Y:S01]  /*5dc0*/  MUFU.EX2 R14, R14 ;  /* 0x0000000e000e7308 */ /* 0x000e620000000800 */
[----:B0-----:R-:W-:Y:S01]  /*5dd0*/  FMUL.FTZ R7, R33, -1.4426950216293334961 ;  /* 0xbfb8aa3b21077820 */ /* 0x001fe20000410000 */
[----:B----4-:R-:W-:-:S06]  /*5de0*/  FADD.FTZ R84, R84, 1 ;  /* 0x3f80000054547421 */ /* 0x010fcc0000010000 */
[----:B------:R-:W0:Y:S01]  /*5df0*/  MUFU.EX2 R4, R4 ;  /* 0x0000000400047308 */ /* 0x000e220000000800 */
[----:B--2---:R-:W-:-:S07]  /*5e00*/  FADD.FTZ R8, R8, 1 ;  /* 0x3f80000008087421 */ /* 0x004fce0000010000 */
[----:B------:R-:W2:Y:S01]  /*5e10*/  MUFU.EX2 R5, R5 ;  /* 0x0000000500057308 */ /* 0x000ea20000000800 */
[----:B-1----:R-:W-:-:S07]  /*5e20*/  FADD.FTZ R14, R14, 1 ;  /* 0x3f8000000e0e7421 */ /* 0x002fce0000010000 */
[----:B------:R2:W1:Y:S01]  /*5e30*/  MUFU.EX2 R34, R7 ;  /* 0x0000000700227308 */ /* 0x0004620000000800 */
[----:B0-----:R-:W-:-:S07]  /*5e40*/  FADD.FTZ R4, R4, 1 ;  /* 0x3f80000004047421 */ /* 0x001fce0000010000 */
[----:B------:R-:W0:Y:S01]  /*5e50*/  MUFU.EX2 R86, R86 ;  /* 0x0000005600567308 */ /* 0x000e220000000800 */
[----:B--2---:R-:W-:-:S07]  /*5e60*/  FADD.FTZ R7, R5, 1 ;  /* 0x3f80000005077421 */ /* 0x004fce0000010000 */
[----:B------:R-:W2:Y:S01]  /*5e70*/  MUFU.EX2 R11, R11 ;  /* 0x0000000b000b7308 */ /* 0x000ea20000000800 */
[----:B-1----:R-:W-:-:S07]  /*5e80*/  FADD.FTZ R34, R34, 1 ;  /* 0x3f80000022227421 */ /* 0x002fce0000010000 */
[----:B------:R-:W1:Y:S01]  /*5e90*/  MUFU.RCP R87, R12 ;  /* 0x0000000c00577308 */ /* 0x000e620000001000 */
[----:B0-----:R-:W-:-:S07]  /*5ea0*/  FADD.FTZ R86, R86, 1 ;  /* 0x3f80000056567421 */ /* 0x001fce0000010000 */
[----:B------:R-:W0:Y:S01]  /*5eb0*/  MUFU.EX2 R18, R18 ;  /* 0x0000001200127308 */ /* 0x000e220000000800 */
[----:B--2---:R-:W-:-:S07]  /*5ec0*/  FADD.FTZ R11, R11, 1 ;  /* 0x3f8000000b0b7421 */ /* 0x004fce0000010000 */
[----:B------:R-:W2:Y:S01]  /*5ed0*/  MUFU.EX2 R81, R81 ;  /* 0x0000005100517308 */ /* 0x000ea20000000800 */
[----:B-1----:R-:W-:-:S07]  /*5ee0*/  FMUL.FTZ R5, R82, R87 ;  /* 0x0000005752057220 */ /* 0x002fce0000410000 */
[----:B------:R-:W-:Y:S01]  /*5ef0*/  MUFU.RCP R92, R10 ;  /* 0x0000000a005c7308 */ /* 0x000fe20000001000 */
[----:B0-----:R-:W-:-:S07]  /*5f00*/  FADD.FTZ R18, R18, 1 ;  /* 0x3f80000012127421 */ /* 0x001fce0000010000 */
[----:B------:R-:W-:Y:S01]  /*5f10*/  MUFU.RCP R91, R17 ;  /* 0x00000011005b7308 */ /* 0x000fe20000001000 */
[----:B--2---:R-:W-:-:S07]  /*5f20*/  FADD.FTZ R81, R81, 1 ;  /* 0x3f80000051517421 */ /* 0x004fce0000010000 */
[----:B------:R0:W1:Y:S08]  /*5f30*/  MUFU.RCP R89, R4 ;  /* 0x0000000400597308 */ /* 0x0000700000001000 */
[----:B------:R-:W2:Y:S01]  /*5f40*/  MUFU.RCP R10, R7 ;  /* 0x00000007000a7308 */ /* 0x000ea20000001000 */
[----:B0-----:R-:W-:-:S07]  /*5f50*/  FMUL.FTZ R4, R5, R62 ;  /* 0x0000003e05047220 */ /* 0x001fce0000410000 */
[----:B------:R-:W-:Y:S01]  /*5f60*/  MUFU.RCP R14, R14 ;  /* 0x0000000e000e7308 */ /* 0x000fe20000001000 */
[----:B-1----:R-:W-:-:S04]  /*5f70*/  FMUL.FTZ R28, R28, R89 ;  /* 0x000000591c1c7220 */ /* 0x002fc80000410000 */
[----:B------:R-:W-:-:S03]  /*5f80*/  FMUL.FTZ R71, R28, R71 ;  /* 0x000000471c477220 */ /* 0x000fc60000410000 */
[----:B------:R-:W0:Y:S01]  /*5f90*/  MUFU.RCP R78, R78 ;  /* 0x0000004e004e7308 */ /* 0x000e220000001000 */
[----:B--2---:R-:W-:Y:S01]  /*5fa0*/  FMUL.FTZ R29, R29, R10 ;  /* 0x0000000a1d1d7220 */ /* 0x004fe20000410000 */
[----:B------:R-:W-:-:S03]  /*5fb0*/  F2FP.BF16.F32.PACK_AB R4, R71, R4 ;  /* 0x000000044704723e */ /* 0x000fc600000010ff */
[----:B------:R-:W-:Y:S02]  /*5fc0*/  FMUL.FTZ R70, R29, R70 ;  /* 0x000000461d467220 */ /* 0x000fe40000410000 */
[----:B------:R-:W1:Y:S01]  /*5fd0*/  LDC.64 R28, c[0x0][0x4c0] ;  /* 0x00013000ff1c7b82 */ /* 0x000e620000000a00 */
[----:B------:R-:W2:Y:S08]  /*5fe0*/  MUFU.RCP R12, R11 ;  /* 0x0000000b000c7308 */ /* 0x000eb00000001000 */
[----:B------:R3:W4:Y:S01]  /*5ff0*/  MUFU.RCP R90, R6 ;  /* 0x00000006005a7308 */ /* 0x0007220000001000 */
[----:B0-----:R-:W-:-:S07]  /*6000*/  FMUL.FTZ R10, R19, R78 ;  /* 0x0000004e130a7220 */ /* 0x001fce0000410000 */
[----:B------:R-:W0:Y:S01]  /*6010*/  MUFU.RCP R80, R80 ;  /* 0x0000005000507308 */ /* 0x000e220000001000 */
[----:B---3--:R-:W-:Y:S01]  /*6020*/  FMUL.FTZ R6, R13, R14 ;  /* 0x0000000e0d067220 */ /* 0x008fe20000410000 */
[----:B--2---:R-:W-:-:S03]  /*6030*/  FMUL.FTZ R31, R31, R12 ;  /* 0x0000000c1f1f7220 */ /* 0x004fc60000410000 */
[----:B------:R-:W-:Y:S01]  /*6040*/  FMUL.FTZ R5, R6, R63 ;  /* 0x0000003f06057220 */ /* 0x000fe20000410000 */
[----:B------:R-:W-:Y:S02]  /*6050*/  FMUL.FTZ R72, R31, R72 ;  /* 0x000000481f487220 */ /* 0x000fe40000410000 */
[----:B------:R-:W2:Y:S01]  /*6060*/  MUFU.RCP R84, R84 ;  /* 0x0000005400547308 */ /* 0x000ea20000001000 */
[----:B----4-:R-:W-:Y:S01]  /*6070*/  FMUL.FTZ R15, R15, R90 ;  /* 0x0000005a0f0f7220 */ /* 0x010fe20000410000 */
[----:B------:R-:W-:-:S03]  /*6080*/  F2FP.BF16.F32.PACK_AB R5, R70, R5 ;  /* 0x000000054605723e */ /* 0x000fc600000010ff */
[----:B------:R-:W-:-:S03]  /*6090*/  FMUL.FTZ R6, R15, R64 ;  /* 0x000000400f067220 */ /* 0x000fc60000410000 */
[----:B------:R3:W4:Y:S01]  /*60a0*/  MUFU.RCP R17, R8 ;  /* 0x0000000800117308 */ /* 0x0007220000001000 */
[----:B0-----:R-:W-:-:S07]  /*60b0*/  FMUL.FTZ R79, R79, R80 ;  /* 0x000000504f4f7220 */ /* 0x001fce0000410000 */
[----:B------:R-:W0:Y:S01]  /*60c0*/  MUFU.RCP R93, R18 ;  /* 0x00000012005d7308 */ /* 0x000e220000001000 */
[----:B---3--:R-:W-:Y:S01]  /*60d0*/  FMUL.FTZ R8, R9, R92 ;  /* 0x0000005c09087220 */ /* 0x008fe20000410000 */
[----:B------:R-:W-:Y:S01]  /*60e0*/  FMUL.FTZ R9, R16, R91 ;  /* 0x0000005b10097220 */ /* 0x000fe20000410000 */
[----:B--2---:R-:W-:Y:S02]  /*60f0*/  FMUL.FTZ R14, R83, R84 ;  /* 0x00000054530e7220 */ /* 0x004fe40000410000 */
[----:B------:R-:W-:Y:S01]  /*6100*/  FMUL.FTZ R7, R8, R65 ;  /* 0x0000004108077220 */ /* 0x000fe20000410000 */
[----:B------:R-:W-:Y:S01]  /*6110*/  FMUL.FTZ R8, R9, R66 ;  /* 0x0000004209087220 */ /* 0x000fe20000410000 */
[----:B------:R-:W-:Y:S01]  /*6120*/  FMUL.FTZ R9, R10, R67 ;  /* 0x000000430a097220 */ /* 0x000fe20000410000 */
[----:B------:R-:W2:Y:S01]  /*6130*/  MUFU.RCP R34, R34 ;  /* 0x0000002200227308 */ /* 0x000ea20000001000 */
[----:B----4-:R-:W-:Y:S01]  /*6140*/  FMUL.FTZ R30, R30, R17 ;  /* 0x000000111e1e7220 */ /* 0x010fe20000410000 */
[----:B------:R-:W-:Y:S01]  /*6150*/  BAR.SYNC.DEFER_BLOCKING 0x0 ;  /* 0x0000000000007b1d */ /* 0x000fe20000010000 */
[----:B------:R-:W-:Y:S01]  /*6160*/  FMUL.FTZ R10, R79, R68 ;  /* 0x000000444f0a7220 */ /* 0x000fe20000410000 */
[----:B------:R-:W-:Y:S01]  /*6170*/  FMUL.FTZ R11, R14, R69 ;  /* 0x000000450e0b7220 */ /* 0x000fe20000410000 */
[----:B------:R-:W-:Y:S01]  /*6180*/  FMUL.FTZ R73, R30, R73 ;  /* 0x000000491e497220 */ /* 0x000fe20000410000 */
[----:B------:R-:W-:-:S02]  /*6190*/  F2FP.BF16.F32.PACK_AB R7, R72, R7 ;  /* 0x000000074807723e */ /* 0x000fc400000010ff */
[----:B------:R-:W3:Y:S01]  /*61a0*/  MUFU.RCP R62, R81 ;  /* 0x00000051003e7308 */ /* 0x000ee20000001000 */
[----:B0-----:R-:W-:Y:S01]  /*61b0*/  FMUL.FTZ R32, R32, R93 ;  /* 0x0000005d20207220 */ /* 0x001fe20000410000 */
[----:B------:R-:W-:-:S03]  /*61c0*/  F2FP.BF16.F32.PACK_AB R6, R73, R6 ;  /* 0x000000064906723e */ /* 0x000fc600000010ff */
[----:B------:R-:W-:-:S03]  /*61d0*/  FMUL.FTZ R75, R32, R75 ;  /* 0x0000004b204b7220 */ /* 0x000fc60000410000 */
[----:B------:R-:W0:Y:S01]  /*61e0*/  MUFU.RCP R86, R86 ;  /* 0x0000005600567308 */ /* 0x000e220000001000 */
[----:B--2---:R-:W-:Y:S01]  /*61f0*/  FMUL.FTZ R33, R33, R34 ;  /* 0x0000002221217220 */ /* 0x004fe20000410000 */
[----:B------:R-:W-:-:S03]  /*6200*/  F2FP.BF16.F32.PACK_AB R8, R75, R8 ;  /* 0x000000084b08723e */ /* 0x000fc600000010ff */
[----:B------:R-:W-:Y:S01]  /*6210*/  FMUL.FTZ R74, R33, R74 ;  /* 0x0000004a214a7220 */ /* 0x000fe20000410000 */
[----:B---3--:R-:W-:-:S04]  /*6220*/  FMUL.FTZ R12, R35, R62 ;  /* 0x0000003e230c7220 */ /* 0x008fc80000410000 */
[----:B------:R-:W-:Y:S01]  /*6230*/  F2FP.BF16.F32.PACK_AB R9, R74, R9 ;  /* 0x000000094a09723e */ /* 0x000fe200000010ff */
[----:B------:R2:W-:Y:S01]  /*6240*/  STS.128 [R59], R4 ;  /* 0x000000043b007388 */ /* 0x0005e20000000c00 */
[----:B------:R-:W-:Y:S01]  /*6250*/  FMUL.FTZ R77, R12, R77 ;  /* 0x0000004d0c4d7220 */ /* 0x000fe20000410000 */
[----:B0-----:R-:W-:-:S04]  /*6260*/  FMUL.FTZ R85, R85, R86 ;  /* 0x0000005655557220 */ /* 0x001fc80000410000 */
[----:B------:R-:W-:Y:S01]  /*6270*/  F2FP.BF16.F32.PACK_AB R10, R77, R10 ;  /* 0x0000000a4d0a723e */ /* 0x000fe200000010ff */
[----:B------:R-:W-:-:S05]  /*6280*/  FMUL.FTZ R76, R85, R76 ;  /* 0x0000004c554c7220 */ /* 0x000fca0000410000 */
[----:B------:R-:W-:Y:S01]  /*6290*/  F2FP.BF16.F32.PACK_AB R11, R76, R11 ;  /* 0x0000000b4c0b723e */ /* 0x000fe200000010ff */
[----:B--2---:R-:W-:Y:S01]  /*62a0*/  IMAD R5, R37, UR11, R27 ;  /* 0x0000000b25057c24 */ /* 0x004fe2000f8e021b */
[----:B-1----:R-:W-:-:S03]  /*62b0*/  LEA R4, P0, R26, R28, 0x1 ;  /* 0x0000001c1a047211 */ /* 0x002fc600078008ff */
[----:B------:R-:W-:Y:S01]  /*62c0*/  STS.128 [R59+0x10], R8 ;  /* 0x000010083b007388 */ /* 0x000fe20000000c00 */
[----:B------:R-:W-:-:S03]  /*62d0*/  NOP ;  /* 0x0000000000007918 */ /* 0x000fc60000000000 */
[----:B------:R-:W0:Y:S01]  /*62e0*/  LDS.128 R12, [R58] ;  /* 0x000000003a0c7984 */ /* 0x000e220000000c00 */
[----:B------:R-:W-:Y:S02]  /*62f0*/  LEA.HI.X R5, R26, R29, R5, 0x1, P0 ;  /* 0x0000001d1a057211 */ /* 0x000fe400000f0c05 */
[----:B------:R-:W-:Y:S01]  /*6300*/  ISETP.NE.AND P0, PT, R48, UR4, PT ;  /* 0x0000000430007c0c */ /* 0x000fe2000bf05270 */
[----:B------:R-:W1:Y:S01]  /*6310*/  LDS.128 R16, [R58+0x200] ;  /* 0x000200003a107984 */ /* 0x000e620000000c00 */
[----:B------:R-:W-:-:S05]  /*6320*/  IMAD.WIDE.U32 R4, R57, 0x10, R4 ;  /* 0x0000001039047825 */ /* 0x000fca00078e0004 */
[----:B0-----:R0:W-:Y:S04]  /*6330*/  STG.E.128 desc[UR14][R4.64], R12 ;  /* 0x0000000c04007986 */ /* 0x0011e8000c101d0e */
[----:B-1----:R0:W-:Y:S02]  /*6340*/  STG.E.128 desc[UR14][R4.64+0x200], R16 ;  /* 0x0002001004007986 */ /* 0x0021e4000c101d0e */
[----:B------:R-:W-:Y:S05]  /*6350*/  @P0 BRA `(.L_x_5104) ;  /* 0xffffffac00100947 */ /* 0x000fea000383ffff */
[----:B------:R-:W-:Y:S05]  /*6360*/  EXIT ;  /* 0x000000000000794d */ /* 0x000fea0003800000 */
.L_x_5105:
        /* <DEDUP_REMOVED lines=9> */
.L_x_8058:


//--------------------- .text._Z25selective_scan_fwd_kernelI32Selective_Scan_fwd_kernel_traitsILi128ELi16ELi1ELb1ELb1ELb1ELb1ELb1EN3c108BFloat16EffEEv13SSMParamsBase --------------------------
	.section	.text._Z25selective_scan_fwd_kernelI32Selective_Scan_fwd_kernel_traitsILi128ELi16ELi1ELb1ELb1ELb1ELb1ELb1EN3c108BFloat16EffEEv13SSMParamsBase,"ax",@progbits
	.align	128
        .global         _Z25selective_scan_fwd_kernelI32Selective_Scan_fwd_kernel_traitsILi128ELi16ELi1ELb1ELb1ELb1ELb1ELb1EN3c108BFloat16EffEEv13SSMParamsBase
        .type           _Z25selective_scan_fwd_kernelI32Selective_Scan_fwd_kernel_traitsILi128ELi16ELi1ELb1ELb1ELb1ELb1ELb1EN3c108BFloat16EffEEv13SSMParamsBase,@function
        .size           _Z25selective_scan_fwd_kernelI32Selective_Scan_fwd_kernel_traitsILi128ELi16ELi1ELb1ELb1ELb1ELb1ELb1EN3c108BFloat16EffEEv13SSMParamsBase,(.L_x_8059 - _Z25selective_scan_fwd_kernelI32Selective_Scan_fwd_kernel_traitsILi128ELi16ELi1ELb1ELb1ELb1ELb1ELb1EN3c108BFloat16EffEEv13SSMParamsBase)
        .other          _Z25selective_scan_fwd_kernelI32Selective_Scan_fwd_kernel_traitsILi128ELi16ELi1ELb1ELb1ELb1ELb1ELb1EN3c108BFloat16EffEEv13SSMParamsBase,@"STO_CUDA_ENTRY STV_DEFAULT"
_Z25selective_scan_fwd_kernelI32Selective_Scan_fwd_kernel_traitsILi128ELi16ELi1ELb1ELb1ELb1ELb1ELb1EN3c108BFloat16EffEEv13SSMParamsBase:
.text._Z25selective_scan_fwd_kernelI32Selective_Scan_fwd_kernel_traitsILi128ELi16ELi1ELb1ELb1ELb1ELb1ELb1EN3c108BFloat16EffEEv13SSMParamsBase:
        /* <DEDUP_REMOVED lines=58> */
.L_x_5106:
        /* <DEDUP_REMOVED lines=101> */
.L_x_5107:
        /* <DEDUP_REMOVED lines=10> */
.L_x_5108:
        /* <DEDUP_REMOVED lines=100> */
.L_x_5109:
        /* <DEDUP_REMOVED lines=35> */
.L_x_5110:
[----:B------:R-:W-:-:S06]  /*1300*/  UISETP.GE.AND UP0, UPT, UR36, 0x1, UPT ;  /* 0x000000012400788c */ /* 0x000fcc000bf06270 */
[----:B------:R-:W-:-:S13]  /*1310*/  PLOP3.LUT P0, PT, PT, PT, UP0, 0x80, 0x8 ;  /* 0x000000000008781c */ /* 0x000fda0003f0f008 */
[----:B------:R-:W-:Y:S05]  /*1320*/  @!P0 EXIT ;  /* 0x000000000000894d */ /* 0x000fea0003800000 */
[----:B------:R-:W-:Y:S01]  /*1330*/  UMOV UR7, URZ ;  /* 0x000000ff00077c82 */ /* 0x000fe20008000000 */
[----:B------:R-:W-:-:S05]  /*1340*/  UMOV UR8, URZ ;  /* 0x000000ff00087c82 */ /* 0x000fca0008000000 */
.L_x_5154:
        /* <DEDUP_REMOVED lines=388> */
.L_x_5112:
[----:B------:R-:W-:Y:S05]  /*2b90*/  BSYNC.RECONVERGENT B0 ;  /* 0x0000000000007941 */ /* 0x000fea0003800200 */
.L_x_5111:
        /* <DEDUP_REMOVED lines=38> */
.L_x_5114:
[----:B------:R-:W-:Y:S05]  /*2e00*/  BSYNC.RECONVERGENT B0 ;  /* 0x0000000000007941 */ /* 0x000fea0003800200 */
.L_x_5113:
        /* <DEDUP_REMOVED lines=38> */
.L_x_5116:
[----:B------:R-:W-:Y:S05]  /*3070*/  BSYNC.RECONVERGENT B0 ;  /* 0x0000000000007941 */ /* 0x000fea0003800200 */
.L_x_5115:
        /* <DEDUP_REMOVED lines=38> */
.L_x_5118:
[----:B------:R-:W-:Y:S05]  /*32e0*/  BSYNC.RECONVERGENT B0 ;  /* 0x0000000000007941 */ /* 0x000fea0003800200 */
.L_x_5117:
        /* <DEDUP_REMOVED lines=38> */
.L_x_5120:
[----:B------:R-:W-:Y:S05]  /*3550*/  BSYNC.RECONVERGENT B0 ;  /* 0x0000000000007941 */ /* 0x000fea0003800200 */
.L_x_5119:
        /* <DEDUP_REMOVED lines=38> */
.L_x_5122:
[----:B------:R-:W-:Y:S05]  /*37c0*/  BSYNC.RECONVERGENT B0 ;  /* 0x0000000000007941 */ /* 0x000fea0003800200 */
.L_x_5121:
        /* <DEDUP_REMOVED lines=38> */
.L_x_5124:
[----:B------:R-:W-:Y:S05]  /*3a30*/  BSYNC.RECONVERGENT B0 ;  /* 0x0000000000007941 */ /* 0x000fea0003800200 */
.L_x_5123:
        /* <DEDUP_REMOVED lines=38> */
.L_x_5126:
[----:B------:R-:W-:Y:S05]  /*3ca0*/  BSYNC.RECONVERGENT B0 ;  /* 0x0000000000007941 */ /* 0x000fea0003800200 */
.L_x_5125:
        /* <DEDUP_REMOVED lines=38> */
.L_x_5128:
[----:B------:R-:W-:Y:S05]  /*3f10*/  BSYNC.RECONVERGENT B0 ;  /* 0x0000000000007941 */ /* 0x000fea0003800200 */
.L_x_5127:
        /* <DEDUP_REMOVED lines=38> */
.L_x_5130:
[----:B------:R-:W-:Y:S05]  /*4180*/  BSYNC.RECONVERGENT B0 ;  /* 0x0000000000007941 */ /* 0x000fea0003800200 */
.L_x_5129:
        /* <DEDUP_REMOVED lines=38> */
.L_x_5132:
[----:B------:R-:W-:Y:S05]  /*43f0*/  BSYNC.RECONVERGENT B0 ;  /* 0x0000000000007941 */ /* 0x000fea0003800200 */
.L_x_5131:
        /* <DEDUP_REMOVED lines=38> */
.L_x_5134:
[----:B------:R-:W-:Y:S05]  /*4660*/  BSYNC.RECONVERGENT B0 ;  /* 0x0000000000007941 */ /* 0x000fea0003800200 */
.L_x_5133:
        /* <DEDUP_REMOVED lines=43> */
.L_x_5136:
[----:B------:R-:W-:Y:S05]  /*4920*/  BSYNC.RECONVERGENT B0 ;  /* 0x0000000000007941 */ /* 0x000fea0003800200 */
.L_x_5135:
        /* <DEDUP_REMOVED lines=43> */
.L_x_5138:
[----:B------:R-:W-:Y:S05]  /*4be0*/  BSYNC.RECONVERGENT B0 ;  /* 0x0000000000007941 */ /* 0x000fea0003800200 */
.L_x_5137:
        /* <DEDUP_REMOVED lines=43> */
.L_x_5140:
[----:B------:R-:W-:Y:S05]  /*4ea0*/  BSYNC.RECONVERGENT B0 ;  /* 0x0000000000007941 */ /* 0x000fea0003800200 */
.L_x_5139:
        /* <DEDUP_REMOVED lines=43> */
.L_x_5142:
[----:B------:R-:W-:Y:S05]  /*5160*/  BSYNC.RECONVERGENT B0 ;  /* 0x0000000000007941 */ /* 0x000fea0003800200 */
.L_x_5141:
        /* <DEDUP_REMOVED lines=64> */
.L_x_5153:
        /* <DEDUP_REMOVED lines=465> */
.L_x_5145:
[----:B------:R-:W-:Y:S01]  /*7280*/  IMAD.MOV.U32 R85, RZ, RZ, RZ ;  /* 0x000000ffff557224 */ /* 0x000fe200078e00ff */
[----:B------:R-:W-:Y:S06]  /*7290*/  BRA.U !UP2, `(.L_x_5144) ;  /* 0x000000010a147547 */ /* 0x000fec000b800000 */
[----:B------:R-:W-:-:S04]  /*72a0*/  UIADD3 UR10, UP0, UPT, UR32, UR12, URZ ;  /* 0x0000000c200a7290 */ /* 0x000fc8000ff1e0ff */
[----:B------:R-:W-:Y:S02]  /*72b0*/  UIADD3.X UR11, UPT, UPT, UR33, UR13, URZ, UP0, !UPT ;  /* 0x0000000d210b7290 */ /* 0x000fe400087fe4ff */
[----:B------:R-:W-:-:S04]  /*72c0*/  IMAD.U32 R40, RZ, RZ, UR10 ;  /* 0x0000000aff287e24 */ /* 0x000fc8000f8e00ff */
[----:B------:R-:W-:-:S05]  /*72d0*/  IMAD.U32 R41, RZ, RZ, UR11 ;  /* 0x0000000bff297e24 */ /* 0x000fca000f8e00ff */
[----:B------:R1:W5:Y:S02]  /*72e0*/  LDG.E R85, desc[UR34][R40.64] ;  /* 0x0000002228557981 */ /* 0x000364000c1e1900 */
.L_x_5144:
        /* <DEDUP_REMOVED lines=107> */
.L_x_5147:
[----:B------:R-:W-:Y:S05]  /*79a0*/  BSYNC.RECONVERGENT B0 ;  /* 0x0000000000007941 */ /* 0x000fea0003800200 */
.L_x_5146:
        /* <DEDUP_REMOVED lines=40> */
.L_x_5151:
        /* <DEDUP_REMOVED lines=35> */
.L_x_5152:
        /* <DEDUP_REMOVED lines=10> */
.L_x_5150:
        /* <DEDUP_REMOVED lines=9> */
.L_x_5149:
[----:B------:R-:W-:Y:S05]  /*7f90*/  BSYNC.RECONVERGENT B0 ;  /* 0x0000000000007941 */ /* 0x000fea0003800200 */
.L_x_5148:
        /* <DEDUP_REMOVED lines=32> */
.L_x_5143:
        /* <DEDUP_REMOVED lines=441> */
.L_x_5155:
        /* <DEDUP_REMOVED lines=13> */
.L_x_8059:


//--------------------- .text._Z25selective_scan_fwd_kernelI32Selective_Scan_fwd_kernel_traitsILi32ELi16ELi1ELb0ELb1ELb1ELb0ELb0EN3c108BFloat16EffEEv13SSMParamsBase --------------------------
	.section	.text._Z25selective_scan_fwd_kernelI32Selective_Scan_fwd_kernel_traitsILi32ELi16ELi1ELb0ELb1ELb1ELb0ELb0EN3c108BFloat16EffEEv13SSMParamsBase,"ax",@progbits
	.align	128
        .global         _Z25selective_scan_fwd_kernelI32Selective_Scan_fwd_kernel_traitsILi32ELi16ELi1ELb0ELb1ELb1ELb0ELb0EN3c108BFloat16EffEEv13SSMParamsBase
        .type           _Z25selective_scan_fwd_kernelI32Selective_Scan_fwd_kernel_traitsILi32ELi16ELi1ELb0ELb1ELb1ELb0ELb0EN3c108BFloat16EffEEv13SSMParamsBase,@function
        .size           _Z25selective_scan_fwd_kernelI32Selective_Scan_fwd_kernel_traitsILi32ELi16ELi1ELb0ELb1ELb1ELb0ELb0EN3c108BFloat16EffEEv13SSMParamsBase,(.L_x_8060 - _Z25selective_scan_fwd_kernelI32Selective_Scan_fwd_kernel_traitsILi32ELi16ELi1ELb0ELb1ELb1ELb0ELb0EN3c108BFloat16EffEEv13SSMParamsBase)
        .other          _Z25selective_scan_fwd_kernelI32Selective_Scan_fwd_kernel_traitsILi32ELi16ELi1ELb0ELb1ELb1ELb0ELb0EN3c108BFloat16EffEEv13SSMParamsBase,@"STO_CUDA_ENTRY STV_DEFAULT"
_Z25selective_scan_fwd_kernelI32Selective_Scan_fwd_kernel_traitsILi32ELi16ELi1ELb0ELb1ELb1ELb0ELb0EN3c108BFloat16EffEEv13SSMParamsBase:
.text._Z25selective_scan_fwd_kernelI32Selective_Scan_fwd_kernel_traitsILi32ELi16ELi1ELb0ELb1ELb1ELb0ELb0EN3c108BFloat16EffEEv13SSMParamsBase:
        /* <DEDUP_REMOVED lines=38> */
.L_x_5156:
        /* <DEDUP_REMOVED lines=85> */
.L_x_5157:
        /* <DEDUP_REMOVED lines=11> */
.L_x_5158:
        /* <DEDUP_REMOVED lines=72> */
.L_x_5159:
        /* <DEDUP_REMOVED lines=30> */
.L_x_5160:
        /* <DEDUP_REMOVED lines=51> */
.L_x_5200:
        /* <DEDUP_REMOVED lines=92> */
[----:B------:R-:W-:Y:S02]  /*17b0*/  LEA R48, R27, UR6, 0x1 ;  /* 0x000000061b307c11 */ /* 0x000fe4000f8e08ff */
[-C--:B------:R-:W-:Y:S01]  /*17c0*/  LEA.HI.SX32 R13, R13, R52.reuse, 0x1b ;  /* 0x000000340d0d7211 */ /* 0x080fe200078fdaff */
[C---:B------:R-:W-:Y:S01]  /*17d0*/  VIADD R27, R52.reuse, 0x120 ;  /* 0x00000120341b7836 */ /* 0x040fe20000000000 */
[----:B------:R-:W-:Y:S01]  /*17e0*/  LEA R47, R33, UR6, 0x1 ;  /* 0x00000006212f7c11 */ /* 0x000fe2000f8e08ff */
[C---:B------:R-:W-:Y:S01]  /*17f0*/  VIADD R33, R52.reuse, 0x140 ;  /* 0x0000014034217836 */ /* 0x040fe20000000000 */
[----:B------:R-:W-:Y:S02]  /*1800*/  LEA R46, R35, UR6, 0x1 ;  /* 0x00000006232e7c11 */ /* 0x000fe4000f8e08ff */
[----:B------:R-:W-:Y:S02]  /*1810*/  LEA.HI.SX32 R37, R37, R52, 0x1b ;  /* 0x0000003425257211 */ /* 0x000fe400078fdaff */
[----:B------:R-:W-:Y:S01]  /*1820*/  LEA R44, R13, UR6, 0x1 ;  /* 0x000000060d2c7c11 */ /* 0x000fe2000f8e08ff */
[C---:B------:R-:W-:Y:S01]  /*1830*/  VIADD R13, R52.reuse, 0x180 ;  /* 0x00000180340d7836 */ /* 0x040fe20000000000 */
[----:B------:R-:W-:-:S02]  /*1840*/  IADD3 R35, PT, PT, R52, 0x160, RZ ;  /* 0x0000016034237810 */ /* 0x000fc40007ffe0ff */
[-C--:B------:R-:W-:Y:S02]  /*1850*/  LEA.HI.SX32 R27, R27, R52.reuse, 0x1b ;  /* 0x000000341b1b7211 */ /* 0x080fe400078fdaff */
[----:B------:R-:W-:Y:S02]  /*1860*/  LEA R45, R37, UR6, 0x1 ;  /* 0x00000006252d7c11 */ /* 0x000fe4000f8e08ff */
[-C--:B------:R-:W-:Y:S02]  /*1870*/  LEA.HI.SX32 R33, R33, R52.reuse, 0x1b ;  /* 0x0000003421217211 */ /* 0x080fe400078fdaff */
[-C--:B------:R-:W-:Y:S02]  /*1880*/  LEA.HI.SX32 R35, R35, R52.reuse, 0x1b ;  /* 0x0000003423237211 */ /* 0x080fe400078fdaff */
[----:B------:R-:W-:Y:S02]  /*1890*/  LEA.HI.SX32 R13, R13, R52, 0x1b ;  /* 0x000000340d0d7211 */ /* 0x000fe400078fdaff */
[----:B------:R-:W-:-:S02]  /*18a0*/  LEA R42, R27, UR6, 0x1 ;  /* 0x000000061b2a7c11 */ /* 0x000fc4000f8e08ff */
[----:B------:R-:W-:Y:S02]  /*18b0*/  LEA R41, R33, UR6, 0x1 ;  /* 0x0000000621297c11 */ /* 0x000fe4000f8e08ff */
[----:B------:R-:W-:Y:S02]  /*18c0*/  LEA R40, R35, UR6, 0x1 ;  /* 0x0000000623287c11 */ /* 0x000fe4000f8e08ff */
[----:B------:R-:W-:Y:S02]  /*18d0*/  LEA R39, R13, UR6, 0x1 ;  /* 0x000000060d277c11 */ /* 0x000fe4000f8e08ff */
[-C--:B------:R-:W-:Y:S02]  /*18e0*/  ISETP.GE.AND P6, PT, R82, R53.reuse, PT ;  /* 0x000000355200720c */ /* 0x080fe40003fc6270 */
[----:B------:R-:W-:Y:S02]  /*18f0*/  P2R R79, PR, RZ, 0x20 ;  /* 0x00000020ff4f7803 */ /* 0x000fe40000000000 */
[----:B------:R-:W-:-:S02]  /*1900*/  ISETP.GE.AND P5, PT, R84, R53, PT ;  /* 0x000000355400720c */ /* 0x000fc40003fa6270 */
[----:B------:R-:W-:Y:S02]  /*1910*/  PRMT R30, RZ, 0x7610, R30 ;  /* 0x00007610ff1e7816 */ /* 0x000fe4000000001e */
[----:B------:R-:W-:Y:S02]  /*1920*/  PRMT R33, RZ, 0x7610, R33 ;  /* 0x00007610ff217816 */ /* 0x000fe40000000021 */
[----:B------:R-:W-:Y:S02]  /*1930*/  PRMT R32, RZ, 0x7610, R32 ;  /* 0x00007610ff207816 */ /* 0x000fe40000000020 */
[----:B------:R-:W-:Y:S02]  /*1940*/  PRMT R34, RZ, 0x7610, R34 ;  /* 0x00007610ff227816 */ /* 0x000fe40000000022 */
[----:B------:R-:W-:Y:S02]  /*1950*/  PRMT R140, RZ, 0x7610, R140 ;  /* 0x00007610ff8c7816 */ /* 0x000fe4000000008c */
[----:B------:R-:W-:Y:S01]  /*1960*/  PRMT R35, RZ, 0x7610, R35 ;  /* 0x00007610ff237816 */ /* 0x000fe20000000023 */
[----:B---3--:R-:W-:Y:S04]  /*1970*/  STS.U16 [R51], R0 ;  /* 0x0000000033007388 */ /* 0x008fe80000000400 */
[----:B----4-:R1:W-:Y:S02]  /*1980*/  STS.U16 [R50+0x40], R15 ;  /* 0x0000400f32007388 */ /* 0x0103e40000000400 */
[----:B-1----:R-:W-:-:S02]  /*1990*/  IADD3 R15, PT, PT, R52, 0x100, RZ ;  /* 0x00000100340f7810 */ /* 0x002fc40007ffe0ff */
[----:B--2---:R-:W-:Y:S02]  /*19a0*/  STS.U16 [R49+0x80], R14 ;  /* 0x0000800e31007388 */ /* 0x004fe40000000400 */
[----:B------:R-:W-:Y:S02]  /*19b0*/  LEA.HI.SX32 R15, R15, R52, 0x1b ;  /* 0x000000340f0f7211 */ /* 0x000fe400078fdaff */
[----:B-----5:R1:W-:Y:S02]  /*19c0*/  STS.U16 [R48+0xc0], R17 ;  /* 0x0000c01130007388 */ /* 0x0203e40000000400 */
[----:B------:R-:W-:Y:S02]  /*19d0*/  LEA R43, R15, UR6, 0x1 ;  /* 0x000000060f2b7c11 */ /* 0x000fe4000f8e08ff */
[----:B------:R-:W-:Y:S01]  /*19e0*/  STS.U16 [R47+0x100], R16 ;  /* 0x000100102f007388 */ /* 0x000fe20000000400 */
[----:B------:R-:W-:-:S03]  /*19f0*/  VIADD R15, R52, 0x1a0 ;  /* 0x000001a0340f7836 */ /* 0x000fc60000000000 */
[----:B------:R2:W-:Y:S01]  /*1a00*/  STS.U16 [R46+0x140], R19 ;  /* 0x000140132e007388 */ /* 0x0005e20000000400 */
[C---:B-1----:R-:W-:Y:S01]  /*1a10*/  IADD3 R17, PT, PT, R52.reuse, 0x1c0, RZ ;  /* 0x000001c034117810 */ /* 0x042fe20007ffe0ff */
[C---:B------:R-:W-:Y:S01]  /*1a20*/  IMAD.SHL.U32 R0, R52.reuse, 0x10, RZ ;  /* 0x0000001034007824 */ /* 0x040fe200078e00ff */
[-C--:B------:R-:W-:Y:S01]  /*1a30*/  LEA.HI.SX32 R15, R15, R52.reuse, 0x1b ;  /* 0x000000340f0f7211 */ /* 0x080fe200078fdaff */
[----:B------:R-:W-:Y:S01]  /*1a40*/  STS.U16 [R45+0x180], R18 ;  /* 0x000180122d007388 */ /* 0x000fe20000000400 */
[-C--:B------:R-:W-:Y:S01]  /*1a50*/  LEA.HI.SX32 R17, R17, R52.reuse, 0x1b ;  /* 0x0000003411117211 */ /* 0x080fe200078fdaff */
[----:B--2---:R-:W-:Y:S02]  /*1a60*/  VIADD R19, R52, 0x1e0 ;  /* 0x000001e034137836 */ /* 0x004fe40000000000 */
        /* <DEDUP_REMOVED lines=102> */
[----:B-1----:R-:W-:-:S05]  /*20d0*/  SHF.L.U32 R34, R34, 0x10, RZ ;  /* 0x0000001022227819 */ /* 0x002fca00000006ff */
[----:B------:R-:W-:-:S05]  /*20e0*/  FADD.FTZ R95, R34, R65 ;  /* 0x00000041225f7221 */ /* 0x000fca0000010000 */
[----:B------:R-:W-:-:S04]  /*20f0*/  FSETP.GTU.FTZ.AND P0, PT, R95, 20, PT ;  /* 0x41a000005f00780b */ /* 0x000fc80003f1c000 */
[----:B0-----:R-:W-:Y:S01]  /*2100*/  ISETP.EQ.OR P0, PT, RZ, UR4, P0 ;  /* 0x00000004ff007c0c */ /* 0x001fe20008702670 */
[----:B--2---:R-:W-:Y:S02]  /*2110*/  IMAD.U32 R140, R35, 0x10000, RZ ;  /* 0x00010000238c7824 */ /* 0x004fe400078e00ff */
[----:B---3--:R-:W-:Y:S01]  /*2120*/  IMAD.U32 R142, R87, 0x10000, RZ ;  /* 0x00010000578e7824 */ /* 0x008fe200078e00ff */
[----:B----4-:R-:W-:Y:S01]  /*2130*/  SHF.L.U32 R34, R79, 0x10, RZ ;  /* 0x000000104f227819 */ /* 0x010fe200000006ff */
[--C-:B------:R-:W-:Y:S02]  /*2140*/  FADD.FTZ R93, R140, R65.reuse ;  /* 0x000000418c5d7221 */ /* 0x100fe40000010000 */
[--C-:B------:R-:W-:Y:S02]  /*2150*/  FADD.FTZ R91, R142, R65.reuse ;  /* 0x000000418e5b7221 */ /* 0x100fe40000010000 */
[----:B------:R-:W-:Y:S01]  /*2160*/  FADD.FTZ R89, R34, R65 ;  /* 0x0000004122597221 */ /* 0x000fe20000010000 */
        /* <DEDUP_REMOVED lines=33> */
.L_x_5162:
[----:B------:R-:W-:Y:S05]  /*2380*/  BSYNC.RECONVERGENT B0 ;  /* 0x0000000000007941 */ /* 0x000fea0003800200 */
.L_x_5161:
        /* <DEDUP_REMOVED lines=37> */
.L_x_5164:
[----:B------:R-:W-:Y:S05]  /*25e0*/  BSYNC.RECONVERGENT B0 ;  /* 0x0000000000007941 */ /* 0x000fea0003800200 */
.L_x_5163:
[----:B------:R-:W-:Y:S01]  /*25f0*/  SHF.L.U32 R34, R81, 0x10, RZ ;  /* 0x0000001051227819 */ /* 0x000fe200000006ff */
        /* <DEDUP_REMOVED lines=34> */
.L_x_5166:
[----:B------:R-:W-:Y:S05]  /*2820*/  BSYNC.RECONVERGENT B0 ;  /* 0x0000000000007941 */ /* 0x000fea0003800200 */
.L_x_5165:
        /* <DEDUP_REMOVED lines=37> */
.L_x_5168:
[----:B------:R-:W-:Y:S05]  /*2a80*/  BSYNC.RECONVERGENT B0 ;  /* 0x0000000000007941 */ /* 0x000fea0003800200 */
.L_x_5167:
        /* <DEDUP_REMOVED lines=35> */
.L_x_5170:
[----:B------:R-:W-:Y:S05]  /*2cc0*/  BSYNC.RECONVERGENT B0 ;  /* 0x0000000000007941 */ /* 0x000fea0003800200 */
.L_x_5169:
        /* <DEDUP_REMOVED lines=37> */
.L_x_5172:
[----:B------:R-:W-:Y:S05]  /*2f20*/  BSYNC.RECONVERGENT B0 ;  /* 0x0000000000007941 */ /* 0x000fea0003800200 */
.L_x_5171:
        /* <DEDUP_REMOVED lines=35> */
.L_x_5174:
[----:B------:R-:W-:Y:S05]  /*3160*/  BSYNC.RECONVERGENT B0 ;  /* 0x0000000000007941 */ /* 0x000fea0003800200 */
.L_x_5173:
        /* <DEDUP_REMOVED lines=37> */
.L_x_5176:
[----:B------:R-:W-:Y:S05]  /*33c0*/  BSYNC.RECONVERGENT B0 ;  /* 0x0000000000007941 */ /* 0x000fea0003800200 */
.L_x_5175:
        /* <DEDUP_REMOVED lines=35> */
.L_x_5178:
[----:B------:R-:W-:Y:S05]  /*3600*/  BSYNC.RECONVERGENT B0 ;  /* 0x0000000000007941 */ /* 0x000fea0003800200 */
.L_x_5177:
[----:B------:R-:W-:Y:S01]  /*3610*/  ISETP.EQ.OR P3, PT, RZ, UR4, P1 ;  /* 0x00000004ff007c0c */ /* 0x000fe20008f62670 */
[----:B------:R-:W-:Y:S01]  /*3620*/  BSSY.RECONVERGENT B0, `(.L_x_5179) ;  /* 0x0000025000007945 */ /* 0x000fe20003800200 */
[----:B------:R-:W-:Y:S01]  /*3630*/  SHF.L.U32 R32, R29, 0x10, RZ ;  /* 0x000000101d207819 */ /* 0x000fe200000006ff */
[----:B------:R-:W-:Y:S01]  /*3640*/  IMAD.WIDE.U32 R30, R53, 0x2, R138 ;  /* 0x00000002351e7825 */ /* 0x000fe200078e008a */
        /* <DEDUP_REMOVED lines=34> */
.L_x_5180:
[----:B------:R-:W-:Y:S05]  /*3870*/  BSYNC.RECONVERGENT B0 ;  /* 0x0000000000007941 */ /* 0x000fea0003800200 */
.L_x_5179:
[----:B------:R-:W-:Y:S01]  /*3880*/  SHF.L.U32 R28, R28, 0x10, RZ ;  /* 0x000000101c1c7819 */ /* 0x000fe200000006ff */
[----:B------:R-:W-:Y:S01]  /*3890*/  BSSY.RECONVERGENT B0, `(.L_x_5181) ;  /* 0x0000024000007945 */ /* 0x000fe20003800200 */
[----:B------:R-:W-:Y:S01]  /*38a0*/  FSETP.GTU.FTZ.AND P2, PT, R103, 20, PT ;  /* 0x41a000006700780b */ /* 0x000fe20003f5c000 */
[----:B------:R-:W-:-:S04]  /*38b0*/  IMAD.WIDE.U32 R136, R53, 0x2, R136 ;  /* 0x0000000235887825 */ /* 0x000fc800078e0088 */
[----:B------:R-:W-:Y:S01]  /*38c0*/  FADD.FTZ R105, R28, R65 ;  /* 0x000000411c697221 */ /* 0x000fe20000010000 */
[----:B------:R-:W-:Y:S01]  /*38d0*/  IMAD.MOV.U32 R138, RZ, RZ, R30 ;  /* 0x000000ffff8a7224 */ /* 0x000fe200078e001e */
        /* <DEDUP_REMOVED lines=31> */
.L_x_5182:
[----:B------:R-:W-:Y:S05]  /*3ad0*/  BSYNC.RECONVERGENT B0 ;  /* 0x0000000000007941 */ /* 0x000fea0003800200 */
.L_x_5181:
[----:B------:R-:W-:Y:S01]  /*3ae0*/  ISETP.EQ.OR P0, PT, RZ, UR4, P0 ;  /* 0x00000004ff007c0c */ /* 0x000fe20008702670 */
[----:B------:R-:W-:Y:S01]  /*3af0*/  IMAD.U32 R30, R11, 0x10000, RZ ;  /* 0x000100000b1e7824 */ /* 0x000fe200078e00ff */
[----:B------:R-:W-:Y:S01]  /*3b00*/  BSSY.RECONVERGENT B0, `(.L_x_5183) ;  /* 0x0000025000007945 */ /* 0x000fe20003800200 */
[----:B------:R-:W-:Y:S01]  /*3b10*/  FSETP.GTU.FTZ.AND P1, PT, R105, 20, PT ;  /* 0x41a000006900780b */ /* 0x000fe20003f3c000 */
[----:B------:R-:W-:Y:S01]  /*3b20*/  IMAD.MOV.U32 R139, RZ, RZ, R31 ;  /* 0x000000ffff8b7224 */ /* 0x000fe200078e001f */
[----:B------:R-:W-:Y:S01]  /*3b30*/  ISETP.EQ.OR P2, PT, RZ, UR4, P2 ;  /* 0x00000004ff007c0c */ /* 0x000fe20009742670 */
[----:B------:R-:W-:Y:S01]  /*3b40*/  FADD.FTZ R107, R30, R65 ;  /* 0x000000411e6b7221 */ /* 0x000fe20000010000 */
[----:B------:R-:W-:-:S06]  /*3b50*/  SHF.L.U32 R28, R27, 0x10, RZ ;  /* 0x000000101b1c7819 */ /* 0x000fcc00000006ff */
        /* <DEDUP_REMOVED lines=31> */
.L_x_5184:
[----:B------:R-:W-:Y:S05]  /*3d50*/  BSYNC.RECONVERGENT B0 ;  /* 0x0000000000007941 */ /* 0x000fea0003800200 */
.L_x_5183:
[----:B------:R-:W-:Y:S01]  /*3d60*/  SHF.L.U32 R10, R10, 0x10, RZ ;  /* 0x000000100a0a7819 */ /* 0x000fe200000006ff */
[----:B------:R-:W-:Y:S01]  /*3d70*/  BSSY.RECONVERGENT B0, `(.L_x_5185) ;  /* 0x0000026000007945 */ /* 0x000fe20003800200 */
[----:B------:R-:W-:Y:S01]  /*3d80*/  FSETP.GTU.FTZ.AND P0, PT, R107, 20, PT ;  /* 0x41a000006b00780b */ /* 0x000fe20003f1c000 */
[----:B------:R-:W-:Y:S01]  /*3d90*/  IMAD.U32 R26, R26, 0x10000, RZ ;  /* 0x000100001a1a7824 */ /* 0x000fe200078e00ff */
[----:B------:R-:W-:Y:S01]  /*3da0*/  SHF.L.U32 R24, R24, 0x10, RZ ;  /* 0x0000001018187819 */ /* 0x000fe200000006ff */
[----:B------:R-:W-:Y:S02]  /*3db0*/  IMAD.U32 R30, R25, 0x10000, RZ ;  /* 0x00010000191e7824 */ /* 0x000fe400078e00ff */
[----:B------:R-:W-:Y:S01]  /*3dc0*/  FADD.FTZ R109, R10, R65 ;  /* 0x000000410a6d7221 */ /* 0x000fe20000010000 */
        /* <DEDUP_REMOVED lines=32> */
.L_x_5186:
[----:B------:R-:W-:Y:S05]  /*3fd0*/  BSYNC.RECONVERGENT B0 ;  /* 0x0000000000007941 */ /* 0x000fea0003800200 */
.L_x_5185:
        /* <DEDUP_REMOVED lines=8> */
[----:B------:R-:W-:Y:S01]  /*4060*/  SHF.L.U32 R14, R14, 0x10, RZ ;  /* 0x000000100e0e7819 */ /* 0x000fe200000006ff */
[----:B------:R-:W-:Y:S01]  /*4070*/  IMAD.U32 R16, R16, 0x10000, RZ ;  /* 0x0001000010107824 */ /* 0x000fe200078e00ff */
[----:B------:R-:W-:Y:S01]  /*4080*/  SHF.L.U32 R158, R17, 0x10, RZ ;  /* 0x00000010119e7819 */ /* 0x000fe200000006ff */
[----:B------:R-:W-:-:S02]  /*4090*/  IMAD.U32 R18, R18, 0x10000, RZ ;  /* 0x0001000012127824 */ /* 0x000fc400078e00ff */
        /* <DEDUP_REMOVED lines=31> */
.L_x_5188:
[----:B------:R-:W-:Y:S05]  /*4290*/  BSYNC.RECONVERGENT B0 ;  /* 0x0000000000007941 */ /* 0x000fea0003800200 */
.L_x_5187:
        /* <DEDUP_REMOVED lines=32> */
.L_x_5190:
[----:B------:R-:W-:Y:S05]  /*44a0*/  BSYNC.RECONVERGENT B0 ;  /* 0x0000000000007941 */ /* 0x000fea0003800200 */
.L_x_5189:
        /* <DEDUP_REMOVED lines=32> */
.L_x_5192:
[----:B------:R-:W-:Y:S05]  /*46b0*/  BSYNC.RECONVERGENT B0 ;  /* 0x0000000000007941 */ /* 0x000fea0003800200 */
.L_x_5191:
[----:B------:R-:W0:Y:S01]  /*46c0*/  LDCU UR7, c[0x0][0x38c] ;  /* 0x00007180ff0777ac */ /* 0x000e220008000800 */
[----:B------:R-:W-:Y:S01]  /*46d0*/  SHF.L.U32 R162, R20, 0x10, RZ ;  /* 0x0000001014a27819 */ /* 0x000fe200000006ff */
[----:B------:R-:W-:Y:S02]  /*46e0*/  IMAD.U32 R160, R19, 0x10000, RZ ;  /* 0x0001000013a07824 */ /* 0x000fe400078e00ff */
[-C--:B------:R-:W-:Y:S01]  /*46f0*/  FMUL.FTZ R111, R28, R67.reuse ;  /* 0x000000431c6f7220 */ /* 0x080fe20000410000 */
[----:B------:R-:W-:Y:S02]  /*4700*/  IMAD.U32 R164, R21, 0x10000, RZ ;  /* 0x0001000015a47824 */ /* 0x000fe400078e00ff */
[-C--:B------:R-:W-:Y:S01]  /*4710*/  FMUL.FTZ R140, R26, R67.reuse ;  /* 0x000000431a8c7220 */ /* 0x080fe20000410000 */
[----:B------:R-:W-:Y:S02]  /*4720*/  IMAD.U32 R166, R22, 0x10000, RZ ;  /* 0x0001000016a67824 */ /* 0x000fe400078e00ff */
        /* <DEDUP_REMOVED lines=29> */
[----:B------:R-:W-:Y:S01]  /*4900*/  IMAD.MOV.U32 R131, RZ, RZ, R69 ;  /* 0x000000ffff837224 */ /* 0x000fe200078e0045 */
[----:B------:R-:W-:Y:S01]  /*4910*/  ISETP.GE.AND P0, PT, R20, RZ, PT ;  /* 0x000000ff1400720c */ /* 0x000fe20003f06270 */
[----:B------:R-:W-:Y:S01]  /*4920*/  FMUL.FTZ R145, R14, R81 ;  /* 0x000000510e917220 */ /* 0x000fe20000410000 */
[----:B------:R-:W-:Y:S01]  /*4930*/  IADD3 R172, P3, PT, R132, R54, RZ ;  /* 0x0000003684ac7210 */ /* 0x000fe20007f7e0ff */
[----:B------:R-:W-:Y:S01]  /*4940*/  FMUL.FTZ R147, R156, R79 ;  /* 0x0000004f9c937220 */ /* 0x000fe20000410000 */
        /* <DEDUP_REMOVED lines=13> */
[----:B------:R-:W-:Y:S01]  /*4a20*/  IMAD.MOV.U32 R160, RZ, RZ, RZ ;  /* 0x000000ffffa07224 */ /* 0x000fe200078e00ff */
[----:B------:R-:W-:Y:S01]  /*4a30*/  UIADD3 UR8, UPT, UPT, UR6, 0x860, URZ ;  /* 0x0000086006087890 */ /* 0x000fe2000fffe0ff */
[----:B------:R-:W-:Y:S01]  /*4a40*/  IMAD.MOV.U32 R162, RZ, RZ, R57 ;  /* 0x000000ffffa27224 */ /* 0x000fe200078e0039 */
[----:B--2---:R-:W-:Y:S01]  /*4a50*/  SHF.L.U64.HI R23, R22, 0x1, R23 ;  /* 0x0000000116177819 */ /* 0x004fe20000010217 */
[----:B------:R-:W-:Y:S01]  /*4a60*/  IMAD.X R175, R3, 0x1, R71, P3 ;  /* 0x0000000103af7824 */ /* 0x000fe200018e0647 */
        /* <DEDUP_REMOVED lines=9> */
[----:B------:R-:W-:Y:S01]  /*4b00*/  IMAD R17, R10, R15, RZ ;  /* 0x0000000f0a117224 */ /* 0x000fe200078e02ff */
[----:B------:R-:W-:-:S05]  /*4b10*/  MOV R10, RZ ;  /* 0x000000ff000a7202 */ /* 0x000fca0000000f00 */
[----:B------:R-:W-:-:S04]  /*4b20*/  IMAD.HI.U32 R17, R11, R17, R10 ;  /* 0x000000110b117227 */ /* 0x000fc800078e000a */
[----:B------:R-:W-:Y:S02]  /*4b30*/  IMAD.MOV.U32 R10, RZ, RZ, R19 ;  /* 0x000000ffff0a7224 */ /* 0x000fe400078e0013 */
[----:B------:R-:W-:Y:S01]  /*4b40*/  IMAD.MOV.U32 R11, RZ, RZ, R21 ;  /* 0x000000ffff0b7224 */ /* 0x000fe200078e0015 */
[----:B------:R-:W1:Y:S01]  /*4b50*/  LDC.64 R18, c[0x0][0x460] ;  /* 0x00011800ff127b82 */ /* 0x000e620000000a00 */
[----:B------:R-:W-:-:S04]  /*4b60*/  IMAD.HI.U32 R163, R17, R10, RZ ;  /* 0x0000000a11a37227 */ /* 0x000fc800078e00ff */
[----:B------:R-:W-:-:S03]  /*4b70*/  IMAD R10, R163, R11, R10 ;  /* 0x0000000ba30a7224 */ /* 0x000fc600078e020a */
[----:B------:R-:W3:Y:S02]  /*4b80*/  LDC.64 R16, c[0x0][0x3b8] ;  /* 0x0000ee00ff107b82 */ /* 0x000ee40000000a00 */
[----:B------:R-:W-:-:S06]  /*4b90*/  ISETP.GT.U32.AND P2, PT, R15, R10, PT ;  /* 0x0000000a0f00720c */ /* 0x000fcc0003f44070 */
[----:B------:R-:W4:Y:S07]  /*4ba0*/  LDC.64 R20, c[0x0][0x3f0] ;  /* 0x0000fc00ff147b82 */ /* 0x000f2e0000000a00 */
[-C--:B------:R-:W-:Y:S01]  /*4bb0*/  @!P2 IADD3 R10, PT, PT, R10, -R15.reuse, RZ ;  /* 0x8000000f0a0aa210 */ /* 0x080fe20007ffe0ff */
[----:B------:R-:W-:Y:S01]  /*4bc0*/  @!P2 VIADD R163, R163, 0x1 ;  /* 0x00000001a3a3a836 */ /* 0x000fe20000000000 */
[----:B------:R-:W-:Y:S02]  /*4bd0*/  ISETP.NE.AND P2, PT, R63, RZ, PT ;  /* 0x000000ff3f00720c */ /* 0x000fe40003f45270 */
[----:B------:R-:W-:Y:S01]  /*4be0*/  ISETP.GE.U32.AND P1, PT, R10, R15, PT ;  /* 0x0000000f0a00720c */ /* 0x000fe20003f26070 */
[----:B------:R-:W-:-:S04]  /*4bf0*/  IMAD.WIDE.U32 R10, R4, UR4, R130 ;  /* 0x00000004040a7c25 */ /* 0x000fc8000f8e0082 */
[----:B------:R-:W-:Y:S01]  /*4c00*/  FMUL.FTZ R131, R30, R91 ;  /* 0x0000005b1e837220 */ /* 0x000fe20000410000 */
[----:B-1----:R-:W-:Y:S01]  /*4c10*/  SHF.L.U64.HI R19, R18, 0x2, R19 ;  /* 0x0000000212137819 */ /* 0x002fe20000010213 */
[----:B------:R-:W-:Y:S01]  /*4c20*/  UMOV UR4, URZ ;  /* 0x000000ff00047c82 */ /* 0x000fe20008000000 */
[----:B---3--:R-:W-:Y:S01]  /*4c30*/  SHF.L.U64.HI R17, R16, 0x2, R17 ;  /* 0x0000000210117819 */ /* 0x008fe20000010211 */
[----:B------:R-:W-:-:S04]  /*4c40*/  IMAD.IADD R165, R11, 0x1, R165 ;  /* 0x000000010ba57824 */ /* 0x000fc800078e02a5 */
[----:B------:R-:W-:Y:S02]  /*4c50*/  @P1 IADD3 R163, PT, PT, R163, 0x1, RZ ;  /* 0x00000001a3a31810 */ /* 0x000fe40007ffe0ff */
[----:B------:R-:W-:Y:S02]  /*4c60*/  IADD3 R14, P1, PT, R134, R54, RZ ;  /* 0x00000036860e7210 */ /* 0x000fe40007f3e0ff */
[----:B----4-:R-:W-:Y:S01]  /*4c70*/  SHF.L.U64.HI R21, R20, 0x1, R21 ;  /* 0x0000000114157819 */ /* 0x010fe20000010215 */
[----:B------:R-:W-:Y:S01]  /*4c80*/  @!P0 IMAD.MOV R163, RZ, RZ, -R163 ;  /* 0x000000ffffa38224 */ /* 0x000fe200078e0aa3 */
[----:B------:R-:W-:Y:S02]  /*4c90*/  IADD3.X R15, PT, PT, R3, R73, RZ, P1, !PT ;  /* 0x00000049030f7210 */ /* 0x000fe40000ffe4ff */
[----:B0-2---:R-:W-:-:S07]  /*4ca0*/  @!P2 LOP3.LUT R163, RZ, R63, RZ, 0x33, !PT ;  /* 0x0000003fffa3a212 */ /* 0x005fce00078e33ff */
.L_x_5199:
        /* <DEDUP_REMOVED lines=36> */
[----:B------:R-:W-:Y:S01]  /*4ef0*/  HFMA2 R26, -RZ, RZ, 0, 0 ;  /* 0x00000000ff1a7431 */ /* 0x000fe200000001ff */
[----:B------:R-:W-:Y:S01]  /*4f00*/  MOV R28, RZ ;  /* 0x000000ff001c7202 */ /* 0x000fe20000000f00 */
[----:B------:R-:W-:Y:S02]  /*4f10*/  IMAD.MOV.U32 R24, RZ, RZ, R161 ;  /* 0x000000ffff187224 */ /* 0x000fe400078e00a1 */
        /* <DEDUP_REMOVED lines=16> */
[----:B------:R-:W-:Y:S01]  /*5020*/  @!P1 PRMT R24, R34, 0x5410, RZ ;  /* 0x0000541022189816 */ /* 0x000fe200000000ff */
[----:B------:R0:W-:Y:S01]  /*5030*/  STS.U16 [R51], R26 ;  /* 0x0000001a33007388 */ /* 0x0001e20000000400 */
[----:B------:R-:W-:-:S09]  /*5040*/  PRMT R25, R26, 0x7632, R25 ;  /* 0x000076321a197816 */ /* 0x000fd20000000019 */
[----:B------:R-:W-:Y:S02]  /*5050*/  @!P0 PRMT R24, R24, 0x5410, R35 ;  /* 0x0000541018188816 */ /* 0x000fe40000000023 */
[----:B------:R-:W-:Y:S01]  /*5060*/  ISETP.GE.AND P0, PT, R70, R53, PT ;  /* 0x000000354600720c */ /* 0x000fe20003f06270 */
[----:B0-----:R-:W-:Y:S01]  /*5070*/  HFMA2 R26, -RZ, RZ, 0, 0 ;  /* 0x00000000ff1a7431 */ /* 0x001fe200000001ff */
[----:B------:R-:W-:Y:S02]  /*5080*/  ISETP.NE.AND P1, PT, R177, RZ, PT ;  /* 0x000000ffb100720c */ /* 0x000fe40003f25270 */
[----:B------:R-:W-:Y:S02]  /*5090*/  @!P2 PRMT R30, R30, 0x5410, R33 ;  /* 0x000054101e1ea816 */ /* 0x000fe40000000021 */
[----:B------:R-:W-:-:S07]  /*50a0*/  ISETP.NE.AND P2, PT, R176, RZ, PT ;  /* 0x000000ffb000720c */ /* 0x000fce0003f45270 */
[----:B------:R-:W-:Y:S02]  /*50b0*/  @!P0 PRMT R26, R164, 0x5410, RZ ;  /* 0x00005410a41a8816 */ /* 0x000fe400000000ff */
[----:B------:R-:W-:Y:S02]  /*50c0*/  ISETP.NE.AND P0, PT, R178, RZ, PT ;  /* 0x000000ffb200720c */ /* 0x000fe40003f05270 */
[----:B------:R-:W-:Y:S01]  /*50d0*/  PRMT R27, R28, 0x7632, R27 ;  /* 0x000076321c1b7816 */ /* 0x000fe2000000001b */
[----:B------:R-:W-:Y:S01]  /*50e0*/  STS.U16 [R50+0x40], R25 ;  /* 0x0000401932007388 */ /* 0x000fe20000000400 */
[----:B------:R-:W-:-:S03]  /*50f0*/  PRMT R29, R30, 0x7632, R29 ;  /* 0x000076321e1d7816 */ /* 0x000fc6000000001d */
[----:B------:R0:W-:Y:S04]  /*5100*/  STS.U16 [R49+0x80], R28 ;  /* 0x0000801c31007388 */ /* 0x0001e80000000400 */
[----:B------:R-:W-:Y:S02]  /*5110*/  STS.U16 [R48+0xc0], R27 ;  /* 0x0000c01b30007388 */ /* 0x000fe40000000400 */
[----:B------:R-:W-:Y:S02]  /*5120*/  @!P0 PRMT R26, R26, 0x5410, R167 ;  /* 0x000054101a1a8816 */ /* 0x000fe400000000a7 */
[----:B------:R1:W-:Y:S01]  /*5130*/  STS.U16 [R47+0x100], R30 ;  /* 0x0001001e2f007388 */ /* 0x0003e20000000400 */
[----:B0-----:R-:W-:Y:S01]  /*5140*/  IMAD.MOV.U32 R28, RZ, RZ, RZ ;  /* 0x000000ffff1c7224 */ /* 0x001fe200078e00ff */
[----:B------:R-:W-:-:S02]  /*5150*/  @!P1 PRMT R28, R166, 0x5410, RZ ;  /* 0x00005410a61c9816 */ /* 0x000fc400000000ff */
[----:B------:R-:W-:Y:S01]  /*5160*/  STS.U16 [R46+0x140], R29 ;  /* 0x0001401d2e007388 */ /* 0x000fe20000000400 */
[----:B------:R-:W-:Y:S02]  /*5170*/  PRMT R31, R24, 0x7632, R31 ;  /* 0x00007632181f7816 */ /* 0x000fe4000000001f */
[----:B------:R-:W-:Y:S01]  /*5180*/  @!P2 PRMT R28, R28, 0x5410, R169 ;  /* 0x000054101c1ca816 */ /* 0x000fe200000000a9 */
[----:B-1----:R-:W-:Y:S01]  /*5190*/  IMAD.MOV.U32 R30, RZ, RZ, RZ ;  /* 0x000000ffff1e7224 */ /* 0x002fe200078e00ff */
[----:B------:R-:W-:Y:S01]  /*51a0*/  @!P3 PRMT R30, R168, 0x5410, RZ ;  /* 0x00005410a81eb816 */ /* 0x000fe200000000ff */
[----:B------:R0:W-:Y:S01]  /*51b0*/  STS.U16 [R45+0x180], R24 ;  /* 0x000180182d007388 */ /* 0x0001e20000000400 */
[----:B------:R-:W-:Y:S02]  /*51c0*/  PRMT R25, R26, 0x7632, R25 ;  /* 0x000076321a197816 */ /* 0x000fe40000000019 */
[----:B------:R-:W-:Y:S01]  /*51d0*/  @!P4 PRMT R30, R30, 0x5410, R171 ;  /* 0x000054101e1ec816 */ /* 0x000fe200000000ab */
[----:B------:R1:W-:Y:S01]  /*51e0*/  STS.U16 [R44+0x1c0], R31 ;  /* 0x0001c01f2c007388 */ /* 0x0003e20000000400 */
[----:B------:R-:W-:-:S02]  /*51f0*/  P2R R33, PR, RZ, 0x2 ;  /* 0x00000002ff217803 */ /* 0x000fc40000000000 */
[----:B------:R-:W-:Y:S02]  /*5200*/  PRMT R27, R28, 0x7632, R27 ;  /* 0x000076321c1b7816 */ /* 0x000fe4000000001b */
[----:B0-----:R-:W-:Y:S02]  /*5210*/  MOV R24, RZ ;  /* 0x000000ff00187202 */ /* 0x001fe40000000f00 */
        /* <DEDUP_REMOVED lines=15> */
[----:B0-----:R-:W-:Y:S01]  /*5310*/  IMAD.MOV.U32 R24, RZ, RZ, R172 ;  /* 0x000000ffff187224 */ /* 0x001fe200078e00ac */
[----:B------:R-:W-:Y:S01]  /*5320*/  P2R R34, PR, RZ, 0x1 ;  /* 0x00000001ff227803 */ /* 0x000fe20000000000 */
[----:B------:R-:W-:-:S02]  /*5330*/  HFMA2 R178, -RZ, RZ, 0, 0 ;  /* 0x00000000ffb27431 */ /* 0x000fc400000001ff */
[----:B------:R-:W-:Y:S02]  /*5340*/  IMAD.MOV.U32 R182, RZ, RZ, RZ ;  /* 0x000000ffffb67224 */ /* 0x000fe400078e00ff */
[----:B------:R-:W-:Y:S01]  /*5350*/  IMAD.MOV.U32 R184, RZ, RZ, RZ ;  /* 0x000000ffffb87224 */ /* 0x000fe200078e00ff */
[----:B------:R-:W2:Y:S01]  /*5360*/  @!P1 LDG.E.U16 R26, desc[UR10][R24.64+-0x200] ;  /* 0xfffe000a181a9981 */ /* 0x000ea2000c1e1500 */
[----:B------:R-:W-:Y:S02]  /*5370*/  ISETP.GE.AND P0, PT, R82, R53, PT ;  /* 0x000000355200720c */ /* 0x000fe40003f06270 */
[----:B------:R-:W-:Y:S02]  /*5380*/  P2R R32, PR, RZ, 0x4 ;  /* 0x00000004ff207803 */ /* 0x000fe40000000000 */
[----:B------:R-:W-:Y:S01]  /*5390*/  MOV R186, RZ ;  /* 0x000000ff00ba7202 */ /* 0x000fe20000000f00 */
[----:B------:R-:W-:Y:S01]  /*53a0*/  IMAD.MOV.U32 R188, RZ, RZ, RZ ;  /* 0x000000ffffbc7224 */ /* 0x000fe200078e00ff */
[----:B------:R-:W3:Y:S01]  /*53b0*/  @!P5 LDG.E.U16 R28, desc[UR10][R24.64+0x180] ;  /* 0x0001800a181cd981 */ /* 0x000ee2000c1e1500 */
[----:B------:R-:W-:-:S03]  /*53c0*/  IMAD.MOV.U32 R190, RZ, RZ, RZ ;  /* 0x000000ffffbe7224 */ /* 0x000fc600078e00ff */
[----:B------:R-:W4:Y:S04]  /*53d0*/  @!P4 LDG.E.U16 R29, desc[UR10][R24.64+0x140] ;  /* 0x0001400a181dc981 */ /* 0x000f28000c1e1500 */
[----:B-1----:R-:W5:Y:S04]  /*53e0*/  @!P6 LDG.E.U16 R31, desc[UR10][R24.64+0x1c0] ;  /* 0x0001c00a181fe981 */ /* 0x002f68000c1e1500 */
[----:B------:R-:W-:Y:S01]  /*53f0*/  LDS.U16 R164, [R0+0x8] ;  /* 0x0000080000a47984 */ /* 0x000fe20000000400 */
[----:B------:R-:W-:-:S03]  /*5400*/  HFMA2 R194, -RZ, RZ, 0, 0 ;  /* 0x00000000ffc27431 */ /* 0x000fc600000001ff */
[----:B------:R-:W-:Y:S04]  /*5410*/  LDS.U16 R166, [R0+0xa] ;  /* 0x00000a0000a67984 */ /* 0x000fe80000000400 */
        /* <DEDUP_REMOVED lines=42> */
[C---:B------:R-:W-:Y:S01]  /*56c0*/  FMUL.FTZ R34, R26.reuse, R89 ;  /* 0x000000591a227220 */ /* 0x040fe20000410000 */
[----:B------:R-:W-:Y:S01]  /*56d0*/  FMUL.FTZ R32, R26, R91 ;  /* 0x0000005b1a207220 */ /* 0x000fe20000410000 */
[----:B--2---:R-:W-:Y:S01]  /*56e0*/  @!P2 PRMT R190, R190, 0x5410, R27 ;  /* 0x00005410bebea816 */ /* 0x004fe2000000001b */
[----:B------:R-:W-:Y:S01]  /*56f0*/  FMUL.FTZ R30, R26, R93 ;  /* 0x0000005d1a1e7220 */ /* 0x000fe20000410000 */
[----:B------:R-:W2:Y:S01]  /*5700*/  @!P3 LDG.E.U16 R27, desc[UR10][R24.64+0x100] ;  /* 0x0001000a181bb981 */ /* 0x000ea2000c1e1500 */
[----:B------:R0:W-:Y:S01]  /*5710*/  MUFU.EX2 R169, R34 ;  /* 0x0000002200a97308 */ /* 0x0001e20000000800 */
[----:B------:R-:W-:-:S02]  /*5720*/  PRMT R179, R178, 0x7632, R179 ;  /* 0x00007632b2b37816 */ /* 0x000fc400000000b3 */
[----:B------:R-:W-:Y:S01]  /*5730*/  PRMT R181, R182, 0x7632, R181 ;  /* 0x00007632b6b57816 */ /* 0x000fe200000000b5 */
[----:B------:R-:W-:Y:S04]  /*5740*/  LDS.U16 R28, [R0+0x1e] ;  /* 0x00001e00001c7984 */ /* 0x000fe80000000400 */
[----:B0-----:R-:W0:Y:S01]  /*5750*/  LDS.U16 R34, [R0+0x6] ;  /* 0x0000060000227984 */ /* 0x001e220000000400 */
[----:B------:R1:W-:Y:S03]  /*5760*/  MUFU.EX2 R167, R32 ;  /* 0x0000002000a77308 */ /* 0x0003e60000000800 */
[----:B-1----:R-:W1:Y:S05]  /*5770*/  LDS.U16 R32, [R0+0x2] ;  /* 0x0000020000207984 */ /* 0x002e6a0000000400 */
[----:B------:R3:W4:Y:S01]  /*5780*/  MUFU.EX2 R35, R30 ;  /* 0x0000001e00237308 */ /* 0x0007220000000800 */
[----:B-----5:R-:W-:-:S02]  /*5790*/  @!P6 PRMT R196, R196, 0x5410, R31 ;  /* 0x00005410c4c4e816 */ /* 0x020fc4000000001f */
[----:B------:R-:W-:Y:S01]  /*57a0*/  LDS.U16 R31, [R0+0x18] ;  /* 0x00001800001f7984 */ /* 0x000fe20000000400 */
[----:B------:R-:W-:Y:S02]  /*57b0*/  PRMT R183, R184, 0x7632, R183 ;  /* 0x00007632b8b77816 */ /* 0x000fe400000000b7 */
[----:B------:R-:W-:Y:S01]  /*57c0*/  PRMT R185, R186, 0x7632, R185 ;  /* 0x00007632bab97816 */ /* 0x000fe200000000b9 */
[----:B---3--:R-:W3:Y:S01]  /*57d0*/  LDS.U16 R30, [R0] ;  /* 0x00000000001e7984 */ /* 0x008ee20000000400 */
[----:B------:R-:W-:Y:S01]  /*57e0*/  FMUL.FTZ R171, R26, R85 ;  /* 0x000000551aab7220 */ /* 0x000fe20000410000 */
[----:B------:R-:W-:-:S03]  /*57f0*/  ISETP.GE.U32.AND P0, PT, R114, R53, PT ;  /* 0x000000357200720c */ /* 0x000fc60003f06070 */
[----:B------:R5:W-:Y:S02]  /*5800*/  MUFU.EX2 R175, R171 ;  /* 0x000000ab00af7308 */ /* 0x000be40000000800 */
[----:B-----5:R-:W-:Y:S01]  /*5810*/  FMUL.FTZ R171, R26, R81 ;  /* 0x000000511aab7220 */ /* 0x020fe20000410000 */
[----:B0-----:R-:W-:Y:S01]  /*5820*/  IMAD.U32 R34, R34, 0x10000, RZ ;  /* 0x0001000022227824 */ /* 0x001fe200078e00ff */
[----:B------:R-:W-:Y:S01]  /*5830*/  SHF.L.U32 R166, R166, 0x10, RZ ;  /* 0x00000010a6a67819 */ /* 0x000fe200000006ff */
[----:B------:R-:W-:Y:S01]  /*5840*/  FMUL.FTZ R177, R26, R83 ;  /* 0x000000531ab17220 */ /* 0x000fe20000410000 */
[-C--:B------:R-:W-:Y:S01]  /*5850*/  ISETP.GE.U32.AND P1, PT, R116, R53.reuse, PT ;  /* 0x000000357400720c */ /* 0x080fe20003f26070 */
[----:B-1----:R-:W-:Y:S01]  /*5860*/  IMAD.U32 R32, R32, 0x10000, RZ ;  /* 0x0001000020207824 */ /* 0x002fe200078e00ff */
[----:B------:R-:W-:-:S03]  /*5870*/  ISETP.GE.U32.AND P2, PT, R110, R53, PT ;  /* 0x000000356e00720c */ /* 0x000fc60003f46070 */
[----:B------:R-:W-:Y:S01]  /*5880*/  FMUL.FTZ R32, R129, R32 ;  /* 0x0000002081207220 */ /* 0x000fe20000410000 */
[----:B------:R-:W-:Y:S01]  /*5890*/  IMAD.U32 R168, R168, 0x10000, RZ ;  /* 0x00010000a8a87824 */ /* 0x000fe200078e00ff */
[----:B------:R-:W-:Y:S03]  /*58a0*/  MUFU.EX2 R177, R177 ;  /* 0x000000b100b17308 */ /* 0x000fe60000000800 */
[----:B------:R-:W-:Y:S01]  /*58b0*/  FSEL R32, R32, RZ, !P1 ;  /* 0x000000ff20207208 */ /* 0x000fe20004800000 */
[----:B------:R-:W-:Y:S02]  /*58c0*/  IMAD.U32 R174, R174, 0x10000, RZ ;  /* 0x00010000aeae7824 */ /* 0x000fe400078e00ff */
[----:B------:R-:W-:Y:S02]  /*58d0*/  IMAD.U32 R176, R176, 0x10000, RZ ;  /* 0x00010000b0b07824 */ /* 0x000fe400078e00ff */
[C---:B------:R-:W-:Y:S01]  /*58e0*/  FMUL.FTZ R187, R26.reuse, R107 ;  /* 0x0000006b1abb7220 */ /* 0x040fe20000410000 */
[----:B------:R-:W-:Y:S01]  /*58f0*/  FMUL.FTZ R193, R26, R95 ;  /* 0x0000005f1ac17220 */ /* 0x000fe20000410000 */
[----:B------:R-:W-:-:S03]  /*5900*/  SHF.L.U32 R180, R180, 0x10, RZ ;  /* 0x00000010b4b47819 */ /* 0x000fc600000006ff */
[----:B------:R-:W-:Y:S02]  /*5910*/  MUFU.EX2 R200, R193 ;  /* 0x000000c100c87308 */ /* 0x000fe40000000800 */
[----:B------:R-:W-:Y:S01]  /*5920*/  FMUL.FTZ R180, R153, R180 ;  /* 0x000000b499b47220 */ /* 0x000fe20000410000 */
[----:B---3--:R-:W-:-:S05]  /*5930*/  SHF.L.U32 R30, R30, 0x10, RZ ;  /* 0x000000101e1e7819 */ /* 0x008fca00000006ff */
        /* <DEDUP_REMOVED lines=19> */
[----:B--2---:R-:W-:Y:S01]  /*5a70*/  SHF.L.U32 R178, R33, 0x10, RZ ;  /* 0x0000001021b27819 */ /* 0x004fe200000006ff */
[----:B---3--:R-:W-:-:S04]  /*5a80*/  FMUL.FTZ R171, R133, R34 ;  /* 0x0000002285ab7220 */ /* 0x008fc80000410000 */
[----:B------:R-:W-:Y:S01]  /*5a90*/  FMUL.FTZ R178, R131, R178 ;  /* 0x000000b283b27220 */ /* 0x000fe20000410000 */
[----:B------:R-:W-:-:S04]  /*5aa0*/  PRMT R182, R190, 0x7632, R182 ;  /* 0x00007632beb67816 */ /* 0x000fc800000000b6 */
[----:B------:R-:W-:Y:S01]  /*5ab0*/  FSEL R34, R178, RZ, !P0 ;  /* 0x000000ffb2227208 */ /* 0x000fe20004000000 */
[----:B------:R-:W-:Y:S01]  /*5ac0*/  IMAD.U32 R178, R164, 0x10000, RZ ;  /* 0x00010000a4b27824 */ /* 0x000fe200078e00ff */
        /* <DEDUP_REMOVED lines=13> */
[----:B------:R-:W-:Y:S02]  /*5ba0*/  FSEL R167, R169, 1, !P3 ;  /* 0x3f800000a9a77808 */ /* 0x000fe40005800000 */
[----:B------:R-:W-:Y:S01]  /*5bb0*/  FSEL R166, R178, RZ, !P2 ;  /* 0x000000ffb2a67208 */ /* 0x000fe20005000000 */
[----:B------:R-:W-:Y:S01]  /*5bc0*/  IMAD.U32 R178, R170, 0x10000, RZ ;  /* 0x00010000aab27824 */ /* 0x000fe200078e00ff */
        /* <DEDUP_REMOVED lines=8> */
[----:B------:R-:W-:Y:S01]  /*5c50*/  FMUL.FTZ R182, R26, R97 ;  /* 0x000000611ab67220 */ /* 0x000fe20000410000 */
[----:B------:R-:W-:-:S03]  /*5c60*/  SHF.L.U32 R178, R172, 0x10, RZ ;  /* 0x00000010acb27819 */ /* 0x000fc600000006ff */
[----:B------:R-:W2:Y:S01]  /*5c70*/  MUFU.EX2 R183, R183 ;  /* 0x000000b700b77308 */ /* 0x000ea20000000800 */
[----:B------:R-:W-:Y:S01]  /*5c80*/  STS.U16 [R37+0x7a0], R196 ;  /* 0x0007a0c425007388 */ /* 0x000fe20000000400 */
[-C--:B------:R-:W-:Y:S01]  /*5c90*/  ISETP.GE.U32.AND P3, PT, R104, R53.reuse, PT ;  /* 0x000000356800720c */ /* 0x080fe20003f66070 */
[----:B------:R-:W-:Y:S02]  /*5ca0*/  FMUL.FTZ R178, R147, R178 ;  /* 0x000000b293b27220 */ /* 0x000fe40000410000 */
[----:B------:R3:W-:Y:S01]  /*5cb0*/  STS.U16 [R36+0x7e0], R184 ;  /* 0x0007e0b824007388 */ /* 0x0007e20000000400 */
[-C--:B------:R-:W-:Y:S01]  /*5cc0*/  ISETP.GE.U32.AND P0, PT, R106, R53.reuse, PT ;  /* 0x000000356a00720c */ /* 0x080fe20003f06070 */
[----:B0-----:R-:W-:Y:S01]  /*5cd0*/  IMAD.U32 R27, R27, 0x10000, RZ ;  /* 0x000100001b1b7824 */ /* 0x001fe200078e00ff */
        /* <DEDUP_REMOVED lines=23> */
[----:B------:R-:W1:Y:S01]  /*5e50*/  LDS.U16 R190, [R0+0x428] ;  /* 0x0004280000be7984 */ /* 0x000e620000000400 */
[----:B------:R-:W-:-:S02]  /*5e60*/  FSEL R176, R179, RZ, !P1 ;  /* 0x000000ffb3b07208 */ /* 0x000fc40004800000 */
[----:B0-----:R-:W-:Y:S01]  /*5e70*/  FSEL R179, R182, 1, !P1 ;  /* 0x3f800000b6b37808 */ /* 0x001fe20004800000 */
[----:B------:R-:W-:Y:S01]  /*5e80*/  IMAD.U32 R182, R31, 0x10000, RZ ;  /* 0x000100001fb67824 */ /* 0x000fe200078e00ff */
[----:B------:R-:W0:Y:S01]  /*5e90*/  LDS.U16 R195, [R0+0x42a] ;  /* 0x00042a0000c37984 */ /* 0x000e220000000400 */
[----:B------:R4:W-:Y:S03]  /*5ea0*/  MUFU.EX2 R199, R183 ;  /* 0x000000b700c77308 */ /* 0x0009e60000000800 */
[----:B------:R-:W-:Y:S01]  /*5eb0*/  LDS.U16 R31, [R0+0x420] ;  /* 0x00042000001f7984 */ /* 0x000fe20000000400 */
[----:B------:R-:W-:-:S03]  /*5ec0*/  FMUL.FTZ R185, R26, R103 ;  /* 0x000000671ab97220 */ /* 0x000fc60000410000 */
[----:B------:R-:W-:Y:S01]  /*5ed0*/  LDS.U16 R194, [R0+0x42c] ;  /* 0x00042c0000c27984 */ /* 0x000fe20000000400 */
[----:B------:R-:W-:Y:S01]  /*5ee0*/  FMUL.FTZ R186, R26, R105 ;  /* 0x000000691aba7220 */ /* 0x000fe20000410000 */
[----:B----4-:R-:W-:Y:S02]  /*5ef0*/  FSEL R183, R184, 1, !P3 ;  /* 0x3f800000b8b77808 */ /* 0x010fe40005800000 */
[----:B------:R-:W2:Y:S01]  /*5f00*/  LDS.U16 R197, [R0+0x42e] ;  /* 0x00042e0000c57984 */ /* 0x000ea20000000400 */
[----:B------:R-:W-:-:S03]  /*5f10*/  FMUL.FTZ R184, R156, R27 ;  /* 0x0000001b9cb87220 */ /* 0x000fc60000410000 */
[----:B------:R-:W4:Y:S04]  /*5f20*/  LDS.U16 R198, [R0+0x430] ;  /* 0x0004300000c67984 */ /* 0x000f280000000400 */
[----:B------:R-:W-:Y:S04]  /*5f30*/  LDS.U16 R201, [R0+0x432] ;  /* 0x0004320000c97984 */ /* 0x000fe80000000400 */
[----:B------:R-:W4:Y:S04]  /*5f40*/  LDS.U16 R202, [R0+0x434] ;  /* 0x0004340000ca7984 */ /* 0x000f280000000400 */
[----:B------:R-:W4:Y:S04]  /*5f50*/  LDS.U16 R205, [R0+0x436] ;  /* 0x0004360000cd7984 */ /* 0x000f280000000400 */
[----:B------:R-:W-:Y:S04]  /*5f60*/  LDS.U16 R206, [R0+0x438] ;  /* 0x0004380000ce7984 */ /* 0x000fe80000000400 */
[----:B------:R-:W4:Y:S04]  /*5f70*/  LDS.U16 R207, [R0+0x43a] ;  /* 0x00043a0000cf7984 */ /* 0x000f280000000400 */
[----:B------:R-:W-:Y:S04]  /*5f80*/  LDS.U16 R208, [R0+0x43c] ;  /* 0x00043c0000d07984 */ /* 0x000fe80000000400 */
[----:B------:R-:W4:Y:S04]  /*5f90*/  LDS.U16 R209, [R0+0x43e] ;  /* 0x00043e0000d17984 */ /* 0x000f280000000400 */
[----:B------:R-:W0:Y:S01]  /*5fa0*/  @P0 LDS.64 R26, [UR8] ;  /* 0x00000008ff1a0984 */ /* 0x000e220008000a00 */
[----:B------:R-:W3:Y:S08]  /*5fb0*/  MUFU.EX2 R186, R186 ;  /* 0x000000ba00ba7308 */ /* 0x000ef00000000800 */
[----:B------:R-:W5:Y:S01]  /*5fc0*/  MUFU.EX2 R185, R185 ;  /* 0x000000b900b97308 */ /* 0x000f620000000800 */
[----:B------:R-:W-:-:S07]  /*5fd0*/  ISETP.GE.U32.AND P1, PT, R90, R53, PT ;  /* 0x000000355a00720c */ /* 0x000fce0003f26070 */
[----:B------:R3:W1:Y:S01]  /*5fe0*/  MUFU.EX2 R196, R187 ;  /* 0x000000bb00c47308 */ /* 0x0006620000000800 */
[----:B------:R-:W-:Y:S01]  /*5ff0*/  FMUL.FTZ R182, R155, R182 ;  /* 0x000000b69bb67220 */ /* 0x000fe20000410000 */
[-C--:B------:R-:W-:Y:S02]  /*6000*/  ISETP.GE.U32.AND P2, PT, R94, R53.reuse, PT ;  /* 0x000000355e00720c */ /* 0x080fe40003f46070 */
[----:B------:R-:W-:Y:S02]  /*6010*/  FSEL R180, R180, RZ, !P3 ;  /* 0x000000ffb4b47208 */ /* 0x000fe40005800000 */
[----:B---3--:R-:W-:Y:S01]  /*6020*/  FSEL R187, R186, 1, !P1 ;  /* 0x3f800000babb7808 */ /* 0x008fe20004800000 */
[----:B------:R-:W-:Y:S02]  /*6030*/  IMAD.U32 R186, R29, 0x10000, RZ ;  /* 0x000100001dba7824 */ /* 0x000fe400078e00ff */
[----:B------:R-:W-:Y:S01]  /*6040*/  IMAD.U32 R29, R28, 0x10000, RZ ;  /* 0x000100001c1d7824 */ /* 0x000fe200078e00ff */
[----:B------:R-:W-:Y:S01]  /*6050*/  ISETP.GE.U32.AND P3, PT, R88, R53, PT ;  /* 0x000000355800720c */ /* 0x000fe20003f66070 */
[----:B------:R-:W-:Y:S01]  /*6060*/  FMUL.FTZ R186, R157, R186 ;  /* 0x000000ba9dba7220 */ /* 0x000fe20000410000 */
[----:B------:R-:W-:Y:S01]  /*6070*/  FSEL R182, R182, RZ, !P2 ;  /* 0x000000ffb6b67208 */ /* 0x000fe20005000000 */
[----:B------:R-:W-:Y:S01]  /*6080*/  FMUL.FTZ R29, R158, R29 ;  /* 0x0000001d9e1d7220 */ /* 0x000fe20000410000 */
[----:B-----5:R-:W-:-:S02]  /*6090*/  FSEL R185, R185, 1, !P2 ;  /* 0x3f800000b9b97808 */ /* 0x020fc40005000000 */
[-C--:B------:R-:W-:Y:S02]  /*60a0*/  ISETP.GE.U32.AND P2, PT, R86, R53.reuse, PT ;  /* 0x000000355600720c */ /* 0x080fe40003f46070 */
[----:B------:R-:W-:Y:S02]  /*60b0*/  FSEL R184, R184, RZ, !P1 ;  /* 0x000000ffb8b87208 */ /* 0x000fe40004800000 */
[----:B------:R-:W-:Y:S02]  /*60c0*/  ISETP.GE.U32.AND P1, PT, R120, R53, PT ;  /* 0x000000357800720c */ /* 0x000fe40003f26070 */
[----:B-1----:R-:W-:Y:S01]  /*60d0*/  FSEL R193, R196, 1, !P3 ;  /* 0x3f800000c4c17808 */ /* 0x002fe20005800000 */
[----:B------:R-:W-:Y:S01]  /*60e0*/  IMAD.U32 R189, R189, 0x10000, RZ ;  /* 0x00010000bdbd7824 */ /* 0x000fe200078e00ff */
[----:B------:R-:W-:Y:S01]  /*60f0*/  FSEL R196, R199, 1, !P2 ;  /* 0x3f800000c7c47808 */ /* 0x000fe20005000000 */
[----:B------:R-:W-:Y:S01]  /*6100*/  IMAD.U32 R188, R188, 0x10000, RZ ;  /* 0x00010000bcbc7824 */ /* 0x000fe200078e00ff */
[----:B------:R-:W-:Y:S01]  /*6110*/  FSEL R204, R186, RZ, !P3 ;  /* 0x000000ffbacc7208 */ /* 0x000fe20005800000 */
[----:B------:R-:W-:Y:S01]  /*6120*/  IMAD.U32 R190, R190, 0x10000, RZ ;  /* 0x00010000bebe7824 */ /* 0x000fe200078e00ff */
[----:B------:R-:W-:Y:S01]  /*6130*/  FSEL R199, R30, RZ, !P1 ;  /* 0x000000ff1ec77208 */ /* 0x000fe20004800000 */
[----:B0-----:R-:W-:Y:S01]  /*6140*/  IMAD.U32 R195, R195, 0x10000, RZ ;  /* 0x00010000c3c37824 */ /* 0x001fe200078e00ff */
[----:B------:R-:W-:Y:S01]  /*6150*/  FSEL R200, R200, 1, !P1 ;  /* 0x3f800000c8c87808 */ /* 0x000fe20004800000 */
[----:B--2---:R-:W-:Y:S01]  /*6160*/  IMAD.U32 R197, R197, 0x10000, RZ ;  /* 0x00010000c5c57824 */ /* 0x004fe200078e00ff */
[----:B------:R-:W-:Y:S01]  /*6170*/  FSEL R203, R29, RZ, !P2 ;  /* 0x000000ff1dcb7208 */ /* 0x000fe20005000000 */
[----:B----4-:R-:W-:Y:S01]  /*6180*/  IMAD.U32 R198, R198, 0x10000, RZ ;  /* 0x00010000c6c67824 */ /* 0x010fe200078e00ff */
[----:B------:R-:W-:Y:S01]  /*6190*/  SHF.L.U32 R186, R31, 0x10, RZ ;  /* 0x000000101fba7819 */ /* 0x000fe200000006ff */
[----:B------:R-:W-:Y:S01]  /*61a0*/  IMAD.U32 R202, R202, 0x10000, RZ ;  /* 0x00010000caca7824 */ /* 0x000fe200078e00ff */
[----:B------:R-:W-:Y:S01]  /*61b0*/  SHF.L.U32 R191, R191, 0x10, RZ ;  /* 0x00000010bfbf7819 */ /* 0x000fe200000006ff */
[----:B------:R-:W-:Y:S01]  /*61c0*/  IMAD.U32 R205, R205, 0x10000, RZ ;  /* 0x00010000cdcd7824 */ /* 0x000fe200078e00ff */
[----:B------:R-:W-:Y:S01]  /*61d0*/  SHF.L.U32 R194, R194, 0x10, RZ ;  /* 0x00000010c2c27819 */ /* 0x000fe200000006ff */
[----:B------:R-:W-:Y:S01]  /*61e0*/  IMAD.U32 R207, R207, 0x10000, RZ ;  /* 0x00010000cfcf7824 */ /* 0x000fe200078e00ff */
[----:B------:R-:W-:Y:S01]  /*61f0*/  SHF.L.U32 R201, R201, 0x10, RZ ;  /* 0x00000010c9c97819 */ /* 0x000fe200000006ff */
[----:B------:R-:W-:Y:S01]  /*6200*/  IMAD.U32 R209, R209, 0x10000, RZ ;  /* 0x00010000d1d17824 */ /* 0x000fe200078e00ff */
[----:B------:R-:W-:-:S02]  /*6210*/  SHF.L.U32 R206, R206, 0x10, RZ ;  /* 0x00000010cece7819 */ /* 0x000fc400000006ff */
[----:B------:R-:W-:Y:S01]  /*6220*/  SHF.L.U32 R208, R208, 0x10, RZ ;  /* 0x00000010d0d07819 */ /* 0x000fe200000006ff */
[----:B------:R-:W-:Y:S06]  /*6230*/  @P0 BRA `(.L_x_5194) ;  /* 0x0000000000400947 */ /* 0x000fec0003800000 */
[----:B------:R-:W0:Y:S01]  /*6240*/  LDC.U8 R26, c[0x0][0x3a9] ;  /* 0x0000ea40ff1a7b82 */ /* 0x000e220000000000 */
[C---:B------:R-:W-:Y:S02]  /*6250*/  LOP3.LUT P4, RZ, R192.reuse, 0x800, RZ, 0xc0, !PT ;  /* 0x00000800c0ff7812 */ /* 0x040fe4000788c0ff */
[----:B------:R-:W-:Y:S02]  /*6260*/  LOP3.LUT P5, RZ, R192, 0x200, RZ, 0xc0, !PT ;  /* 0x00000200c0ff7812 */ /* 0x000fe400078ac0ff */
[----:B0-----:R-:W-:Y:S02]  /*6270*/  ISETP.NE.AND P0, PT, R26, RZ, P4 ;  /* 0x000000ff1a00720c */ /* 0x001fe40002705270 */
[----:B------:R-:W-:Y:S02]  /*6280*/  MOV R26, 0x3f800000 ;  /* 0x3f800000001a7802 */ /* 0x000fe40000000f00 */
[----:B------:R-:W-:-:S13]  /*6290*/  PLOP3.LUT P0, PT, P0, P5, PT, 0x80, 0x8 ;  /* 0x000000000008781c */ /* 0x000fda000070b070 */
[----:B------:R-:W-:Y:S05]  /*62a0*/  @!P0 BRA `(.L_x_5195) ;  /* 0x0000000000108947 */ /* 0x000fea0003800000 */
[----:B------:R-:W-:-:S05]  /*62b0*/  IADD3 R28, P0, PT, R159, R10, RZ ;  /* 0x0000000a9f1c7210 */ /* 0x000fca0007f1e0ff */
[----:B------:R-:W-:-:S05]  /*62c0*/  IMAD.X R29, R160, 0x1, R165, P0 ;  /* 0x00000001a01d7824 */ /* 0x000fca00000e06a5 */
[----:B------:R0:W5:Y:S01]  /*62d0*/  LDG.E R27, desc[UR10][R28.64] ;  /* 0x0000000a1c1b7981 */ /* 0x000162000c1e1900 */
[----:B------:R-:W-:Y:S05]  /*62e0*/  BRA `(.L_x_5194) ;  /* 0x0000000000147947 */ /* 0x000fea0003800000 */
.L_x_5195:
[----:B------:R-:W-:Y:S01]  /*62f0*/  MOV R27, RZ ;  /* 0x000000ff001b7202 */ /* 0x000fe20000000f00 */
[----:B------:R-:W-:Y:S06]  /*6300*/  @!P4 BRA `(.L_x_5194) ;  /* 0x00000000000cc947 */ /* 0x000fec0003800000 */
[----:B------:R-:W-:-:S05]  /*6310*/  IADD3 R28, P0, PT, R130, R159, RZ ;  /* 0x0000009f821c7210 */ /* 0x000fca0007f1e0ff */
[----:B------:R-:W-:-:S05]  /*6320*/  IMAD.X R29, R69, 0x1, R160, P0 ;  /* 0x00000001451d7824 */ /* 0x000fca00000e06a0 */
[----:B------:R1:W5:Y:S03]  /*6330*/  LDG.E R27, desc[UR10][R28.64] ;  /* 0x0000000a1c1b7981 */ /* 0x000366000c1e1900 */
.L_x_5194:
        /* <DEDUP_REMOVED lines=119> */
.L_x_5198:
[----:B------:R-:W-:-:S04]  /*6ab0*/  ISETP.NE.AND P0, PT, R55, R122, PT ;  /* 0x0000007a3700720c */ /* 0x000fc80003f05270 */
[----:B------:R-:W-:-:S13]  /*6ac0*/  ISETP.NE.OR P0, PT, R28, RZ, P0 ;  /* 0x000000ff1c00720c */ /* 0x000fda0000705670 */
[----:B------:R-:W-:-:S05]  /*6ad0*/  @!P0 IADD3 R28, P1, PT, R130, R159, RZ ;  /* 0x0000009f821c8210 */ /* 0x000fca0007f3e0ff */
[----:B------:R-:W-:-:S05]  /*6ae0*/  @!P0 IMAD.X R29, R69, 0x1, R160, P1 ;  /* 0x00000001451d8824 */ /* 0x000fca00008e06a0 */
[----:B------:R0:W-:Y:S03]  /*6af0*/  @!P0 STG.E desc[UR10][R28.64], R27 ;  /* 0x0000001b1c008986 */ /* 0x0001e6000c10190a */
.L_x_5197:
[----:B------:R-:W-:Y:S05]  /*6b00*/  BSYNC.RECONVERGENT B0 ;  /* 0x0000000000007941 */ /* 0x000fea0003800200 */
.L_x_5196:
        /* <DEDUP_REMOVED lines=30> */
.L_x_5193:
[----:B------:R-:W-:Y:S01]  /*6cf0*/  BAR.SYNC.DEFER_BLOCKING 0x0 ;  /* 0x0000000000007b1d */ /* 0x000fe20000010000 */
[----:B------:R-:W-:Y:S01]  /*6d00*/  F2FP.BF16.F32.PACK_AB R113, R142, R113 ;  /* 0x000000718e71723e */ /* 0x000fe200000010ff */
[----:B------:R-:W-:Y:S01]  /*6d10*/  VIADD R55, R55, 0x1 ;  /* 0x0000000137377836 */ /* 0x000fe20000000000 */
[----:B------:R-:W-:Y:S01]  /*6d20*/  F2FP.BF16.F32.PACK_AB R115, R144, R115 ;  /* 0x000000739073723e */ /* 0x000fe200000010ff */
[----:B------:R-:W-:Y:S01]  /*6d30*/  IMAD.IADD R124, R53, 0x1, R124 ;  /* 0x00000001357c7824 */ /* 0x000fe200078e027c */
[----:B------:R-:W-:Y:S01]  /*6d40*/  F2FP.BF16.F32.PACK_AB R117, R146, R117 ;  /* 0x000000759275723e */ /* 0x000fe200000010ff */
[----:B------:R-:W2:Y:S01]  /*6d50*/  LDCU.64 UR8, c[0x0][0x4a8] ;  /* 0x00009500ff0877ac */ /* 0x000ea20008000a00 */
[----:B------:R-:W-:Y:S02]  /*6d60*/  PRMT R10, R113, 0x7632, R10 ;  /* 0x00007632710a7816 */ /* 0x000fe4000000000a */
[----:B------:R-:W-:Y:S02]  /*6d70*/  PRMT R11, R115, 0x7632, R11 ;  /* 0x00007632730b7816 */ /* 0x000fe4000000000b */
[----:B------:R-:W-:-:S02]  /*6d80*/  PRMT R12, R117, 0x7632, R12 ;  /* 0x00007632750c7816 */ /* 0x000fc4000000000c */
[----:B------:R-:W-:Y:S02]  /*6d90*/  ISETP.NE.AND P0, PT, R61, RZ, PT ;  /* 0x000000ff3d00720c */ /* 0x000fe40003f05270 */
[----:B------:R-:W-:Y:S02]  /*6da0*/  F2FP.BF16.F32.PACK_AB R119, R148, R119 ;  /* 0x000000779477723e */ /* 0x000fe400000010ff */
[----:B------:R-:W-:Y:S02]  /*6db0*/  F2FP.BF16.F32.PACK_AB R121, R150, R121 ;  /* 0x000000799679723e */ /* 0x000fe400000010ff */
[----:B------:R-:W-:Y:S02]  /*6dc0*/  F2FP.BF16.F32.PACK_AB R123, R152, R123 ;  /* 0x0000007b987b723e */ /* 0x000fe400000010ff */
[----:B------:R-:W-:Y:S02]  /*6dd0*/  F2FP.BF16.F32.PACK_AB R125, R154, R125 ;  /* 0x0000007d9a7d723e */ /* 0x000fe400000010ff */
[----:B------:R-:W-:Y:S01]  /*6de0*/  F2FP.BF16.F32.PACK_AB R111, R140, R111 ;  /* 0x0000006f8c6f723e */ /* 0x000fe200000010ff */
        /* <DEDUP_REMOVED lines=93> */
.L_x_5201:
        /* <DEDUP_REMOVED lines=12> */
.L_x_8060:


//--------------------- .text._Z25selective_scan_fwd_kernelI32Selective_Scan_fwd_kernel_traitsILi32ELi16ELi1ELb0ELb1ELb1ELb0ELb1EN3c108BFloat16EffEEv13SSMParamsBase --------------------------
	.section	.text._Z25selective_scan_fwd_kernelI32Selective_Scan_fwd_kernel_traitsILi32ELi16ELi1ELb0ELb1ELb1ELb0ELb1EN3c108BFloat16EffEEv13SSMParamsBase,"ax",@progbits
	.align	128
        .global         _Z25selective_scan_fwd_kernelI32Selective_Scan_fwd_kernel_traitsILi32ELi16ELi1ELb0ELb1ELb1ELb0ELb1EN3c108BFloat16EffEEv13SSMParamsBase
        .type           _Z25selective_scan_fwd_kernelI32Selective_Scan_fwd_kernel_traitsILi32ELi16ELi1ELb0ELb1ELb1ELb0ELb1EN3c108BFloat16EffEEv13SSMParamsBase,@function
        .size           _Z25selective_scan_fwd_kernelI32Selective_Scan_fwd_kernel_traitsILi32ELi16ELi1ELb0ELb1ELb1ELb0ELb1EN3c108BFloat16EffEEv13SSMParamsBase,(.L_x_8061 - _Z25selective_scan_fwd_kernelI32Selective_Scan_fwd_kernel_traitsILi32ELi16ELi1ELb0ELb1ELb1ELb0ELb1EN3c108BFloat16EffEEv13SSMParamsBase)
        .other          _Z25selective_scan_fwd_kernelI32Selective_Scan_fwd_kernel_traitsILi32ELi16ELi1ELb0ELb1ELb1ELb0ELb1EN3c108BFloat16EffEEv13SSMParamsBase,@"STO_CUDA_ENTRY STV_DEFAULT"
_Z25selective_scan_fwd_kernelI32Selective_Scan_fwd_kernel_traitsILi32ELi16ELi1ELb0ELb1ELb1ELb0ELb1EN3c108BFloat16EffEEv13SSMParamsBase:
.text._Z25selective_scan_fwd_kernelI32Selective_Scan_fwd_kernel_traitsILi32ELi16ELi1ELb0ELb1ELb1ELb0ELb1EN3c108BFloat16EffEEv13SSMParamsBase:
        /* <DEDUP_REMOVED lines=43> */
.L_x_5202:
        /* <DEDUP_REMOVED lines=94> */
.L_x_5203:
        /* <DEDUP_REMOVED lines=11> */
.L_x_5204:
        /* <DEDUP_REMOVED lines=72> */
.L_x_5205:
        /* <DEDUP_REMOVED lines=29> */
.L_x_5206:
        /* <DEDUP_REMOVED lines=51> */
.L_x_5246:
        /* <DEDUP_REMOVED lines=279> */
.L_x_5208:
[----:B------:R-:W-:Y:S05]  /*2430*/  BSYNC.RECONVERGENT B0 ;  /* 0x0000000000007941 */ /* 0x000fea0003800200 */
.L_x_5207:
        /* <DEDUP_REMOVED lines=37> */
.L_x_5210:
[----:B------:R-:W-:Y:S05]  /*2690*/  BSYNC.RECONVERGENT B0 ;  /* 0x0000000000007941 */ /* 0x000fea0003800200 */
.L_x_5209:
        /* <DEDUP_REMOVED lines=35> */
.L_x_5212:
[----:B------:R-:W-:Y:S05]  /*28d0*/  BSYNC.RECONVERGENT B0 ;  /* 0x0000000000007941 */ /* 0x000fea0003800200 */
.L_x_5211:
        /* <DEDUP_REMOVED lines=37> */
.L_x_5214:
[----:B------:R-:W-:Y:S05]  /*2b30*/  BSYNC.RECONVERGENT B0 ;  /* 0x0000000000007941 */ /* 0x000fea0003800200 */
.L_x_5213:
        /* <DEDUP_REMOVED lines=35> */
.L_x_5216:
[----:B------:R-:W-:Y:S05]  /*2d70*/  BSYNC.RECONVERGENT B0 ;  /* 0x0000000000007941 */ /* 0x000fea0003800200 */
.L_x_5215:
        /* <DEDUP_REMOVED lines=37> */
.L_x_5218:
[----:B------:R-:W-:Y:S05]  /*2fd0*/  BSYNC.RECONVERGENT B0 ;  /* 0x0000000000007941 */ /* 0x000fea0003800200 */
.L_x_5217:
        /* <DEDUP_REMOVED lines=35> */
.L_x_5220:
[----:B------:R-:W-:Y:S05]  /*3210*/  BSYNC.RECONVERGENT B0 ;  /* 0x0000000000007941 */ /* 0x000fea0003800200 */
.L_x_5219:
        /* <DEDUP_REMOVED lines=37> */
.L_x_5222:
[----:B------:R-:W-:Y:S05]  /*3470*/  BSYNC.RECONVERGENT B0 ;  /* 0x0000000000007941 */ /* 0x000fea0003800200 */
.L_x_5221:
        /* <DEDUP_REMOVED lines=35> */
.L_x_5224:
[----:B------:R-:W-:Y:S05]  /*36b0*/  BSYNC.RECONVERGENT B0 ;  /* 0x0000000000007941 */ /* 0x000fea0003800200 */
.L_x_5223:
        /* <DEDUP_REMOVED lines=38> */
.L_x_5226:
[----:B------:R-:W-:Y:S05]  /*3920*/  BSYNC.RECONVERGENT B0 ;  /* 0x0000000000007941 */ /* 0x000fea0003800200 */
.L_x_5225:
        /* <DEDUP_REMOVED lines=37> */
.L_x_5228:
[----:B------:R-:W-:Y:S05]  /*3b80*/  BSYNC.RECONVERGENT B0 ;  /* 0x0000000000007941 */ /* 0x000fea0003800200 */
.L_x_5227:
        /* <DEDUP_REMOVED lines=39> */
.L_x_5230:
[----:B------:R-:W-:Y:S05]  /*3e00*/  BSYNC.RECONVERGENT B0 ;  /* 0x0000000000007941 */ /* 0x000fea0003800200 */
.L_x_5229:
        /* <DEDUP_REMOVED lines=39> */
.L_x_5232:
[----:B------:R-:W-:Y:S05]  /*4080*/  BSYNC.RECONVERGENT B0 ;  /* 0x0000000000007941 */ /* 0x000fea0003800200 */
.L_x_5231:
        /* <DEDUP_REMOVED lines=43> */
.L_x_5234:
[----:B------:R-:W-:Y:S05]  /*4340*/  BSYNC.RECONVERGENT B0 ;  /* 0x0000000000007941 */ /* 0x000fea0003800200 */
.L_x_5233:
        /* <DEDUP_REMOVED lines=32> */
.L_x_5236:
[----:B------:R-:W-:Y:S05]  /*4550*/  BSYNC.RECONVERGENT B0 ;  /* 0x0000000000007941 */ /* 0x000fea0003800200 */
.L_x_5235:
        /* <DEDUP_REMOVED lines=32> */
.L_x_5238:
[----:B------:R-:W-:Y:S05]  /*4760*/  BSYNC.RECONVERGENT B0 ;  /* 0x0000000000007941 */ /* 0x000fea0003800200 */
.L_x_5237:
        /* <DEDUP_REMOVED lines=54> */
[----:B------:R-:W-:Y:S01]  /*4ad0*/  IADD3.X R177, PT, PT, R3, R71, RZ, P3, !PT ;  /* 0x0000004703b17210 */ /* 0x000fe20001ffe4ff */
[----:B------:R-:W-:Y:S01]  /*4ae0*/  IMAD.MOV.U32 R160, RZ, RZ, R57 ;  /* 0x000000ffffa07224 */ /* 0x000fe200078e0039 */
[----:B--2---:R-:W-:Y:S01]  /*4af0*/  SHF.L.U64.HI R23, R22, 0x1, R23 ;  /* 0x0000000116177819 */ /* 0x004fe20000010217 */
[----:B------:R-:W-:-:S02]  /*4b00*/  UIADD3 UR8, UPT, UPT, UR6, 0x860, URZ ;  /* 0x0000086006087890 */ /* 0x000fc4000fffe0ff */
        /* <DEDUP_REMOVED lines=28> */
[----:B---3--:R-:W-:Y:S02]  /*4cd0*/  SHF.L.U64.HI R17, R16, 0x2, R17 ;  /* 0x0000000210117819 */ /* 0x008fe40000010211 */
[----:B------:R-:W-:-:S03]  /*4ce0*/  IADD3 R167, PT, PT, R11, R167, RZ ;  /* 0x000000a70ba77210 */ /* 0x000fc60007ffe0ff */
[----:B------:R-:W-:Y:S02]  /*4cf0*/  @P1 IADD3 R165, PT, PT, R165, 0x1, RZ ;  /* 0x00000001a5a51810 */ /* 0x000fe40007ffe0ff */
[----:B------:R-:W-:Y:S02]  /*4d00*/  IADD3 R14, P1, PT, R136, R54, RZ ;  /* 0x00000036880e7210 */ /* 0x000fe40007f3e0ff */
[----:B----4-:R-:W-:Y:S01]  /*4d10*/  SHF.L.U64.HI R21, R20, 0x1, R21 ;  /* 0x0000000114157819 */ /* 0x010fe20000010215 */
[----:B------:R-:W-:Y:S01]  /*4d20*/  @!P0 IMAD.MOV R165, RZ, RZ, -R165 ;  /* 0x000000ffffa58224 */ /* 0x000fe200078e0aa5 */
[----:B------:R-:W-:Y:S01]  /*4d30*/  @!P2 LOP3.LUT R165, RZ, R63, RZ, 0x33, !PT ;  /* 0x0000003fffa5a212 */ /* 0x000fe200078e33ff */
[----:B0-2---:R-:W-:-:S08]  /*4d40*/  IMAD.X R15, R3, 0x1, R73, P1 ;  /* 0x00000001030f7824 */ /* 0x005fd000008e0649 */
.L_x_5245:
        /* <DEDUP_REMOVED lines=36> */
[----:B------:R-:W-:Y:S02]  /*4f90*/  IMAD.MOV.U32 R26, RZ, RZ, RZ ;  /* 0x000000ffff1a7224 */ /* 0x000fe400078e00ff */
[----:B------:R-:W-:Y:S01]  /*4fa0*/  IMAD.MOV.U32 R28, RZ, RZ, RZ ;  /* 0x000000ffff1c7224 */ /* 0x000fe200078e00ff */
[----:B------:R-:W-:Y:S01]  /*4fb0*/  MOV R25, R160 ;  /* 0x000000a000197202 */ /* 0x000fe20000000f00 */
[----:B------:R-:W-:-:S05]  /*4fc0*/  IMAD.MOV.U32 R24, RZ, RZ, R161 ;  /* 0x000000ffff187224 */ /* 0x000fca00078e00a1 */
[----:B------:R0:W4:Y:S02]  /*4fd0*/  LDG.E R176, desc[UR10][R24.64] ;  /* 0x0000000a18b07981 */ /* 0x000124000c1e1900 */
[----:B0-----:R-:W-:Y:S01]  /*4fe0*/  HFMA2 R24, -RZ, RZ, 0, 0 ;  /* 0x00000000ff187431 */ /* 0x001fe200000001ff */
[----:B------:R-:W-:Y:S02]  /*4ff0*/  P2R R178, PR, RZ, 0x4 ;  /* 0x00000004ffb27803 */ /* 0x000fe40000000000 */
        /* <DEDUP_REMOVED lines=61> */
[----:B------:R-:W-:-:S02]  /*53d0*/  IMAD.MOV.U32 R180, RZ, RZ, RZ ;  /* 0x000000ffffb47224 */ /* 0x000fc400078e00ff */
[----:B------:R-:W-:Y:S01]  /*53e0*/  IMAD.MOV.U32 R184, RZ, RZ, RZ ;  /* 0x000000ffffb87224 */ /* 0x000fe200078e00ff */
[----:B------:R-:W2:Y:S01]  /*53f0*/  @!P1 LDG.E.U16 R26, desc[UR10][R24.64+-0x200] ;  /* 0xfffe000a181a9981 */ /* 0x000ea2000c1e1500 */
[----:B------:R-:W-:Y:S01]  /*5400*/  ISETP.GE.AND P0, PT, R82, R53, PT ;  /* 0x000000355200720c */ /* 0x000fe20003f06270 */
[----:B------:R-:W-:Y:S01]  /*5410*/  HFMA2 R186, -RZ, RZ, 0, 0 ;  /* 0x00000000ffba7431 */ /* 0x000fe200000001ff */
[----:B------:R-:W-:Y:S01]  /*5420*/  P2R R32, PR, RZ, 0x4 ;  /* 0x00000004ff207803 */ /* 0x000fe20000000000 */
[----:B------:R-:W-:Y:S02]  /*5430*/  IMAD.MOV.U32 R188, RZ, RZ, RZ ;  /* 0x000000ffffbc7224 */ /* 0x000fe400078e00ff */
        /* <DEDUP_REMOVED lines=72> */
[----:B0-----:R-:W-:Y:S02]  /*58c0*/  IMAD.U32 R34, R34, 0x10000, RZ ;  /* 0x0001000022227824 */ /* 0x001fe400078e00ff */
[----:B------:R-:W-:Y:S01]  /*58d0*/  FMUL.FTZ R179, R26, R85 ;  /* 0x000000551ab37220 */ /* 0x000fe20000410000 */
[-C--:B------:R-:W-:Y:S01]  /*58e0*/  ISETP.GE.U32.AND P1, PT, R116, R53.reuse, PT ;  /* 0x000000357400720c */ /* 0x080fe20003f26070 */
[----:B------:R-:W-:Y:S01]  /*58f0*/  IMAD.U32 R168, R168, 0x10000, RZ ;  /* 0x00010000a8a87824 */ /* 0x000fe200078e00ff */
[----:B-1----:R-:W-:Y:S02]  /*5900*/  SHF.L.U32 R32, R32, 0x10, RZ ;  /* 0x0000001020207819 */ /* 0x002fe400000006ff */
[----:B------:R-:W-:-:S03]  /*5910*/  ISETP.GE.U32.AND P2, PT, R110, R53, PT ;  /* 0x000000356e00720c */ /* 0x000fc60003f46070 */
[----:B------:R-:W-:Y:S01]  /*5920*/  FMUL.FTZ R32, R131, R32 ;  /* 0x0000002083207220 */ /* 0x000fe20000410000 */
[----:B------:R-:W-:Y:S01]  /*5930*/  IMAD.U32 R170, R170, 0x10000, RZ ;  /* 0x00010000aaaa7824 */ /* 0x000fe200078e00ff */
[----:B------:R-:W-:Y:S03]  /*5940*/  MUFU.EX2 R179, R179 ;  /* 0x000000b300b37308 */ /* 0x000fe60000000800 */
[----:B------:R-:W-:Y:S01]  /*5950*/  FSEL R32, R32, RZ, !P1 ;  /* 0x000000ff20207208 */ /* 0x000fe20004800000 */
[----:B------:R-:W-:Y:S01]  /*5960*/  IMAD.U32 R176, R176, 0x10000, RZ ;  /* 0x00010000b0b07824 */ /* 0x000fe200078e00ff */
[----:B------:R-:W-:Y:S01]  /*5970*/  SHF.L.U32 R178, R178, 0x10, RZ ;  /* 0x00000010b2b27819 */ /* 0x000fe200000006ff */
[C---:B------:R-:W-:Y:S01]  /*5980*/  FMUL.FTZ R189, R26.reuse, R109 ;  /* 0x0000006d1abd7220 */ /* 0x040fe20000410000 */
[----:B------:R-:W-:Y:S01]  /*5990*/  FMUL.FTZ R195, R26, R97 ;  /* 0x000000611ac37220 */ /* 0x000fe20000410000 */
[----:B------:R-:W-:-:S03]  /*59a0*/  IMAD.U32 R182, R182, 0x10000, RZ ;  /* 0x00010000b6b67824 */ /* 0x000fc600078e00ff */
[----:B------:R-:W-:Y:S01]  /*59b0*/  MUFU.EX2 R202, R195 ;  /* 0x000000c300ca7308 */ /* 0x000fe20000000800 */
[----:B------:R-:W-:Y:S01]  /*59c0*/  FMUL.FTZ R182, R155, R182 ;  /* 0x000000b69bb67220 */ /* 0x000fe20000410000 */
[----:B---3--:R-:W-:-:S04]  /*59d0*/  IMAD.U32 R30, R30, 0x10000, RZ ;  /* 0x000100001e1e7824 */ /* 0x008fc800078e00ff */
        /* <DEDUP_REMOVED lines=19> */
[----:B--2---:R-:W-:-:S04]  /*5b10*/  IMAD.U32 R180, R33, 0x10000, RZ ;  /* 0x0001000021b47824 */ /* 0x004fc800078e00ff */
[----:B------:R-:W-:Y:S01]  /*5b20*/  FMUL.FTZ R180, R133, R180 ;  /* 0x000000b485b47220 */ /* 0x000fe20000410000 */
[----:B---3--:R-:W-:Y:S01]  /*5b30*/  FMUL.FTZ R173, R135, R34 ;  /* 0x0000002287ad7220 */ /* 0x008fe20000410000 */
[----:B------:R-:W-:-:S03]  /*5b40*/  PRMT R184, R194, 0x7632, R184 ;  /* 0x00007632c2b87816 */ /* 0x000fc600000000b8 */
[----:B------:R-:W-:Y:S02]  /*5b50*/  FSEL R34, R180, RZ, !P0 ;  /* 0x000000ffb4227208 */ /* 0x000fe40004000000 */
[----:B------:R-:W-:Y:S02]  /*5b60*/  SHF.L.U32 R180, R166, 0x10, RZ ;  /* 0x00000010a6b47819 */ /* 0x000fe400000006ff */
[----:B------:R-:W-:Y:S01]  /*5b70*/  PRMT R185, R196, 0x7632, R185 ;  /* 0x00007632c4b97816 */ /* 0x000fe200000000b9 */
[----:B------:R-:W-:Y:S01]  /*5b80*/  STS.U16 [R41+0x6a0], R194 ;  /* 0x0006a0c229007388 */ /* 0x000fe20000000400 */
[----:B------:R-:W-:Y:S01]  /*5b90*/  ISETP.GE.U32.AND P3, PT, R112, R53, PT ;  /* 0x000000357000720c */ /* 0x000fe20003f66070 */
[----:B------:R-:W-:Y:S02]  /*5ba0*/  FMUL.FTZ R180, R137, R180 ;  /* 0x000000b489b47220 */ /* 0x000fe40000410000 */
[----:B------:R-:W-:Y:S01]  /*5bb0*/  STS.U16 [R40+0x6e0], R184 ;  /* 0x0006e0b828007388 */ /* 0x000fe20000000400 */
[----:B------:R-:W-:Y:S01]  /*5bc0*/  FMUL.FTZ R183, R26, R81 ;  /* 0x000000511ab77220 */ /* 0x000fe20000410000 */
[----:B------:R-:W-:-:S02]  /*5bd0*/  FSEL R166, R173, RZ, !P3 ;  /* 0x000000ffada67208 */ /* 0x000fc40005800000 */
[----:B------:R-:W-:Y:S01]  /*5be0*/  STS.U16 [R39+0x720], R196 ;  /* 0x000720c427007388 */ /* 0x000fe20000000400 */
[----:B------:R-:W-:Y:S01]  /*5bf0*/  FSEL R33, R35, 1, !P1 ;  /* 0x3f80000023217808 */ /* 0x000fe20004800000 */
[----:B------:R-:W-:Y:S02]  /*5c00*/  FMUL.FTZ R173, R143, R168 ;  /* 0x000000a88fad7220 */ /* 0x000fe40000410000 */
[----:B------:R2:W-:Y:S01]  /*5c10*/  STS.U16 [R38+0x760], R185 ;  /* 0x000760b926007388 */ /* 0x0005e20000000400 */
[----:B------:R-:W-:Y:S02]  /*5c20*/  ISETP.GE.U32.AND P1, PT, R108, R53, PT ;  /* 0x000000356c00720c */ /* 0x000fe40003f26070 */
[----:B------:R-:W-:Y:S02]  /*5c30*/  FSEL R35, R169, 1, !P0 ;  /* 0x3f800000a9237808 */ /* 0x000fe40004000000 */
[----:B------:R-:W-:Y:S02]  /*5c40*/  FSEL R168, R180, RZ, !P2 ;  /* 0x000000ffb4a87208 */ /* 0x000fe40005000000 */
[----:B------:R-:W-:Y:S01]  /*5c50*/  FSEL R169, R171, 1, !P3 ;  /* 0x3f800000aba97808 */ /* 0x000fe20005800000 */
[----:B--2---:R-:W-:Y:S01]  /*5c60*/  FMUL.FTZ R185, R26, R101 ;  /* 0x000000651ab97220 */ /* 0x004fe20000410000 */
[----:B------:R-:W-:-:S02]  /*5c70*/  SHF.L.U32 R180, R172, 0x10, RZ ;  /* 0x00000010acb47819 */ /* 0x000fc400000006ff */
[----:B-1----:R-:W-:Y:S01]  /*5c80*/  FSEL R171, R175, 1, !P2 ;  /* 0x3f800000afab7808 */ /* 0x002fe20005000000 */
[----:B------:R-:W-:Y:S01]  /*5c90*/  FMUL.FTZ R175, R145, R170 ;  /* 0x000000aa91af7220 */ /* 0x000fe20000410000 */
[----:B------:R-:W1:Y:S01]  /*5ca0*/  MUFU.EX2 R183, R183 ;  /* 0x000000b700b77308 */ /* 0x000e620000000800 */
[----:B------:R-:W-:Y:S02]  /*5cb0*/  FSEL R170, R173, RZ, !P1 ;  /* 0x000000ffadaa7208 */ /* 0x000fe40004800000 */
[----:B------:R-:W-:Y:S02]  /*5cc0*/  PRMT R186, R198, 0x7632, R186 ;  /* 0x00007632c6ba7816 */ /* 0x000fe400000000ba */
[----:B------:R-:W-:Y:S01]  /*5cd0*/  FSEL R173, R177, 1, !P1 ;  /* 0x3f800000b1ad7808 */ /* 0x000fe20004800000 */
[----:B------:R-:W-:Y:S02]  /*5ce0*/  FMUL.FTZ R177, R147, R180 ;  /* 0x000000b493b17220 */ /* 0x000fe40000410000 */
[----:B------:R-:W2:Y:S01]  /*5cf0*/  MUFU.EX2 R185, R185 ;  /* 0x000000b900b97308 */ /* 0x000ea20000000800 */
[----:B------:R-:W-:Y:S01]  /*5d00*/  FMUL.FTZ R184, R26, R99 ;  /* 0x000000631ab87220 */ /* 0x000fe20000410000 */
[----:B------:R-:W-:Y:S01]  /*5d10*/  IMAD.U32 R180, R174, 0x10000, RZ ;  /* 0x00010000aeb47824 */ /* 0x000fe200078e00ff */
[----:B------:R-:W-:Y:S01]  /*5d20*/  STS.U16 [R37+0x7a0], R198 ;  /* 0x0007a0c625007388 */ /* 0x000fe20000000400 */
[----:B------:R-:W-:-:S02]  /*5d30*/  ISETP.GE.U32.AND P3, PT, R104, R53, PT ;  /* 0x000000356800720c */ /* 0x000fc40003f66070 */
[----:B------:R-:W-:Y:S01]  /*5d40*/  FMUL.FTZ R180, R149, R180 ;  /* 0x000000b495b47220 */ /* 0x000fe20000410000 */
[----:B------:R3:W-:Y:S01]  /*5d50*/  STS.U16 [R36+0x7e0], R186 ;  /* 0x0007e0ba24007388 */ /* 0x0007e20000000400 */
[-C--:B------:R-:W-:Y:S01]  /*5d60*/  ISETP.GE.U32.AND P0, PT, R106, R53.reuse, PT ;  /* 0x000000356a00720c */ /* 0x080fe20003f06070 */
[----:B------:R-:W5:Y:S01]  /*5d70*/  MUFU.EX2 R184, R184 ;  /* 0x000000b800b87308 */ /* 0x000f620000000800 */
[----:B------:R-:W-:Y:S01]  /*5d80*/  ISETP.GE.U32.AND P2, PT, R102, R53, PT ;  /* 0x000000356600720c */ /* 0x000fe20003f46070 */
[----:B------:R-:W-:Y:S01]  /*5d90*/  NOP ;  /* 0x0000000000007918 */ /* 0x000fe20000000000 */
[----:B---3--:R-:W-:Y:S01]  /*5da0*/  FMUL.FTZ R186, R26, R103 ;  /* 0x000000671aba7220 */ /* 0x008fe20000410000 */
[----:B------:R-:W-:Y:S01]  /*5db0*/  FSEL R174, R177, RZ, !P3 ;  /* 0x000000ffb1ae7208 */ /* 0x000fe20005800000 */
[----:B------:R-:W3:Y:S01]  /*5dc0*/  LDS.U16 R191, [R0+0x422] ;  /* 0x0004220000bf7984 */ /* 0x000ee20000000400 */
[----:B----4-:R-:W-:Y:S01]  /*5dd0*/  FSEL R177, R181, 1, !P3 ;  /* 0x3f800000b5b17808 */ /* 0x010fe20005800000 */
[----:B------:R-:W-:Y:S01]  /*5de0*/  FMUL.FTZ R181, R151, R176 ;  /* 0x000000b097b57220 */ /* 0x000fe20000410000 */
[----:B------:R-:W-:Y:S01]  /*5df0*/  FSEL R172, R175, RZ, !P0 ;  /* 0x000000ffafac7208 */ /* 0x000fe20004000000 */
[----:B------:R-:W4:Y:S01]  /*5e00*/  MUFU.EX2 R186, R186 ;  /* 0x000000ba00ba7308 */ /* 0x000f220000000800 */
[----:B------:R-:W-:Y:S01]  /*5e10*/  FSEL R176, R180, RZ, !P2 ;  /* 0x000000ffb4b07208 */ /* 0x000fe20005000000 */
[----:B------:R-:W-:Y:S01]  /*5e20*/  FMUL.FTZ R180, R153, R178 ;  /* 0x000000b299b47220 */ /* 0x000fe20000410000 */
[----:B------:R-:W-:Y:S01]  /*5e30*/  FSEL R175, R179, 1, !P0 ;  /* 0x3f800000b3af7808 */ /* 0x000fe20004000000 */
[----:B------:R-:W-:Y:S01]  /*5e40*/  LDS.U16 R190, [R0+0x424] ;  /* 0x0004240000be7984 */ /* 0x000fe20000000400 */
[----:B------:R-:W-:-:S02]  /*5e50*/  ISETP.GE.U32.AND P0, PT, R98, R53, PT ;  /* 0x000000356200720c */ /* 0x000fc40003f06070 */
[----:B-1----:R-:W-:Y:S01]  /*5e60*/  FSEL R179, R183, 1, !P2 ;  /* 0x3f800000b7b37808 */ /* 0x002fe20005000000 */
[----:B------:R-:W1:Y:S01]  /*5e70*/  LDS.U16 R193, [R0+0x426] ;  /* 0x0004260000c17984 */ /* 0x000e620000000400 */
[----:B------:R-:W-:Y:S02]  /*5e80*/  FSEL R180, R180, RZ, !P0 ;  /* 0x000000ffb4b47208 */ /* 0x000fe40004000000 */
[----:B--2---:R-:W-:Y:S01]  /*5e90*/  FSEL R183, R185, 1, !P0 ;  /* 0x3f800000b9b77808 */ /* 0x004fe20004000000 */
[----:B------:R-:W-:Y:S01]  /*5ea0*/  LDS.U16 R194, [R0+0x428] ;  /* 0x0004280000c27984 */ /* 0x000fe20000000400 */
[----:B------:R-:W-:Y:S02]  /*5eb0*/  ISETP.NE.AND P0, PT, R55, RZ, PT ;  /* 0x000000ff3700720c */ /* 0x000fe40003f05270 */
[----:B------:R-:W-:Y:S01]  /*5ec0*/  ISETP.GE.U32.AND P1, PT, R100, R53, PT ;  /* 0x000000356400720c */ /* 0x000fe20003f26070 */
[----:B------:R-:W-:Y:S01]  /*5ed0*/  FMUL.FTZ R185, R26, R111 ;  /* 0x0000006f1ab97220 */ /* 0x000fe20000410000 */
[----:B------:R-:W-:Y:S01]  /*5ee0*/  ISETP.GE.U32.AND P3, PT, R96, R53, PT ;  /* 0x000000356000720c */ /* 0x000fe20003f66070 */
[----:B------:R-:W-:Y:S01]  /*5ef0*/  LDS.U16 R197, [R0+0x42a] ;  /* 0x00042a0000c57984 */ /* 0x000fe20000000400 */
[----:B------:R-:W-:-:S02]  /*5f00*/  FSEL R178, R181, RZ, !P1 ;  /* 0x000000ffb5b27208 */ /* 0x000fc40004800000 */
[----:B-----5:R-:W-:Y:S01]  /*5f10*/  FSEL R181, R184, 1, !P1 ;  /* 0x3f800000b8b57808 */ /* 0x020fe20004800000 */
[----:B------:R-:W-:Y:S01]  /*5f20*/  IMAD.U32 R184, R31, 0x10000, RZ ;  /* 0x000100001fb87824 */ /* 0x000fe200078e00ff */
[----:B0-----:R-:W-:Y:S01]  /*5f30*/  SHF.L.U32 R27, R27, 0x10, RZ ;  /* 0x000000101b1b7819 */ /* 0x001fe200000006ff */
[----:B------:R-:W0:Y:S01]  /*5f40*/  LDS.U16 R31, [R0+0x420] ;  /* 0x00042000001f7984 */ /* 0x000e220000000400 */
[----:B------:R4:W-:Y:S03]  /*5f50*/  MUFU.EX2 R201, R185 ;  /* 0x000000b900c97308 */ /* 0x0009e60000000800 */
[----:B------:R-:W2:Y:S01]  /*5f60*/  LDS.U16 R196, [R0+0x42c] ;  /* 0x00042c0000c47984 */ /* 0x000ea20000000400 */
[----:B------:R-:W-:-:S03]  /*5f70*/  FMUL.FTZ R187, R26, R105 ;  /* 0x000000691abb7220 */ /* 0x000fc60000410000 */
[----:B------:R-:W5:Y:S01]  /*5f80*/  LDS.U16 R199, [R0+0x42e] ;  /* 0x00042e0000c77984 */ /* 0x000f620000000400 */
[----:B------:R-:W-:Y:S01]  /*5f90*/  FMUL.FTZ R188, R26, R107 ;  /* 0x0000006b1abc7220 */ /* 0x000fe20000410000 */
[----:B----4-:R-:W-:Y:S02]  /*5fa0*/  FSEL R185, R186, 1, !P3 ;  /* 0x3f800000bab97808 */ /* 0x010fe40005800000 */
[----:B------:R-:W-:Y:S01]  /*5fb0*/  LDS.U16 R200, [R0+0x430] ;  /* 0x0004300000c87984 */ /* 0x000fe20000000400 */
[----:B------:R-:W-:-:S03]  /*5fc0*/  FMUL.FTZ R186, R158, R27 ;  /* 0x0000001b9eba7220 */ /* 0x000fc60000410000 */
[----:B------:R-:W4:Y:S04]  /*5fd0*/  LDS.U16 R203, [R0+0x432] ;  /* 0x0004320000cb7984 */ /* 0x000f280000000400 */
[----:B------:R-:W4:Y:S04]  /*5fe0*/  LDS.U16 R204, [R0+0x434] ;  /* 0x0004340000cc7984 */ /* 0x000f280000000400 */
[----:B------:R-:W-:Y:S04]  /*5ff0*/  LDS.U16 R207, [R0+0x436] ;  /* 0x0004360000cf7984 */ /* 0x000fe80000000400 */
[----:B------:R-:W4:Y:S04]  /*6000*/  LDS.U16 R208, [R0+0x438] ;  /* 0x0004380000d07984 */ /* 0x000f280000000400 */
[----:B------:R-:W4:Y:S04]  /*6010*/  LDS.U16 R209, [R0+0x43a] ;  /* 0x00043a0000d17984 */ /* 0x000f280000000400 */
[----:B------:R-:W4:Y:S04]  /*6020*/  LDS.U16 R210, [R0+0x43c] ;  /* 0x00043c0000d27984 */ /* 0x000f280000000400 */
[----:B------:R-:W4:Y:S04]  /*6030*/  LDS.U16 R211, [R0+0x43e] ;  /* 0x00043e0000d37984 */ /* 0x000f280000000400 */
[----:B------:R-:W0:Y:S01]  /*6040*/  @P0 LDS.64 R26, [UR8] ;  /* 0x00000008ff1a0984 */ /* 0x000e220008000a00 */
[----:B------:R-:W3:Y:S01]  /*6050*/  MUFU.EX2 R188, R188 ;  /* 0x000000bc00bc7308 */ /* 0x000ee20000000800 */
[----:B------:R-:W-:-:S07]  /*6060*/  ISETP.GE.U32.AND P1, PT, R90, R53, PT ;  /* 0x000000355a00720c */ /* 0x000fce0003f26070 */
[----:B------:R-:W1:Y:S08]  /*6070*/  MUFU.EX2 R187, R187 ;  /* 0x000000bb00bb7308 */ /* 0x000e700000000800 */
[----:B------:R3:W2:Y:S01]  /*6080*/  MUFU.EX2 R198, R189 ;  /* 0x000000bd00c67308 */ /* 0x0006a20000000800 */
[----:B------:R-:W-:Y:S01]  /*6090*/  FMUL.FTZ R184, R157, R184 ;  /* 0x000000b89db87220 */ /* 0x000fe20000410000 */
[----:B------:R-:W-:-:S02]  /*60a0*/  ISETP.GE.U32.AND P2, PT, R94, R53, PT ;  /* 0x000000355e00720c */ /* 0x000fc40003f46070 */
[----:B------:R-:W-:Y:S02]  /*60b0*/  FSEL R182, R182, RZ, !P3 ;  /* 0x000000ffb6b67208 */ /* 0x000fe40005800000 */
[----:B---3--:R-:W-:Y:S01]  /*60c0*/  FSEL R189, R188, 1, !P1 ;  /* 0x3f800000bcbd7808 */ /* 0x008fe20004800000 */
[----:B------:R-:W-:Y:S01]  /*60d0*/  IMAD.U32 R188, R29, 0x10000, RZ ;  /* 0x000100001dbc7824 */ /* 0x000fe200078e00ff */
[----:B------:R-:W-:Y:S02]  /*60e0*/  SHF.L.U32 R29, R28, 0x10, RZ ;  /* 0x000000101c1d7819 */ /* 0x000fe400000006ff */
[----:B------:R-:W-:Y:S01]  /*60f0*/  ISETP.GE.U32.AND P3, PT, R88, R53, PT ;  /* 0x000000355800720c */ /* 0x000fe20003f66070 */
[----:B------:R-:W-:Y:S01]  /*6100*/  FMUL.FTZ R188, R159, R188 ;  /* 0x000000bc9fbc7220 */ /* 0x000fe20000410000 */
[----:B------:R-:W-:Y:S01]  /*6110*/  FSEL R184, R184, RZ, !P2 ;  /* 0x000000ffb8b87208 */ /* 0x000fe20005000000 */
[----:B------:R-:W-:Y:S01]  /*6120*/  FMUL.FTZ R29, R164, R29 ;  /* 0x0000001da41d7220 */ /* 0x000fe20000410000 */
[----:B-1----:R-:W-:-:S02]  /*6130*/  FSEL R187, R187, 1, !P2 ;  /* 0x3f800000bbbb7808 */ /* 0x002fc40005000000 */
[-C--:B------:R-:W-:Y:S02]  /*6140*/  ISETP.GE.U32.AND P2, PT, R86, R53.reuse, PT ;  /* 0x000000355600720c */ /* 0x080fe40003f46070 */
[----:B------:R-:W-:Y:S02]  /*6150*/  FSEL R186, R186, RZ, !P1 ;  /* 0x000000ffbaba7208 */ /* 0x000fe40004800000 */
[----:B------:R-:W-:Y:S02]  /*6160*/  ISETP.GE.U32.AND P1, PT, R120, R53, PT ;  /* 0x000000357800720c */ /* 0x000fe40003f26070 */
[----:B--2---:R-:W-:Y:S01]  /*6170*/  FSEL R195, R198, 1, !P3 ;  /* 0x3f800000c6c37808 */ /* 0x004fe20005800000 */
[----:B------:R-:W-:Y:S01]  /*6180*/  IMAD.U32 R191, R191, 0x10000, RZ ;  /* 0x00010000bfbf7824 */ /* 0x000fe200078e00ff */
[----:B------:R-:W-:Y:S01]  /*6190*/  FSEL R198, R201, 1, !P2 ;  /* 0x3f800000c9c67808 */ /* 0x000fe20005000000 */
[----:B------:R-:W-:Y:S01]  /*61a0*/  IMAD.U32 R193, R193, 0x10000, RZ ;  /* 0x00010000c1c17824 */ /* 0x000fe200078e00ff */
[----:B------:R-:W-:Y:S01]  /*61b0*/  FSEL R206, R188, RZ, !P3 ;  /* 0x000000ffbcce7208 */ /* 0x000fe20005800000 */
[----:B0-----:R-:W-:Y:S01]  /*61c0*/  IMAD.U32 R188, R31, 0x10000, RZ ;  /* 0x000100001fbc7824 */ /* 0x001fe200078e00ff */
[----:B------:R-:W-:Y:S01]  /*61d0*/  FSEL R201, R30, RZ, !P1 ;  /* 0x000000ff1ec97208 */ /* 0x000fe20004800000 */
[----:B------:R-:W-:Y:S01]  /*61e0*/  IMAD.U32 R194, R194, 0x10000, RZ ;  /* 0x00010000c2c27824 */ /* 0x000fe200078e00ff */
[----:B------:R-:W-:Y:S01]  /*61f0*/  FSEL R202, R202, 1, !P1 ;  /* 0x3f800000caca7808 */ /* 0x000fe20004800000 */
[----:B------:R-:W-:Y:S01]  /*6200*/  IMAD.U32 R196, R196, 0x10000, RZ ;  /* 0x00010000c4c47824 */ /* 0x000fe200078e00ff */
[----:B------:R-:W-:Y:S01]  /*6210*/  FSEL R205, R29, RZ, !P2 ;  /* 0x000000ff1dcd7208 */ /* 0x000fe20005000000 */
[----:B-----5:R-:W-:Y:S01]  /*6220*/  IMAD.U32 R199, R199, 0x10000, RZ ;  /* 0x00010000c7c77824 */ /* 0x020fe200078e00ff */
[----:B------:R-:W-:Y:S01]  /*6230*/  SHF.L.U32 R190, R190, 0x10, RZ ;  /* 0x00000010bebe7819 */ /* 0x000fe200000006ff */
        /* <DEDUP_REMOVED lines=21> */
.L_x_5241:
[----:B------:R-:W-:Y:S01]  /*6390*/  IMAD.MOV.U32 R27, RZ, RZ, RZ ;  /* 0x000000ffff1b7224 */ /* 0x000fe200078e00ff */
[----:B------:R-:W-:Y:S06]  /*63a0*/  @!P4 BRA `(.L_x_5240) ;  /* 0x00000000000cc947 */ /* 0x000fec0003800000 */
[----:B------:R-:W-:-:S04]  /*63b0*/  IADD3 R28, P0, PT, R130, R163, RZ ;  /* 0x000000a3821c7210 */ /* 0x000fc80007f1e0ff */
[----:B------:R-:W-:-:S05]  /*63c0*/  IADD3.X R29, PT, PT, R69, R162, RZ, P0, !PT ;  /* 0x000000a2451d7210 */ /* 0x000fca00007fe4ff */
[----:B------:R1:W5:Y:S04]  /*63d0*/  LDG.E R27, desc[UR10][R28.64] ;  /* 0x0000000a1c1b7981 */ /* 0x000368000c1e1900 */
.L_x_5240:
        /* <DEDUP_REMOVED lines=119> */
.L_x_5244:
[----:B------:R-:W-:-:S04]  /*6b50*/  ISETP.NE.AND P0, PT, R55, R122, PT ;  /* 0x0000007a3700720c */ /* 0x000fc80003f05270 */
[----:B------:R-:W-:-:S13]  /*6b60*/  ISETP.NE.OR P0, PT, R28, RZ, P0 ;  /* 0x000000ff1c00720c */ /* 0x000fda0000705670 */
[----:B------:R-:W-:-:S04]  /*6b70*/  @!P0 IADD3 R28, P1, PT, R130, R163, RZ ;  /* 0x000000a3821c8210 */ /* 0x000fc80007f3e0ff */
[----:B------:R-:W-:-:S05]  /*6b80*/  @!P0 IADD3.X R29, PT, PT, R69, R162, RZ, P1, !PT ;  /* 0x000000a2451d8210 */ /* 0x000fca0000ffe4ff */
[----:B------:R0:W-:Y:S04]  /*6b90*/  @!P0 STG.E desc[UR10][R28.64], R27 ;  /* 0x0000001b1c008986 */ /* 0x0001e8000c10190a */
.L_x_5243:
[----:B------:R-:W-:Y:S05]  /*6ba0*/  BSYNC.RECONVERGENT B0 ;  /* 0x0000000000007941 */ /* 0x000fea0003800200 */
.L_x_5242:
        /* <DEDUP_REMOVED lines=30> */
.L_x_5239:
[----:B------:R-:W-:Y:S01]  /*6d90*/  BAR.SYNC.DEFER_BLOCKING 0x0 ;  /* 0x0000000000007b1d */ /* 0x000fe20000010000 */
[----:B------:R-:W-:Y:S01]  /*6da0*/  F2FP.BF16.F32.PACK_AB R115, R144, R115 ;  /* 0x000000739073723e */ /* 0x000fe200000010ff */
[----:B------:R-:W-:Y:S01]  /*6db0*/  VIADD R55, R55, 0x1 ;  /* 0x0000000137377836 */ /* 0x000fe20000000000 */
[----:B------:R-:W-:Y:S01]  /*6dc0*/  F2FP.BF16.F32.PACK_AB R117, R146, R117 ;  /* 0x000000759275723e */ /* 0x000fe200000010ff */
[----:B------:R-:W-:Y:S01]  /*6dd0*/  IMAD.IADD R124, R53, 0x1, R124 ;  /* 0x00000001357c7824 */ /* 0x000fe200078e027c */
[----:B------:R-:W-:Y:S01]  /*6de0*/  F2FP.BF16.F32.PACK_AB R119, R148, R119 ;  /* 0x000000779477723e */ /* 0x000fe200000010ff */
[----:B------:R-:W2:Y:S01]  /*6df0*/  LDCU.128 UR12, c[0x0][0x430] ;  /* 0x00008600ff0c77ac */ /* 0x000ea20008000c00 */
[----:B------:R-:W-:Y:S02]  /*6e00*/  PRMT R10, R115, 0x7632, R10 ;  /* 0x00007632730a7816 */ /* 0x000fe4000000000a */
[----:B------:R-:W-:Y:S01]  /*6e10*/  PRMT R11, R117, 0x7632, R11 ;  /* 0x00007632750b7816 */ /* 0x000fe2000000000b */
[----:B------:R-:W3:Y:S01]  /*6e20*/  LDCU.64 UR4, c[0x0][0x4a8] ;  /* 0x00009500ff0477ac */ /* 0x000ee20008000a00 */
        /* <DEDUP_REMOVED lines=101> */
.L_x_5247:
        /* <DEDUP_REMOVED lines=16> */
.L_x_8061:


//--------------------- .text._Z25selective_scan_fwd_kernelI32Selective_Scan_fwd_kernel_traitsILi32ELi16ELi1ELb0ELb1ELb1ELb1ELb0EN3c108BFloat16EffEEv13SSMParamsBase --------------------------
	.section	.text._Z25selective_scan_fwd_kernelI32Selective_Scan_fwd_kernel_traitsILi32ELi16ELi1ELb0ELb1ELb1ELb1ELb0EN3c108BFloat16EffEEv13SSMParamsBase,"ax",@progbits
	.align	128
        .global         _Z25selective_scan_fwd_kernelI32Selective_Scan_fwd_kernel_traitsILi32ELi16ELi1ELb0ELb1ELb1ELb1ELb0EN3c108BFloat16EffEEv13SSMParamsBase
        .type           _Z25selective_scan_fwd_kernelI32Selective_Scan_fwd_kernel_traitsILi32ELi16ELi1ELb0ELb1ELb1ELb1ELb0EN3c108BFloat16EffEEv13SSMParamsBase,@function
        .size           _Z25selective_scan_fwd_kernelI32Selective_Scan_fwd_kernel_traitsILi32ELi16ELi1ELb0ELb1ELb1ELb1ELb0EN3c108BFloat16EffEEv13SSMParamsBase,(.L_x_8062 - _Z25selective_scan_fwd_kernelI32Selective_Scan_fwd_kernel_traitsILi32ELi16ELi1ELb0ELb1ELb1ELb1ELb0EN3c108BFloat16EffEEv13SSMParamsBase)
        .other          _Z25selective_scan_fwd_kernelI32Selective_Scan_fwd_kernel_traitsILi32ELi16ELi1ELb0ELb1ELb1ELb1ELb0EN3c108BFloat16EffEEv13SSMParamsBase,@"STO_CUDA_ENTRY STV_DEFAULT"
_Z25selective_scan_fwd_kernelI32Selective_Scan_fwd_kernel_traitsILi32ELi16ELi1ELb0ELb1ELb1ELb1ELb0EN3c108BFloat16EffEEv13SSMParamsBase:
.text._Z25selective_scan_fwd_kernelI32Selective_Scan_fwd_kernel_traitsILi32ELi16ELi1ELb0ELb1ELb1ELb1ELb0EN3c108BFloat16EffEEv13SSMParamsBase:
        /* <DEDUP_REMOVED lines=38> */
.L_x_5248:
        /* <DEDUP_REMOVED lines=32> */
[----:B------:R-:W4:Y:S01]  /*0460*/  LDC.64 R6, c[0x0][0x400] ;  /* 0x00010000ff067b82 */ /* 0x000f220000000a00 */
[----:B------:R-:W-:-:S04]  /*0470*/  IMAD.MOV R3, RZ, RZ, -R4 ;  /* 0x000000ffff037224 */ /* 0x000fc800078e0a04 */
[----:B------:R-:W-:-:S03]  /*0480*/  IMAD R5, R14, R3, R5 ;  /* 0x000000030e057224 */ /* 0x000fc600078e0205 */
[----:B------:R-:W3:Y:S02]  /*0490*/  LDC.64 R26, c[0x0][0x480] ;  /* 0x00012000ff1a7b82 */ /* 0x000ee40000000a00 */
[----:B------:R-:W-:-:S13]  /*04a0*/  ISETP.GT.U32.AND P4, PT, R14, R5, PT ;  /* 0x000000050e00720c */ /* 0x000fda0003f84070 */
[----:B------:R-:W-:Y:S02]  /*04b0*/  @!P4 IMAD.IADD R5, R5, 0x1, -R14 ;  /* 0x000000010505c824 */ /* 0x000fe400078e0a0e */
[----:B------:R-:W-:Y:S01]  /*04c0*/  @!P4 VIADD R4, R4, 0x1 ;  /* 0x000000010404c836 */ /* 0x000fe20000000000 */
[----:B------:R-:W-:Y:S01]  /*04d0*/  ISETP.NE.AND P4, PT, R9, RZ, PT ;  /* 0x000000ff0900720c */ /* 0x000fe20003f85270 */
[----:B----4-:R-:W-:Y:S01]  /*04e0*/  IMAD.WIDE.U32 R2, R0, R6, RZ ;  /* 0x0000000600027225 */ /* 0x010fe200078e00ff */
[----:B------:R-:W-:Y:S02]  /*04f0*/  ISETP.GE.U32.AND P5, PT, R5, R14, PT ;  /* 0x0000000e0500720c */ /* 0x000fe40003fa6070 */
[----:B------:R-:W-:Y:S01]  /*0500*/  LOP3.LUT R5, R36, R9, RZ, 0x3c, !PT ;  /* 0x0000000924057212 */ /* 0x000fe200078e3cff */
[C---:B------:R-:W-:Y:S02]  /*0510*/  IMAD R3, R0.reuse, R7, R3 ;  /* 0x0000000700037224 */ /* 0x040fe400078e0203 */
[----:B0-----:R-:W-:Y:S01]  /*0520*/  IMAD.WIDE.U32 R6, R0, R20, RZ ;  /* 0x0000001400067225 */ /* 0x001fe200078e00ff */
[----:B------:R-:W-:-:S03]  /*0530*/  ISETP.GE.AND P3, PT, R5, RZ, PT ;  /* 0x000000ff0500720c */ /* 0x000fc60003f66270 */
[----:B------:R-:W-:-:S04]  /*0540*/  IMAD.WIDE.U32 R2, R36, R116, R2 ;  /* 0x0000007424027225 */ /* 0x000fc800078e0002 */
[----:B------:R-:W-:Y:S01]  /*0550*/  @P5 IADD3 R4, PT, PT, R4, 0x1, RZ ;  /* 0x0000000104045810 */ /* 0x000fe20007ffe0ff */
[----:B------:R-:W-:Y:S01]  /*0560*/  IMAD R117, R36, R117, R3 ;  /* 0x0000007524757224 */ /* 0x000fe200078e0203 */
[----:B-----5:R-:W-:Y:S01]  /*0570*/  LEA R38, P2, R2, R38, 0x1 ;  /* 0x0000002602267211 */ /* 0x020fe200078408ff */
[----:B------:R-:W-:Y:S02]  /*0580*/  IMAD R7, R0, R21, R7 ;  /* 0x0000001500077224 */ /* 0x000fe400078e0207 */
[----:B------:R-:W-:Y:S01]  /*0590*/  IMAD.MOV.U32 R11, RZ, RZ, R4 ;  /* 0x000000ffff0b7224 */ /* 0x000fe200078e0004 */
[----:B------:R-:W-:Y:S01]  /*05a0*/  LEA.HI.X R117, R2, R39, R117, 0x1, P2 ;  /* 0x0000002702757211 */ /* 0x000fe200010f0c75 */
        /* <DEDUP_REMOVED lines=32> */
.L_x_5249:
        /* <DEDUP_REMOVED lines=11> */
.L_x_5250:
        /* <DEDUP_REMOVED lines=71> */
.L_x_5251:
        /* <DEDUP_REMOVED lines=30> */
.L_x_5252:
        /* <DEDUP_REMOVED lines=51> */
.L_x_5292:
        /* <DEDUP_REMOVED lines=99> */
[CC--:B------:R-:W-:Y:S01]  /*1810*/  LEA.HI.SX32 R91, R90.reuse, R90.reuse, 0x1b ;  /* 0x0000005a5a5b7211 */ /* 0x0c0fe200078fdaff */
[C---:B------:R-:W-:Y:S01]  /*1820*/  VIADD R97, R90.reuse, 0x140 ;  /* 0x000001405a617836 */ /* 0x040fe20000000000 */
[----:B------:R-:W-:Y:S01]  /*1830*/  IADD3 R93, PT, PT, R90, 0xa0, RZ ;  /* 0x000000a05a5d7810 */ /* 0x000fe20007ffe0ff */
[----:B------:R-:W0:Y:S01]  /*1840*/  LDCU.U8 UR4, c[0x0][0x3a8] ;  /* 0x00007500ff0477ac */ /* 0x000e220008000000 */
[----:B------:R-:W-:-:S02]  /*1850*/  LEA.HI.SX32 R31, R31, R90, 0x1b ;  /* 0x0000005a1f1f7211 */ /* 0x000fc400078fdaff */
[----:B------:R-:W-:Y:S01]  /*1860*/  LEA R95, R13, UR6, 0x1 ;  /* 0x000000060d5f7c11 */ /* 0x000fe2000f8e08ff */
[C---:B------:R-:W-:Y:S01]  /*1870*/  VIADD R13, R90.reuse, 0xc0 ;  /* 0x000000c05a0d7836 */ /* 0x040fe20000000000 */
        /* <DEDUP_REMOVED lines=8> */
[-C--:B------:R-:W-:Y:S01]  /*1900*/  LEA.HI.SX32 R13, R13, R90.reuse, 0x1b ;  /* 0x0000005a0d0d7211 */ /* 0x080fe200078fdaff */
[C---:B------:R-:W-:Y:S01]  /*1910*/  VIADD R33, R90.reuse, 0x100 ;  /* 0x000001005a217836 */ /* 0x040fe20000000000 */
[----:B------:R-:W-:Y:S01]  /*1920*/  P2R R126, PR, RZ, 0x40 ;  /* 0x00000040ff7e7803 */ /* 0x000fe20000000000 */
[----:B------:R-:W-:Y:S01]  /*1930*/  VIADD R35, R90, 0x120 ;  /* 0x000001205a237836 */ /* 0x000fe20000000000 */
[----:B------:R-:W-:Y:S02]  /*1940*/  LOP3.LUT P6, RZ, R194, 0x8, RZ, 0xc0, !PT ;  /* 0x00000008c2ff7812 */ /* 0x000fe400078cc0ff */
[----:B------:R-:W-:Y:S02]  /*1950*/  LEA R96, R96, UR6, 0x1 ;  /* 0x0000000660607c11 */ /* 0x000fe4000f8e08ff */
[----:B------:R-:W-:-:S02]  /*1960*/  LEA.HI.SX32 R101, R97, R90, 0x1b ;  /* 0x0000005a61657211 */ /* 0x000fc400078fdaff */
[-C--:B------:R-:W-:Y:S02]  /*1970*/  LEA.HI.SX32 R31, R31, R90.reuse, 0x1b ;  /* 0x0000005a1f1f7211 */ /* 0x080fe400078fdaff */
[----:B------:R-:W-:Y:S01]  /*1980*/  LEA R97, R13, UR6, 0x1 ;  /* 0x000000060d617c11 */ /* 0x000fe2000f8e08ff */
[----:B------:R-:W-:Y:S01]  /*1990*/  VIADD R13, R90, 0x160 ;  /* 0x000001605a0d7836 */ /* 0x000fe20000000000 */
[----:B------:R-:W-:Y:S02]  /*19a0*/  P2R R125, PR, RZ, 0x40 ;  /* 0x00000040ff7d7803 */ /* 0x000fe40000000000 */
[----:B------:R-:W-:Y:S02]  /*19b0*/  LOP3.LUT P6, RZ, R194, 0x10, RZ, 0xc0, !PT ;  /* 0x00000010c2ff7812 */ /* 0x000fe400078cc0ff */
[-C--:B------:R-:W-:Y:S02]  /*19c0*/  LEA.HI.SX32 R33, R33, R90.reuse, 0x1b ;  /* 0x0000005a21217211 */ /* 0x080fe400078fdaff */
[----:B------:R-:W-:-:S02]  /*19d0*/  LEA.HI.SX32 R35, R35, R90, 0x1b ;  /* 0x0000005a23237211 */ /* 0x000fc400078fdaff */
[----:B------:R-:W-:Y:S01]  /*19e0*/  LEA R98, R31, UR6, 0x1 ;  /* 0x000000061f627c11 */ /* 0x000fe2000f8e08ff */
[----:B------:R-:W-:Y:S01]  /*19f0*/  VIADD R31, R90, 0x1e0 ;  /* 0x000001e05a1f7836 */ /* 0x000fe20000000000 */
[----:B------:R-:W-:Y:S02]  /*1a00*/  LEA.HI.SX32 R13, R13, R90, 0x1b ;  /* 0x0000005a0d0d7211 */ /* 0x000fe400078fdaff */
[----:B------:R-:W-:Y:S02]  /*1a10*/  P2R R124, PR, RZ, 0x40 ;  /* 0x00000040ff7c7803 */ /* 0x000fe40000000000 */
[----:B------:R-:W-:Y:S02]  /*1a20*/  LEA R99, R33, UR6, 0x1 ;  /* 0x0000000621637c11 */ /* 0x000fe4000f8e08ff */
[----:B------:R-:W-:Y:S02]  /*1a30*/  LOP3.LUT P6, RZ, R194, 0x20, RZ, 0xc0, !PT ;  /* 0x00000020c2ff7812 */ /* 0x000fe400078cc0ff */
[----:B------:R-:W-:-:S02]  /*1a40*/  LEA R100, R35, UR6, 0x1 ;  /* 0x0000000623647c11 */ /* 0x000fc4000f8e08ff */
[----:B------:R-:W-:Y:S02]  /*1a50*/  SHF.L.U32 R12, R90, 0x4, RZ ;  /* 0x000000045a0c7819 */ /* 0x000fe400000006ff */
[----:B------:R-:W-:Y:S02]  /*1a60*/  LEA R101, R101, UR6, 0x1 ;  /* 0x0000000665657c11 */ /* 0x000fe4000f8e08ff */
[----:B------:R-:W-:Y:S02]  /*1a70*/  LEA R102, R13, UR6, 0x1 ;  /* 0x000000060d667c11 */ /* 0x000fe4000f8e08ff */
[----:B------:R-:W-:Y:S02]  /*1a80*/  LEA.HI.SX32 R31, R31, R90, 0x1b ;  /* 0x0000005a1f1f7211 */ /* 0x000fe400078fdaff */
[----:B------:R-:W-:Y:S02]  /*1a90*/  P2R R123, PR, RZ, 0x40 ;  /* 0x00000040ff7b7803 */ /* 0x000fe40000000000 */
[----:B------:R-:W-:-:S02]  /*1aa0*/  LEA.HI.SX32 R107, R12, R12, 0x1b ;  /* 0x0000000c0c6b7211 */ /* 0x000fc400078fdaff */
        /* <DEDUP_REMOVED lines=19> */
[----:B------:R-:W-:Y:S02]  /*1be0*/  LEA.HI.SX32 R15, R15, R90, 0x1b ;  /* 0x0000005a0f0f7211 */ /* 0x000fe400078fdaff */
        /* <DEDUP_REMOVED lines=110> */
[----:B------:R-:W-:-:S05]  /*22d0*/  FADD.FTZ R115, R108, R45 ;  /* 0x0000002d6c737221 */ /* 0x000fca0000010000 */
[----:B------:R-:W-:-:S04]  /*22e0*/  FSETP.GTU.FTZ.AND P6, PT, R115, 20, PT ;  /* 0x41a000007300780b */ /* 0x000fc80003fdc000 */
[----:B0-----:R-:W-:Y:S01]  /*22f0*/  ISETP.EQ.OR P6, PT, RZ, UR4, P6 ;  /* 0x00000004ff007c0c */ /* 0x001fe2000b7c2670 */
[----:B--2---:R-:W-:-:S04]  /*2300*/  IMAD.U32 R114, R109, 0x10000, RZ ;  /* 0x000100006d727824 */ /* 0x004fc800078e00ff */
[----:B------:R-:W-:-:S08]  /*2310*/  FADD.FTZ R114, R114, R45 ;  /* 0x0000002d72727221 */ /* 0x000fd00000010000 */
        /* <DEDUP_REMOVED lines=33> */
.L_x_5254:
[----:B------:R-:W-:Y:S05]  /*2530*/  BSYNC.RECONVERGENT B0 ;  /* 0x0000000000007941 */ /* 0x000fea0003800200 */
.L_x_5253:
[----:B------:R-:W-:Y:S01]  /*2540*/  FSETP.GTU.FTZ.AND P6, PT, R114, 20, PT ;  /* 0x41a000007200780b */ /* 0x000fe20003fdc000 */
[----:B------:R-:W-:Y:S01]  /*2550*/  IMAD.U32 R110, R110, 0x10000, RZ ;  /* 0x000100006e6e7824 */ /* 0x000fe200078e00ff */
[----:B------:R-:W-:Y:S02]  /*2560*/  BSSY.RECONVERGENT B0, `(.L_x_5255) ;  /* 0x0000024000007945 */ /* 0x000fe40003800200 */
        /* <DEDUP_REMOVED lines=35> */
.L_x_5256:
[----:B------:R-:W-:Y:S05]  /*27a0*/  BSYNC.RECONVERGENT B0 ;  /* 0x0000000000007941 */ /* 0x000fea0003800200 */
.L_x_5255:
        /* <DEDUP_REMOVED lines=38> */
.L_x_5258:
[----:B------:R-:W-:Y:S05]  /*2a10*/  BSYNC.RECONVERGENT B0 ;  /* 0x0000000000007941 */ /* 0x000fea0003800200 */
.L_x_5257:
[----:B------:R-:W-:Y:S01]  /*2a20*/  FSETP.GTU.FTZ.AND P6, PT, R112, 20, PT ;  /* 0x41a000007000780b */ /* 0x000fe20003fdc000 */
[----:B------:R-:W-:Y:S01]  /*2a30*/  IMAD.U32 R118, R118, 0x10000, RZ ;  /* 0x0001000076767824 */ /* 0x000fe200078e00ff */
[----:B------:R-:W-:Y:S02]  /*2a40*/  BSSY.RECONVERGENT B0, `(.L_x_5259) ;  /* 0x0000024000007945 */ /* 0x000fe40003800200 */
[----:B------:R-:W-:Y:S01]  /*2a50*/  ISETP.EQ.OR P6, PT, RZ, UR4, P6 ;  /* 0x00000004ff007c0c */ /* 0x000fe2000b7c2670 */
[----:B------:R-:W-:-:S12]  /*2a60*/  FADD.FTZ R111, R118, R45 ;  /* 0x0000002d766f7221 */ /* 0x000fd80000010000 */
        /* <DEDUP_REMOVED lines=33> */
.L_x_5260:
[----:B------:R-:W-:Y:S05]  /*2c80*/  BSYNC.RECONVERGENT B0 ;  /* 0x0000000000007941 */ /* 0x000fea0003800200 */
.L_x_5259:
        /* <DEDUP_REMOVED lines=38> */
.L_x_5262:
[----:B------:R-:W-:Y:S05]  /*2ef0*/  BSYNC.RECONVERGENT B0 ;  /* 0x0000000000007941 */ /* 0x000fea0003800200 */
.L_x_5261:
        /* <DEDUP_REMOVED lines=38> */
.L_x_5264:
[----:B------:R-:W-:Y:S05]  /*3160*/  BSYNC.RECONVERGENT B0 ;  /* 0x0000000000007941 */ /* 0x000fea0003800200 */
.L_x_5263:
        /* <DEDUP_REMOVED lines=38> */
.L_x_5266:
[----:B------:R-:W-:Y:S05]  /*33d0*/  BSYNC.RECONVERGENT B0 ;  /* 0x0000000000007941 */ /* 0x000fea0003800200 */
.L_x_5265:
[----:B------:R-:W-:Y:S01]  /*33e0*/  FSETP.GTU.FTZ.AND P6, PT, R108, 20, PT ;  /* 0x41a000006c00780b */ /* 0x000fe20003fdc000 */
[----:B------:R-:W-:Y:S01]  /*33f0*/  BSSY.RECONVERGENT B0, `(.L_x_5267) ;  /* 0x0000025000007945 */ /* 0x000fe20003800200 */
[----:B------:R-:W-:Y:S02]  /*3400*/  SHF.L.U32 R118, R33, 0x10, RZ ;  /* 0x0000001021767819 */ /* 0x000fe400000006ff */
[----:B------:R-:W-:-:S03]  /*3410*/  ISETP.EQ.OR P6, PT, RZ, UR4, P6 ;  /* 0x00000004ff007c0c */ /* 0x000fc6000b7c2670 */
[----:B------:R-:W-:-:S10]  /*3420*/  FADD.FTZ R118, R118, R45 ;  /* 0x0000002d76767221 */ /* 0x000fd40000010000 */
        /* <DEDUP_REMOVED lines=33> */
.L_x_5268:
[----:B------:R-:W-:Y:S05]  /*3640*/  BSYNC.RECONVERGENT B0 ;  /* 0x0000000000007941 */ /* 0x000fea0003800200 */
.L_x_5267:
[----:B------:R-:W-:Y:S01]  /*3650*/  FSETP.GTU.FTZ.AND P6, PT, R118, 20, PT ;  /* 0x41a000007600780b */ /* 0x000fe20003fdc000 */
[----:B---3--:R-:W-:Y:S01]  /*3660*/  IMAD.U32 R32, R32, 0x10000, RZ ;  /* 0x0001000020207824 */ /* 0x008fe200078e00ff */
        /* <DEDUP_REMOVED lines=36> */
.L_x_5270:
[----:B------:R-:W-:Y:S05]  /*38b0*/  BSYNC.RECONVERGENT B0 ;  /* 0x0000000000007941 */ /* 0x000fea0003800200 */
.L_x_5269:
        /* <DEDUP_REMOVED lines=38> */
.L_x_5272:
[----:B------:R-:W-:Y:S05]  /*3b20*/  BSYNC.RECONVERGENT B0 ;  /* 0x0000000000007941 */ /* 0x000fea0003800200 */
.L_x_5271:
[----:B------:R-:W-:Y:S01]  /*3b30*/  FSETP.GTU.FTZ.AND P6, PT, R120, 20, PT ;  /* 0x41a000007800780b */ /* 0x000fe20003fdc000 */
[----:B------:R-:W-:Y:S01]  /*3b40*/  IMAD.U32 R30, R30, 0x10000, RZ ;  /* 0x000100001e1e7824 */ /* 0x000fe200078e00ff */
[----:B------:R-:W-:Y:S02]  /*3b50*/  BSSY.RECONVERGENT B0, `(.L_x_5273) ;  /* 0x0000024000007945 */ /* 0x000fe40003800200 */
[----:B------:R-:W-:Y:S01]  /*3b60*/  ISETP.EQ.OR P6, PT, RZ, UR4, P6 ;  /* 0x00000004ff007c0c */ /* 0x000fe2000b7c2670 */
[----:B------:R-:W-:-:S12]  /*3b70*/  FADD.FTZ R122, R30, R45 ;  /* 0x0000002d1e7a7221 */ /* 0x000fd80000010000 */
        /* <DEDUP_REMOVED lines=33> */
.L_x_5274:
[----:B------:R-:W-:Y:S05]  /*3d90*/  BSYNC.RECONVERGENT B0 ;  /* 0x0000000000007941 */ /* 0x000fea0003800200 */
.L_x_5273:
        /* <DEDUP_REMOVED lines=38> */
.L_x_5276:
[----:B------:R-:W-:Y:S05]  /*4000*/  BSYNC.RECONVERGENT B0 ;  /* 0x0000000000007941 */ /* 0x000fea0003800200 */
.L_x_5275:
[----:B------:R-:W-:Y:S01]  /*4010*/  FSETP.GTU.FTZ.AND P6, PT, R123, 20, PT ;  /* 0x41a000007b00780b */ /* 0x000fe20003fdc000 */
[----:B------:R-:W-:Y:S01]  /*4020*/  IMAD.U32 R124, R28, 0x10000, RZ ;  /* 0x000100001c7c7824 */ /* 0x000fe200078e00ff */
[----:B------:R-:W-:Y:S01]  /*4030*/  MOV R30, R116 ;  /* 0x00000074001e7202 */ /* 0x000fe20000000f00 */
[----:B------:R-:W-:Y:S01]  /*4040*/  IMAD.MOV.U32 R28, RZ, RZ, R38 ;  /* 0x000000ffff1c7224 */ /* 0x000fe200078e0026 */
[----:B------:R-:W-:Y:S01]  /*4050*/  ISETP.EQ.OR P6, PT, RZ, UR4, P6 ;  /* 0x00000004ff007c0c */ /* 0x000fe2000b7c2670 */
[----:B------:R-:W-:Y:S01]  /*4060*/  IMAD.MOV.U32 R29, RZ, RZ, R117 ;  /* 0x000000ffff1d7224 */ /* 0x000fe200078e0075 */
[----:B------:R-:W-:Y:S01]  /*4070*/  BSSY.RECONVERGENT B0, `(.L_x_5277) ;  /* 0x0000026000007945 */ /* 0x000fe20003800200 */
[----:B------:R-:W-:Y:S02]  /*4080*/  IMAD.MOV.U32 R31, RZ, RZ, R121 ;  /* 0x000000ffff1f7224 */ /* 0x000fe400078e0079 */
[----:B------:R-:W-:Y:S01]  /*4090*/  FADD.FTZ R124, R124, R45 ;  /* 0x0000002d7c7c7221 */ /* 0x000fe20000010000 */
[----:B------:R-:W-:-:S04]  /*40a0*/  IMAD.WIDE.U32 R116, R88, 0x2, R28 ;  /* 0x0000000258747825 */ /* 0x000fc800078e001c */
[----:B------:R-:W-:-:S03]  /*40b0*/  IMAD.WIDE.U32 R28, R88, 0x2, R30 ;  /* 0x00000002581c7825 */ /* 0x000fc600078e001e */
        /* <DEDUP_REMOVED lines=33> */
.L_x_5278:
[----:B------:R-:W-:Y:S05]  /*42d0*/  BSYNC.RECONVERGENT B0 ;  /* 0x0000000000007941 */ /* 0x000fea0003800200 */
.L_x_5277:
[----:B------:R-:W-:Y:S01]  /*42e0*/  FSETP.GTU.FTZ.AND P6, PT, R124, 20, PT ;  /* 0x41a000007c00780b */ /* 0x000fe20003fdc000 */
[----:B------:R-:W-:Y:S01]  /*42f0*/  IMAD.U32 R30, R11, 0x10000, RZ ;  /* 0x000100000b1e7824 */ /* 0x000fe200078e00ff */
        /* <DEDUP_REMOVED lines=40> */
.L_x_5280:
[----:B------:R-:W-:Y:S05]  /*4580*/  BSYNC.RECONVERGENT B0 ;  /* 0x0000000000007941 */ /* 0x000fea0003800200 */
.L_x_5279:
[----:B------:R-:W-:Y:S01]  /*4590*/  FSETP.GTU.FTZ.AND P6, PT, R125, 20, PT ;  /* 0x41a000007d00780b */ /* 0x000fe20003fdc000 */
[----:B------:R-:W-:Y:S01]  /*45a0*/  IMAD.U32 R10, R10, 0x10000, RZ ;  /* 0x000100000a0a7824 */ /* 0x000fe200078e00ff */
[----:B------:R-:W-:Y:S01]  /*45b0*/  BSSY.RECONVERGENT B0, `(.L_x_5281) ;  /* 0x0000029000007945 */ /* 0x000fe20003800200 */
[----:B------:R-:W-:Y:S01]  /*45c0*/  IMAD.U32 R27, R27, 0x10000, RZ ;  /* 0x000100001b1b7824 */ /* 0x000fe200078e00ff */
[----:B------:R-:W-:Y:S01]  /*45d0*/  ISETP.EQ.OR P6, PT, RZ, UR4, P6 ;  /* 0x00000004ff007c0c */ /* 0x000fe2000b7c2670 */
[----:B------:R-:W-:Y:S02]  /*45e0*/  IMAD.U32 R145, R26, 0x10000, RZ ;  /* 0x000100001a917824 */ /* 0x000fe400078e00ff */
[----:B------:R-:W-:Y:S01]  /*45f0*/  FADD.FTZ R142, R10, R45 ;  /* 0x0000002d0a8e7221 */ /* 0x000fe20000010000 */
        /* <DEDUP_REMOVED lines=36> */
.L_x_5282:
[----:B------:R-:W-:Y:S05]  /*4840*/  BSYNC.RECONVERGENT B0 ;  /* 0x0000000000007941 */ /* 0x000fea0003800200 */
.L_x_5281:
[----:B------:R-:W-:Y:S01]  /*4850*/  FSETP.GTU.FTZ.AND P6, PT, R142, 20, PT ;  /* 0x41a000008e00780b */ /* 0x000fe20003fdc000 */
[----:B------:R-:W-:Y:S01]  /*4860*/  BSSY.RECONVERGENT B0, `(.L_x_5283) ;  /* 0x000002a000007945 */ /* 0x000fe20003800200 */
[----:B------:R-:W-:Y:S01]  /*4870*/  IMAD.U32 R149, R12, 0x10000, RZ ;  /* 0x000100000c957824 */ /* 0x000fe200078e00ff */
[----:B------:R-:W-:Y:S01]  /*4880*/  SHF.L.U32 R155, R18, 0x10, RZ ;  /* 0x00000010129b7819 */ /* 0x000fe200000006ff */
[----:B------:R-:W-:Y:S01]  /*4890*/  IMAD.U32 R13, R13, 0x10000, RZ ;  /* 0x000100000d0d7824 */ /* 0x000fe200078e00ff */
[----:B------:R-:W-:Y:S01]  /*48a0*/  ISETP.EQ.OR P6, PT, RZ, UR4, P6 ;  /* 0x00000004ff007c0c */ /* 0x000fe2000b7c2670 */
[----:B------:R-:W-:Y:S02]  /*48b0*/  IMAD.U32 R151, R14, 0x10000, RZ ;  /* 0x000100000e977824 */ /* 0x000fe400078e00ff */
[----:B------:R-:W-:Y:S02]  /*48c0*/  IMAD.U32 R15, R15, 0x10000, RZ ;  /* 0x000100000f0f7824 */ /* 0x000fe400078e00ff */
[----:B------:R-:W-:-:S02]  /*48d0*/  IMAD.U32 R16, R16, 0x10000, RZ ;  /* 0x0001000010107824 */ /* 0x000fc400078e00ff */
[----:B------:R-:W-:-:S06]  /*48e0*/  IMAD.U32 R17, R17, 0x10000, RZ ;  /* 0x0001000011117824 */ /* 0x000fcc00078e00ff */
        /* <DEDUP_REMOVED lines=33> */
.L_x_5284:
[----:B------:R-:W-:Y:S05]  /*4b00*/  BSYNC.RECONVERGENT B0 ;  /* 0x0000000000007941 */ /* 0x000fea0003800200 */
.L_x_5283:
[----:B------:R-:W0:Y:S01]  /*4b10*/  LDCU UR7, c[0x0][0x38c] ;  /* 0x00007180ff0777ac */ /* 0x000e220008000800 */
[----:B------:R-:W-:Y:S02]  /*4b20*/  IMAD.U32 R19, R19, 0x10000, RZ ;  /* 0x0001000013137824 */ /* 0x000fe400078e00ff */
[-C--:B------:R-:W-:Y:S01]  /*4b30*/  FMUL.FTZ R130, R27, R44.reuse ;  /* 0x0000002c1b827220 */ /* 0x080fe20000410000 */
[----:B------:R-:W-:Y:S02]  /*4b40*/  IMAD.U32 R157, R20, 0x10000, RZ ;  /* 0x00010000149d7824 */ /* 0x000fe400078e00ff */
[-C--:B------:R-:W-:Y:S01]  /*4b50*/  FMUL.FTZ R141, R145, R44.reuse ;  /* 0x0000002c918d7220 */ /* 0x080fe20000410000 */
[----:B------:R-:W-:Y:S02]  /*4b60*/  IMAD.U32 R158, R21, 0x10000, RZ ;  /* 0x00010000159e7824 */ /* 0x000fe400078e00ff */
[----:B------:R-:W-:Y:S01]  /*4b70*/  FMUL.FTZ R126, R25, R44 ;  /* 0x0000002c197e7220 */ /* 0x000fe20000410000 */
[----:B------:R-:W-:-:S02]  /*4b80*/  IMAD.U32 R159, R22, 0x10000, RZ ;  /* 0x00010000169f7824 */ /* 0x000fc400078e00ff */
        /* <DEDUP_REMOVED lines=61> */
[----:B----4-:R-:W-:Y:S02]  /*4f60*/  SHF.L.U64.HI R23, R22, 0x1, R23 ;  /* 0x0000000116177819 */ /* 0x010fe40000010217 */
[----:B--2---:R-:W-:-:S05]  /*4f70*/  IADD3 R10, PT, PT, RZ, -R11, RZ ;  /* 0x8000000bff0a7210 */ /* 0x004fca0007ffe0ff */
[----:B------:R-:W-:Y:S02]  /*4f80*/  IMAD R29, R10, R31, RZ ;  /* 0x0000001f0a1d7224 */ /* 0x000fe400078e02ff */
[----:B------:R-:W-:-:S04]  /*4f90*/  IMAD.MOV.U32 R10, RZ, RZ, RZ ;  /* 0x000000ffff0a7224 */ /* 0x000fc800078e00ff */
[----:B------:R-:W-:-:S04]  /*4fa0*/  IMAD.HI.U32 R29, R11, R29, R10 ;  /* 0x0000001d0b1d7227 */ /* 0x000fc800078e000a */
[----:B------:R-:W-:Y:S02]  /*4fb0*/  IMAD.MOV.U32 R10, RZ, RZ, R14 ;  /* 0x000000ffff0a7224 */ /* 0x000fe400078e000e */
[----:B------:R-:W-:Y:S02]  /*4fc0*/  IMAD.MOV.U32 R11, RZ, RZ, R18 ;  /* 0x000000ffff0b7224 */ /* 0x000fe400078e0012 */
[----:B------:R-:W-:Y:S01]  /*4fd0*/  IMAD.HI.U32 R163, R29, R10, RZ ;  /* 0x0000000a1da37227 */ /* 0x000fe200078e00ff */
[----:B------:R-:W2:Y:S03]  /*4fe0*/  LDC.64 R18, c[0x0][0x460] ;  /* 0x00011800ff127b82 */ /* 0x000ea60000000a00 */
[----:B------:R-:W-:Y:S02]  /*4ff0*/  IMAD R10, R163, R11, R10 ;  /* 0x0000000ba30a7224 */ /* 0x000fe400078e020a */
[----:B0-----:R-:W-:-:S02]  /*5000*/  IMAD R29, R5, UR4, RZ ;  /* 0x00000004051d7c24 */ /* 0x001fc4000f8e02ff */
        /* <DEDUP_REMOVED lines=19> */
.L_x_5291:
        /* <DEDUP_REMOVED lines=81> */
[----:B------:R-:W-:Y:S02]  /*5650*/  ISETP.NE.AND P6, PT, R177, RZ, PT ;  /* 0x000000ffb100720c */ /* 0x000fe40003fc5270 */
[----:B------:R-:W-:-:S11]  /*5660*/  MOV R32, RZ ;  /* 0x000000ff00207202 */ /* 0x000fd60000000f00 */
        /* <DEDUP_REMOVED lines=32> */
[----:B------:R-:W-:Y:S01]  /*5870*/  STS.U16 [R98+0x1c0], R29 ;  /* 0x0001c01d62007388 */ /* 0x000fe20000000400 */
[----:B------:R-:W-:-:S02]  /*5880*/  PRMT R33, R30, 0x7632, R33 ;  /* 0x000076321e217816 */ /* 0x000fc40000000021 */
        /* <DEDUP_REMOVED lines=18> */
[----:B0-----:R-:W-:-:S04]  /*59b0*/  IMAD.U32 R29, R28, 0x10000, RZ ;  /* 0x000100001c1d7824 */ /* 0x001fc800078e00ff */
[----:B------:R-:W-:Y:S01]  /*59c0*/  FMUL.FTZ R29, R144, R29 ;  /* 0x0000001d901d7220 */ /* 0x000fe20000410000 */
[----:B--2---:R-:W-:Y:S01]  /*59d0*/  IMAD.U32 R24, R24, 0x10000, RZ ;  /* 0x0001000018187824 */ /* 0x004fe200078e00ff */
[----:B-1----:R-:W-:-:S03]  /*59e0*/  FSEL R32, R30, 1, !P6 ;  /* 0x3f8000001e207808 */ /* 0x002fc60007000000 */
[----:B------:R-:W-:Y:S01]  /*59f0*/  FSEL R33, R29, RZ, !P6 ;  /* 0x000000ff1d217208 */ /* 0x000fe20007000000 */
[----:B------:R-:W-:Y:S01]  /*5a00*/  FMUL.FTZ R24, R145, R24 ;  /* 0x0000001891187220 */ /* 0x000fe20000410000 */
[----:B------:R-:W-:-:S04]  /*5a10*/  ISETP.GE.U32.AND P6, PT, R55, R88, PT ;  /* 0x000000583700720c */ /* 0x000fc80003fc6070 */
[----:B------:R-:W-:Y:S02]  /*5a20*/  FSEL R35, R24, RZ, !P6 ;  /* 0x000000ff18237208 */ /* 0x000fe40007000000 */
[----:B------:R-:W0:Y:S01]  /*5a30*/  LDS.U16 R24, [R107+0x4] ;  /* 0x000004006b187984 */ /* 0x000e220000000400 */
[C---:B------:R-:W-:Y:S01]  /*5a40*/  FMUL.FTZ R28, R25.reuse, R114 ;  /* 0x00000072191c7220 */ /* 0x040fe20000410000 */
[----:B------:R-:W-:-:S05]  /*5a50*/  FMUL.FTZ R30, R25, R113 ;  /* 0x00000071191e7220 */ /* 0x000fca0000410000 */
[----:B------:R-:W1:Y:S01]  /*5a60*/  MUFU.EX2 R28, R28 ;  /* 0x0000001c001c7308 */ /* 0x000e620000000800 */
[----:B0-----:R-:W-:Y:S02]  /*5a70*/  IMAD.U32 R29, R24, 0x10000, RZ ;  /* 0x00010000181d7824 */ /* 0x001fe400078e00ff */
        /* <DEDUP_REMOVED lines=8> */
[----:B0-----:R-:W-:-:S04]  /*5b00*/  IMAD.U32 R24, R24, 0x10000, RZ ;  /* 0x0001000018187824 */ /* 0x001fc800078e00ff */
[----:B------:R-:W-:-:S05]  /*5b10*/  FMUL.FTZ R24, R147, R24 ;  /* 0x0000001893187220 */ /* 0x000fca0000410000 */
        /* <DEDUP_REMOVED lines=13> */
[----:B------:R-:W-:Y:S02]  /*5bf0*/  ISETP.GE.U32.AND P6, PT, R61, R88, PT ;  /* 0x000000583d00720c */ /* 0x000fe40003fc6070 */
[----:B0-----:R-:W-:-:S05]  /*5c00*/  SHF.L.U32 R24, R24, 0x10, RZ ;  /* 0x0000001018187819 */ /* 0x001fca00000006ff */
        /* <DEDUP_REMOVED lines=75> */
[----:B------:R-:W-:Y:S01]  /*60c0*/  LOP3.LUT P0, RZ, R194, 0x20, RZ, 0xc0, !PT ;  /* 0x00000020c2ff7812 */ /* 0x000fe2000780c0ff */
[----:B0-----:R-:W-:Y:S02]  /*60d0*/  IMAD.U32 R29, R24, 0x10000, RZ ;  /* 0x00010000181d7824 */ /* 0x001fe400078e00ff */
        /* <DEDUP_REMOVED lines=21> */
[----:B0-----:R-:W-:Y:S01]  /*6230*/  IMAD.U32 R24, R24, 0x10000, RZ ;  /* 0x0001000018187824 */ /* 0x001fe200078e00ff */
[----:B------:R-:W-:-:S03]  /*6240*/  ISETP.GE.U32.AND P6, PT, R72, R88, PT ;  /* 0x000000584800720c */ /* 0x000fc60003fc6070 */
[----:B------:R-:W-:Y:S01]  /*6250*/  FMUL.FTZ R24, R159, R24 ;  /* 0x000000189f187220 */ /* 0x000fe20000410000 */
[----:B---3--:R-:W-:Y:S01]  /*6260*/  FSEL R192, R25, 1, !P6 ;  /* 0x3f80000019c07808 */ /* 0x008fe20007000000 */
        /* <DEDUP_REMOVED lines=125> */
[----:B0-----:R-:W-:Y:S01]  /*6a40*/  IMAD.U32 R195, R195, 0x10000, RZ ;  /* 0x00010000c3c37824 */ /* 0x001fe200078e00ff */
[----:B-1----:R-:W-:Y:S01]  /*6a50*/  SHF.L.U32 R196, R28, 0x10, RZ ;  /* 0x000000101cc47819 */ /* 0x002fe200000006ff */
[----:B--2---:R-:W-:-:S02]  /*6a60*/  IMAD.U32 R197, R197, 0x10000, RZ ;  /* 0x00010000c5c57824 */ /* 0x004fc400078e00ff */
[----:B---3--:R-:W-:Y:S02]  /*6a70*/  IMAD.U32 R198, R198, 0x10000, RZ ;  /* 0x00010000c6c67824 */ /* 0x008fe400078e00ff */
[----:B----4-:R-:W-:Y:S02]  /*6a80*/  IMAD.U32 R199, R199, 0x10000, RZ ;  /* 0x00010000c7c77824 */ /* 0x010fe400078e00ff */
[----:B-----5:R-:W-:Y:S02]  /*6a90*/  IMAD.U32 R200, R200, 0x10000, RZ ;  /* 0x00010000c8c87824 */ /* 0x020fe400078e00ff */
[----:B------:R-:W-:Y:S02]  /*6aa0*/  IMAD.U32 R202, R202, 0x10000, RZ ;  /* 0x00010000caca7824 */ /* 0x000fe400078e00ff */
[----:B------:R-:W-:Y:S02]  /*6ab0*/  IMAD.U32 R201, R201, 0x10000, RZ ;  /* 0x00010000c9c97824 */ /* 0x000fe400078e00ff */
[----:B------:R-:W-:-:S02]  /*6ac0*/  IMAD.U32 R203, R203, 0x10000, RZ ;  /* 0x00010000cbcb7824 */ /* 0x000fc400078e00ff */
[----:B------:R-:W-:Y:S02]  /*6ad0*/  IMAD.U32 R204, R204, 0x10000, RZ ;  /* 0x00010000cccc7824 */ /* 0x000fe400078e00ff */
[----:B------:R-:W-:Y:S02]  /*6ae0*/  IMAD.U32 R206, R206, 0x10000, RZ ;  /* 0x00010000cece7824 */ /* 0x000fe400078e00ff */
[----:B------:R-:W-:Y:S01]  /*6af0*/  IMAD.U32 R205, R205, 0x10000, RZ ;  /* 0x00010000cdcd7824 */ /* 0x000fe200078e00ff */
[----:B------:R-:W-:Y:S01]  /*6b00*/  SHF.L.U32 R208, R208, 0x10, RZ ;  /* 0x00000010d0d07819 */ /* 0x000fe200000006ff */
[----:B------:R-:W-:Y:S02]  /*6b10*/  IMAD.U32 R207, R207, 0x10000, RZ ;  /* 0x00010000cfcf7824 */ /* 0x000fe400078e00ff */
[----:B------:R-:W-:Y:S02]  /*6b20*/  IMAD.U32 R209, R209, 0x10000, RZ ;  /* 0x00010000d1d17824 */ /* 0x000fe400078e00ff */
[----:B------:R-:W-:Y:S01]  /*6b30*/  IMAD.U32 R210, R210, 0x10000, RZ ;  /* 0x00010000d2d27824 */ /* 0x000fe200078e00ff */
        /* <DEDUP_REMOVED lines=14> */
.L_x_5287:
[----:B------:R-:W-:Y:S01]  /*6c20*/  LOP3.LUT P6, RZ, R194, 0x2000, RZ, 0xc0, !PT ;  /* 0x00002000c2ff7812 */ /* 0x000fe200078cc0ff */
[----:B------:R-:W-:-:S12]  /*6c30*/  IMAD.MOV.U32 R27, RZ, RZ, RZ ;  /* 0x000000ffff1b7224 */ /* 0x000fd800078e00ff */
[----:B------:R-:W-:Y:S05]  /*6c40*/  @!P6 BRA `(.L_x_5286) ;  /* 0x00000000000ce947 */ /* 0x000fea0003800000 */
[----:B------:R-:W-:-:S05]  /*6c50*/  IADD3 R28, P6, PT, R37, R160, RZ ;  /* 0x000000a0251c7210 */ /* 0x000fca0007fde0ff */
[----:B------:R-:W-:-:S05]  /*6c60*/  IMAD.X R29, R39, 0x1, R162, P6 ;  /* 0x00000001271d7824 */ /* 0x000fca00030e06a2 */
[----:B------:R1:W5:Y:S03]  /*6c70*/  LDG.E R27, desc[UR10][R28.64] ;  /* 0x0000000a1c1b7981 */ /* 0x000366000c1e1900 */
.L_x_5286:
        /* <DEDUP_REMOVED lines=119> */
.L_x_5290:
[----:B------:R-:W-:Y:S02]  /*73f0*/  ISETP.NE.AND P6, PT, R56, R53, PT ;  /* 0x000000353800720c */ /* 0x000fe40003fc5270 */
[----:B------:R-:W-:Y:S02]  /*7400*/  P2R R26, PR, RZ, 0x1 ;  /* 0x00000001ff1a7803 */ /* 0x000fe40000000000 */
[----:B------:R-:W-:-:S13]  /*7410*/  ISETP.NE.OR P6, PT, R28, RZ, P6 ;  /* 0x000000ff1c00720c */ /* 0x000fda00037c5670 */
[----:B------:R-:W-:-:S04]  /*7420*/  @!P6 IADD3 R28, P0, PT, R37, R160, RZ ;  /* 0x000000a0251ce210 */ /* 0x000fc80007f1e0ff */
[----:B------:R-:W-:Y:S02]  /*7430*/  @!P6 IADD3.X R29, PT, PT, R39, R162, RZ, P0, !PT ;  /* 0x000000a2271de210 */ /* 0x000fe400007fe4ff */
[----:B------:R-:W-:-:S03]  /*7440*/  ISETP.NE.AND P0, PT, R26, RZ, PT ;  /* 0x000000ff1a00720c */ /* 0x000fc60003f05270 */
[----:B------:R0:W-:Y:S10]  /*7450*/  @!P6 STG.E desc[UR10][R28.64], R27 ;  /* 0x0000001b1c00e986 */ /* 0x0001f4000c10190a */
.L_x_5289:
[----:B------:R-:W-:Y:S05]  /*7460*/  BSYNC.RECONVERGENT B0 ;  /* 0x0000000000007941 */ /* 0x000fea0003800200 */
.L_x_5288:
        /* <DEDUP_REMOVED lines=30> */
.L_x_5285:
[----:B------:R-:W0:Y:S01]  /*7650*/  LDCU.128 UR12, c[0x0][0x430] ;  /* 0x00008600ff0c77ac */ /* 0x000e220008000c00 */
[----:B------:R-:W-:Y:S01]  /*7660*/  IMAD.MOV.U32 R10, RZ, RZ, R58 ;  /* 0x000000ffff0a7224 */ /* 0x000fe200078e003a */
[----:B------:R-:W-:Y:S01]  /*7670*/  F2FP.BF16.F32.PACK_AB R17, R143, R126 ;  /* 0x0000007e8f11723e */ /* 0x000fe200000010ff */
[----:B------:R-:W-:Y:S01]  /*7680*/  IMAD.MOV.U32 R11, RZ, RZ, RZ ;  /* 0x000000ffff0b7224 */ /* 0x000fe200078e00ff */
[----:B------:R-:W1:Y:S01]  /*7690*/  LDCU.64 UR4, c[0x0][0x4a8] ;  /* 0x00009500ff0477ac */ /* 0x000e620008000a00 */
[----:B------:R-:W-:Y:S02]  /*76a0*/  P2R R30, PR, RZ, 0x1 ;  /* 0x00000001ff1e7803 */ /* 0x000fe40000000000 */
[C---:B------:R-:W-:Y:S01]  /*76b0*/  PRMT R20, R17.reuse, 0x7610, R20 ;  /* 0x0000761011147816 */ /* 0x040fe20000000014 */
[----:B------:R-:W-:Y:S01]  /*76c0*/  BAR.SYNC.DEFER_BLOCKING 0x0 ;  /* 0x0000000000007b1d */ /* 0x000fe20000010000 */
[----:B------:R-:W-:Y:S02]  /*76d0*/  PRMT R21, R17, 0x7632, R21 ;  /* 0x0000763211157816 */ /* 0x000fe40000000015 */
[----:B------:R-:W-:-:S02]  /*76e0*/  F2FP.BF16.F32.PACK_AB R17, R135, R138 ;  /* 0x0000008a8711723e */ /* 0x000fc400000010ff */
[----:B------:R-:W-:Y:S01]  /*76f0*/  ISETP.NE.AND P0, PT, R50, RZ, PT ;  /* 0x000000ff3200720c */ /* 0x000fe20003f05270 */
[----:B------:R-:W2:Y:S01]  /*7700*/  LDCU.64 UR8, c[0x0][0x4c0] ;  /* 0x00009800ff0877ac */ /* 0x000ea20008000a00 */
[C---:B------:R-:W-:Y:S02]  /*7710*/  PRMT R25, R17.reuse, 0x7610, R25 ;  /* 0x0000761011197816 */ /* 0x040fe40000000019 */
[----:B------:R-:W-:Y:S01]  /*7720*/  PRMT R26, R17, 0x7632, R26 ;  /* 0x00007632111a7816 */ /* 0x000fe2000000001a */
[C---:B0-----:R-:W-:Y:S01]  /*7730*/  IMAD.WIDE.U32 R12, R0.reuse, UR12, R10 ;  /* 0x0000000c000c7c25 */ /* 0x041fe2000f8e000a */
[----:B------:R-:W-:Y:S02]  /*7740*/  F2FP.BF16.F32.PACK_AB R17, R139, R132 ;  /* 0x000000848b11723e */ /* 0x000fe400000010ff */
        /* <DEDUP_REMOVED lines=33> */
[----:B------:R-:W-:-:S04]  /*7960*/  F2FP.BF16.F32.PACK_AB R16, R141, R130 ;  /* 0x000000828d10723e */ /* 0x000fc800000010ff */
[C---:B------:R-:W-:Y:S02]  /*7970*/  PRMT R18, R16.reuse, 0x7610, R18 ;  /* 0x0000761010127816 */ /* 0x040fe40000000012 */
[----:B------:R-:W-:Y:S02]  /*7980*/  PRMT R19, R16, 0x7632, R19 ;  /* 0x0000763210137816 */ /* 0x000fe40000000013 */
[----:B------:R-:W-:Y:S01]  /*7990*/  F2FP.BF16.F32.PACK_AB R16, R131, R128 ;  /* 0x000000808310723e */ /* 0x000fe200000010ff */
[----:B------:R0:W-:Y:S03]  /*79a0*/  STS.U16 [R107], R18 ;  /* 0x000000126b007388 */ /* 0x0001e60000000400 */
[C---:B------:R-:W-:Y:S01]  /*79b0*/  PRMT R22, R16.reuse, 0x7610, R22 ;  /* 0x0000761010167816 */ /* 0x040fe20000000016 */
[----:B------:R1:W-:Y:S01]  /*79c0*/  STS.U16 [R107+0x2], R19 ;  /* 0x000002136b007388 */ /* 0x0003e20000000400 */
[----:B------:R-:W-:-:S02]  /*79d0*/  PRMT R23, R16, 0x7632, R23 ;  /* 0x0000763210177816 */ /* 0x000fc40000000017 */
[----:B------:R-:W-:Y:S01]  /*79e0*/  F2FP.BF16.F32.PACK_AB R16, R136, R129 ;  /* 0x000000818810723e */ /* 0x000fe200000010ff */
[----:B------:R3:W-:Y:S01]  /*79f0*/  STS.U16 [R107+0x8], R22 ;  /* 0x000008166b007388 */ /* 0x0007e20000000400 */
[----:B0-----:R-:W-:Y:S02]  /*7a00*/  F2FP.BF16.F32.PACK_AB R18, R134, R137 ;  /* 0x000000898612723e */ /* 0x001fe400000010ff */
[C---:B------:R-:W-:Y:S01]  /*7a10*/  PRMT R24, R16.reuse, 0x7610, R24 ;  /* 0x0000761010187816 */ /* 0x040fe20000000018 */
[----:B------:R-:W-:Y:S01]  /*7a20*/  STS.U16 [R107+0xa], R23 ;  /* 0x00000a176b007388 */ /* 0x000fe20000000400 */
[----:B-1----:R-:W-:Y:S02]  /*7a30*/  PRMT R19, R16, 0x7632, R19 ;  /* 0x0000763210137816 */ /* 0x002fe40000000013 */
[----:B------:R-:W-:Y:S01]  /*7a40*/  F2FP.BF16.F32.PACK_AB R16, R140, R133 ;  /* 0x000000858c10723e */ /* 0x000fe200000010ff */
        /* <DEDUP_REMOVED lines=137> */
[----:B0-----:R-:W-:-:S03]  /*82e0*/  IMAD.U32 R20, R12, 0x10000, RZ ;  /* 0x000100000c147824 */ /* 0x001fc600078e00ff */
[----:B------:R-:W0:Y:S01]  /*82f0*/  LDS.U16 R12, [R107+0xe] ;  /* 0x00000e006b0c7984 */ /* 0x000e220000000400 */
[----:B-1----:R-:W-:-:S03]  /*8300*/  IMAD.U32 R28, R16, 0x10000, RZ ;  /* 0x00010000101c7824 */ /* 0x002fc600078e00ff */
[----:B------:R-:W1:Y:S01]  /*8310*/  LDS.U16 R16, [R107+0x18] ;  /* 0x000018006b107984 */ /* 0x000e620000000400 */
[----:B--2---:R-:W-:-:S03]  /*8320*/  IMAD.U32 R30, R17, 0x10000, RZ ;  /* 0x00010000111e7824 */ /* 0x004fc600078e00ff */
[----:B------:R-:W2:Y:S01]  /*8330*/  LDS.U16 R17, [R107+0x1a] ;  /* 0x00001a006b117984 */ /* 0x000ea20000000400 */
[----:B---3--:R-:W-:-:S03]  /*8340*/  SHF.L.U32 R22, R13, 0x10, RZ ;  /* 0x000000100d167819 */ /* 0x008fc600000006ff */
[----:B------:R-:W3:Y:S01]  /*8350*/  LDS.U16 R13, [R107+0x10] ;  /* 0x000010006b0d7984 */ /* 0x000ee20000000400 */
[----:B----4-:R-:W-:-:S03]  /*8360*/  IMAD.U32 R24, R14, 0x10000, RZ ;  /* 0x000100000e187824 */ /* 0x010fc600078e00ff */
[----:B------:R-:W4:Y:S01]  /*8370*/  LDS.U16 R14, [R107+0x12] ;  /* 0x000012006b0e7984 */ /* 0x000f220000000400 */
[----:B-----5:R-:W-:-:S03]  /*8380*/  IMAD.U32 R26, R15, 0x10000, RZ ;  /* 0x000100000f1a7824 */ /* 0x020fc600078e00ff */
[----:B------:R-:W5:Y:S01]  /*8390*/  LDS.U16 R15, [R107+0x14] ;  /* 0x000014006b0f7984 */ /* 0x000f620000000400 */
[----:B------:R-:W-:-:S03]  /*83a0*/  IMAD.U32 R32, R18, 0x10000, RZ ;  /* 0x0001000012207824 */ /* 0x000fc600078e00ff */
[----:B------:R-:W5:Y:S01]  /*83b0*/  LDS.U16 R18, [R107+0x1c] ;  /* 0x00001c006b127984 */ /* 0x000f620000000400 */
[----:B0-----:R-:W-:-:S03]  /*83c0*/  IMAD.U32 R34, R12, 0x10000, RZ ;  /* 0x000100000c227824 */ /* 0x001fc600078e00ff */
[----:B------:R-:W0:Y:S01]  /*83d0*/  LDS.U16 R12, [R107+0x1e] ;  /* 0x00001e006b0c7984 */ /* 0x000e220000000400 */
[----:B------:R-:W-:Y:S01]  /*83e0*/  FMUL.FTZ R21, R20, -1.4426950216293334961 ;  /* 0xbfb8aa3b14157820 */ /* 0x000fe20000410000 */
[----:B------:R-:W-:Y:S01]  /*83f0*/  FMUL.FTZ R23, R22, -1.4426950216293334961 ;  /* 0xbfb8aa3b16177820 */ /* 0x000fe20000410000 */
[----:B------:R-:W-:Y:S01]  /*8400*/  FMUL.FTZ R25, R24, -1.4426950216293334961 ;  /* 0xbfb8aa3b18197820 */ /* 0x000fe20000410000 */
[----:B------:R-:W-:Y:S01]  /*8410*/  FMUL.FTZ R27, R26, -1.4426950216293334961 ;  /* 0xbfb8aa3b1a1b7820 */ /* 0x000fe20000410000 */
[----:B-1----:R-:W-:Y:S01]  /*8420*/  IMAD.U32 R16, R16, 0x10000, RZ ;  /* 0x0001000010107824 */ /* 0x002fe200078e00ff */
[----:B------:R-:W-:Y:S01]  /*8430*/  SHF.L.U32 R110, R19, 0x10, RZ ;  /* 0x00000010136e7819 */ /* 0x000fe200000006ff */
[----:B--2---:R-:W-:Y:S02]  /*8440*/  IMAD.U32 R111, R17, 0x10000, RZ ;  /* 0x00010000116f7824 */ /* 0x004fe400078e00ff */
[----:B------:R-:W-:Y:S01]  /*8450*/  FMUL.FTZ R29, R28, -1.4426950216293334961 ;  /* 0xbfb8aa3b1c1d7820 */ /* 0x000fe20000410000 */
[----:B------:R-:W-:Y:S01]  /*8460*/  FMUL.FTZ R31, R30, -1.4426950216293334961 ;  /* 0xbfb8aa3b1e1f7820 */ /* 0x000fe20000410000 */
[----:B---3--:R-:W-:Y:S01]  /*8470*/  IMAD.U32 R90, R13, 0x10000, RZ ;  /* 0x000100000d5a7824 */ /* 0x008fe200078e00ff */
[----:B------:R-:W1:Y:S01]  /*8480*/  MUFU.EX2 R21, R21 ;  /* 0x0000001500157308 */ /* 0x000e620000000800 */
[----:B------:R-:W-:Y:S01]  /*8490*/  FMUL.FTZ R33, R32, -1.4426950216293334961 ;  /* 0xbfb8aa3b20217820 */ /* 0x000fe20000410000 */
[----:B----4-:R-:W-:-:S02]  /*84a0*/  IMAD.U32 R14, R14, 0x10000, RZ ;  /* 0x000100000e0e7824 */ /* 0x010fc400078e00ff */
[----:B------:R-:W-:Y:S01]  /*84b0*/  FMUL.FTZ R35, R34, -1.4426950216293334961 ;  /* 0xbfb8aa3b22237820 */ /* 0x000fe20000410000 */
[----:B------:R-:W-:Y:S01]  /*84c0*/  FMUL.FTZ R17, R16, -1.4426950216293334961 ;  /* 0xbfb8aa3b10117820 */ /* 0x000fe20000410000 */
[----:B-----5:R-:W-:Y:S02]  /*84d0*/  IMAD.U32 R109, R15, 0x10000, RZ ;  /* 0x000100000f6d7824 */ /* 0x020fe400078e00ff */
[----:B------:R-:W2:Y:S01]  /*84e0*/  MUFU.EX2 R23, R23 ;  /* 0x0000001700177308 */ /* 0x000ea20000000800 */
[----:B------:R-:W-:Y:S01]  /*84f0*/  FMUL.FTZ R112, R111, -1.4426950216293334961 ;  /* 0xbfb8aa3b6f707820 */ /* 0x000fe20000410000 */
[----:B------:R-:W-:Y:S02]  /*8500*/  IMAD.U32 R113, R18, 0x10000, RZ ;  /* 0x0001000012717824 */ /* 0x000fe400078e00ff */
[----:B------:R-:W-:Y:S01]  /*8510*/  FMUL.FTZ R13, R90, -1.4426950216293334961 ;  /* 0xbfb8aa3b5a0d7820 */ /* 0x000fe20000410000 */
[----:B------:R-:W-:Y:S01]  /*8520*/  FMUL.FTZ R108, R14, -1.4426950216293334961 ;  /* 0xbfb8aa3b0e6c7820 */ /* 0x000fe20000410000 */
[----:B------:R-:W-:-:S02]  /*8530*/  FMUL.FTZ R15, R109, -1.4426950216293334961 ;  /* 0xbfb8aa3b6d0f7820 */ /* 0x000fc40000410000 */
[----:B------:R-:W3:Y:S01]  /*8540*/  MUFU.EX2 R25, R25 ;  /* 0x0000001900197308 */ /* 0x000ee20000000800 */
[----:B------:R-:W-:-:S07]  /*8550*/  FMUL.FTZ R19, R110, -1.4426950216293334961 ;  /* 0xbfb8aa3b6e137820 */ /* 0x000fce0000410000 */
[----:B------:R-:W4:Y:S01]  /*8560*/  MUFU.EX2 R27, R27 ;  /* 0x0000001b001b7308 */ /* 0x000f220000000800 */
[----:B0-----:R-:W-:Y:S02]  /*8570*/  IMAD.U32 R115, R12, 0x10000, RZ ;  /* 0x000100000c737824 */ /* 0x001fe400078e00ff */
[----:B------:R-:W-:-:S05]  /*8580*/  FMUL.FTZ R12, R113, -1.4426950216293334961 ;  /* 0xbfb8aa3b710c7820 */ /* 0x000fca0000410000 */
[----:B------:R-:W0:Y:S01]  /*8590*/  MUFU.EX2 R29, R29 ;  /* 0x0000001d001d7308 */ /* 0x000e220000000800 */
[----:B------:R-:W-:-:S07]  /*85a0*/  FMUL.FTZ R18, R115, -1.4426950216293334961 ;  /* 0xbfb8aa3b73127820 */ /* 0x000fce0000410000 */
        /* <DEDUP_REMOVED lines=66> */
[----:B------:R-:W-:Y:S01]  /*89d0*/  F2FP.BF16.F32.PACK_AB R13, R22, R13 ;  /* 0x0000000d160d723e */ /* 0x000fe200000010ff */
[----:B------:R-:W-:Y:S01]  /*89e0*/  FMUL.FTZ R32, R32, R129 ;  /* 0x0000008120207220 */ /* 0x000fe20000410000 */
[----:B------:R-:W-:Y:S01]  /*89f0*/  F2FP.BF16.F32.PACK_AB R15, R26, R15 ;  /* 0x0000000f1a0f723e */ /* 0x000fe200000010ff */
        /* <DEDUP_REMOVED lines=10> */
[----:B------:R-:W-:Y:S02]  /*8aa0*/  F2FP.BF16.F32.PACK_AB R17, R30, R17 ;  /* 0x000000111e11723e */ /* 0x000fe400000010ff */
[----:B------:R-:W-:Y:S02]  /*8ab0*/  PRMT R22, R15, 0x7632, R22 ;  /* 0x000076320f167816 */ /* 0x000fe40000000016 */
[----:B------:R-:W-:Y:S02]  /*8ac0*/  F2FP.BF16.F32.PACK_AB R19, R19, R32 ;  /* 0x000000201313723e */ /* 0x000fe400000010ff */
[----:B------:R-:W-:Y:S02]  /*8ad0*/  F2FP.BF16.F32.PACK_AB R14, R14, R21 ;  /* 0x000000150e0e723e */ /* 0x000fe400000010ff */
[----:B------:R-:W-:Y:S02]  /*8ae0*/  F2FP.BF16.F32.PACK_AB R12, R23, R12 ;  /* 0x0000000c170c723e */ /* 0x000fe400000010ff */
[----:B------:R-:W-:-:S02]  /*8af0*/  F2FP.BF16.F32.PACK_AB R16, R111, R16 ;  /* 0x000000106f10723e */ /* 0x000fc400000010ff */
[----:B------:R-:W-:Y:S01]  /*8b00*/  F2FP.BF16.F32.PACK_AB R18, R18, R113 ;  /* 0x000000711212723e */ /* 0x000fe200000010ff */
        /* <DEDUP_REMOVED lines=91> */
.L_x_5293:
        /* <DEDUP_REMOVED lines=12> */
.L_x_8062:


//--------------------- .text._Z25selective_scan_fwd_kernelI32Selective_Scan_fwd_kernel_traitsILi32ELi16ELi1ELb0ELb1ELb1ELb1ELb1EN3c108BFloat16EffEEv13SSMParamsBase --------------------------
	.section	.text._Z25selective_scan_fwd_kernelI32Selective_Scan_fwd_kernel_traitsILi32ELi16ELi1ELb0ELb1ELb1ELb1ELb1EN3c108BFloat16EffEEv13SSMParamsBase,"ax",@progbits
	.align	128
        .global         _Z25selective_scan_fwd_kernelI32Selective_Scan_fwd_kernel_traitsILi32ELi16ELi1ELb0ELb1ELb1ELb1ELb1EN3c108BFloat16EffEEv13SSMParamsBase
        .type           _Z25selective_scan_fwd_kernelI32Selective_Scan_fwd_kernel_traitsILi32ELi16ELi1ELb0ELb1ELb1ELb1ELb1EN3c108BFloat16EffEEv13SSMParamsBase,@function
        .size           _Z25selective_scan_fwd_kernelI32Selective_Scan_fwd_kernel_traitsILi32ELi16ELi1ELb0ELb1ELb1ELb1ELb1EN3c108BFloat16EffEEv13SSMParamsBase,(.L_x_8063 - _Z25selective_scan_fwd_kernelI32Selective_Scan_fwd_kernel_traitsILi32ELi16ELi1ELb0ELb1ELb1ELb1ELb1EN3c108BFloat16EffEEv13SSMParamsBase)
        .other          _Z25selective_scan_fwd_kernelI32Selective_Scan_fwd_kernel_traitsILi32ELi16ELi1ELb0ELb1ELb1ELb1ELb1EN3c108BFloat16EffEEv13SSMParamsBase,@"STO_CUDA_ENTRY STV_DEFAULT"
_Z25selective_scan_fwd_kernelI32Selective_Scan_fwd_kernel_traitsILi32ELi16ELi1ELb0ELb1ELb1ELb1ELb1EN3c108BFloat16EffEEv13SSMParamsBase:
.text._Z25selective_scan_fwd_kernelI32Selective_Scan_fwd_kernel_traitsILi32ELi16ELi1ELb0ELb1ELb1ELb1ELb1EN3c108BFloat16EffEEv13SSMParamsBase:
        /* <DEDUP_REMOVED lines=43> */
.L_x_5294:
        /* <DEDUP_REMOVED lines=40> */
[----:B------:R-:W-:Y:S02]  /*0530*/  @!P5 IMAD.IADD R2, R2, 0x1, -R5 ;  /* 0x000000010202d824 */ /* 0x000fe400078e0a05 */
[----:B------:R-:W-:Y:S01]  /*0540*/  @!P5 VIADD R4, R4, 0x1 ;  /* 0x000000010404d836 */ /* 0x000fe20000000000 */
[----:B------:R-:W-:Y:S02]  /*0550*/  ISETP.NE.AND P5, PT, R8, RZ, PT ;  /* 0x000000ff0800720c */ /* 0x000fe40003fa5270 */
[----:B------:R-:W-:Y:S01]  /*0560*/  ISETP.GE.U32.AND P4, PT, R2, R5, PT ;  /* 0x000000050200720c */ /* 0x000fe20003f86070 */
[----:B---3--:R-:W-:-:S04]  /*0570*/  IMAD R2, R75, R6, RZ ;  /* 0x000000064b027224 */ /* 0x008fc800078e02ff */
[C---:B------:R-:W-:Y:S02]  /*0580*/  IMAD R5, R79.reuse, R7, R2 ;  /* 0x000000074f057224 */ /* 0x040fe400078e0202 */
[----:B------:R-:W-:-:S04]  /*0590*/  IMAD.WIDE.U32 R2, R79, R6, RZ ;  /* 0x000000064f027225 */ /* 0x000fc800078e00ff */
[----:B0-----:R-:W-:Y:S01]  /*05a0*/  IMAD R0, R75, R14, RZ ;  /* 0x0000000e4b007224 */ /* 0x001fe200078e02ff */
[----:B------:R-:W-:Y:S01]  /*05b0*/  IADD3 R3, PT, PT, R3, R5, RZ ;  /* 0x0000000503037210 */ /* 0x000fe20007ffe0ff */
[----:B------:R-:W-:Y:S02]  /*05c0*/  @P4 VIADD R4, R4, 0x1 ;  /* 0x0000000104044836 */ /* 0x000fe40000000000 */
        /* <DEDUP_REMOVED lines=11> */
[----:B------:R-:W-:Y:S01]  /*0680*/  IMAD.IADD R5, R5, 0x1, R15 ;  /* 0x0000000105057824 */ /* 0x000fe200078e020f */
[----:B------:R-:W-:Y:S01]  /*0690*/  SHF.R.S32.HI R15, RZ, 0x1f, R11 ;  /* 0x0000001fff0f7819 */ /* 0x000fe2000001140b */
        /* <DEDUP_REMOVED lines=31> */
.L_x_5295:
        /* <DEDUP_REMOVED lines=11> */
.L_x_5296:
        /* <DEDUP_REMOVED lines=66> */
[----:B------:R-:W-:-:S04]  /*0d60*/  ISETP.GT.AND P0, PT, R126, RZ, PT ;  /* 0x000000ff7e00720c */ /* 0x000fc80003f04270 */
[----:B------:R-:W-:Y:S02]  /*0d70*/  SEL R0, R0, RZ, P1 ;  /* 0x000000ff00007207 */ /* 0x000fe40000800000 */
[----:B------:R-:W-:Y:S02]  /*0d80*/  IADD3 R126, PT, PT, R126, 0x1, RZ ;  /* 0x000000017e7e7810 */ /* 0x000fe40007ffe0ff */
[----:B------:R-:W-:-:S05]  /*0d90*/  SEL R0, R0, RZ, P0 ;  /* 0x000000ff00007207 */ /* 0x000fca0000000000 */
[----:B-----5:R-:W-:Y:S01]  /*0da0*/  IMAD R124, R124, R63, R0 ;  /* 0x0000003f7c7c7224 */ /* 0x020fe200078e0200 */
[----:B------:R-:W-:Y:S06]  /*0db0*/  BRA `(.L_x_5298) ;  /* 0x0000000000747947 */ /* 0x000fec0003800000 */
.L_x_5297:
[-C--:B------:R-:W-:Y:S01]  /*0dc0*/  IABS R5, R63.reuse ;  /* 0x0000003f00057213 */ /* 0x080fe20000000000 */
[----:B------:R-:W-:Y:S01]  /*0dd0*/  HFMA2 R128, -RZ, RZ, 0, 0 ;  /* 0x00000000ff807431 */ /* 0x000fe200000001ff */
[----:B------:R-:W-:Y:S01]  /*0de0*/  IADD3 R0, PT, PT, R132, -0x1, R63 ;  /* 0xffffffff84007810 */ /* 0x000fe20007ffe03f */
[----:B-----5:R-:W-:Y:S01]  /*0df0*/  IMAD.MOV.U32 R124, RZ, RZ, RZ ;  /* 0x000000ffff7c7224 */ /* 0x020fe200078e00ff */
[----:B------:R-:W0:Y:S01]  /*0e00*/  I2F.RP R4, R5 ;  /* 0x0000000500047306 */ /* 0x000e220000209400 */
[----:B------:R-:W-:-:S05]  /*0e10*/  IABS R10, R63 ;  /* 0x0000003f000a7213 */ /* 0x000fca0000000000 */
[----:B------:R-:W-:Y:S02]  /*0e20*/  IMAD.MOV R10, RZ, RZ, -R10 ;  /* 0x000000ffff0a7224 */ /* 0x000fe400078e0a0a */
[----:B0-----:R-:W0:Y:S02]  /*0e30*/  MUFU.RCP R4, R4 ;  /* 0x0000000400047308 */ /* 0x001e240000001000 */
[----:B0-----:R-:W-:Y:S01]  /*0e40*/  VIADD R2, R4, 0xffffffe ;  /* 0x0ffffffe04027836 */ /* 0x001fe20000000000 */
[----:B------:R-:W-:Y:S02]  /*0e50*/  IABS R4, R0 ;  /* 0x0000000000047213 */ /* 0x000fe40000000000 */
[----:B------:R-:W-:-:S03]  /*0e60*/  LOP3.LUT R0, R0, R63, RZ, 0x3c, !PT ;  /* 0x0000003f00007212 */ /* 0x000fc600078e3cff */
[----:B------:R0:W1:Y:S01]  /*0e70*/  F2I.FTZ.U32.TRUNC.NTZ R3, R2 ;  /* 0x0000000200037305 */ /* 0x000062000021f000 */
        /* <DEDUP_REMOVED lines=13> */
[----:B------:R-:W-:-:S04]  /*0f50*/  @P0 VIADD R3, R3, 0x1 ;  /* 0x0000000103030836 */ /* 0x000fc80000000000 */
[----:B------:R-:W-:Y:S01]  /*0f60*/  @!P2 IMAD.MOV R3, RZ, RZ, -R3 ;  /* 0x000000ffff03a224 */ /* 0x000fe200078e0a03 */
[----:B------:R-:W-:-:S05]  /*0f70*/  @!P1 LOP3.LUT R3, RZ, R63, RZ, 0x33, !PT ;  /* 0x0000003fff039212 */ /* 0x000fca00078e33ff */
[----:B------:R-:W-:-:S07]  /*0f80*/  IMAD.MOV.U32 R126, RZ, RZ, R3 ;  /* 0x000000ffff7e7224 */ /* 0x000fce00078e0003 */
.L_x_5298:
        /* <DEDUP_REMOVED lines=51> */
.L_x_5338:
        /* <DEDUP_REMOVED lines=43> */
[----:B------:R-:W-:Y:S02]  /*1570*/  LOP3.LUT R193, R193, 0xffffffdf, RZ, 0xc0, !PT ;  /* 0xffffffdfc1c17812 */ /* 0x000fe400078ec0ff */
[----:B------:R-:W-:Y:S01]  /*1580*/  PRMT R17, RZ, 0x7610, R17 ;  /* 0x00007610ff117816 */ /* 0x000fe20000000011 */
[----:B------:R-:W4:Y:S01]  /*1590*/  @!P0 LDG.E.U16 R19, desc[UR10][R12.64+0x140] ;  /* 0x0001400a0c138981 */ /* 0x000f22000c1e1500 */
[----:B------:R-:W-:Y:S02]  /*15a0*/  @P0 LOP3.LUT R193, R193, 0x20, RZ, 0xfc, !PT ;  /* 0x00000020c1c10812 */ /* 0x000fe400078efcff */
[----:B------:R-:W-:Y:S01]  /*15b0*/  ISETP.GE.AND P0, PT, R74, R53, PT ;  /* 0x000000354a00720c */ /* 0x000fe20003f06270 */
[----:B------:R-:W5:Y:S01]  /*15c0*/  @!P4 LDG.E.U16 R14, desc[UR10][R12.64+0x80] ;  /* 0x0000800a0c0ec981 */ /* 0x000f62000c1e1500 */
[----:B------:R-:W-:-:S02]  /*15d0*/  LOP3.LUT R193, R193, 0xffffffef, RZ, 0xc0, !PT ;  /* 0xffffffefc1c17812 */ /* 0x000fc400078ec0ff */
[----:B------:R-:W-:Y:S01]  /*15e0*/  PRMT R16, RZ, 0x7610, R16 ;  /* 0x00007610ff107816 */ /* 0x000fe20000000010 */
[----:B------:R-:W4:Y:S01]  /*15f0*/  @!P3 LDG.E.U16 R17, desc[UR10][R12.64+0xc0] ;  /* 0x0000c00a0c11b981 */ /* 0x000f22000c1e1500 */
[----:B------:R-:W-:Y:S02]  /*1600*/  PRMT R23, RZ, 0x7610, R23 ;  /* 0x00007610ff177816 */ /* 0x000fe40000000017 */
[----:B------:R-:W-:Y:S02]  /*1610*/  PRMT R22, RZ, 0x7610, R22 ;  /* 0x00007610ff167816 */ /* 0x000fe40000000016 */
[-C--:B------:R-:W-:Y:S01]  /*1620*/  ISETP.GE.AND P6, PT, R68, R53.reuse, PT ;  /* 0x000000354400720c */ /* 0x080fe20003fc6270 */
[----:B------:R-:W4:Y:S01]  /*1630*/  @!P2 LDG.E.U16 R16, desc[UR10][R12.64+0x100] ;  /* 0x0001000a0c10a981 */ /* 0x000f22000c1e1500 */
[----:B------:R-:W-:Y:S02]  /*1640*/  PRMT R25, RZ, 0x7610, R25 ;  /* 0x00007610ff197816 */ /* 0x000fe40000000019 */
[----:B------:R-:W-:Y:S01]  /*1650*/  @P0 LOP3.LUT R193, R193, 0x10, RZ, 0xfc, !PT ;  /* 0x00000010c1c10812 */ /* 0x000fe200078efcff */
[----:B------:R-:W4:Y:S01]  /*1660*/  @!P0 LDG.E.U16 R18, desc[UR10][R12.64+0x180] ;  /* 0x0001800a0c128981 */ /* 0x000f22000c1e1500 */
[----:B------:R-:W-:-:S02]  /*1670*/  ISETP.GE.AND P0, PT, R72, R53, PT ;  /* 0x000000354800720c */ /* 0x000fc40003f06270 */
[----:B------:R-:W-:Y:S02]  /*1680*/  LOP3.LUT R193, R193, 0xfffffff7, RZ, 0xc0, !PT ;  /* 0xfffffff7c1c17812 */ /* 0x000fe400078ec0ff */
[-C--:B------:R-:W-:Y:S02]  /*1690*/  ISETP.GE.AND P1, PT, R64, R53.reuse, PT ;  /* 0x000000354000720c */ /* 0x080fe40003f26270 */
[----:B------:R-:W-:Y:S01]  /*16a0*/  ISETP.GE.AND P3, PT, R60, R53, PT ;  /* 0x000000353c00720c */ /* 0x000fe20003f66270 */
[----:B------:R-:W4:Y:S01]  /*16b0*/  @!P6 LDG.E.U16 R23, desc[UR10][R12.64+0x240] ;  /* 0x0002400a0c17e981 */ /* 0x000f22000c1e1500 */
[----:B------:R-:W-:Y:S02]  /*16c0*/  PRMT R24, RZ, 0x7610, R24 ;  /* 0x00007610ff187816 */ /* 0x000fe40000000018 */
[----:B------:R-:W-:Y:S02]  /*16d0*/  PRMT R27, RZ, 0x7610, R27 ;  /* 0x00007610ff1b7816 */ /* 0x000fe4000000001b */
[----:B------:R-:W-:Y:S01]  /*16e0*/  PRMT R26, RZ, 0x7610, R26 ;  /* 0x00007610ff1a7816 */ /* 0x000fe2000000001a */
[----:B------:R-:W4:Y:S01]  /*16f0*/  @!P0 LDG.E.U16 R21, desc[UR10][R12.64+0x1c0] ;  /* 0x0001c00a0c158981 */ /* 0x000f22000c1e1500 */
[----:B------:R-:W-:-:S02]  /*1700*/  @P0 LOP3.LUT R193, R193, 0x8, RZ, 0xfc, !PT ;  /* 0x00000008c1c10812 */ /* 0x000fc400078efcff */
[-C--:B------:R-:W-:Y:S01]  /*1710*/  ISETP.GE.AND P0, PT, R70, R53.reuse, PT ;  /* 0x000000354600720c */ /* 0x080fe20003f06270 */
[----:B------:R-:W4:Y:S01]  /*1720*/  @!P1 LDG.E.U16 R25, desc[UR10][R12.64+0x2c0] ;  /* 0x0002c00a0c199981 */ /* 0x000f22000c1e1500 */
[----:B------:R-:W-:Y:S02]  /*1730*/  LOP3.LUT R193, R193, 0xfffffffb, RZ, 0xc0, !PT ;  /* 0xfffffffbc1c17812 */ /* 0x000fe400078ec0ff */
[-C--:B------:R-:W-:Y:S01]  /*1740*/  ISETP.GE.AND P2, PT, R62, R53.reuse, PT ;  /* 0x000000353e00720c */ /* 0x080fe20003f46270 */
[----:B------:R-:W4:Y:S01]  /*1750*/  @!P3 LDG.E.U16 R27, desc[UR10][R12.64+0x340] ;  /* 0x0003400a0c1bb981 */ /* 0x000f22000c1e1500 */
[----:B------:R-:W-:Y:S02]  /*1760*/  ISETP.GE.AND P4, PT, R58, R53, PT ;  /* 0x000000353a00720c */ /* 0x000fe40003f86270 */
[----:B------:R-:W-:-:S05]  /*1770*/  PRMT R29, RZ, 0x7610, R29 ;  /* 0x00007610ff1d7816 */ /* 0x000fca000000001d */
[----:B------:R-:W-:Y:S01]  /*1780*/  @P0 LOP3.LUT R193, R193, 0x4, RZ, 0xfc, !PT ;  /* 0x00000004c1c10812 */ /* 0x000fe200078efcff */
[----:B------:R-:W4:Y:S01]  /*1790*/  @!P0 LDG.E.U16 R20, desc[UR10][R12.64+0x200] ;  /* 0x0002000a0c148981 */ /* 0x000f22000c1e1500 */
[-C--:B------:R-:W-:Y:S02]  /*17a0*/  ISETP.GE.AND P0, PT, R66, R53.reuse, PT ;  /* 0x000000354200720c */ /* 0x080fe40003f06270 */
[----:B------:R-:W-:Y:S01]  /*17b0*/  ISETP.GE.AND P5, PT, R56, R53, PT ;  /* 0x000000353800720c */ /* 0x000fe20003fa6270 */
[----:B------:R-:W4:Y:S04]  /*17c0*/  @!P2 LDG.E.U16 R24, desc[UR10][R12.64+0x300] ;  /* 0x0003000a0c18a981 */ /* 0x000f28000c1e1500 */
[----:B------:R-:W4:Y:S06]  /*17d0*/  @!P4 LDG.E.U16 R26, desc[UR10][R12.64+0x380] ;  /* 0x0003800a0c1ac981 */ /* 0x000f2c000c1e1500 */
[----:B------:R-:W4:Y:S04]  /*17e0*/  @!P0 LDG.E.U16 R22, desc[UR10][R12.64+0x280] ;  /* 0x0002800a0c168981 */ /* 0x000f28000c1e1500 */
[----:B------:R0:W4:Y:S01]  /*17f0*/  @!P5 LDG.E.U16 R29, desc[UR10][R12.64+0x3c0] ;  /* 0x0003c00a0c1dd981 */ /* 0x000122000c1e1500 */
        /* <DEDUP_REMOVED lines=16> */
[----:B------:R-:W0:Y:S01]  /*1900*/  LDCU.U8 UR4, c[0x0][0x3a8] ;  /* 0x00007500ff0477ac */ /* 0x000e220008000000 */
[----:B------:R-:W-:Y:S01]  /*1910*/  LEA R47, R13, UR6, 0x1 ;  /* 0x000000060d2f7c11 */ /* 0x000fe2000f8e08ff */
[----:B------:R-:W-:Y:S01]  /*1920*/  VIADD R13, R52, 0xc0 ;  /* 0x000000c0340d7836 */ /* 0x000fe20000000000 */
[----:B------:R-:W-:-:S02]  /*1930*/  LEA.HI.SX32 R33, R33, R52, 0x1b ;  /* 0x0000003421217211 */ /* 0x000fc400078fdaff */
[-C--:B------:R-:W-:Y:S02]  /*1940*/  LEA.HI.SX32 R35, R35, R52.reuse, 0x1b ;  /* 0x0000003423237211 */ /* 0x080fe400078fdaff */
[----:B------:R-:W-:Y:S02]  /*1950*/  LEA R51, R51, UR6, 0x1 ;  /* 0x0000000633337c11 */ /* 0x000fe4000f8e08ff */
[----:B------:R-:W-:Y:S01]  /*1960*/  LEA R50, R31, UR6, 0x1 ;  /* 0x000000061f327c11 */ /* 0x000fe2000f8e08ff */
[C---:B------:R-:W-:Y:S01]  /*1970*/  VIADD R31, R52.reuse, 0xe0 ;  /* 0x000000e0341f7836 */ /* 0x040fe20000000000 */
[-C--:B------:R-:W-:Y:S02]  /*1980*/  LEA.HI.SX32 R37, R37, R52.reuse, 0x1b ;  /* 0x0000003425257211 */ /* 0x080fe400078fdaff */
[----:B------:R-:W-:Y:S02]  /*1990*/  LEA R49, R33, UR6, 0x1 ;  /* 0x0000000621317c11 */ /* 0x000fe4000f8e08ff */
[----:B------:R-:W-:Y:S01]  /*19a0*/  LEA.HI.SX32 R13, R13, R52, 0x1b ;  /* 0x000000340d0d7211 */ /* 0x000fe200078fdaff */
[----:B------:R-:W-:Y:S01]  /*19b0*/  VIADD R33, R52, 0x100 ;  /* 0x0000010034217836 */ /* 0x000fe20000000000 */
[----:B------:R-:W-:-:S02]  /*19c0*/  P2R R103, PR, RZ, 0x40 ;  /* 0x00000040ff677803 */ /* 0x000fc40000000000 */
[----:B------:R-:W-:Y:S01]  /*19d0*/  LEA R48, R35, UR6, 0x1 ;  /* 0x0000000623307c11 */ /* 0x000fe2000f8e08ff */
[C---:B------:R-:W-:Y:S01]  /*19e0*/  VIADD R35, R52.reuse, 0x120 ;  /* 0x0000012034237836 */ /* 0x040fe20000000000 */
[----:B------:R-:W-:Y:S02]  /*19f0*/  LOP3.LUT P6, RZ, R193, 0x8, RZ, 0xc0, !PT ;  /* 0x00000008c1ff7812 */ /* 0x000fe400078cc0ff */
[----:B------:R-:W-:Y:S01]  /*1a00*/  LEA R46, R37, UR6, 0x1 ;  /* 0x00000006252e7c11 */ /* 0x000fe2000f8e08ff */
[C---:B------:R-:W-:Y:S01]  /*1a10*/  VIADD R37, R52.reuse, 0x140 ;  /* 0x0000014034257836 */ /* 0x040fe20000000000 */
[----:B------:R-:W-:Y:S02]  /*1a20*/  LEA.HI.SX32 R31, R31, R52, 0x1b ;  /* 0x000000341f1f7211 */ /* 0x000fe400078fdaff */
[----:B------:R-:W-:Y:S01]  /*1a30*/  LEA R45, R13, UR6, 0x1 ;  /* 0x000000060d2d7c11 */ /* 0x000fe2000f8e08ff */
[----:B------:R-:W-:Y:S01]  /*1a40*/  VIADD R13, R52, 0x160 ;  /* 0x00000160340d7836 */ /* 0x000fe20000000000 */
[----:B------:R-:W-:-:S02]  /*1a50*/  P2R R101, PR, RZ, 0x40 ;  /* 0x00000040ff657803 */ /* 0x000fc40000000000 */
[----:B------:R-:W-:Y:S02]  /*1a60*/  LOP3.LUT P6, RZ, R193, 0x10, RZ, 0xc0, !PT ;  /* 0x00000010c1ff7812 */ /* 0x000fe400078cc0ff */
[-C--:B------:R-:W-:Y:S02]  /*1a70*/  LEA.HI.SX32 R33, R33, R52.reuse, 0x1b ;  /* 0x0000003421217211 */ /* 0x080fe400078fdaff */
[-C--:B------:R-:W-:Y:S02]  /*1a80*/  LEA.HI.SX32 R35, R35, R52.reuse, 0x1b ;  /* 0x0000003423237211 */ /* 0x080fe400078fdaff */
[----:B------:R-:W-:Y:S01]  /*1a90*/  LEA R44, R31, UR6, 0x1 ;  /* 0x000000061f2c7c11 */ /* 0x000fe2000f8e08ff */
[----:B------:R-:W-:Y:S01]  /*1aa0*/  VIADD R31, R52, 0x1e0 ;  /* 0x000001e0341f7836 */ /* 0x000fe20000000000 */
[-C--:B------:R-:W-:Y:S02]  /*1ab0*/  LEA.HI.SX32 R37, R37, R52.reuse, 0x1b ;  /* 0x0000003425257211 */ /* 0x080fe400078fdaff */
[----:B------:R-:W-:-:S02]  /*1ac0*/  LEA.HI.SX32 R13, R13, R52, 0x1b ;  /* 0x000000340d0d7211 */ /* 0x000fc400078fdaff */
[----:B------:R-:W-:Y:S02]  /*1ad0*/  P2R R99, PR, RZ, 0x40 ;  /* 0x00000040ff637803 */ /* 0x000fe40000000000 */
[----:B------:R-:W-:Y:S02]  /*1ae0*/  LEA R43, R33, UR6, 0x1 ;  /* 0x00000006212b7c11 */ /* 0x000fe4000f8e08ff */
[----:B------:R-:W-:Y:S02]  /*1af0*/  LOP3.LUT P6, RZ, R193, 0x20, RZ, 0xc0, !PT ;  /* 0x00000020c1ff7812 */ /* 0x000fe400078cc0ff */
[----:B------:R-:W-:Y:S02]  /*1b00*/  LEA R42, R35, UR6, 0x1 ;  /* 0x00000006232a7c11 */ /* 0x000fe4000f8e08ff */
[----:B------:R-:W-:Y:S02]  /*1b10*/  LEA R41, R37, UR6, 0x1 ;  /* 0x0000000625297c11 */ /* 0x000fe4000f8e08ff */
[----:B------:R-:W-:-:S02]  /*1b20*/  LEA R40, R13, UR6, 0x1 ;  /* 0x000000060d287c11 */ /* 0x000fc4000f8e08ff */
[----:B------:R-:W-:Y:S02]  /*1b30*/  LEA.HI.SX32 R31, R31, R52, 0x1b ;  /* 0x000000341f1f7211 */ /* 0x000fe400078fdaff */
[----:B------:R-:W-:Y:S02]  /*1b40*/  P2R R97, PR, RZ, 0x40 ;  /* 0x00000040ff617803 */ /* 0x000fe40000000000 */
        /* <DEDUP_REMOVED lines=12> */
[----:B------:R-:W-:Y:S02]  /*1c10*/  PRMT R30, RZ, 0x7610, R30 ;  /* 0x00007610ff1e7816 */ /* 0x000fe4000000001e */
[----:B------:R-:W-:Y:S01]  /*1c20*/  PRMT R33, RZ, 0x7610, R33 ;  /* 0x00007610ff217816 */ /* 0x000fe20000000021 */
[----:B--2---:R-:W-:Y:S04]  /*1c30*/  STS.U16 [R51], R0 ;  /* 0x0000000033007388 */ /* 0x004fe80000000400 */
[----:B---3--:R1:W-:Y:S02]  /*1c40*/  STS.U16 [R50+0x40], R15 ;  /* 0x0000400f32007388 */ /* 0x0083e40000000400 */
[----:B-1----:R-:W-:-:S02]  /*1c50*/  VIADD R15, R52, 0x180 ;  /* 0x00000180340f7836 */ /* 0x002fc40000000000 */
[----:B-----5:R-:W-:Y:S04]  /*1c60*/  STS.U16 [R49+0x80], R14 ;  /* 0x0000800e31007388 */ /* 0x020fe80000000400 */
[----:B----4-:R1:W-:Y:S01]  /*1c70*/  STS.U16 [R48+0xc0], R17 ;  /* 0x0000c01130007388 */ /* 0x0103e20000000400 */
[----:B------:R-:W-:Y:S01]  /*1c80*/  LEA.HI.SX32 R15, R15, R52, 0x1b ;  /* 0x000000340f0f7211 */ /* 0x000fe200078fdaff */
[C---:B------:R-:W-:Y:S02]  /*1c90*/  IMAD.SHL.U32 R0, R52.reuse, 0x10, RZ ;  /* 0x0000001034007824 */ /* 0x040fe400078e00ff */
[----:B------:R-:W-:Y:S01]  /*1ca0*/  STS.U16 [R47+0x100], R16 ;  /* 0x000100102f007388 */ /* 0x000fe20000000400 */
[----:B-1----:R-:W-:-:S03]  /*1cb0*/  VIADD R17, R52, 0x1a0 ;  /* 0x000001a034117836 */ /* 0x002fc60000000000 */
[----:B------:R1:W-:Y:S01]  /*1cc0*/  STS.U16 [R46+0x140], R19 ;  /* 0x000140132e007388 */ /* 0x0003e20000000400 */
[----:B------:R-:W-:Y:S02]  /*1cd0*/  LEA R39, R15, UR6, 0x1 ;  /* 0x000000060f277c11 */ /* 0x000fe4000f8e08ff */
[----:B------:R-:W-:Y:S01]  /*1ce0*/  LEA.HI.SX32 R17, R17, R52, 0x1b ;  /* 0x0000003411117211 */ /* 0x000fe200078fdaff */
[----:B------:R-:W-:Y:S01]  /*1cf0*/  STS.U16 [R45+0x180], R18 ;  /* 0x000180122d007388 */ /* 0x000fe20000000400 */
[----:B-1----:R-:W-:-:S04]  /*1d00*/  IADD3 R19, PT, PT, R52, 0x1c0, RZ ;  /* 0x000001c034137810 */ /* 0x002fc80007ffe0ff */
        /* <DEDUP_REMOVED lines=142> */
.L_x_5300:
[----:B------:R-:W-:Y:S05]  /*25f0*/  BSYNC.RECONVERGENT B0 ;  /* 0x0000000000007941 */ /* 0x000fea0003800200 */
.L_x_5299:
        /* <DEDUP_REMOVED lines=38> */
.L_x_5302:
[----:B------:R-:W-:Y:S05]  /*2860*/  BSYNC.RECONVERGENT B0 ;  /* 0x0000000000007941 */ /* 0x000fea0003800200 */
.L_x_5301:
        /* <DEDUP_REMOVED lines=38> */
.L_x_5304:
[----:B------:R-:W-:Y:S05]  /*2ad0*/  BSYNC.RECONVERGENT B0 ;  /* 0x0000000000007941 */ /* 0x000fea0003800200 */
.L_x_5303:
        /* <DEDUP_REMOVED lines=38> */
.L_x_5306:
[----:B------:R-:W-:Y:S05]  /*2d40*/  BSYNC.RECONVERGENT B0 ;  /* 0x0000000000007941 */ /* 0x000fea0003800200 */
.L_x_5305:
        /* <DEDUP_REMOVED lines=38> */
.L_x_5308:
[----:B------:R-:W-:Y:S05]  /*2fb0*/  BSYNC.RECONVERGENT B0 ;  /* 0x0000000000007941 */ /* 0x000fea0003800200 */
.L_x_5307:
        /* <DEDUP_REMOVED lines=38> */
.L_x_5310:
[----:B------:R-:W-:Y:S05]  /*3220*/  BSYNC.RECONVERGENT B0 ;  /* 0x0000000000007941 */ /* 0x000fea0003800200 */
.L_x_5309:
        /* <DEDUP_REMOVED lines=38> */
.L_x_5312:
[----:B------:R-:W-:Y:S05]  /*3490*/  BSYNC.RECONVERGENT B0 ;  /* 0x0000000000007941 */ /* 0x000fea0003800200 */
.L_x_5311:
        /* <DEDUP_REMOVED lines=38> */
.L_x_5314:
[----:B------:R-:W-:Y:S05]  /*3700*/  BSYNC.RECONVERGENT B0 ;  /* 0x0000000000007941 */ /* 0x000fea0003800200 */
.L_x_5313:
        /* <DEDUP_REMOVED lines=38> */
.L_x_5316:
[----:B------:R-:W-:Y:S05]  /*3970*/  BSYNC.RECONVERGENT B0 ;  /* 0x0000000000007941 */ /* 0x000fea0003800200 */
.L_x_5315:
        /* <DEDUP_REMOVED lines=38> */
.L_x_5318:
[----:B------:R-:W-:Y:S05]  /*3be0*/  BSYNC.RECONVERGENT B0 ;  /* 0x0000000000007941 */ /* 0x000fea0003800200 */
.L_x_5317:
        /* <DEDUP_REMOVED lines=38> */
.L_x_5320:
[----:B------:R-:W-:Y:S05]  /*3e50*/  BSYNC.RECONVERGENT B0 ;  /* 0x0000000000007941 */ /* 0x000fea0003800200 */
.L_x_5319:
        /* <DEDUP_REMOVED lines=38> */
.L_x_5322:
[----:B------:R-:W-:Y:S05]  /*40c0*/  BSYNC.RECONVERGENT B0 ;  /* 0x0000000000007941 */ /* 0x000fea0003800200 */
.L_x_5321:
[----:B------:R-:W-:Y:S01]  /*40d0*/  FSETP.GTU.FTZ.AND P6, PT, R105, 20, PT ;  /* 0x41a000006900780b */ /* 0x000fe20003fdc000 */
[----:B------:R-:W-:Y:S01]  /*40e0*/  IMAD.U32 R28, R28, 0x10000, RZ ;  /* 0x000100001c1c7824 */ /* 0x000fe200078e00ff */
        /* <DEDUP_REMOVED lines=38> */
.L_x_5324:
[----:B------:R-:W-:Y:S05]  /*4350*/  BSYNC.RECONVERGENT B0 ;  /* 0x0000000000007941 */ /* 0x000fea0003800200 */
.L_x_5323:
[----:B------:R-:W-:Y:S01]  /*4360*/  FSETP.GTU.FTZ.AND P6, PT, R107, 20, PT ;  /* 0x41a000006b00780b */ /* 0x000fe20003fdc000 */
[----:B------:R-:W-:Y:S01]  /*4370*/  IMAD.U32 R28, R11, 0x10000, RZ ;  /* 0x000100000b1c7824 */ /* 0x000fe200078e00ff */
        /* <DEDUP_REMOVED lines=37> */
.L_x_5326:
[----:B------:R-:W-:Y:S05]  /*45d0*/  BSYNC.RECONVERGENT B0 ;  /* 0x0000000000007941 */ /* 0x000fea0003800200 */
.L_x_5325:
[----:B------:R-:W-:Y:S01]  /*45e0*/  FSETP.GTU.FTZ.AND P6, PT, R109, 20, PT ;  /* 0x41a000006d00780b */ /* 0x000fe20003fdc000 */
[----:B------:R-:W-:Y:S01]  /*45f0*/  IMAD.U32 R10, R10, 0x10000, RZ ;  /* 0x000100000a0a7824 */ /* 0x000fe200078e00ff */
[----:B------:R-:W-:Y:S01]  /*4600*/  BSSY.RECONVERGENT B0, `(.L_x_5327) ;  /* 0x0000029000007945 */ /* 0x000fe20003800200 */
[----:B------:R-:W-:Y:S01]  /*4610*/  IMAD.U32 R28, R27, 0x10000, RZ ;  /* 0x000100001b1c7824 */ /* 0x000fe200078e00ff */
[----:B------:R-:W-:Y:S01]  /*4620*/  ISETP.EQ.OR P6, PT, RZ, UR4, P6 ;  /* 0x00000004ff007c0c */ /* 0x000fe2000b7c2670 */
[----:B------:R-:W-:Y:S01]  /*4630*/  IMAD.U32 R30, R25, 0x10000, RZ ;  /* 0x00010000191e7824 */ /* 0x000fe200078e00ff */
[----:B------:R-:W-:Y:S01]  /*4640*/  SHF.L.U32 R26, R26, 0x10, RZ ;  /* 0x000000101a1a7819 */ /* 0x000fe200000006ff */
[----:B------:R-:W-:Y:S02]  /*4650*/  IMAD.U32 R24, R24, 0x10000, RZ ;  /* 0x0001000018187824 */ /* 0x000fe400078e00ff */
[----:B------:R-:W-:Y:S01]  /*4660*/  FADD.FTZ R129, R10, R65 ;  /* 0x000000410a817221 */ /* 0x000fe20000010000 */
[----:B------:R-:W-:-:S07]  /*4670*/  IMAD.U32 R32, R23, 0x10000, RZ ;  /* 0x0001000017207824 */ /* 0x000fce00078e00ff */
        /* <DEDUP_REMOVED lines=33> */
.L_x_5328:
[----:B------:R-:W-:Y:S05]  /*4890*/  BSYNC.RECONVERGENT B0 ;  /* 0x0000000000007941 */ /* 0x000fea0003800200 */
.L_x_5327:
        /* <DEDUP_REMOVED lines=43> */
.L_x_5330:
[----:B------:R-:W-:Y:S05]  /*4b50*/  BSYNC.RECONVERGENT B0 ;  /* 0x0000000000007941 */ /* 0x000fea0003800200 */
.L_x_5329:
        /* <DEDUP_REMOVED lines=57> */
[----:B------:R-:W-:Y:S01]  /*4ef0*/  IMAD.MOV.U32 R164, RZ, RZ, RZ ;  /* 0x000000ffffa47224 */ /* 0x000fe200078e00ff */
[----:B------:R-:W-:Y:S01]  /*4f00*/  UIADD3 UR7, UPT, UPT, -UR7, URZ, URZ ;  /* 0x000000ff07077290 */ /* 0x000fe2000fffe1ff */
[----:B------:R-:W-:Y:S01]  /*4f10*/  IMAD.MOV.U32 R162, RZ, RZ, R59 ;  /* 0x000000ffffa27224 */ /* 0x000fe200078e003b */
[----:B------:R-:W3:Y:S01]  /*4f20*/  LDCU.64 UR12, c[0x0][0x460] ;  /* 0x00008c00ff0c77ac */ /* 0x000ee20008000a00 */
[----:B-1----:R-:W-:-:S02]  /*4f30*/  VIADD R11, R13, 0xffffffe ;  /* 0x0ffffffe0d0b7836 */ /* 0x002fc40000000000 */
[----:B0-----:R-:W-:Y:S01]  /*4f40*/  IMAD R13, R5, UR4, RZ ;  /* 0x00000004050d7c24 */ /* 0x001fe2000f8e02ff */
[----:B--2---:R-:W-:Y:S01]  /*4f50*/  SHF.L.U64.HI R23, R22, 0x1, R23 ;  /* 0x0000000116177819 */ /* 0x004fe20000010217 */
[----:B------:R-:W-:Y:S02]  /*4f60*/  IMAD.MOV.U32 R161, RZ, RZ, R57 ;  /* 0x000000ffffa17224 */ /* 0x000fe400078e0039 */
        /* <DEDUP_REMOVED lines=13> */
[----:B------:R-:W-:-:S05]  /*5040*/  IMAD R10, R167, R11, R10 ;  /* 0x0000000ba70a7224 */ /* 0x000fca00078e020a */
[----:B------:R-:W-:Y:S02]  /*5050*/  ISETP.GT.U32.AND P3, PT, R15, R10, PT ;  /* 0x0000000a0f00720c */ /* 0x000fe40003f64070 */
[----:B------:R-:W4:Y:S01]  /*5060*/  LDC.64 R18, c[0x0][0x460] ;  /* 0x00011800ff127b82 */ /* 0x000f220000000a00 */
[----:B0-----:R-:W-:-:S10]  /*5070*/  SHF.L.U64.HI R21, R20, 0x1, R21 ;  /* 0x0000000114157819 */ /* 0x001fd40000010215 */
[----:B------:R-:W-:Y:S02]  /*5080*/  @!P3 IMAD.IADD R10, R10, 0x1, -R15 ;  /* 0x000000010a0ab824 */ /* 0x000fe400078e0a0f */
[----:B------:R-:W-:Y:S01]  /*5090*/  @!P3 VIADD R167, R167, 0x1 ;  /* 0x00000001a7a7b836 */ /* 0x000fe20000000000 */
[----:B------:R-:W-:Y:S02]  /*50a0*/  IADD3 R26, P3, PT, R134, R54, RZ ;  /* 0x00000036861a7210 */ /* 0x000fe40007f7e0ff */
[----:B------:R-:W-:Y:S01]  /*50b0*/  ISETP.GE.U32.AND P2, PT, R10, R15, PT ;  /* 0x0000000f0a00720c */ /* 0x000fe20003f46070 */
[----:B------:R-:W-:Y:S01]  /*50c0*/  IMAD.WIDE.U32 R10, R4, UR4, R130 ;  /* 0x00000004040a7c25 */ /* 0x000fe2000f8e0082 */
[----:B--2---:R-:W-:-:S03]  /*50d0*/  SHF.L.U64.HI R166, R16, 0x2, R17 ;  /* 0x0000000210a67819 */ /* 0x004fc60000010211 */
[----:B------:R-:W-:Y:S01]  /*50e0*/  FMUL.FTZ R131, R28, R93 ;  /* 0x0000005d1c837220 */ /* 0x000fe20000410000 */
[----:B------:R-:W-:Y:S01]  /*50f0*/  UMOV UR4, URZ ;  /* 0x000000ff00047c82 */ /* 0x000fe20008000000 */
[----:B------:R-:W-:Y:S02]  /*5100*/  IMAD.X R27, R3, 0x1, R71, P3 ;  /* 0x00000001031b7824 */ /* 0x000fe400018e0647 */
[----:B------:R-:W-:Y:S01]  /*5110*/  IMAD.IADD R17, R11, 0x1, R25 ;  /* 0x000000010b117824 */ /* 0x000fe200078e0219 */
[----:B----4-:R-:W-:-:S03]  /*5120*/  SHF.L.U64.HI R19, R18, 0x2, R19 ;  /* 0x0000000212137819 */ /* 0x010fc60000010213 */
[----:B------:R-:W-:Y:S01]  /*5130*/  @P2 VIADD R167, R167, 0x1 ;  /* 0x00000001a7a72836 */ /* 0x000fe20000000000 */
[----:B------:R-:W-:-:S03]  /*5140*/  IADD3 R14, P2, PT, R136, R54, RZ ;  /* 0x00000036880e7210 */ /* 0x000fc60007f5e0ff */
[----:B------:R-:W-:Y:S01]  /*5150*/  @!P1 IMAD.MOV R167, RZ, RZ, -R167 ;  /* 0x000000ffffa79224 */ /* 0x000fe200078e0aa7 */
[----:B------:R-:W-:Y:S02]  /*5160*/  IADD3.X R15, PT, PT, R3, R73, RZ, P2, !PT ;  /* 0x00000049030f7210 */ /* 0x000fe400017fe4ff */
[----:B-1-3--:R-:W-:-:S07]  /*5170*/  @!P0 LOP3.LUT R167, RZ, R63, RZ, 0x33, !PT ;  /* 0x0000003fffa78212 */ /* 0x00afce00078e33ff */
.L_x_5337:
        /* <DEDUP_REMOVED lines=94> */
[----:B------:R-:W-:-:S03]  /*5760*/  PRMT R29, R30, 0x7632, R29 ;  /* 0x000076321e1d7816 */ /* 0x000fc6000000001d */
[----:B------:R-:W-:Y:S06]  /*5770*/  STS.U16 [R50+0x40], R25 ;  /* 0x0000401932007388 */ /* 0x000fec0000000400 */
[----:B------:R-:W-:Y:S02]  /*5780*/  @!P6 PRMT R28, R170, 0x5410, RZ ;  /* 0x00005410aa1ce816 */ /* 0x000fe400000000ff */
[----:B------:R-:W-:Y:S01]  /*5790*/  ISETP.NE.AND P6, PT, R185, RZ, PT ;  /* 0x000000ffb900720c */ /* 0x000fe20003fc5270 */
[----:B------:R0:W-:Y:S01]  /*57a0*/  STS.U16 [R49+0x80], R30 ;  /* 0x0000801e31007388 */ /* 0x0001e20000000400 */
[----:B------:R-:W-:-:S03]  /*57b0*/  PRMT R31, R32, 0x7632, R31 ;  /* 0x00007632201f7816 */ /* 0x000fc6000000001f */
[----:B------:R-:W-:Y:S01]  /*57c0*/  STS.U16 [R48+0xc0], R29 ;  /* 0x0000c01d30007388 */ /* 0x000fe20000000400 */
[----:B0-----:R-:W-:-:S03]  /*57d0*/  HFMA2 R30, -RZ, RZ, 0, 0 ;  /* 0x00000000ff1e7431 */ /* 0x001fc600000001ff */
[----:B------:R0:W-:Y:S04]  /*57e0*/  STS.U16 [R47+0x100], R32 ;  /* 0x000100202f007388 */ /* 0x0001e80000000400 */
[----:B------:R-:W-:Y:S01]  /*57f0*/  @!P6 PRMT R28, R28, 0x5410, R171 ;  /* 0x000054101c1ce816 */ /* 0x000fe200000000ab */
[----:B------:R-:W-:Y:S01]  /*5800*/  IMAD.MOV.U32 R34, RZ, RZ, RZ ;  /* 0x000000ffff227224 */ /* 0x000fe200078e00ff */
[----:B------:R-:W-:Y:S02]  /*5810*/  @!P0 PRMT R30, R172, 0x5410, RZ ;  /* 0x00005410ac1e8816 */ /* 0x000fe400000000ff */
[----:B------:R-:W-:Y:S01]  /*5820*/  PRMT R25, R24, 0x7632, R25 ;  /* 0x0000763218197816 */ /* 0x000fe20000000019 */
[----:B0-----:R-:W-:Y:S01]  /*5830*/  IMAD.MOV.U32 R32, RZ, RZ, RZ ;  /* 0x000000ffff207224 */ /* 0x001fe200078e00ff */
[----:B------:R-:W-:-:S02]  /*5840*/  @!P2 PRMT R32, R174, 0x5410, RZ ;  /* 0x00005410ae20a816 */ /* 0x000fc400000000ff */
[----:B------:R-:W-:Y:S02]  /*5850*/  @!P1 PRMT R30, R30, 0x5410, R173 ;  /* 0x000054101e1e9816 */ /* 0x000fe400000000ad */
        /* <DEDUP_REMOVED lines=21> */
[----:B0-----:R-:W-:Y:S02]  /*59b0*/  IMAD.U32 R28, R25, 0x10000, RZ ;  /* 0x00010000191c7824 */ /* 0x001fe400078e00ff */
[----:B------:R-:W0:Y:S02]  /*59c0*/  LDS.U16 R25, [R0+0x2] ;  /* 0x0000020000197984 */ /* 0x000e240000000400 */
[----:B------:R-:W-:-:S05]  /*59d0*/  FMUL.FTZ R28, R131, R28 ;  /* 0x0000001c831c7220 */ /* 0x000fca0000410000 */
[----:B------:R-:W-:Y:S01]  /*59e0*/  FSEL R32, R28, RZ, !P6 ;  /* 0x000000ff1c207208 */ /* 0x000fe20007000000 */
[----:B------:R-:W-:-:S04]  /*59f0*/  FMUL.FTZ R24, R178, 1.4426950216293334961 ;  /* 0x3fb8aa3bb2187820 */ /* 0x000fc80000410000 */
[----:B------:R-:W-:-:S06]  /*5a00*/  FMUL.FTZ R29, R24, R93 ;  /* 0x0000005d181d7220 */ /* 0x000fcc0000410000 */
[----:B------:R-:W1:Y:S01]  /*5a10*/  MUFU.EX2 R29, R29 ;  /* 0x0000001d001d7308 */ /* 0x000e620000000800 */
[----:B0-----:R-:W-:Y:S02]  /*5a20*/  IMAD.U32 R28, R25, 0x10000, RZ ;  /* 0x00010000191c7824 */ /* 0x001fe400078e00ff */
[----:B------:R-:W0:Y:S01]  /*5a30*/  LDS.U16 R25, [R0+0x4] ;  /* 0x0000040000197984 */ /* 0x000e220000000400 */
[----:B-1----:R-:W-:Y:S01]  /*5a40*/  FSEL R33, R29, 1, !P6 ;  /* 0x3f8000001d217808 */ /* 0x002fe20007000000 */
[----:B------:R-:W-:Y:S01]  /*5a50*/  FMUL.FTZ R28, R133, R28 ;  /* 0x0000001c851c7220 */ /* 0x000fe20000410000 */
[----:B------:R-:W-:-:S04]  /*5a60*/  ISETP.GE.U32.AND P6, PT, R116, R53, PT ;  /* 0x000000357400720c */ /* 0x000fc80003fc6070 */
[----:B------:R-:W-:Y:S01]  /*5a70*/  FSEL R35, R28, RZ, !P6 ;  /* 0x000000ff1c237208 */ /* 0x000fe20007000000 */
        /* <DEDUP_REMOVED lines=42> */
[----:B0-----:R-:W-:Y:S02]  /*5d20*/  SHF.L.U32 R28, R25, 0x10, RZ ;  /* 0x00000010191c7819 */ /* 0x001fe400000006ff */
[----:B------:R-:W0:Y:S01]  /*5d30*/  LDS.U16 R25, [R0+0x10] ;  /* 0x0000100000197984 */ /* 0x000e220000000400 */
[----:B-1----:R-:W-:Y:S02]  /*5d40*/  FSEL R177, R29, 1, !P6 ;  /* 0x3f8000001db17808 */ /* 0x002fe40007000000 */
        /* <DEDUP_REMOVED lines=79> */
[----:B0-----:R-:W-:-:S03]  /*6240*/  IMAD.U32 R24, R25, 0x10000, RZ ;  /* 0x0001000019187824 */ /* 0x001fc600078e00ff */
[----:B------:R-:W-:Y:S02]  /*6250*/  P2R R204, PR, RZ, 0x1 ;  /* 0x00000001ffcc7803 */ /* 0x000fe40000000000 */
[-C--:B------:R-:W-:Y:S01]  /*6260*/  ISETP.GE.AND P0, PT, R92, R53.reuse, PT ;  /* 0x000000355c00720c */ /* 0x080fe20003f06270 */
[----:B------:R-:W-:Y:S01]  /*6270*/  FMUL.FTZ R24, R165, R24 ;  /* 0x00000018a5187220 */ /* 0x000fe20000410000 */
[----:B-1----:R-:W-:Y:S02]  /*6280*/  FSEL R192, R28, 1, !P6 ;  /* 0x3f8000001cc07808 */ /* 0x002fe40007000000 */
[----:B------:R-:W-:Y:S02]  /*6290*/  ISETP.GE.U32.AND P6, PT, R86, R53, PT ;  /* 0x000000355600720c */ /* 0x000fe40003fc6070 */
[----:B------:R-:W-:Y:S02]  /*62a0*/  MOV R25, R27 ;  /* 0x0000001b00197202 */ /* 0x000fe40000000f00 */
[----:B--2---:R-:W-:-:S02]  /*62b0*/  FSEL R194, R194, 1, !P6 ;  /* 0x3f800000c2c27808 */ /* 0x004fc40007000000 */
        /* <DEDUP_REMOVED lines=134> */
[----:B------:R-:W-:Y:S01]  /*6b20*/  IMAD.U32 R209, R209, 0x10000, RZ ;  /* 0x00010000d1d17824 */ /* 0x000fe200078e00ff */
[----:B------:R-:W-:Y:S01]  /*6b30*/  SHF.L.U32 R206, R206, 0x10, RZ ;  /* 0x00000010cece7819 */ /* 0x000fe200000006ff */
[----:B------:R-:W-:Y:S02]  /*6b40*/  IMAD.U32 R208, R208, 0x10000, RZ ;  /* 0x00010000d0d07824 */ /* 0x000fe400078e00ff */
        /* <DEDUP_REMOVED lines=17> */
.L_x_5333:
[----:B------:R-:W-:Y:S01]  /*6c60*/  LOP3.LUT P6, RZ, R193, 0x2000, RZ, 0xc0, !PT ;  /* 0x00002000c1ff7812 */ /* 0x000fe200078cc0ff */
[----:B------:R-:W-:-:S12]  /*6c70*/  IMAD.MOV.U32 R27, RZ, RZ, RZ ;  /* 0x000000ffff1b7224 */ /* 0x000fd800078e00ff */
[----:B------:R-:W-:Y:S05]  /*6c80*/  @!P6 BRA `(.L_x_5332) ;  /* 0x00000000000ce947 */ /* 0x000fea0003800000 */
[----:B------:R-:W-:-:S05]  /*6c90*/  IADD3 R28, P6, PT, R130, R163, RZ ;  /* 0x000000a3821c7210 */ /* 0x000fca0007fde0ff */
[----:B------:R-:W-:-:S05]  /*6ca0*/  IMAD.X R29, R69, 0x1, R164, P6 ;  /* 0x00000001451d7824 */ /* 0x000fca00030e06a4 */
[----:B------:R1:W5:Y:S03]  /*6cb0*/  LDG.E R27, desc[UR10][R28.64] ;  /* 0x0000000a1c1b7981 */ /* 0x000366000c1e1900 */
.L_x_5332:
        /* <DEDUP_REMOVED lines=119> */
.L_x_5336:
[----:B------:R-:W-:Y:S02]  /*7430*/  ISETP.NE.AND P6, PT, R55, R122, PT ;  /* 0x0000007a3700720c */ /* 0x000fe40003fc5270 */
[----:B------:R-:W-:Y:S02]  /*7440*/  P2R R26, PR, RZ, 0x1 ;  /* 0x00000001ff1a7803 */ /* 0x000fe40000000000 */
[----:B------:R-:W-:-:S13]  /*7450*/  ISETP.NE.OR P6, PT, R28, RZ, P6 ;  /* 0x000000ff1c00720c */ /* 0x000fda00037c5670 */
[----:B------:R-:W-:-:S05]  /*7460*/  @!P6 IADD3 R28, P0, PT, R130, R163, RZ ;  /* 0x000000a3821ce210 */ /* 0x000fca0007f1e0ff */
[----:B------:R-:W-:Y:S01]  /*7470*/  @!P6 IMAD.X R29, R69, 0x1, R164, P0 ;  /* 0x00000001451de824 */ /* 0x000fe200000e06a4 */
[----:B------:R-:W-:-:S04]  /*7480*/  ISETP.NE.AND P0, PT, R26, RZ, PT ;  /* 0x000000ff1a00720c */ /* 0x000fc80003f05270 */
[----:B------:R0:W-:Y:S09]  /*7490*/  @!P6 STG.E desc[UR10][R28.64], R27 ;  /* 0x0000001b1c00e986 */ /* 0x0001f2000c10190a */
.L_x_5335:
[----:B------:R-:W-:Y:S05]  /*74a0*/  BSYNC.RECONVERGENT B0 ;  /* 0x0000000000007941 */ /* 0x000fea0003800200 */
.L_x_5334:
        /* <DEDUP_REMOVED lines=30> */
.L_x_5331:
        /* <DEDUP_REMOVED lines=19> */
[----:B------:R-:W-:-:S02]  /*77c0*/  LOP3.LUT P5, RZ, R193, 0x4, RZ, 0xc0, !PT ;  /* 0x00000004c1ff7812 */ /* 0x000fc400078ac0ff */
[----:B------:R-:W-:Y:S02]  /*77d0*/  IMAD.IADD R13, R13, 0x1, R15 ;  /* 0x000000010d0d7824 */ /* 0x000fe400078e020f */
[----:B------:R-:W-:-:S04]  /*77e0*/  IMAD.WIDE.U32 R12, R77, UR14, R12 ;  /* 0x0000000e4d0c7c25 */ /* 0x000fc8000f8e000c */
[----:B------:R-:W-:Y:S01]  /*77f0*/  IMAD R18, R77, UR15, R13 ;  /* 0x0000000f4d127c24 */ /* 0x000fe2000f8e020d */
[----:B------:R-:W0:Y:S01]  /*7800*/  LDCU.128 UR12, c[0x0][0x420] ;  /* 0x00008400ff0c77ac */ /* 0x000e220008000c00 */
[----:B------:R-:W-:-:S04]  /*7810*/  IADD3 R15, P6, PT, R92, R12, RZ ;  /* 0x0000000c5c0f7210 */ /* 0x000fc80007fde0ff */
[----:B------:R-:W-:Y:S01]  /*7820*/  IADD3.X R18, PT, PT, RZ, R18, RZ, P6, !PT ;  /* 0x00000012ff127210 */ /* 0x000fe200037fe4ff */
[----:B0-----:R-:W-:Y:S02]  /*7830*/  IMAD R14, R75, UR12, RZ ;  /* 0x0000000c4b0e7c24 */ /* 0x001fe4000f8e02ff */
[----:B------:R-:W-:-:S04]  /*7840*/  IMAD.WIDE.U32 R12, R79, UR12, R10 ;  /* 0x0000000c4f0c7c25 */ /* 0x000fc8000f8e000a */
[----:B------:R-:W-:-:S04]  /*7850*/  IMAD R17, R79, UR13, R14 ;  /* 0x0000000d4f117c24 */ /* 0x000fc8000f8e020e */
[----:B------:R-:W-:Y:S01]  /*7860*/  IMAD.IADD R13, R13, 0x1, R17 ;  /* 0x000000010d0d7824 */ /* 0x000fe200078e0211 */
[----:B------:R-:W-:Y:S01]  /*7870*/  F2FP.BF16.F32.PACK_AB R17, R154, R113 ;  /* 0x000000719a11723e */ /* 0x000fe200000010ff */
[----:B------:R-:W-:-:S03]  /*7880*/  IMAD.WIDE.U32 R12, R77, UR14, R12 ;  /* 0x0000000e4d0c7c25 */ /* 0x000fc6000f8e000c */
[C---:B------:R-:W-:Y:S02]  /*7890*/  PRMT R20, R17.reuse, 0x7610, R20 ;  /* 0x0000761011147816 */ /* 0x040fe40000000014 */
[----:B------:R-:W-:Y:S01]  /*78a0*/  PRMT R21, R17, 0x7632, R21 ;  /* 0x0000763211157816 */ /* 0x000fe20000000015 */
[----:B------:R-:W-:Y:S01]  /*78b0*/  IMAD R16, R77, UR15, R13 ;  /* 0x0000000f4d107c24 */ /* 0x000fe2000f8e020d */
[----:B------:R-:W-:Y:S01]  /*78c0*/  IADD3 R13, P6, PT, R92, R12, RZ ;  /* 0x0000000c5c0d7210 */ /* 0x000fe20007fde0ff */
[----:B------:R-:W-:Y:S01]  /*78d0*/  STS.U16 [R0+0x4], R20 ;  /* 0x0000041400007388 */ /* 0x000fe20000000400 */
[----:B------:R-:W-:Y:S01]  /*78e0*/  F2FP.BF16.F32.PACK_AB R17, R127, R148 ;  /* 0x000000947f11723e */ /* 0x000fe200000010ff */
        /* <DEDUP_REMOVED lines=9> */
[----:B------:R-:W-:-:S03]  /*7980*/  F2FP.BF16.F32.PACK_AB R17, R150, R121 ;  /* 0x000000799611723e */ /* 0x000fc600000010ff */
[----:B------:R-:W-:Y:S01]  /*7990*/  STS.U16 [R0+0x12], R26 ;  /* 0x0000121a00007388 */ /* 0x000fe20000000400 */
[----:B------:R-:W-:-:S05]  /*79a0*/  PRMT R28, R17, 0x7632, R28 ;  /* 0x00007632111c7816 */ /* 0x000fca000000001c */
[----:B------:R-:W-:Y:S01]  /*79b0*/  STS.U16 [R0+0x1e], R28 ;  /* 0x00001e1c00007388 */ /* 0x000fe20000000400 */
[----:B-1----:R-:W-:-:S04]  /*79c0*/  LEA R12, P6, R13, UR4, 0x1 ;  /* 0x000000040d0c7c11 */ /* 0x002fc8000f8c08ff */
[----:B------:R-:W-:Y:S01]  /*79d0*/  LEA.HI.X R13, R13, UR5, R16, 0x1, P6 ;  /* 0x000000050d0d7c11 */ /* 0x000fe2000b0f0c10 */
[----:B0-----:R-:W-:Y:S01]  /*79e0*/  IMAD.WIDE.U32 R10, R79, UR12, R10 ;  /* 0x0000000c4f0a7c25 */ /* 0x001fe2000f8e000a */
[----:B------:R-:W-:Y:S01]  /*79f0*/  F2FP.BF16.F32.PACK_AB R16, R152, R119 ;  /* 0x000000779810723e */ /* 0x000fe200000010ff */
[----:B------:R-:W0:Y:S03]  /*7a00*/  LDCU.64 UR4, c[0x0][0x4c0] ;  /* 0x00009800ff0477ac */ /* 0x000e260008000a00 */
        /* <DEDUP_REMOVED lines=9> */
[----:B-1----:R-:W-:Y:S02]  /*7aa0*/  F2FP.BF16.F32.PACK_AB R18, R125, R144 ;  /* 0x000000907d12723e */ /* 0x002fe400000010ff */
[C---:B------:R-:W-:Y:S01]  /*7ab0*/  PRMT R24, R16.reuse, 0x7610, R24 ;  /* 0x0000761010187816 */ /* 0x040fe20000000018 */
[----:B------:R-:W-:Y:S01]  /*7ac0*/  STS.U16 [R0+0xa], R23 ;  /* 0x00000a1700007388 */ /* 0x000fe20000000400 */
[----:B--2---:R-:W-:Y:S02]  /*7ad0*/  PRMT R19, R16, 0x7632, R19 ;  /* 0x0000763210137816 */ /* 0x004fe40000000013 */
[----:B------:R-:W-:Y:S01]  /*7ae0*/  F2FP.BF16.F32.PACK_AB R16, R156, R123 ;  /* 0x0000007b9c10723e */ /* 0x000fe200000010ff */
        /* <DEDUP_REMOVED lines=145> */
[----:B-----5:R-:W-:-:S03]  /*8400*/  IMAD.U32 R28, R16, 0x10000, RZ ;  /* 0x00010000101c7824 */ /* 0x020fc600078e00ff */
[----:B------:R-:W5:Y:S01]  /*8410*/  LDS.U16 R16, [R0+0x18] ;  /* 0x0000180000107984 */ /* 0x000f620000000400 */
[----:B0-----:R-:W-:-:S03]  /*8420*/  IMAD.U32 R30, R17, 0x10000, RZ ;  /* 0x00010000111e7824 */ /* 0x001fc600078e00ff */
[----:B------:R-:W0:Y:S01]  /*8430*/  LDS.U16 R17, [R0+0x1a] ;  /* 0x00001a0000117984 */ /* 0x000e220000000400 */
[----:B------:R-:W-:-:S03]  /*8440*/  IMAD.U32 R32, R18, 0x10000, RZ ;  /* 0x0001000012207824 */ /* 0x000fc600078e00ff */
[----:B------:R-:W0:Y:S01]  /*8450*/  LDS.U16 R18, [R0+0x1c] ;  /* 0x00001c0000127984 */ /* 0x000e220000000400 */
[----:B-1----:R-:W-:-:S03]  /*8460*/  SHF.L.U32 R34, R12, 0x10, RZ ;  /* 0x000000100c227819 */ /* 0x002fc600000006ff */
[----:B------:R-:W1:Y:S01]  /*8470*/  LDS.U16 R12, [R0+0x1e] ;  /* 0x00001e00000c7984 */ /* 0x000e620000000400 */
[----:B------:R-:W-:Y:S01]  /*8480*/  FMUL.FTZ R23, R22, -1.4426950216293334961 ;  /* 0xbfb8aa3b16177820 */ /* 0x000fe20000410000 */
[----:B------:R-:W-:-:S05]  /*8490*/  FMUL.FTZ R27, R26, -1.4426950216293334961 ;  /* 0xbfb8aa3b1a1b7820 */ /* 0x000fca0000410000 */
[----:B------:R-:W1:Y:S01]  /*84a0*/  MUFU.EX2 R23, R23 ;  /* 0x0000001700177308 */ /* 0x000e620000000800 */
[----:B------:R-:W-:Y:S01]  /*84b0*/  FMUL.FTZ R21, R20, -1.4426950216293334961 ;  /* 0xbfb8aa3b14157820 */ /* 0x000fe20000410000 */
[----:B------:R-:W-:-:S06]  /*84c0*/  FMUL.FTZ R25, R24, -1.4426950216293334961 ;  /* 0xbfb8aa3b18197820 */ /* 0x000fcc0000410000 */
[----:B------:R-:W1:Y:S01]  /*84d0*/  MUFU.EX2 R27, R27 ;  /* 0x0000001b001b7308 */ /* 0x000e620000000800 */
[----:B--2---:R-:W-:Y:S02]  /*84e0*/  IMAD.U32 R52, R13, 0x10000, RZ ;  /* 0x000100000d347824 */ /* 0x004fe400078e00ff */
[----:B---3--:R-:W-:Y:S02]  /*84f0*/  IMAD.U32 R14, R14, 0x10000, RZ ;  /* 0x000100000e0e7824 */ /* 0x008fe400078e00ff */
[----:B----4-:R-:W-:Y:S02]  /*8500*/  IMAD.U32 R83, R15, 0x10000, RZ ;  /* 0x000100000f537824 */ /* 0x010fe400078e00ff */
[----:B------:R-:W-:Y:S01]  /*8510*/  FMUL.FTZ R29, R28, -1.4426950216293334961 ;  /* 0xbfb8aa3b1c1d7820 */ /* 0x000fe20000410000 */
[----:B------:R-:W-:Y:S01]  /*8520*/  FMUL.FTZ R31, R30, -1.4426950216293334961 ;  /* 0xbfb8aa3b1e1f7820 */ /* 0x000fe20000410000 */
[----:B------:R-:W-:Y:S02]  /*8530*/  IMAD.U32 R85, R19, 0x10000, RZ ;  /* 0x0001000013557824 */ /* 0x000fe400078e00ff */
[----:B-----5:R-:W-:-:S02]  /*8540*/  IMAD.U32 R16, R16, 0x10000, RZ ;  /* 0x0001000010107824 */ /* 0x020fc400078e00ff */
[----:B0-----:R-:W-:Y:S02]  /*8550*/  IMAD.U32 R87, R17, 0x10000, RZ ;  /* 0x0001000011577824 */ /* 0x001fe400078e00ff */
[----:B------:R-:W-:Y:S01]  /*8560*/  IMAD.U32 R18, R18, 0x10000, RZ ;  /* 0x0001000012127824 */ /* 0x000fe200078e00ff */
        /* <DEDUP_REMOVED lines=8> */
[----:B-1----:R-:W-:-:S02]  /*85f0*/  IMAD.U32 R91, R12, 0x10000, RZ ;  /* 0x000100000c5b7824 */ /* 0x002fc400078e00ff */
[----:B------:R-:W-:Y:S01]  /*8600*/  FMUL.FTZ R17, R16, -1.4426950216293334961 ;  /* 0xbfb8aa3b10117820 */ /* 0x000fe20000410000 */
[----:B------:R-:W-:Y:S01]  /*8610*/  FMUL.FTZ R89, R87, -1.4426950216293334961 ;  /* 0xbfb8aa3b57597820 */ /* 0x000fe20000410000 */
[----:B------:R-:W-:Y:S01]  /*8620*/  FMUL.FTZ R12, R18, -1.4426950216293334961 ;  /* 0xbfb8aa3b120c7820 */ /* 0x000fe20000410000 */
[----:B------:R-:W-:Y:S01]  /*8630*/  FMUL.FTZ R93, R91, -1.4426950216293334961 ;  /* 0xbfb8aa3b5b5d7820 */ /* 0x000fe20000410000 */
[----:B------:R-:W-:Y:S01]  /*8640*/  FADD.FTZ R23, R23, 1 ;  /* 0x3f80000017177421 */ /* 0x000fe20000010000 */
[----:B------:R-:W1:Y:S01]  /*8650*/  MUFU.EX2 R29, R29 ;  /* 0x0000001d001d7308 */ /* 0x000e620000000800 */
[----:B------:R-:W-:-:S07]  /*8660*/  FADD.FTZ R27, R27, 1 ;  /* 0x3f8000001b1b7421 */ /* 0x000fce0000010000 */
        /* <DEDUP_REMOVED lines=179> */
.L_x_5339:
        /* <DEDUP_REMOVED lines=14> */
.L_x_8063:


//--------------------- .text._Z25selective_scan_fwd_kernelI32Selective_Scan_fwd_kernel_traitsILi32ELi16ELi1ELb1ELb1ELb1ELb0ELb0EN3c108BFloat16EffEEv13SSMParamsBase --------------------------
	.section	.text._Z25selective_scan_fwd_kernelI32Selective_Scan_fwd_kernel_traitsILi32ELi16ELi1ELb1ELb1ELb1ELb0ELb0EN3c108BFloat16EffEEv13SSMParamsBase,"ax",@progbits
	.align	128
        .global         _Z25selective_scan_fwd_kernelI32Selective_Scan_fwd_kernel_traitsILi32ELi16ELi1ELb1ELb1ELb1ELb0ELb0EN3c108BFloat16EffEEv13SSMParamsBase
        .type           _Z25selective_scan_fwd_kernelI32Selective_Scan_fwd_kernel_traitsILi32ELi16ELi1ELb1ELb1ELb1ELb0ELb0EN3c108BFloat16EffEEv13SSMParamsBase,@function
        .size           _Z25selective_scan_fwd_kernelI32Selective_Scan_fwd_kernel_traitsILi32ELi16ELi1ELb1ELb1ELb1ELb0ELb0EN3c108BFloat16EffEEv13SSMParamsBase,(.L_x_8064 - _Z25selective_scan_fwd_kernelI32Selective_Scan_fwd_kernel_traitsILi32ELi16ELi1ELb1ELb1ELb1ELb0ELb0EN3c108BFloat16EffEEv13SSMParamsBase)
        .other          _Z25selective_scan_fwd_kernelI32Selective_Scan_fwd_kernel_traitsILi32ELi16ELi1ELb1ELb1ELb1ELb0ELb0EN3c108BFloat16EffEEv13SSMParamsBase,@"STO_CUDA_ENTRY STV_DEFAULT"
_Z25selective_scan_fwd_kernelI32Selective_Scan_fwd_kernel_traitsILi32ELi16ELi1ELb1ELb1ELb1ELb0ELb0EN3c108BFloat16EffEEv13SSMParamsBase:
.text._Z25selective_scan_fwd_kernelI32Selective_Scan_fwd_kernel_traitsILi32ELi16ELi1ELb1ELb1ELb1ELb0ELb0EN3c108BFloat16EffEEv13SSMParamsBase:
        /* <DEDUP_REMOVED lines=38> */
.L_x_5340:
        /* <DEDUP_REMOVED lines=83> */
.L_x_5341:
        /* <DEDUP_REMOVED lines=11> */
.L_x_5342:
        /* <DEDUP_REMOVED lines=70> */
.L_x_5343:
        /* <DEDUP_REMOVED lines=26> */
[----:B------:R-:W-:-:S04]  /*0e40*/  @P0 IADD3 R3, PT, PT, R3, 0x1, RZ ;  /* 0x0000000103030810 */ /* 0x000fc80007ffe0ff */
[----:B------:R-:W-:Y:S02]  /*0e50*/  @!P4 IADD3 R3, PT, PT, -R3, RZ, RZ ;  /* 0x000000ff0303c210 */ /* 0x000fe40007ffe1ff */
[----:B------:R-:W-:-:S04]  /*0e60*/  @!P3 LOP3.LUT R3, RZ, R61, RZ, 0x33, !PT ;  /* 0x0000003dff03b212 */ /* 0x000fc800078e33ff */
[----:B------:R-:W-:-:S07]  /*0e70*/  MOV R90, R3 ;  /* 0x00000003005a7202 */ /* 0x000fce0000000f00 */
.L_x_5344:
        /* <DEDUP_REMOVED lines=13> */
[----:B------:R-:W-:Y:S01]  /*0f50*/  LEA.HI.X R55, R2, R5, R55, 0x2, P3 ;  /* 0x0000000502377211 */ /* 0x000fe200018f1437 */
[C---:B0-----:R-:W-:Y:S01]  /*0f60*/  IMAD.SHL.U32 R0, R59.reuse, 0x2, RZ ;  /* 0x000000023b007824 */ /* 0x041fe200078e00ff */
[----:B------:R-:W-:Y:S02]  /*0f70*/  SHF.L.U32 R84, R59, 0x4, RZ ;  /* 0x000000043b547819 */ /* 0x000fe400000006ff */
[C---:B---3--:R-:W-:Y:S02]  /*0f80*/  LEA R30, P0, R77.reuse, R30, 0x2 ;  /* 0x0000001e4d1e7211 */ /* 0x048fe400078010ff */
[----:B------:R-:W-:Y:S01]  /*0f90*/  LOP3.LUT R0, R0, 0x7c0, RZ, 0xc0, !PT ;  /* 0x000007c000007812 */ /* 0x000fe200078ec0ff */
[C---:B------:R-:W-:Y:S01]  /*0fa0*/  VIADD R80, R84.reuse, 0x1 ;  /* 0x0000000154507836 */ /* 0x040fe20000000000 */
[----:B------:R-:W-:Y:S01]  /*0fb0*/  LEA.HI.X R31, R77, R31, RZ, 0x2, P0 ;  /* 0x0000001f4d1f7211 */ /* 0x000fe200000f14ff */
[----:B------:R-:W-:Y:S01]  /*0fc0*/  VIADD R72, R84, 0x5 ;  /* 0x0000000554487836 */ /* 0x000fe20000000000 */
[----:B------:R-:W-:Y:S01]  /*0fd0*/  LOP3.LUT R51, R0, 0x1f, R59, 0xf8, !PT ;  /* 0x0000001f00337812 */ /* 0x000fe200078ef83b */
[C---:B------:R-:W-:Y:S01]  /*0fe0*/  VIADD R64, R84.reuse, 0x9 ;  /* 0x0000000954407836 */ /* 0x040fe20000000000 */
[C---:B------:R-:W-:Y:S01]  /*0ff0*/  IADD3 R78, PT, PT, R84.reuse, 0x2, RZ ;  /* 0x00000002544e7810 */ /* 0x040fe20007ffe0ff */
[C---:B------:R-:W-:Y:S01]  /*1000*/  VIADD R56, R84.reuse, 0xd ;  /* 0x0000000d54387836 */ /* 0x040fe20000000000 */
[C---:B------:R-:W-:Y:S01]  /*1010*/  IADD3 R76, PT, PT, R84.reuse, 0x3, RZ ;  /* 0x00000003544c7810 */ /* 0x040fe20007ffe0ff */
[----:B------:R-:W-:Y:S01]  /*1020*/  IMAD.WIDE.U32 R2, R51, 0x10, RZ ;  /* 0x0000001033027825 */ /* 0x000fe200078e00ff */
        /* <DEDUP_REMOVED lines=8> */
[----:B------:R-:W-:Y:S02]  /*10b0*/  IADD3 R52, PT, PT, R84, 0xf, RZ ;  /* 0x0000000f54347810 */ /* 0x000fe40007ffe0ff */
[----:B------:R-:W-:-:S07]  /*10c0*/  LOP3.LUT R50, R2, 0x200, RZ, 0xfc, !PT ;  /* 0x0000020002327812 */ /* 0x000fce00078efcff */
.L_x_5384:
        /* <DEDUP_REMOVED lines=42> */
[----:B-1----:R-:W-:Y:S01]  /*1370*/  PRMT R24, R16, 0x7632, R24 ;  /* 0x0000763210187816 */ /* 0x002fe20000000018 */
[----:B------:R-:W-:Y:S01]  /*1380*/  IMAD.U32 R22, R18, 0x10000, RZ ;  /* 0x0001000012167824 */ /* 0x000fe200078e00ff */
[----:B------:R-:W-:Y:S02]  /*1390*/  SHF.L.U32 R16, R16, 0x10, RZ ;  /* 0x0000001010107819 */ /* 0x000fe400000006ff */
[----:B------:R-:W-:Y:S01]  /*13a0*/  SHF.L.U32 R24, R24, 0x10, RZ ;  /* 0x0000001018187819 */ /* 0x000fe200000006ff */
[--C-:B------:R-:W-:Y:S01]  /*13b0*/  FADD.FTZ R81, R22, R63.reuse ;  /* 0x0000003f16517221 */ /* 0x100fe20000010000 */
[C---:B------:R-:W-:Y:S01]  /*13c0*/  SHF.L.U32 R26, R17.reuse, 0x10, RZ ;  /* 0x00000010111a7819 */ /* 0x040fe200000006ff */
[----:B------:R-:W-:Y:S01]  /*13d0*/  FADD.FTZ R87, R16, R63 ;  /* 0x0000003f10577221 */ /* 0x000fe20000010000 */
[----:B------:R-:W-:Y:S01]  /*13e0*/  PRMT R17, R17, 0x7632, R17 ;  /* 0x0000763211117816 */ /* 0x000fe20000000011 */
[--C-:B------:R-:W-:Y:S01]  /*13f0*/  FADD.FTZ R85, R24, R63.reuse ;  /* 0x0000003f18557221 */ /* 0x100fe20000010000 */
[----:B------:R-:W-:Y:S01]  /*1400*/  FSETP.GTU.FTZ.AND P3, PT, R81, 20, PT ;  /* 0x41a000005100780b */ /* 0x000fe20003f7c000 */
[----:B------:R-:W-:Y:S01]  /*1410*/  FADD.FTZ R83, R26, R63 ;  /* 0x0000003f1a537221 */ /* 0x000fe20000010000 */
[----:B------:R-:W-:-:S02]  /*1420*/  FSETP.GTU.FTZ.AND P0, PT, R87, 20, PT ;  /* 0x41a000005700780b */ /* 0x000fc40003f1c000 */
[----:B------:R-:W-:Y:S02]  /*1430*/  SHF.L.U32 R16, R17, 0x10, RZ ;  /* 0x0000001011107819 */ /* 0x000fe400000006ff */
[----:B0-----:R-:W-:Y:S02]  /*1440*/  ISETP.EQ.OR P5, PT, RZ, UR5, P0 ;  /* 0x00000005ff007c0c */ /* 0x001fe400087a2670 */
        /* <DEDUP_REMOVED lines=35> */
.L_x_5346:
[----:B------:R-:W-:Y:S05]  /*1680*/  BSYNC.RECONVERGENT B0 ;  /* 0x0000000000007941 */ /* 0x000fea0003800200 */
.L_x_5345:
        /* <DEDUP_REMOVED lines=36> */
.L_x_5348:
[----:B------:R-:W-:Y:S05]  /*18d0*/  BSYNC.RECONVERGENT B0 ;  /* 0x0000000000007941 */ /* 0x000fea0003800200 */
.L_x_5347:
        /* <DEDUP_REMOVED lines=37> */
.L_x_5350:
[----:B------:R-:W-:Y:S05]  /*1b30*/  BSYNC.RECONVERGENT B0 ;  /* 0x0000000000007941 */ /* 0x000fea0003800200 */
.L_x_5349:
        /* <DEDUP_REMOVED lines=36> */
.L_x_5352:
[----:B------:R-:W-:Y:S05]  /*1d80*/  BSYNC.RECONVERGENT B0 ;  /* 0x0000000000007941 */ /* 0x000fea0003800200 */
.L_x_5351:
        /* <DEDUP_REMOVED lines=37> */
.L_x_5354:
[----:B------:R-:W-:Y:S05]  /*1fe0*/  BSYNC.RECONVERGENT B0 ;  /* 0x0000000000007941 */ /* 0x000fea0003800200 */
.L_x_5353:
[----:B------:R-:W-:Y:S01]  /*1ff0*/  SHF.L.U32 R102, R5, 0x10, RZ ;  /* 0x0000001005667819 */ /* 0x000fe200000006ff */
[----:B------:R-:W-:Y:S01]  /*2000*/  BSSY.RECONVERGENT B0, `(.L_x_5355) ;  /* 0x0000024000007945 */ /* 0x000fe20003800200 */
[----:B------:R-:W-:Y:S01]  /*2010*/  FSETP.GTU.FTZ.AND P3, PT, R97, 20, PT ;  /* 0x41a000006100780b */ /* 0x000fe20003f7c000 */
[----:B------:R-:W-:Y:S01]  /*2020*/  IMAD.WIDE.U32 R16, R49, 0x2, R100 ;  /* 0x0000000231107825 */ /* 0x000fe200078e0064 */
[----:B------:R-:W-:-:S03]  /*2030*/  PRMT R22, R4, 0x7632, R22 ;  /* 0x0000763204167816 */ /* 0x000fc60000000016 */
        /* <DEDUP_REMOVED lines=32> */
.L_x_5356:
[----:B------:R-:W-:Y:S05]  /*2240*/  BSYNC.RECONVERGENT B0 ;  /* 0x0000000000007941 */ /* 0x000fea0003800200 */
.L_x_5355:
[----:B------:R-:W-:Y:S01]  /*2250*/  ISETP.EQ.OR P6, PT, RZ, UR5, P0 ;  /* 0x00000005ff007c0c */ /* 0x000fe200087c2670 */
[----:B------:R-:W-:Y:S01]  /*2260*/  BSSY.RECONVERGENT B0, `(.L_x_5357) ;  /* 0x0000026000007945 */ /* 0x000fe20003800200 */
[----:B------:R-:W-:Y:S01]  /*2270*/  SHF.L.U32 R22, R22, 0x10, RZ ;  /* 0x0000001016167819 */ /* 0x000fe200000006ff */
[----:B------:R-:W-:Y:S01]  /*2280*/  IMAD.WIDE.U32 R20, R49, 0x2, R20 ;  /* 0x0000000231147825 */ /* 0x000fe200078e0014 */
[----:B------:R-:W-:Y:S02]  /*2290*/  FSETP.GTU.FTZ.AND P5, PT, R102, 20, PT ;  /* 0x41a000006600780b */ /* 0x000fe40003fbc000 */
[----:B------:R-:W-:Y:S01]  /*22a0*/  ISETP.EQ.OR P0, PT, RZ, UR5, P3 ;  /* 0x00000005ff007c0c */ /* 0x000fe20009f02670 */
[----:B------:R-:W-:Y:S01]  /*22b0*/  FADD.FTZ R103, R22, R63 ;  /* 0x0000003f16677221 */ /* 0x000fe20000010000 */
[----:B------:R-:W-:-:S05]  /*22c0*/  MOV R100, R16 ;  /* 0x0000001000647202 */ /* 0x000fca0000000f00 */
        /* <DEDUP_REMOVED lines=31> */
.L_x_5358:
[----:B------:R-:W-:Y:S05]  /*24c0*/  BSYNC.RECONVERGENT B0 ;  /* 0x0000000000007941 */ /* 0x000fea0003800200 */
.L_x_5357:
[----:B------:R-:W-:Y:S01]  /*24d0*/  IMAD.U32 R104, R6, 0x10000, RZ ;  /* 0x0001000006687824 */ /* 0x000fe200078e00ff */
[----:B------:R-:W-:Y:S01]  /*24e0*/  BSSY.RECONVERGENT B0, `(.L_x_5359) ;  /* 0x0000026000007945 */ /* 0x000fe20003800200 */
[----:B------:R-:W-:Y:S02]  /*24f0*/  MOV R101, R17 ;  /* 0x0000001100657202 */ /* 0x000fe40000000f00 */
[----:B------:R-:W-:Y:S01]  /*2500*/  FSETP.GTU.FTZ.AND P3, PT, R103, 20, PT ;  /* 0x41a000006700780b */ /* 0x000fe20003f7c000 */
[----:B------:R-:W-:Y:S01]  /*2510*/  FADD.FTZ R104, R104, R63 ;  /* 0x0000003f68687221 */ /* 0x000fe20000010000 */
[----:B------:R-:W-:Y:S02]  /*2520*/  MOV R98, R20 ;  /* 0x0000001400627202 */ /* 0x000fe40000000f00 */
[----:B------:R-:W-:Y:S02]  /*2530*/  MOV R95, R21 ;  /* 0x00000015005f7202 */ /* 0x000fe40000000f00 */
        /* <DEDUP_REMOVED lines=32> */
.L_x_5360:
[----:B------:R-:W-:Y:S05]  /*2740*/  BSYNC.RECONVERGENT B0 ;  /* 0x0000000000007941 */ /* 0x000fea0003800200 */
.L_x_5359:
[----:B------:R-:W-:Y:S01]  /*2750*/  ISETP.EQ.OR P4, PT, RZ, UR5, P4 ;  /* 0x00000005ff007c0c */ /* 0x000fe2000a782670 */
[----:B------:R-:W-:Y:S01]  /*2760*/  BSSY.RECONVERGENT B0, `(.L_x_5361) ;  /* 0x0000028000007945 */ /* 0x000fe20003800200 */
[----:B------:R-:W-:Y:S02]  /*2770*/  SHF.L.U32 R18, R17, 0x10, RZ ;  /* 0x0000001011127819 */ /* 0x000fe400000006ff */
[----:B------:R-:W-:Y:S02]  /*2780*/  SHF.L.U32 R4, R13, 0x10, RZ ;  /* 0x000000100d047819 */ /* 0x000fe400000006ff */
[----:B------:R-:W-:Y:S01]  /*2790*/  FSETP.GTU.FTZ.AND P0, PT, R104, 20, PT ;  /* 0x41a000006800780b */ /* 0x000fe20003f1c000 */
[----:B------:R-:W-:Y:S01]  /*27a0*/  FADD.FTZ R105, R18, R63 ;  /* 0x0000003f12697221 */ /* 0x000fe20000010000 */
[----:B------:R-:W-:Y:S02]  /*27b0*/  ISETP.EQ.OR P3, PT, RZ, UR5, P3 ;  /* 0x00000005ff007c0c */ /* 0x000fe40009f62670 */
[----:B------:R-:W-:-:S02]  /*27c0*/  SHF.L.U32 R16, R12, 0x10, RZ ;  /* 0x000000100c107819 */ /* 0x000fc400000006ff */
[----:B------:R-:W-:Y:S02]  /*27d0*/  PRMT R5, R12, 0x7632, R5 ;  /* 0x000076320c057816 */ /* 0x000fe40000000005 */
        /* <DEDUP_REMOVED lines=32> */
.L_x_5362:
[----:B------:R-:W-:Y:S05]  /*29e0*/  BSYNC.RECONVERGENT B0 ;  /* 0x0000000000007941 */ /* 0x000fea0003800200 */
.L_x_5361:
        /* <DEDUP_REMOVED lines=39> */
.L_x_5364:
[----:B------:R-:W-:Y:S05]  /*2c60*/  BSYNC.RECONVERGENT B0 ;  /* 0x0000000000007941 */ /* 0x000fea0003800200 */
.L_x_5363:
[----:B------:R-:W-:Y:S01]  /*2c70*/  ISETP.EQ.OR P6, PT, RZ, UR5, P5 ;  /* 0x00000005ff007c0c */ /* 0x000fe2000afc2670 */
[----:B------:R-:W-:Y:S01]  /*2c80*/  BSSY.RECONVERGENT B0, `(.L_x_5365) ;  /* 0x0000028000007945 */ /* 0x000fe20003800200 */
[----:B------:R-:W-:Y:S02]  /*2c90*/  SHF.L.U32 R20, R21, 0x10, RZ ;  /* 0x0000001015147819 */ /* 0x000fe400000006ff */
[----:B------:R-:W-:Y:S02]  /*2ca0*/  SHF.L.U32 R6, R8, 0x10, RZ ;  /* 0x0000001008067819 */ /* 0x000fe400000006ff */
[----:B------:R-:W-:Y:S01]  /*2cb0*/  FSETP.GTU.FTZ.AND P3, PT, R106, 20, PT ;  /* 0x41a000006a00780b */ /* 0x000fe20003f7c000 */
[----:B------:R-:W-:Y:S01]  /*2cc0*/  FADD.FTZ R107, R20, R63 ;  /* 0x0000003f146b7221 */ /* 0x000fe20000010000 */
[----:B------:R-:W-:Y:S02]  /*2cd0*/  ISETP.EQ.OR P5, PT, RZ, UR5, P4 ;  /* 0x00000005ff007c0c */ /* 0x000fe4000a7a2670 */
[----:B------:R-:W-:-:S02]  /*2ce0*/  PRMT R15, R15, 0x7632, R15 ;  /* 0x000076320f0f7816 */ /* 0x000fc4000000000f */
[----:B------:R-:W-:Y:S02]  /*2cf0*/  PRMT R21, R7, 0x7632, R21 ;  /* 0x0000763207157816 */ /* 0x000fe40000000015 */
        /* <DEDUP_REMOVED lines=32> */
.L_x_5366:
[----:B------:R-:W-:Y:S05]  /*2f00*/  BSYNC.RECONVERGENT B0 ;  /* 0x0000000000007941 */ /* 0x000fea0003800200 */
.L_x_5365:
[----:B------:R-:W-:Y:S01]  /*2f10*/  IMAD.U32 R108, R21, 0x10000, RZ ;  /* 0x00010000156c7824 */ /* 0x000fe200078e00ff */
[----:B------:R-:W-:Y:S01]  /*2f20*/  BSSY.RECONVERGENT B0, `(.L_x_5367) ;  /* 0x0000026000007945 */ /* 0x000fe20003800200 */
[----:B------:R-:W-:Y:S02]  /*2f30*/  SHF.L.U32 R135, R9, 0x10, RZ ;  /* 0x0000001009877819 */ /* 0x000fe400000006ff */
[----:B------:R-:W-:Y:S01]  /*2f40*/  FSETP.GTU.FTZ.AND P4, PT, R107, 20, PT ;  /* 0x41a000006b00780b */ /* 0x000fe20003f9c000 */
[----:B------:R-:W-:Y:S01]  /*2f50*/  FADD.FTZ R108, R108, R63 ;  /* 0x0000003f6c6c7221 */ /* 0x000fe20000010000 */
[----:B------:R-:W-:Y:S02]  /*2f60*/  PRMT R9, R9, 0x7632, R9 ;  /* 0x0000763209097816 */ /* 0x000fe40000000009 */
[C---:B------:R-:W-:Y:S02]  /*2f70*/  SHF.L.U32 R137, R10.reuse, 0x10, RZ ;  /* 0x000000100a897819 */ /* 0x040fe400000006ff */
        /* <DEDUP_REMOVED lines=32> */
.L_x_5368:
[----:B------:R-:W-:Y:S05]  /*3180*/  BSYNC.RECONVERGENT B0 ;  /* 0x0000000000007941 */ /* 0x000fea0003800200 */
.L_x_5367:
        /* <DEDUP_REMOVED lines=43> */
.L_x_5370:
[----:B------:R-:W-:Y:S05]  /*3440*/  BSYNC.RECONVERGENT B0 ;  /* 0x0000000000007941 */ /* 0x000fea0003800200 */
.L_x_5369:
        /* <DEDUP_REMOVED lines=32> */
.L_x_5372:
[----:B------:R-:W-:Y:S05]  /*3650*/  BSYNC.RECONVERGENT B0 ;  /* 0x0000000000007941 */ /* 0x000fea0003800200 */
.L_x_5371:
        /* <DEDUP_REMOVED lines=32> */
.L_x_5374:
[----:B------:R-:W-:Y:S05]  /*3860*/  BSYNC.RECONVERGENT B0 ;  /* 0x0000000000007941 */ /* 0x000fea0003800200 */
.L_x_5373:
        /* <DEDUP_REMOVED lines=32> */
.L_x_5376:
[----:B------:R-:W-:Y:S05]  /*3a70*/  BSYNC.RECONVERGENT B0 ;  /* 0x0000000000007941 */ /* 0x000fea0003800200 */
.L_x_5375:
        /* <DEDUP_REMOVED lines=37> */
[----:B------:R-:W-:Y:S01]  /*3cd0*/  IADD3 R36, P4, PT, R96, R50, RZ ;  /* 0x0000003260247210 */ /* 0x000fe20007f9e0ff */
        /* <DEDUP_REMOVED lines=16> */
[----:B------:R-:W-:Y:S01]  /*3de0*/  IMAD.MOV.U32 R141, RZ, RZ, R69 ;  /* 0x000000ffff8d7224 */ /* 0x000fe200078e0045 */
[----:B------:R-:W-:Y:S01]  /*3df0*/  MOV R142, R67 ;  /* 0x00000043008e7202 */ /* 0x000fe20000000f00 */
[----:B------:R-:W-:Y:S01]  /*3e00*/  IMAD.MOV.U32 R144, RZ, RZ, R55 ;  /* 0x000000ffff907224 */ /* 0x000fe200078e0037 */
[----:B------:R-:W-:Y:S01]  /*3e10*/  MOV R143, R57 ;  /* 0x00000039008f7202 */ /* 0x000fe20000000f00 */
[----:B------:R-:W4:Y:S01]  /*3e20*/  LDC.64 R34, c[0x0][0x450] ;  /* 0x00011400ff227b82 */ /* 0x000f220000000a00 */
[----:B------:R-:W-:Y:S01]  /*3e30*/  IADD3.X R37, PT, PT, R3, R73, RZ, P4, !PT ;  /* 0x0000004903257210 */ /* 0x000fe200027fe4ff */
[----:B------:R-:W-:Y:S01]  /*3e40*/  UIADD3 UR7, UPT, UPT, UR4, 0x860, URZ ;  /* 0x0000086004077890 */ /* 0x000fe2000fffe0ff */
[----:B-1----:R-:W-:Y:S01]  /*3e50*/  IADD3 R9, PT, PT, R5, 0xffffffe, RZ ;  /* 0x0ffffffe05097810 */ /* 0x002fe20007ffe0ff */
[----:B------:R-:W-:Y:S01]  /*3e60*/  UIADD3 UR6, UPT, UPT, -UR6, URZ, URZ ;  /* 0x000000ff06067290 */ /* 0x000fe2000fffe1ff */
[----:B------:R-:W-:Y:S01]  /*3e70*/  IADD3 R5, PT, PT, RZ, -R8, RZ ;  /* 0x80000008ff057210 */ /* 0x000fe20007ffe0ff */
[----:B------:R-:W-:Y:S01]  /*3e80*/  IMAD.MOV.U32 R8, RZ, RZ, RZ ;  /* 0x000000ffff087224 */ /* 0x000fe200078e00ff */
[----:B0-----:R-:W-:Y:S01]  /*3e90*/  SHF.L.U64.HI R39, R38, 0x1, R39 ;  /* 0x0000000126277819 */ /* 0x001fe20000010227 */
[----:B------:R-:W0:Y:S01]  /*3ea0*/  LDCU.64 UR12, c[0x0][0x450] ;  /* 0x00008a00ff0c77ac */ /* 0x000e220008000a00 */
[----:B------:R-:W1:Y:S01]  /*3eb0*/  F2I.FTZ.U32.TRUNC.NTZ R9, R9 ;  /* 0x0000000900097305 */ /* 0x000e62000021f000 */
[----:B--2---:R-:W-:-:S02]  /*3ec0*/  SHF.L.U64.HI R41, R40, 0x2, R41 ;  /* 0x0000000228297819 */ /* 0x004fc40000010229 */
[----:B---3--:R-:W-:Y:S01]  /*3ed0*/  SHF.L.U64.HI R43, R42, 0x1, R43 ;  /* 0x000000012a2b7819 */ /* 0x008fe2000001022b */
[----:B------:R-:W2:Y:S01]  /*3ee0*/  LDCU.64 UR14, c[0x0][0x460] ;  /* 0x00008c00ff0e77ac */ /* 0x000ea20008000a00 */
[----:B----4-:R-:W-:Y:S01]  /*3ef0*/  SHF.L.U64.HI R45, R44, 0x2, R45 ;  /* 0x000000022c2d7819 */ /* 0x010fe2000001022d */
[----:B------:R-:W-:Y:S01]  /*3f00*/  UMOV UR4, URZ ;  /* 0x000000ff00047c82 */ /* 0x000fe20008000000 */
[----:B------:R-:W-:Y:S01]  /*3f10*/  UMOV UR5, URZ ;  /* 0x000000ff00057c82 */ /* 0x000fe20008000000 */
        /* <DEDUP_REMOVED lines=14> */
[----:B0-2---:R-:W-:-:S07]  /*4000*/  @!P0 LOP3.LUT R145, RZ, R61, RZ, 0x33, !PT ;  /* 0x0000003dff918212 */ /* 0x005fce00078e33ff */
.L_x_5383:
[----:B-1----:R-:W2:Y:S04]  /*4010*/  LDG.E.128 R8, desc[UR10][R36.64+-0x200] ;  /* 0xfffe000a24087981 */ /* 0x002ea8000c1e1d00 */
[----:B------:R-:W3:Y:S01]  /*4020*/  LDG.E.128 R20, desc[UR10][R36.64] ;  /* 0x0000000a24147981 */ /* 0x000ee2000c1e1d00 */
[----:B------:R-:W-:Y:S01]  /*4030*/  IMAD.MOV.U32 R24, RZ, RZ, R143 ;  /* 0x000000ffff187224 */ /* 0x000fe200078e008f */
        /* <DEDUP_REMOVED lines=9> */
[----:B0-----:R-:W0:Y:S01]  /*40d0*/  LDS.128 R4, [R0] ;  /* 0x0000000000047984 */ /* 0x001e220000000c00 */
[C---:B------:R-:W-:Y:S01]  /*40e0*/  FMUL.FTZ R151, R154.reuse, R91 ;  /* 0x0000005b9a977220 */ /* 0x040fe20000410000 */
[C---:B------:R-:W-:Y:S01]  /*40f0*/  FMUL.FTZ R146, R154.reuse, R83 ;  /* 0x000000539a927220 */ /* 0x040fe20000410000 */
[C---:B------:R-:W-:Y:S01]  /*4100*/  FMUL.FTZ R149, R154.reuse, R89 ;  /* 0x000000599a957220 */ /* 0x040fe20000410000 */
[----:B------:R-:W1:Y:S01]  /*4110*/  LDS.128 R8, [R0+0x10] ;  /* 0x0000100000087984 */ /* 0x000e620000000c00 */
[----:B------:R-:W-:Y:S01]  /*4120*/  FMUL.FTZ R26, R154, R85 ;  /* 0x000000559a1a7220 */ /* 0x000fe20000410000 */
[----:B------:R4:W-:Y:S01]  /*4130*/  MUFU.EX2 R148, R146 ;  /* 0x0000009200947308 */ /* 0x0009e20000000800 */
[----:B------:R-:W-:Y:S01]  /*4140*/  ISETP.GE.U32.AND P5, PT, R72, R49, PT ;  /* 0x000000314800720c */ /* 0x000fe20003fa6070 */
[----:B------:R-:W-:Y:S01]  /*4150*/  FMUL.FTZ R150, R154, R81 ;  /* 0x000000519a967220 */ /* 0x000fe20000410000 */
[----:B------:R-:W-:-:S02]  /*4160*/  ISETP.GE.U32.AND P0, PT, R78, R49, PT ;  /* 0x000000314e00720c */ /* 0x000fc40003f06070 */
[-C--:B------:R-:W-:Y:S02]  /*4170*/  ISETP.GE.U32.AND P3, PT, R76, R49.reuse, PT ;  /* 0x000000314c00720c */ /* 0x080fe40003f66070 */
[----:B------:R-:W-:Y:S01]  /*4180*/  ISETP.GE.U32.AND P4, PT, R74, R49, PT ;  /* 0x000000314a00720c */ /* 0x000fe20003f86070 */
[----:B------:R-:W-:Y:S08]  /*4190*/  MUFU.EX2 R149, R149 ;  /* 0x0000009500957308 */ /* 0x000ff00000000800 */
[----:B------:R-:W5:Y:S08]  /*41a0*/  MUFU.EX2 R147, R26 ;  /* 0x0000001a00937308 */ /* 0x000f700000000800 */
[----:B------:R-:W-:Y:S01]  /*41b0*/  MUFU.EX2 R150, R150 ;  /* 0x0000009600967308 */ /* 0x000fe20000000800 */
[----:B0-----:R-:W-:-:S02]  /*41c0*/  SHF.L.U32 R162, R4, 0x10, RZ ;  /* 0x0000001004a27819 */ /* 0x001fc400000006ff */
[----:B----4-:R-:W-:Y:S02]  /*41d0*/  PRMT R146, R7, 0x7632, R146 ;  /* 0x0000763207927816 */ /* 0x010fe40000000092 */
[C---:B-1----:R-:W-:Y:S01]  /*41e0*/  PRMT R163, R9.reuse, 0x7632, R163 ;  /* 0x0000763209a37816 */ /* 0x042fe200000000a3 */
[C---:B------:R-:W-:Y:S01]  /*41f0*/  IMAD.U32 R158, R10.reuse, 0x10000, RZ ;  /* 0x000100000a9e7824 */ /* 0x040fe200078e00ff */
[----:B------:R-:W-:Y:S01]  /*4200*/  SHF.L.U32 R156, R9, 0x10, RZ ;  /* 0x00000010099c7819 */ /* 0x000fe200000006ff */
[----:B------:R-:W-:Y:S01]  /*4210*/  FMUL.FTZ R162, R125, R162 ;  /* 0x000000a27da27220 */ /* 0x000fe20000410000 */
[----:B------:R-:W-:Y:S01]  /*4220*/  PRMT R9, R10, 0x7632, R9 ;  /* 0x000076320a097816 */ /* 0x000fe20000000009 */
[C---:B------:R-:W-:Y:S01]  /*4230*/  FMUL.FTZ R10, R154.reuse, R99 ;  /* 0x000000639a0a7220 */ /* 0x040fe20000410000 */
[----:B------:R-:W-:Y:S01]  /*4240*/  PRMT R164, R11, 0x7632, R164 ;  /* 0x000076320ba47816 */ /* 0x000fe200000000a4 */
[----:B------:R-:W-:Y:S01]  /*4250*/  FMUL.FTZ R156, R135, R156 ;  /* 0x0000009c879c7220 */ /* 0x000fe20000410000 */
[----:B------:R-:W-:Y:S01]  /*4260*/  SHF.L.U32 R160, R11, 0x10, RZ ;  /* 0x000000100ba07819 */ /* 0x000fe200000006ff */
[----:B------:R-:W-:Y:S01]  /*4270*/  MUFU.EX2 R153, R10 ;  /* 0x0000000a00997308 */ /* 0x000fe20000000800 */
[----:B------:R-:W-:Y:S01]  /*4280*/  FMUL.FTZ R11, R154, R103 ;  /* 0x000000679a0b7220 */ /* 0x000fe20000410000 */
[----:B------:R-:W-:Y:S01]  /*4290*/  SHF.L.U32 R163, R163, 0x10, RZ ;  /* 0x00000010a3a37819 */ /* 0x000fe200000006ff */
[----:B------:R-:W-:Y:S01]  /*42a0*/  FMUL.FTZ R158, R137, R158 ;  /* 0x0000009e899e7220 */ /* 0x000fe20000410000 */
[----:B------:R-:W-:Y:S01]  /*42b0*/  FMUL.FTZ R160, R139, R160 ;  /* 0x000000a08ba07220 */ /* 0x000fe20000410000 */
[----:B------:R-:W-:-:S02]  /*42c0*/  IMAD.U32 R9, R9, 0x10000, RZ ;  /* 0x0001000009097824 */ /* 0x000fc400078e00ff */
[----:B------:R-:W-:Y:S01]  /*42d0*/  FMUL.FTZ R163, R136, R163 ;  /* 0x000000a388a37220 */ /* 0x000fe20000410000 */
[----:B------:R5:W-:Y:S01]  /*42e0*/  MUFU.EX2 R155, R11 ;  /* 0x0000000b009b7308 */ /* 0x000be20000000800 */
[----:B------:R-:W-:Y:S01]  /*42f0*/  FMUL.FTZ R9, R138, R9 ;  /* 0x000000098a097220 */ /* 0x000fe20000410000 */
[----:B-----5:R-:W-:Y:S01]  /*4300*/  FSEL R11, R147, 1, !P6 ;  /* 0x3f800000930b7808 */ /* 0x020fe20007000000 */
[----:B------:R-:W-:-:S05]  /*4310*/  FMUL.FTZ R147, R154, R104 ;  /* 0x000000689a937220 */ /* 0x000fca0000410000 */
[----:B------:R-:W-:Y:S01]  /*4320*/  MUFU.EX2 R159, R147 ;  /* 0x00000093009f7308 */ /* 0x000fe20000000800 */
[----:B--2---:R0:W-:Y:S04]  /*4330*/  STS.128 [R48+0x420], R12 ;  /* 0x0004200c30007388 */ /* 0x0041e80000000c00 */
[----:B---3--:R1:W-:Y:S01]  /*4340*/  STS.128 [R48+0x620], R16 ;  /* 0x0006201030007388 */ /* 0x0083e20000000c00 */
[----:B------:R-:W-:-:S03]  /*4350*/  NOP ;  /* 0x0000000000007918 */ /* 0x000fc60000000000 */
[----:B------:R-:W2:Y:S04]  /*4360*/  LDS.128 R20, [R0+0x420] ;  /* 0x0004200000147984 */ /* 0x000ea80000000c00 */
[----:B------:R-:W3:Y:S01]  /*4370*/  LDS.128 R24, [R0+0x430] ;  /* 0x0004300000187984 */ /* 0x000ee20000000c00 */
[----:B0-----:R-:W-:Y:S01]  /*4380*/  PRMT R12, R4, 0x7632, R12 ;  /* 0x00007632040c7816 */ /* 0x001fe2000000000c */
[C---:B------:R-:W-:Y:S01]  /*4390*/  FMUL.FTZ R13, R154.reuse, R93 ;  /* 0x0000005d9a0d7220 */ /* 0x040fe20000410000 */
[C---:B------:R-:W-:Y:S02]  /*43a0*/  PRMT R4, R5.reuse, 0x7632, R4 ;  /* 0x0000763205047816 */ /* 0x040fe40000000004 */
[----:B------:R-:W-:Y:S01]  /*43b0*/  SHF.L.U32 R14, R5, 0x10, RZ ;  /* 0x00000010050e7819 */ /* 0x000fe200000006ff */
[----:B------:R-:W-:Y:S01]  /*43c0*/  FMUL.FTZ R5, R154, R97 ;  /* 0x000000619a057220 */ /* 0x000fe20000410000 */
[----:B-1----:R-:W0:Y:S01]  /*43d0*/  MUFU.EX2 R19, R151 ;  /* 0x0000009700137308 */ /* 0x002e220000000800 */
[C---:B------:R-:W-:Y:S01]  /*43e0*/  PRMT R15, R6.reuse, 0x7632, R15 ;  /* 0x00007632060f7816 */ /* 0x040fe2000000000f */
[----:B------:R-:W-:Y:S01]  /*43f0*/  IMAD.U32 R6, R6, 0x10000, RZ ;  /* 0x0001000006067824 */ /* 0x000fe200078e00ff */
[----:B------:R-:W-:Y:S01]  /*4400*/  SHF.L.U32 R18, R7, 0x10, RZ ;  /* 0x0000001007127819 */ /* 0x000fe200000006ff */
[----:B------:R-:W-:Y:S01]  /*4410*/  FMUL.FTZ R16, R154, R102 ;  /* 0x000000669a107220 */ /* 0x000fe20000410000 */
[C---:B------:R-:W-:Y:S01]  /*4420*/  PRMT R7, R8.reuse, 0x7632, R7 ;  /* 0x0000763208077816 */ /* 0x040fe20000000007 */
[----:B------:R-:W-:Y:S01]  /*4430*/  FMUL.FTZ R6, R129, R6 ;  /* 0x0000000681067220 */ /* 0x000fe20000410000 */
[----:B------:R-:W-:Y:S01]  /*4440*/  SHF.L.U32 R8, R8, 0x10, RZ ;  /* 0x0000001008087819 */ /* 0x000fe200000006ff */
[----:B------:R1:W4:Y:S01]  /*4450*/  MUFU.EX2 R151, R5 ;  /* 0x0000000500977308 */ /* 0x0003220000000800 */
[----:B------:R-:W-:Y:S01]  /*4460*/  FMUL.FTZ R17, R154, R105 ;  /* 0x000000699a117220 */ /* 0x000fe20000410000 */
[----:B------:R-:W-:-:S02]  /*4470*/  SHF.L.U32 R7, R7, 0x10, RZ ;  /* 0x0000001007077819 */ /* 0x000fc400000006ff */
[----:B------:R-:W-:-:S03]  /*4480*/  FMUL.FTZ R8, R133, R8 ;  /* 0x0000000885087220 */ /* 0x000fc60000410000 */
[----:B------:R-:W-:Y:S01]  /*4490*/  FMUL.FTZ R7, R134, R7 ;  /* 0x0000000786077220 */ /* 0x000fe20000410000 */
[----:B------:R5:W2:Y:S01]  /*44a0*/  MUFU.EX2 R152, R13 ;  /* 0x0000000d00987308 */ /* 0x000aa20000000800 */
[----:B-1----:R-:W-:Y:S01]  /*44b0*/  SHF.L.U32 R5, R12, 0x10, RZ ;  /* 0x000000100c057819 */ /* 0x002fe200000006ff */
[----:B------:R-:W-:Y:S01]  /*44c0*/  FMUL.FTZ R12, R127, R14 ;  /* 0x0000000e7f0c7220 */ /* 0x000fe20000410000 */
[----:B0-----:R-:W-:-:S03]  /*44d0*/  FSEL R19, R19, 1, !P5 ;  /* 0x3f80000013137808 */ /* 0x001fc60006800000 */
[----:B------:R-:W-:Y:S01]  /*44e0*/  FMUL.FTZ R5, R126, R5 ;  /* 0x000000057e057220 */ /* 0x000fe20000410000 */
[----:B------:R-:W-:Y:S01]  /*44f0*/  FSEL R12, R12, RZ, !P0 ;  /* 0x000000ff0c0c7208 */ /* 0x000fe20004000000 */
[----:B------:R0:W1:Y:S01]  /*4500*/  MUFU.EX2 R157, R16 ;  /* 0x00000010009d7308 */ /* 0x0000620000000800 */
[----:B-----5:R-:W-:Y:S02]  /*4510*/  FSEL R13, R148, 1, !P0 ;  /* 0x3f800000940d7808 */ /* 0x020fe40004000000 */
[----:B------:R-:W-:Y:S02]  /*4520*/  FSEL R10, R5, RZ, !P6 ;  /* 0x000000ff050a7208 */ /* 0x000fe40007000000 */
[----:B------:R-:W-:Y:S01]  /*4530*/  SHF.L.U32 R5, R4, 0x10, RZ ;  /* 0x0000001004057819 */ /* 0x000fe200000006ff */
[----:B------:R-:W-:Y:S01]  /*4540*/  FMUL.FTZ R4, R131, R18 ;  /* 0x0000001283047220 */ /* 0x000fe20000410000 */
[-C--:B------:R-:W-:Y:S01]  /*4550*/  ISETP.GE.U32.AND P0, PT, R68, R49.reuse, PT ;  /* 0x000000314400720c */ /* 0x080fe20003f06070 */
[----:B------:R5:W-:Y:S01]  /*4560*/  MUFU.EX2 R161, R17 ;  /* 0x0000001100a17308 */ /* 0x000be20000000800 */
[----:B------:R-:W-:Y:S01]  /*4570*/  ISETP.GE.U32.AND P6, PT, R70, R49, PT ;  /* 0x000000314600720c */ /* 0x000fe20003fc6070 */
[----:B------:R-:W-:Y:S01]  /*4580*/  FMUL.FTZ R14, R128, R5 ;  /* 0x00000005800e7220 */ /* 0x000fe20000410000 */
[----:B------:R-:W-:Y:S01]  /*4590*/  IMAD.U32 R5, R15, 0x10000, RZ ;  /* 0x000100000f057824 */ /* 0x000fe200078e00ff */
[----:B------:R-:W-:-:S02]  /*45a0*/  FSEL R15, R149, 1, !P3 ;  /* 0x3f800000950f7808 */ /* 0x000fc40005800000 */
[----:B----4-:R-:W-:Y:S01]  /*45b0*/  FSEL R149, R151, 1, !P0 ;  /* 0x3f80000097957808 */ /* 0x010fe20004000000 */
[----:B------:R-:W-:Y:S01]  /*45c0*/  FMUL.FTZ R5, R130, R5 ;  /* 0x0000000582057220 */ /* 0x000fe20000410000 */
[----:B------:R-:W-:Y:S02]  /*45d0*/  FSEL R14, R14, RZ, !P3 ;  /* 0x000000ff0e0e7208 */ /* 0x000fe40005800000 */
[----:B0-----:R-:W-:Y:S01]  /*45e0*/  FSEL R16, R6, RZ, !P4 ;  /* 0x000000ff06107208 */ /* 0x001fe20006000000 */
[----:B------:R-:W-:Y:S01]  /*45f0*/  FMUL.FTZ R6, R154, R107 ;  /* 0x0000006b9a067220 */ /* 0x000fe20000410000 */
[----:B------:R-:W-:Y:S02]  /*4600*/  FSEL R18, R5, RZ, !P5 ;  /* 0x000000ff05127208 */ /* 0x000fe40006800000 */
[----:B------:R-:W-:Y:S01]  /*4610*/  SHF.L.U32 R5, R146, 0x10, RZ ;  /* 0x0000001092057819 */ /* 0x000fe200000006ff */
[----:B------:R0:W-:Y:S01]  /*4620*/  MUFU.EX2 R169, R6 ;  /* 0x0000000600a97308 */ /* 0x0001e20000000800 */
[----:B------:R-:W-:Y:S01]  /*4630*/  FSEL R146, R4, RZ, !P6 ;  /* 0x000000ff04927208 */ /* 0x000fe20007000000 */
[----:B------:R-:W-:Y:S01]  /*4640*/  FMUL.FTZ R4, R154, R106 ;  /* 0x0000006a9a047220 */ /* 0x000fe20000410000 */
[----:B------:R-:W-:Y:S01]  /*4650*/  ISETP.GE.U32.AND P3, PT, R66, R49, PT ;  /* 0x000000314200720c */ /* 0x000fe20003f66070 */
[----:B------:R-:W-:Y:S01]  /*4660*/  FMUL.FTZ R5, R132, R5 ;  /* 0x0000000584057220 */ /* 0x000fe20000410000 */
[----:B-----5:R-:W-:-:S02]  /*4670*/  FSEL R17, R150, 1, !P4 ;  /* 0x3f80000096117808 */ /* 0x020fc40006000000 */
[----:B------:R-:W-:Y:S01]  /*4680*/  FSEL R150, R8, RZ, !P3 ;  /* 0x000000ff08967208 */ /* 0x000fe20005800000 */
[----:B------:R4:W5:Y:S01]  /*4690*/  MUFU.EX2 R170, R4 ;  /* 0x0000000400aa7308 */ /* 0x0009620000000800 */
[----:B------:R-:W-:Y:S01]  /*46a0*/  FSEL R148, R5, RZ, !P0 ;  /* 0x000000ff05947208 */ /* 0x000fe20004000000 */
[C---:B------:R-:W-:Y:S01]  /*46b0*/  FMUL.FTZ R8, R154.reuse, R108 ;  /* 0x0000006c9a087220 */ /* 0x040fe20000410000 */
[----:B------:R-:W-:Y:S01]  /*46c0*/  ISETP.NE.AND P0, PT, R53, RZ, PT ;  /* 0x000000ff3500720c */ /* 0x000fe20003f05270 */
[----:B0-----:R-:W-:Y:S01]  /*46d0*/  FMUL.FTZ R6, R154, R87 ;  /* 0x000000579a067220 */ /* 0x001fe20000410000 */
[-C--:B------:R-:W-:Y:S02]  /*46e0*/  ISETP.GE.U32.AND P4, PT, R64, R49.reuse, PT ;  /* 0x000000314000720c */ /* 0x080fe40003f86070 */
[----:B------:R-:W-:Y:S01]  /*46f0*/  ISETP.GE.U32.AND P5, PT, R62, R49, PT ;  /* 0x000000313e00720c */ /* 0x000fe20003fa6070 */
[----:B------:R-:W0:Y:S01]  /*4700*/  MUFU.EX2 R8, R8 ;  /* 0x0000000800087308 */ /* 0x000e220000000800 */
[----:B------:R-:W-:-:S02]  /*4710*/  FSEL R151, R153, 1, !P3 ;  /* 0x3f80000099977808 */ /* 0x000fc40005800000 */
[----:B------:R-:W-:Y:S02]  /*4720*/  FSEL R153, R155, 1, !P4 ;  /* 0x3f8000009b997808 */ /* 0x000fe40006000000 */
[----:B--2---:R-:W-:Y:S02]  /*4730*/  FSEL R147, R152, 1, !P6 ;  /* 0x3f80000098937808 */ /* 0x004fe40007000000 */
[----:B------:R-:W-:Y:S01]  /*4740*/  ISETP.GE.U32.AND P3, PT, R58, R49, PT ;  /* 0x000000313a00720c */ /* 0x000fe20003f66070 */
[----:B----4-:R-:W2:Y:S01]  /*4750*/  @P0 LDS.64 R4, [UR7] ;  /* 0x00000007ff040984 */ /* 0x010ea20008000a00 */
[----:B------:R-:W4:Y:S01]  /*4760*/  MUFU.EX2 R6, R6 ;  /* 0x0000000600067308 */ /* 0x000f220000000800 */
[----:B------:R-:W-:Y:S02]  /*4770*/  FSEL R154, R156, RZ, !P5 ;  /* 0x000000ff9c9a7208 */ /* 0x000fe40006800000 */
[----:B-1----:R-:W-:Y:S02]  /*4780*/  FSEL R155, R157, 1, !P5 ;  /* 0x3f8000009d9b7808 */ /* 0x002fe40006800000 */
[----:B------:R-:W-:-:S02]  /*4790*/  FSEL R152, R7, RZ, !P4 ;  /* 0x000000ff07987208 */ /* 0x000fc40006000000 */
[-C--:B------:R-:W-:Y:S02]  /*47a0*/  ISETP.GE.U32.AND P5, PT, R54, R49.reuse, PT ;  /* 0x000000313600720c */ /* 0x080fe40003fa6070 */
[----:B------:R-:W-:Y:S02]  /*47b0*/  SHF.L.U32 R7, R164, 0x10, RZ ;  /* 0x00000010a4077819 */ /* 0x000fe400000006ff */
[----:B------:R-:W-:Y:S02]  /*47c0*/  ISETP.GE.U32.AND P6, PT, R60, R49, PT ;  /* 0x000000313c00720c */ /* 0x000fe40003fc6070 */
[----:B------:R-:W-:Y:S01]  /*47d0*/  FSEL R156, R158, RZ, !P3 ;  /* 0x000000ff9e9c7208 */ /* 0x000fe20005800000 */
[----:B------:R-:W-:Y:S01]  /*47e0*/  FMUL.FTZ R7, R140, R7 ;  /* 0x000000078c077220 */ /* 0x000fe20000410000 */
[----:B------:R-:W-:Y:S02]  /*47f0*/  FSEL R157, R159, 1, !P3 ;  /* 0x3f8000009f9d7808 */ /* 0x000fe40005800000 */
[----:B------:R-:W-:-:S02]  /*4800*/  PRMT R165, R20, 0x7632, R165 ;  /* 0x0000763214a57816 */ /* 0x000fc400000000a5 */
[C---:B------:R-:W-:Y:S01]  /*4810*/  PRMT R167, R22.reuse, 0x7632, R167 ;  /* 0x0000763216a77816 */ /* 0x040fe200000000a7 */
[----:B------:R-:W-:Y:S01]  /*4820*/  IMAD.U32 R22, R22, 0x10000, RZ ;  /* 0x0001000016167824 */ /* 0x000fe200078e00ff */
[----:B------:R-:W-:Y:S02]  /*4830*/  FSEL R158, R160, RZ, !P5 ;  /* 0x000000ffa09e7208 */ /* 0x000fe40006800000 */
[----:B-----5:R-:W-:Y:S02]  /*4840*/  FSEL R159, R170, 1, !P5 ;  /* 0x3f800000aa9f7808 */ /* 0x020fe40006800000 */
[----:B------:R-:W-:Y:S02]  /*4850*/  ISETP.GE.U32.AND P5, PT, R84, R49, PT ;  /* 0x000000315400720c */ /* 0x000fe40003fa6070 */
[----:B------:R-:W-:Y:S02]  /*4860*/  PRMT R166, R21, 0x7632, R166 ;  /* 0x0000763215a67816 */ /* 0x000fe400000000a6 */
[----:B------:R-:W-:-:S02]  /*4870*/  PRMT R168, R23, 0x7632, R168 ;  /* 0x0000763217a87816 */ /* 0x000fc400000000a8 */
[----:B---3--:R-:W-:Y:S02]  /*4880*/  PRMT R171, R24, 0x7632, R171 ;  /* 0x0000763218ab7816 */ /* 0x008fe400000000ab */
[C---:B------:R-:W-:Y:S01]  /*4890*/  PRMT R175, R26.reuse, 0x7632, R175 ;  /* 0x000076321aaf7816 */ /* 0x040fe200000000af */
[----:B------:R-:W-:Y:S01]  /*48a0*/  IMAD.U32 R26, R26, 0x10000, RZ ;  /* 0x000100001a1a7824 */ /* 0x000fe200078e00ff */
[-C--:B------:R-:W-:Y:S02]  /*48b0*/  ISETP.GE.U32.AND P4, PT, R56, R49.reuse, PT ;  /* 0x000000313800720c */ /* 0x080fe40003f86070 */
[----:B------:R-:W-:Y:S02]  /*48c0*/  PRMT R174, R25, 0x7632, R174 ;  /* 0x0000763219ae7816 */ /* 0x000fe400000000ae */
[----:B------:R-:W-:Y:S02]  /*48d0*/  PRMT R176, R27, 0x7632, R176 ;  /* 0x000076321bb07816 */ /* 0x000fe400000000b0 */
[----:B------:R-:W-:-:S02]  /*48e0*/  ISETP.GE.U32.AND P3, PT, R52, R49, PT ;  /* 0x000000313400720c */ /* 0x000fc40003f66070 */
[----:B------:R-:W-:Y:S02]  /*48f0*/  FSEL R173, R163, RZ, !P6 ;  /* 0x000000ffa3ad7208 */ /* 0x000fe40007000000 */
[----:B------:R-:W-:Y:S01]  /*4900*/  SHF.L.U32 R163, R165, 0x10, RZ ;  /* 0x00000010a5a37819 */ /* 0x000fe200000006ff */
[----:B------:R-:W-:Y:S01]  /*4910*/  IMAD.U32 R165, R167, 0x10000, RZ ;  /* 0x00010000a7a57824 */ /* 0x000fe200078e00ff */
[----:B------:R-:W-:Y:S02]  /*4920*/  FSEL R160, R161, 1, !P6 ;  /* 0x3f800000a1a07808 */ /* 0x000fe40007000000 */
[----:B------:R-:W-:Y:S02]  /*4930*/  FSEL R181, R162, RZ, !P5 ;  /* 0x000000ffa2b57208 */ /* 0x000fe40006800000 */
[----:B------:R-:W-:Y:S02]  /*4940*/  FSEL R161, R169, 1, !P4 ;  /* 0x3f800000a9a17808 */ /* 0x000fe40006000000 */
[----:B------:R-:W-:-:S02]  /*4950*/  SHF.L.U32 R162, R166, 0x10, RZ ;  /* 0x00000010a6a27819 */ /* 0x000fc400000006ff */
[----:B------:R-:W-:Y:S02]  /*4960*/  SHF.L.U32 R164, R168, 0x10, RZ ;  /* 0x00000010a8a47819 */ /* 0x000fe400000006ff */
[----:B------:R-:W-:Y:S01]  /*4970*/  SHF.L.U32 R167, R171, 0x10, RZ ;  /* 0x00000010aba77819 */ /* 0x000fe200000006ff */
[----:B------:R-:W-:Y:S01]  /*4980*/  IMAD.U32 R171, R175, 0x10000, RZ ;  /* 0x00010000afab7824 */ /* 0x000fe200078e00ff */
[----:B------:R-:W-:Y:S02]  /*4990*/  SHF.L.U32 R20, R20, 0x10, RZ ;  /* 0x0000001014147819 */ /* 0x000fe400000006ff */
[----:B------:R-:W-:Y:S02]  /*49a0*/  SHF.L.U32 R21, R21, 0x10, RZ ;  /* 0x0000001015157819 */ /* 0x000fe400000006ff */
[----:B------:R-:W-:Y:S02]  /*49b0*/  SHF.L.U32 R23, R23, 0x10, RZ ;  /* 0x0000001017177819 */ /* 0x000fe400000006ff */
[----:B------:R-:W-:-:S02]  /*49c0*/  SHF.L.U32 R24, R24, 0x10, RZ ;  /* 0x0000001018187819 */ /* 0x000fc400000006ff */
[----:B------:R-:W-:Y:S02]  /*49d0*/  SHF.L.U32 R25, R25, 0x10, RZ ;  /* 0x0000001019197819 */ /* 0x000fe400000006ff */
[----:B------:R-:W-:Y:S02]  /*49e0*/  SHF.L.U32 R27, R27, 0x10, RZ ;  /* 0x000000101b1b7819 */ /* 0x000fe400000006ff */
[----:B0-----:R-:W-:Y:S02]  /*49f0*/  FSEL R169, R8, 1, !P3 ;  /* 0x3f80000008a97808 */ /* 0x001fe40005800000 */
[----:B----4-:R-:W-:Y:S02]  /*4a00*/  FSEL R178, R6, 1, !P5 ;  /* 0x3f80000006b27808 */ /* 0x010fe40006800000 */
[----:B------:R-:W-:Y:S02]  /*4a10*/  FSEL R172, R9, RZ, !P4 ;  /* 0x000000ff09ac7208 */ /* 0x000fe40006000000 */
[----:B------:R-:W-:-:S02]  /*4a20*/  FSEL R170, R7, RZ, !P3 ;  /* 0x000000ff07aa7208 */ /* 0x000fc40005800000 */
[----:B------:R-:W-:Y:S02]  /*4a30*/  SHF.L.U32 R168, R174, 0x10, RZ ;  /* 0x00000010aea87819 */ /* 0x000fe400000006ff */
[----:B------:R-:W-:Y:S01]  /*4a40*/  SHF.L.U32 R166, R176, 0x10, RZ ;  /* 0x00000010b0a67819 */ /* 0x000fe200000006ff */
[----:B--2---:R-:W-:Y:S06]  /*4a50*/  @P0 BRA `(.L_x_5378) ;  /* 0x0000000000480947 */ /* 0x004fec0003800000 */
[----:B------:R-:W0:Y:S02]  /*4a60*/  LDC.U8 R4, c[0x0][0x3a9] ;  /* 0x0000ea40ff047b82 */ /* 0x000e240000000000 */
[----:B0-----:R-:W-:Y:S01]  /*4a70*/  ISETP.NE.AND P0, PT, R4, RZ, P2 ;  /* 0x000000ff0400720c */ /* 0x001fe20001705270 */
[----:B------:R-:W-:-:S03]  /*4a80*/  HFMA2 R4, -RZ, RZ, 1.875, 0 ;  /* 0x3f800000ff047431 */ /* 0x000fc600000001ff */
[----:B------:R-:W-:-:S13]  /*4a90*/  PLOP3.LUT P0, PT, P0, P1, PT, 0x80, 0x8 ;  /* 0x000000000008781c */ /* 0x000fda0000703070 */
[----:B------:R-:W-:Y:S05]  /*4aa0*/  @!P0 BRA `(.L_x_5379) ;  /* 0x0000000000208947 */ /* 0x000fea0003800000 */
[----:B------:R-:W-:Y:S01]  /*4ab0*/  MOV R6, R141 ;  /* 0x0000008d00067202 */ /* 0x000fe20000000f00 */
[----:B------:R-:W-:Y:S02]  /*4ac0*/  IMAD R5, R29, UR12, RZ ;  /* 0x0000000c1d057c24 */ /* 0x000fe4000f8e02ff */
[----:B------:R-:W-:Y:S02]  /*4ad0*/  IMAD.MOV.U32 R7, RZ, RZ, R142 ;  /* 0x000000ffff077224 */ /* 0x000fe400078e008e */
[C---:B------:R-:W-:Y:S02]  /*4ae0*/  IMAD R5, R28.reuse, UR13, R5 ;  /* 0x0000000d1c057c24 */ /* 0x040fe4000f8e0205 */
[----:B------:R-:W-:-:S05]  /*4af0*/  IMAD.WIDE.U32 R6, R28, UR12, R6 ;  /* 0x0000000c1c067c25 */ /* 0x000fca000f8e0006 */
[----:B------:R-:W-:-:S05]  /*4b00*/  IADD3 R7, PT, PT, R7, R5, RZ ;  /* 0x0000000507077210 */ /* 0x000fca0007ffe0ff */
[----:B------:R0:W5:Y:S01]  /*4b10*/  LDG.E R5, desc[UR10][R6.64] ;  /* 0x0000000a06057981 */ /* 0x000162000c1e1900 */
[----:B------:R-:W-:Y:S05]  /*4b20*/  BRA `(.L_x_5378) ;  /* 0x0000000000147947 */ /* 0x000fea0003800000 */
.L_x_5379:
[----:B------:R-:W-:Y:S01]  /*4b30*/  MOV R5, RZ ;  /* 0x000000ff00057202 */ /* 0x000fe20000000f00 */
[----:B------:R-:W-:Y:S06]  /*4b40*/  @!P2 BRA `(.L_x_5378) ;  /* 0x00000000000ca947 */ /* 0x000fec0003800000 */
[----:B------:R-:W-:Y:S01]  /*4b50*/  MOV R6, R141 ;  /* 0x0000008d00067202 */ /* 0x000fe20000000f00 */
[----:B------:R-:W-:-:S05]  /*4b60*/  IMAD.MOV.U32 R7, RZ, RZ, R142 ;  /* 0x000000ffff077224 */ /* 0x000fca00078e008e */
[----:B------:R1:W5:Y:S02]  /*4b70*/  LDG.E R5, desc[UR10][R6.64] ;  /* 0x0000000a06057981 */ /* 0x000364000c1e1900 */
.L_x_5378:
        /* <DEDUP_REMOVED lines=118> */
.L_x_5382:
[----:B------:R-:W-:-:S04]  /*52e0*/  ISETP.NE.AND P0, PT, R53, R86, PT ;  /* 0x000000563500720c */ /* 0x000fc80003f05270 */
[----:B------:R-:W-:-:S13]  /*52f0*/  ISETP.NE.OR P0, PT, R6, RZ, P0 ;  /* 0x000000ff0600720c */ /* 0x000fda0000705670 */
[----:B------:R-:W-:Y:S01]  /*5300*/  @!P0 IMAD.MOV.U32 R6, RZ, RZ, R141 ;  /* 0x000000ffff068224 */ /* 0x000fe200078e008d */
[----:B------:R-:W-:-:S05]  /*5310*/  @!P0 MOV R7, R142 ;  /* 0x0000008e00078202 */ /* 0x000fca0000000f00 */
[----:B------:R0:W-:Y:S02]  /*5320*/  @!P0 STG.E desc[UR10][R6.64], R5 ;  /* 0x0000000506008986 */ /* 0x0001e4000c10190a */
.L_x_5381:
[----:B------:R-:W-:Y:S05]  /*5330*/  BSYNC.RECONVERGENT B0 ;  /* 0x0000000000007941 */ /* 0x000fea0003800200 */
.L_x_5380:
        /* <DEDUP_REMOVED lines=30> */
.L_x_5377:
[----:B------:R-:W-:Y:S01]  /*5520*/  BAR.SYNC.DEFER_BLOCKING 0x0 ;  /* 0x0000000000007b1d */ /* 0x000fe20000010000 */
[----:B0-----:R-:W-:Y:S01]  /*5530*/  F2FP.BF16.F32.PACK_AB R7, R123, R112 ;  /* 0x000000707b07723e */ /* 0x001fe200000010ff */
[----:B------:R-:W-:Y:S01]  /*5540*/  HFMA2 R83, -RZ, RZ, 0, 0 ;  /* 0x00000000ff537431 */ /* 0x000fe200000001ff */
[----:B------:R-:W-:Y:S01]  /*5550*/  F2FP.BF16.F32.PACK_AB R6, R124, R111 ;  /* 0x0000006f7c06723e */ /* 0x000fe200000010ff */
[----:B------:R-:W-:Y:S01]  /*5560*/  VIADD R53, R53, 0x1 ;  /* 0x0000000135357836 */ /* 0x000fe20000000000 */
[----:B-1----:R-:W-:Y:S01]  /*5570*/  F2FP.BF16.F32.PACK_AB R5, R121, R110 ;  /* 0x0000006e7905723e */ /* 0x002fe200000010ff */
[----:B------:R-:W0:Y:S01]  /*5580*/  LDCU.128 UR4, c[0x0][0x430] ;  /* 0x00008600ff0477ac */ /* 0x000e220008000c00 */
[----:B------:R-:W-:Y:S01]  /*5590*/  F2FP.BF16.F32.PACK_AB R4, R122, R109 ;  /* 0x0000006d7a04723e */ /* 0x000fe200000010ff */
[----:B------:R-:W1:Y:S01]  /*55a0*/  LDC.64 R10, c[0x0][0x4a8] ;  /* 0x00012a00ff0a7b82 */ /* 0x000e620000000a00 */
[----:B------:R-:W-:Y:S02]  /*55b0*/  F2FP.BF16.F32.PACK_AB R15, R119, R116 ;  /* 0x00000074770f723e */ /* 0x000fe400000010ff */
[----:B------:R-:W-:-:S02]  /*55c0*/  F2FP.BF16.F32.PACK_AB R14, R120, R115 ;  /* 0x00000073780e723e */ /* 0x000fc400000010ff */
[----:B------:R-:W-:Y:S02]  /*55d0*/  F2FP.BF16.F32.PACK_AB R13, R117, R114 ;  /* 0x00000072750d723e */ /* 0x000fe400000010ff */
[----:B------:R-:W-:Y:S02]  /*55e0*/  F2FP.BF16.F32.PACK_AB R12, R118, R113 ;  /* 0x00000071760c723e */ /* 0x000fe400000010ff */
[----:B------:R-:W-:Y:S02]  /*55f0*/  MOV R97, R73 ;  /* 0x0000004900617202 */ /* 0x000fe40000000f00 */
[C---:B------:R-:W-:Y:S01]  /*5600*/  IADD3 R88, PT, PT, R49.reuse, R88, RZ ;  /* 0x0000005831587210 */ /* 0x040fe20007ffe0ff */
[----:B------:R-:W-:Y:S01]  /*5610*/  IMAD.WIDE.U32 R96, R49, 0x2, R96 ;  /* 0x0000000231607825 */ /* 0x000fe200078e0060 */
[----:B------:R2:W-:Y:S03]  /*5620*/  STS.128 [R0], R4 ;  /* 0x0000000400007388 */ /* 0x0005e60000000c00 */
[----:B0-----:R-:W-:Y:S01]  /*5630*/  IMAD.WIDE.U32 R8, R77, UR4, R82 ;  /* 0x000000044d087c25 */ /* 0x001fe2000f8e0052 */
[----:B------:R-:W-:Y:S01]  /*5640*/  MOV R73, R97 ;  /* 0x0000006100497202 */ /* 0x000fe20000000f00 */
[----:B------:R-:W-:Y:S01]  /*5650*/  STS.128 [R0+0x10], R12 ;  /* 0x0000100c00007388 */ /* 0x000fe20000000c00 */
[----:B------:R-:W-:-:S03]  /*5660*/  NOP ;  /* 0x0000000000007918 */ /* 0x000fc60000000000 */
[----:B------:R-:W0:Y:S01]  /*5670*/  LDS.128 R16, [R48] ;  /* 0x0000000030107984 */ /* 0x000e220000000c00 */
[----:B------:R-:W-:Y:S02]  /*5680*/  IMAD R9, R77, UR5, R9 ;  /* 0x000000054d097c24 */ /* 0x000fe4000f8e0209 */
[----:B------:R-:W-:Y:S01]  /*5690*/  IMAD.IADD R82, R49, 0x1, R82 ;  /* 0x0000000131527824 */ /* 0x000fe200078e0252 */
[----:B------:R-:W3:Y:S01]  /*56a0*/  LDS.128 R20, [R48+0x200] ;  /* 0x0002000030147984 */ /* 0x000ee20000000c00 */
[----:B--2---:R-:W-:-:S04]  /*56b0*/  IMAD.WIDE.U32 R4, R75, UR6, R8 ;  /* 0x000000064b047c25 */ /* 0x004fc8000f8e0008 */
[----:B------:R-:W-:Y:S01]  /*56c0*/  IMAD R5, R75, UR7, R5 ;  /* 0x000000074b057c24 */ /* 0x000fe2000f8e0205 */
[----:B-1----:R-:W-:-:S04]  /*56d0*/  LEA R6, P0, R4, R10, 0x1 ;  /* 0x0000000a04067211 */ /* 0x002fc800078008ff */
[----:B------:R-:W-:Y:S02]  /*56e0*/  LEA.HI.X R7, R4, R11, R5, 0x1, P0 ;  /* 0x0000000b04077211 */ /* 0x000fe400000f0c05 */
[----:B------:R-:W-:Y:S01]  /*56f0*/  ISETP.NE.AND P0, PT, R53, R90, PT ;  /* 0x0000005a3500720c */ /* 0x000fe20003f05270 */
[----:B------:R-:W-:Y:S01]  /*5700*/  IMAD.WIDE.U32 R4, R51, 0x10, R6 ;  /* 0x0000001033047825 */ /* 0x000fe200078e0006 */
[----:B------:R-:W-:Y:S02]  /*5710*/  MOV R6, R94 ;  /* 0x0000005e00067202 */ /* 0x000fe40000000f00 */
[----:B------:R-:W-:-:S03]  /*5720*/  MOV R7, R71 ;  /* 0x0000004700077202 */ /* 0x000fc60000000f00 */
[----:B------:R-:W-:-:S03]  /*5730*/  IMAD.WIDE.U32 R6, R49, 0x2, R6 ;  /* 0x0000000231067825 */ /* 0x000fc600078e0006 */
[----:B------:R-:W-:Y:S02]  /*5740*/  MOV R94, R6 ;  /* 0x00000006005e7202 */ /* 0x000fe40000000f00 */
[----:B------:R-:W-:Y:S01]  /*5750*/  MOV R71, R7 ;  /* 0x0000000700477202 */ /* 0x000fe20000000f00 */
[----:B0-----:R0:W-:Y:S04]  /*5760*/  STG.E.128 desc[UR10][R4.64], R16 ;  /* 0x0000001004007986 */ /* 0x0011e8000c101d0a */
[----:B---3--:R0:W-:Y:S01]  /*5770*/  STG.E.128 desc[UR10][R4.64+0x200], R20 ;  /* 0x0002001404007986 */ /* 0x0081e2000c101d0a */
[----:B------:R-:W-:Y:S05]  /*5780*/  @P0 BRA `(.L_x_5384) ;  /* 0xffffffb800500947 */ /* 0x000fea000383ffff */
[----:B------:R-:W-:Y:S05]  /*5790*/  EXIT ;  /* 0x000000000000794d */ /* 0x000fea0003800000 */
.L_x_5385:
        /* <DEDUP_REMOVED lines=14> */
.L_x_8064:


//--------------------- .text._Z25selective_scan_fwd_kernelI32Selective_Scan_fwd_kernel_traitsILi32ELi16ELi1ELb1ELb1ELb1ELb0ELb1EN3c108BFloat16EffEEv13SSMParamsBase --------------------------
	.section	.text._Z25selective_scan_fwd_kernelI32Selective_Scan_fwd_kernel_traitsILi32ELi16ELi1ELb1ELb1ELb1ELb0ELb1EN3c108BFloat16EffEEv13SSMParamsBase,"ax",@progbits
	.align	128
        .global         _Z25selective_scan_fwd_kernelI32Selective_Scan_fwd_kernel_traitsILi32ELi16ELi1ELb1ELb1ELb1ELb0ELb1EN3c108BFloat16EffEEv13SSMParamsBase
        .type           _Z25selective_scan_fwd_kernelI32Selective_Scan_fwd_kernel_traitsILi32ELi16ELi1ELb1ELb1ELb1ELb0ELb1EN3c108BFloat16EffEEv13SSMParamsBase,@function
        .size           _Z25selective_scan_fwd_kernelI32Selective_Scan_fwd_kernel_traitsILi32ELi16ELi1ELb1ELb1ELb1ELb0ELb1EN3c108BFloat16EffEEv13SSMParamsBase,(.L_x_8065 - _Z25selective_scan_fwd_kernelI32Selective_Scan_fwd_kernel_traitsILi32ELi16ELi1ELb1ELb1ELb1ELb0ELb1EN3c108BFloat16EffEEv13SSMParamsBase)
        .other          _Z25selective_scan_fwd_kernelI32Selective_Scan_fwd_kernel_traitsILi32ELi16ELi1ELb1ELb1ELb1ELb0ELb1EN3c108BFloat16EffEEv13SSMParamsBase,@"STO_CUDA_ENTRY STV_DEFAULT"
_Z25selective_scan_fwd_kernelI32Selective_Scan_fwd_kernel_traitsILi32ELi16ELi1ELb1ELb1ELb1ELb0ELb1EN3c108BFloat16EffEEv13SSMParamsBase:
.text._Z25selective_scan_fwd_kernelI32Selective_Scan_fwd_kernel_traitsILi32ELi16ELi1ELb1ELb1ELb1ELb0ELb1EN3c108BFloat16EffEEv13SSMParamsBase:
        /* <DEDUP_REMOVED lines=43> */
.L_x_5386:
        /* <DEDUP_REMOVED lines=94> */
.L_x_5387:
        /* <DEDUP_REMOVED lines=11> */
.L_x_5388:
        /* <DEDUP_REMOVED lines=72> */
.L_x_5389:
        /* <DEDUP_REMOVED lines=29> */
.L_x_5390:
        /* <DEDUP_REMOVED lines=51> */
.L_x_5430:
        /* <DEDUP_REMOVED lines=279> */
.L_x_5392:
[----:B------:R-:W-:Y:S05]  /*2430*/  BSYNC.RECONVERGENT B0 ;  /* 0x0000000000007941 */ /* 0x000fea0003800200 */
.L_x_5391:
        /* <DEDUP_REMOVED lines=37> */
.L_x_5394:
[----:B------:R-:W-:Y:S05]  /*2690*/  BSYNC.RECONVERGENT B0 ;  /* 0x0000000000007941 */ /* 0x000fea0003800200 */
.L_x_5393:
        /* <DEDUP_REMOVED lines=35> */
.L_x_5396:
[----:B------:R-:W-:Y:S05]  /*28d0*/  BSYNC.RECONVERGENT B0 ;  /* 0x0000000000007941 */ /* 0x000fea0003800200 */
.L_x_5395:
        /* <DEDUP_REMOVED lines=37> */
.L_x_5398:
[----:B------:R-:W-:Y:S05]  /*2b30*/  BSYNC.RECONVERGENT B0 ;  /* 0x0000000000007941 */ /* 0x000fea0003800200 */
.L_x_5397:
        /* <DEDUP_REMOVED lines=35> */
.L_x_5400:
[----:B------:R-:W-:Y:S05]  /*2d70*/  BSYNC.RECONVERGENT B0 ;  /* 0x0000000000007941 */ /* 0x000fea0003800200 */
.L_x_5399:
        /* <DEDUP_REMOVED lines=37> */
.L_x_5402:
[----:B------:R-:W-:Y:S05]  /*2fd0*/  BSYNC.RECONVERGENT B0 ;  /* 0x0000000000007941 */ /* 0x000fea0003800200 */
.L_x_5401:
        /* <DEDUP_REMOVED lines=35> */
.L_x_5404:
[----:B------:R-:W-:Y:S05]  /*3210*/  BSYNC.RECONVERGENT B0 ;  /* 0x0000000000007941 */ /* 0x000fea0003800200 */
.L_x_5403:
        /* <DEDUP_REMOVED lines=37> */
.L_x_5406:
[----:B------:R-:W-:Y:S05]  /*3470*/  BSYNC.RECONVERGENT B0 ;  /* 0x0000000000007941 */ /* 0x000fea0003800200 */
.L_x_5405:
        /* <DEDUP_REMOVED lines=35> */
.L_x_5408:
[----:B------:R-:W-:Y:S05]  /*36b0*/  BSYNC.RECONVERGENT B0 ;  /* 0x0000000000007941 */ /* 0x000fea0003800200 */
.L_x_5407:
        /* <DEDUP_REMOVED lines=38> */
.L_x_5410:
[----:B------:R-:W-:Y:S05]  /*3920*/  BSYNC.RECONVERGENT B0 ;  /* 0x0000000000007941 */ /* 0x000fea0003800200 */
.L_x_5409:
        /* <DEDUP_REMOVED lines=37> */
.L_x_5412:
[----:B------:R-:W-:Y:S05]  /*3b80*/  BSYNC.RECONVERGENT B0 ;  /* 0x0000000000007941 */ /* 0x000fea0003800200 */
.L_x_5411:
        /* <DEDUP_REMOVED lines=39> */
.L_x_5414:
[----:B------:R-:W-:Y:S05]  /*3e00*/  BSYNC.RECONVERGENT B0 ;  /* 0x0000000000007941 */ /* 0x000fea0003800200 */
.L_x_5413:
        /* <DEDUP_REMOVED lines=39> */
.L_x_5416:
[----:B------:R-:W-:Y:S05]  /*4080*/  BSYNC.RECONVERGENT B0 ;  /* 0x0000000000007941 */ /* 0x000fea0003800200 */
.L_x_5415:
        /* <DEDUP_REMOVED lines=43> */
.L_x_5418:
[----:B------:R-:W-:Y:S05]  /*4340*/  BSYNC.RECONVERGENT B0 ;  /* 0x0000000000007941 */ /* 0x000fea0003800200 */
.L_x_5417:
        /* <DEDUP_REMOVED lines=32> */
.L_x_5420:
[----:B------:R-:W-:Y:S05]  /*4550*/  BSYNC.RECONVERGENT B0 ;  /* 0x0000000000007941 */ /* 0x000fea0003800200 */
.L_x_5419:
        /* <DEDUP_REMOVED lines=32> */
.L_x_5422:
[----:B------:R-:W-:Y:S05]  /*4760*/  BSYNC.RECONVERGENT B0 ;  /* 0x0000000000007941 */ /* 0x000fea0003800200 */
.L_x_5421:
        /* <DEDUP_REMOVED lines=94> */
.L_x_5429:
        /* <DEDUP_REMOVED lines=356> */
.L_x_5425:
[----:B------:R-:W-:Y:S01]  /*6390*/  IMAD.MOV.U32 R27, RZ, RZ, RZ ;  /* 0x000000ffff1b7224 */ /* 0x000fe200078e00ff */
[----:B------:R-:W-:Y:S06]  /*63a0*/  @!P4 BRA `(.L_x_5424) ;  /* 0x00000000000cc947 */ /* 0x000fec0003800000 */
[----:B------:R-:W-:-:S04]  /*63b0*/  IADD3 R28, P0, PT, R130, R163, RZ ;  /* 0x000000a3821c7210 */ /* 0x000fc80007f1e0ff */
[----:B------:R-:W-:-:S05]  /*63c0*/  IADD3.X R29, PT, PT, R69, R162, RZ, P0, !PT ;  /* 0x000000a2451d7210 */ /* 0x000fca00007fe4ff */
[----:B------:R1:W5:Y:S04]  /*63d0*/  LDG.E R27, desc[UR10][R28.64] ;  /* 0x0000000a1c1b7981 */ /* 0x000368000c1e1900 */
.L_x_5424:
        /* <DEDUP_REMOVED lines=119> */
.L_x_5428:
[----:B------:R-:W-:-:S04]  /*6b50*/  ISETP.NE.AND P0, PT, R55, R122, PT ;  /* 0x0000007a3700720c */ /* 0x000fc80003f05270 */
[----:B------:R-:W-:-:S13]  /*6b60*/  ISETP.NE.OR P0, PT, R28, RZ, P0 ;  /* 0x000000ff1c00720c */ /* 0x000fda0000705670 */
[----:B------:R-:W-:-:S04]  /*6b70*/  @!P0 IADD3 R28, P1, PT, R130, R163, RZ ;  /* 0x000000a3821c8210 */ /* 0x000fc80007f3e0ff */
[----:B------:R-:W-:-:S05]  /*6b80*/  @!P0 IADD3.X R29, PT, PT, R69, R162, RZ, P1, !PT ;  /* 0x000000a2451d8210 */ /* 0x000fca0000ffe4ff */
[----:B------:R0:W-:Y:S04]  /*6b90*/  @!P0 STG.E desc[UR10][R28.64], R27 ;  /* 0x0000001b1c008986 */ /* 0x0001e8000c10190a */
.L_x_5427:
[----:B------:R-:W-:Y:S05]  /*6ba0*/  BSYNC.RECONVERGENT B0 ;  /* 0x0000000000007941 */ /* 0x000fea0003800200 */
.L_x_5426:
        /* <DEDUP_REMOVED lines=30> */
.L_x_5423:
        /* <DEDUP_REMOVED lines=111> */
.L_x_5431:
        /* <DEDUP_REMOVED lines=16> */
.L_x_8065:


//--------------------- .text._Z25selective_scan_fwd_kernelI32Selective_Scan_fwd_kernel_traitsILi32ELi16ELi1ELb1ELb1ELb1ELb1ELb0EN3c108BFloat16EffEEv13SSMParamsBase --------------------------
	.section	.text._Z25selective_scan_fwd_kernelI32Selective_Scan_fwd_kernel_traitsILi32ELi16ELi1ELb1ELb1ELb1ELb1ELb0EN3c108BFloat16EffEEv13SSMParamsBase,"ax",@progbits
	.align	128
        .global         _Z25selective_scan_fwd_kernelI32Selective_Scan_fwd_kernel_traitsILi32ELi16ELi1ELb1ELb1ELb1ELb1ELb0EN3c108BFloat16EffEEv13SSMParamsBase
        .type           _Z25selective_scan_fwd_kernelI32Selective_Scan_fwd_kernel_traitsILi32ELi16ELi1ELb1ELb1ELb1ELb1ELb0EN3c108BFloat16EffEEv13SSMParamsBase,@function
        .size           _Z25selective_scan_fwd_kernelI32Selective_Scan_fwd_kernel_traitsILi32ELi16ELi1ELb1ELb1ELb1ELb1ELb0EN3c108BFloat16EffEEv13SSMParamsBase,(.L_x_8066 - _Z25selective_scan_fwd_kernelI32Selective_Scan_fwd_kernel_traitsILi32ELi16ELi1ELb1ELb1ELb1ELb1ELb0EN3c108BFloat16EffEEv13SSMParamsBase)
        .other          _Z25selective_scan_fwd_kernelI32Selective_Scan_fwd_kernel_traitsILi32ELi16ELi1ELb1ELb1ELb1ELb1ELb0EN3c108BFloat16EffEEv13SSMParamsBase,@"STO_CUDA_ENTRY STV_DEFAULT"
_Z25selective_scan_fwd_kernelI32Selective_Scan_fwd_kernel_traitsILi32ELi16ELi1ELb1ELb1ELb1ELb1ELb0EN3c108BFloat16EffEEv13SSMParamsBase:
.text._Z25selective_scan_fwd_kernelI32Selective_Scan_fwd_kernel_traitsILi32ELi16ELi1ELb1ELb1ELb1ELb1ELb0EN3c108BFloat16EffEEv13SSMParamsBase:
        /* <DEDUP_REMOVED lines=38> */
.L_x_5432:
        /* <DEDUP_REMOVED lines=18> */
[----:B-1----:R-:W-:-:S04]  /*0380*/  VIADD R2, R4, 0xffffffe ;  /* 0x0ffffffe04027836 */ /* 0x002fc80000000000 */
        /* <DEDUP_REMOVED lines=16> */
[----:B------:R-:W-:Y:S01]  /*0490*/  @!P4 IMAD.IADD R5, R5, 0x1, -R14 ;  /* 0x000000010505c824 */ /* 0x000fe200078e0a0e */
[----:B------:R-:W-:Y:S01]  /*04a0*/  @!P4 IADD3 R4, PT, PT, R4, 0x1, RZ ;  /* 0x000000010404c810 */ /* 0x000fe20007ffe0ff */
[----:B0-----:R-:W-:Y:S01]  /*04b0*/  IMAD.WIDE.U32 R2, R77, R6, RZ ;  /* 0x000000064d027225 */ /* 0x001fe200078e00ff */
[----:B------:R-:W-:Y:S02]  /*04c0*/  ISETP.NE.AND P4, PT, R18, RZ, PT ;  /* 0x000000ff1200720c */ /* 0x000fe40003f85270 */
[----:B------:R-:W-:Y:S01]  /*04d0*/  ISETP.GE.U32.AND P5, PT, R5, R14, PT ;  /* 0x0000000e0500720c */ /* 0x000fe20003fa6070 */
[----:B------:R-:W-:Y:S01]  /*04e0*/  IMAD R3, R77, R7, R3 ;  /* 0x000000074d037224 */ /* 0x000fe200078e0203 */
[----:B------:R-:W-:Y:S01]  /*04f0*/  LOP3.LUT R5, R75, R18, RZ, 0x3c, !PT ;  /* 0x000000124b057212 */ /* 0x000fe200078e3cff */
[----:B------:R-:W-:-:S03]  /*0500*/  IMAD.WIDE.U32 R6, R77, R16, RZ ;  /* 0x000000104d067225 */ /* 0x000fc600078e00ff */
        /* <DEDUP_REMOVED lines=40> */
.L_x_5433:
        /* <DEDUP_REMOVED lines=11> */
.L_x_5434:
        /* <DEDUP_REMOVED lines=70> */
.L_x_5435:
[-C--:B------:R-:W-:Y:S01]  /*0ca0*/  IABS R5, R61.reuse ;  /* 0x0000003d00057213 */ /* 0x080fe20000000000 */
[----:B------:R-:W0:Y:S01]  /*0cb0*/  LDC R0, c[0x0][0x388] ;  /* 0x0000e200ff007b82 */ /* 0x000e220000000800 */
[----:B------:R-:W-:Y:S02]  /*0cc0*/  IABS R8, R61 ;  /* 0x0000003d00087213 */ /* 0x000fe40000000000 */
[----:B------:R-:W1:Y:S01]  /*0cd0*/  I2F.RP R4, R5 ;  /* 0x0000000500047306 */ /* 0x000e620000209400 */
[----:B------:R-:W-:Y:S02]  /*0ce0*/  MOV R92, RZ ;  /* 0x000000ff005c7202 */ /* 0x000fe40000000f00 */
[----:B------:R-:W-:Y:S01]  /*0cf0*/  IMAD.MOV R8, RZ, RZ, -R8 ;  /* 0x000000ffff087224 */ /* 0x000fe200078e0a08 */
[----:B-----5:R-:W-:-:S04]  /*0d00*/  MOV R88, RZ ;  /* 0x000000ff00587202 */ /* 0x020fc80000000f00 */
        /* <DEDUP_REMOVED lines=21> */
[----:B------:R-:W-:-:S04]  /*0e60*/  @!P3 LOP3.LUT R3, RZ, R61, RZ, 0x33, !PT ;  /* 0x0000003dff03b212 */ /* 0x000fc800078e33ff */
[----:B------:R-:W-:-:S07]  /*0e70*/  MOV R90, R3 ;  /* 0x00000003005a7202 */ /* 0x000fce0000000f00 */
.L_x_5436:
[----:B------:R-:W-:-:S13]  /*0e80*/  ISETP.GE.AND P0, PT, R90, 0x1, PT ;  /* 0x000000015a00780c */ /* 0x000fda0003f06270 */
[----:B------:R-:W-:Y:S05]  /*0e90*/  @!P0 EXIT ;  /* 0x000000000000894d */ /* 0x000fea0003800000 */
[----:B------:R-:W0:Y:S01]  /*0ea0*/  S2R R59, SR_TID.X ;  /* 0x00000000003b7919 */ /* 0x000e220000002100 */
[----:B------:R-:W1:Y:S01]  /*0eb0*/  LDC.64 R4, c[0x0][0x470] ;  /* 0x00011c00ff047b82 */ /* 0x000e620000000a00 */
[----:B------:R-:W2:Y:S01]  /*0ec0*/  LDCU.64 UR4, c[0x0][0x3b0] ;  /* 0x00007600ff0477ac */ /* 0x000ea20008000a00 */
[----:B------:R-:W-:Y:S02]  /*0ed0*/  HFMA2 R53, -RZ, RZ, 0, 0 ;  /* 0x00000000ff357431 */ /* 0x000fe400000001ff */
[----:B------:R-:W-:Y:S01]  /*0ee0*/  VIADD R86, R90, 0xffffffff ;  /* 0xffffffff5a567836 */ /* 0x000fe20000000000 */
[----:B------:R-:W-:Y:S01]  /*0ef0*/  MOV R82, RZ ;  /* 0x000000ff00527202 */ /* 0x000fe20000000f00 */
[----:B------:R-:W-:Y:S02]  /*0f00*/  IMAD.WIDE R28, R10, 0x4, RZ ;  /* 0x000000040a1c7825 */ /* 0x000fe400078e02ff */
[----:B------:R-:W3:Y:S02]  /*0f10*/  LDC.64 R30, c[0x0][0x4e8] ;  /* 0x00013a00ff1e7b82 */ /* 0x000ee40000000a00 */
[----:B--2---:R-:W-:-:S04]  /*0f20*/  IMAD.WIDE.U32 R2, R75, UR4, RZ ;  /* 0x000000044b027c25 */ /* 0x004fc8000f8e00ff */
[----:B------:R-:W-:Y:S01]  /*0f30*/  IMAD R55, R75, UR5, R3 ;  /* 0x000000054b377c24 */ /* 0x000fe2000f8e0203 */
[----:B-1----:R-:W-:-:S04]  /*0f40*/  LEA R57, P3, R2, R4, 0x2 ;  /* 0x0000000402397211 */ /* 0x002fc800078610ff */
[----:B------:R-:W-:Y:S02]  /*0f50*/  LEA.HI.X R55, R2, R5, R55, 0x2, P3 ;  /* 0x0000000502377211 */ /* 0x000fe400018f1437 */
[C---:B0-----:R-:W-:Y:S02]  /*0f60*/  SHF.L.U32 R0, R59.reuse, 0x1, RZ ;  /* 0x000000013b007819 */ /* 0x041fe400000006ff */
[----:B------:R-:W-:Y:S02]  /*0f70*/  SHF.L.U32 R84, R59, 0x4, RZ ;  /* 0x000000043b547819 */ /* 0x000fe400000006ff */
[----:B------:R-:W-:Y:S02]  /*0f80*/  LOP3.LUT R0, R0, 0x7c0, RZ, 0xc0, !PT ;  /* 0x000007c000007812 */ /* 0x000fe400078ec0ff */
[C---:B---3--:R-:W-:Y:S01]  /*0f90*/  LEA R30, P0, R77.reuse, R30, 0x2 ;  /* 0x0000001e4d1e7211 */ /* 0x048fe200078010ff */
[----:B------:R-:W-:Y:S01]  /*0fa0*/  VIADD R80, R84, 0x1 ;  /* 0x0000000154507836 */ /* 0x000fe20000000000 */
[----:B------:R-:W-:Y:S01]  /*0fb0*/  LOP3.LUT R51, R0, 0x1f, R59, 0xf8, !PT ;  /* 0x0000001f00337812 */ /* 0x000fe200078ef83b */
[C---:B------:R-:W-:Y:S01]  /*0fc0*/  VIADD R70, R84.reuse, 0x6 ;  /* 0x0000000654467836 */ /* 0x040fe20000000000 */
[----:B------:R-:W-:Y:S01]  /*0fd0*/  LEA.HI.X R31, R77, R31, RZ, 0x2, P0 ;  /* 0x0000001f4d1f7211 */ /* 0x000fe200000f14ff */
        /* <DEDUP_REMOVED lines=15> */
.L_x_5476:
[----:B0-----:R-:W0:Y:S02]  /*10d0*/  LDC.64 R4, c[0x0][0x4f8] ;  /* 0x00013e00ff047b82 */ /* 0x001e240000000a00 */
        /* <DEDUP_REMOVED lines=8> */
[----:B------:R-:W-:Y:S02]  /*1160*/  @!P0 IADD3 R6, PT, PT, -R82, RZ, RZ ;  /* 0x000000ff52068210 */ /* 0x000fe40007ffe1ff */
[----:B------:R-:W-:Y:S02]  /*1170*/  MOV R20, R100 ;  /* 0x0000006400147202 */ /* 0x000fe40000000f00 */
[----:B------:R-:W-:-:S02]  /*1180*/  MOV R21, R81 ;  /* 0x0000005100157202 */ /* 0x000fc40000000f00 */
        /* <DEDUP_REMOVED lines=12> */
[----:B------:R-:W-:-:S04]  /*1250*/  IMAD.MOV.U32 R22, RZ, RZ, R98 ;  /* 0x000000ffff167224 */ /* 0x000fc800078e0062 */
        /* <DEDUP_REMOVED lines=20> */
[C---:B------:R-:W-:Y:S01]  /*13a0*/  IMAD.U32 R34, R17.reuse, 0x10000, RZ ;  /* 0x0001000011227824 */ /* 0x040fe200078e00ff */
[----:B------:R-:W-:Y:S02]  /*13b0*/  SHF.L.U32 R16, R16, 0x10, RZ ;  /* 0x0000001010107819 */ /* 0x000fe400000006ff */
[----:B------:R-:W-:Y:S01]  /*13c0*/  SHF.L.U32 R26, R26, 0x10, RZ ;  /* 0x000000101a1a7819 */ /* 0x000fe200000006ff */
[--C-:B------:R-:W-:Y:S01]  /*13d0*/  FADD.FTZ R103, R34, R63.reuse ;  /* 0x0000003f22677221 */ /* 0x100fe20000010000 */
[----:B------:R-:W-:Y:S01]  /*13e0*/  SHF.L.U32 R24, R18, 0x10, RZ ;  /* 0x0000001012187819 */ /* 0x000fe200000006ff */
        /* <DEDUP_REMOVED lines=43> */
.L_x_5438:
[----:B------:R-:W-:Y:S05]  /*16a0*/  BSYNC.RECONVERGENT B0 ;  /* 0x0000000000007941 */ /* 0x000fea0003800200 */
.L_x_5437:
        /* <DEDUP_REMOVED lines=36> */
.L_x_5440:
[----:B------:R-:W-:Y:S05]  /*18f0*/  BSYNC.RECONVERGENT B0 ;  /* 0x0000000000007941 */ /* 0x000fea0003800200 */
.L_x_5439:
        /* <DEDUP_REMOVED lines=37> */
.L_x_5442:
[----:B------:R-:W-:Y:S05]  /*1b50*/  BSYNC.RECONVERGENT B0 ;  /* 0x0000000000007941 */ /* 0x000fea0003800200 */
.L_x_5441:
        /* <DEDUP_REMOVED lines=36> */
.L_x_5444:
[----:B------:R-:W-:Y:S05]  /*1da0*/  BSYNC.RECONVERGENT B0 ;  /* 0x0000000000007941 */ /* 0x000fea0003800200 */
.L_x_5443:
        /* <DEDUP_REMOVED lines=37> */
.L_x_5446:
[----:B------:R-:W-:Y:S05]  /*2000*/  BSYNC.RECONVERGENT B0 ;  /* 0x0000000000007941 */ /* 0x000fea0003800200 */
.L_x_5445:
        /* <DEDUP_REMOVED lines=37> */
.L_x_5448:
[----:B------:R-:W-:Y:S05]  /*2260*/  BSYNC.RECONVERGENT B0 ;  /* 0x0000000000007941 */ /* 0x000fea0003800200 */
.L_x_5447:
        /* <DEDUP_REMOVED lines=39> */
.L_x_5450:
[----:B------:R-:W-:Y:S05]  /*24e0*/  BSYNC.RECONVERGENT B0 ;  /* 0x0000000000007941 */ /* 0x000fea0003800200 */
.L_x_5449:
[----:B------:R-:W-:Y:S01]  /*24f0*/  SHF.L.U32 R120, R6, 0x10, RZ ;  /* 0x0000001006787819 */ /* 0x000fe200000006ff */
[----:B------:R-:W-:Y:S01]  /*2500*/  BSSY.RECONVERGENT B0, `(.L_x_5451) ;  /* 0x0000026000007945 */ /* 0x000fe20003800200 */
[----:B------:R-:W-:Y:S01]  /*2510*/  FSETP.GTU.FTZ.AND P3, PT, R119, 20, PT ;  /* 0x41a000007700780b */ /* 0x000fe20003f7c000 */
[----:B------:R-:W-:Y:S01]  /*2520*/  IMAD.MOV.U32 R79, RZ, RZ, R23 ;  /* 0x000000ffff4f7224 */ /* 0x000fe200078e0017 */
[----:B------:R-:W-:Y:S01]  /*2530*/  MOV R81, R21 ;  /* 0x0000001500517202 */ /* 0x000fe20000000f00 */
[----:B------:R-:W-:Y:S01]  /*2540*/  FADD.FTZ R120, R120, R63 ;  /* 0x0000003f78787221 */ /* 0x000fe20000010000 */
        /* <DEDUP_REMOVED lines=33> */
.L_x_5452:
[----:B------:R-:W-:Y:S05]  /*2760*/  BSYNC.RECONVERGENT B0 ;  /* 0x0000000000007941 */ /* 0x000fea0003800200 */
.L_x_5451:
[----:B------:R-:W-:Y:S01]  /*2770*/  ISETP.EQ.OR P4, PT, RZ, UR5, P4 ;  /* 0x00000005ff007c0c */ /* 0x000fe2000a782670 */
[----:B------:R-:W-:Y:S01]  /*2780*/  IMAD.U32 R18, R17, 0x10000, RZ ;  /* 0x0001000011127824 */ /* 0x000fe200078e00ff */
[----:B------:R-:W-:Y:S01]  /*2790*/  BSSY.RECONVERGENT B0, `(.L_x_5453) ;  /* 0x0000027000007945 */ /* 0x000fe20003800200 */
[----:B------:R-:W-:Y:S02]  /*27a0*/  SHF.L.U32 R4, R13, 0x10, RZ ;  /* 0x000000100d047819 */ /* 0x000fe400000006ff */
[----:B------:R-:W-:Y:S01]  /*27b0*/  FSETP.GTU.FTZ.AND P0, PT, R120, 20, PT ;  /* 0x41a000007800780b */ /* 0x000fe20003f1c000 */
[----:B------:R-:W-:Y:S01]  /*27c0*/  FADD.FTZ R121, R18, R63 ;  /* 0x0000003f12797221 */ /* 0x000fe20000010000 */
[----:B------:R-:W-:Y:S02]  /*27d0*/  ISETP.EQ.OR P3, PT, RZ, UR5, P3 ;  /* 0x00000005ff007c0c */ /* 0x000fe40009f62670 */
[C---:B------:R-:W-:Y:S02]  /*27e0*/  SHF.L.U32 R16, R12.reuse, 0x10, RZ ;  /* 0x000000100c107819 */ /* 0x040fe400000006ff */
[----:B------:R-:W-:-:S02]  /*27f0*/  PRMT R5, R12, 0x7632, R5 ;  /* 0x000076320c057816 */ /* 0x000fc40000000005 */
[----:B------:R-:W-:Y:S01]  /*2800*/  PRMT R13, R13, 0x7632, R13 ;  /* 0x000076320d0d7816 */ /* 0x000fe2000000000d */
        /* <DEDUP_REMOVED lines=31> */
.L_x_5454:
[----:B------:R-:W-:Y:S05]  /*2a00*/  BSYNC.RECONVERGENT B0 ;  /* 0x0000000000007941 */ /* 0x000fea0003800200 */
.L_x_5453:
        /* <DEDUP_REMOVED lines=39> */
.L_x_5456:
[----:B------:R-:W-:Y:S05]  /*2c80*/  BSYNC.RECONVERGENT B0 ;  /* 0x0000000000007941 */ /* 0x000fea0003800200 */
.L_x_5455:
        /* <DEDUP_REMOVED lines=41> */
.L_x_5458:
[----:B------:R-:W-:Y:S05]  /*2f20*/  BSYNC.RECONVERGENT B0 ;  /* 0x0000000000007941 */ /* 0x000fea0003800200 */
.L_x_5457:
[----:B------:R-:W-:Y:S01]  /*2f30*/  SHF.L.U32 R124, R21, 0x10, RZ ;  /* 0x00000010157c7819 */ /* 0x000fe200000006ff */
[----:B------:R-:W-:Y:S01]  /*2f40*/  BSSY.RECONVERGENT B0, `(.L_x_5459) ;  /* 0x0000026000007945 */ /* 0x000fe20003800200 */
[----:B------:R-:W-:Y:S01]  /*2f50*/  IMAD.U32 R135, R9, 0x10000, RZ ;  /* 0x0001000009877824 */ /* 0x000fe200078e00ff */
[----:B------:R-:W-:Y:S02]  /*2f60*/  FSETP.GTU.FTZ.AND P4, PT, R123, 20, PT ;  /* 0x41a000007b00780b */ /* 0x000fe40003f9c000 */
[----:B------:R-:W-:Y:S01]  /*2f70*/  PRMT R9, R9, 0x7632, R9 ;  /* 0x0000763209097816 */ /* 0x000fe20000000009 */
[----:B------:R-:W-:Y:S01]  /*2f80*/  FADD.FTZ R124, R124, R63 ;  /* 0x0000003f7c7c7221 */ /* 0x000fe20000010000 */
        /* <DEDUP_REMOVED lines=33> */
.L_x_5460:
[----:B------:R-:W-:Y:S05]  /*31a0*/  BSYNC.RECONVERGENT B0 ;  /* 0x0000000000007941 */ /* 0x000fea0003800200 */
.L_x_5459:
[----:B------:R-:W-:Y:S01]  /*31b0*/  ISETP.EQ.OR P0, PT, RZ, UR5, P0 ;  /* 0x00000005ff007c0c */ /* 0x000fe20008702670 */
[----:B------:R-:W-:Y:S01]  /*31c0*/  BSSY.RECONVERGENT B0, `(.L_x_5461) ;  /* 0x000002a000007945 */ /* 0x000fe20003800200 */
[----:B------:R-:W-:Y:S02]  /*31d0*/  FSETP.GTU.FTZ.AND P5, PT, R124, 20, PT ;  /* 0x41a000007c00780b */ /* 0x000fe40003fbc000 */
[----:B------:R-:W-:Y:S02]  /*31e0*/  SHF.L.U32 R139, R11, 0x10, RZ ;  /* 0x000000100b8b7819 */ /* 0x000fe400000006ff */
[----:B------:R-:W-:Y:S02]  /*31f0*/  ISETP.EQ.OR P3, PT, RZ, UR5, P3 ;  /* 0x00000005ff007c0c */ /* 0x000fe40009f62670 */
[----:B------:R-:W-:Y:S02]  /*3200*/  ISETP.EQ.OR P4, PT, RZ, UR5, P4 ;  /* 0x00000005ff007c0c */ /* 0x000fe4000a782670 */
[----:B------:R-:W-:-:S02]  /*3210*/  ISETP.EQ.OR P5, PT, RZ, UR5, P5 ;  /* 0x00000005ff007c0c */ /* 0x000fc4000afa2670 */
[----:B------:R-:W-:Y:S02]  /*3220*/  PRMT R11, R11, 0x7632, R11 ;  /* 0x000076320b0b7816 */ /* 0x000fe4000000000b */
[----:B------:R-:W-:Y:S02]  /*3230*/  SHF.L.U32 R126, R5, 0x10, RZ ;  /* 0x00000010057e7819 */ /* 0x000fe400000006ff */
        /* <DEDUP_REMOVED lines=34> */
.L_x_5462:
[----:B------:R-:W-:Y:S05]  /*3460*/  BSYNC.RECONVERGENT B0 ;  /* 0x0000000000007941 */ /* 0x000fea0003800200 */
.L_x_5461:
        /* <DEDUP_REMOVED lines=32> */
.L_x_5464:
[----:B------:R-:W-:Y:S05]  /*3670*/  BSYNC.RECONVERGENT B0 ;  /* 0x0000000000007941 */ /* 0x000fea0003800200 */
.L_x_5463:
        /* <DEDUP_REMOVED lines=32> */
.L_x_5466:
[----:B------:R-:W-:Y:S05]  /*3880*/  BSYNC.RECONVERGENT B0 ;  /* 0x0000000000007941 */ /* 0x000fea0003800200 */
.L_x_5465:
        /* <DEDUP_REMOVED lines=32> */
.L_x_5468:
[----:B------:R-:W-:Y:S05]  /*3a90*/  BSYNC.RECONVERGENT B0 ;  /* 0x0000000000007941 */ /* 0x000fea0003800200 */
.L_x_5467:
[----:B------:R-:W0:Y:S01]  /*3aa0*/  LDCU UR6, c[0x0][0x38c] ;  /* 0x00007180ff0677ac */ /* 0x000e220008000800 */
[----:B------:R-:W-:Y:S01]  /*3ab0*/  SHF.L.U32 R134, R8, 0x10, RZ ;  /* 0x0000001008867819 */ /* 0x000fe200000006ff */
[-C--:B------:R-:W-:Y:S01]  /*3ac0*/  FMUL.FTZ R116, R16, R65.reuse ;  /* 0x0000004110747220 */ /* 0x080fe20000410000 */
[----:B------:R-:W-:Y:S01]  /*3ad0*/  SHF.L.U32 R136, R9, 0x10, RZ ;  /* 0x0000001009887819 */ /* 0x000fe200000006ff */
[-C--:B------:R-:W-:Y:S01]  /*3ae0*/  FMUL.FTZ R114, R4, R65.reuse ;  /* 0x0000004104727220 */ /* 0x080fe20000410000 */
        /* <DEDUP_REMOVED lines=49> */
[----:B------:R-:W-:Y:S01]  /*3e00*/  MOV R141, R69 ;  /* 0x00000045008d7202 */ /* 0x000fe20000000f00 */
[----:B------:R-:W-:Y:S01]  /*3e10*/  IMAD.X R37, R3, 0x1, R73, P4 ;  /* 0x0000000103257824 */ /* 0x000fe200020e0649 */
[----:B------:R-:W-:Y:S01]  /*3e20*/  MOV R142, R67 ;  /* 0x00000043008e7202 */ /* 0x000fe20000000f00 */
[----:B------:R-:W-:Y:S01]  /*3e30*/  UIADD3 UR7, UPT, UPT, UR4, 0x860, URZ ;  /* 0x0000086004077890 */ /* 0x000fe2000fffe0ff */
[----:B------:R-:W4:Y:S01]  /*3e40*/  LDC.64 R34, c[0x0][0x450] ;  /* 0x00011400ff227b82 */ /* 0x000f220000000a00 */
[----:B------:R-:W-:Y:S01]  /*3e50*/  MOV R143, R57 ;  /* 0x00000039008f7202 */ /* 0x000fe20000000f00 */
[----:B-1----:R-:W-:Y:S01]  /*3e60*/  VIADD R9, R5, 0xffffffe ;  /* 0x0ffffffe05097836 */ /* 0x002fe20000000000 */
[----:B------:R-:W-:Y:S01]  /*3e70*/  IADD3 R5, PT, PT, RZ, -R8, RZ ;  /* 0x80000008ff057210 */ /* 0x000fe20007ffe0ff */
[----:B------:R-:W-:Y:S01]  /*3e80*/  HFMA2 R8, -RZ, RZ, 0, 0 ;  /* 0x00000000ff087431 */ /* 0x000fe200000001ff */
[----:B------:R-:W-:Y:S01]  /*3e90*/  MOV R144, R55 ;  /* 0x0000003700907202 */ /* 0x000fe20000000f00 */
[----:B------:R-:W-:Y:S01]  /*3ea0*/  UIADD3 UR6, UPT, UPT, -UR6, URZ, URZ ;  /* 0x000000ff06067290 */ /* 0x000fe2000fffe1ff */
[----:B0-----:R-:W-:Y:S01]  /*3eb0*/  SHF.L.U64.HI R39, R38, 0x1, R39 ;  /* 0x0000000126277819 */ /* 0x001fe20000010227 */
[----:B------:R-:W0:Y:S01]  /*3ec0*/  F2I.FTZ.U32.TRUNC.NTZ R9, R9 ;  /* 0x0000000900097305 */ /* 0x000e22000021f000 */
[----:B--2---:R-:W-:Y:S01]  /*3ed0*/  SHF.L.U64.HI R41, R40, 0x2, R41 ;  /* 0x0000000228297819 */ /* 0x004fe20000010229 */
[----:B------:R-:W1:Y:S01]  /*3ee0*/  LDCU.64 UR12, c[0x0][0x450] ;  /* 0x00008a00ff0c77ac */ /* 0x000e620008000a00 */
[----:B---3--:R-:W-:Y:S01]  /*3ef0*/  SHF.L.U64.HI R43, R42, 0x1, R43 ;  /* 0x000000012a2b7819 */ /* 0x008fe2000001022b */
[----:B------:R-:W2:Y:S01]  /*3f00*/  LDCU.64 UR14, c[0x0][0x460] ;  /* 0x00008c00ff0e77ac */ /* 0x000ea20008000a00 */
[----:B----4-:R-:W-:Y:S01]  /*3f10*/  SHF.L.U64.HI R45, R44, 0x2, R45 ;  /* 0x000000022c2d7819 */ /* 0x010fe2000001022d */
[----:B------:R-:W-:Y:S01]  /*3f20*/  UMOV UR4, URZ ;  /* 0x000000ff00047c82 */ /* 0x000fe20008000000 */
[----:B------:R-:W-:Y:S01]  /*3f30*/  UMOV UR5, URZ ;  /* 0x000000ff00057c82 */ /* 0x000fe20008000000 */
[----:B0-----:R-:W-:-:S05]  /*3f40*/  IADD3 R7, PT, PT, RZ, -R9, RZ ;  /* 0x80000009ff077210 */ /* 0x001fca0007ffe0ff */
[----:B------:R-:W-:-:S04]  /*3f50*/  IMAD R7, R7, R20, RZ ;  /* 0x0000001407077224 */ /* 0x000fc800078e02ff */
[----:B------:R-:W-:Y:S01]  /*3f60*/  IMAD.HI.U32 R7, R9, R7, R8 ;  /* 0x0000000709077227 */ /* 0x000fe200078e0008 */
[----:B------:R-:W-:-:S05]  /*3f70*/  MOV R8, R13 ;  /* 0x0000000d00087202 */ /* 0x000fca0000000f00 */
        /* <DEDUP_REMOVED lines=8> */
[----:B------:R-:W-:-:S04]  /*4000*/  @P5 IADD3 R145, PT, PT, R145, 0x1, RZ ;  /* 0x0000000191915810 */ /* 0x000fc80007ffe0ff */
[----:B------:R-:W-:Y:S02]  /*4010*/  @!P3 IADD3 R145, PT, PT, -R145, RZ, RZ ;  /* 0x000000ff9191b210 */ /* 0x000fe40007ffe1ff */
[----:B-12---:R-:W-:-:S07]  /*4020*/  @!P0 LOP3.LUT R145, RZ, R61, RZ, 0x33, !PT ;  /* 0x0000003dff918212 */ /* 0x006fce00078e33ff */
.L_x_5475:
[----:B-1----:R-:W2:Y:S04]  /*4030*/  LDG.E.128 R8, desc[UR10][R36.64+-0x200] ;  /* 0xfffe000a24087981 */ /* 0x002ea8000c1e1d00 */
        /* <DEDUP_REMOVED lines=16> */
[----:B------:R4:W-:Y:S01]  /*4140*/  MUFU.EX2 R155, R150 ;  /* 0x00000096009b7308 */ /* 0x0009e20000000800 */
[C---:B------:R-:W-:Y:S01]  /*4150*/  FMUL.FTZ R26, R146.reuse, R105 ;  /* 0x00000069921a7220 */ /* 0x040fe20000410000 */
[----:B------:R-:W-:Y:S01]  /*4160*/  FMUL.FTZ R148, R146, R109 ;  /* 0x0000006d92947220 */ /* 0x000fe20000410000 */
[----:B------:R-:W-:-:S02]  /*4170*/  ISETP.GE.U32.AND P5, PT, R72, R49, PT ;  /* 0x000000314800720c */ /* 0x000fc40003fa6070 */
[-C--:B------:R-:W-:Y:S02]  /*4180*/  ISETP.GE.U32.AND P0, PT, R78, R49.reuse, PT ;  /* 0x000000314e00720c */ /* 0x080fe40003f06070 */
[-C--:B------:R-:W-:Y:S01]  /*4190*/  ISETP.GE.U32.AND P3, PT, R76, R49.reuse, PT ;  /* 0x000000314c00720c */ /* 0x080fe20003f66070 */
[----:B------:R5:W-:Y:S01]  /*41a0*/  MUFU.EX2 R157, R152 ;  /* 0x00000098009d7308 */ /* 0x000be20000000800 */
[----:B------:R-:W-:-:S07]  /*41b0*/  ISETP.GE.U32.AND P4, PT, R74, R49, PT ;  /* 0x000000314a00720c */ /* 0x000fce0003f86070 */
[----:B------:R-:W-:Y:S08]  /*41c0*/  MUFU.EX2 R151, R147 ;  /* 0x0000009300977308 */ /* 0x000ff00000000800 */
[----:B------:R-:W5:Y:S08]  /*41d0*/  MUFU.EX2 R149, R26 ;  /* 0x0000001a00957308 */ /* 0x000f700000000800 */
[----:B------:R5:W5:Y:S01]  /*41e0*/  MUFU.EX2 R153, R148 ;  /* 0x0000009400997308 */ /* 0x000b620000000800 */
[----:B0-----:R-:W-:-:S02]  /*41f0*/  SHF.L.U32 R156, R4, 0x10, RZ ;  /* 0x00000010049c7819 */ /* 0x001fc400000006ff */
[----:B-1----:R-:W-:Y:S01]  /*4200*/  PRMT R158, R9, 0x7632, R158 ;  /* 0x00007632099e7816 */ /* 0x002fe2000000009e */
[----:B------:R-:W-:Y:S01]  /*4210*/  IMAD.U32 R154, R11, 0x10000, RZ ;  /* 0x000100000b9a7824 */ /* 0x000fe200078e00ff */
[----:B----4-:R-:W-:Y:S01]  /*4220*/  SHF.L.U32 R150, R9, 0x10, RZ ;  /* 0x0000001009967819 */ /* 0x010fe200000006ff */
[----:B------:R-:W-:Y:S01]  /*4230*/  FMUL.FTZ R156, R125, R156 ;  /* 0x0000009c7d9c7220 */ /* 0x000fe20000410000 */
[C---:B------:R-:W-:Y:S02]  /*4240*/  PRMT R9, R10.reuse, 0x7632, R9 ;  /* 0x000076320a097816 */ /* 0x040fe40000000009 */
[----:B-----5:R-:W-:Y:S01]  /*4250*/  SHF.L.U32 R152, R10, 0x10, RZ ;  /* 0x000000100a987819 */ /* 0x020fe200000006ff */
[C---:B------:R-:W-:Y:S01]  /*4260*/  FMUL.FTZ R10, R146.reuse, R117 ;  /* 0x00000075920a7220 */ /* 0x040fe20000410000 */
[----:B------:R-:W-:Y:S01]  /*4270*/  PRMT R148, R7, 0x7632, R148 ;  /* 0x0000763207947816 */ /* 0x000fe20000000094 */
[----:B------:R-:W-:Y:S01]  /*4280*/  FMUL.FTZ R150, R135, R150 ;  /* 0x0000009687967220 */ /* 0x000fe20000410000 */
[----:B------:R-:W-:Y:S01]  /*4290*/  PRMT R160, R11, 0x7632, R160 ;  /* 0x000076320ba07816 */ /* 0x000fe200000000a0 */
[----:B------:R-:W-:Y:S01]  /*42a0*/  MUFU.EX2 R163, R10 ;  /* 0x0000000a00a37308 */ /* 0x000fe20000000800 */
[----:B------:R-:W-:Y:S01]  /*42b0*/  FMUL.FTZ R11, R146, R119 ;  /* 0x00000077920b7220 */ /* 0x000fe20000410000 */
[----:B------:R-:W-:-:S05]  /*42c0*/  SHF.L.U32 R9, R9, 0x10, RZ ;  /* 0x0000001009097819 */ /* 0x000fca00000006ff */
[----:B------:R-:W-:Y:S01]  /*42d0*/  FMUL.FTZ R9, R138, R9 ;  /* 0x000000098a097220 */ /* 0x000fe20000410000 */
[----:B------:R0:W-:Y:S02]  /*42e0*/  MUFU.EX2 R165, R11 ;  /* 0x0000000b00a57308 */ /* 0x0001e40000000800 */
[----:B0-----:R-:W-:Y:S02]  /*42f0*/  FSEL R11, R149, 1, !P6 ;  /* 0x3f800000950b7808 */ /* 0x001fe40007000000 */
[----:B------:R-:W-:Y:S02]  /*4300*/  FSEL R149, R153, 1, !P3 ;  /* 0x3f80000099957808 */ /* 0x000fe40005800000 */
[----:B------:R-:W-:Y:S01]  /*4310*/  FSEL R153, R157, 1, !P5 ;  /* 0x3f8000009d997808 */ /* 0x000fe20006800000 */
[----:B--2---:R0:W-:Y:S04]  /*4320*/  STS.128 [R48+0x420], R12 ;  /* 0x0004200c30007388 */ /* 0x0041e80000000c00 */
[----:B---3--:R1:W-:Y:S01]  /*4330*/  STS.128 [R48+0x620], R16 ;  /* 0x0006201030007388 */ /* 0x0083e20000000c00 */
[----:B------:R-:W-:-:S03]  /*4340*/  NOP ;  /* 0x0000000000007918 */ /* 0x000fc60000000000 */
[----:B------:R-:W2:Y:S04]  /*4350*/  LDS.128 R20, [R0+0x420] ;  /* 0x0004200000147984 */ /* 0x000ea80000000c00 */
[----:B------:R-:W3:Y:S01]  /*4360*/  LDS.128 R24, [R0+0x430] ;  /* 0x0004300000187984 */ /* 0x000ee20000000c00 */
[----:B0-----:R-:W-:Y:S01]  /*4370*/  PRMT R12, R4, 0x7632, R12 ;  /* 0x00007632040c7816 */ /* 0x001fe2000000000c */
[C---:B------:R-:W-:Y:S01]  /*4380*/  IMAD.U32 R14, R5.reuse, 0x10000, RZ ;  /* 0x00010000050e7824 */ /* 0x040fe200078e00ff */
[----:B------:R-:W-:Y:S01]  /*4390*/  PRMT R4, R5, 0x7632, R4 ;  /* 0x0000763205047816 */ /* 0x000fe20000000004 */
[----:B------:R-:W-:Y:S01]  /*43a0*/  FMUL.FTZ R5, R146, R115 ;  /* 0x0000007392057220 */ /* 0x000fe20000410000 */
[----:B-1----:R-:W-:Y:S01]  /*43b0*/  PRMT R16, R6, 0x7632, R16 ;  /* 0x0000763206107816 */ /* 0x002fe20000000010 */
[----:B------:R-:W-:Y:S01]  /*43c0*/  FMUL.FTZ R13, R146, R113 ;  /* 0x00000071920d7220 */ /* 0x000fe20000410000 */
[----:B------:R-:W-:Y:S01]  /*43d0*/  SHF.L.U32 R18, R7, 0x10, RZ ;  /* 0x0000001007127819 */ /* 0x000fe200000006ff */
[----:B------:R0:W1:Y:S01]  /*43e0*/  MUFU.EX2 R161, R5 ;  /* 0x0000000500a17308 */ /* 0x0000620000000800 */
[----:B------:R-:W-:-:S02]  /*43f0*/  SHF.L.U32 R6, R6, 0x10, RZ ;  /* 0x0000001006067819 */ /* 0x000fc400000006ff */
[C---:B------:R-:W-:Y:S02]  /*4400*/  PRMT R7, R8.reuse, 0x7632, R7 ;  /* 0x0000763208077816 */ /* 0x040fe40000000007 */
[----:B------:R-:W-:Y:S01]  /*4410*/  SHF.L.U32 R8, R8, 0x10, RZ ;  /* 0x0000001008087819 */ /* 0x000fe200000006ff */
[----:B------:R-:W-:Y:S01]  /*4420*/  FMUL.FTZ R6, R129, R6 ;  /* 0x0000000681067220 */ /* 0x000fe20000410000 */
[----:B------:R-:W-:Y:S01]  /*4430*/  SHF.L.U32 R7, R7, 0x10, RZ ;  /* 0x0000001007077819 */ /* 0x000fe200000006ff */
[----:B------:R4:W5:Y:S01]  /*4440*/  MUFU.EX2 R159, R13 ;  /* 0x0000000d009f7308 */ /* 0x0009620000000800 */
[----:B0-----:R-:W-:Y:S01]  /*4450*/  SHF.L.U32 R5, R12, 0x10, RZ ;  /* 0x000000100c057819 */ /* 0x001fe200000006ff */
[----:B------:R-:W-:Y:S01]  /*4460*/  FMUL.FTZ R12, R127, R14 ;  /* 0x0000000e7f0c7220 */ /* 0x000fe20000410000 */
[----:B------:R-:W-:Y:S01]  /*4470*/  FMUL.FTZ R8, R133, R8 ;  /* 0x0000000885087220 */ /* 0x000fe20000410000 */
[----:B------:R-:W-:Y:S02]  /*4480*/  FMUL.FTZ R7, R134, R7 ;  /* 0x0000000786077220 */ /* 0x000fe40000410000 */
[----:B------:R-:W-:Y:S01]  /*4490*/  FMUL.FTZ R5, R126, R5 ;  /* 0x000000057e057220 */ /* 0x000fe20000410000 */
[----:B------:R-:W-:-:S02]  /*44a0*/  FSEL R12, R12, RZ, !P0 ;  /* 0x000000ff0c0c7208 */ /* 0x000fc40004000000 */
[----:B----4-:R-:W-:Y:S02]  /*44b0*/  FSEL R13, R151, 1, !P0 ;  /* 0x3f800000970d7808 */ /* 0x010fe40004000000 */
[----:B------:R-:W-:Y:S02]  /*44c0*/  FSEL R10, R5, RZ, !P6 ;  /* 0x000000ff050a7208 */ /* 0x000fe40007000000 */
[----:B------:R-:W-:Y:S01]  /*44d0*/  SHF.L.U32 R5, R4, 0x10, RZ ;  /* 0x0000001004057819 */ /* 0x000fe200000006ff */
[----:B------:R-:W-:Y:S01]  /*44e0*/  FMUL.FTZ R4, R146, R120 ;  /* 0x0000007892047220 */ /* 0x000fe20000410000 */
[-C--:B------:R-:W-:Y:S02]  /*44f0*/  ISETP.GE.U32.AND P0, PT, R68, R49.reuse, PT ;  /* 0x000000314400720c */ /* 0x080fe40003f06070 */
[----:B------:R-:W-:Y:S01]  /*4500*/  ISETP.GE.U32.AND P6, PT, R70, R49, PT ;  /* 0x000000314600720c */ /* 0x000fe20003fc6070 */
[----:B------:R-:W-:Y:S01]  /*4510*/  FMUL.FTZ R14, R128, R5 ;  /* 0x00000005800e7220 */ /* 0x000fe20000410000 */
[----:B------:R-:W-:Y:S01]  /*4520*/  SHF.L.U32 R5, R16, 0x10, RZ ;  /* 0x0000001010057819 */ /* 0x000fe200000006ff */
[----:B------:R0:W-:Y:S01]  /*4530*/  MUFU.EX2 R171, R4 ;  /* 0x0000000400ab7308 */ /* 0x0001e20000000800 */
[----:B--2---:R-:W-:-:S02]  /*4540*/  PRMT R162, R20, 0x7632, R162 ;  /* 0x0000763214a27816 */ /* 0x004fc400000000a2 */
[----:B------:R-:W-:Y:S01]  /*4550*/  SHF.L.U32 R15, R20, 0x10, RZ ;  /* 0x00000010140f7819 */ /* 0x000fe200000006ff */
[----:B------:R-:W-:Y:S01]  /*4560*/  FMUL.FTZ R20, R146, R118 ;  /* 0x0000007692147220 */ /* 0x000fe20000410000 */
[----:B------:R-:W-:Y:S01]  /*4570*/  FMUL.FTZ R5, R130, R5 ;  /* 0x0000000582057220 */ /* 0x000fe20000410000 */
[C---:B------:R-:W-:Y:S02]  /*4580*/  PRMT R166, R22.reuse, 0x7632, R166 ;  /* 0x0000763216a67816 */ /* 0x040fe400000000a6 */
[----:B------:R2:W4:Y:S01]  /*4590*/  MUFU.EX2 R167, R20 ;  /* 0x0000001400a77308 */ /* 0x0005220000000800 */
[----:B------:R-:W-:Y:S01]  /*45a0*/  SHF.L.U32 R17, R22, 0x10, RZ ;  /* 0x0000001016117819 */ /* 0x000fe200000006ff */
[C---:B------:R-:W-:Y:S01]  /*45b0*/  FMUL.FTZ R22, R146.reuse, R121 ;  /* 0x0000007992167220 */ /* 0x040fe20000410000 */
[----:B-1----:R-:W-:Y:S01]  /*45c0*/  FSEL R157, R161, 1, !P0 ;  /* 0x3f800000a19d7808 */ /* 0x002fe20004000000 */
[----:B0-----:R-:W-:Y:S01]  /*45d0*/  FMUL.FTZ R4, R146, R122 ;  /* 0x0000007a92047220 */ /* 0x001fe20000410000 */
[----:B------:R-:W-:-:S02]  /*45e0*/  FSEL R14, R14, RZ, !P3 ;  /* 0x000000ff0e0e7208 */ /* 0x000fc40005800000 */
[----:B------:R-:W-:Y:S01]  /*45f0*/  FSEL R16, R6, RZ, !P4 ;  /* 0x000000ff06107208 */ /* 0x000fe20006000000 */
[----:B------:R0:W-:Y:S01]  /*4600*/  MUFU.EX2 R169, R22 ;  /* 0x0000001600a97308 */ /* 0x0001e20000000800 */
[----:B--2---:R-:W-:Y:S01]  /*4610*/  FMUL.FTZ R20, R131, R18 ;  /* 0x0000001283147220 */ /* 0x004fe20000410000 */
[----:B------:R-:W-:Y:S01]  /*4620*/  FSEL R18, R5, RZ, !P5 ;  /* 0x000000ff05127208 */ /* 0x000fe20006800000 */
[----:B------:R-:W-:Y:S01]  /*4630*/  IMAD.U32 R5, R148, 0x10000, RZ ;  /* 0x0001000094057824 */ /* 0x000fe200078e00ff */
[----:B------:R-:W-:Y:S01]  /*4640*/  ISETP.GE.U32.AND P3, PT, R66, R49, PT ;  /* 0x000000314200720c */ /* 0x000fe20003f66070 */
[----:B------:R-:W-:Y:S01]  /*4650*/  FMUL.FTZ R6, R146, R123 ;  /* 0x0000007b92067220 */ /* 0x000fe20000410000 */
[----:B---3--:R-:W-:Y:S01]  /*4660*/  PRMT R170, R24, 0x7632, R170 ;  /* 0x0000763218aa7816 */ /* 0x008fe200000000aa */
[----:B------:R-:W-:Y:S01]  /*4670*/  FMUL.FTZ R5, R132, R5 ;  /* 0x0000000584057220 */ /* 0x000fe20000410000 */
[----:B------:R-:W1:Y:S01]  /*4680*/  MUFU.EX2 R173, R4 ;  /* 0x0000000400ad7308 */ /* 0x000e620000000800 */
[----:B------:R-:W-:Y:S01]  /*4690*/  SHF.L.U32 R19, R24, 0x10, RZ ;  /* 0x0000001018137819 */ /* 0x000fe200000006ff */
[----:B------:R-:W-:Y:S01]  /*46a0*/  FMUL.FTZ R148, R137, R152 ;  /* 0x0000009889947220 */ /* 0x000fe20000410000 */
[----:B------:R-:W-:Y:S01]  /*46b0*/  FSEL R24, R8, RZ, !P3 ;  /* 0x000000ff08187208 */ /* 0x000fe20005800000 */
[----:B------:R-:W-:Y:S01]  /*46c0*/  FMUL.FTZ R8, R146, R124 ;  /* 0x0000007c92087220 */ /* 0x000fe20000410000 */
[----:B0-----:R-:W-:-:S02]  /*46d0*/  FSEL R22, R5, RZ, !P0 ;  /* 0x000000ff05167208 */ /* 0x001fc40004000000 */
[----:B------:R-:W-:Y:S01]  /*46e0*/  ISETP.NE.AND P0, PT, R53, RZ, PT ;  /* 0x000000ff3500720c */ /* 0x000fe20003f05270 */
[----:B------:R0:W2:Y:S01]  /*46f0*/  MUFU.EX2 R172, R6 ;  /* 0x0000000600ac7308 */ /* 0x0000a20000000800 */
[----:B------:R-:W-:Y:S02]  /*4700*/  FSEL R151, R155, 1, !P4 ;  /* 0x3f8000009b977808 */ /* 0x000fe40006000000 */
[-C--:B------:R-:W-:Y:S02]  /*4710*/  ISETP.GE.U32.AND P5, PT, R62, R49.reuse, PT ;  /* 0x000000313e00720c */ /* 0x080fe40003fa6070 */
[----:B-----5:R-:W-:Y:S02]  /*4720*/  FSEL R155, R159, 1, !P6 ;  /* 0x3f8000009f9b7808 */ /* 0x020fe40007000000 */
[----:B------:R-:W-:Y:S01]  /*4730*/  ISETP.GE.U32.AND P4, PT, R64, R49, PT ;  /* 0x000000314000720c */ /* 0x000fe20003f86070 */
[----:B------:R-:W3:Y:S01]  /*4740*/  MUFU.EX2 R8, R8 ;  /* 0x0000000800087308 */ /* 0x000ee20000000800 */
[----:B0-----:R-:W-:Y:S01]  /*4750*/  FMUL.FTZ R6, R146, R107 ;  /* 0x0000006b92067220 */ /* 0x001fe20000410000 */
[----:B------:R-:W-:-:S02]  /*4760*/  FSEL R159, R163, 1, !P3 ;  /* 0x3f800000a39f7808 */ /* 0x000fc40005800000 */
[----:B------:R-:W0:Y:S01]  /*4770*/  @P0 LDS.64 R4, [UR7] ;  /* 0x00000007ff040984 */ /* 0x000e220008000a00 */
[----:B------:R-:W-:Y:S02]  /*4780*/  ISETP.GE.U32.AND P3, PT, R58, R49, PT ;  /* 0x000000313a00720c */ /* 0x000fe40003f66070 */
[----:B------:R-:W-:Y:S01]  /*4790*/  FSEL R146, R150, RZ, !P5 ;  /* 0x000000ff96927208 */ /* 0x000fe20006800000 */
[----:B------:R-:W5:Y:S01]  /*47a0*/  MUFU.EX2 R6, R6 ;  /* 0x0000000600067308 */ /* 0x000f620000000800 */
[----:B----4-:R-:W-:Y:S01]  /*47b0*/  FSEL R163, R167, 1, !P5 ;  /* 0x3f800000a7a37808 */ /* 0x010fe20006800000 */
[----:B------:R-:W-:Y:S01]  /*47c0*/  FMUL.FTZ R150, R139, R154 ;  /* 0x0000009a8b967220 */ /* 0x000fe20000410000 */
[C---:B------:R-:W-:Y:S02]  /*47d0*/  PRMT R175, R26.reuse, 0x7632, R175 ;  /* 0x000076321aaf7816 */ /* 0x040fe400000000af */
[----:B------:R-:W-:Y:S02]  /*47e0*/  SHF.L.U32 R147, R26, 0x10, RZ ;  /* 0x000000101a937819 */ /* 0x000fe400000006ff */
[----:B------:R-:W-:-:S02]  /*47f0*/  FSEL R161, R165, 1, !P4 ;  /* 0x3f800000a5a17808 */ /* 0x000fc40006000000 */
[-C--:B------:R-:W-:Y:S02]  /*4800*/  ISETP.GE.U32.AND P5, PT, R54, R49.reuse, PT ;  /* 0x000000313600720c */ /* 0x080fe40003fa6070 */
[----:B------:R-:W-:Y:S02]  /*4810*/  FSEL R26, R7, RZ, !P4 ;  /* 0x000000ff071a7208 */ /* 0x000fe40006000000 */
[----:B------:R-:W-:Y:S02]  /*4820*/  FSEL R165, R171, 1, !P3 ;  /* 0x3f800000aba57808 */ /* 0x000fe40005800000 */
[----:B------:R-:W-:Y:S02]  /*4830*/  ISETP.GE.U32.AND P4, PT, R56, R49, PT ;  /* 0x000000313800720c */ /* 0x000fe40003f86070 */
[----:B------:R-:W-:Y:S02]  /*4840*/  SHF.L.U32 R7, R158, 0x10, RZ ;  /* 0x000000109e077819 */ /* 0x000fe400000006ff */
[----:B------:R-:W-:-:S02]  /*4850*/  SHF.L.U32 R171, R160, 0x10, RZ ;  /* 0x00000010a0ab7819 */ /* 0x000fc400000006ff */
[----:B------:R-:W-:Y:S01]  /*4860*/  FSEL R150, R150, RZ, !P5 ;  /* 0x000000ff96967208 */ /* 0x000fe20006800000 */
[----:B------:R-:W-:Y:S01]  /*4870*/  FMUL.FTZ R7, R136, R7 ;  /* 0x0000000788077220 */ /* 0x000fe20000410000 */
[----:B-1----:R-:W-:Y:S02]  /*4880*/  FSEL R167, R173, 1, !P5 ;  /* 0x3f800000ada77808 */ /* 0x002fe40006800000 */
[----:B------:R-:W-:Y:S02]  /*4890*/  PRMT R164, R21, 0x7632, R164 ;  /* 0x0000763215a47816 */ /* 0x000fe400000000a4 */
[----:B------:R-:W-:Y:S02]  /*48a0*/  ISETP.GE.U32.AND P5, PT, R84, R49, PT ;  /* 0x000000315400720c */ /* 0x000fe40003fa6070 */
[----:B------:R-:W-:Y:S01]  /*48b0*/  FSEL R20, R20, RZ, !P6 ;  /* 0x000000ff14147208 */ /* 0x000fe20007000000 */
[----:B------:R-:W-:Y:S01]  /*48c0*/  IMAD.U32 R158, R164, 0x10000, RZ ;  /* 0x00010000a49e7824 */ /* 0x000fe200078e00ff */
[----:B--2---:R-:W-:Y:S01]  /*48d0*/  FSEL R154, R172, 1, !P4 ;  /* 0x3f800000ac9a7808 */ /* 0x004fe20006000000 */
[----:B------:R-:W-:Y:S01]  /*48e0*/  FMUL.FTZ R172, R140, R171 ;  /* 0x000000ab8cac7220 */ /* 0x000fe20000410000 */
[----:B------:R-:W-:-:S02]  /*48f0*/  PRMT R168, R23, 0x7632, R168 ;  /* 0x0000763217a87816 */ /* 0x000fc400000000a8 */
[----:B------:R-:W-:Y:S02]  /*4900*/  PRMT R176, R27, 0x7632, R176 ;  /* 0x000076321bb07816 */ /* 0x000fe400000000b0 */
[-C--:B------:R-:W-:Y:S02]  /*4910*/  ISETP.GE.U32.AND P6, PT, R60, R49.reuse, PT ;  /* 0x000000313c00720c */ /* 0x080fe40003fc6070 */
[----:B------:R-:W-:Y:S02]  /*4920*/  FSEL R148, R148, RZ, !P3 ;  /* 0x000000ff94947208 */ /* 0x000fe40005800000 */
[C---:B------:R-:W-:Y:S01]  /*4930*/  PRMT R174, R25.reuse, 0x7632, R174 ;  /* 0x0000763219ae7816 */ /* 0x040fe200000000ae */
[----:B------:R-:W-:Y:S01]  /*4940*/  IMAD.U32 R25, R25, 0x10000, RZ ;  /* 0x0001000019197824 */ /* 0x000fe200078e00ff */
[----:B------:R-:W-:Y:S02]  /*4950*/  ISETP.GE.U32.AND P3, PT, R52, R49, PT ;  /* 0x000000313400720c */ /* 0x000fe40003f66070 */
[----:B------:R-:W-:-:S02]  /*4960*/  FSEL R181, R156, RZ, !P5 ;  /* 0x000000ff9cb57208 */ /* 0x000fc40006800000 */
[----:B------:R-:W-:Y:S02]  /*4970*/  SHF.L.U32 R156, R162, 0x10, RZ ;  /* 0x00000010a29c7819 */ /* 0x000fe400000006ff */
[----:B------:R-:W-:Y:S02]  /*4980*/  FSEL R152, R169, 1, !P6 ;  /* 0x3f800000a9987808 */ /* 0x000fe40007000000 */
[----:B------:R-:W-:Y:S01]  /*4990*/  SHF.L.U32 R160, R166, 0x10, RZ ;  /* 0x00000010a6a07819 */ /* 0x000fe200000006ff */
[----:B------:R-:W-:Y:S01]  /*49a0*/  IMAD.U32 R166, R176, 0x10000, RZ ;  /* 0x00010000b0a67824 */ /* 0x000fe200078e00ff */
[----:B------:R-:W-:Y:S02]  /*49b0*/  SHF.L.U32 R162, R168, 0x10, RZ ;  /* 0x00000010a8a27819 */ /* 0x000fe400000006ff */
[----:B------:R-:W-:Y:S02]  /*49c0*/  SHF.L.U32 R164, R170, 0x10, RZ ;  /* 0x00000010aaa47819 */ /* 0x000fe400000006ff */
[----:B------:R-:W-:-:S02]  /*49d0*/  SHF.L.U32 R21, R21, 0x10, RZ ;  /* 0x0000001015157819 */ /* 0x000fc400000006ff */
[----:B------:R-:W-:Y:S02]  /*49e0*/  SHF.L.U32 R23, R23, 0x10, RZ ;  /* 0x0000001017177819 */ /* 0x000fe400000006ff */
[----:B------:R-:W-:Y:S02]  /*49f0*/  SHF.L.U32 R27, R27, 0x10, RZ ;  /* 0x000000101b1b7819 */ /* 0x000fe400000006ff */
[----:B---3--:R-:W-:Y:S02]  /*4a00*/  FSEL R169, R8, 1, !P3 ;  /* 0x3f80000008a97808 */ /* 0x008fe40005800000 */
[----:B-----5:R-:W-:Y:S02]  /*4a10*/  FSEL R178, R6, 1, !P5 ;  /* 0x3f80000006b27808 */ /* 0x020fe40006800000 */
[----:B------:R-:W-:Y:S02]  /*4a20*/  FSEL R171, R7, RZ, !P6 ;  /* 0x000000ff07ab7208 */ /* 0x000fe40007000000 */
[----:B------:R-:W-:-:S02]  /*4a30*/  FSEL R173, R9, RZ, !P4 ;  /* 0x000000ff09ad7208 */ /* 0x000fc40006000000 */
[----:B------:R-:W-:Y:S02]  /*4a40*/  FSEL R172, R172, RZ, !P3 ;  /* 0x000000ffacac7208 */ /* 0x000fe40005800000 */
[----:B------:R-:W-:Y:S02]  /*4a50*/  SHF.L.U32 R168, R174, 0x10, RZ ;  /* 0x00000010aea87819 */ /* 0x000fe400000006ff */
[----:B------:R-:W-:Y:S01]  /*4a60*/  SHF.L.U32 R170, R175, 0x10, RZ ;  /* 0x00000010afaa7819 */ /* 0x000fe200000006ff */
        /* <DEDUP_REMOVED lines=14> */
.L_x_5471:
[----:B------:R-:W-:Y:S01]  /*4b50*/  MOV R5, RZ ;  /* 0x000000ff00057202 */ /* 0x000fe20000000f00 */
[----:B------:R-:W-:Y:S06]  /*4b60*/  @!P2 BRA `(.L_x_5470) ;  /* 0x00000000000ca947 */ /* 0x000fec0003800000 */
[----:B------:R-:W-:Y:S01]  /*4b70*/  IMAD.MOV.U32 R6, RZ, RZ, R141 ;  /* 0x000000ffff067224 */ /* 0x000fe200078e008d */
[----:B------:R-:W-:-:S05]  /*4b80*/  MOV R7, R142 ;  /* 0x0000008e00077202 */ /* 0x000fca0000000f00 */
[----:B------:R1:W5:Y:S02]  /*4b90*/  LDG.E R5, desc[UR10][R6.64] ;  /* 0x0000000a06057981 */ /* 0x000364000c1e1900 */
.L_x_5470:
        /* <DEDUP_REMOVED lines=118> */
.L_x_5474:
[----:B------:R-:W-:-:S04]  /*5300*/  ISETP.NE.AND P0, PT, R53, R86, PT ;  /* 0x000000563500720c */ /* 0x000fc80003f05270 */
[----:B------:R-:W-:-:S13]  /*5310*/  ISETP.NE.OR P0, PT, R6, RZ, P0 ;  /* 0x000000ff0600720c */ /* 0x000fda0000705670 */
[----:B------:R-:W-:Y:S01]  /*5320*/  @!P0 MOV R6, R141 ;  /* 0x0000008d00068202 */ /* 0x000fe20000000f00 */
[----:B------:R-:W-:-:S05]  /*5330*/  @!P0 IMAD.MOV.U32 R7, RZ, RZ, R142 ;  /* 0x000000ffff078224 */ /* 0x000fca00078e008e */
[----:B------:R0:W-:Y:S02]  /*5340*/  @!P0 STG.E desc[UR10][R6.64], R5 ;  /* 0x0000000506008986 */ /* 0x0001e4000c10190a */
.L_x_5473:
[----:B------:R-:W-:Y:S05]  /*5350*/  BSYNC.RECONVERGENT B0 ;  /* 0x0000000000007941 */ /* 0x000fea0003800200 */
.L_x_5472:
        /* <DEDUP_REMOVED lines=30> */
.L_x_5469:
[----:B------:R-:W-:Y:S01]  /*5540*/  BAR.SYNC.DEFER_BLOCKING 0x0 ;  /* 0x0000000000007b1d */ /* 0x000fe20000010000 */
[----:B0-----:R-:W-:Y:S01]  /*5550*/  F2FP.BF16.F32.PACK_AB R7, R91, R110 ;  /* 0x0000006e5b07723e */ /* 0x001fe200000010ff */
[----:B------:R-:W-:Y:S01]  /*5560*/  IMAD.MOV.U32 R35, RZ, RZ, RZ ;  /* 0x000000ffff237224 */ /* 0x000fe200078e00ff */
[----:B------:R-:W-:Y:S02]  /*5570*/  F2FP.BF16.F32.PACK_AB R6, R93, R112 ;  /* 0x000000705d06723e */ /* 0x000fe400000010ff */
[----:B-1----:R-:W-:Y:S01]  /*5580*/  F2FP.BF16.F32.PACK_AB R5, R95, R114 ;  /* 0x000000725f05723e */ /* 0x002fe200000010ff */
[----:B------:R-:W0:Y:S01]  /*5590*/  LDCU.128 UR4, c[0x0][0x430] ;  /* 0x00008600ff0477ac */ /* 0x000e220008000c00 */
[----:B------:R-:W-:Y:S01]  /*55a0*/  F2FP.BF16.F32.PACK_AB R4, R97, R116 ;  /* 0x000000746104723e */ /* 0x000fe200000010ff */
[----:B------:R-:W1:Y:S01]  /*55b0*/  LDC.64 R36, c[0x0][0x4a8] ;  /* 0x00012a00ff247b82 */ /* 0x000e620000000a00 */
[----:B------:R-:W-:Y:S01]  /*55c0*/  F2FP.BF16.F32.PACK_AB R11, R83, R102 ;  /* 0x00000066530b723e */ /* 0x000fe200000010ff */
[----:B------:R-:W2:Y:S01]  /*55d0*/  LDCU.128 UR12, c[0x0][0x420] ;  /* 0x00008400ff0c77ac */ /* 0x000ea20008000c00 */
[----:B------:R-:W-:-:S02]  /*55e0*/  F2FP.BF16.F32.PACK_AB R10, R85, R104 ;  /* 0x00000068550a723e */ /* 0x000fc400000010ff */
[----:B------:R-:W-:Y:S02]  /*55f0*/  F2FP.BF16.F32.PACK_AB R9, R87, R106 ;  /* 0x0000006a5709723e */ /* 0x000fe400000010ff */
[----:B------:R-:W-:Y:S01]  /*5600*/  F2FP.BF16.F32.PACK_AB R8, R89, R108 ;  /* 0x0000006c5908723e */ /* 0x000fe200000010ff */
        /* <DEDUP_REMOVED lines=27> */
[----:B------:R-:W-:Y:S01]  /*57c0*/  VIADD R53, R53, 0x1 ;  /* 0x0000000135357836 */ /* 0x000fe20000000000 */
[----:B------:R-:W-:-:S02]  /*57d0*/  IADD3 R88, PT, PT, R49, R88, RZ ;  /* 0x0000005831587210 */ /* 0x000fc40007ffe0ff */
[----:B------:R-:W-:Y:S01]  /*57e0*/  IADD3 R82, PT, PT, R49, R82, RZ ;  /* 0x0000005231527210 */ /* 0x000fe20007ffe0ff */
[----:B--2---:R-:W-:Y:S04]  /*57f0*/  STS.128 [R48], R4 ;  /* 0x0000000430007388 */ /* 0x004fe80000000c00 */
[----:B---3--:R-:W-:Y:S01]  /*5800*/  STS.128 [R48+0x200], R8 ;  /* 0x0002000830007388 */ /* 0x008fe20000000c00 */
[----:B------:R-:W-:-:S03]  /*5810*/  NOP ;  /* 0x0000000000007918 */ /* 0x000fc60000000000 */
[----:B------:R-:W1:Y:S04]  /*5820*/  LDS.128 R20, [R0] ;  /* 0x0000000000147984 */ /* 0x000e680000000c00 */
[----:B------:R-:W2:Y:S01]  /*5830*/  LDS.128 R24, [R0+0x10] ;  /* 0x0000100000187984 */ /* 0x000ea20000000c00 */
[----:B-1----:R-:W-:Y:S02]  /*5840*/  SHF.L.U32 R13, R21, 0x10, RZ ;  /* 0x00000010150d7819 */ /* 0x002fe400000006ff */
[----:B------:R-:W-:Y:S02]  /*5850*/  SHF.L.U32 R8, R23, 0x10, RZ ;  /* 0x0000001017087819 */ /* 0x000fe400000006ff */
[----:B--2---:R-:W-:Y:S01]  /*5860*/  SHF.L.U32 R39, R27, 0x10, RZ ;  /* 0x000000101b277819 */ /* 0x004fe200000006ff */
[----:B------:R-:W-:Y:S01]  /*5870*/  FMUL.FTZ R14, R13, -1.4426950216293334961 ;  /* 0xbfb8aa3b0d0e7820 */ /* 0x000fe20000410000 */
[----:B------:R-:W-:Y:S01]  /*5880*/  PRMT R27, R26, 0x7632, R27 ;  /* 0x000076321a1b7816 */ /* 0x000fe2000000001b */
[----:B------:R-:W-:Y:S01]  /*5890*/  IMAD.U32 R18, R25, 0x10000, RZ ;  /* 0x0001000019127824 */ /* 0x000fe200078e00ff */
[----:B------:R-:W-:Y:S01]  /*58a0*/  SHF.L.U32 R40, R20, 0x10, RZ ;  /* 0x0000001014287819 */ /* 0x000fe200000006ff */
[----:B------:R-:W-:Y:S01]  /*58b0*/  FMUL.FTZ R38, R39, -1.4426950216293334961 ;  /* 0xbfb8aa3b27267820 */ /* 0x000fe20000410000 */
[----:B------:R-:W-:Y:S01]  /*58c0*/  PRMT R21, R21, 0x7632, R21 ;  /* 0x0000763215157816 */ /* 0x000fe20000000015 */
[----:B------:R-:W1:Y:S01]  /*58d0*/  MUFU.EX2 R14, R14 ;  /* 0x0000000e000e7308 */ /* 0x000e620000000800 */
[----:B------:R-:W-:Y:S01]  /*58e0*/  SHF.L.U32 R15, R22, 0x10, RZ ;  /* 0x00000010160f7819 */ /* 0x000fe200000006ff */
[----:B------:R-:W-:Y:S01]  /*58f0*/  FMUL.FTZ R5, R8, -1.4426950216293334961 ;  /* 0xbfb8aa3b08057820 */ /* 0x000fe20000410000 */
[----:B------:R-:W-:Y:S01]  /*5900*/  SHF.L.U32 R11, R24, 0x10, RZ ;  /* 0x00000010180b7819 */ /* 0x000fe200000006ff */
[----:B------:R-:W-:Y:S01]  /*5910*/  FMUL.FTZ R12, R40, -1.4426950216293334961 ;  /* 0xbfb8aa3b280c7820 */ /* 0x000fe20000410000 */
[----:B------:R-:W-:Y:S01]  /*5920*/  SHF.L.U32 R36, R26, 0x10, RZ ;  /* 0x000000101a247819 */ /* 0x000fe200000006ff */
[----:B------:R-:W-:Y:S01]  /*5930*/  FMUL.FTZ R4, R15, -1.4426950216293334961 ;  /* 0xbfb8aa3b0f047820 */ /* 0x000fe20000410000 */
[----:B------:R-:W-:Y:S01]  /*5940*/  PRMT R22, R22, 0x7632, R22 ;  /* 0x0000763216167816 */ /* 0x000fe20000000016 */
[----:B------:R2:W3:Y:S01]  /*5950*/  MUFU.EX2 R41, R38 ;  /* 0x0000002600297308 */ /* 0x0004e20000000800 */
[----:B------:R-:W-:Y:S01]  /*5960*/  PRMT R23, R23, 0x7632, R23 ;  /* 0x0000763217177816 */ /* 0x000fe20000000017 */
[----:B------:R-:W-:Y:S01]  /*5970*/  FMUL.FTZ R7, R11, -1.4426950216293334961 ;  /* 0xbfb8aa3b0b077820 */ /* 0x000fe20000410000 */
[----:B------:R-:W-:Y:S01]  /*5980*/  PRMT R24, R24, 0x7632, R24 ;  /* 0x0000763218187816 */ /* 0x000fe20000000018 */
[----:B------:R-:W-:Y:S01]  /*5990*/  FMUL.FTZ R10, R18, -1.4426950216293334961 ;  /* 0xbfb8aa3b120a7820 */ /* 0x000fe20000410000 */
[----:B------:R-:W-:Y:S01]  /*59a0*/  PRMT R25, R25, 0x7632, R25 ;  /* 0x0000763219197816 */ /* 0x000fe20000000019 */
[----:B------:R-:W-:Y:S01]  /*59b0*/  FMUL.FTZ R17, R36, -1.4426950216293334961 ;  /* 0xbfb8aa3b24117820 */ /* 0x000fe20000410000 */
[----:B------:R-:W-:Y:S01]  /*59c0*/  PRMT R20, R20, 0x7632, R20 ;  /* 0x0000763214147816 */ /* 0x000fe20000000014 */
[----:B------:R-:W-:Y:S01]  /*59d0*/  IMAD.U32 R23, R23, 0x10000, RZ ;  /* 0x0001000017177824 */ /* 0x000fe200078e00ff */
[----:B--2---:R-:W-:Y:S01]  /*59e0*/  PRMT R38, R27, 0x7632, R38 ;  /* 0x000076321b267816 */ /* 0x004fe20000000026 */
[----:B------:R2:W4:Y:S01]  /*59f0*/  MUFU.EX2 R9, R5 ;  /* 0x0000000500097308 */ /* 0x0005220000000800 */
[----:B------:R-:W-:Y:S01]  /*5a00*/  SHF.L.U32 R21, R21, 0x10, RZ ;  /* 0x0000001015157819 */ /* 0x000fe200000006ff */
[----:B-1----:R-:W-:Y:S01]  /*5a10*/  FADD.FTZ R14, R14, 1 ;  /* 0x3f8000000e0e7421 */ /* 0x002fe20000010000 */
[----:B------:R-:W-:-:S02]  /*5a20*/  SHF.L.U32 R22, R22, 0x10, RZ ;  /* 0x0000001016167819 */ /* 0x000fc400000006ff */
[----:B------:R-:W-:Y:S02]  /*5a30*/  SHF.L.U32 R24, R24, 0x10, RZ ;  /* 0x0000001018187819 */ /* 0x000fe400000006ff */
[----:B------:R-:W-:Y:S01]  /*5a40*/  SHF.L.U32 R27, R27, 0x10, RZ ;  /* 0x000000101b1b7819 */ /* 0x000fe200000006ff */
[----:B------:R1:W5:Y:S01]  /*5a50*/  MUFU.EX2 R6, R4 ;  /* 0x0000000400067308 */ /* 0x0003620000000800 */
[----:B------:R-:W-:Y:S01]  /*5a60*/  SHF.L.U32 R42, R38, 0x10, RZ ;  /* 0x00000010262a7819 */ /* 0x000fe200000006ff */
[----:B--2---:R-:W-:Y:S01]  /*5a70*/  FMUL.FTZ R5, R21, -1.4426950216293334961 ;  /* 0xbfb8aa3b15057820 */ /* 0x004fe20000410000 */
[----:B------:R-:W-:Y:S01]  /*5a80*/  SHF.L.U32 R25, R25, 0x10, RZ ;  /* 0x0000001019197819 */ /* 0x000fe200000006ff */
[----:B------:R-:W-:Y:S01]  /*5a90*/  FMUL.FTZ R38, R27, -1.4426950216293334961 ;  /* 0xbfb8aa3b1b267820 */ /* 0x000fe20000410000 */
[----:B------:R-:W-:Y:S01]  /*5aa0*/  SHF.L.U32 R20, R20, 0x10, RZ ;  /* 0x0000001014147819 */ /* 0x000fe200000006ff */
[----:B------:R-:W-:Y:S01]  /*5ab0*/  FMUL.FTZ R43, R42, -1.4426950216293334961 ;  /* 0xbfb8aa3b2a2b7820 */ /* 0x000fe20000410000 */
[----:B---3--:R-:W-:Y:S01]  /*5ac0*/  FADD.FTZ R41, R41, 1 ;  /* 0x3f80000029297421 */ /* 0x008fe20000010000 */
[----:B------:R2:W3:Y:S01]  /*5ad0*/  MUFU.EX2 R16, R7 ;  /* 0x0000000700107308 */ /* 0x0004e20000000800 */
[----:B------:R-:W-:Y:S01]  /*5ae0*/  FMUL.FTZ R26, R25, -1.4426950216293334961 ;  /* 0xbfb8aa3b191a7820 */ /* 0x000fe20000410000 */
[----:B-1----:R-:W-:Y:S01]  /*5af0*/  FMUL.FTZ R4, R20, -1.4426950216293334961 ;  /* 0xbfb8aa3b14047820 */ /* 0x002fe20000410000 */
[----:B----4-:R-:W-:-:S05]  /*5b00*/  FADD.FTZ R9, R9, 1 ;  /* 0x3f80000009097421 */ /* 0x010fca0000010000 */
[----:B------:R1:W4:Y:S01]  /*5b10*/  MUFU.EX2 R19, R10 ;  /* 0x0000000a00137308 */ /* 0x0003220000000800 */
[----:B--2---:R-:W-:Y:S01]  /*5b20*/  FMUL.FTZ R7, R22, -1.4426950216293334961 ;  /* 0xbfb8aa3b16077820 */ /* 0x004fe20000410000 */
[----:B-----5:R-:W-:-:S06]  /*5b30*/  FADD.FTZ R6, R6, 1 ;  /* 0x3f80000006067421 */ /* 0x020fcc0000010000 */
[----:B------:R2:W5:Y:S01]  /*5b40*/  MUFU.EX2 R37, R17 ;  /* 0x0000001100257308 */ /* 0x0005620000000800 */
[----:B-1----:R-:W-:Y:S01]  /*5b50*/  FMUL.FTZ R10, R23, -1.4426950216293334961 ;  /* 0xbfb8aa3b170a7820 */ /* 0x002fe20000410000 */
[----:B---3--:R-:W-:-:S06]  /*5b60*/  FADD.FTZ R16, R16, 1 ;  /* 0x3f80000010107421 */ /* 0x008fcc0000010000 */
[----:B------:R-:W1:Y:S01]  /*5b70*/  MUFU.EX2 R12, R12 ;  /* 0x0000000c000c7308 */ /* 0x000e620000000800 */
[----:B--2---:R-:W-:Y:S01]  /*5b80*/  FMUL.FTZ R17, R24, -1.4426950216293334961 ;  /* 0xbfb8aa3b18117820 */ /* 0x004fe20000410000 */
[----:B----4-:R-:W-:-:S06]  /*5b90*/  FADD.FTZ R19, R19, 1 ;  /* 0x3f80000013137421 */ /* 0x010fcc0000010000 */
[----:B------:R-:W-:Y:S01]  /*5ba0*/  MUFU.EX2 R5, R5 ;  /* 0x0000000500057308 */ /* 0x000fe20000000800 */
[----:B-----5:R-:W-:-:S07]  /*5bb0*/  FADD.FTZ R37, R37, 1 ;  /* 0x3f80000025257421 */ /* 0x020fce0000010000 */
[----:B------:R-:W2:Y:S01]  /*5bc0*/  MUFU.EX2 R7, R7 ;  /* 0x0000000700077308 */ /* 0x000ea20000000800 */
[----:B-1----:R-:W-:-:S07]  /*5bd0*/  FADD.FTZ R12, R12, 1 ;  /* 0x3f8000000c0c7421 */ /* 0x002fce0000010000 */
        /* <DEDUP_REMOVED lines=11> */
[----:B------:R-:W1:Y:S01]  /*5c90*/  MUFU.RCP R14, R14 ;  /* 0x0000000e000e7308 */ /* 0x000e620000001000 */
[----:B---3--:R-:W-:-:S07]  /*5ca0*/  FADD.FTZ R26, R26, 1 ;  /* 0x3f8000001a1a7421 */ /* 0x008fce0000010000 */
[----:B------:R3:W4:Y:S01]  /*5cb0*/  MUFU.RCP R44, R6 ;  /* 0x00000006002c7308 */ /* 0x0007220000001000 */
[----:B--2---:R-:W-:-:S07]  /*5cc0*/  FADD.FTZ R4, R4, 1 ;  /* 0x3f80000004047421 */ /* 0x004fce0000010000 */
[----:B------:R-:W2:Y:S01]  /*5cd0*/  MUFU.RCP R45, R12 ;  /* 0x0000000c002d7308 */ /* 0x000ea20000001000 */
[----:B---3--:R-:W-:Y:S01]  /*5ce0*/  FADD.FTZ R6, R5, 1 ;  /* 0x3f80000005067421 */ /* 0x008fe20000010000 */
[----:B-1----:R-:W-:-:S06]  /*5cf0*/  FMUL.FTZ R13, R13, R14 ;  /* 0x0000000e0d0d7220 */ /* 0x002fcc0000410000 */
[----:B------:R-:W-:Y:S01]  /*5d00*/  MUFU.RCP R99, R9 ;  /* 0x0000000900637308 */ /* 0x000fe20000001000 */
[----:B----4-:R-:W-:-:S04]  /*5d10*/  FMUL.FTZ R15, R15, R44 ;  /* 0x0000002c0f0f7220 */ /* 0x010fc80000410000 */
[----:B------:R-:W-:-:S03]  /*5d20*/  FMUL.FTZ R15, R15, R112 ;  /* 0x000000700f0f7220 */ /* 0x000fc60000410000 */
[----:B------:R-:W-:Y:S01]  /*5d30*/  MUFU.RCP R37, R37 ;  /* 0x0000002500257308 */ /* 0x000fe20000001000 */
[----:B--2---:R-:W-:-:S07]  /*5d40*/  FMUL.FTZ R5, R40, R45 ;  /* 0x0000002d28057220 */ /* 0x004fce0000410000 */
[----:B------:R-:W1:Y:S08]  /*5d50*/  MUFU.RCP R6, R6 ;  /* 0x0000000600067308 */ /* 0x000e700000001000 */
[----:B------:R2:W3:Y:S08]  /*5d60*/  MUFU.RCP R9, R7 ;  /* 0x0000000700097308 */ /* 0x0004f00000001000 */
[----:B------:R-:W4:Y:S01]  /*5d70*/  MUFU.RCP R14, R38 ;  /* 0x00000026000e7308 */ /* 0x000f220000001000 */
[----:B-1----:R-:W-:Y:S01]  /*5d80*/  FMUL.FTZ R6, R21, R6 ;  /* 0x0000000615067220 */ /* 0x002fe20000410000 */
[----:B--2---:R-:W-:-:S03]  /*5d90*/  FMUL.FTZ R7, R8, R99 ;  /* 0x0000006308077220 */ /* 0x004fc60000410000 */
[----:B------:R-:W-:Y:S01]  /*5da0*/  FMUL.FTZ R8, R6, R95 ;  /* 0x0000005f06087220 */ /* 0x000fe20000410000 */
[----:B------:R-:W-:Y:S01]  /*5db0*/  FMUL.FTZ R7, R7, R110 ;  /* 0x0000006e07077220 */ /* 0x000fe20000410000 */
[----:B------:R-:W-:Y:S01]  /*5dc0*/  MOV R95, R71 ;  /* 0x00000047005f7202 */ /* 0x000fe20000000f00 */
[----:B------:R-:W1:Y:S01]  /*5dd0*/  MUFU.RCP R19, R19 ;  /* 0x0000001300137308 */ /* 0x000e620000001000 */
[----:B---3--:R-:W-:Y:S01]  /*5de0*/  FMUL.FTZ R22, R22, R9 ;  /* 0x0000000916167220 */ /* 0x008fe20000410000 */
[----:B------:R-:W-:-:S04]  /*5df0*/  IMAD.WIDE.U32 R94, R49, 0x2, R94 ;  /* 0x00000002315e7825 */ /* 0x000fc800078e005e */
[----:B------:R-:W-:Y:S02]  /*5e00*/  FMUL.FTZ R6, R22, R93 ;  /* 0x0000005d16067220 */ /* 0x000fe40000410000 */
[----:B------:R-:W2:Y:S01]  /*5e10*/  MUFU.RCP R12, R26 ;  /* 0x0000001a000c7308 */ /* 0x000ea20000001000 */
[----:B----4-:R-:W-:Y:S02]  /*5e20*/  FMUL.FTZ R14, R27, R14 ;  /* 0x0000000e1b0e7220 */ /* 0x010fe40000410000 */
[----:B------:R-:W-:Y:S02]  /*5e30*/  F2FP.BF16.F32.PACK_AB R6, R6, R15 ;  /* 0x0000000f0606723e */ /* 0x000fe400000010ff */
[----:B------:R-:W-:Y:S01]  /*5e40*/  MOV R71, R95 ;  /* 0x0000005f00477202 */ /* 0x000fe20000000f00 */
[----:B------:R-:W-:Y:S02]  /*5e50*/  FMUL.FTZ R14, R14, R85 ;  /* 0x000000550e0e7220 */ /* 0x000fe40000410000 */
[----:B------:R-:W3:Y:S01]  /*5e60*/  MUFU.RCP R16, R16 ;  /* 0x0000001000107308 */ /* 0x000ee20000001000 */
[----:B-1----:R-:W-:-:S04]  /*5e70*/  FMUL.FTZ R9, R18, R19 ;  /* 0x0000001312097220 */ /* 0x002fc80000410000 */
[----:B------:R-:W-:-:S03]  /*5e80*/  FMUL.FTZ R9, R9, R106 ;  /* 0x0000006a09097220 */ /* 0x000fc60000410000 */
[----:B------:R-:W1:Y:S01]  /*5e90*/  MUFU.RCP R46, R41 ;  /* 0x00000029002e7308 */ /* 0x000e620000001000 */
[----:B--2---:R-:W-:-:S04]  /*5ea0*/  FMUL.FTZ R12, R25, R12 ;  /* 0x0000000c190c7220 */ /* 0x004fc80000410000 */
[----:B------:R-:W-:-:S03]  /*5eb0*/  FMUL.FTZ R12, R12, R87 ;  /* 0x000000570c0c7220 */ /* 0x000fc60000410000 */
[----:B------:R2:W4:Y:S01]  /*5ec0*/  MUFU.RCP R47, R4 ;  /* 0x00000004002f7308 */ /* 0x0005220000001000 */
[----:B---3--:R-:W-:-:S04]  /*5ed0*/  FMUL.FTZ R11, R11, R16 ;  /* 0x000000100b0b7220 */ /* 0x008fc80000410000 */
[----:B------:R-:W-:-:S03]  /*5ee0*/  FMUL.FTZ R11, R11, R108 ;  /* 0x0000006c0b0b7220 */ /* 0x000fc60000410000 */
[----:B------:R-:W3:Y:S01]  /*5ef0*/  MUFU.RCP R10, R10 ;  /* 0x0000000a000a7308 */ /* 0x000ee20000001000 */
[----:B--2---:R-:W-:Y:S01]  /*5f00*/  FMUL.FTZ R4, R5, R116 ;  /* 0x0000007405047220 */ /* 0x004fe20000410000 */
[----:B------:R-:W-:Y:S01]  /*5f10*/  FMUL.FTZ R5, R13, R114 ;  /* 0x000000720d057220 */ /* 0x000fe20000410000 */
[----:B------:R-:W-:Y:S01]  /*5f20*/  FMUL.FTZ R13, R36, R37 ;  /* 0x00000025240d7220 */ /* 0x000fe20000410000 */
[----:B-1----:R-:W-:-:S03]  /*5f30*/  FMUL.FTZ R39, R39, R46 ;  /* 0x0000002e27277220 */ /* 0x002fc60000410000 */
[----:B------:R-:W-:Y:S01]  /*5f40*/  FMUL.FTZ R13, R13, R104 ;  /* 0x000000680d0d7220 */ /* 0x000fe20000410000 */
[----:B------:R-:W1:Y:S01]  /*5f50*/  MUFU.RCP R17, R17 ;  /* 0x0000001100117308 */ /* 0x000e620000001000 */
[----:B----4-:R-:W-:Y:S01]  /*5f60*/  FMUL.FTZ R20, R20, R47 ;  /* 0x0000002f14147220 */ /* 0x010fe20000410000 */
[----:B------:R-:W-:Y:S01]  /*5f70*/  FMUL.FTZ R39, R39, R102 ;  /* 0x0000006627277220 */ /* 0x000fe20000410000 */
[----:B------:R-:W-:Y:S02]  /*5f80*/  F2FP.BF16.F32.PACK_AB R5, R8, R5 ;  /* 0x000000050805723e */ /* 0x000fe400000010ff */
[----:B------:R-:W-:Y:S01]  /*5f90*/  FMUL.FTZ R97, R20, R97 ;  /* 0x0000006114617220 */ /* 0x000fe20000410000 */
[----:B------:R-:W-:Y:S02]  /*5fa0*/  F2FP.BF16.F32.PACK_AB R14, R14, R13 ;  /* 0x0000000d0e0e723e */ /* 0x000fe400000010ff */
[----:B------:R-:W2:Y:S01]  /*5fb0*/  MUFU.RCP R43, R43 ;  /* 0x0000002b002b7308 */ /* 0x000ea20000001000 */
[----:B---3--:R-:W-:Y:S01]  /*5fc0*/  FMUL.FTZ R10, R23, R10 ;  /* 0x0000000a170a7220 */ /* 0x008fe20000410000 */
[----:B------:R-:W-:Y:S01]  /*5fd0*/  BAR.SYNC.DEFER_BLOCKING 0x0 ;  /* 0x0000000000007b1d */ /* 0x000fe20000010000 */
[----:B------:R-:W-:Y:S01]  /*5fe0*/  F2FP.BF16.F32.PACK_AB R13, R12, R9 ;  /* 0x000000090c0d723e */ /* 0x000fe200000010ff */
[----:B0-----:R-:W-:-:S04]  /*5ff0*/  IMAD.WIDE.U32 R8, R77, UR4, R34 ;  /* 0x000000044d087c25 */ /* 0x001fc8000f8e0022 */
[----:B------:R-:W-:Y:S01]  /*6000*/  FMUL.FTZ R10, R10, R91 ;  /* 0x0000005b0a0a7220 */ /* 0x000fe20000410000 */
[----:B------:R-:W-:Y:S01]  /*6010*/  F2FP.BF16.F32.PACK_AB R4, R97, R4 ;  /* 0x000000046104723e */ /* 0x000fe200000010ff */
[----:B------:R-:W-:Y:S02]  /*6020*/  IMAD R9, R77, UR5, R9 ;  /* 0x000000054d097c24 */ /* 0x000fe4000f8e0209 */
[----:B-1----:R-:W-:Y:S01]  /*6030*/  FMUL.FTZ R24, R24, R17 ;  /* 0x0000001118187220 */ /* 0x002fe20000410000 */
[----:B------:R-:W-:Y:S01]  /*6040*/  F2FP.BF16.F32.PACK_AB R7, R10, R7 ;  /* 0x000000070a07723e */ /* 0x000fe200000010ff */
[----:B------:R-:W-:-:S04]  /*6050*/  IMAD.WIDE.U32 R8, R75, UR6, R8 ;  /* 0x000000064b087c25 */ /* 0x000fc8000f8e0008 */
[----:B------:R-:W-:Y:S01]  /*6060*/  FMUL.FTZ R24, R24, R89 ;  /* 0x0000005918187220 */ /* 0x000fe20000410000 */
[----:B------:R-:W-:Y:S01]  /*6070*/  MOV R97, R73 ;  /* 0x0000004900617202 */ /* 0x000fe20000000f00 */
[----:B--2---:R-:W-:-:S03]  /*6080*/  FMUL.FTZ R42, R42, R43 ;  /* 0x0000002b2a2a7220 */ /* 0x004fc60000410000 */
[----:B------:R-:W-:Y:S01]  /*6090*/  F2FP.BF16.F32.PACK_AB R12, R24, R11 ;  /* 0x0000000b180c723e */ /* 0x000fe200000010ff */
[----:B------:R-:W-:Y:S01]  /*60a0*/  IMAD.WIDE.U32 R96, R49, 0x2, R96 ;  /* 0x0000000231607825 */ /* 0x000fe200078e0060 */
[----:B------:R-:W0:Y:S03]  /*60b0*/  LDC.64 R10, c[0x0][0x4c0] ;  /* 0x00013000ff0a7b82 */ /* 0x000e260000000a00 */
[----:B------:R-:W-:Y:S01]  /*60c0*/  FMUL.FTZ R42, R42, R83 ;  /* 0x000000532a2a7220 */ /* 0x000fe20000410000 */
[----:B------:R-:W-:-:S04]  /*60d0*/  MOV R73, R97 ;  /* 0x0000006100497202 */ /* 0x000fc80000000f00 */
[----:B------:R-:W-:Y:S01]  /*60e0*/  F2FP.BF16.F32.PACK_AB R15, R42, R39 ;  /* 0x000000272a0f723e */ /* 0x000fe200000010ff */
[----:B------:R1:W-:Y:S04]  /*60f0*/  STS.128 [R0], R4 ;  /* 0x0000000400007388 */ /* 0x0003e80000000c00 */
[----:B------:R-:W-:Y:S01]  /*6100*/  STS.128 [R0+0x10], R12 ;  /* 0x0000100c00007388 */ /* 0x000fe20000000c00 */
[----:B------:R-:W-:-:S03]  /*6110*/  NOP ;  /* 0x0000000000007918 */ /* 0x000fc60000000000 */
[----:B------:R-:W2:Y:S04]  /*6120*/  LDS.128 R16, [R48] ;  /* 0x0000000030107984 */ /* 0x000ea80000000c00 */
[----:B------:R-:W3:Y:S01]  /*6130*/  LDS.128 R20, [R48+0x200] ;  /* 0x0002000030147984 */ /* 0x000ee20000000c00 */
[----:B-1----:R-:W-:Y:S01]  /*6140*/  IMAD R5, R75, UR7, R9 ;  /* 0x000000074b057c24 */ /* 0x002fe2000f8e0209 */
[----:B0-----:R-:W-:-:S04]  /*6150*/  LEA R4, P0, R8, R10, 0x1 ;  /* 0x0000000a08047211 */ /* 0x001fc800078008ff */
[----:B------:R-:W-:Y:S02]  /*6160*/  LEA.HI.X R5, R8, R11, R5, 0x1, P0 ;  /* 0x0000000b08057211 */ /* 0x000fe400000f0c05 */
[----:B------:R-:W-:Y:S01]  /*6170*/  ISETP.NE.AND P0, PT, R53, R90, PT ;  /* 0x0000005a3500720c */ /* 0x000fe20003f05270 */
[----:B------:R-:W-:-:S05]  /*6180*/  IMAD.WIDE.U32 R4, R51, 0x10, R4 ;  /* 0x0000001033047825 */ /* 0x000fca00078e0004 */
[----:B--2---:R0:W-:Y:S04]  /*6190*/  STG.E.128 desc[UR10][R4.64], R16 ;  /* 0x0000001004007986 */ /* 0x0041e8000c101d0a */
[----:B---3--:R0:W-:Y:S03]  /*61a0*/  STG.E.128 desc[UR10][R4.64+0x200], R20 ;  /* 0x0002001404007986 */ /* 0x0081e6000c101d0a */
[----:B------:R-:W-:Y:S05]  /*61b0*/  @P0 BRA `(.L_x_5476) ;  /* 0xffffffac00c40947 */ /* 0x000fea000383ffff */
[----:B------:R-:W-:Y:S05]  /*61c0*/  EXIT ;  /* 0x000000000000794d */ /* 0x000fea0003800000 */
.L_x_5477:
        /* <DEDUP_REMOVED lines=11> */
.L_x_8066:


//--------------------- .text._Z25selective_scan_fwd_kernelI32Selective_Scan_fwd_kernel_traitsILi32ELi16ELi1ELb1ELb1ELb1ELb1ELb1EN3c108BFloat16EffEEv13SSMParamsBase --------------------------
	.section	.text._Z25selective_scan_fwd_kernelI32Selective_Scan_fwd_kernel_traitsILi32ELi16ELi1ELb1ELb1ELb1ELb1ELb1EN3c108BFloat16EffEEv13SSMParamsBase,"ax",@progbits
	.align	128
        .global         _Z25selective_scan_fwd_kernelI32Selective_Scan_fwd_kernel_traitsILi32ELi16ELi1ELb1ELb1ELb1ELb1ELb1EN3c108BFloat16EffEEv13SSMParamsBase
        .type           _Z25selective_scan_fwd_kernelI32Selective_Scan_fwd_kernel_traitsILi32ELi16ELi1ELb1ELb1ELb1ELb1ELb1EN3c108BFloat16EffEEv13SSMParamsBase,@function
        .size           _Z25selective_scan_fwd_kernelI32Selective_Scan_fwd_kernel_traitsILi32ELi16ELi1ELb1ELb1ELb1ELb1ELb1EN3c108BFloat16EffEEv13SSMParamsBase,(.L_x_8067 - _Z25selective_scan_fwd_kernelI32Selective_Scan_fwd_kernel_traitsILi32ELi16ELi1ELb1ELb1ELb1ELb1ELb1EN3c108BFloat16EffEEv13SSMParamsBase)
        .other          _Z25selective_scan_fwd_kernelI32Selective_Scan_fwd_kernel_traitsILi32ELi16ELi1ELb1ELb1ELb1ELb1ELb1EN3c108BFloat16EffEEv13SSMParamsBase,@"STO_CUDA_ENTRY STV_DEFAULT"
_Z25selective_scan_fwd_kernelI32Selective_Scan_fwd_kernel_traitsILi32ELi16ELi1ELb1ELb1ELb1ELb1ELb1EN3c108BFloat16EffEEv13SSMParamsBase:
.text._Z25selective_scan_fwd_kernelI32Selective_Scan_fwd_kernel_traitsILi32ELi16ELi1ELb1ELb1ELb1ELb1ELb1EN3c108BFloat16EffEEv13SSMParamsBase:
        /* <DEDUP_REMOVED lines=43> */
.L_x_5478:
        /* <DEDUP_REMOVED lines=94> */
.L_x_5479:
        /* <DEDUP_REMOVED lines=11> */
.L_x_5480:
        /* <DEDUP_REMOVED lines=72> */
.L_x_5481:
        /* <DEDUP_REMOVED lines=29> */
.L_x_5482:
        /* <DEDUP_REMOVED lines=51> */
.L_x_5522:
        /* <DEDUP_REMOVED lines=307> */
.L_x_5484:
[----:B------:R-:W-:Y:S05]  /*25f0*/  BSYNC.RECONVERGENT B0 ;  /* 0x0000000000007941 */ /* 0x000fea0003800200 */
.L_x_5483:
        /* <DEDUP_REMOVED lines=38> */
.L_x_5486:
[----:B------:R-:W-:Y:S05]  /*2860*/  BSYNC.RECONVERGENT B0 ;  /* 0x0000000000007941 */ /* 0x000fea0003800200 */
.L_x_5485:
        /* <DEDUP_REMOVED lines=38> */
.L_x_5488:
[----:B------:R-:W-:Y:S05]  /*2ad0*/  BSYNC.RECONVERGENT B0 ;  /* 0x0000000000007941 */ /* 0x000fea0003800200 */
.L_x_5487:
        /* <DEDUP_REMOVED lines=38> */
.L_x_5490:
[----:B------:R-:W-:Y:S05]  /*2d40*/  BSYNC.RECONVERGENT B0 ;  /* 0x0000000000007941 */ /* 0x000fea0003800200 */
.L_x_5489:
        /* <DEDUP_REMOVED lines=38> */
.L_x_5492:
[----:B------:R-:W-:Y:S05]  /*2fb0*/  BSYNC.RECONVERGENT B0 ;  /* 0x0000000000007941 */ /* 0x000fea0003800200 */
.L_x_5491:
        /* <DEDUP_REMOVED lines=38> */
.L_x_5494:
[----:B------:R-:W-:Y:S05]  /*3220*/  BSYNC.RECONVERGENT B0 ;  /* 0x0000000000007941 */ /* 0x000fea0003800200 */
.L_x_5493:
        /* <DEDUP_REMOVED lines=38> */
.L_x_5496:
[----:B------:R-:W-:Y:S05]  /*3490*/  BSYNC.RECONVERGENT B0 ;  /* 0x0000000000007941 */ /* 0x000fea0003800200 */
.L_x_5495:
        /* <DEDUP_REMOVED lines=38> */
.L_x_5498:
[----:B------:R-:W-:Y:S05]  /*3700*/  BSYNC.RECONVERGENT B0 ;  /* 0x0000000000007941 */ /* 0x000fea0003800200 */
.L_x_5497:
        /* <DEDUP_REMOVED lines=38> */
.L_x_5500:
[----:B------:R-:W-:Y:S05]  /*3970*/  BSYNC.RECONVERGENT B0 ;  /* 0x0000000000007941 */ /* 0x000fea0003800200 */
.L_x_5499:
        /* <DEDUP_REMOVED lines=38> */
.L_x_5502:
[----:B------:R-:W-:Y:S05]  /*3be0*/  BSYNC.RECONVERGENT B0 ;  /* 0x0000000000007941 */ /* 0x000fea0003800200 */
.L_x_5501:
        /* <DEDUP_REMOVED lines=38> */
.L_x_5504:
[----:B------:R-:W-:Y:S05]  /*3e50*/  BSYNC.RECONVERGENT B0 ;  /* 0x0000000000007941 */ /* 0x000fea0003800200 */
.L_x_5503:
        /* <DEDUP_REMOVED lines=38> */
.L_x_5506:
[----:B------:R-:W-:Y:S05]  /*40c0*/  BSYNC.RECONVERGENT B0 ;  /* 0x0000000000007941 */ /* 0x000fea0003800200 */
.L_x_5505:
        /* <DEDUP_REMOVED lines=40> */
.L_x_5508:
[----:B------:R-:W-:Y:S05]  /*4350*/  BSYNC.RECONVERGENT B0 ;  /* 0x0000000000007941 */ /* 0x000fea0003800200 */
.L_x_5507:
        /* <DEDUP_REMOVED lines=39> */
.L_x_5510:
[----:B------:R-:W-:Y:S05]  /*45d0*/  BSYNC.RECONVERGENT B0 ;  /* 0x0000000000007941 */ /* 0x000fea0003800200 */
.L_x_5509:
        /* <DEDUP_REMOVED lines=43> */
.L_x_5512:
[----:B------:R-:W-:Y:S05]  /*4890*/  BSYNC.RECONVERGENT B0 ;  /* 0x0000000000007941 */ /* 0x000fea0003800200 */
.L_x_5511:
        /* <DEDUP_REMOVED lines=43> */
.L_x_5514:
[----:B------:R-:W-:Y:S05]  /*4b50*/  BSYNC.RECONVERGENT B0 ;  /* 0x0000000000007941 */ /* 0x000fea0003800200 */
.L_x_5513:
        /* <DEDUP_REMOVED lines=98> */
.L_x_5521:
        /* <DEDUP_REMOVED lines=430> */
.L_x_5517:
[----:B------:R-:W-:Y:S01]  /*6c60*/  LOP3.LUT P6, RZ, R193, 0x2000, RZ, 0xc0, !PT ;  /* 0x00002000c1ff7812 */ /* 0x000fe200078cc0ff */
[----:B------:R-:W-:-:S12]  /*6c70*/  IMAD.MOV.U32 R27, RZ, RZ, RZ ;  /* 0x000000ffff1b7224 */ /* 0x000fd800078e00ff */
[----:B------:R-:W-:Y:S05]  /*6c80*/  @!P6 BRA `(.L_x_5516) ;  /* 0x00000000000ce947 */ /* 0x000fea0003800000 */
[----:B------:R-:W-:-:S05]  /*6c90*/  IADD3 R28, P6, PT, R130, R163, RZ ;  /* 0x000000a3821c7210 */ /* 0x000fca0007fde0ff */
[----:B------:R-:W-:-:S05]  /*6ca0*/  IMAD.X R29, R69, 0x1, R164, P6 ;  /* 0x00000001451d7824 */ /* 0x000fca00030e06a4 */
[----:B------:R1:W5:Y:S03]  /*6cb0*/  LDG.E R27, desc[UR10][R28.64] ;  /* 0x0000000a1c1b7981 */ /* 0x000366000c1e1900 */
.L_x_5516:
        /* <DEDUP_REMOVED lines=119> */
.L_x_5520:
[----:B------:R-:W-:Y:S02]  /*7430*/  ISETP.NE.AND P6, PT, R55, R122, PT ;  /* 0x0000007a3700720c */ /* 0x000fe40003fc5270 */
[----:B------:R-:W-:Y:S02]  /*7440*/  P2R R26, PR, RZ, 0x1 ;  /* 0x00000001ff1a7803 */ /* 0x000fe40000000000 */
[----:B------:R-:W-:-:S13]  /*7450*/  ISETP.NE.OR P6, PT, R28, RZ, P6 ;  /* 0x000000ff1c00720c */ /* 0x000fda00037c5670 */
[----:B------:R-:W-:-:S05]  /*7460*/  @!P6 IADD3 R28, P0, PT, R130, R163, RZ ;  /* 0x000000a3821ce210 */ /* 0x000fca0007f1e0ff */
[----:B------:R-:W-:Y:S01]  /*7470*/  @!P6 IMAD.X R29, R69, 0x1, R164, P0 ;  /* 0x00000001451de824 */ /* 0x000fe200000e06a4 */
[----:B------:R-:W-:-:S04]  /*7480*/  ISETP.NE.AND P0, PT, R26, RZ, PT ;  /* 0x000000ff1a00720c */ /* 0x000fc80003f05270 */
[----:B------:R0:W-:Y:S09]  /*7490*/  @!P6 STG.E desc[UR10][R28.64], R27 ;  /* 0x0000001b1c00e986 */ /* 0x0001f2000c10190a */
.L_x_5519:
[----:B------:R-:W-:Y:S05]  /*74a0*/  BSYNC.RECONVERGENT B0 ;  /* 0x0000000000007941 */ /* 0x000fea0003800200 */
.L_x_5518:
        /* <DEDUP_REMOVED lines=30> */
.L_x_5515:
        /* <DEDUP_REMOVED lines=433> */
.L_x_5523:
        /* <DEDUP_REMOVED lines=14> */
.L_x_8067:


//--------------------- .text._Z25selective_scan_fwd_kernelI32Selective_Scan_fwd_kernel_traitsILi32ELi8ELi1ELb0ELb1ELb1ELb0ELb0EN3c108BFloat16EffEEv13SSMParamsBase --------------------------
	.section	.text._Z25selective_scan_fwd_kernelI32Selective_Scan_fwd_kernel_traitsILi32ELi8ELi1ELb0ELb1ELb1ELb0ELb0EN3c108BFloat16EffEEv13SSMParamsBase,"ax",@progbits
	.align	128
        .global         _Z25selective_scan_fwd_kernelI32Selective_Scan_fwd_kernel_traitsILi32ELi8ELi1ELb0ELb1ELb1ELb0ELb0EN3c108BFloat16EffEEv13SSMParamsBase
        .type           _Z25selective_scan_fwd_kernelI32Selective_Scan_fwd_kernel_traitsILi32ELi8ELi1ELb0ELb1ELb1ELb0ELb0EN3c108BFloat16EffEEv13SSMParamsBase,@function
        .size           _Z25selective_scan_fwd_kernelI32Selective_Scan_fwd_kernel_traitsILi32ELi8ELi1ELb0ELb1ELb1ELb0ELb0EN3c108BFloat16EffEEv13SSMParamsBase,(.L_x_8068 - _Z25selective_scan_fwd_kernelI32Selective_Scan_fwd_kernel_traitsILi32ELi8ELi1ELb0ELb1ELb1ELb0ELb0EN3c108BFloat16EffEEv13SSMParamsBase)
        .other          _Z25selective_scan_fwd_kernelI32Selective_Scan_fwd_kernel_traitsILi32ELi8ELi1ELb0ELb1ELb1ELb0ELb0EN3c108BFloat16EffEEv13SSMParamsBase,@"STO_CUDA_ENTRY STV_DEFAULT"
_Z25selective_scan_fwd_kernelI32Selective_Scan_fwd_kernel_traitsILi32ELi8ELi1ELb0ELb1ELb1ELb0ELb0EN3c108BFloat16EffEEv13SSMParamsBase:
.text._Z25selective_scan_fwd_kernelI32Selective_Scan_fwd_kernel_traitsILi32ELi8ELi1ELb0ELb1ELb1ELb0ELb0EN3c108BFloat16EffEEv13SSMParamsBase:
        /* <DEDUP_REMOVED lines=38> */
.L_x_5524:
        /* <DEDUP_REMOVED lines=23> */
[----:B0-----:R-:W-:-:S07]  /*03d0*/  IMAD.MOV R6, RZ, RZ, -R5 ;  /* 0x000000ffff067224 */ /* 0x001fce00078e0a05 */
[----:B------:R-:W0:Y:S01]  /*03e0*/  LDC.64 R92, c[0x0][0x498] ;  /* 0x00012600ff5c7b82 */ /* 0x000e220000000a00 */
[----:B------:R-:W-:Y:S01]  /*03f0*/  IMAD R9, R6, R7, RZ ;  /* 0x0000000706097224 */ /* 0x000fe200078e02ff */
[----:B------:R-:W-:-:S03]  /*0400*/  IABS R6, R36 ;  /* 0x0000002400067213 */ /* 0x000fc60000000000 */
[----:B------:R-:W-:-:S03]  /*0410*/  IMAD.HI.U32 R5, R5, R9, R4 ;  /* 0x0000000905057227 */ /* 0x000fc600078e0004 */
[----:B------:R-:W1:Y:S03]  /*0420*/  LDC.64 R8, c[0x0][0x400] ;  /* 0x00010000ff087b82 */ /* 0x000e660000000a00 */
[----:B------:R-:W-:-:S05]  /*0430*/  IMAD.HI.U32 R3, R5, R6, RZ ;  /* 0x0000000605037227 */ /* 0x000fca00078e00ff */
[----:B------:R-:W-:Y:S01]  /*0440*/  IADD3 R5, PT, PT, -R3, RZ, RZ ;  /* 0x000000ff03057210 */ /* 0x000fe20007ffe1ff */
[----:B------:R-:W0:Y:S04]  /*0450*/  LDC.64 R20, c[0x0][0x478] ;  /* 0x00011e00ff147b82 */ /* 0x000e280000000a00 */
[----:B------:R-:W-:-:S04]  /*0460*/  IMAD R6, R7, R5, R6 ;  /* 0x0000000507067224 */ /* 0x000fc800078e0206 */
[----:B------:R-:W0:Y:S01]  /*0470*/  LDC.64 R24, c[0x0][0x480] ;  /* 0x00012000ff187b82 */ /* 0x000e220000000a00 */
[----:B------:R-:W-:Y:S01]  /*0480*/  ISETP.GT.U32.AND P4, PT, R7, R6, PT ;  /* 0x000000060700720c */ /* 0x000fe20003f84070 */
[----:B-1----:R-:W-:-:S04]  /*0490*/  IMAD.WIDE.U32 R4, R0, R8, RZ ;  /* 0x0000000800047225 */ /* 0x002fc800078e00ff */
[C---:B------:R-:W-:Y:S02]  /*04a0*/  IMAD R5, R0.reuse, R9, R5 ;  /* 0x0000000900057224 */ /* 0x040fe400078e0205 */
[----:B--2---:R-:W-:-:S06]  /*04b0*/  IMAD.WIDE.U32 R8, R0, R18, RZ ;  /* 0x0000001200087225 */ /* 0x004fcc00078e00ff */
[----:B------:R-:W-:Y:S02]  /*04c0*/  @!P4 IMAD.IADD R6, R6, 0x1, -R7 ;  /* 0x000000010606c824 */ /* 0x000fe400078e0a07 */
[----:B------:R-:W-:Y:S01]  /*04d0*/  @!P4 VIADD R3, R3, 0x1 ;  /* 0x000000010303c836 */ /* 0x000fe20000000000 */
[----:B------:R-:W-:Y:S01]  /*04e0*/  ISETP.NE.AND P4, PT, R11, RZ, PT ;  /* 0x000000ff0b00720c */ /* 0x000fe20003f85270 */
[----:B------:R-:W-:Y:S01]  /*04f0*/  IMAD.WIDE.U32 R4, R36, R90, R4 ;  /* 0x0000005a24047225 */ /* 0x000fe200078e0004 */
[----:B------:R-:W-:Y:S02]  /*0500*/  ISETP.GE.U32.AND P5, PT, R6, R7, PT ;  /* 0x000000070600720c */ /* 0x000fe40003fa6070 */
[C---:B------:R-:W-:Y:S01]  /*0510*/  LOP3.LUT R6, R36.reuse, R11, RZ, 0x3c, !PT ;  /* 0x0000000b24067212 */ /* 0x040fe200078e3cff */
[----:B------:R-:W-:Y:S01]  /*0520*/  IMAD R91, R36, R91, R5 ;  /* 0x0000005b245b7224 */ /* 0x000fe200078e0205 */
[----:B---3--:R-:W-:Y:S01]  /*0530*/  LEA R38, P2, R4, R38, 0x1 ;  /* 0x0000002604267211 */ /* 0x008fe200078408ff */
[----:B------:R-:W-:Y:S01]  /*0540*/  IMAD R9, R0, R19, R9 ;  /* 0x0000001300097224 */ /* 0x000fe200078e0209 */
[----:B------:R-:W-:Y:S01]  /*0550*/  ISETP.GE.AND P3, PT, R6, RZ, PT ;  /* 0x000000ff0600720c */ /* 0x000fe20003f66270 */
[----:B------:R-:W-:Y:S01]  /*0560*/  IMAD.WIDE.U32 R6, R0, R16, RZ ;  /* 0x0000001000067225 */ /* 0x000fe200078e00ff */
[----:B------:R-:W-:-:S03]  /*0570*/  LEA.HI.X R91, R4, R39, R91, 0x1, P2 ;  /* 0x00000027045b7211 */ /* 0x000fc600010f0c5b */
[----:B------:R-:W-:Y:S02]  /*0580*/  IMAD R7, R0, R17, R7 ;  /* 0x0000001100077224 */ /* 0x000fe400078e0207 */
[----:B------:R-:W-:Y:S02]  /*0590*/  @P5 VIADD R3, R3, 0x1 ;  /* 0x0000000103035836 */ /* 0x000fe40000000000 */
[----:B----4-:R-:W-:-:S04]  /*05a0*/  IMAD.WIDE.U32 R4, R36, R94, R6 ;  /* 0x0000005e24047225 */ /* 0x010fc800078e0006 */
[----:B------:R-:W-:Y:S01]  /*05b0*/  @!P3 IADD3 R3, PT, PT, -R3, RZ, RZ ;  /* 0x000000ff0303b210 */ /* 0x000fe20007ffe1ff */
[----:B------:R-:W-:Y:S01]  /*05c0*/  IMAD R95, R36, R95, R5 ;  /* 0x0000005f245f7224 */ /* 0x000fe200078e0205 */
[----:B------:R-:W-:Y:S01]  /*05d0*/  @!P4 LOP3.LUT R3, RZ, R11, RZ, 0x33, !PT ;  /* 0x0000000bff03c212 */ /* 0x000fe200078e33ff */
[----:B-----5:R-:W-:Y:S01]  /*05e0*/  IMAD.WIDE.U32 R10, R0, R22, RZ ;  /* 0x00000016000a7225 */ /* 0x020fe200078e00ff */
[----:B------:R-:W-:Y:S02]  /*05f0*/  ISETP.NE.AND P3, PT, R26, RZ, PT ;  /* 0x000000ff1a00720c */ /* 0x000fe40003f65270 */
[----:B------:R-:W-:Y:S01]  /*0600*/  SHF.R.S32.HI R13, RZ, 0x1f, R3 ;  /* 0x0000001fff0d7819 */ /* 0x000fe20000011403 */
[----:B------:R-:W-:Y:S01]  /*0610*/  IMAD R11, R0, R23, R11 ;  /* 0x00000017000b7224 */ /* 0x000fe200078e020b */
[----:B0-----:R-:W-:Y:S01]  /*0620*/  LEA R92, P2, R4, R92, 0x1 ;  /* 0x0000005c045c7211 */ /* 0x001fe200078408ff */
[----:B------:R-:W-:-:S03]  /*0630*/  IMAD.WIDE.U32 R6, R3, R40, R8 ;  /* 0x0000002803067225 */ /* 0x000fc600078e0008 */
[----:B------:R-:W-:Y:S01]  /*0640*/  LEA.HI.X R95, R4, R93, R95, 0x1, P2 ;  /* 0x0000005d045f7211 */ /* 0x000fe200010f0c5f */
[C---:B------:R-:W-:Y:S01]  /*0650*/  IMAD R14, R13.reuse, R40, RZ ;  /* 0x000000280d0e7224 */ /* 0x040fe200078e02ff */
[----:B------:R-:W-:Y:S01]  /*0660*/  LEA R40, P4, R6, R20, 0x1 ;  /* 0x0000001406287211 */ /* 0x000fe200078808ff */
[-C--:B------:R-:W-:Y:S02]  /*0670*/  IMAD R16, R13, R42.reuse, RZ ;  /* 0x0000002a0d107224 */ /* 0x080fe400078e02ff */
[C---:B------:R-:W-:Y:S02]  /*0680*/  IMAD R41, R3.reuse, R41, R14 ;  /* 0x0000002903297224 */ /* 0x040fe400078e020e */
[----:B------:R-:W-:-:S04]  /*0690*/  IMAD.WIDE.U32 R8, R3, R42, R10 ;  /* 0x0000002a03087225 */ /* 0x000fc800078e000a */
[----:B------:R-:W-:Y:S01]  /*06a0*/  IMAD R43, R3, R43, R16 ;  /* 0x0000002b032b7224 */ /* 0x000fe200078e0210 */
[----:B------:R-:W-:Y:S01]  /*06b0*/  LEA R42, P5, R8, R24, 0x1 ;  /* 0x00000018082a7211 */ /* 0x000fe200078a08ff */
[----:B------:R-:W-:Y:S02]  /*06c0*/  IMAD.IADD R41, R7, 0x1, R41 ;  /* 0x0000000107297824 */ /* 0x000fe400078e0229 */
        /* <DEDUP_REMOVED lines=11> */
.L_x_5525:
        /* <DEDUP_REMOVED lines=11> */
.L_x_5526:
        /* <DEDUP_REMOVED lines=70> */
.L_x_5527:
        /* <DEDUP_REMOVED lines=30> */
.L_x_5528:
        /* <DEDUP_REMOVED lines=35> */
.L_x_5552:
        /* <DEDUP_REMOVED lines=125> */
[----:B------:R4:W3:Y:S04]  /*1870*/  LDS.U16 R22, [R83+0x8] ;  /* 0x0000080053167984 */ /* 0x0008e80000000400 */
[----:B------:R4:W3:Y:S04]  /*1880*/  LDS.U16 R21, [R83+0xa] ;  /* 0x00000a0053157984 */ /* 0x0008e80000000400 */
[----:B------:R4:W4:Y:S04]  /*1890*/  LDS.U16 R24, [R83+0xc] ;  /* 0x00000c0053187984 */ /* 0x0009280000000400 */
[----:B------:R0:W4:Y:S01]  /*18a0*/  LDS.U16 R10, [R83+0xe] ;  /* 0x00000e00530a7984 */ /* 0x0001220000000400 */
[----:B-1----:R-:W-:-:S04]  /*18b0*/  IMAD.U32 R28, R28, 0x10000, RZ ;  /* 0x000100001c1c7824 */ /* 0x002fc800078e00ff */
[----:B------:R-:W-:-:S05]  /*18c0*/  FADD.FTZ R90, R28, R45 ;  /* 0x0000002d1c5a7221 */ /* 0x000fca0000010000 */
[----:B------:R-:W-:-:S04]  /*18d0*/  FSETP.GTU.FTZ.AND P0, PT, R90, 20, PT ;  /* 0x41a000005a00780b */ /* 0x000fc80003f1c000 */
[----:B0-----:R-:W-:Y:S01]  /*18e0*/  ISETP.EQ.OR P0, PT, RZ, UR4, P0 ;  /* 0x00000004ff007c0c */ /* 0x001fe20008702670 */
[----:B--2---:R-:W-:Y:S01]  /*18f0*/  IMAD.U32 R26, R11, 0x10000, RZ ;  /* 0x000100000b1a7824 */ /* 0x004fe200078e00ff */
[----:B------:R-:W-:-:S03]  /*1900*/  SHF.L.U32 R20, R20, 0x10, RZ ;  /* 0x0000001014147819 */ /* 0x000fc600000006ff */
[--C-:B------:R-:W-:Y:S02]  /*1910*/  FADD.FTZ R89, R26, R45.reuse ;  /* 0x0000002d1a597221 */ /* 0x100fe40000010000 */
[--C-:B------:R-:W-:Y:S01]  /*1920*/  FADD.FTZ R88, R20, R45.reuse ;  /* 0x0000002d14587221 */ /* 0x100fe20000010000 */
[----:B---3--:R-:W-:Y:S02]  /*1930*/  IMAD.U32 R20, R25, 0x10000, RZ ;  /* 0x0001000019147824 */ /* 0x008fe400078e00ff */
[----:B------:R-:W-:Y:S02]  /*1940*/  FSETP.GTU.FTZ.AND P1, PT, R89, 20, PT ;  /* 0x41a000005900780b */ /* 0x000fe40003f3c000 */
[----:B------:R-:W-:Y:S01]  /*1950*/  FSETP.GTU.FTZ.AND P2, PT, R88, 20, PT ;  /* 0x41a000005800780b */ /* 0x000fe20003f5c000 */
[----:B------:R-:W-:Y:S01]  /*1960*/  FADD.FTZ R87, R20, R45 ;  /* 0x0000002d14577221 */ /* 0x000fe20000010000 */
[----:B------:R-:W-:Y:S11]  /*1970*/  @P0 BRA `(.L_x_5530) ;  /* 0x0000000000780947 */ /* 0x000ff60003800000 */
        /* <DEDUP_REMOVED lines=30> */
.L_x_5530:
[----:B------:R-:W-:Y:S05]  /*1b60*/  BSYNC.RECONVERGENT B0 ;  /* 0x0000000000007941 */ /* 0x000fea0003800200 */
.L_x_5529:
[----:B------:R-:W-:Y:S01]  /*1b70*/  ISETP.EQ.OR P3, PT, RZ, UR4, P1 ;  /* 0x00000004ff007c0c */ /* 0x000fe20008f62670 */
[----:B------:R-:W-:Y:S01]  /*1b80*/  IMAD.U32 R22, R22, 0x10000, RZ ;  /* 0x0001000016167824 */ /* 0x000fe200078e00ff */
[----:B------:R-:W-:Y:S01]  /*1b90*/  BSSY.RECONVERGENT B0, `(.L_x_5531) ;  /* 0x0000023000007945 */ /* 0x000fe20003800200 */
[----:B------:R-:W-:Y:S02]  /*1ba0*/  FSETP.GTU.FTZ.AND P0, PT, R87, 20, PT ;  /* 0x41a000005700780b */ /* 0x000fe40003f1c000 */
[----:B------:R-:W-:Y:S01]  /*1bb0*/  ISETP.EQ.OR P1, PT, RZ, UR4, P2 ;  /* 0x00000004ff007c0c */ /* 0x000fe20009722670 */
[----:B------:R-:W-:-:S07]  /*1bc0*/  FADD.FTZ R86, R22, R45 ;  /* 0x0000002d16567221 */ /* 0x000fce0000010000 */
        /* <DEDUP_REMOVED lines=31> */
.L_x_5532:
[----:B------:R-:W-:Y:S05]  /*1dc0*/  BSYNC.RECONVERGENT B0 ;  /* 0x0000000000007941 */ /* 0x000fea0003800200 */
.L_x_5531:
[----:B------:R-:W-:Y:S01]  /*1dd0*/  IMAD.U32 R20, R21, 0x10000, RZ ;  /* 0x0001000015147824 */ /* 0x000fe200078e00ff */
[----:B------:R-:W-:Y:S01]  /*1de0*/  BSSY.RECONVERGENT B0, `(.L_x_5533) ;  /* 0x0000022000007945 */ /* 0x000fe20003800200 */
[----:B------:R-:W-:Y:S02]  /*1df0*/  FSETP.GTU.FTZ.AND P2, PT, R86, 20, PT ;  /* 0x41a000005600780b */ /* 0x000fe40003f5c000 */
[----:B------:R-:W-:Y:S01]  /*1e00*/  FADD.FTZ R85, R20, R45 ;  /* 0x0000002d14557221 */ /* 0x000fe20000010000 */
        /* <DEDUP_REMOVED lines=31> */
.L_x_5534:
[----:B------:R-:W-:Y:S05]  /*2000*/  BSYNC.RECONVERGENT B0 ;  /* 0x0000000000007941 */ /* 0x000fea0003800200 */
.L_x_5533:
[----:B------:R-:W-:Y:S01]  /*2010*/  ISETP.EQ.OR P0, PT, RZ, UR4, P0 ;  /* 0x00000004ff007c0c */ /* 0x000fe20008702670 */
[----:B----4-:R-:W-:Y:S01]  /*2020*/  IMAD.U32 R24, R24, 0x10000, RZ ;  /* 0x0001000018187824 */ /* 0x010fe200078e00ff */
        /* <DEDUP_REMOVED lines=35> */
.L_x_5536:
[----:B------:R-:W-:Y:S05]  /*2260*/  BSYNC.RECONVERGENT B0 ;  /* 0x0000000000007941 */ /* 0x000fea0003800200 */
.L_x_5535:
        /* <DEDUP_REMOVED lines=35> */
.L_x_5538:
[----:B------:R-:W-:Y:S05]  /*24a0*/  BSYNC.RECONVERGENT B0 ;  /* 0x0000000000007941 */ /* 0x000fea0003800200 */
.L_x_5537:
        /* <DEDUP_REMOVED lines=41> */
.L_x_5540:
[----:B------:R-:W-:Y:S05]  /*2740*/  BSYNC.RECONVERGENT B0 ;  /* 0x0000000000007941 */ /* 0x000fea0003800200 */
.L_x_5539:
        /* <DEDUP_REMOVED lines=32> */
.L_x_5542:
[----:B------:R-:W-:Y:S05]  /*2950*/  BSYNC.RECONVERGENT B0 ;  /* 0x0000000000007941 */ /* 0x000fea0003800200 */
.L_x_5541:
        /* <DEDUP_REMOVED lines=32> */
.L_x_5544:
[----:B------:R-:W-:Y:S05]  /*2b60*/  BSYNC.RECONVERGENT B0 ;  /* 0x0000000000007941 */ /* 0x000fea0003800200 */
.L_x_5543:
[----:B------:R-:W0:Y:S01]  /*2b70*/  LDCU UR7, c[0x0][0x38c] ;  /* 0x00007180ff0777ac */ /* 0x000e220008000800 */
[----:B------:R-:W-:Y:S01]  /*2b80*/  SHF.L.U32 R17, R17, 0x10, RZ ;  /* 0x0000001011117819 */ /* 0x000fe200000006ff */
[----:B------:R-:W-:Y:S01]  /*2b90*/  IMAD.U32 R19, R19, 0x10000, RZ ;  /* 0x0001000013137824 */ /* 0x000fe200078e00ff */
[----:B------:R-:W-:Y:S01]  /*2ba0*/  SHF.L.U32 R14, R14, 0x10, RZ ;  /* 0x000000100e0e7819 */ /* 0x000fe200000006ff */
[----:B------:R-:W-:Y:S01]  /*2bb0*/  IMAD.U32 R18, R18, 0x10000, RZ ;  /* 0x0001000012127824 */ /* 0x000fe200078e00ff */
[----:B------:R-:W-:Y:S01]  /*2bc0*/  MOV R92, R94 ;  /* 0x0000005e005c7202 */ /* 0x000fe20000000f00 */
[----:B------:R-:W-:Y:S02]  /*2bd0*/  IMAD.U32 R12, R12, 0x10000, RZ ;  /* 0x000100000c0c7824 */ /* 0x000fe400078e00ff */
[-C--:B------:R-:W-:Y:S01]  /*2be0*/  FMUL.FTZ R103, R19, R44.reuse ;  /* 0x0000002c13677220 */ /* 0x080fe20000410000 */
[----:B------:R-:W-:Y:S02]  /*2bf0*/  IMAD.U32 R13, R13, 0x10000, RZ ;  /* 0x000100000d0d7824 */ /* 0x000fe400078e00ff */
[----:B------:R-:W-:Y:S01]  /*2c00*/  FMUL.FTZ R100, R18, R44 ;  /* 0x0000002c12647220 */ /* 0x000fe20000410000 */
[----:B------:R-:W-:-:S02]  /*2c10*/  IMAD.U32 R15, R15, 0x10000, RZ ;  /* 0x000100000f0f7824 */ /* 0x000fc400078e00ff */
[-C--:B------:R-:W-:Y:S01]  /*2c20*/  FMUL.FTZ R101, R17, R44.reuse ;  /* 0x0000002c11657220 */ /* 0x080fe20000410000 */
[----:B------:R-:W-:Y:S02]  /*2c30*/  IMAD.U32 R108, R16, 0x10000, RZ ;  /* 0x00010000106c7824 */ /* 0x000fe400078e00ff */
[-C--:B------:R-:W-:Y:S01]  /*2c40*/  FMUL.FTZ R98, R12, R44.reuse ;  /* 0x0000002c0c627220 */ /* 0x080fe20000410000 */
[----:B------:R-:W-:Y:S02]  /*2c50*/  IMAD.MOV.U32 R38, RZ, RZ, R10 ;  /* 0x000000ffff267224 */ /* 0x000fe400078e000a */
[-C--:B------:R-:W-:Y:S01]  /*2c60*/  FMUL.FTZ R99, R13, R44.reuse ;  /* 0x0000002c0d637220 */ /* 0x080fe20000410000 */
[----:B------:R-:W-:Y:S02]  /*2c70*/  IMAD.MOV.U32 R91, RZ, RZ, R11 ;  /* 0x000000ffff5b7224 */ /* 0x000fe400078e000b */
        /* <DEDUP_REMOVED lines=23> */
[----:B------:R-:W-:Y:S01]  /*2df0*/  FMUL.FTZ R109, R15, R84 ;  /* 0x000000540f6d7220 */ /* 0x000fe20000410000 */
[----:B------:R-:W-:Y:S01]  /*2e00*/  FMUL.FTZ R108, R108, R93 ;  /* 0x0000005d6c6c7220 */ /* 0x000fe20000410000 */
[----:B-1----:R-:W1:Y:S01]  /*2e10*/  MUFU.RCP R16, R16 ;  /* 0x0000001000107308 */ /* 0x002e620000001000 */
[----:B------:R-:W3:Y:S01]  /*2e20*/  LDC.64 R12, c[0x0][0x450] ;  /* 0x00011400ff0c7b82 */ /* 0x000ee20000000a00 */
[----:B------:R-:W-:Y:S01]  /*2e30*/  IMAD.MOV.U32 R106, RZ, RZ, RZ ;  /* 0x000000ffff6a7224 */ /* 0x000fe200078e00ff */
[----:B------:R-:W-:Y:S01]  /*2e40*/  MOV R104, RZ ;  /* 0x000000ff00687202 */ /* 0x000fe20000000f00 */
[----:B------:R-:W-:Y:S01]  /*2e50*/  IMAD.MOV.U32 R107, RZ, RZ, R51 ;  /* 0x000000ffff6b7224 */ /* 0x000fe200078e0033 */
[----:B------:R-:W-:Y:S01]  /*2e60*/  IADD3.X R119, PT, PT, R3, R43, RZ, P3, !PT ;  /* 0x0000002b03777210 */ /* 0x000fe20001ffe4ff */
[----:B------:R-:W-:Y:S01]  /*2e70*/  IMAD.MOV.U32 R102, RZ, RZ, R52 ;  /* 0x000000ffff667224 */ /* 0x000fe200078e0034 */
[----:B------:R-:W-:-:S02]  /*2e80*/  UIADD3 UR8, UPT, UPT, UR6, 0x440, URZ ;  /* 0x0000044006087890 */ /* 0x000fc4000fffe0ff */
[----:B------:R-:W-:Y:S01]  /*2e90*/  UIADD3 UR7, UPT, UPT, -UR7, URZ, URZ ;  /* 0x000000ff07077290 */ /* 0x000fe2000fffe1ff */
[----:B------:R-:W4:Y:S01]  /*2ea0*/  LDCU.64 UR12, c[0x0][0x460] ;  /* 0x00008c00ff0c77ac */ /* 0x000f220008000a00 */
[----:B--2---:R-:W-:Y:S02]  /*2eb0*/  SHF.L.U64.HI R19, R18, 0x2, R19 ;  /* 0x0000000212137819 */ /* 0x004fe40000010213 */
[----:B-1----:R-:W-:Y:S02]  /*2ec0*/  IADD3 R11, PT, PT, R16, 0xffffffe, RZ ;  /* 0x0ffffffe100b7810 */ /* 0x002fe40007ffe0ff */
[----:B------:R-:W1:Y:S04]  /*2ed0*/  LDC.64 R16, c[0x0][0x3b8] ;  /* 0x0000ee00ff107b82 */ /* 0x000e680000000a00 */
[----:B------:R-:W2:Y:S02]  /*2ee0*/  F2I.FTZ.U32.TRUNC.NTZ R11, R11 ;  /* 0x0000000b000b7305 */ /* 0x000ea4000021f000 */
[----:B--2---:R-:W-:-:S04]  /*2ef0*/  IMAD.MOV R10, RZ, RZ, -R11 ;  /* 0x000000ffff0a7224 */ /* 0x004fc800078e0a0b */
[----:B------:R-:W-:Y:S02]  /*2f00*/  IMAD R23, R10, R25, RZ ;  /* 0x000000190a177224 */ /* 0x000fe400078e02ff */
[----:B------:R-:W-:Y:S01]  /*2f10*/  HFMA2 R10, -RZ, RZ, 0, 0 ;  /* 0x00000000ff0a7431 */ /* 0x000fe200000001ff */
[----:B-1----:R-:W-:-:S04]  /*2f20*/  SHF.L.U64.HI R17, R16, 0x2, R17 ;  /* 0x0000000210117819 */ /* 0x002fc80000010211 */
[----:B------:R-:W-:-:S04]  /*2f30*/  IMAD.HI.U32 R23, R11, R23, R10 ;  /* 0x000000170b177227 */ /* 0x000fc800078e000a */
[----:B------:R-:W-:Y:S02]  /*2f40*/  IMAD.MOV.U32 R10, RZ, RZ, R20 ;  /* 0x000000ffff0a7224 */ /* 0x000fe400078e0014 */
[----:B------:R-:W-:Y:S01]  /*2f50*/  IMAD.MOV.U32 R11, RZ, RZ, R22 ;  /* 0x000000ffff0b7224 */ /* 0x000fe200078e0016 */
[----:B------:R-:W1:Y:S01]  /*2f60*/  LDC.64 R20, c[0x0][0x3f0] ;  /* 0x0000fc00ff147b82 */ /* 0x000e620000000a00 */
[----:B------:R-:W-:-:S04]  /*2f70*/  IMAD.HI.U32 R105, R23, R10, RZ ;  /* 0x0000000a17697227 */ /* 0x000fc800078e00ff */
[----:B------:R-:W-:Y:S02]  /*2f80*/  IMAD R10, R105, R11, R10 ;  /* 0x0000000b690a7224 */ /* 0x000fe400078e020a */
[----:B0-----:R-:W-:Y:S02]  /*2f90*/  IMAD R23, R5, UR4, RZ ;  /* 0x0000000405177c24 */ /* 0x001fe4000f8e02ff */
        /* <DEDUP_REMOVED lines=9> */
[----:B------:R-:W-:Y:S02]  /*3030*/  ISETP.NE.AND P2, PT, R46, RZ, PT ;  /* 0x000000ff2e00720c */ /* 0x000fe40003f45270 */
[----:B-1----:R-:W-:Y:S01]  /*3040*/  SHF.L.U64.HI R21, R20, 0x1, R21 ;  /* 0x0000000114157819 */ /* 0x002fe20000010215 */
[----:B------:R-:W-:Y:S01]  /*3050*/  IMAD.WIDE.U32 R10, R4, UR4, R10 ;  /* 0x00000004040a7c25 */ /* 0x000fe2000f8e000a */
[----:B------:R-:W-:Y:S01]  /*3060*/  UMOV UR4, URZ ;  /* 0x000000ff00047c82 */ /* 0x000fe20008000000 */
[----:B0-----:R-:W-:-:S03]  /*3070*/  SHF.L.U64.HI R23, R22, 0x1, R23 ;  /* 0x0000000116177819 */ /* 0x001fc60000010217 */
[----:B------:R-:W-:-:S03]  /*3080*/  IADD3 R117, PT, PT, R11, R117, RZ ;  /* 0x000000750b757210 */ /* 0x000fc60007ffe0ff */
[----:B------:R-:W-:Y:S01]  /*3090*/  @P1 VIADD R105, R105, 0x1 ;  /* 0x0000000169691836 */ /* 0x000fe20000000000 */
[----:B------:R-:W-:-:S03]  /*30a0*/  IADD3 R14, P1, PT, R40, R73, RZ ;  /* 0x00000049280e7210 */ /* 0x000fc60007f3e0ff */
[----:B------:R-:W-:Y:S01]  /*30b0*/  @!P0 IMAD.MOV R105, RZ, RZ, -R105 ;  /* 0x000000ffff698224 */ /* 0x000fe200078e0a69 */
[----:B------:R-:W-:Y:S01]  /*30c0*/  @!P2 LOP3.LUT R105, RZ, R46, RZ, 0x33, !PT ;  /* 0x0000002eff69a212 */ /* 0x000fe200078e33ff */
[----:B---34-:R-:W-:-:S08]  /*30d0*/  IMAD.X R15, R3, 0x1, R41, P1 ;  /* 0x00000001030f7824 */ /* 0x018fd000008e0629 */
.L_x_5551:
        /* <DEDUP_REMOVED lines=19> */
[----:B------:R-:W-:Y:S01]  /*3210*/  MOV R25, R102 ;  /* 0x0000006600197202 */ /* 0x000fe20000000f00 */
[----:B------:R-:W-:-:S02]  /*3220*/  IMAD.MOV.U32 R28, RZ, RZ, RZ ;  /* 0x000000ffff1c7224 */ /* 0x000fc400078e00ff */
[----:B------:R-:W-:-:S05]  /*3230*/  IMAD.MOV.U32 R24, RZ, RZ, R107 ;  /* 0x000000ffff187224 */ /* 0x000fca00078e006b */
        /* <DEDUP_REMOVED lines=29> */
[----:B------:R-:W-:Y:S01]  /*3410*/  MOV R32, RZ ;  /* 0x000000ff00207202 */ /* 0x000fe20000000f00 */
[----:B------:R-:W-:-:S02]  /*3420*/  IMAD.MOV.U32 R34, RZ, RZ, RZ ;  /* 0x000000ffff227224 */ /* 0x000fc400078e00ff */
[----:B------:R-:W-:Y:S01]  /*3430*/  FMUL.FTZ R123, R123, 1.4426950216293334961 ;  /* 0x3fb8aa3b7b7b7820 */ /* 0x000fe20000410000 */
[----:B------:R-:W-:Y:S01]  /*3440*/  MOV R124, RZ ;  /* 0x000000ff007c7202 */ /* 0x000fe20000000f00 */
[----:B------:R-:W2:Y:S04]  /*3450*/  @!P5 LDG.E.U16 R26, desc[UR10][R24.64+-0x100] ;  /* 0xffff000a181ad981 */ /* 0x000ea8000c1e1500 */
[----:B------:R-:W3:Y:S04]  /*3460*/  @!P3 LDG.E.U16 R28, desc[UR10][R24.64] ;  /* 0x0000000a181cb981 */ /* 0x000ee8000c1e1500 */
[----:B------:R-:W4:Y:S04]  /*3470*/  @!P2 LDG.E.U16 R29, desc[UR10][R24.64+0x40] ;  /* 0x0000400a181da981 */ /* 0x000f28000c1e1500 */
[----:B------:R-:W5:Y:S04]  /*3480*/  @!P1 LDG.E.U16 R30, desc[UR10][R24.64+0x80] ;  /* 0x0000800a181e9981 */ /* 0x000f68000c1e1500 */
[----:B-1----:R-:W4:Y:S04]  /*3490*/  @!P0 LDG.E.U16 R31, desc[UR10][R24.64+0xc0] ;  /* 0x0000c00a181f8981 */ /* 0x002f28000c1e1500 */
[----:B------:R-:W0:Y:S04]  /*34a0*/  LDS.U16 R116, [R83+0x8] ;  /* 0x0000080053747984 */ /* 0x000e280000000400 */
[----:B------:R-:W-:Y:S04]  /*34b0*/  LDS.U16 R119, [R83+0xa] ;  /* 0x00000a0053777984 */ /* 0x000fe80000000400 */
[----:B------:R-:W-:Y:S01]  /*34c0*/  LDS.U16 R125, [R83] ;  /* 0x00000000537d7984 */ /* 0x000fe20000000400 */
[----:B--2---:R-:W-:-:S02]  /*34d0*/  @!P5 PRMT R32, R26, 0x5410, RZ ;  /* 0x000054101a20d816 */ /* 0x004fc400000000ff */
        /* <DEDUP_REMOVED lines=23> */
[----:B------:R1:W-:Y:S01]  /*3650*/  MUFU.EX2 R128, R127 ;  /* 0x0000007f00807308 */ /* 0x0003e20000000800 */
[----:B------:R-:W-:Y:S01]  /*3660*/  FMUL.FTZ R35, R123, R88 ;  /* 0x000000587b237220 */ /* 0x000fe20000410000 */
[----:B------:R-:W-:Y:S01]  /*3670*/  ISETP.GE.U32.AND P1, PT, R57, R72, PT ;  /* 0x000000483900720c */ /* 0x000fe20003f26070 */
[C---:B------:R-:W-:Y:S01]  /*3680*/  FMUL.FTZ R126, R123.reuse, R87 ;  /* 0x000000577b7e7220 */ /* 0x040fe20000410000 */
[----:B-1----:R-:W-:-:S04]  /*3690*/  FMUL.FTZ R127, R123, R84 ;  /* 0x000000547b7f7220 */ /* 0x002fc80000410000 */
[----:B------:R-:W1:Y:S08]  /*36a0*/  MUFU.EX2 R35, R35 ;  /* 0x0000002300237308 */ /* 0x000e700000000800 */
[----:B------:R4:W-:Y:S08]  /*36b0*/  MUFU.EX2 R137, R127 ;  /* 0x0000007f00897308 */ /* 0x0009f00000000800 */
[----:B------:R-:W5:Y:S01]  /*36c0*/  MUFU.EX2 R126, R126 ;  /* 0x0000007e007e7308 */ /* 0x000f620000000800 */
[----:B0-----:R-:W-:Y:S01]  /*36d0*/  IMAD.U32 R116, R116, 0x10000, RZ ;  /* 0x0001000074747824 */ /* 0x001fe200078e00ff */
[-C--:B------:R-:W-:Y:S01]  /*36e0*/  ISETP.GE.U32.AND P3, PT, R59, R72.reuse, PT ;  /* 0x000000483b00720c */ /* 0x080fe20003f66070 */
[----:B------:R-:W-:Y:S01]  /*36f0*/  FMUL.FTZ R138, R123, R93 ;  /* 0x0000005d7b8a7220 */ /* 0x000fe20000410000 */
[----:B------:R-:W-:-:S02]  /*3700*/  ISETP.GE.U32.AND P2, PT, R60, R72, PT ;  /* 0x000000483c00720c */ /* 0x000fc40003f46070 */
[----:B-1----:R-:W-:-:S03]  /*3710*/  FSEL R35, R35, 1, !P1 ;  /* 0x3f80000023237808 */ /* 0x002fc60004800000 */
[----:B------:R-:W-:Y:S01]  /*3720*/  MUFU.EX2 R138, R138 ;  /* 0x0000008a008a7308 */ /* 0x000fe20000000800 */
[----:B--2---:R-:W-:-:S04]  /*3730*/  IMAD.U32 R30, R30, 0x10000, RZ ;  /* 0x000100001e1e7824 */ /* 0x004fc800078e00ff */
[----:B------:R-:W-:Y:S01]  /*3740*/  FMUL.FTZ R30, R109, R30 ;  /* 0x0000001e6d1e7220 */ /* 0x000fe20000410000 */
[----:B---3--:R-:W-:Y:S02]  /*3750*/  @!P4 PRMT R34, R34, 0x5410, R27 ;  /* 0x000054102222c816 */ /* 0x008fe4000000001b */
[----:B------:R-:W0:Y:S04]  /*3760*/  LDS.U16 R27, [R83+0x4] ;  /* 0x00000400531b7984 */ /* 0x000e280000000400 */
[----:B------:R-:W-:Y:S04]  /*3770*/  STS.U16 [R75+0x210], R32 ;  /* 0x000210204b007388 */ /* 0x000fe80000000400 */
[----:B------:R1:W-:Y:S01]  /*3780*/  STS.U16 [R76+0x250], R31 ;  /* 0x0002501f4c007388 */ /* 0x0003e20000000400 */
[----:B------:R-:W-:Y:S01]  /*3790*/  PRMT R129, R34, 0x7632, R129 ;  /* 0x0000763222817816 */ /* 0x000fe20000000081 */
[----:B-1----:R-:W-:-:S04]  /*37a0*/  IMAD.U32 R31, R26, 0x10000, RZ ;  /* 0x000100001a1f7824 */ /* 0x002fc800078e00ff */
[----:B------:R-:W-:Y:S01]  /*37b0*/  FMUL.FTZ R31, R114, R31 ;  /* 0x0000001f721f7220 */ /* 0x000fe20000410000 */
[----:B------:R1:W-:Y:S04]  /*37c0*/  STS.U16 [R77+0x290], R34 ;  /* 0x000290224d007388 */ /* 0x0003e80000000400 */
[----:B------:R-:W-:Y:S01]  /*37d0*/  FSEL R32, R31, RZ, !P0 ;  /* 0x000000ff1f207208 */ /* 0x000fe20004000000 */
[----:B------:R-:W-:Y:S01]  /*37e0*/  STS.U16 [R78+0x2d0], R129 ;  /* 0x0002d0814e007388 */ /* 0x000fe20000000400 */
[----:B------:R-:W-:-:S03]  /*37f0*/  ISETP.NE.AND P0, PT, R56, RZ, PT ;  /* 0x000000ff3800720c */ /* 0x000fc60003f05270 */
[----:B------:R-:W-:Y:S04]  /*3800*/  STS.U16 [R79+0x310], R122 ;  /* 0x0003107a4f007388 */ /* 0x000fe80000000400 */
[----:B------:R-:W-:Y:S04]  /*3810*/  STS.U16 [R80+0x350], R130 ;  /* 0x0003508250007388 */ /* 0x000fe80000000400 */
[----:B------:R-:W-:Y:S01]  /*3820*/  STS.U16 [R81+0x390], R124 ;  /* 0x0003907c51007388 */ /* 0x000fe20000000400 */
[----:B0-----:R-:W-:-:S03]  /*3830*/  IMAD.U32 R26, R27, 0x10000, RZ ;  /* 0x000100001b1a7824 */ /* 0x001fc600078e00ff */
[----:B------:R0:W-:Y:S01]  /*3840*/  STS.U16 [R82+0x3d0], R131 ;  /* 0x0003d08352007388 */ /* 0x0001e20000000400 */
[----:B------:R-:W-:-:S03]  /*3850*/  NOP ;  /* 0x0000000000007918 */ /* 0x000fc60000000000 */
[----:B------:R-:W2:Y:S01]  /*3860*/  LDS.U16 R132, [R83+0x212] ;  /* 0x0002120053847984 */ /* 0x000ea20000000400 */
[----:B-1----:R-:W-:Y:S01]  /*3870*/  FMUL.FTZ R34, R123, R85 ;  /* 0x000000557b227220 */ /* 0x002fe20000410000 */
[----:B------:R-:W-:Y:S01]  /*3880*/  FMUL.FTZ R26, R113, R26 ;  /* 0x0000001a711a7220 */ /* 0x000fe20000410000 */
[----:B------:R-:W-:Y:S01]  /*3890*/  SHF.L.U32 R27, R29, 0x10, RZ ;  /* 0x000000101d1b7819 */ /* 0x000fe200000006ff */
[----:B------:R-:W-:Y:S04]  /*38a0*/  LDS.U16 R129, [R83+0x210] ;  /* 0x0002100053817984 */ /* 0x000fe80000000400 */
[----:B------:R-:W1:Y:S01]  /*38b0*/  LDS.U16 R133, [R83+0x214] ;  /* 0x0002140053857984 */ /* 0x000e620000000400 */
[----:B------:R3:W2:Y:S03]  /*38c0*/  MUFU.EX2 R134, R34 ;  /* 0x0000002200867308 */ /* 0x0006a60000000800 */
[----:B------:R-:W-:Y:S04]  /*38d0*/  LDS.U16 R135, [R83+0x216] ;  /* 0x0002160053877984 */ /* 0x000fe80000000400 */
[----:B------:R-:W1:Y:S01]  /*38e0*/  LDS.U16 R122, [R83+0x21a] ;  /* 0x00021a00537a7984 */ /* 0x000e620000000400 */
[----:B----4-:R-:W-:-:S03]  /*38f0*/  FMUL.FTZ R127, R112, R27 ;  /* 0x0000001b707f7220 */ /* 0x010fc60000410000 */
[----:B------:R-:W4:Y:S01]  /*3900*/  LDS.U16 R124, [R83+0x218] ;  /* 0x00021800537c7984 */ /* 0x000f220000000400 */
[----:B---3--:R-:W-:-:S03]  /*3910*/  FSEL R34, R26, RZ, !P1 ;  /* 0x000000ff1a227208 */ /* 0x008fc60004800000 */
[----:B------:R-:W-:Y:S04]  /*3920*/  LDS.U16 R31, [R83+0x21c] ;  /* 0x00021c00531f7984 */ /* 0x000fe80000000400 */
[----:B------:R-:W3:Y:S04]  /*3930*/  LDS.U16 R29, [R83+0x21e] ;  /* 0x00021e00531d7984 */ /* 0x000ee80000000400 */
[----:B------:R-:W3:Y:S01]  /*3940*/  @P0 LDS.64 R26, [UR8] ;  /* 0x00000008ff1a0984 */ /* 0x000ee20008000a00 */
[----:B0-----:R-:W-:Y:S01]  /*3950*/  FMUL.FTZ R131, R123, R90 ;  /* 0x0000005a7b837220 */ /* 0x001fe20000410000 */
[----:B------:R-:W-:-:S02]  /*3960*/  IMAD.U32 R123, R119, 0x10000, RZ ;  /* 0x00010000777b7824 */ /* 0x000fc400078e00ff */
[----:B------:R-:W-:Y:S01]  /*3970*/  FMUL.FTZ R130, R111, R116 ;  /* 0x000000746f827220 */ /* 0x000fe20000410000 */
[----:B------:R-:W-:Y:S01]  /*3980*/  FSEL R116, R127, RZ, !P3 ;  /* 0x000000ff7f747208 */ /* 0x000fe20005800000 */
[----:B------:R-:W-:Y:S01]  /*3990*/  FMUL.FTZ R127, R110, R123 ;  /* 0x0000007b6e7f7220 */ /* 0x000fe20000410000 */
[----:B------:R-:W-:Y:S01]  /*39a0*/  ISETP.GE.U32.AND P1, PT, R62, R72, PT ;  /* 0x000000483e00720c */ /* 0x000fe20003f26070 */
[----:B------:R0:W3:Y:S01]  /*39b0*/  MUFU.EX2 R136, R131 ;  /* 0x0000008300887308 */ /* 0x0000e20000000800 */
[----:B-----5:R-:W-:Y:S02]  /*39c0*/  FSEL R119, R126, 1, !P3 ;  /* 0x3f8000007e777808 */ /* 0x020fe40005800000 */
[----:B------:R-:W-:Y:S02]  /*39d0*/  FSEL R126, R128, 1, !P2 ;  /* 0x3f800000807e7808 */ /* 0x000fe40005000000 */
[----:B------:R-:W-:Y:S02]  /*39e0*/  SHF.L.U32 R128, R125, 0x10, RZ ;  /* 0x000000107d807819 */ /* 0x000fe400000006ff */
[----:B------:R-:W-:Y:S01]  /*39f0*/  FSEL R125, R127, RZ, !P1 ;  /* 0x000000ff7f7d7208 */ /* 0x000fe20004800000 */
[----:B------:R-:W-:Y:S01]  /*3a00*/  IMAD.U32 R127, R28, 0x10000, RZ ;  /* 0x000100001c7f7824 */ /* 0x000fe200078e00ff */
[----:B------:R-:W-:Y:S01]  /*3a10*/  FSEL R123, R130, RZ, !P2 ;  /* 0x000000ff827b7208 */ /* 0x000fe20005000000 */
[----:B------:R-:W-:Y:S01]  /*3a20*/  FMUL.FTZ R128, R115, R128 ;  /* 0x0000008073807220 */ /* 0x000fe20000410000 */
[-C--:B------:R-:W-:Y:S01]  /*3a30*/  ISETP.GE.U32.AND P3, PT, R63, R72.reuse, PT ;  /* 0x000000483f00720c */ /* 0x080fe20003f66070 */
[----:B------:R-:W-:Y:S01]  /*3a40*/  FMUL.FTZ R127, R108, R127 ;  /* 0x0000007f6c7f7220 */ /* 0x000fe20000410000 */
[----:B------:R-:W-:-:S02]  /*3a50*/  ISETP.GE.U32.AND P2, PT, R64, R72, PT ;  /* 0x000000484000720c */ /* 0x000fc40003f46070 */
[----:B--2---:R-:W-:Y:S02]  /*3a60*/  FSEL R130, R134, 1, !P1 ;  /* 0x3f80000086827808 */ /* 0x004fe40004800000 */
[----:B------:R-:W-:Y:S02]  /*3a70*/  ISETP.GE.U32.AND P1, PT, R54, R72, PT ;  /* 0x000000483600720c */ /* 0x000fe40003f26070 */
[----:B0-----:R-:W-:Y:S02]  /*3a80*/  FSEL R131, R137, 1, !P3 ;  /* 0x3f80000089837808 */ /* 0x001fe40005800000 */
[----:B------:R-:W-:Y:S01]  /*3a90*/  FSEL R139, R127, RZ, !P2 ;  /* 0x000000ff7f8b7208 */ /* 0x000fe20005000000 */
[----:B------:R-:W-:Y:S01]  /*3aa0*/  IMAD.U32 R127, R132, 0x10000, RZ ;  /* 0x00010000847f7824 */ /* 0x000fe200078e00ff */
[----:B------:R-:W-:Y:S01]  /*3ab0*/  FSEL R137, R128, RZ, !P1 ;  /* 0x000000ff80897208 */ /* 0x000fe20004800000 */
[----:B-1----:R-:W-:Y:S01]  /*3ac0*/  IMAD.U32 R132, R133, 0x10000, RZ ;  /* 0x0001000085847824 */ /* 0x002fe200078e00ff */
[----:B------:R-:W-:Y:S01]  /*3ad0*/  SHF.L.U32 R128, R129, 0x10, RZ ;  /* 0x0000001081807819 */ /* 0x000fe200000006ff */
[----:B------:R-:W-:Y:S01]  /*3ae0*/  IMAD.U32 R133, R122, 0x10000, RZ ;  /* 0x000100007a857824 */ /* 0x000fe200078e00ff */
[----:B------:R-:W-:Y:S01]  /*3af0*/  FSEL R134, R138, 1, !P2 ;  /* 0x3f8000008a867808 */ /* 0x000fe20005000000 */
[----:B----4-:R-:W-:Y:S01]  /*3b00*/  IMAD.U32 R124, R124, 0x10000, RZ ;  /* 0x000100007c7c7824 */ /* 0x010fe200078e00ff */
[----:B------:R-:W-:Y:S01]  /*3b10*/  SHF.L.U32 R129, R135, 0x10, RZ ;  /* 0x0000001087817819 */ /* 0x000fe200000006ff */
[----:B---3--:R-:W-:Y:S01]  /*3b20*/  IMAD.U32 R135, R29, 0x10000, RZ ;  /* 0x000100001d877824 */ /* 0x008fe200078e00ff */
[----:B------:R-:W-:-:S02]  /*3b30*/  FSEL R136, R136, 1, !P1 ;  /* 0x3f80000088887808 */ /* 0x000fc40004800000 */
[----:B------:R-:W-:Y:S02]  /*3b40*/  FSEL R138, R30, RZ, !P3 ;  /* 0x000000ff1e8a7208 */ /* 0x000fe40005800000 */
[----:B------:R-:W-:Y:S01]  /*3b50*/  SHF.L.U32 R122, R31, 0x10, RZ ;  /* 0x000000101f7a7819 */ /* 0x000fe200000006ff */
        /* <DEDUP_REMOVED lines=12> */
.L_x_5547:
[----:B------:R-:W-:Y:S01]  /*3c20*/  IMAD.MOV.U32 R27, RZ, RZ, RZ ;  /* 0x000000ffff1b7224 */ /* 0x000fe200078e00ff */
[----:B------:R-:W-:Y:S06]  /*3c30*/  @!P6 BRA `(.L_x_5546) ;  /* 0x00000000000ce947 */ /* 0x000fec0003800000 */
[----:B------:R-:W-:-:S05]  /*3c40*/  IADD3 R28, P0, PT, R37, R106, RZ ;  /* 0x0000006a251c7210 */ /* 0x000fca0007f1e0ff */
[----:B------:R-:W-:-:S05]  /*3c50*/  IMAD.X R29, R39, 0x1, R104, P0 ;  /* 0x00000001271d7824 */ /* 0x000fca00000e0668 */
[----:B------:R1:W5:Y:S03]  /*3c60*/  LDG.E R27, desc[UR10][R28.64] ;  /* 0x0000000a1c1b7981 */ /* 0x000366000c1e1900 */
.L_x_5546:
        /* <DEDUP_REMOVED lines=95> */
.L_x_5550:
[----:B------:R-:W-:-:S04]  /*4260*/  ISETP.NE.AND P0, PT, R56, R53, PT ;  /* 0x000000353800720c */ /* 0x000fc80003f05270 */
[----:B------:R-:W-:-:S13]  /*4270*/  ISETP.NE.OR P0, PT, R28, RZ, P0 ;  /* 0x000000ff1c00720c */ /* 0x000fda0000705670 */
[----:B------:R-:W-:-:S04]  /*4280*/  @!P0 IADD3 R28, P1, PT, R37, R106, RZ ;  /* 0x0000006a251c8210 */ /* 0x000fc80007f3e0ff */
[----:B------:R-:W-:-:S05]  /*4290*/  @!P0 IADD3.X R29, PT, PT, R39, R104, RZ, P1, !PT ;  /* 0x00000068271d8210 */ /* 0x000fca0000ffe4ff */
[----:B------:R0:W-:Y:S04]  /*42a0*/  @!P0 STG.E desc[UR10][R28.64], R27 ;  /* 0x0000001b1c008986 */ /* 0x0001e8000c10190a */
.L_x_5549:
[----:B------:R-:W-:Y:S05]  /*42b0*/  BSYNC.RECONVERGENT B0 ;  /* 0x0000000000007941 */ /* 0x000fea0003800200 */
.L_x_5548:
        /* <DEDUP_REMOVED lines=22> */
.L_x_5545:
[----:B------:R-:W-:Y:S01]  /*4420*/  BAR.SYNC.DEFER_BLOCKING 0x0 ;  /* 0x0000000000007b1d */ /* 0x000fe20000010000 */
[----:B------:R-:W-:Y:S01]  /*4430*/  ISETP.NE.AND P0, PT, R50, RZ, PT ;  /* 0x000000ff3200720c */ /* 0x000fe20003f05270 */
[----:B------:R-:W-:Y:S01]  /*4440*/  VIADD R56, R56, 0x1 ;  /* 0x0000000138387836 */ /* 0x000fe20000000000 */
[----:B------:R-:W-:Y:S01]  /*4450*/  F2FP.BF16.F32.PACK_AB R98, R98, R101 ;  /* 0x000000656262723e */ /* 0x000fe200000010ff */
[----:B------:R-:W-:Y:S01]  /*4460*/  IMAD.WIDE.U32 R40, R72, 0x2, R40 ;  /* 0x0000000248287825 */ /* 0x000fe200078e0028 */
[----:B------:R-:W-:Y:S02]  /*4470*/  F2FP.BF16.F32.PACK_AB R96, R96, R99 ;  /* 0x000000636060723e */ /* 0x000fe400000010ff */
[----:B------:R-:W-:Y:S01]  /*4480*/  F2FP.BF16.F32.PACK_AB R94, R94, R97 ;  /* 0x000000615e5e723e */ /* 0x000fe200000010ff */
[----:B------:R-:W-:Y:S01]  /*4490*/  IMAD.WIDE.U32 R42, R72, 0x2, R42 ;  /* 0x00000002482a7825 */ /* 0x000fe200078e002a */
[----:B------:R-:W-:Y:S02]  /*44a0*/  F2FP.BF16.F32.PACK_AB R100, R100, R103 ;  /* 0x000000676464723e */ /* 0x000fe400000010ff */
[----:B------:R-:W-:-:S02]  /*44b0*/  PRMT R11, R98, 0x7632, R11 ;  /* 0x00007632620b7816 */ /* 0x000fc4000000000b */
[----:B------:R-:W-:Y:S02]  /*44c0*/  PRMT R12, R96, 0x7632, R12 ;  /* 0x00007632600c7816 */ /* 0x000fe4000000000c */
[----:B------:R-:W-:Y:S02]  /*44d0*/  PRMT R10, R100, 0x7632, R10 ;  /* 0x00007632640a7816 */ /* 0x000fe4000000000a */
[----:B------:R-:W-:Y:S02]  /*44e0*/  PRMT R14, R94, 0x7632, R14 ;  /* 0x000076325e0e7816 */ /* 0x000fe4000000000e */
[----:B------:R-:W-:Y:S01]  /*44f0*/  IADD3 R49, PT, PT, R72, R49, RZ ;  /* 0x0000003148317210 */ /* 0x000fe20007ffe0ff */
        /* <DEDUP_REMOVED lines=11> */
[--C-:B--2---:R-:W-:Y:S02]  /*45b0*/  IMAD.MOV.U32 R10, RZ, RZ, R58.reuse ;  /* 0x000000ffff0a7224 */ /* 0x104fe400078e003a */
[----:B------:R-:W-:Y:S01]  /*45c0*/  IMAD.IADD R58, R72, 0x1, R58 ;  /* 0x00000001483a7824 */ /* 0x000fe200078e023a */
        /* <DEDUP_REMOVED lines=39> */
.L_x_5553:
        /* <DEDUP_REMOVED lines=12> */
.L_x_8068:


//--------------------- .text._Z25selective_scan_fwd_kernelI32Selective_Scan_fwd_kernel_traitsILi32ELi8ELi1ELb0ELb1ELb1ELb0ELb1EN3c108BFloat16EffEEv13SSMParamsBase --------------------------
	.section	.text._Z25selective_scan_fwd_kernelI32Selective_Scan_fwd_kernel_traitsILi32ELi8ELi1ELb0ELb1ELb1ELb0ELb1EN3c108BFloat16EffEEv13SSMParamsBase,"ax",@progbits
	.align	128
        .global         _Z25selective_scan_fwd_kernelI32Selective_Scan_fwd_kernel_traitsILi32ELi8ELi1ELb0ELb1ELb1ELb0ELb1EN3c108BFloat16EffEEv13SSMParamsBase
        .type           _Z25selective_scan_fwd_kernelI32Selective_Scan_fwd_kernel_traitsILi32ELi8ELi1ELb0ELb1ELb1ELb0ELb1EN3c108BFloat16EffEEv13SSMParamsBase,@function
        .size           _Z25selective_scan_fwd_kernelI32Selective_Scan_fwd_kernel_traitsILi32ELi8ELi1ELb0ELb1ELb1ELb0ELb1EN3c108BFloat16EffEEv13SSMParamsBase,(.L_x_8069 - _Z25selective_scan_fwd_kernelI32Selective_Scan_fwd_kernel_traitsILi32ELi8ELi1ELb0ELb1ELb1ELb0ELb1EN3c108BFloat16EffEEv13SSMParamsBase)
        .other          _Z25selective_scan_fwd_kernelI32Selective_Scan_fwd_kernel_traitsILi32ELi8ELi1ELb0ELb1ELb1ELb0ELb1EN3c108BFloat16EffEEv13SSMParamsBase,@"STO_CUDA_ENTRY STV_DEFAULT"
_Z25selective_scan_fwd_kernelI32Selective_Scan_fwd_kernel_traitsILi32ELi8ELi1ELb0ELb1ELb1ELb0ELb1EN3c108BFloat16EffEEv13SSMParamsBase:
.text._Z25selective_scan_fwd_kernelI32Selective_Scan_fwd_kernel_traitsILi32ELi8ELi1ELb0ELb1ELb1ELb0ELb1EN3c108BFloat16EffEEv13SSMParamsBase:
        /* <DEDUP_REMOVED lines=42> */
.L_x_5554:
        /* <DEDUP_REMOVED lines=23> */
[----:B----4-:R-:W-:-:S04]  /*0410*/  VIADD R6, R5, 0xffffffe ;  /* 0x0ffffffe05067836 */ /* 0x010fc80000000000 */
[----:B------:R4:W2:Y:S03]  /*0420*/  F2I.FTZ.U32.TRUNC.NTZ R7, R6 ;  /* 0x0000000600077305 */ /* 0x0008a6000021f000 */
[----:B------:R-:W5:Y:S01]  /*0430*/  LDC.64 R22, c[0x0][0x478] ;  /* 0x00011e00ff167b82 */ /* 0x000f620000000a00 */
[----:B----4-:R-:W-:-:S07]  /*0440*/  IMAD.MOV.U32 R6, RZ, RZ, RZ ;  /* 0x000000ffff067224 */ /* 0x010fce00078e00ff */
[----:B------:R-:W4:Y:S01]  /*0450*/  LDC.64 R24, c[0x0][0x480] ;  /* 0x00012000ff187b82 */ /* 0x000f220000000a00 */
[----:B--2---:R-:W-:-:S05]  /*0460*/  IADD3 R8, PT, PT, RZ, -R7, RZ ;  /* 0x80000007ff087210 */ /* 0x004fca0007ffe0ff */
[----:B------:R-:W-:-:S04]  /*0470*/  IMAD R9, R8, R13, RZ ;  /* 0x0000000d08097224 */ /* 0x000fc800078e02ff */
[----:B------:R-:W-:Y:S02]  /*0480*/  IMAD.HI.U32 R7, R7, R9, R6 ;  /* 0x0000000907077227 */ /* 0x000fe400078e0006 */
[----:B------:R-:W2:Y:S04]  /*0490*/  LDC.64 R8, c[0x0][0x400] ;  /* 0x00010000ff087b82 */ /* 0x000ea80000000a00 */
[----:B------:R-:W-:-:S04]  /*04a0*/  IMAD.HI.U32 R5, R7, R10, RZ ;  /* 0x0000000a07057227 */ /* 0x000fc800078e00ff */
[----:B------:R-:W-:-:S04]  /*04b0*/  IMAD.MOV R7, RZ, RZ, -R5 ;  /* 0x000000ffff077224 */ /* 0x000fc800078e0a05 */
[C---:B------:R-:W-:Y:S02]  /*04c0*/  IMAD R6, R13.reuse, R7, R10 ;  /* 0x000000070d067224 */ /* 0x040fe400078e020a */
[----:B------:R-:W3:Y:S03]  /*04d0*/  LDC.64 R10, c[0x0][0x410] ;  /* 0x00010400ff0a7b82 */ /* 0x000ee60000000a00 */
[----:B------:R-:W-:-:S13]  /*04e0*/  ISETP.GT.U32.AND P5, PT, R13, R6, PT ;  /* 0x000000060d00720c */ /* 0x000fda0003fa4070 */
[----:B------:R-:W-:Y:S01]  /*04f0*/  @!P5 IMAD.IADD R6, R6, 0x1, -R13 ;  /* 0x000000010606d824 */ /* 0x000fe200078e0a0d */
[----:B------:R-:W-:Y:S02]  /*0500*/  @!P5 IADD3 R5, PT, PT, R5, 0x1, RZ ;  /* 0x000000010505d810 */ /* 0x000fe40007ffe0ff */
[----:B------:R-:W-:Y:S02]  /*0510*/  ISETP.NE.AND P5, PT, R21, RZ, PT ;  /* 0x000000ff1500720c */ /* 0x000fe40003fa5270 */
[----:B------:R-:W-:Y:S01]  /*0520*/  ISETP.GE.U32.AND P4, PT, R6, R13, PT ;  /* 0x0000000d0600720c */ /* 0x000fe20003f86070 */
[C---:B--2---:R-:W-:Y:S01]  /*0530*/  IMAD R6, R37.reuse, R8, RZ ;  /* 0x0000000825067224 */ /* 0x044fe200078e02ff */
[----:B------:R-:W2:Y:S01]  /*0540*/  LDC.64 R12, c[0x0][0x3e0] ;  /* 0x0000f800ff0c7b82 */ /* 0x000ea20000000a00 */
[----:B---3--:R-:W-:Y:S02]  /*0550*/  IMAD R3, R37, R10, RZ ;  /* 0x0000000a25037224 */ /* 0x008fe400078e02ff */
[----:B------:R-:W-:-:S02]  /*0560*/  IMAD R9, R0, R9, R6 ;  /* 0x0000000900097224 */ /* 0x000fc400078e0206 */
[----:B------:R-:W-:-:S04]  /*0570*/  IMAD.WIDE.U32 R6, R0, R8, RZ ;  /* 0x0000000800067225 */ /* 0x000fc800078e00ff */
[----:B------:R-:W-:Y:S02]  /*0580*/  IMAD.IADD R7, R7, 0x1, R9 ;  /* 0x0000000107077824 */ /* 0x000fe400078e0209 */
[----:B------:R-:W-:Y:S02]  /*0590*/  @P4 VIADD R5, R5, 0x1 ;  /* 0x0000000105054836 */ /* 0x000fe40000000000 */
[----:B------:R-:W-:Y:S02]  /*05a0*/  IMAD R8, R37, R16, RZ ;  /* 0x0000001025087224 */ /* 0x000fe400078e02ff */
[----:B------:R-:W-:Y:S01]  /*05b0*/  @!P3 IMAD.MOV R5, RZ, RZ, -R5 ;  /* 0x000000ffff05b224 */ /* 0x000fe200078e0a05 */
[----:B------:R-:W-:Y:S01]  /*05c0*/  @!P5 LOP3.LUT R5, RZ, R21, RZ, 0x33, !PT ;  /* 0x00000015ff05d212 */ /* 0x000fe200078e33ff */
[----:B------:R-:W-:Y:S01]  /*05d0*/  IMAD.WIDE.U32 R6, R36, R86, R6 ;  /* 0x0000005624067225 */ /* 0x000fe200078e0006 */
[----:B------:R-:W3:Y:S01]  /*05e0*/  LDC.64 R20, c[0x0][0x498] ;  /* 0x00012600ff147b82 */ /* 0x000ee20000000a00 */
[----:B0-----:R-:W-:-:S02]  /*05f0*/  ISETP.NE.AND P3, PT, R26, RZ, PT ;  /* 0x000000ff1a00720c */ /* 0x001fc40003f65270 */
[----:B------:R-:W-:Y:S01]  /*0600*/  IMAD R17, R0, R17, R8 ;  /* 0x0000001100117224 */ /* 0x000fe200078e0208 */
[----:B-1----:R-:W-:Y:S01]  /*0610*/  LEA R38, P2, R6, R18, 0x1 ;  /* 0x0000001206267211 */ /* 0x002fe200078408ff */
[C---:B------:R-:W-:Y:S02]  /*0620*/  IMAD R3, R0.reuse, R11, R3 ;  /* 0x0000000b00037224 */ /* 0x040fe400078e0203 */
        /* <DEDUP_REMOVED lines=18> */
[----:B------:R-:W-:-:S04]  /*0750*/  IMAD.WIDE.U32 R10, R5, R42, R12 ;  /* 0x0000002a050a7225 */ /* 0x000fc800078e000c */
[----:B------:R-:W-:Y:S01]  /*0760*/  IMAD R43, R5, R43, R18 ;  /* 0x0000002b052b7224 */ /* 0x000fe200078e0212 */
[----:B----4-:R-:W-:Y:S01]  /*0770*/  LEA R42, P5, R10, R24, 0x1 ;  /* 0x000000180a2a7211 */ /* 0x010fe200078a08ff */
        /* <DEDUP_REMOVED lines=14> */
.L_x_5555:
        /* <DEDUP_REMOVED lines=11> */
.L_x_5556:
        /* <DEDUP_REMOVED lines=70> */
.L_x_5557:
[-C--:B------:R-:W-:Y:S01]  /*0d70*/  IABS R10, R48.reuse ;  /* 0x00000030000a7213 */ /* 0x080fe20000000000 */
[----:B------:R-:W-:Y:S01]  /*0d80*/  HFMA2 R49, -RZ, RZ, 0, 0 ;  /* 0x00000000ff317431 */ /* 0x000fe200000001ff */
[----:B------:R-:W-:Y:S01]  /*0d90*/  IADD3 R3, PT, PT, R39, -0x1, R48 ;  /* 0xffffffff27037810 */ /* 0x000fe20007ffe030 */
[----:B-----5:R-:W-:Y:S01]  /*0da0*/  IMAD.MOV.U32 R51, RZ, RZ, RZ ;  /* 0x000000ffff337224 */ /* 0x020fe200078e00ff */
        /* <DEDUP_REMOVED lines=24> */
.L_x_5558:
[----:B------:R-:W-:-:S13]  /*0f30*/  ISETP.GE.AND P0, PT, R50, 0x1, PT ;  /* 0x000000013200780c */ /* 0x000fda0003f06270 */
[----:B------:R-:W-:Y:S05]  /*0f40*/  @!P0 EXIT ;  /* 0x000000000000894d */ /* 0x000fea0003800000 */
[----:B------:R-:W0:Y:S01]  /*0f50*/  S2R R52, SR_TID.X ;  /* 0x0000000000347919 */ /* 0x000e220000002100 */
[----:B------:R-:W1:Y:S01]  /*0f60*/  LDC.64 R6, c[0x0][0x4e8] ;  /* 0x00013a00ff067b82 */ /* 0x000e620000000a00 */
[----:B------:R-:W2:Y:S01]  /*0f70*/  LDCU.64 UR4, c[0x0][0x3b0] ;  /* 0x00007600ff0477ac */ /* 0x000ea20008000a00 */
[----:B------:R-:W-:Y:S01]  /*0f80*/  IMAD.WIDE R4, R4, 0x4, RZ ;  /* 0x0000000404047825 */ /* 0x000fe200078e02ff */
[----:B------:R-:W-:-:S03]  /*0f90*/  MOV R60, RZ ;  /* 0x000000ff003c7202 */ /* 0x000fc60000000f00 */
[----:B------:R-:W-:Y:S02]  /*0fa0*/  IMAD.MOV.U32 R58, RZ, RZ, RZ ;  /* 0x000000ffff3a7224 */ /* 0x000fe400078e00ff */
[----:B------:R-:W3:Y:S01]  /*0fb0*/  LDC.64 R10, c[0x0][0x470] ;  /* 0x00011c00ff0a7b82 */ /* 0x000ee20000000a00 */
[----:B--2---:R-:W-:-:S04]  /*0fc0*/  IMAD.WIDE.U32 R54, R36, UR4, RZ ;  /* 0x0000000424367c25 */ /* 0x004fc8000f8e00ff */
[----:B------:R-:W-:Y:S01]  /*0fd0*/  IMAD R3, R36, UR5, R55 ;  /* 0x0000000524037c24 */ /* 0x000fe2000f8e0237 */
[----:B-1----:R-:W-:Y:S02]  /*0fe0*/  LEA R6, P0, R2, R6, 0x2 ;  /* 0x0000000602067211 */ /* 0x002fe400078010ff */
[----:B------:R-:W-:Y:S02]  /*0ff0*/  IADD3 R55, PT, PT, R50, -0x1, RZ ;  /* 0xffffffff32377810 */ /* 0x000fe40007ffe0ff */
[----:B------:R-:W-:Y:S01]  /*1000*/  LEA.HI.X R7, R2, R7, RZ, 0x2, P0 ;  /* 0x0000000702077211 */ /* 0x000fe200000f14ff */
[----:B0-----:R-:W-:Y:S01]  /*1010*/  IMAD.SHL.U32 R56, R52, 0x8, RZ ;  /* 0x0000000834387824 */ /* 0x001fe200078e00ff */
[----:B---3--:R-:W-:-:S03]  /*1020*/  LEA R53, P1, R54, R10, 0x2 ;  /* 0x0000000a36357211 */ /* 0x008fc600078210ff */
[C---:B------:R-:W-:Y:S01]  /*1030*/  VIADD R57, R56.reuse, 0x1 ;  /* 0x0000000138397836 */ /* 0x040fe20000000000 */
        /* <DEDUP_REMOVED lines=18> */
.L_x_5582:
        /* <DEDUP_REMOVED lines=18> */
[-C--:B------:R-:W-:Y:S01]  /*1280*/  ISETP.GE.AND P6, PT, R67, R74.reuse, PT ;  /* 0x0000004a4300720c */ /* 0x080fe20003fc6270 */
[----:B------:R-:W-:Y:S01]  /*1290*/  IMAD.X R13, RZ, RZ, R87, P1 ;  /* 0x000000ffff0d7224 */ /* 0x000fe200008e0657 */
[----:B------:R-:W-:-:S02]  /*12a0*/  ISETP.GE.AND P5, PT, R68, R74, PT ;  /* 0x0000004a4400720c */ /* 0x000fc40003fa6270 */
[-C--:B------:R-:W-:Y:S02]  /*12b0*/  ISETP.GE.AND P4, PT, R69, R74.reuse, PT ;  /* 0x0000004a4500720c */ /* 0x080fe40003f86270 */
[----:B------:R-:W-:Y:S02]  /*12c0*/  IADD3.X R11, PT, PT, RZ, R97, RZ, P0, !PT ;  /* 0x00000061ff0b7210 */ /* 0x000fe400007fe4ff */
        /* <DEDUP_REMOVED lines=33> */
[----:B------:R-:W-:Y:S01]  /*14e0*/  LEA R78, R19, UR6, 0x1 ;  /* 0x00000006134e7c11 */ /* 0x000fe2000f8e08ff */
[C---:B------:R-:W-:Y:S01]  /*14f0*/  VIADD R19, R76.reuse, 0xa0 ;  /* 0x000000a04c137836 */ /* 0x040fe20000000000 */
[----:B------:R-:W-:Y:S02]  /*1500*/  LEA.HI.SX32 R77, R76, R76, 0x1b ;  /* 0x0000004c4c4d7211 */ /* 0x000fe400078fdaff */
[----:B------:R-:W-:-:S02]  /*1510*/  LEA R79, R25, UR6, 0x1 ;  /* 0x00000006194f7c11 */ /* 0x000fc4000f8e08ff */
[----:B------:R-:W-:Y:S01]  /*1520*/  LEA R80, R27, UR6, 0x1 ;  /* 0x000000061b507c11 */ /* 0x000fe2000f8e08ff */
[C---:B------:R-:W-:Y:S01]  /*1530*/  VIADD R27, R76.reuse, 0xe0 ;  /* 0x000000e04c1b7836 */ /* 0x040fe20000000000 */
[C---:B------:R-:W-:Y:S01]  /*1540*/  IADD3 R25, PT, PT, R76.reuse, 0xc0, RZ ;  /* 0x000000c04c197810 */ /* 0x040fe20007ffe0ff */
[----:B------:R-:W-:Y:S01]  /*1550*/  IMAD.SHL.U32 R12, R76, 0x8, RZ ;  /* 0x000000084c0c7824 */ /* 0x000fe200078e00ff */
[----:B------:R-:W-:Y:S02]  /*1560*/  LEA R77, R77, UR6, 0x1 ;  /* 0x000000064d4d7c11 */ /* 0x000fe4000f8e08ff */
[-C--:B------:R-:W-:Y:S02]  /*1570*/  LEA.HI.SX32 R13, R13, R76.reuse, 0x1b ;  /* 0x0000004c0d0d7211 */ /* 0x080fe400078fdaff */
[-C--:B------:R-:W-:Y:S02]  /*1580*/  LEA.HI.SX32 R19, R19, R76.reuse, 0x1b ;  /* 0x0000004c13137211 */ /* 0x080fe400078fdaff */
[----:B------:R-:W-:-:S02]  /*1590*/  LEA.HI.SX32 R25, R25, R76, 0x1b ;  /* 0x0000004c19197211 */ /* 0x000fc400078fdaff */
[----:B------:R-:W-:Y:S02]  /*15a0*/  LEA.HI.SX32 R27, R27, R76, 0x1b ;  /* 0x0000004c1b1b7211 */ /* 0x000fe400078fdaff */
[----:B------:R-:W-:Y:S02]  /*15b0*/  LEA R81, R13, UR6, 0x1 ;  /* 0x000000060d517c11 */ /* 0x000fe4000f8e08ff */
[----:B------:R-:W-:Y:S02]  /*15c0*/  LEA R82, R19, UR6, 0x1 ;  /* 0x0000000613527c11 */ /* 0x000fe4000f8e08ff */
[----:B------:R-:W-:Y:S02]  /*15d0*/  LEA.HI.SX32 R85, R12, R12, 0x1b ;  /* 0x0000000c0c557211 */ /* 0x000fe400078fdaff */
[----:B------:R-:W-:Y:S02]  /*15e0*/  LEA R83, R25, UR6, 0x1 ;  /* 0x0000000619537c11 */ /* 0x000fe4000f8e08ff */
[----:B------:R-:W-:-:S02]  /*15f0*/  LEA R84, R27, UR6, 0x1 ;  /* 0x000000061b547c11 */ /* 0x000fc4000f8e08ff */
[----:B------:R-:W-:Y:S02]  /*1600*/  LEA R85, R85, UR6, 0x1 ;  /* 0x0000000655557c11 */ /* 0x000fe4000f8e08ff */
        /* <DEDUP_REMOVED lines=57> */
[----:B---3--:R-:W-:Y:S02]  /*19a0*/  IMAD.U32 R26, R11, 0x10000, RZ ;  /* 0x000100000b1a7824 */ /* 0x008fe400078e00ff */
[--C-:B------:R-:W-:Y:S01]  /*19b0*/  FADD.FTZ R90, R20, R47.reuse ;  /* 0x0000002f145a7221 */ /* 0x100fe20000010000 */
[----:B----4-:R-:W-:Y:S01]  /*19c0*/  SHF.L.U32 R20, R25, 0x10, RZ ;  /* 0x0000001019147819 */ /* 0x010fe200000006ff */
[----:B------:R-:W-:-:S03]  /*19d0*/  FADD.FTZ R89, R26, R47 ;  /* 0x0000002f1a597221 */ /* 0x000fc60000010000 */
[----:B------:R-:W-:Y:S01]  /*19e0*/  FSETP.GTU.FTZ.AND P2, PT, R90, 20, PT ;  /* 0x41a000005a00780b */ /* 0x000fe20003f5c000 */
[----:B------:R-:W-:Y:S01]  /*19f0*/  FADD.FTZ R91, R20, R47 ;  /* 0x0000002f145b7221 */ /* 0x000fe20000010000 */
        /* <DEDUP_REMOVED lines=32> */
.L_x_5560:
[----:B------:R-:W-:Y:S05]  /*1c00*/  BSYNC.RECONVERGENT B0 ;  /* 0x0000000000007941 */ /* 0x000fea0003800200 */
.L_x_5559:
        /* <DEDUP_REMOVED lines=37> */
.L_x_5562:
[----:B------:R-:W-:Y:S05]  /*1e60*/  BSYNC.RECONVERGENT B0 ;  /* 0x0000000000007941 */ /* 0x000fea0003800200 */
.L_x_5561:
        /* <DEDUP_REMOVED lines=35> */
.L_x_5564:
[----:B------:R-:W-:Y:S05]  /*20a0*/  BSYNC.RECONVERGENT B0 ;  /* 0x0000000000007941 */ /* 0x000fea0003800200 */
.L_x_5563:
        /* <DEDUP_REMOVED lines=37> */
.L_x_5566:
[----:B------:R-:W-:Y:S05]  /*2300*/  BSYNC.RECONVERGENT B0 ;  /* 0x0000000000007941 */ /* 0x000fea0003800200 */
.L_x_5565:
        /* <DEDUP_REMOVED lines=35> */
.L_x_5568:
[----:B------:R-:W-:Y:S05]  /*2540*/  BSYNC.RECONVERGENT B0 ;  /* 0x0000000000007941 */ /* 0x000fea0003800200 */
.L_x_5567:
        /* <DEDUP_REMOVED lines=41> */
.L_x_5570:
[----:B------:R-:W-:Y:S05]  /*27e0*/  BSYNC.RECONVERGENT B0 ;  /* 0x0000000000007941 */ /* 0x000fea0003800200 */
.L_x_5569:
        /* <DEDUP_REMOVED lines=32> */
.L_x_5572:
[----:B------:R-:W-:Y:S05]  /*29f0*/  BSYNC.RECONVERGENT B0 ;  /* 0x0000000000007941 */ /* 0x000fea0003800200 */
.L_x_5571:
        /* <DEDUP_REMOVED lines=32> */
.L_x_5574:
[----:B------:R-:W-:Y:S05]  /*2c00*/  BSYNC.RECONVERGENT B0 ;  /* 0x0000000000007941 */ /* 0x000fea0003800200 */
.L_x_5573:
[----:B------:R-:W0:Y:S01]  /*2c10*/  LDCU UR7, c[0x0][0x38c] ;  /* 0x00007180ff0777ac */ /* 0x000e220008000800 */
[----:B------:R-:W-:Y:S01]  /*2c20*/  SHF.L.U32 R18, R18, 0x10, RZ ;  /* 0x0000001012127819 */ /* 0x000fe200000006ff */
[----:B------:R-:W-:Y:S01]  /*2c30*/  IMAD.U32 R19, R19, 0x10000, RZ ;  /* 0x0001000013137824 */ /* 0x000fe200078e00ff */
[----:B------:R-:W-:Y:S01]  /*2c40*/  SHF.L.U32 R13, R13, 0x10, RZ ;  /* 0x000000100d0d7819 */ /* 0x000fe200000006ff */
[----:B------:R-:W-:Y:S01]  /*2c50*/  IMAD.U32 R17, R17, 0x10000, RZ ;  /* 0x0001000011117824 */ /* 0x000fe200078e00ff */
[----:B------:R-:W-:Y:S01]  /*2c60*/  SHF.L.U32 R108, R16, 0x10, RZ ;  /* 0x00000010106c7819 */ /* 0x000fe200000006ff */
[----:B------:R-:W-:Y:S01]  /*2c70*/  IMAD.U32 R12, R12, 0x10000, RZ ;  /* 0x000100000c0c7824 */ /* 0x000fe200078e00ff */
[----:B------:R-:W-:Y:S01]  /*2c80*/  MOV R38, R86 ;  /* 0x0000005600267202 */ /* 0x000fe20000000f00 */
[----:B------:R-:W-:Y:S02]  /*2c90*/  IMAD.U32 R14, R14, 0x10000, RZ ;  /* 0x000100000e0e7824 */ /* 0x000fe400078e00ff */
[----:B------:R-:W-:Y:S01]  /*2ca0*/  FMUL.FTZ R105, R19, R46 ;  /* 0x0000002e13697220 */ /* 0x000fe20000410000 */
[----:B------:R-:W-:-:S02]  /*2cb0*/  IMAD.U32 R15, R15, 0x10000, RZ ;  /* 0x000100000f0f7824 */ /* 0x000fc400078e00ff */
[-C--:B------:R-:W-:Y:S01]  /*2cc0*/  FMUL.FTZ R102, R18, R46.reuse ;  /* 0x0000002e12667220 */ /* 0x080fe20000410000 */
[----:B------:R-:W-:Y:S02]  /*2cd0*/  IMAD.MOV.U32 R86, RZ, RZ, R96 ;  /* 0x000000ffff567224 */ /* 0x000fe400078e0060 */
        /* <DEDUP_REMOVED lines=25> */
[----:B------:R-:W-:Y:S01]  /*2e70*/  FMUL.FTZ R110, R15, R94 ;  /* 0x0000005e0f6e7220 */ /* 0x000fe20000410000 */
[----:B------:R-:W-:Y:S01]  /*2e80*/  IADD3 R118, P3, PT, R42, R75, RZ ;  /* 0x0000004b2a767210 */ /* 0x000fe20007f7e0ff */
[----:B------:R-:W3:Y:S01]  /*2e90*/  LDC.64 R12, c[0x0][0x450] ;  /* 0x00011400ff0c7b82 */ /* 0x000ee20000000a00 */
[----:B-1----:R-:W1:Y:S01]  /*2ea0*/  MUFU.RCP R16, R16 ;  /* 0x0000001000107308 */ /* 0x002e620000001000 */
[----:B------:R-:W-:Y:S01]  /*2eb0*/  FMUL.FTZ R108, R108, R95 ;  /* 0x0000005f6c6c7220 */ /* 0x000fe20000410000 */
[----:B------:R-:W-:Y:S01]  /*2ec0*/  IMAD.MOV.U32 R111, RZ, RZ, RZ ;  /* 0x000000ffff6f7224 */ /* 0x000fe200078e00ff */
[----:B------:R-:W-:Y:S01]  /*2ed0*/  MOV R109, R53 ;  /* 0x00000035006d7202 */ /* 0x000fe20000000f00 */
[----:B------:R-:W-:Y:S01]  /*2ee0*/  IMAD.MOV.U32 R106, RZ, RZ, RZ ;  /* 0x000000ffff6a7224 */ /* 0x000fe200078e00ff */
[----:B------:R-:W-:Y:S01]  /*2ef0*/  UIADD3 UR8, UPT, UPT, UR6, 0x440, URZ ;  /* 0x0000044006087890 */ /* 0x000fe2000fffe0ff */
[----:B------:R-:W-:Y:S01]  /*2f00*/  IMAD.MOV.U32 R104, RZ, RZ, R54 ;  /* 0x000000ffff687224 */ /* 0x000fe200078e0036 */
[----:B------:R-:W-:Y:S01]  /*2f10*/  UIADD3 UR7, UPT, UPT, -UR7, URZ, URZ ;  /* 0x000000ff07077290 */ /* 0x000fe2000fffe1ff */
[----:B------:R-:W-:Y:S01]  /*2f20*/  IMAD.X R121, R3, 0x1, R43, P3 ;  /* 0x0000000103797824 */ /* 0x000fe200018e062b */
[----:B------:R-:W4:Y:S01]  /*2f30*/  LDCU.64 UR12, c[0x0][0x460] ;  /* 0x00008c00ff0c77ac */ /* 0x000f220008000a00 */
[----:B--2---:R-:W-:Y:S01]  /*2f40*/  SHF.L.U64.HI R19, R18, 0x2, R19 ;  /* 0x0000000212137819 */ /* 0x004fe20000010213 */
[----:B-1----:R-:W-:-:S02]  /*2f50*/  VIADD R11, R16, 0xffffffe ;  /* 0x0ffffffe100b7836 */ /* 0x002fc40000000000 */
[----:B------:R-:W1:Y:S04]  /*2f60*/  LDC.64 R16, c[0x0][0x3b8] ;  /* 0x0000ee00ff107b82 */ /* 0x000e680000000a00 */
[----:B------:R-:W2:Y:S02]  /*2f70*/  F2I.FTZ.U32.TRUNC.NTZ R11, R11 ;  /* 0x0000000b000b7305 */ /* 0x000ea4000021f000 */
[----:B--2---:R-:W-:-:S04]  /*2f80*/  IMAD.MOV R10, RZ, RZ, -R11 ;  /* 0x000000ffff0a7224 */ /* 0x004fc800078e0a0b */
[----:B------:R-:W-:Y:S01]  /*2f90*/  IMAD R23, R10, R25, RZ ;  /* 0x000000190a177224 */ /* 0x000fe200078e02ff */
[----:B-1----:R-:W-:Y:S01]  /*2fa0*/  SHF.L.U64.HI R17, R16, 0x2, R17 ;  /* 0x0000000210117819 */ /* 0x002fe20000010211 */
[----:B------:R-:W-:-:S04]  /*2fb0*/  IMAD.MOV.U32 R10, RZ, RZ, RZ ;  /* 0x000000ffff0a7224 */ /* 0x000fc800078e00ff */
        /* <DEDUP_REMOVED lines=9> */
[----:B-1----:R-:W-:Y:S01]  /*3050*/  SHF.L.U64.HI R21, R20, 0x1, R21 ;  /* 0x0000000114157819 */ /* 0x002fe20000010215 */
[----:B------:R-:W-:Y:S01]  /*3060*/  @!P2 VIADD R107, R107, 0x1 ;  /* 0x000000016b6ba836 */ /* 0x000fe20000000000 */
[----:B------:R-:W-:Y:S02]  /*3070*/  ISETP.NE.AND P2, PT, R48, RZ, PT ;  /* 0x000000ff3000720c */ /* 0x000fe40003f45270 */
[----:B------:R-:W-:Y:S01]  /*3080*/  ISETP.GE.U32.AND P1, PT, R10, R25, PT ;  /* 0x000000190a00720c */ /* 0x000fe20003f26070 */
[C---:B------:R-:W-:Y:S01]  /*3090*/  IMAD R25, R4.reuse, UR5, R23 ;  /* 0x0000000504197c24 */ /* 0x040fe2000f8e0217 */
[----:B------:R-:W-:Y:S01]  /*30a0*/  UMOV UR5, URZ ;  /* 0x000000ff00057c82 */ /* 0x000fe20008000000 */
[----:B------:R-:W0:Y:S01]  /*30b0*/  LDC.64 R22, c[0x0][0x3d0] ;  /* 0x0000f400ff167b82 */ /* 0x000e220000000a00 */
[----:B------:R-:W-:Y:S01]  /*30c0*/  IMAD.WIDE.U32 R10, R4, UR4, R44 ;  /* 0x00000004040a7c25 */ /* 0x000fe2000f8e002c */
[----:B------:R-:W-:-:S08]  /*30d0*/  UMOV UR4, URZ ;  /* 0x000000ff00047c82 */ /* 0x000fd00008000000 */
[----:B------:R-:W-:Y:S02]  /*30e0*/  @P1 IADD3 R107, PT, PT, R107, 0x1, RZ ;  /* 0x000000016b6b1810 */ /* 0x000fe40007ffe0ff */
[----:B------:R-:W-:-:S03]  /*30f0*/  IADD3 R14, P1, PT, R40, R75, RZ ;  /* 0x0000004b280e7210 */ /* 0x000fc60007f3e0ff */
[----:B------:R-:W-:Y:S01]  /*3100*/  @!P0 IMAD.MOV R107, RZ, RZ, -R107 ;  /* 0x000000ffff6b8224 */ /* 0x000fe200078e0a6b */
[----:B------:R-:W-:Y:S02]  /*3110*/  IADD3.X R15, PT, PT, R3, R41, RZ, P1, !PT ;  /* 0x00000029030f7210 */ /* 0x000fe40000ffe4ff */
[----:B------:R-:W-:Y:S02]  /*3120*/  @!P2 LOP3.LUT R107, RZ, R48, RZ, 0x33, !PT ;  /* 0x00000030ff6ba212 */ /* 0x000fe400078e33ff */
[----:B0-----:R-:W-:Y:S01]  /*3130*/  SHF.L.U64.HI R119, R22, 0x1, R23 ;  /* 0x0000000116777819 */ /* 0x001fe20000010217 */
[----:B---34-:R-:W-:-:S07]  /*3140*/  IMAD.IADD R23, R11, 0x1, R25 ;  /* 0x000000010b177824 */ /* 0x018fce00078e0219 */
.L_x_5581:
        /* <DEDUP_REMOVED lines=18> */
[----:B------:R-:W-:Y:S01]  /*3270*/  HFMA2 R26, -RZ, RZ, 0, 0 ;  /* 0x00000000ff1a7431 */ /* 0x000fe200000001ff */
[----:B------:R-:W-:Y:S01]  /*3280*/  MOV R28, RZ ;  /* 0x000000ff001c7202 */ /* 0x000fe20000000f00 */
[----:B------:R-:W-:-:S02]  /*3290*/  IMAD.MOV.U32 R24, RZ, RZ, R109 ;  /* 0x000000ffff187224 */ /* 0x000fc400078e006d */
[----:B------:R-:W-:-:S05]  /*32a0*/  IMAD.MOV.U32 R25, RZ, RZ, R104 ;  /* 0x000000ffff197224 */ /* 0x000fca00078e0068 */
[----:B------:R0:W4:Y:S02]  /*32b0*/  LDG.E R127, desc[UR10][R24.64] ;  /* 0x0000000a187f7981 */ /* 0x000124000c1e1900 */
[----:B0-----:R-:W-:Y:S01]  /*32c0*/  IMAD.MOV.U32 R24, RZ, RZ, RZ ;  /* 0x000000ffff187224 */ /* 0x001fe200078e00ff */
[----:B--2---:R-:W-:Y:S02]  /*32d0*/  @!P5 PRMT R26, R124, 0x5410, RZ ;  /* 0x000054107c1ad816 */ /* 0x004fe400000000ff */
[----:B------:R-:W-:Y:S01]  /*32e0*/  ISETP.NE.AND P5, PT, R30, RZ, PT ;  /* 0x000000ff1e00720c */ /* 0x000fe20003fa5270 */
[----:B------:R-:W-:Y:S01]  /*32f0*/  IMAD.MOV.U32 R30, RZ, RZ, RZ ;  /* 0x000000ffff1e7224 */ /* 0x000fe200078e00ff */
[----:B---3--:R-:W-:Y:S02]  /*3300*/  @!P6 PRMT R28, R29, 0x5410, RZ ;  /* 0x000054101d1ce816 */ /* 0x008fe400000000ff */
[----:B------:R-:W-:Y:S02]  /*3310*/  P2R R124, PR, RZ, 0x20 ;  /* 0x00000020ff7c7803 */ /* 0x000fe40000000000 */
        /* <DEDUP_REMOVED lines=22> */
[----:B------:R-:W-:-:S02]  /*3480*/  IMAD.MOV.U32 R32, RZ, RZ, RZ ;  /* 0x000000ffff207224 */ /* 0x000fc400078e00ff */
[----:B------:R-:W-:Y:S02]  /*3490*/  HFMA2 R34, -RZ, RZ, 0, 0 ;  /* 0x00000000ff227431 */ /* 0x000fe400000001ff */
[----:B------:R-:W-:Y:S01]  /*34a0*/  FMUL.FTZ R127, R127, 1.4426950216293334961 ;  /* 0x3fb8aa3b7f7f7820 */ /* 0x000fe20000410000 */
[----:B------:R-:W-:Y:S01]  /*34b0*/  IMAD.MOV.U32 R126, RZ, RZ, RZ ;  /* 0x000000ffff7e7224 */ /* 0x000fe200078e00ff */
[----:B------:R-:W2:Y:S04]  /*34c0*/  @!P5 LDG.E.U16 R26, desc[UR10][R24.64+-0x100] ;  /* 0xffff000a181ad981 */ /* 0x000ea8000c1e1500 */
[----:B------:R-:W3:Y:S04]  /*34d0*/  @!P3 LDG.E.U16 R28, desc[UR10][R24.64] ;  /* 0x0000000a181cb981 */ /* 0x000ee8000c1e1500 */
[----:B------:R-:W4:Y:S04]  /*34e0*/  @!P2 LDG.E.U16 R29, desc[UR10][R24.64+0x40] ;  /* 0x0000400a181da981 */ /* 0x000f28000c1e1500 */
[----:B------:R-:W5:Y:S04]  /*34f0*/  @!P1 LDG.E.U16 R30, desc[UR10][R24.64+0x80] ;  /* 0x0000800a181e9981 */ /* 0x000f68000c1e1500 */
[----:B-1----:R-:W4:Y:S04]  /*3500*/  @!P0 LDG.E.U16 R31, desc[UR10][R24.64+0xc0] ;  /* 0x0000c00a181f8981 */ /* 0x002f28000c1e1500 */
[----:B------:R-:W-:Y:S04]  /*3510*/  LDS.U16 R128, [R85] ;  /* 0x0000000055807984 */ /* 0x000fe80000000400 */
[----:B------:R-:W0:Y:S04]  /*3520*/  LDS.U16 R118, [R85+0x8] ;  /* 0x0000080055767984 */ /* 0x000e280000000400 */
[----:B------:R-:W-:Y:S01]  /*3530*/  LDS.U16 R121, [R85+0xa] ;  /* 0x00000a0055797984 */ /* 0x000fe20000000400 */
[----:B--2---:R-:W-:-:S02]  /*3540*/  @!P5 PRMT R32, R26, 0x5410, RZ ;  /* 0x000054101a20d816 */ /* 0x004fc400000000ff */
[----:B------:R-:W-:Y:S01]  /*3550*/  ISETP.NE.AND P5, PT, R124, RZ, PT ;  /* 0x000000ff7c00720c */ /* 0x000fe20003fa5270 */
[----:B------:R-:W2:-:S12]  /*3560*/  @!P6 LDG.E.U16 R26, desc[UR10][R24.64+-0x80] ;  /* 0xffff800a181ae981 */ /* 0x000e98000c1e1500 */
[----:B------:R-:W3:Y:S02]  /*3570*/  @!P5 LDG.E.U16 R27, desc[UR10][R24.64+-0xc0] ;  /* 0xffff400a181bd981 */ /* 0x000ee4000c1e1500 */
[----:B---3--:R-:W-:Y:S02]  /*3580*/  @!P5 PRMT R32, R32, 0x5410, R27 ;  /* 0x000054102020d816 */ /* 0x008fe4000000001b */
[----:B------:R-:W3:Y:S01]  /*3590*/  @!P4 LDG.E.U16 R27, desc[UR10][R24.64+-0x40] ;  /* 0xffffc00a181bc981 */ /* 0x000ee2000c1e1500 */
[----:B--2---:R-:W-:-:S03]  /*35a0*/  @!P6 PRMT R34, R26, 0x5410, RZ ;  /* 0x000054101a22e816 */ /* 0x004fc600000000ff */
[----:B------:R-:W1:Y:S01]  /*35b0*/  LDS.U16 R26, [R85+0x2] ;  /* 0x00000200551a7984 */ /* 0x000e620000000400 */
[----:B------:R-:W-:Y:S01]  /*35c0*/  IMAD.MOV.U32 R124, RZ, RZ, RZ ;  /* 0x000000ffff7c7224 */ /* 0x000fe200078e00ff */
        /* <DEDUP_REMOVED lines=22> */
[----:B0-----:R-:W-:-:S02]  /*3730*/  SHF.L.U32 R118, R118, 0x10, RZ ;  /* 0x0000001076767819 */ /* 0x001fc400000006ff */
[-C--:B------:R-:W-:Y:S02]  /*3740*/  ISETP.GE.U32.AND P3, PT, R61, R74.reuse, PT ;  /* 0x0000004a3d00720c */ /* 0x080fe40003f66070 */
[----:B------:R-:W-:Y:S02]  /*3750*/  ISETP.GE.U32.AND P2, PT, R62, R74, PT ;  /* 0x0000004a3e00720c */ /* 0x000fe40003f46070 */
[----:B------:R-:W-:Y:S01]  /*3760*/  MUFU.EX2 R140, R140 ;  /* 0x0000008c008c7308 */ /* 0x000fe20000000800 */
[----:B--2---:R-:W-:Y:S02]  /*3770*/  FSEL R35, R35, 1, !P1 ;  /* 0x3f80000023237808 */ /* 0x004fe40004800000 */
[----:B---3--:R-:W-:Y:S02]  /*3780*/  @!P4 PRMT R34, R34, 0x5410, R27 ;  /* 0x000054102222c816 */ /* 0x008fe4000000001b */
[----:B------:R-:W0:Y:S04]  /*3790*/  LDS.U16 R27, [R85+0x4] ;  /* 0x00000400551b7984 */ /* 0x000e280000000400 */
[----:B------:R-:W-:Y:S04]  /*37a0*/  STS.U16 [R77+0x210], R32 ;  /* 0x000210204d007388 */ /* 0x000fe80000000400 */
[----:B------:R1:W-:Y:S01]  /*37b0*/  STS.U16 [R78+0x250], R31 ;  /* 0x0002501f4e007388 */ /* 0x0003e20000000400 */
[----:B------:R-:W-:-:S02]  /*37c0*/  PRMT R130, R34, 0x7632, R130 ;  /* 0x0000763222827816 */ /* 0x000fc40000000082 */
[----:B-1----:R-:W-:-:S05]  /*37d0*/  SHF.L.U32 R31, R26, 0x10, RZ ;  /* 0x000000101a1f7819 */ /* 0x002fca00000006ff */
[----:B------:R-:W-:Y:S01]  /*37e0*/  FMUL.FTZ R31, R116, R31 ;  /* 0x0000001f741f7220 */ /* 0x000fe20000410000 */
[----:B------:R1:W-:Y:S04]  /*37f0*/  STS.U16 [R79+0x290], R34 ;  /* 0x000290224f007388 */ /* 0x0003e80000000400 */
[----:B------:R-:W-:Y:S02]  /*3800*/  FSEL R32, R31, RZ, !P0 ;  /* 0x000000ff1f207208 */ /* 0x000fe40004000000 */
[----:B------:R-:W-:Y:S01]  /*3810*/  ISETP.NE.AND P0, PT, R58, RZ, PT ;  /* 0x000000ff3a00720c */ /* 0x000fe20003f05270 */
[----:B------:R-:W-:Y:S04]  /*3820*/  STS.U16 [R80+0x2d0], R130 ;  /* 0x0002d08250007388 */ /* 0x000fe80000000400 */
[----:B------:R2:W-:Y:S01]  /*3830*/  STS.U16 [R81+0x310], R124 ;  /* 0x0003107c51007388 */ /* 0x0005e20000000400 */
[----:B-1----:R-:W-:-:S03]  /*3840*/  FMUL.FTZ R34, R127, R93 ;  /* 0x0000005d7f227220 */ /* 0x002fc60000410000 */
[----:B------:R-:W-:Y:S01]  /*3850*/  STS.U16 [R82+0x350], R133 ;  /* 0x0003508552007388 */ /* 0x000fe20000000400 */
[----:B0-----:R-:W-:-:S03]  /*3860*/  IMAD.U32 R26, R27, 0x10000, RZ ;  /* 0x000100001b1a7824 */ /* 0x001fc600078e00ff */
[----:B------:R-:W-:Y:S01]  /*3870*/  STS.U16 [R83+0x390], R126 ;  /* 0x0003907e53007388 */ /* 0x000fe20000000400 */
[----:B------:R-:W-:Y:S01]  /*3880*/  FMUL.FTZ R26, R115, R26 ;  /* 0x0000001a731a7220 */ /* 0x000fe20000410000 */
[----:B--2---:R-:W-:Y:S01]  /*3890*/  FMUL.FTZ R124, R127, R94 ;  /* 0x0000005e7f7c7220 */ /* 0x004fe20000410000 */
[----:B------:R-:W-:Y:S01]  /*38a0*/  IMAD.U32 R27, R29, 0x10000, RZ ;  /* 0x000100001d1b7824 */ /* 0x000fe200078e00ff */
[----:B------:R0:W-:Y:S01]  /*38b0*/  STS.U16 [R84+0x3d0], R134 ;  /* 0x0003d08654007388 */ /* 0x0001e20000000400 */
[----:B------:R-:W-:-:S03]  /*38c0*/  NOP ;  /* 0x0000000000007918 */ /* 0x000fc60000000000 */
[----:B------:R-:W1:Y:S01]  /*38d0*/  LDS.U16 R136, [R85+0x210] ;  /* 0x0002100055887984 */ /* 0x000e620000000400 */
[----:B------:R2:W3:Y:S03]  /*38e0*/  MUFU.EX2 R135, R34 ;  /* 0x0000002200877308 */ /* 0x0004e60000000800 */
[----:B------:R-:W-:Y:S04]  /*38f0*/  LDS.U16 R137, [R85+0x212] ;  /* 0x0002120055897984 */ /* 0x000fe80000000400 */
[----:B------:R-:W4:Y:S01]  /*3900*/  LDS.U16 R130, [R85+0x214] ;  /* 0x0002140055827984 */ /* 0x000f220000000400 */
[----:B------:R5:W3:Y:S03]  /*3910*/  MUFU.EX2 R139, R124 ;  /* 0x0000007c008b7308 */ /* 0x000ae60000000800 */
[----:B------:R-:W4:Y:S01]  /*3920*/  LDS.U16 R129, [R85+0x216] ;  /* 0x0002160055817984 */ /* 0x000f220000000400 */
[----:B--2---:R-:W-:-:S03]  /*3930*/  FSEL R34, R26, RZ, !P1 ;  /* 0x000000ff1a227208 */ /* 0x004fc60004800000 */
[----:B------:R-:W-:Y:S04]  /*3940*/  LDS.U16 R126, [R85+0x218] ;  /* 0x00021800557e7984 */ /* 0x000fe80000000400 */
[----:B------:R-:W2:Y:S01]  /*3950*/  LDS.U16 R125, [R85+0x21a] ;  /* 0x00021a00557d7984 */ /* 0x000ea20000000400 */
[----:B-----5:R-:W-:-:S03]  /*3960*/  FMUL.FTZ R124, R114, R27 ;  /* 0x0000001b727c7220 */ /* 0x020fc60000410000 */
[----:B------:R-:W5:Y:S04]  /*3970*/  LDS.U16 R31, [R85+0x21c] ;  /* 0x00021c00551f7984 */ /* 0x000f680000000400 */
[----:B------:R-:W5:Y:S04]  /*3980*/  LDS.U16 R29, [R85+0x21e] ;  /* 0x00021e00551d7984 */ /* 0x000f680000000400 */
[----:B------:R-:W5:Y:S01]  /*3990*/  @P0 LDS.64 R26, [UR8] ;  /* 0x00000008ff1a0984 */ /* 0x000f620008000a00 */
[----:B0-----:R-:W-:Y:S01]  /*39a0*/  FMUL.FTZ R134, R127, R88 ;  /* 0x000000587f867220 */ /* 0x001fe20000410000 */
[----:B------:R-:W-:-:S02]  /*39b0*/  IMAD.U32 R127, R121, 0x10000, RZ ;  /* 0x00010000797f7824 */ /* 0x000fc400078e00ff */
[----:B------:R-:W-:Y:S01]  /*39c0*/  FMUL.FTZ R133, R113, R118 ;  /* 0x0000007671857220 */ /* 0x000fe20000410000 */
[----:B------:R-:W-:Y:S01]  /*39d0*/  FSEL R121, R131, 1, !P3 ;  /* 0x3f80000083797808 */ /* 0x000fe20005800000 */
[----:B------:R0:W2:Y:S01]  /*39e0*/  MUFU.EX2 R138, R134 ;  /* 0x00000086008a7308 */ /* 0x0000a20000000800 */
[----:B------:R-:W-:Y:S01]  /*39f0*/  FMUL.FTZ R131, R112, R127 ;  /* 0x0000007f70837220 */ /* 0x000fe20000410000 */
[----:B------:R-:W-:Y:S02]  /*3a00*/  ISETP.GE.U32.AND P1, PT, R64, R74, PT ;  /* 0x0000004a4000720c */ /* 0x000fe40003f26070 */
[----:B------:R-:W-:Y:S02]  /*3a10*/  FSEL R118, R124, RZ, !P3 ;  /* 0x000000ff7c767208 */ /* 0x000fe40005800000 */
[----:B------:R-:W-:Y:S02]  /*3a20*/  FSEL R124, R133, RZ, !P2 ;  /* 0x000000ff857c7208 */ /* 0x000fe40005000000 */
[----:B------:R-:W-:Y:S01]  /*3a30*/  FSEL R127, R132, 1, !P2 ;  /* 0x3f800000847f7808 */ /* 0x000fe20005000000 */
[----:B------:R-:W-:Y:S01]  /*3a40*/  IMAD.U32 R132, R128, 0x10000, RZ ;  /* 0x0001000080847824 */ /* 0x000fe200078e00ff */
[----:B------:R-:W-:-:S02]  /*3a50*/  SHF.L.U32 R133, R30, 0x10, RZ ;  /* 0x000000101e857819 */ /* 0x000fc400000006ff */
[----:B------:R-:W-:Y:S02]  /*3a60*/  FSEL R128, R131, RZ, !P1 ;  /* 0x000000ff83807208 */ /* 0x000fe40004800000 */
[----:B---3--:R-:W-:Y:S01]  /*3a70*/  FSEL R131, R135, 1, !P1 ;  /* 0x3f80000087837808 */ /* 0x008fe20004800000 */
[----:B------:R-:W-:Y:S01]  /*3a80*/  IMAD.U32 R135, R28, 0x10000, RZ ;  /* 0x000100001c877824 */ /* 0x000fe200078e00ff */
[----:B------:R-:W-:Y:S01]  /*3a90*/  ISETP.GE.U32.AND P3, PT, R65, R74, PT ;  /* 0x0000004a4100720c */ /* 0x000fe20003f66070 */
[----:B------:R-:W-:Y:S01]  /*3aa0*/  FMUL.FTZ R132, R117, R132 ;  /* 0x0000008475847220 */ /* 0x000fe20000410000 */
[----:B------:R-:W-:Y:S01]  /*3ab0*/  FMUL.FTZ R133, R110, R133 ;  /* 0x000000856e857220 */ /* 0x000fe20000410000 */
[-C--:B------:R-:W-:Y:S01]  /*3ac0*/  ISETP.GE.U32.AND P1, PT, R56, R74.reuse, PT ;  /* 0x0000004a3800720c */ /* 0x080fe20003f26070 */
[----:B------:R-:W-:Y:S01]  /*3ad0*/  FMUL.FTZ R28, R108, R135 ;  /* 0x000000876c1c7220 */ /* 0x000fe20000410000 */
[----:B------:R-:W-:Y:S02]  /*3ae0*/  ISETP.GE.U32.AND P2, PT, R66, R74, PT ;  /* 0x0000004a4200720c */ /* 0x000fe40003f46070 */
[----:B0-----:R-:W-:-:S02]  /*3af0*/  FSEL R134, R139, 1, !P3 ;  /* 0x3f8000008b867808 */ /* 0x001fc40005800000 */
[----:B------:R-:W-:Y:S01]  /*3b00*/  FSEL R139, R132, RZ, !P1 ;  /* 0x000000ff848b7208 */ /* 0x000fe20004800000 */
[----:B-1----:R-:W-:Y:S01]  /*3b10*/  IMAD.U32 R132, R136, 0x10000, RZ ;  /* 0x0001000088847824 */ /* 0x002fe200078e00ff */
[----:B------:R-:W-:Y:S01]  /*3b20*/  FSEL R141, R133, RZ, !P3 ;  /* 0x000000ff858d7208 */ /* 0x000fe20005800000 */
[----:B----4-:R-:W-:Y:S01]  /*3b30*/  IMAD.U32 R130, R130, 0x10000, RZ ;  /* 0x0001000082827824 */ /* 0x010fe200078e00ff */
[----:B------:R-:W-:Y:S01]  /*3b40*/  FSEL R135, R140, 1, !P2 ;  /* 0x3f8000008c877808 */ /* 0x000fe20005000000 */
[----:B------:R-:W-:Y:S01]  /*3b50*/  IMAD.U32 R129, R129, 0x10000, RZ ;  /* 0x0001000081817824 */ /* 0x000fe200078e00ff */
[----:B------:R-:W-:Y:S01]  /*3b60*/  SHF.L.U32 R133, R137, 0x10, RZ ;  /* 0x0000001089857819 */ /* 0x000fe200000006ff */
[----:B--2---:R-:W-:Y:S01]  /*3b70*/  IMAD.U32 R125, R125, 0x10000, RZ ;  /* 0x000100007d7d7824 */ /* 0x004fe200078e00ff */
[----:B------:R-:W-:Y:S01]  /*3b80*/  FSEL R138, R138, 1, !P1 ;  /* 0x3f8000008a8a7808 */ /* 0x000fe20004800000 */
[----:B-----5:R-:W-:Y:S01]  /*3b90*/  IMAD.U32 R136, R31, 0x10000, RZ ;  /* 0x000100001f887824 */ /* 0x020fe200078e00ff */
[----:B------:R-:W-:-:S02]  /*3ba0*/  FSEL R140, R28, RZ, !P2 ;  /* 0x000000ff1c8c7208 */ /* 0x000fc40005000000 */
[----:B------:R-:W-:Y:S02]  /*3bb0*/  SHF.L.U32 R126, R126, 0x10, RZ ;  /* 0x000000107e7e7819 */ /* 0x000fe400000006ff */
        /* <DEDUP_REMOVED lines=9> */
[----:B------:R-:W-:-:S05]  /*3c50*/  IADD3 R28, P0, PT, R111, R10, RZ ;  /* 0x0000000a6f1c7210 */ /* 0x000fca0007f1e0ff */
[----:B------:R-:W-:-:S05]  /*3c60*/  IMAD.X R29, R106, 0x1, R23, P0 ;  /* 0x000000016a1d7824 */ /* 0x000fca00000e0617 */
[----:B------:R0:W5:Y:S01]  /*3c70*/  LDG.E R27, desc[UR10][R28.64] ;  /* 0x0000000a1c1b7981 */ /* 0x000162000c1e1900 */
[----:B------:R-:W-:Y:S05]  /*3c80*/  BRA `(.L_x_5576) ;  /* 0x0000000000147947 */ /* 0x000fea0003800000 */
.L_x_5577:
[----:B------:R-:W-:Y:S01]  /*3c90*/  MOV R27, RZ ;  /* 0x000000ff001b7202 */ /* 0x000fe20000000f00 */
[----:B------:R-:W-:Y:S06]  /*3ca0*/  @!P6 BRA `(.L_x_5576) ;  /* 0x00000000000ce947 */ /* 0x000fec0003800000 */
[----:B------:R-:W-:-:S05]  /*3cb0*/  IADD3 R28, P0, PT, R44, R111, RZ ;  /* 0x0000006f2c1c7210 */ /* 0x000fca0007f1e0ff */
[----:B------:R-:W-:-:S05]  /*3cc0*/  IMAD.X R29, R45, 0x1, R106, P0 ;  /* 0x000000012d1d7824 */ /* 0x000fca00000e066a */
[----:B------:R1:W5:Y:S03]  /*3cd0*/  LDG.E R27, desc[UR10][R28.64] ;  /* 0x0000000a1c1b7981 */ /* 0x000366000c1e1900 */
.L_x_5576:
        /* <DEDUP_REMOVED lines=95> */
.L_x_5580:
[----:B------:R-:W-:-:S04]  /*42d0*/  ISETP.NE.AND P0, PT, R58, R55, PT ;  /* 0x000000373a00720c */ /* 0x000fc80003f05270 */
[----:B------:R-:W-:-:S13]  /*42e0*/  ISETP.NE.OR P0, PT, R28, RZ, P0 ;  /* 0x000000ff1c00720c */ /* 0x000fda0000705670 */
[----:B------:R-:W-:-:S05]  /*42f0*/  @!P0 IADD3 R28, P1, PT, R44, R111, RZ ;  /* 0x0000006f2c1c8210 */ /* 0x000fca0007f3e0ff */
[----:B------:R-:W-:-:S05]  /*4300*/  @!P0 IMAD.X R29, R45, 0x1, R106, P1 ;  /* 0x000000012d1d8824 */ /* 0x000fca00008e066a */
[----:B------:R0:W-:Y:S03]  /*4310*/  @!P0 STG.E desc[UR10][R28.64], R27 ;  /* 0x0000001b1c008986 */ /* 0x0001e6000c10190a */
.L_x_5579:
[----:B------:R-:W-:Y:S05]  /*4320*/  BSYNC.RECONVERGENT B0 ;  /* 0x0000000000007941 */ /* 0x000fea0003800200 */
.L_x_5578:
        /* <DEDUP_REMOVED lines=22> */
.L_x_5575:
[----:B------:R-:W-:Y:S01]  /*4490*/  BAR.SYNC.DEFER_BLOCKING 0x0 ;  /* 0x0000000000007b1d */ /* 0x000fe20000010000 */
[----:B------:R-:W-:Y:S01]  /*44a0*/  ISETP.NE.AND P0, PT, R52, RZ, PT ;  /* 0x000000ff3400720c */ /* 0x000fe20003f05270 */
[----:B------:R-:W-:Y:S01]  /*44b0*/  VIADD R58, R58, 0x1 ;  /* 0x000000013a3a7836 */ /* 0x000fe20000000000 */
[----:B------:R-:W-:Y:S01]  /*44c0*/  F2FP.BF16.F32.PACK_AB R100, R100, R103 ;  /* 0x000000676464723e */ /* 0x000fe200000010ff */
[----:B------:R-:W-:Y:S01]  /*44d0*/  IMAD.WIDE.U32 R40, R74, 0x2, R40 ;  /* 0x000000024a287825 */ /* 0x000fe200078e0028 */
[----:B------:R-:W-:Y:S01]  /*44e0*/  F2FP.BF16.F32.PACK_AB R98, R98, R101 ;  /* 0x000000656262723e */ /* 0x000fe200000010ff */
[----:B------:R-:W2:Y:S01]  /*44f0*/  LDCU.128 UR12, c[0x0][0x430] ;  /* 0x00008600ff0c77ac */ /* 0x000ea20008000c00 */
[----:B------:R-:W-:Y:S01]  /*4500*/  F2FP.BF16.F32.PACK_AB R96, R96, R99 ;  /* 0x000000636060723e */ /* 0x000fe200000010ff */
[----:B------:R-:W-:Y:S01]  /*4510*/  IMAD.WIDE.U32 R42, R74, 0x2, R42 ;  /* 0x000000024a2a7825 */ /* 0x000fe200078e002a */
[----:B------:R-:W-:Y:S01]  /*4520*/  F2FP.BF16.F32.PACK_AB R102, R102, R105 ;  /* 0x000000696666723e */ /* 0x000fe200000010ff */
[----:B------:R-:W3:Y:S01]  /*4530*/  LDCU.64 UR4, c[0x0][0x4a8] ;  /* 0x00009500ff0477ac */ /* 0x000ee20008000a00 */
[----:B------:R-:W-:-:S02]  /*4540*/  PRMT R11, R100, 0x7632, R11 ;  /* 0x00007632640b7816 */ /* 0x000fc4000000000b */
[----:B------:R-:W-:Y:S02]  /*4550*/  PRMT R12, R98, 0x7632, R12 ;  /* 0x00007632620c7816 */ /* 0x000fe4000000000c */
[----:B------:R-:W-:Y:S02]  /*4560*/  PRMT R10, R102, 0x7632, R10 ;  /* 0x00007632660a7816 */ /* 0x000fe4000000000a */
[----:B------:R-:W-:Y:S02]  /*4570*/  PRMT R14, R96, 0x7632, R14 ;  /* 0x00007632600e7816 */ /* 0x000fe4000000000e */
[----:B------:R-:W-:Y:S01]  /*4580*/  IADD3 R51, PT, PT, R74, R51, RZ ;  /* 0x000000334a337210 */ /* 0x000fe20007ffe0ff */
        /* <DEDUP_REMOVED lines=15> */
[----:B------:R-:W-:Y:S01]  /*4680*/  LDS.U16 R13, [R78+0x40] ;  /* 0x000040004e0d7984 */ /* 0x000fe20000000400 */
[----:B------:R-:W-:-:S03]  /*4690*/  IMAD.WIDE.U32 R10, R0, UR12, R10 ;  /* 0x0000000c000a7c25 */ /* 0x000fc6000f8e000a */
[----:B------:R-:W-:Y:S02]  /*46a0*/  LDS.U16 R79, [R79+0x80] ;  /* 0x000080004f4f7984 */ /* 0x000fe40000000400 */
[----:B------:R-:W-:Y:S02]  /*46b0*/  IADD3 R11, PT, PT, R11, R21, RZ ;  /* 0x000000150b0b7210 */ /* 0x000fe40007ffe0ff */
[----:B------:R-:W-:Y:S01]  /*46c0*/  LDS.U16 R15, [R80+0xc0] ;  /* 0x0000c000500f7984 */ /* 0x000fe20000000400 */
[----:B------:R-:W-:-:S03]  /*46d0*/  IMAD.WIDE.U32 R10, R36, UR14, R10 ;  /* 0x0000000e240a7c25 */ /* 0x000fc6000f8e000a */
[----:B------:R-:W-:Y:S01]  /*46e0*/  LDS.U16 R81, [R81+0x100] ;  /* 0x0001000051517984 */ /* 0x000fe20000000400 */
[----:B----4-:R-:W-:-:S03]  /*46f0*/  IMAD R14, R36, UR15, R11 ;  /* 0x0000000f240e7c24 */ /* 0x010fc6000f8e020b */
[----:B------:R-:W-:Y:S04]  /*4700*/  LDS.U16 R17, [R82+0x140] ;  /* 0x0001400052117984 */ /* 0x000fe80000000400 */
        /* <DEDUP_REMOVED lines=28> */
.L_x_5583:
        /* <DEDUP_REMOVED lines=11> */
.L_x_8069:


//--------------------- .text._Z25selective_scan_fwd_kernelI32Selective_Scan_fwd_kernel_traitsILi32ELi8ELi1ELb0ELb1ELb1ELb1ELb0EN3c108BFloat16EffEEv13SSMParamsBase --------------------------
	.section	.text._Z25selective_scan_fwd_kernelI32Selective_Scan_fwd_kernel_traitsILi32ELi8ELi1ELb0ELb1ELb1ELb1ELb0EN3c108BFloat16EffEEv13SSMParamsBase,"ax",@progbits
	.align	128
        .global         _Z25selective_scan_fwd_kernelI32Selective_Scan_fwd_kernel_traitsILi32ELi8ELi1ELb0ELb1ELb1ELb1ELb0EN3c108BFloat16EffEEv13SSMParamsBase
        .type           _Z25selective_scan_fwd_kernelI32Selective_Scan_fwd_kernel_traitsILi32ELi8ELi1ELb0ELb1ELb1ELb1ELb0EN3c108BFloat16EffEEv13SSMParamsBase,@function
        .size           _Z25selective_scan_fwd_kernelI32Selective_Scan_fwd_kernel_traitsILi32ELi8ELi1ELb0ELb1ELb1ELb1ELb0EN3c108BFloat16EffEEv13SSMParamsBase,(.L_x_8070 - _Z25selective_scan_fwd_kernelI32Selective_Scan_fwd_kernel_traitsILi32ELi8ELi1ELb0ELb1ELb1ELb1ELb0EN3c108BFloat16EffEEv13SSMParamsBase)
        .other          _Z25selective_scan_fwd_kernelI32Selective_Scan_fwd_kernel_traitsILi32ELi8ELi1ELb0ELb1ELb1ELb1ELb0EN3c108BFloat16EffEEv13SSMParamsBase,@"STO_CUDA_ENTRY STV_DEFAULT"
_Z25selective_scan_fwd_kernelI32Selective_Scan_fwd_kernel_traitsILi32ELi8ELi1ELb0ELb1ELb1ELb1ELb0EN3c108BFloat16EffEEv13SSMParamsBase:
.text._Z25selective_scan_fwd_kernelI32Selective_Scan_fwd_kernel_traitsILi32ELi8ELi1ELb0ELb1ELb1ELb1ELb0EN3c108BFloat16EffEEv13SSMParamsBase:
        /* <DEDUP_REMOVED lines=38> */
.L_x_5584:
        /* <DEDUP_REMOVED lines=20> */
[----:B-1----:R-:W-:Y:S01]  /*03a0*/  IMAD.WIDE.U32 R8, R69, R22, RZ ;  /* 0x0000001645087225 */ /* 0x002fe200078e00ff */
[----:B--2---:R-:W-:-:S03]  /*03b0*/  IADD3 R2, PT, PT, R4, 0xffffffe, RZ ;  /* 0x0ffffffe04027810 */ /* 0x004fc60007ffe0ff */
[----:B------:R-:W-:Y:S01]  /*03c0*/  IMAD R9, R69, R23, R9 ;  /* 0x0000001745097224 */ /* 0x000fe200078e0209 */
[----:B------:R1:W2:Y:S02]  /*03d0*/  F2I.FTZ.U32.TRUNC.NTZ R3, R2 ;  /* 0x0000000200037305 */ /* 0x0002a4000021f000 */
[----:B------:R-:W5:Y:S01]  /*03e0*/  LDC.64 R96, c[0x0][0x418] ;  /* 0x00010600ff607b82 */ /* 0x000f620000000a00 */
[----:B-1----:R-:W-:-:S07]  /*03f0*/  IMAD.MOV.U32 R2, RZ, RZ, RZ ;  /* 0x000000ffff027224 */ /* 0x002fce00078e00ff */
[----:B------:R-:W1:Y:S01]  /*0400*/  LDC.64 R18, c[0x0][0x498] ;  /* 0x00012600ff127b82 */ /* 0x000e620000000a00 */
[----:B--2---:R-:W-:-:S07]  /*0410*/  IMAD.MOV R5, RZ, RZ, -R3 ;  /* 0x000000ffff057224 */ /* 0x004fce00078e0a03 */
[----:B------:R-:W2:Y:S01]  /*0420*/  LDC.64 R94, c[0x0][0x478] ;  /* 0x00011e00ff5e7b82 */ /* 0x000ea20000000a00 */
[----:B------:R-:W-:-:S04]  /*0430*/  IMAD R5, R5, R12, RZ ;  /* 0x0000000c05057224 */ /* 0x000fc800078e02ff */
[----:B------:R-:W-:-:S03]  /*0440*/  IMAD.HI.U32 R3, R3, R5, R2 ;  /* 0x0000000503037227 */ /* 0x000fc600078e0002 */
[----:B------:R-:W2:Y:S01]  /*0450*/  LDC.64 R92, c[0x0][0x480] ;  /* 0x00012000ff5c7b82 */ /* 0x000ea20000000a00 */
[----:B------:R-:W-:-:S04]  /*0460*/  IMAD.MOV.U32 R5, RZ, RZ, R6 ;  /* 0x000000ffff057224 */ /* 0x000fc800078e0006 */
[----:B------:R-:W-:-:S03]  /*0470*/  IMAD.HI.U32 R4, R3, R5, RZ ;  /* 0x0000000503047227 */ /* 0x000fc600078e00ff */
[----:B------:R-:W3:Y:S01]  /*0480*/  LDC.64 R6, c[0x0][0x400] ;  /* 0x00010000ff067b82 */ /* 0x000ee20000000a00 */
[----:B------:R-:W-:-:S04]  /*0490*/  IMAD.MOV R3, RZ, RZ, -R4 ;  /* 0x000000ffff037224 */ /* 0x000fc800078e0a04 */
[----:B------:R-:W-:-:S05]  /*04a0*/  IMAD R5, R12, R3, R5 ;  /* 0x000000030c057224 */ /* 0x000fca00078e0205 */
[----:B------:R-:W-:-:S13]  /*04b0*/  ISETP.GT.U32.AND P4, PT, R12, R5, PT ;  /* 0x000000050c00720c */ /* 0x000fda0003f84070 */
[----:B------:R-:W-:Y:S01]  /*04c0*/  @!P4 IADD3 R5, PT, PT, R5, -R12, RZ ;  /* 0x8000000c0505c210 */ /* 0x000fe20007ffe0ff */
[----:B---3--:R-:W-:-:S03]  /*04d0*/  IMAD.WIDE.U32 R2, R69, R6, RZ ;  /* 0x0000000645027225 */ /* 0x008fc600078e00ff */
[----:B------:R-:W-:Y:S01]  /*04e0*/  ISETP.GE.U32.AND P5, PT, R5, R12, PT ;  /* 0x0000000c0500720c */ /* 0x000fe20003fa6070 */
[----:B------:R-:W-:Y:S01]  /*04f0*/  @!P4 VIADD R4, R4, 0x1 ;  /* 0x000000010404c836 */ /* 0x000fe20000000000 */
[----:B------:R-:W3:Y:S01]  /*0500*/  LDC.64 R12, c[0x0][0x490] ;  /* 0x00012400ff0c7b82 */ /* 0x000ee20000000a00 */
[----:B------:R-:W-:Y:S01]  /*0510*/  LOP3.LUT R5, R67, R14, RZ, 0x3c, !PT ;  /* 0x0000000e43057212 */ /* 0x000fe200078e3cff */
[C---:B------:R-:W-:Y:S01]  /*0520*/  IMAD R3, R69.reuse, R7, R3 ;  /* 0x0000000745037224 */ /* 0x040fe200078e0203 */
[----:B------:R-:W-:Y:S01]  /*0530*/  ISETP.NE.AND P4, PT, R14, RZ, PT ;  /* 0x000000ff0e00720c */ /* 0x000fe20003f85270 */
[----:B0-----:R-:W-:Y:S01]  /*0540*/  IMAD.WIDE.U32 R6, R69, R20, RZ ;  /* 0x0000001445067225 */ /* 0x001fe200078e00ff */
[----:B------:R-:W-:-:S03]  /*0550*/  ISETP.GE.AND P3, PT, R5, RZ, PT ;  /* 0x000000ff0500720c */ /* 0x000fc60003f66270 */
[----:B------:R-:W-:-:S04]  /*0560*/  IMAD.WIDE.U32 R2, R67, R98, R2 ;  /* 0x0000006243027225 */ /* 0x000fc800078e0002 */
[----:B------:R-:W-:Y:S02]  /*0570*/  @P5 VIADD R4, R4, 0x1 ;  /* 0x0000000104045836 */ /* 0x000fe40000000000 */
[----:B------:R-:W-:Y:S02]  /*0580*/  IMAD R99, R67, R99, R3 ;  /* 0x0000006343637224 */ /* 0x000fe400078e0203 */
[----:B------:R-:W-:Y:S02]  /*0590*/  IMAD.MOV.U32 R11, RZ, RZ, R4 ;  /* 0x000000ffff0b7224 */ /* 0x000fe400078e0004 */
[----:B----4-:R-:W-:-:S04]  /*05a0*/  IMAD.WIDE.U32 R4, R69, R16, RZ ;  /* 0x0000001045047225 */ /* 0x010fc800078e00ff */
[----:B------:R-:W-:Y:S01]  /*05b0*/  @!P3 IMAD.MOV R11, RZ, RZ, -R11 ;  /* 0x000000ffff0bb224 */ /* 0x000fe200078e0a0b */
[----:B------:R-:W-:Y:S01]  /*05c0*/  @!P4 LOP3.LUT R11, RZ, R14, RZ, 0x33, !PT ;  /* 0x0000000eff0bc212 */ /* 0x000fe200078e33ff */
[C---:B------:R-:W-:Y:S01]  /*05d0*/  IMAD R5, R69.reuse, R17, R5 ;  /* 0x0000001145057224 */ /* 0x040fe200078e0205 */
[----:B---3--:R-:W-:Y:S01]  /*05e0*/  LEA R98, P2, R2, R12, 0x1 ;  /* 0x0000000c02627211 */ /* 0x008fe200078408ff */
[----:B------:R-:W-:Y:S01]  /*05f0*/  IMAD R7, R69, R21, R7 ;  /* 0x0000001545077224 */ /* 0x000fe200078e0207 */
[----:B-----5:R-:W-:Y:S02]  /*0600*/  ISETP.NE.AND P3, PT, R24, RZ, PT ;  /* 0x000000ff1800720c */ /* 0x020fe40003f65270 */
[----:B------:R-:W-:Y:S01]  /*0610*/  LEA.HI.X R99, R2, R13, R99, 0x1, P2 ;  /* 0x0000000d02637211 */ /* 0x000fe200010f0c63 */
[----:B------:R-:W-:Y:S01]  /*0620*/  IMAD.WIDE.U32 R2, R67, R96, R4 ;  /* 0x0000006043027225 */ /* 0x000fe200078e0004 */
[----:B------:R-:W-:-:S03]  /*0630*/  SHF.R.S32.HI R13, RZ, 0x1f, R11 ;  /* 0x0000001fff0d7819 */ /* 0x000fc6000001140b */
[----:B------:R-:W-:Y:S01]  /*0640*/  IMAD.WIDE.U32 R4, R11, R64, R6 ;  /* 0x000000400b047225 */ /* 0x000fe200078e0006 */
[----:B-1----:R-:W-:-:S03]  /*0650*/  LEA R96, P2, R2, R18, 0x1 ;  /* 0x0000001202607211 */ /* 0x002fc600078408ff */
[C---:B------:R-:W-:Y:S01]  /*0660*/  IMAD R12, R13.reuse, R64, RZ ;  /* 0x000000400d0c7224 */ /* 0x040fe200078e02ff */
[----:B--2---:R-:W-:Y:S01]  /*0670*/  LEA R94, P4, R4, R94, 0x1 ;  /* 0x0000005e045e7211 */ /* 0x004fe200078808ff */
[-C--:B------:R-:W-:Y:S02]  /*0680*/  IMAD R14, R13, R62.reuse, RZ ;  /* 0x0000003e0d0e7224 */ /* 0x080fe400078e02ff */
[C---:B------:R-:W-:Y:S02]  /*0690*/  IMAD R65, R11.reuse, R65, R12 ;  /* 0x000000410b417224 */ /* 0x040fe400078e020c */
        /* <DEDUP_REMOVED lines=17> */
.L_x_5585:
        /* <DEDUP_REMOVED lines=11> */
.L_x_5586:
        /* <DEDUP_REMOVED lines=72> */
.L_x_5587:
        /* <DEDUP_REMOVED lines=30> */
.L_x_5588:
        /* <DEDUP_REMOVED lines=35> */
.L_x_5612:
        /* <DEDUP_REMOVED lines=16> */
[-C--:B------:R-:W-:Y:S02]  /*11f0*/  ISETP.GE.AND P3, PT, R68, R45.reuse, PT ;  /* 0x0000002d4400720c */ /* 0x080fe40003f66270 */
[----:B------:R-:W-:Y:S02]  /*1200*/  PRMT R0, RZ, 0x7610, R0 ;  /* 0x00007610ff007816 */ /* 0x000fe40000000000 */
[C---:B------:R-:W-:Y:S02]  /*1210*/  IADD3 R12, P1, PT, R11.reuse, R98, RZ ;  /* 0x000000620b0c7210 */ /* 0x040fe40007f3e0ff */
[----:B------:R-:W-:Y:S02]  /*1220*/  IADD3 R10, P2, PT, R11, R96, RZ ;  /* 0x000000600b0a7210 */ /* 0x000fe40007f5e0ff */
[----:B------:R-:W-:Y:S01]  /*1230*/  LOP3.LUT R118, R118, 0xfffffffb, RZ, 0xc0, !PT ;  /* 0xfffffffb76767812 */ /* 0x000fe200078ec0ff */
[----:B------:R-:W-:Y:S01]  /*1240*/  IMAD.X R13, RZ, RZ, R99, P1 ;  /* 0x000000ffff0d7224 */ /* 0x000fe200008e0663 */
[----:B------:R-:W-:-:S02]  /*1250*/  ISETP.GE.AND P6, PT, R60, R45, PT ;  /* 0x0000002d3c00720c */ /* 0x000fc40003fc6270 */
[-C--:B------:R-:W-:Y:S02]  /*1260*/  ISETP.GE.AND P0, PT, R58, R45.reuse, PT ;  /* 0x0000002d3a00720c */ /* 0x080fe40003f06270 */
[----:B------:R-:W-:Y:S02]  /*1270*/  ISETP.GE.AND P1, PT, R56, R45, PT ;  /* 0x0000002d3800720c */ /* 0x000fe40003f26270 */
[----:B------:R-:W-:Y:S02]  /*1280*/  IADD3.X R11, PT, PT, RZ, R97, RZ, P2, !PT ;  /* 0x00000061ff0b7210 */ /* 0x000fe400017fe4ff */
        /* <DEDUP_REMOVED lines=28> */
[----:B0-----:R-:W-:-:S02]  /*1450*/  VIADD R23, R44, 0x20 ;  /* 0x000000202c177836 */ /* 0x001fc40000000000 */
[C---:B------:R-:W-:Y:S01]  /*1460*/  VIADD R25, R44.reuse, 0x40 ;  /* 0x000000402c197836 */ /* 0x040fe20000000000 */
[CC--:B------:R-:W-:Y:S02]  /*1470*/  LEA.HI.SX32 R43, R44.reuse, R44.reuse, 0x1b ;  /* 0x0000002c2c2b7211 */ /* 0x0c0fe400078fdaff */
[-C--:B------:R-:W-:Y:S02]  /*1480*/  LEA.HI.SX32 R23, R23, R44.reuse, 0x1b ;  /* 0x0000002c17177211 */ /* 0x080fe400078fdaff */
[-C--:B------:R-:W-:Y:S01]  /*1490*/  LEA.HI.SX32 R25, R25, R44.reuse, 0x1b ;  /* 0x0000002c19197211 */ /* 0x080fe200078fdaff */
[C---:B------:R-:W-:Y:S01]  /*14a0*/  VIADD R13, R44.reuse, 0x60 ;  /* 0x000000602c0d7836 */ /* 0x040fe20000000000 */
[----:B------:R-:W-:Y:S02]  /*14b0*/  LEA R43, R43, UR6, 0x1 ;  /* 0x000000062b2b7c11 */ /* 0x000fe4000f8e08ff */
[----:B------:R-:W-:Y:S02]  /*14c0*/  LEA R42, R23, UR6, 0x1 ;  /* 0x00000006172a7c11 */ /* 0x000fe4000f8e08ff */
[----:B------:R-:W-:Y:S01]  /*14d0*/  LEA R41, R25, UR6, 0x1 ;  /* 0x0000000619297c11 */ /* 0x000fe2000f8e08ff */
[C---:B------:R-:W-:Y:S01]  /*14e0*/  VIADD R25, R44.reuse, 0xa0 ;  /* 0x000000a02c197836 */ /* 0x040fe20000000000 */
[C---:B------:R-:W-:Y:S01]  /*14f0*/  IADD3 R23, PT, PT, R44.reuse, 0x80, RZ ;  /* 0x000000802c177810 */ /* 0x040fe20007ffe0ff */
[C---:B------:R-:W-:Y:S01]  /*1500*/  VIADD R27, R44.reuse, 0xc0 ;  /* 0x000000c02c1b7836 */ /* 0x040fe20000000000 */
[-C--:B------:R-:W-:Y:S01]  /*1510*/  LEA.HI.SX32 R13, R13, R44.reuse, 0x1b ;  /* 0x0000002c0d0d7211 */ /* 0x080fe200078fdaff */
[----:B------:R-:W-:Y:S01]  /*1520*/  VIADD R29, R44, 0xe0 ;  /* 0x000000e02c1d7836 */ /* 0x000fe20000000000 */
[----:B------:R-:W-:-:S02]  /*1530*/  LEA.HI.SX32 R23, R23, R44, 0x1b ;  /* 0x0000002c17177211 */ /* 0x000fc400078fdaff */
[-C--:B------:R-:W-:Y:S02]  /*1540*/  LEA.HI.SX32 R25, R25, R44.reuse, 0x1b ;  /* 0x0000002c19197211 */ /* 0x080fe400078fdaff */
[-C--:B------:R-:W-:Y:S02]  /*1550*/  LEA.HI.SX32 R27, R27, R44.reuse, 0x1b ;  /* 0x0000002c1b1b7211 */ /* 0x080fe400078fdaff */
[----:B------:R-:W-:Y:S02]  /*1560*/  LEA R40, R13, UR6, 0x1 ;  /* 0x000000060d287c11 */ /* 0x000fe4000f8e08ff */
[----:B------:R-:W-:Y:S02]  /*1570*/  LEA.HI.SX32 R29, R29, R44, 0x1b ;  /* 0x0000002c1d1d7211 */ /* 0x000fe400078fdaff */
[----:B------:R-:W-:Y:S02]  /*1580*/  LEA R39, R23, UR6, 0x1 ;  /* 0x0000000617277c11 */ /* 0x000fe4000f8e08ff */
[----:B------:R-:W-:-:S02]  /*1590*/  LEA R38, R25, UR6, 0x1 ;  /* 0x0000000619267c11 */ /* 0x000fc4000f8e08ff */
[----:B------:R-:W-:Y:S02]  /*15a0*/  LEA R37, R27, UR6, 0x1 ;  /* 0x000000061b257c11 */ /* 0x000fe4000f8e08ff */
[----:B------:R-:W-:Y:S02]  /*15b0*/  LEA R36, R29, UR6, 0x1 ;  /* 0x000000061d247c11 */ /* 0x000fe4000f8e08ff */
[----:B------:R-:W-:Y:S02]  /*15c0*/  LOP3.LUT P6, RZ, R118, 0x4, RZ, 0xc0, !PT ;  /* 0x0000000476ff7812 */ /* 0x000fe400078cc0ff */
[----:B------:R-:W-:Y:S02]  /*15d0*/  PRMT R20, RZ, 0x7610, R20 ;  /* 0x00007610ff147816 */ /* 0x000fe40000000014 */
[----:B------:R-:W-:Y:S02]  /*15e0*/  PRMT R23, RZ, 0x7610, R23 ;  /* 0x00007610ff177816 */ /* 0x000fe40000000017 */
[----:B------:R-:W-:-:S02]  /*15f0*/  PRMT R22, RZ, 0x7610, R22 ;  /* 0x00007610ff167816 */ /* 0x000fc40000000016 */
[----:B------:R-:W-:Y:S02]  /*1600*/  PRMT R25, RZ, 0x7610, R25 ;  /* 0x00007610ff197816 */ /* 0x000fe40000000019 */
[----:B------:R-:W-:Y:S02]  /*1610*/  PRMT R24, RZ, 0x7610, R24 ;  /* 0x00007610ff187816 */ /* 0x000fe40000000018 */
[----:B------:R-:W-:Y:S02]  /*1620*/  PRMT R27, RZ, 0x7610, R27 ;  /* 0x00007610ff1b7816 */ /* 0x000fe4000000001b */
[----:B------:R-:W-:Y:S02]  /*1630*/  PRMT R26, RZ, 0x7610, R26 ;  /* 0x00007610ff1a7816 */ /* 0x000fe4000000001a */
        /* <DEDUP_REMOVED lines=49> */
[----:B0-----:R-:W-:-:S04]  /*1950*/  IMAD.U32 R24, R21, 0x10000, RZ ;  /* 0x0001000015187824 */ /* 0x001fc800078e00ff */
[----:B------:R-:W-:-:S05]  /*1960*/  FADD.FTZ R79, R24, R57 ;  /* 0x00000039184f7221 */ /* 0x000fca0000010000 */
[----:B------:R-:W-:-:S04]  /*1970*/  FSETP.GTU.FTZ.AND P6, PT, R79, 20, PT ;  /* 0x41a000004f00780b */ /* 0x000fc80003fdc000 */
[----:B-1----:R-:W-:Y:S01]  /*1980*/  ISETP.EQ.OR P6, PT, RZ, UR4, P6 ;  /* 0x00000004ff007c0c */ /* 0x002fe2000b7c2670 */
[----:B--2---:R-:W-:-:S04]  /*1990*/  IMAD.U32 R28, R28, 0x10000, RZ ;  /* 0x000100001c1c7824 */ /* 0x004fc800078e00ff */
[----:B------:R-:W-:-:S08]  /*19a0*/  FADD.FTZ R77, R28, R57 ;  /* 0x000000391c4d7221 */ /* 0x000fd00000010000 */
        /* <DEDUP_REMOVED lines=33> */
.L_x_5590:
[----:B------:R-:W-:Y:S05]  /*1bc0*/  BSYNC.RECONVERGENT B0 ;  /* 0x0000000000007941 */ /* 0x000fea0003800200 */
.L_x_5589:
[----:B------:R-:W-:Y:S01]  /*1bd0*/  FSETP.GTU.FTZ.AND P6, PT, R77, 20, PT ;  /* 0x41a000004d00780b */ /* 0x000fe20003fdc000 */
[----:B------:R-:W-:Y:S01]  /*1be0*/  BSSY.RECONVERGENT B0, `(.L_x_5591) ;  /* 0x0000025000007945 */ /* 0x000fe20003800200 */
[----:B------:R-:W-:Y:S02]  /*1bf0*/  SHF.L.U32 R30, R30, 0x10, RZ ;  /* 0x000000101e1e7819 */ /* 0x000fe400000006ff */
[----:B------:R-:W-:-:S03]  /*1c00*/  ISETP.EQ.OR P6, PT, RZ, UR4, P6 ;  /* 0x00000004ff007c0c */ /* 0x000fc6000b7c2670 */
[----:B------:R-:W-:-:S10]  /*1c10*/  FADD.FTZ R75, R30, R57 ;  /* 0x000000391e4b7221 */ /* 0x000fd40000010000 */
        /* <DEDUP_REMOVED lines=33> */
.L_x_5592:
[----:B------:R-:W-:Y:S05]  /*1e30*/  BSYNC.RECONVERGENT B0 ;  /* 0x0000000000007941 */ /* 0x000fea0003800200 */
.L_x_5591:
[----:B------:R-:W-:Y:S01]  /*1e40*/  FSETP.GTU.FTZ.AND P6, PT, R75, 20, PT ;  /* 0x41a000004b00780b */ /* 0x000fe20003fdc000 */
[----:B------:R-:W-:Y:S01]  /*1e50*/  IMAD.U32 R24, R23, 0x10000, RZ ;  /* 0x0001000017187824 */ /* 0x000fe200078e00ff */
[----:B------:R-:W-:Y:S02]  /*1e60*/  BSSY.RECONVERGENT B0, `(.L_x_5593) ;  /* 0x0000024000007945 */ /* 0x000fe40003800200 */
[----:B------:R-:W-:Y:S01]  /*1e70*/  ISETP.EQ.OR P6, PT, RZ, UR4, P6 ;  /* 0x00000004ff007c0c */ /* 0x000fe2000b7c2670 */
[----:B------:R-:W-:-:S12]  /*1e80*/  FADD.FTZ R73, R24, R57 ;  /* 0x0000003918497221 */ /* 0x000fd80000010000 */
        /* <DEDUP_REMOVED lines=33> */
.L_x_5594:
[----:B------:R-:W-:Y:S05]  /*20a0*/  BSYNC.RECONVERGENT B0 ;  /* 0x0000000000007941 */ /* 0x000fea0003800200 */
.L_x_5593:
[----:B------:R-:W-:Y:S01]  /*20b0*/  FSETP.GTU.FTZ.AND P6, PT, R73, 20, PT ;  /* 0x41a000004900780b */ /* 0x000fe20003fdc000 */
[----:B------:R-:W-:Y:S01]  /*20c0*/  BSSY.RECONVERGENT B0, `(.L_x_5595) ;  /* 0x0000025000007945 */ /* 0x000fe20003800200 */
[----:B---3--:R-:W-:Y:S02]  /*20d0*/  SHF.L.U32 R22, R22, 0x10, RZ ;  /* 0x0000001016167819 */ /* 0x008fe400000006ff */
        /* <DEDUP_REMOVED lines=35> */
.L_x_5596:
[----:B------:R-:W-:Y:S05]  /*2310*/  BSYNC.RECONVERGENT B0 ;  /* 0x0000000000007941 */ /* 0x000fea0003800200 */
.L_x_5595:
        /* <DEDUP_REMOVED lines=38> */
.L_x_5598:
[----:B------:R-:W-:Y:S05]  /*2580*/  BSYNC.RECONVERGENT B0 ;  /* 0x0000000000007941 */ /* 0x000fea0003800200 */
.L_x_5597:
        /* <DEDUP_REMOVED lines=38> */
.L_x_5600:
[----:B------:R-:W-:Y:S05]  /*27f0*/  BSYNC.RECONVERGENT B0 ;  /* 0x0000000000007941 */ /* 0x000fea0003800200 */
.L_x_5599:
        /* <DEDUP_REMOVED lines=38> */
.L_x_5602:
[----:B------:R-:W-:Y:S05]  /*2a60*/  BSYNC.RECONVERGENT B0 ;  /* 0x0000000000007941 */ /* 0x000fea0003800200 */
.L_x_5601:
        /* <DEDUP_REMOVED lines=39> */
.L_x_5604:
[----:B------:R-:W-:Y:S05]  /*2ce0*/  BSYNC.RECONVERGENT B0 ;  /* 0x0000000000007941 */ /* 0x000fea0003800200 */
.L_x_5603:
[----:B------:R-:W0:Y:S01]  /*2cf0*/  LDCU UR7, c[0x0][0x38c] ;  /* 0x00007180ff0777ac */ /* 0x000e220008000800 */
[----:B------:R-:W-:Y:S01]  /*2d00*/  SHF.L.U32 R18, R18, 0x10, RZ ;  /* 0x0000001012127819 */ /* 0x000fe200000006ff */
[----:B------:R-:W-:Y:S01]  /*2d10*/  IMAD.U32 R20, R19, 0x10000, RZ ;  /* 0x0001000013147824 */ /* 0x000fe200078e00ff */
[----:B------:R-:W-:Y:S01]  /*2d20*/  SHF.L.U32 R14, R14, 0x10, RZ ;  /* 0x000000100e0e7819 */ /* 0x000fe200000006ff */
[----:B------:R-:W-:Y:S01]  /*2d30*/  IMAD.U32 R22, R17, 0x10000, RZ ;  /* 0x0001000011167824 */ /* 0x000fe200078e00ff */
[----:B------:R-:W-:Y:S01]  /*2d40*/  PRMT R87, RZ, 0x7610, R87 ;  /* 0x00007610ff577816 */ /* 0x000fe20000000057 */
        /* <DEDUP_REMOVED lines=31> */
[----:B------:R-:W-:Y:S01]  /*2f40*/  ISETP.NE.AND P0, PT, R55, RZ, PT ;  /* 0x000000ff3700720c */ /* 0x000fe20003f05270 */
[----:B------:R-:W-:Y:S01]  /*2f50*/  FMUL.FTZ R108, R108, R71 ;  /* 0x000000476c6c7220 */ /* 0x000fe20000410000 */
[----:B------:R-:W-:Y:S01]  /*2f60*/  LOP3.LUT P4, RZ, R118, 0x4, RZ, 0xc0, !PT ;  /* 0x0000000476ff7812 */ /* 0x000fe2000788c0ff */
[----:B------:R-:W-:Y:S01]  /*2f70*/  FMUL.FTZ R110, R110, R83 ;  /* 0x000000536e6e7220 */ /* 0x000fe20000410000 */
[----:B-1----:R-:W1:Y:S01]  /*2f80*/  MUFU.RCP R13, R13 ;  /* 0x0000000d000d7308 */ /* 0x002e620000001000 */
[----:B------:R-:W-:Y:S01]  /*2f90*/  LOP3.LUT R118, R118, 0xfffffff7, RZ, 0xc0, !PT ;  /* 0xfffffff776767812 */ /* 0x000fe200078ec0ff */
[----:B------:R-:W-:Y:S01]  /*2fa0*/  FMUL.FTZ R111, R24, R85 ;  /* 0x00000055186f7220 */ /* 0x000fe20000410000 */
[----:B------:R-:W-:Y:S01]  /*2fb0*/  CS2R R112, SRZ ;  /* 0x0000000000707805 */ /* 0x000fe2000001ff00 */
[----:B------:R-:W-:Y:S01]  /*2fc0*/  IMAD.MOV.U32 R115, RZ, RZ, R51 ;  /* 0x000000ffff737224 */ /* 0x000fe200078e0033 */
[----:B------:R-:W-:Y:S01]  /*2fd0*/  UIADD3 UR8, UPT, UPT, UR6, 0x440, URZ ;  /* 0x0000044006087890 */ /* 0x000fe2000fffe0ff */
[----:B------:R-:W-:Y:S01]  /*2fe0*/  IMAD.MOV.U32 R114, RZ, RZ, R49 ;  /* 0x000000ffff727224 */ /* 0x000fe200078e0031 */
[----:B------:R-:W-:Y:S01]  /*2ff0*/  UIADD3 UR7, UPT, UPT, -UR7, URZ, URZ ;  /* 0x000000ff07077290 */ /* 0x000fe2000fffe1ff */
[----:B------:R-:W3:Y:S03]  /*3000*/  LDCU.64 UR12, c[0x0][0x460] ;  /* 0x00008c00ff0c77ac */ /* 0x000ee60008000a00 */
[----:B------:R-:W-:-:S02]  /*3010*/  @P4 LOP3.LUT R118, R118, 0x8, RZ, 0xfc, !PT ;  /* 0x0000000876764812 */ /* 0x000fc400078efcff */
        /* <DEDUP_REMOVED lines=16> */
[----:B------:R-:W-:Y:S02]  /*3120*/  IMAD R10, R117, R11, R10 ;  /* 0x0000000b750a7224 */ /* 0x000fe400078e020a */
[----:B------:R-:W-:-:S03]  /*3130*/  IMAD.MOV.U32 R11, RZ, RZ, R61 ;  /* 0x000000ffff0b7224 */ /* 0x000fc600078e003d */
[----:B------:R-:W-:Y:S02]  /*3140*/  ISETP.GT.U32.AND P3, PT, R15, R10, PT ;  /* 0x0000000a0f00720c */ /* 0x000fe40003f64070 */
[----:B------:R-:W4:Y:S01]  /*3150*/  LDC.64 R18, c[0x0][0x460] ;  /* 0x00011800ff127b82 */ /* 0x000f220000000a00 */
[----:B0-----:R-:W-:-:S10]  /*3160*/  SHF.L.U64.HI R21, R20, 0x1, R21 ;  /* 0x0000000114157819 */ /* 0x001fd40000010215 */
[----:B------:R-:W-:Y:S01]  /*3170*/  @!P3 IMAD.IADD R10, R10, 0x1, -R15 ;  /* 0x000000010a0ab824 */ /* 0x000fe200078e0a0f */
[----:B------:R-:W-:Y:S02]  /*3180*/  @!P3 IADD3 R117, PT, PT, R117, 0x1, RZ ;  /* 0x000000017575b810 */ /* 0x000fe40007ffe0ff */
[----:B------:R-:W-:Y:S02]  /*3190*/  IADD3 R26, P3, PT, R92, R46, RZ ;  /* 0x0000002e5c1a7210 */ /* 0x000fe40007f7e0ff */
[----:B------:R-:W-:Y:S01]  /*31a0*/  ISETP.GE.U32.AND P2, PT, R10, R15, PT ;  /* 0x0000000f0a00720c */ /* 0x000fe20003f46070 */
[----:B------:R-:W-:Y:S01]  /*31b0*/  IMAD.MOV.U32 R10, RZ, RZ, R90 ;  /* 0x000000ffff0a7224 */ /* 0x000fe200078e005a */
[----:B------:R-:W-:Y:S02]  /*31c0*/  IADD3.X R27, PT, PT, R3, R63, RZ, P3, !PT ;  /* 0x0000003f031b7210 */ /* 0x000fe40001ffe4ff */
[----:B--2---:R-:W-:Y:S01]  /*31d0*/  SHF.L.U64.HI R17, R16, 0x2, R17 ;  /* 0x0000000210117819 */ /* 0x004fe20000010211 */
[----:B------:R-:W-:Y:S01]  /*31e0*/  IMAD.WIDE.U32 R10, R4, UR4, R10 ;  /* 0x00000004040a7c25 */ /* 0x000fe2000f8e000a */
[----:B------:R-:W-:Y:S01]  /*31f0*/  UMOV UR4, URZ ;  /* 0x000000ff00047c82 */ /* 0x000fe20008000000 */
[----:B----4-:R-:W-:-:S02]  /*3200*/  SHF.L.U64.HI R19, R18, 0x2, R19 ;  /* 0x0000000212137819 */ /* 0x010fc40000010213 */
[----:B------:R-:W-:-:S04]  /*3210*/  IMAD.IADD R119, R11, 0x1, R119 ;  /* 0x000000010b777824 */ /* 0x000fc800078e0277 */
[----:B------:R-:W-:Y:S01]  /*3220*/  @P2 VIADD R117, R117, 0x1 ;  /* 0x0000000175752836 */ /* 0x000fe20000000000 */
[----:B------:R-:W-:-:S03]  /*3230*/  IADD3 R14, P2, PT, R94, R46, RZ ;  /* 0x0000002e5e0e7210 */ /* 0x000fc60007f5e0ff */
[----:B------:R-:W-:Y:S01]  /*3240*/  @!P1 IMAD.MOV R117, RZ, RZ, -R117 ;  /* 0x000000ffff759224 */ /* 0x000fe200078e0a75 */
[----:B------:R-:W-:Y:S01]  /*3250*/  @!P0 LOP3.LUT R117, RZ, R55, RZ, 0x33, !PT ;  /* 0x00000037ff758212 */ /* 0x000fe200078e33ff */
[----:B-1-3--:R-:W-:-:S08]  /*3260*/  IMAD.X R15, R3, 0x1, R65, P2 ;  /* 0x00000001030f7824 */ /* 0x00afd000010e0641 */
.L_x_5611:
        /* <DEDUP_REMOVED lines=55> */
[----:B-1----:R-:W-:-:S04]  /*35e0*/  IMAD.U32 R28, R25, 0x10000, RZ ;  /* 0x00010000191c7824 */ /* 0x002fc800078e00ff */
[----:B------:R-:W-:Y:S01]  /*35f0*/  FMUL.FTZ R28, R101, R28 ;  /* 0x0000001c651c7220 */ /* 0x000fe20000410000 */
[----:B--2---:R-:W-:Y:S01]  /*3600*/  IMAD.U32 R24, R24, 0x10000, RZ ;  /* 0x0001000018187824 */ /* 0x004fe200078e00ff */
[----:B0-----:R-:W-:-:S03]  /*3610*/  FSEL R32, R29, 1, !P6 ;  /* 0x3f8000001d207808 */ /* 0x001fc60007000000 */
[----:B------:R-:W-:Y:S01]  /*3620*/  FSEL R33, R28, RZ, !P6 ;  /* 0x000000ff1c217208 */ /* 0x000fe20007000000 */
[----:B------:R-:W-:Y:S01]  /*3630*/  FMUL.FTZ R24, R103, R24 ;  /* 0x0000001867187220 */ /* 0x000fe20000410000 */
[----:B------:R-:W-:-:S04]  /*3640*/  ISETP.GE.U32.AND P6, PT, R76, R45, PT ;  /* 0x0000002d4c00720c */ /* 0x000fc80003fc6070 */
[----:B------:R-:W-:Y:S02]  /*3650*/  FSEL R35, R24, RZ, !P6 ;  /* 0x000000ff18237208 */ /* 0x000fe40007000000 */
[----:B------:R-:W0:Y:S01]  /*3660*/  LDS.U16 R24, [R0+0x4] ;  /* 0x0000040000187984 */ /* 0x000e220000000400 */
[----:B------:R-:W-:-:S06]  /*3670*/  FMUL.FTZ R25, R30, R77 ;  /* 0x0000004d1e197220 */ /* 0x000fcc0000410000 */
[----:B------:R-:W1:Y:S02]  /*3680*/  MUFU.EX2 R25, R25 ;  /* 0x0000001900197308 */ /* 0x000e640000000800 */
[----:B-1----:R-:W-:Y:S02]  /*3690*/  FSEL R34, R25, 1, !P6 ;  /* 0x3f80000019227808 */ /* 0x002fe40007000000 */
[----:B------:R-:W-:Y:S02]  /*36a0*/  ISETP.GE.U32.AND P6, PT, R74, R45, PT ;  /* 0x0000002d4a00720c */ /* 0x000fe40003fc6070 */
[----:B0-----:R-:W-:-:S05]  /*36b0*/  SHF.L.U32 R24, R24, 0x10, RZ ;  /* 0x0000001018187819 */ /* 0x001fca00000006ff */
[----:B------:R-:W-:-:S05]  /*36c0*/  FMUL.FTZ R24, R105, R24 ;  /* 0x0000001869187220 */ /* 0x000fca0000410000 */
[----:B------:R-:W-:Y:S02]  /*36d0*/  FSEL R121, R24, RZ, !P6 ;  /* 0x000000ff18797208 */ /* 0x000fe40007000000 */
[----:B------:R-:W0:Y:S01]  /*36e0*/  LDS.U16 R24, [R0+0x6] ;  /* 0x0000060000187984 */ /* 0x000e220000000400 */
[----:B------:R-:W-:-:S06]  /*36f0*/  FMUL.FTZ R28, R30, R75 ;  /* 0x0000004b1e1c7220 */ /* 0x000fcc0000410000 */
[----:B------:R-:W1:Y:S02]  /*3700*/  MUFU.EX2 R28, R28 ;  /* 0x0000001c001c7308 */ /* 0x000e640000000800 */
[----:B-1----:R-:W-:Y:S02]  /*3710*/  FSEL R116, R28, 1, !P6 ;  /* 0x3f8000001c747808 */ /* 0x002fe40007000000 */
        /* <DEDUP_REMOVED lines=21> */
[----:B------:R-:W-:-:S06]  /*3870*/  FMUL.FTZ R29, R30, R81 ;  /* 0x000000511e1d7220 */ /* 0x000fcc0000410000 */
[----:B------:R-:W1:Y:S01]  /*3880*/  MUFU.EX2 R29, R29 ;  /* 0x0000001d001d7308 */ /* 0x000e620000000800 */
[----:B------:R-:W-:Y:S01]  /*3890*/  FMUL.FTZ R28, R30, R83 ;  /* 0x000000531e1c7220 */ /* 0x000fe20000410000 */
[----:B0-----:R-:W-:Y:S02]  /*38a0*/  SHF.L.U32 R25, R24, 0x10, RZ ;  /* 0x0000001018197819 */ /* 0x001fe400000006ff */
        /* <DEDUP_REMOVED lines=12> */
[----:B0-----:R-:W-:-:S04]  /*3970*/  IMAD.U32 R24, R24, 0x10000, RZ ;  /* 0x0001000018187824 */ /* 0x001fc800078e00ff */
[----:B------:R-:W-:Y:S01]  /*3980*/  FMUL.FTZ R24, R111, R24 ;  /* 0x000000186f187220 */ /* 0x000fe20000410000 */
[----:B--2---:R-:W-:Y:S01]  /*3990*/  FSEL R128, R25, 1, !P6 ;  /* 0x3f80000019807808 */ /* 0x004fe20007000000 */
        /* <DEDUP_REMOVED lines=11> */
[----:B------:R-:W5:Y:S04]  /*3a50*/  @!P0 LDG.E.U16 R30, desc[UR10][R24.64+-0x80] ;  /* 0xffff800a181e8981 */ /* 0x000f68000c1e1500 */
[----:B------:R-:W5:Y:S04]  /*3a60*/  @!P4 LDG.E.U16 R134, desc[UR10][R24.64+0x80] ;  /* 0x0000800a1886c981 */ /* 0x000f68000c1e1500 */
[----:B------:R-:W5:Y:S04]  /*3a70*/  @!P3 LDG.E.U16 R133, desc[UR10][R24.64+0x40] ;  /* 0x0000400a1885b981 */ /* 0x000f68000c1e1500 */
[----:B------:R-:W5:Y:S01]  /*3a80*/  @!P5 LDG.E.U16 R135, desc[UR10][R24.64+0xc0] ;  /* 0x0000c00a1887d981 */ /* 0x000f62000c1e1500 */
[----:B------:R-:W-:-:S02]  /*3a90*/  P2R R28, PR, RZ, 0x40 ;  /* 0x00000040ff1c7803 */ /* 0x000fc40000000000 */
[----:B------:R-:W-:Y:S02]  /*3aa0*/  LOP3.LUT P6, RZ, R118, 0x4, RZ, 0xc0, !PT ;  /* 0x0000000476ff7812 */ /* 0x000fe400078cc0ff */
[----:B------:R-:W-:Y:S01]  /*3ab0*/  MOV R26, RZ ;  /* 0x000000ff001a7202 */ /* 0x000fe20000000f00 */
[----:B------:R-:W-:-:S10]  /*3ac0*/  IMAD.MOV.U32 R130, RZ, RZ, RZ ;  /* 0x000000ffff827224 */ /* 0x000fd400078e00ff */
[----:B--2---:R-:W-:Y:S02]  /*3ad0*/  @!P6 PRMT R26, R27, 0x5410, RZ ;  /* 0x000054101b1ae816 */ /* 0x004fe400000000ff */
[----:B------:R-:W-:Y:S01]  /*3ae0*/  ISETP.NE.AND P6, PT, R28, RZ, PT ;  /* 0x000000ff1c00720c */ /* 0x000fe20003fc5270 */
[----:B------:R-:W-:Y:S01]  /*3af0*/  IMAD.MOV.U32 R28, RZ, RZ, RZ ;  /* 0x000000ffff1c7224 */ /* 0x000fe200078e00ff */
[----:B---3--:R-:W-:-:S11]  /*3b00*/  @!P2 PRMT R130, R132, 0x5410, RZ ;  /* 0x000054108482a816 */ /* 0x008fd600000000ff */
[----:B----4-:R-:W-:Y:S02]  /*3b10*/  @!P6 PRMT R26, R26, 0x5410, R29 ;  /* 0x000054101a1ae816 */ /* 0x010fe4000000001d */
[----:B-----5:R-:W-:Y:S01]  /*3b20*/  @!P0 PRMT R28, R30, 0x5410, RZ ;  /* 0x000054101e1c8816 */ /* 0x020fe200000000ff */
[----:B------:R-:W-:Y:S01]  /*3b30*/  IMAD.MOV.U32 R30, RZ, RZ, RZ ;  /* 0x000000ffff1e7224 */ /* 0x000fe200078e00ff */
[----:B------:R-:W-:Y:S02]  /*3b40*/  PRMT R27, R26, 0x7632, R27 ;  /* 0x000076321a1b7816 */ /* 0x000fe4000000001b */
[----:B------:R-:W-:Y:S02]  /*3b50*/  @!P1 PRMT R28, R28, 0x5410, R31 ;  /* 0x000054101c1c9816 */ /* 0x000fe4000000001f */
        /* <DEDUP_REMOVED lines=25> */
[----:B0-----:R-:W-:Y:S01]  /*3cf0*/  SHF.L.U32 R133, R133, 0x10, RZ ;  /* 0x0000001085857819 */ /* 0x001fe200000006ff */
[----:B-1----:R-:W-:-:S02]  /*3d00*/  IMAD.U32 R130, R28, 0x10000, RZ ;  /* 0x000100001c827824 */ /* 0x002fc400078e00ff */
[----:B--2---:R-:W-:Y:S02]  /*3d10*/  IMAD.U32 R135, R135, 0x10000, RZ ;  /* 0x0001000087877824 */ /* 0x004fe400078e00ff */
[----:B---3--:R-:W-:Y:S01]  /*3d20*/  IMAD.U32 R132, R132, 0x10000, RZ ;  /* 0x0001000084847824 */ /* 0x008fe200078e00ff */
[----:B----4-:R-:W-:Y:S01]  /*3d30*/  SHF.L.U32 R137, R137, 0x10, RZ ;  /* 0x0000001089897819 */ /* 0x010fe200000006ff */
[----:B-----5:R-:W-:Y:S02]  /*3d40*/  IMAD.U32 R134, R134, 0x10000, RZ ;  /* 0x0001000086867824 */ /* 0x020fe400078e00ff */
        /* <DEDUP_REMOVED lines=16> */
.L_x_5607:
[----:B------:R-:W-:Y:S01]  /*3e50*/  LOP3.LUT P6, RZ, R118, 0x20, RZ, 0xc0, !PT ;  /* 0x0000002076ff7812 */ /* 0x000fe200078cc0ff */
[----:B------:R-:W-:-:S12]  /*3e60*/  IMAD.MOV.U32 R27, RZ, RZ, RZ ;  /* 0x000000ffff1b7224 */ /* 0x000fd800078e00ff */
[----:B------:R-:W-:Y:S05]  /*3e70*/  @!P6 BRA `(.L_x_5606) ;  /* 0x00000000000ce947 */ /* 0x000fea0003800000 */
[----:B------:R-:W-:-:S05]  /*3e80*/  IADD3 R28, P6, PT, R90, R113, RZ ;  /* 0x000000715a1c7210 */ /* 0x000fca0007fde0ff */
[----:B------:R-:W-:-:S05]  /*3e90*/  IMAD.X R29, R61, 0x1, R112, P6 ;  /* 0x000000013d1d7824 */ /* 0x000fca00030e0670 */
[----:B------:R1:W5:Y:S03]  /*3ea0*/  LDG.E R27, desc[UR10][R28.64] ;  /* 0x0000000a1c1b7981 */ /* 0x000366000c1e1900 */
.L_x_5606:
        /* <DEDUP_REMOVED lines=95> */
.L_x_5610:
[----:B------:R-:W-:Y:S02]  /*44a0*/  ISETP.NE.AND P6, PT, R47, R82, PT ;  /* 0x000000522f00720c */ /* 0x000fe40003fc5270 */
[----:B------:R-:W-:Y:S02]  /*44b0*/  P2R R26, PR, RZ, 0x1 ;  /* 0x00000001ff1a7803 */ /* 0x000fe40000000000 */
[----:B------:R-:W-:-:S13]  /*44c0*/  ISETP.NE.OR P6, PT, R28, RZ, P6 ;  /* 0x000000ff1c00720c */ /* 0x000fda00037c5670 */
[----:B------:R-:W-:-:S05]  /*44d0*/  @!P6 IADD3 R28, P0, PT, R90, R113, RZ ;  /* 0x000000715a1ce210 */ /* 0x000fca0007f1e0ff */
[----:B------:R-:W-:Y:S01]  /*44e0*/  @!P6 IMAD.X R29, R61, 0x1, R112, P0 ;  /* 0x000000013d1de824 */ /* 0x000fe200000e0670 */
[----:B------:R-:W-:-:S04]  /*44f0*/  ISETP.NE.AND P0, PT, R26, RZ, PT ;  /* 0x000000ff1a00720c */ /* 0x000fc80003f05270 */
[----:B------:R0:W-:Y:S09]  /*4500*/  @!P6 STG.E desc[UR10][R28.64], R27 ;  /* 0x0000001b1c00e986 */ /* 0x0001f2000c10190a */
.L_x_5609:
[----:B------:R-:W-:Y:S05]  /*4510*/  BSYNC.RECONVERGENT B0 ;  /* 0x0000000000007941 */ /* 0x000fea0003800200 */
.L_x_5608:
        /* <DEDUP_REMOVED lines=22> */
.L_x_5605:
[----:B------:R-:W0:Y:S01]  /*4680*/  LDCU.128 UR12, c[0x0][0x430] ;  /* 0x00008600ff0c77ac */ /* 0x000e220008000c00 */
[----:B------:R-:W-:Y:S01]  /*4690*/  HFMA2 R79, -RZ, RZ, 0, 0 ;  /* 0x00000000ff4f7431 */ /* 0x000fe200000001ff */
[----:B------:R-:W-:Y:S01]  /*46a0*/  F2FP.BF16.F32.PACK_AB R15, R93, R104 ;  /* 0x000000685d0f723e */ /* 0x000fe200000010ff */
        /* <DEDUP_REMOVED lines=23> */
[----:B------:R-:W-:-:S04]  /*4820*/  F2FP.BF16.F32.PACK_AB R16, R89, R100 ;  /* 0x000000645910723e */ /* 0x000fc800000010ff */
[----:B------:R-:W-:Y:S01]  /*4830*/  PRMT R24, R16, 0x7632, R24 ;  /* 0x0000763210187816 */ /* 0x000fe20000000018 */
[----:B------:R-:W-:Y:S04]  /*4840*/  STS.U16 [R0+0xc], R16 ;  /* 0x00000c1000007388 */ /* 0x000fe80000000400 */
[----:B------:R-:W-:Y:S01]  /*4850*/  STS.U16 [R0+0xe], R24 ;  /* 0x00000e1800007388 */ /* 0x000fe20000000400 */
[----:B0-----:R-:W-:-:S04]  /*4860*/  LEA R10, P6, R11, UR4, 0x1 ;  /* 0x000000040b0a7c11 */ /* 0x001fc8000f8c08ff */
[----:B------:R-:W-:Y:S02]  /*4870*/  LEA.HI.X R11, R11, UR5, R14, 0x1, P6 ;  /* 0x000000050b0b7c11 */ /* 0x000fe4000b0f0c0e */
[----:B------:R-:W-:Y:S02]  /*4880*/  F2FP.BF16.F32.PACK_AB R14, R95, R106 ;  /* 0x0000006a5f0e723e */ /* 0x000fe400000010ff */
[----:B------:R-:W-:Y:S02]  /*4890*/  ISETP.NE.AND P6, PT, R53, RZ, PT ;  /* 0x000000ff3500720c */ /* 0x000fe40003fc5270 */
[C---:B------:R-:W-:Y:S02]  /*48a0*/  PRMT R17, R14.reuse, 0x7610, R17 ;  /* 0x000076100e117816 */ /* 0x040fe40000000011 */
[----:B------:R-:W-:Y:S02]  /*48b0*/  PRMT R18, R14, 0x7632, R18 ;  /* 0x000076320e127816 */ /* 0x000fe40000000012 */
[----:B------:R-:W-:Y:S01]  /*48c0*/  F2FP.BF16.F32.PACK_AB R14, R91, R102 ;  /* 0x000000665b0e723e */ /* 0x000fe200000010ff */
        /* <DEDUP_REMOVED lines=63> */
[----:B------:R-:W0:Y:S04]  /*4cc0*/  LDS.U16 R16, [R0+0xa] ;  /* 0x00000a0000107984 */ /* 0x000e280000000400 */
[----:B------:R-:W1:Y:S04]  /*4cd0*/  LDS.U16 R19, [R0] ;  /* 0x0000000000137984 */ /* 0x000e680000000400 */
[----:B------:R-:W2:Y:S04]  /*4ce0*/  LDS.U16 R11, [R0+0x4] ;  /* 0x00000400000b7984 */ /* 0x000ea80000000400 */
[----:B------:R-:W3:Y:S04]  /*4cf0*/  LDS.U16 R14, [R0+0x6] ;  /* 0x00000600000e7984 */ /* 0x000ee80000000400 */
[----:B------:R-:W4:Y:S04]  /*4d00*/  LDS.U16 R15, [R0+0x8] ;  /* 0x00000800000f7984 */ /* 0x000f280000000400 */
[----:B------:R-:W5:Y:S04]  /*4d10*/  LDS.U16 R13, [R0+0xe] ;  /* 0x00000e00000d7984 */ /* 0x000f680000000400 */
[----:B------:R-:W5:Y:S04]  /*4d20*/  LDS.U16 R10, [R0+0x2] ;  /* 0x00000200000a7984 */ /* 0x000f680000000400 */
[----:B------:R-:W5:Y:S01]  /*4d30*/  LDS.U16 R17, [R0+0xc] ;  /* 0x00000c0000117984 */ /* 0x000f620000000400 */
[----:B0-----:R-:W-:Y:S01]  /*4d40*/  SHF.L.U32 R22, R16, 0x10, RZ ;  /* 0x0000001010167819 */ /* 0x001fe200000006ff */
[----:B-1----:R-:W-:-:S04]  /*4d50*/  IMAD.U32 R19, R19, 0x10000, RZ ;  /* 0x0001000013137824 */ /* 0x002fc800078e00ff */
[----:B------:R-:W-:Y:S01]  /*4d60*/  FMUL.FTZ R23, R22, -1.4426950216293334961 ;  /* 0xbfb8aa3b16177820 */ /* 0x000fe20000410000 */
[----:B--2---:R-:W-:-:S05]  /*4d70*/  IMAD.U32 R11, R11, 0x10000, RZ ;  /* 0x000100000b0b7824 */ /* 0x004fca00078e00ff */
[----:B------:R-:W0:Y:S01]  /*4d80*/  MUFU.EX2 R23, R23 ;  /* 0x0000001700177308 */ /* 0x000e220000000800 */
[----:B---3--:R-:W-:Y:S02]  /*4d90*/  IMAD.U32 R20, R14, 0x10000, RZ ;  /* 0x000100000e147824 */ /* 0x008fe400078e00ff */
[----:B------:R-:W-:Y:S01]  /*4da0*/  FMUL.FTZ R14, R11, -1.4426950216293334961 ;  /* 0xbfb8aa3b0b0e7820 */ /* 0x000fe20000410000 */
[----:B----4-:R-:W-:Y:S02]  /*4db0*/  IMAD.U32 R15, R15, 0x10000, RZ ;  /* 0x000100000f0f7824 */ /* 0x010fe400078e00ff */
[----:B------:R-:W-:-:S03]  /*4dc0*/  FMUL.FTZ R21, R20, -1.4426950216293334961 ;  /* 0xbfb8aa3b14157820 */ /* 0x000fc60000410000 */
[----:B------:R-:W1:Y:S01]  /*4dd0*/  MUFU.EX2 R14, R14 ;  /* 0x0000000e000e7308 */ /* 0x000e620000000800 */
[----:B-----5:R-:W-:Y:S02]  /*4de0*/  IMAD.U32 R24, R13, 0x10000, RZ ;  /* 0x000100000d187824 */ /* 0x020fe400078e00ff */
[----:B------:R-:W-:Y:S01]  /*4df0*/  FMUL.FTZ R16, R15, -1.4426950216293334961 ;  /* 0xbfb8aa3b0f107820 */ /* 0x000fe20000410000 */
[----:B------:R-:W-:Y:S01]  /*4e00*/  SHF.L.U32 R12, R10, 0x10, RZ ;  /* 0x000000100a0c7819 */ /* 0x000fe200000006ff */
[----:B------:R-:W-:Y:S01]  /*4e10*/  FMUL.FTZ R10, R19, -1.4426950216293334961 ;  /* 0xbfb8aa3b130a7820 */ /* 0x000fe20000410000 */
[----:B------:R-:W-:Y:S02]  /*4e20*/  FMUL.FTZ R25, R24, -1.4426950216293334961 ;  /* 0xbfb8aa3b18197820 */ /* 0x000fe40000410000 */
[----:B------:R-:W2:Y:S01]  /*4e30*/  MUFU.EX2 R21, R21 ;  /* 0x0000001500157308 */ /* 0x000ea20000000800 */
[----:B------:R-:W-:Y:S02]  /*4e40*/  IMAD.U32 R17, R17, 0x10000, RZ ;  /* 0x0001000011117824 */ /* 0x000fe400078e00ff */
[----:B------:R-:W-:Y:S01]  /*4e50*/  FMUL.FTZ R18, R12, -1.4426950216293334961 ;  /* 0xbfb8aa3b0c127820 */ /* 0x000fe20000410000 */
[----:B0-----:R-:W-:Y:S01]  /*4e60*/  FADD.FTZ R23, R23, 1 ;  /* 0x3f80000017177421 */ /* 0x001fe20000010000 */
[----:B------:R-:W-:-:S03]  /*4e70*/  FMUL.FTZ R13, R17, -1.4426950216293334961 ;  /* 0xbfb8aa3b110d7820 */ /* 0x000fc60000410000 */
        /* <DEDUP_REMOVED lines=20> */
[----:B------:R-:W-:Y:S02]  /*4fc0*/  MOV R95, R65 ;  /* 0x00000041005f7202 */ /* 0x000fe40000000f00 */
[----:B------:R-:W0:Y:S01]  /*4fd0*/  MUFU.RCP R16, R16 ;  /* 0x0000001000107308 */ /* 0x000e220000001000 */
[----:B-1----:R-:W-:Y:S01]  /*4fe0*/  FMUL.FTZ R11, R11, R14 ;  /* 0x0000000e0b0b7220 */ /* 0x002fe20000410000 */
[----:B------:R-:W-:Y:S01]  /*4ff0*/  F2FP.BF16.F32.PACK_AB R12, R12, R19 ;  /* 0x000000130c0c723e */ /* 0x000fe200000010ff */
[----:B------:R-:W-:Y:S01]  /*5000*/  BAR.SYNC.DEFER_BLOCKING 0x0 ;  /* 0x0000000000007b1d */ /* 0x000fe20000010000 */
[----:B------:R-:W-:-:S04]  /*5010*/  IMAD.WIDE.U32 R94, R45, 0x2, R94 ;  /* 0x000000022d5e7825 */ /* 0x000fc800078e005e */
[----:B------:R-:W-:Y:S01]  /*5020*/  FMUL.FTZ R11, R11, R104 ;  /* 0x000000680b0b7220 */ /* 0x000fe20000410000 */
[----:B------:R-:W-:Y:S01]  /*5030*/  PRMT R10, R12, 0x7632, R10 ;  /* 0x000076320c0a7816 */ /* 0x000fe2000000000a */
[----:B------:R-:W-:Y:S01]  /*5040*/  IMAD.MOV.U32 R65, RZ, RZ, R95 ;  /* 0x000000ffff417224 */ /* 0x000fe200078e005f */
[----:B------:R-:W1:Y:S01]  /*5050*/  MUFU.RCP R23, R23 ;  /* 0x0000001700177308 */ /* 0x000e620000001000 */
[----:B--2---:R-:W-:-:S04]  /*5060*/  FMUL.FTZ R20, R20, R21 ;  /* 0x0000001514147220 */ /* 0x004fc80000410000 */
[----:B------:R-:W-:Y:S01]  /*5070*/  FMUL.FTZ R20, R20, R93 ;  /* 0x0000005d14147220 */ /* 0x000fe20000410000 */
[----:B------:R-:W-:Y:S02]  /*5080*/  IMAD.MOV.U32 R93, RZ, RZ, R63 ;  /* 0x000000ffff5d7224 */ /* 0x000fe400078e003f */
[----:B------:R-:W2:Y:S01]  /*5090*/  MUFU.RCP R26, R13 ;  /* 0x0000000d001a7308 */ /* 0x000ea20000001000 */
[----:B0-----:R-:W-:Y:S01]  /*50a0*/  FMUL.FTZ R15, R15, R16 ;  /* 0x000000100f0f7220 */ /* 0x001fe20000410000 */
[----:B------:R-:W-:Y:S01]  /*50b0*/  F2FP.BF16.F32.PACK_AB R11, R20, R11 ;  /* 0x0000000b140b723e */ /* 0x000fe200000010ff */
        /* <DEDUP_REMOVED lines=10> */
[----:B------:R-:W-:Y:S01]  /*5160*/  F2FP.BF16.F32.PACK_AB R15, R22, R15 ;  /* 0x0000000f160f723e */ /* 0x000fe200000010ff */
        /* <DEDUP_REMOVED lines=9> */
[----:B------:R-:W-:-:S04]  /*5200*/  F2FP.BF16.F32.PACK_AB R17, R24, R17 ;  /* 0x000000111811723e */ /* 0x000fc800000010ff */
        /* <DEDUP_REMOVED lines=17> */
[----:B-1----:R-:W-:Y:S01]  /*5320*/  IMAD.WIDE.U32 R10, R69, UR4, R78 ;  /* 0x00000004450a7c25 */ /* 0x002fe2000f8e004e */
[----:B------:R-:W-:-:S03]  /*5330*/  IADD3 R78, PT, PT, R45, R78, RZ ;  /* 0x0000004e2d4e7210 */ /* 0x000fc60007ffe0ff */
[----:B------:R-:W-:Y:S01]  /*5340*/  IMAD R11, R69, UR5, R11 ;  /* 0x00000005450b7c24 */ /* 0x000fe2000f8e020b */
[----:B------:R-:W1:Y:S01]  /*5350*/  LDCU.64 UR4, c[0x0][0x4c0] ;  /* 0x00009800ff0477ac */ /* 0x000e620008000a00 */
[----:B------:R-:W-:-:S04]  /*5360*/  IMAD.WIDE.U32 R10, R67, UR6, R10 ;  /* 0x00000006430a7c25 */ /* 0x000fc8000f8e000a */
[----:B0-----:R-:W-:Y:S01]  /*5370*/  IMAD R0, R67, UR7, R11 ;  /* 0x0000000743007c24 */ /* 0x001fe2000f8e020b */
[----:B------:R-:W-:-:S05]  /*5380*/  IADD3 R11, P0, PT, R68, R10, RZ ;  /* 0x0000000a440b7210 */ /* 0x000fca0007f1e0ff */
[----:B------:R-:W-:Y:S01]  /*5390*/  IMAD.X R0, RZ, RZ, R0, P0 ;  /* 0x000000ffff007224 */ /* 0x000fe200000e0600 */
[-C--:B--2---:R-:W-:Y:S02]  /*53a0*/  ISETP.GE.AND P1, PT, R60, R21.reuse, PT ;  /* 0x000000153c00720c */ /* 0x084fe40003f26270 */
[-C--:B------:R-:W-:Y:S02]  /*53b0*/  ISETP.GE.AND P2, PT, R58, R21.reuse, PT ;  /* 0x000000153a00720c */ /* 0x080fe40003f46270 */
[-C--:B------:R-:W-:Y:S02]  /*53c0*/  ISETP.GE.AND P0, PT, R68, R21.reuse, PT ;  /* 0x000000154400720c */ /* 0x080fe40003f06270 */
[C---:B-1----:R-:W-:Y:S02]  /*53d0*/  LEA R10, P3, R11.reuse, UR4, 0x1 ;  /* 0x000000040b0a7c11 */ /* 0x042fe4000f8608ff */
        /* <DEDUP_REMOVED lines=17> */
.L_x_5613:
        /* <DEDUP_REMOVED lines=9> */
.L_x_8070:


//--------------------- .text._Z25selective_scan_fwd_kernelI32Selective_Scan_fwd_kernel_traitsILi32ELi8ELi1ELb0ELb1ELb1ELb1ELb1EN3c108BFloat16EffEEv13SSMParamsBase --------------------------
	.section	.text._Z25selective_scan_fwd_kernelI32Selective_Scan_fwd_kernel_traitsILi32ELi8ELi1ELb0ELb1ELb1ELb1ELb1EN3c108BFloat16EffEEv13SSMParamsBase,"ax",@progbits
	.align	128
        .global         _Z25selective_scan_fwd_kernelI32Selective_Scan_fwd_kernel_traitsILi32ELi8ELi1ELb0ELb1ELb1ELb1ELb1EN3c108BFloat16EffEEv13SSMParamsBase
        .type           _Z25selective_scan_fwd_kernelI32Selective_Scan_fwd_kernel_traitsILi32ELi8ELi1ELb0ELb1ELb1ELb1ELb1EN3c108BFloat16EffEEv13SSMParamsBase,@function
        .size           _Z25selective_scan_fwd_kernelI32Selective_Scan_fwd_kernel_traitsILi32ELi8ELi1ELb0ELb1ELb1ELb1ELb1EN3c108BFloat16EffEEv13SSMParamsBase,(.L_x_8071 - _Z25selective_scan_fwd_kernelI32Selective_Scan_fwd_kernel_traitsILi32ELi8ELi1ELb0ELb1ELb1ELb1ELb1EN3c108BFloat16EffEEv13SSMParamsBase)
        .other          _Z25selective_scan_fwd_kernelI32Selective_Scan_fwd_kernel_traitsILi32ELi8ELi1ELb0ELb1ELb1ELb1ELb1EN3c108BFloat16EffEEv13SSMParamsBase,@"STO_CUDA_ENTRY STV_DEFAULT"
_Z25selective_scan_fwd_kernelI32Selective_Scan_fwd_kernel_traitsILi32ELi8ELi1ELb0ELb1ELb1ELb1ELb1EN3c108BFloat16EffEEv13SSMParamsBase:
.text._Z25selective_scan_fwd_kernelI32Selective_Scan_fwd_kernel_traitsILi32ELi8ELi1ELb0ELb1ELb1ELb1ELb1EN3c108BFloat16EffEEv13SSMParamsBase:
        /* <DEDUP_REMOVED lines=43> */
.L_x_5614:
        /* <DEDUP_REMOVED lines=94> */
.L_x_5615:
        /* <DEDUP_REMOVED lines=11> */
.L_x_5616:
        /* <DEDUP_REMOVED lines=72> */
.L_x_5617:
        /* <DEDUP_REMOVED lines=8> */
[----:B0-----:R-:W-:-:S06]  /*0e40*/  IADD3 R4, PT, PT, R7, 0xffffffe, RZ ;  /* 0x0ffffffe07047810 */ /* 0x001fcc0007ffe0ff */
        /* <DEDUP_REMOVED lines=20> */
.L_x_5618:
        /* <DEDUP_REMOVED lines=35> */
.L_x_5642:
        /* <DEDUP_REMOVED lines=20> */
[-C--:B------:R-:W-:Y:S01]  /*1300*/  ISETP.GE.AND P6, PT, R60, R45.reuse, PT ;  /* 0x0000002d3c00720c */ /* 0x080fe20003fc6270 */
[----:B------:R-:W-:Y:S01]  /*1310*/  IMAD.X R11, RZ, RZ, R99, P2 ;  /* 0x000000ffff0b7224 */ /* 0x000fe200010e0663 */
[----:B------:R-:W-:-:S02]  /*1320*/  ISETP.GE.AND P0, PT, R58, R45, PT ;  /* 0x0000002d3a00720c */ /* 0x000fc40003f06270 */
[-C--:B------:R-:W-:Y:S02]  /*1330*/  ISETP.GE.AND P1, PT, R56, R45.reuse, PT ;  /* 0x0000002d3800720c */ /* 0x080fe40003f26270 */
[----:B------:R-:W-:Y:S02]  /*1340*/  @P3 LOP3.LUT R119, R119, 0x4, RZ, 0xfc, !PT ;  /* 0x0000000477773812 */ /* 0x000fe400078efcff */
[-C--:B------:R-:W-:Y:S02]  /*1350*/  ISETP.GE.AND P2, PT, R54, R45.reuse, PT ;  /* 0x0000002d3600720c */ /* 0x080fe40003f46270 */
[-C--:B------:R-:W-:Y:S01]  /*1360*/  ISETP.GE.AND P4, PT, R50, R45.reuse, PT ;  /* 0x0000002d3200720c */ /* 0x080fe20003f86270 */
[----:B------:R-:W2:Y:S01]  /*1370*/  @!P3 LDG.E.U16 R0, desc[UR10][R12.64] ;  /* 0x0000000a0c00b981 */ /* 0x000ea2000c1e1500 */
[-C--:B------:R-:W-:Y:S02]  /*1380*/  ISETP.GE.AND P3, PT, R52, R45.reuse, PT ;  /* 0x0000002d3400720c */ /* 0x080fe40003f66270 */
[----:B------:R-:W-:-:S02]  /*1390*/  ISETP.GE.AND P5, PT, R48, R45, PT ;  /* 0x0000002d3000720c */ /* 0x000fc40003fa6270 */
[----:B------:R-:W-:Y:S02]  /*13a0*/  PRMT R15, RZ, 0x7610, R15 ;  /* 0x00007610ff0f7816 */ /* 0x000fe4000000000f */
[----:B------:R-:W-:Y:S02]  /*13b0*/  PRMT R14, RZ, 0x7610, R14 ;  /* 0x00007610ff0e7816 */ /* 0x000fe4000000000e */
[----:B------:R-:W-:Y:S02]  /*13c0*/  PRMT R17, RZ, 0x7610, R17 ;  /* 0x00007610ff117816 */ /* 0x000fe40000000011 */
[----:B------:R-:W-:Y:S01]  /*13d0*/  PRMT R16, RZ, 0x7610, R16 ;  /* 0x00007610ff107816 */ /* 0x000fe20000000010 */
[----:B------:R-:W3:Y:S01]  /*13e0*/  @!P6 LDG.E.U16 R15, desc[UR10][R12.64+0x40] ;  /* 0x0000400a0c0fe981 */ /* 0x000ee2000c1e1500 */
[----:B------:R-:W-:Y:S02]  /*13f0*/  PRMT R19, RZ, 0x7610, R19 ;  /* 0x00007610ff137816 */ /* 0x000fe40000000013 */
        /* <DEDUP_REMOVED lines=16> */
[C---:B0-----:R-:W-:Y:S01]  /*1500*/  IADD3 R23, PT, PT, R44.reuse, 0x20, RZ ;  /* 0x000000202c177810 */ /* 0x041fe20007ffe0ff */
[C---:B------:R-:W-:Y:S01]  /*1510*/  VIADD R25, R44.reuse, 0x40 ;  /* 0x000000402c197836 */ /* 0x040fe20000000000 */
[----:B------:R-:W-:-:S02]  /*1520*/  LEA.HI.SX32 R43, R44, R44, 0x1b ;  /* 0x0000002c2c2b7211 */ /* 0x000fc400078fdaff */
[-C--:B------:R-:W-:Y:S02]  /*1530*/  LEA.HI.SX32 R23, R23, R44.reuse, 0x1b ;  /* 0x0000002c17177211 */ /* 0x080fe400078fdaff */
[-C--:B------:R-:W-:Y:S01]  /*1540*/  LEA.HI.SX32 R25, R25, R44.reuse, 0x1b ;  /* 0x0000002c19197211 */ /* 0x080fe200078fdaff */
[C---:B------:R-:W-:Y:S01]  /*1550*/  VIADD R13, R44.reuse, 0x60 ;  /* 0x000000602c0d7836 */ /* 0x040fe20000000000 */
[----:B------:R-:W-:Y:S02]  /*1560*/  LEA R43, R43, UR6, 0x1 ;  /* 0x000000062b2b7c11 */ /* 0x000fe4000f8e08ff */
[----:B------:R-:W-:Y:S01]  /*1570*/  LEA R42, R23, UR6, 0x1 ;  /* 0x00000006172a7c11 */ /* 0x000fe2000f8e08ff */
[C---:B------:R-:W-:Y:S01]  /*1580*/  VIADD R23, R44.reuse, 0x80 ;  /* 0x000000802c177836 */ /* 0x040fe20000000000 */
[----:B------:R-:W-:Y:S01]  /*1590*/  LEA R41, R25, UR6, 0x1 ;  /* 0x0000000619297c11 */ /* 0x000fe2000f8e08ff */
[C---:B------:R-:W-:Y:S01]  /*15a0*/  VIADD R27, R44.reuse, 0xc0 ;  /* 0x000000c02c1b7836 */ /* 0x040fe20000000000 */
[C---:B------:R-:W-:Y:S01]  /*15b0*/  IADD3 R25, PT, PT, R44.reuse, 0xa0, RZ ;  /* 0x000000a02c197810 */ /* 0x040fe20007ffe0ff */
[----:B------:R-:W-:Y:S01]  /*15c0*/  VIADD R29, R44, 0xe0 ;  /* 0x000000e02c1d7836 */ /* 0x000fe20000000000 */
        /* <DEDUP_REMOVED lines=10> */
[----:B------:R-:W-:Y:S02]  /*1670*/  LOP3.LUT P6, RZ, R119, 0x4, RZ, 0xc0, !PT ;  /* 0x0000000477ff7812 */ /* 0x000fe400078cc0ff */
[----:B------:R-:W-:Y:S02]  /*1680*/  PRMT R20, RZ, 0x7610, R20 ;  /* 0x00007610ff147816 */ /* 0x000fe40000000014 */
[----:B------:R-:W-:-:S02]  /*1690*/  PRMT R23, RZ, 0x7610, R23 ;  /* 0x00007610ff177816 */ /* 0x000fc40000000017 */
[----:B------:R-:W-:Y:S02]  /*16a0*/  PRMT R22, RZ, 0x7610, R22 ;  /* 0x00007610ff167816 */ /* 0x000fe40000000016 */
[----:B------:R-:W-:Y:S02]  /*16b0*/  PRMT R25, RZ, 0x7610, R25 ;  /* 0x00007610ff197816 */ /* 0x000fe40000000019 */
[----:B------:R-:W-:Y:S02]  /*16c0*/  PRMT R24, RZ, 0x7610, R24 ;  /* 0x00007610ff187816 */ /* 0x000fe40000000018 */
[----:B------:R-:W-:Y:S02]  /*16d0*/  PRMT R27, RZ, 0x7610, R27 ;  /* 0x00007610ff1b7816 */ /* 0x000fe4000000001b */
[----:B------:R-:W-:Y:S02]  /*16e0*/  PRMT R26, RZ, 0x7610, R26 ;  /* 0x00007610ff1a7816 */ /* 0x000fe4000000001a */
[----:B------:R-:W-:Y:S01]  /*16f0*/  PRMT R29, RZ, 0x7610, R29 ;  /* 0x00007610ff1d7816 */ /* 0x000fe2000000001d */
[----:B--2---:R0:W-:Y:S02]  /*1700*/  STS.U16 [R43], R0 ;  /* 0x000000002b007388 */ /* 0x0041e40000000400 */
[----:B0-----:R-:W-:-:S02]  /*1710*/  IMAD.SHL.U32 R0, R44, 0x8, RZ ;  /* 0x000000082c007824 */ /* 0x001fc400078e00ff */
        /* <DEDUP_REMOVED lines=46> */
[----:B0-----:R-:W-:-:S05]  /*1a00*/  SHF.L.U32 R24, R21, 0x10, RZ ;  /* 0x0000001015187819 */ /* 0x001fca00000006ff */
[----:B------:R-:W-:-:S05]  /*1a10*/  FADD.FTZ R81, R24, R57 ;  /* 0x0000003918517221 */ /* 0x000fca0000010000 */
[----:B------:R-:W-:-:S04]  /*1a20*/  FSETP.GTU.FTZ.AND P6, PT, R81, 20, PT ;  /* 0x41a000005100780b */ /* 0x000fc80003fdc000 */
[----:B-1----:R-:W-:Y:S01]  /*1a30*/  ISETP.EQ.OR P6, PT, RZ, UR4, P6 ;  /* 0x00000004ff007c0c */ /* 0x002fe2000b7c2670 */
        /* <DEDUP_REMOVED lines=35> */
.L_x_5620:
[----:B------:R-:W-:Y:S05]  /*1c70*/  BSYNC.RECONVERGENT B0 ;  /* 0x0000000000007941 */ /* 0x000fea0003800200 */
.L_x_5619:
        /* <DEDUP_REMOVED lines=38> */
.L_x_5622:
[----:B------:R-:W-:Y:S05]  /*1ee0*/  BSYNC.RECONVERGENT B0 ;  /* 0x0000000000007941 */ /* 0x000fea0003800200 */
.L_x_5621:
        /* <DEDUP_REMOVED lines=38> */
.L_x_5624:
[----:B------:R-:W-:Y:S05]  /*2150*/  BSYNC.RECONVERGENT B0 ;  /* 0x0000000000007941 */ /* 0x000fea0003800200 */
.L_x_5623:
        /* <DEDUP_REMOVED lines=38> */
.L_x_5626:
[----:B------:R-:W-:Y:S05]  /*23c0*/  BSYNC.RECONVERGENT B0 ;  /* 0x0000000000007941 */ /* 0x000fea0003800200 */
.L_x_5625:
        /* <DEDUP_REMOVED lines=38> */
.L_x_5628:
[----:B------:R-:W-:Y:S05]  /*2630*/  BSYNC.RECONVERGENT B0 ;  /* 0x0000000000007941 */ /* 0x000fea0003800200 */
.L_x_5627:
        /* <DEDUP_REMOVED lines=38> */
.L_x_5630:
[----:B------:R-:W-:Y:S05]  /*28a0*/  BSYNC.RECONVERGENT B0 ;  /* 0x0000000000007941 */ /* 0x000fea0003800200 */
.L_x_5629:
        /* <DEDUP_REMOVED lines=38> */
.L_x_5632:
[----:B------:R-:W-:Y:S05]  /*2b10*/  BSYNC.RECONVERGENT B0 ;  /* 0x0000000000007941 */ /* 0x000fea0003800200 */
.L_x_5631:
        /* <DEDUP_REMOVED lines=39> */
.L_x_5634:
[----:B------:R-:W-:Y:S05]  /*2d90*/  BSYNC.RECONVERGENT B0 ;  /* 0x0000000000007941 */ /* 0x000fea0003800200 */
.L_x_5633:
        /* <DEDUP_REMOVED lines=31> */
[----:B------:R-:W-:Y:S01]  /*2f90*/  IADD3 R20, PT, PT, RZ, -R20, RZ ;  /* 0x80000014ff147210 */ /* 0x000fe20007ffe0ff */
[----:B------:R-:W-:Y:S01]  /*2fa0*/  FMUL.FTZ R113, R14, R83 ;  /* 0x000000530e717220 */ /* 0x000fe20000410000 */
[----:B------:R-:W-:Y:S01]  /*2fb0*/  LOP3.LUT R16, R16, R55, RZ, 0x3c, !PT ;  /* 0x0000003710107212 */ /* 0x000fe200078e3cff */
[----:B------:R-:W-:Y:S01]  /*2fc0*/  FMUL.FTZ R118, R118, R81 ;  /* 0x0000005176767220 */ /* 0x000fe20000410000 */
[----:B------:R-:W-:Y:S01]  /*2fd0*/  ISETP.NE.AND P0, PT, R55, RZ, PT ;  /* 0x000000ff3700720c */ /* 0x000fe20003f05270 */
[----:B------:R-:W-:Y:S01]  /*2fe0*/  FMUL.FTZ R116, R116, R77 ;  /* 0x0000004d74747220 */ /* 0x000fe20000410000 */
[----:B------:R-:W-:Y:S01]  /*2ff0*/  ISETP.GE.AND P1, PT, R16, RZ, PT ;  /* 0x000000ff1000720c */ /* 0x000fe20003f26270 */
[----:B------:R-:W-:Y:S01]  /*3000*/  FMUL.FTZ R114, R114, R73 ;  /* 0x0000004972727220 */ /* 0x000fe20000410000 */
[C---:B------:R-:W-:Y:S01]  /*3010*/  LOP3.LUT P4, RZ, R119.reuse, 0x4, RZ, 0xc0, !PT ;  /* 0x0000000477ff7812 */ /* 0x040fe2000788c0ff */
[----:B------:R-:W-:Y:S01]  /*3020*/  FMUL.FTZ R112, R112, R85 ;  /* 0x0000005570707220 */ /* 0x000fe20000410000 */
[----:B-1----:R-:W1:Y:S01]  /*3030*/  MUFU.RCP R13, R13 ;  /* 0x0000000d000d7308 */ /* 0x002e620000001000 */
[----:B------:R-:W-:Y:S01]  /*3040*/  LOP3.LUT R119, R119, 0xfffffff7, RZ, 0xc0, !PT ;  /* 0xfffffff777777812 */ /* 0x000fe200078ec0ff */
[----:B------:R-:W-:Y:S01]  /*3050*/  FMUL.FTZ R111, R24, R87 ;  /* 0x00000057186f7220 */ /* 0x000fe20000410000 */
[----:B------:R-:W-:Y:S01]  /*3060*/  IMAD.MOV.U32 R109, RZ, RZ, RZ ;  /* 0x000000ffff6d7224 */ /* 0x000fe200078e00ff */
[----:B------:R-:W-:Y:S01]  /*3070*/  MOV R105, R49 ;  /* 0x0000003100697202 */ /* 0x000fe20000000f00 */
[----:B------:R-:W-:Y:S01]  /*3080*/  IMAD.MOV.U32 R110, RZ, RZ, RZ ;  /* 0x000000ffff6e7224 */ /* 0x000fe200078e00ff */
[----:B------:R-:W-:Y:S01]  /*3090*/  UIADD3 UR8, UPT, UPT, UR6, 0x440, URZ ;  /* 0x0000044006087890 */ /* 0x000fe2000fffe0ff */
[----:B------:R-:W-:Y:S01]  /*30a0*/  IMAD.MOV.U32 R107, RZ, RZ, R51 ;  /* 0x000000ffff6b7224 */ /* 0x000fe200078e0033 */
[----:B------:R-:W-:Y:S01]  /*30b0*/  UIADD3 UR7, UPT, UPT, -UR7, URZ, URZ ;  /* 0x000000ff07077290 */ /* 0x000fe2000fffe1ff */
[----:B------:R-:W3:Y:S02]  /*30c0*/  LDCU.64 UR12, c[0x0][0x460] ;  /* 0x00008c00ff0c77ac */ /* 0x000ee40008000a00 */
        /* <DEDUP_REMOVED lines=11> */
[----:B------:R-:W-:-:S04]  /*3180*/  IMAD.HI.U32 R17, R11, R17, R10 ;  /* 0x000000110b117227 */ /* 0x000fc800078e000a */
[----:B------:R-:W-:Y:S02]  /*3190*/  IMAD.MOV.U32 R10, RZ, RZ, R19 ;  /* 0x000000ffff0a7224 */ /* 0x000fe400078e0013 */
[----:B------:R-:W-:Y:S01]  /*31a0*/  IMAD.MOV.U32 R11, RZ, RZ, R20 ;  /* 0x000000ffff0b7224 */ /* 0x000fe200078e0014 */
[----:B------:R-:W0:Y:S01]  /*31b0*/  LDC.64 R18, c[0x0][0x460] ;  /* 0x00011800ff127b82 */ /* 0x000e220000000a00 */
[----:B------:R-:W-:-:S04]  /*31c0*/  IMAD.HI.U32 R103, R17, R10, RZ ;  /* 0x0000000a11677227 */ /* 0x000fc800078e00ff */
[----:B------:R-:W-:Y:S02]  /*31d0*/  IMAD R10, R103, R11, R10 ;  /* 0x0000000b670a7224 */ /* 0x000fe400078e020a */
[----:B------:R-:W-:Y:S01]  /*31e0*/  IMAD.MOV.U32 R11, RZ, RZ, R61 ;  /* 0x000000ffff0b7224 */ /* 0x000fe200078e003d */
[----:B------:R-:W2:Y:S02]  /*31f0*/  LDC.64 R16, c[0x0][0x3b8] ;  /* 0x0000ee00ff107b82 */ /* 0x000ea40000000a00 */
[----:B------:R-:W-:-:S06]  /*3200*/  ISETP.GT.U32.AND P3, PT, R15, R10, PT ;  /* 0x0000000a0f00720c */ /* 0x000fcc0003f64070 */
[----:B------:R-:W4:Y:S07]  /*3210*/  LDC.64 R20, c[0x0][0x3f0] ;  /* 0x0000fc00ff147b82 */ /* 0x000f2e0000000a00 */
[-C--:B------:R-:W-:Y:S01]  /*3220*/  @!P3 IADD3 R10, PT, PT, R10, -R15.reuse, RZ ;  /* 0x8000000f0a0ab210 */ /* 0x080fe20007ffe0ff */
[----:B------:R-:W-:Y:S01]  /*3230*/  @!P3 VIADD R103, R103, 0x1 ;  /* 0x000000016767b836 */ /* 0x000fe20000000000 */
[----:B------:R-:W-:Y:S02]  /*3240*/  IADD3 R26, P3, PT, R94, R46, RZ ;  /* 0x0000002e5e1a7210 */ /* 0x000fe40007f7e0ff */
[----:B------:R-:W-:Y:S01]  /*3250*/  ISETP.GE.U32.AND P2, PT, R10, R15, PT ;  /* 0x0000000f0a00720c */ /* 0x000fe20003f46070 */
[----:B------:R-:W-:Y:S01]  /*3260*/  IMAD.MOV.U32 R10, RZ, RZ, R90 ;  /* 0x000000ffff0a7224 */ /* 0x000fe200078e005a */
[----:B0-----:R-:W-:Y:S01]  /*3270*/  SHF.L.U64.HI R19, R18, 0x2, R19 ;  /* 0x0000000212137819 */ /* 0x001fe20000010213 */
[----:B------:R-:W-:-:S02]  /*3280*/  IMAD.X R27, R9, 0x1, R63, P3 ;  /* 0x00000001091b7824 */ /* 0x000fc400018e063f */
[----:B------:R-:W-:Y:S01]  /*3290*/  IMAD.WIDE.U32 R10, R6, UR4, R10 ;  /* 0x00000004060a7c25 */ /* 0x000fe2000f8e000a */
[----:B--2---:R-:W-:Y:S01]  /*32a0*/  SHF.L.U64.HI R120, R16, 0x2, R17 ;  /* 0x0000000210787819 */ /* 0x004fe20000010211 */
[----:B------:R-:W-:-:S03]  /*32b0*/  UMOV UR4, URZ ;  /* 0x000000ff00047c82 */ /* 0x000fc60008000000 */
[----:B------:R-:W-:-:S03]  /*32c0*/  IADD3 R17, PT, PT, R11, R25, RZ ;  /* 0x000000190b117210 */ /* 0x000fc60007ffe0ff */
[----:B------:R-:W-:Y:S02]  /*32d0*/  @P2 IADD3 R103, PT, PT, R103, 0x1, RZ ;  /* 0x0000000167672810 */ /* 0x000fe40007ffe0ff */
[----:B------:R-:W-:Y:S02]  /*32e0*/  IADD3 R14, P2, PT, R96, R46, RZ ;  /* 0x0000002e600e7210 */ /* 0x000fe40007f5e0ff */
[----:B----4-:R-:W-:Y:S01]  /*32f0*/  SHF.L.U64.HI R21, R20, 0x1, R21 ;  /* 0x0000000114157819 */ /* 0x010fe20000010215 */
[----:B------:R-:W-:Y:S01]  /*3300*/  @!P1 IMAD.MOV R103, RZ, RZ, -R103 ;  /* 0x000000ffff679224 */ /* 0x000fe200078e0a67 */
[----:B------:R-:W-:Y:S01]  /*3310*/  @!P0 LOP3.LUT R103, RZ, R55, RZ, 0x33, !PT ;  /* 0x00000037ff678212 */ /* 0x000fe200078e33ff */
[----:B-1-3--:R-:W-:-:S08]  /*3320*/  IMAD.X R15, R9, 0x1, R65, P2 ;  /* 0x00000001090f7824 */ /* 0x00afd000010e0641 */
.L_x_5641:
        /* <DEDUP_REMOVED lines=10> */
[----:B------:R-:W-:Y:S01]  /*33d0*/  LOP3.LUT R119, R119, 0xfffffffd, RZ, 0xc0, !PT ;  /* 0xfffffffd77777812 */ /* 0x000fe200078ec0ff */
[----:B------:R-:W3:Y:S01]  /*33e0*/  @!P0 LDG.E.U16 R31, desc[UR10][R14.64+-0x80] ;  /* 0xffff800a0e1f8981 */ /* 0x000ee2000c1e1500 */
[----:B------:R-:W-:Y:S02]  /*33f0*/  IMAD.MOV.U32 R25, RZ, RZ, R105 ;  /* 0x000000ffff197224 */ /* 0x000fe400078e0069 */
[----:B------:R-:W-:Y:S01]  /*3400*/  @P6 LOP3.LUT R119, R119, 0x2, RZ, 0xfc, !PT ;  /* 0x0000000277776812 */ /* 0x000fe200078efcff */
[----:B------:R-:W4:Y:S04]  /*3410*/  @!P6 LDG.E.U16 R29, desc[UR10][R14.64+-0xc0] ;  /* 0xffff400a0e1de981 */ /* 0x000f28000c1e1500 */
        /* <DEDUP_REMOVED lines=42> */
[----:B--2---:R-:W-:Y:S02]  /*36c0*/  SHF.L.U32 R24, R24, 0x10, RZ ;  /* 0x0000001018187819 */ /* 0x004fe400000006ff */
[----:B0-----:R-:W-:Y:S02]  /*36d0*/  FSEL R32, R29, 1, !P6 ;  /* 0x3f8000001d207808 */ /* 0x001fe40007000000 */
        /* <DEDUP_REMOVED lines=38> */
[C---:B------:R-:W-:Y:S01]  /*3940*/  FMUL.FTZ R29, R28.reuse, R85 ;  /* 0x000000551c1d7220 */ /* 0x040fe20000410000 */
[----:B------:R-:W-:-:S04]  /*3950*/  FMUL.FTZ R28, R28, R87 ;  /* 0x000000571c1c7220 */ /* 0x000fc80000410000 */
[----:B------:R-:W1:Y:S01]  /*3960*/  MUFU.EX2 R30, R30 ;  /* 0x0000001e001e7308 */ /* 0x000e620000000800 */
[----:B0-----:R-:W-:Y:S02]  /*3970*/  IMAD.U32 R25, R24, 0x10000, RZ ;  /* 0x0001000018197824 */ /* 0x001fe400078e00ff */
        /* <DEDUP_REMOVED lines=10> */
[----:B------:R-:W-:Y:S02]  /*3a20*/  ISETP.GE.U32.AND P6, PT, R62, R45, PT ;  /* 0x0000002d3e00720c */ /* 0x000fe40003fc6070 */
[----:B------:R-:W-:Y:S02]  /*3a30*/  MOV R25, R27 ;  /* 0x0000001b00197202 */ /* 0x000fe40000000f00 */
[----:B-1----:R-:W-:Y:S01]  /*3a40*/  FSEL R131, R28, 1, !P6 ;  /* 0x3f8000001c837808 */ /* 0x002fe20007000000 */
[----:B0-----:R-:W-:-:S04]  /*3a50*/  IMAD.U32 R24, R24, 0x10000, RZ ;  /* 0x0001000018187824 */ /* 0x001fc800078e00ff */
[----:B------:R-:W-:-:S05]  /*3a60*/  FMUL.FTZ R24, R111, R24 ;  /* 0x000000186f187220 */ /* 0x000fca0000410000 */
        /* <DEDUP_REMOVED lines=20> */
[----:B------:R-:W-:Y:S01]  /*3bb0*/  IMAD.MOV.U32 R28, RZ, RZ, RZ ;  /* 0x000000ffff1c7224 */ /* 0x000fe200078e00ff */
[----:B---3--:R-:W-:Y:S02]  /*3bc0*/  @!P2 PRMT R134, R133, 0x5410, RZ ;  /* 0x000054108586a816 */ /* 0x008fe400000000ff */
[----:B----4-:R-:W-:Y:S01]  /*3bd0*/  @!P0 PRMT R28, R30, 0x5410, RZ ;  /* 0x000054101e1c8816 */ /* 0x010fe200000000ff */
[----:B------:R-:W-:-:S08]  /*3be0*/  HFMA2 R30, -RZ, RZ, 0, 0 ;  /* 0x00000000ff1e7431 */ /* 0x000fd000000001ff */
        /* <DEDUP_REMOVED lines=28> */
[----:B0-----:R-:W-:-:S02]  /*3db0*/  IMAD.U32 R133, R133, 0x10000, RZ ;  /* 0x0001000085857824 */ /* 0x001fc400078e00ff */
[----:B-1----:R-:W-:Y:S02]  /*3dc0*/  IMAD.U32 R134, R28, 0x10000, RZ ;  /* 0x000100001c867824 */ /* 0x002fe400078e00ff */
[----:B--2---:R-:W-:Y:S01]  /*3dd0*/  IMAD.U32 R135, R135, 0x10000, RZ ;  /* 0x0001000087877824 */ /* 0x004fe200078e00ff */
[----:B---3--:R-:W-:Y:S01]  /*3de0*/  SHF.L.U32 R136, R136, 0x10, RZ ;  /* 0x0000001088887819 */ /* 0x008fe200000006ff */
[----:B----4-:R-:W-:Y:S02]  /*3df0*/  IMAD.U32 R137, R137, 0x10000, RZ ;  /* 0x0001000089897824 */ /* 0x010fe400078e00ff */
[----:B-----5:R-:W-:Y:S02]  /*3e00*/  IMAD.U32 R138, R138, 0x10000, RZ ;  /* 0x000100008a8a7824 */ /* 0x020fe400078e00ff */
[----:B------:R-:W-:Y:S01]  /*3e10*/  IMAD.U32 R139, R139, 0x10000, RZ ;  /* 0x000100008b8b7824 */ /* 0x000fe200078e00ff */
[----:B------:R-:W-:Y:S01]  /*3e20*/  SHF.L.U32 R140, R140, 0x10, RZ ;  /* 0x000000108c8c7819 */ /* 0x000fe200000006ff */
        /* <DEDUP_REMOVED lines=14> */
.L_x_5637:
[----:B------:R-:W-:Y:S01]  /*3f10*/  LOP3.LUT P6, RZ, R119, 0x20, RZ, 0xc0, !PT ;  /* 0x0000002077ff7812 */ /* 0x000fe200078cc0ff */
[----:B------:R-:W-:-:S12]  /*3f20*/  IMAD.MOV.U32 R27, RZ, RZ, RZ ;  /* 0x000000ffff1b7224 */ /* 0x000fd800078e00ff */
[----:B------:R-:W-:Y:S05]  /*3f30*/  @!P6 BRA `(.L_x_5636) ;  /* 0x00000000000ce947 */ /* 0x000fea0003800000 */
[----:B------:R-:W-:-:S04]  /*3f40*/  IADD3 R28, P6, PT, R90, R109, RZ ;  /* 0x0000006d5a1c7210 */ /* 0x000fc80007fde0ff */
[----:B------:R-:W-:-:S05]  /*3f50*/  IADD3.X R29, PT, PT, R61, R110, RZ, P6, !PT ;  /* 0x0000006e3d1d7210 */ /* 0x000fca00037fe4ff */
[----:B------:R1:W5:Y:S04]  /*3f60*/  LDG.E R27, desc[UR10][R28.64] ;  /* 0x0000000a1c1b7981 */ /* 0x000368000c1e1900 */
.L_x_5636:
        /* <DEDUP_REMOVED lines=95> */
.L_x_5640:
[----:B------:R-:W-:Y:S02]  /*4560*/  ISETP.NE.AND P6, PT, R47, R82, PT ;  /* 0x000000522f00720c */ /* 0x000fe40003fc5270 */
[----:B------:R-:W-:Y:S02]  /*4570*/  P2R R26, PR, RZ, 0x1 ;  /* 0x00000001ff1a7803 */ /* 0x000fe40000000000 */
[----:B------:R-:W-:-:S13]  /*4580*/  ISETP.NE.OR P6, PT, R28, RZ, P6 ;  /* 0x000000ff1c00720c */ /* 0x000fda00037c5670 */
[----:B------:R-:W-:-:S04]  /*4590*/  @!P6 IADD3 R28, P0, PT, R90, R109, RZ ;  /* 0x0000006d5a1ce210 */ /* 0x000fc80007f1e0ff */
[----:B------:R-:W-:Y:S02]  /*45a0*/  @!P6 IADD3.X R29, PT, PT, R61, R110, RZ, P0, !PT ;  /* 0x0000006e3d1de210 */ /* 0x000fe400007fe4ff */
[----:B------:R-:W-:-:S03]  /*45b0*/  ISETP.NE.AND P0, PT, R26, RZ, PT ;  /* 0x000000ff1a00720c */ /* 0x000fc60003f05270 */
[----:B------:R0:W-:Y:S10]  /*45c0*/  @!P6 STG.E desc[UR10][R28.64], R27 ;  /* 0x0000001b1c00e986 */ /* 0x0001f4000c10190a */
.L_x_5639:
[----:B------:R-:W-:Y:S05]  /*45d0*/  BSYNC.RECONVERGENT B0 ;  /* 0x0000000000007941 */ /* 0x000fea0003800200 */
.L_x_5638:
        /* <DEDUP_REMOVED lines=22> */
.L_x_5635:
[----:B------:R-:W0:Y:S01]  /*4740*/  LDCU.128 UR12, c[0x0][0x430] ;  /* 0x00008600ff0c77ac */ /* 0x000e220008000c00 */
[----:B------:R-:W-:Y:S01]  /*4750*/  IMAD.MOV.U32 R79, RZ, RZ, RZ ;  /* 0x000000ffff4f7224 */ /* 0x000fe200078e00ff */
        /* <DEDUP_REMOVED lines=29> */
[----:B------:R-:W-:-:S04]  /*4930*/  F2FP.BF16.F32.PACK_AB R16, R91, R102 ;  /* 0x000000665b10723e */ /* 0x000fc800000010ff */
[----:B------:R-:W-:Y:S01]  /*4940*/  PRMT R24, R16, 0x7632, R24 ;  /* 0x0000763210187816 */ /* 0x000fe20000000018 */
[----:B------:R-:W-:Y:S04]  /*4950*/  STS.U16 [R0+0xc], R16 ;  /* 0x00000c1000007388 */ /* 0x000fe80000000400 */
[----:B------:R-:W-:Y:S01]  /*4960*/  STS.U16 [R0+0xe], R24 ;  /* 0x00000e1800007388 */ /* 0x000fe20000000400 */
[----:B-1----:R-:W-:-:S04]  /*4970*/  LEA R10, P6, R11, UR4, 0x1 ;  /* 0x000000040b0a7c11 */ /* 0x002fc8000f8c08ff */
[----:B------:R-:W-:Y:S01]  /*4980*/  LEA.HI.X R11, R11, UR5, R14, 0x1, P6 ;  /* 0x000000050b0b7c11 */ /* 0x000fe2000b0f0c0e */
[----:B------:R-:W1:Y:S01]  /*4990*/  LDCU.64 UR4, c[0x0][0x4c0] ;  /* 0x00009800ff0477ac */ /* 0x000e620008000a00 */
        /* <DEDUP_REMOVED lines=76> */
[----:B--2---:R-:W-:-:S02]  /*4e60*/  SHF.L.U32 R19, R19, 0x10, RZ ;  /* 0x0000001013137819 */ /* 0x004fc400000006ff */
[----:B---3--:R-:W-:Y:S01]  /*4e70*/  SHF.L.U32 R20, R14, 0x10, RZ ;  /* 0x000000100e147819 */ /* 0x008fe200000006ff */
[----:B----4-:R-:W-:-:S04]  /*4e80*/  IMAD.U32 R11, R11, 0x10000, RZ ;  /* 0x000100000b0b7824 */ /* 0x010fc800078e00ff */
[----:B------:R-:W-:Y:S01]  /*4e90*/  FMUL.FTZ R21, R20, -1.4426950216293334961 ;  /* 0xbfb8aa3b14157820 */ /* 0x000fe20000410000 */
[----:B-----5:R-:W-:Y:S02]  /*4ea0*/  IMAD.U32 R15, R15, 0x10000, RZ ;  /* 0x000100000f0f7824 */ /* 0x020fe400078e00ff */
[----:B------:R-:W-:-:S03]  /*4eb0*/  FMUL.FTZ R14, R11, -1.4426950216293334961 ;  /* 0xbfb8aa3b0b0e7820 */ /* 0x000fc60000410000 */
[----:B------:R-:W2:Y:S01]  /*4ec0*/  MUFU.EX2 R21, R21 ;  /* 0x0000001500157308 */ /* 0x000ea20000000800 */
[----:B0-----:R-:W-:Y:S02]  /*4ed0*/  IMAD.U32 R22, R16, 0x10000, RZ ;  /* 0x0001000010167824 */ /* 0x001fe400078e00ff */
[----:B------:R-:W-:Y:S01]  /*4ee0*/  FMUL.FTZ R16, R15, -1.4426950216293334961 ;  /* 0xbfb8aa3b0f107820 */ /* 0x000fe20000410000 */
[----:B-1----:R-:W-:Y:S02]  /*4ef0*/  IMAD.U32 R24, R13, 0x10000, RZ ;  /* 0x000100000d187824 */ /* 0x002fe400078e00ff */
[----:B------:R-:W-:Y:S02]  /*4f00*/  FMUL.FTZ R23, R22, -1.4426950216293334961 ;  /* 0xbfb8aa3b16177820 */ /* 0x000fe40000410000 */
[----:B------:R-:W0:Y:S01]  /*4f10*/  MUFU.EX2 R14, R14 ;  /* 0x0000000e000e7308 */ /* 0x000e220000000800 */
[----:B------:R-:W-:Y:S01]  /*4f20*/  SHF.L.U32 R17, R17, 0x10, RZ ;  /* 0x0000001011117819 */ /* 0x000fe200000006ff */
[----:B------:R-:W-:Y:S01]  /*4f30*/  FMUL.FTZ R25, R24, -1.4426950216293334961 ;  /* 0xbfb8aa3b18197820 */ /* 0x000fe20000410000 */
[----:B------:R-:W-:-:S02]  /*4f40*/  IMAD.U32 R12, R10, 0x10000, RZ ;  /* 0x000100000a0c7824 */ /* 0x000fc400078e00ff */
[----:B------:R-:W-:Y:S01]  /*4f50*/  FMUL.FTZ R10, R19, -1.4426950216293334961 ;  /* 0xbfb8aa3b130a7820 */ /* 0x000fe20000410000 */
[----:B------:R-:W-:Y:S02]  /*4f60*/  FMUL.FTZ R13, R17, -1.4426950216293334961 ;  /* 0xbfb8aa3b110d7820 */ /* 0x000fe40000410000 */
[----:B------:R-:W1:Y:S01]  /*4f70*/  MUFU.EX2 R16, R16 ;  /* 0x0000001000107308 */ /* 0x000e620000000800 */
[----:B------:R-:W-:Y:S01]  /*4f80*/  FMUL.FTZ R18, R12, -1.4426950216293334961 ;  /* 0xbfb8aa3b0c127820 */ /* 0x000fe20000410000 */
[----:B--2---:R-:W-:-:S06]  /*4f90*/  FADD.FTZ R21, R21, 1 ;  /* 0x3f80000015157421 */ /* 0x004fcc0000010000 */
        /* <DEDUP_REMOVED lines=23> */
[----:B------:R-:W-:Y:S01]  /*5110*/  F2FP.BF16.F32.PACK_AB R12, R12, R19 ;  /* 0x000000130c0c723e */ /* 0x000fe200000010ff */
        /* <DEDUP_REMOVED lines=11> */
[----:B------:R-:W-:Y:S01]  /*51d0*/  F2FP.BF16.F32.PACK_AB R11, R20, R11 ;  /* 0x0000000b140b723e */ /* 0x000fe200000010ff */
        /* <DEDUP_REMOVED lines=10> */
[----:B------:R-:W-:Y:S01]  /*5280*/  F2FP.BF16.F32.PACK_AB R15, R22, R15 ;  /* 0x0000000f160f723e */ /* 0x000fe200000010ff */
        /* <DEDUP_REMOVED lines=10> */
[----:B------:R-:W-:Y:S01]  /*5330*/  F2FP.BF16.F32.PACK_AB R17, R24, R17 ;  /* 0x000000111811723e */ /* 0x000fe200000010ff */
        /* <DEDUP_REMOVED lines=45> */
.L_x_5643:
        /* <DEDUP_REMOVED lines=15> */
.L_x_8071:


//--------------------- .text._Z25selective_scan_fwd_kernelI32Selective_Scan_fwd_kernel_traitsILi32ELi8ELi1ELb1ELb1ELb1ELb0ELb0EN3c108BFloat16EffEEv13SSMParamsBase --------------------------
	.section	.text._Z25selective_scan_fwd_kernelI32Selective_Scan_fwd_kernel_traitsILi32ELi8ELi1ELb1ELb1ELb1ELb0ELb0EN3c108BFloat16EffEEv13SSMParamsBase,"ax",@progbits
	.align	128
        .global         _Z25selective_scan_fwd_kernelI32Selective_Scan_fwd_kernel_traitsILi32ELi8ELi1ELb1ELb1ELb1ELb0ELb0EN3c108BFloat16EffEEv13SSMParamsBase
        .type           _Z25selective_scan_fwd_kernelI32Selective_Scan_fwd_kernel_traitsILi32ELi8ELi1ELb1ELb1ELb1ELb0ELb0EN3c108BFloat16EffEEv13SSMParamsBase,@function
        .size           _Z25selective_scan_fwd_kernelI32Selective_Scan_fwd_kernel_traitsILi32ELi8ELi1ELb1ELb1ELb1ELb0ELb0EN3c108BFloat16EffEEv13SSMParamsBase,(.L_x_8072 - _Z25selective_scan_fwd_kernelI32Selective_Scan_fwd_kernel_traitsILi32ELi8ELi1ELb1ELb1ELb1ELb0ELb0EN3c108BFloat16EffEEv13SSMParamsBase)
        .other          _Z25selective_scan_fwd_kernelI32Selective_Scan_fwd_kernel_traitsILi32ELi8ELi1ELb1ELb1ELb1ELb0ELb0EN3c108BFloat16EffEEv13SSMParamsBase,@"STO_CUDA_ENTRY STV_DEFAULT"
_Z25selective_scan_fwd_kernelI32Selective_Scan_fwd_kernel_traitsILi32ELi8ELi1ELb1ELb1ELb1ELb0ELb0EN3c108BFloat16EffEEv13SSMParamsBase:
.text._Z25selective_scan_fwd_kernelI32Selective_Scan_fwd_kernel_traitsILi32ELi8ELi1ELb1ELb1ELb1ELb0ELb0EN3c108BFloat16EffEEv13SSMParamsBase:
        /* <DEDUP_REMOVED lines=37> */
.L_x_5644:
        /* <DEDUP_REMOVED lines=83> */
.L_x_5645:
        /* <DEDUP_REMOVED lines=11> */
.L_x_5646:
        /* <DEDUP_REMOVED lines=69> */
.L_x_5647:
        /* <DEDUP_REMOVED lines=30> */
.L_x_5648:
        /* <DEDUP_REMOVED lines=23> */
[----:B------:R-:W-:Y:S01]  /*0fd0*/  IMAD.IADD R9, R37, 0x1, R9 ;  /* 0x0000000125097824 */ /* 0x000fe200078e0209 */
[----:B------:R-:W2:Y:S01]  /*0fe0*/  LDC.64 R6, c[0x0][0x4a8] ;  /* 0x00012a00ff067b82 */ /* 0x000ea20000000a00 */
[----:B------:R-:W-:Y:S01]  /*0ff0*/  LEA R38, P3, R34, R10, 0x2 ;  /* 0x0000000a22267211 */ /* 0x000fe200078610ff */
[C---:B------:R-:W-:Y:S01]  /*1000*/  IMAD.WIDE.U32 R12, R3.reuse, UR8, R4 ;  /* 0x00000008030c7c25 */ /* 0x040fe2000f8e0004 */
[----:B------:R-:W-:-:S02]  /*1010*/  LEA.HI.X R15, R3, R15, RZ, 0x2, P0 ;  /* 0x0000000f030f7211 */ /* 0x000fc400000f14ff */
[----:B------:R-:W-:Y:S01]  /*1020*/  ISETP.NE.AND P0, PT, R77, RZ, P2 ;  /* 0x000000ff4d00720c */ /* 0x000fe20001705270 */
[----:B------:R-:W-:Y:S01]  /*1030*/  IMAD R76, R3, UR9, R13 ;  /* 0x00000009034c7c24 */ /* 0x000fe2000f8e020d */
[----:B------:R-:W-:Y:S01]  /*1040*/  LEA.HI.X R34, R34, R11, R2, 0x2, P3 ;  /* 0x0000000b22227211 */ /* 0x000fe200018f1402 */
[----:B------:R-:W0:Y:S01]  /*1050*/  LDC.64 R18, c[0x0][0x460] ;  /* 0x00011800ff127b82 */ /* 0x000e220000000a00 */
[----:B------:R-:W-:Y:S01]  /*1060*/  SHF.L.U32 R37, R36, 0x2, RZ ;  /* 0x0000000224257819 */ /* 0x000fe200000006ff */
[----:B------:R-:W-:Y:S01]  /*1070*/  VIADD R35, R41, 0xffffffff ;  /* 0xffffffff29237836 */ /* 0x000fe20000000000 */
[----:B------:R-:W-:Y:S01]  /*1080*/  ISETP.NE.AND P3, PT, R77, RZ, P1 ;  /* 0x000000ff4d00720c */ /* 0x000fe20000f65270 */
[----:B------:R-:W-:Y:S01]  /*1090*/  VIADD R64, R0, 0x1 ;  /* 0x0000000100407836 */ /* 0x000fe20000000000 */
[----:B------:R-:W-:Y:S01]  /*10a0*/  SHF.L.U64.HI R36, R36, 0x2, R9 ;  /* 0x0000000224247819 */ /* 0x000fe20000010209 */
[----:B----4-:R-:W-:Y:S01]  /*10b0*/  UISETP.LT.AND UP0, UPT, UR4, 0x1, UPT ;  /* 0x000000010400788c */ /* 0x010fe2000bf01270 */
[----:B------:R-:W-:Y:S01]  /*10c0*/  PLOP3.LUT P1, PT, P0, P1, PT, 0x80, 0x8 ;  /* 0x000000000008781c */ /* 0x000fe20000723070 */
[----:B------:R-:W4:Y:S01]  /*10d0*/  LDC.64 R16, c[0x0][0x3b8] ;  /* 0x0000ee00ff107b82 */ /* 0x000f220000000a00 */
[----:B-1----:R-:W-:Y:S01]  /*10e0*/  SHF.L.U64.HI R23, R22, 0x1, R23 ;  /* 0x0000000116177819 */ /* 0x002fe20000010217 */
[----:B------:R-:W-:Y:S01]  /*10f0*/  USEL UR4, UR4, 0x1, !UP0 ;  /* 0x0000000104047887 */ /* 0x000fe2000c000000 */
[----:B---3--:R-:W-:Y:S01]  /*1100*/  SHF.L.U64.HI R21, R20, 0x1, R21 ;  /* 0x0000000114157819 */ /* 0x008fe20000010215 */
[C---:B------:R-:W-:Y:S01]  /*1110*/  VIADD R60, R0.reuse, 0x3 ;  /* 0x00000003003c7836 */ /* 0x040fe20000000000 */
[C---:B------:R-:W-:Y:S01]  /*1120*/  IADD3 R62, PT, PT, R0.reuse, 0x2, RZ ;  /* 0x00000002003e7810 */ /* 0x040fe20007ffe0ff */
[C---:B------:R-:W-:Y:S01]  /*1130*/  VIADD R48, R0.reuse, 0x6 ;  /* 0x0000000600307836 */ /* 0x040fe20000000000 */
[C---:B------:R-:W-:Y:S01]  /*1140*/  IADD3 R58, PT, PT, R0.reuse, 0x4, RZ ;  /* 0x00000004003a7810 */ /* 0x040fe20007ffe0ff */
[----:B--2---:R-:W-:Y:S01]  /*1150*/  IMAD.WIDE.U32 R2, R39, 0x10, R6 ;  /* 0x0000001027027825 */ /* 0x004fe200078e0006 */
[C---:B------:R-:W-:Y:S01]  /*1160*/  IADD3 R56, PT, PT, R0.reuse, 0x5, RZ ;  /* 0x0000000500387810 */ /* 0x040fe20007ffe0ff */
[----:B------:R-:W-:Y:S01]  /*1170*/  UIADD3 UR8, UPT, UPT, -UR4, URZ, URZ ;  /* 0x000000ff04087290 */ /* 0x000fe2000fffe1ff */
[----:B------:R-:W-:-:S02]  /*1180*/  IADD3 R46, PT, PT, R0, 0x7, RZ ;  /* 0x00000007002e7810 */ /* 0x000fc40007ffe0ff */
[----:B0-----:R-:W-:Y:S02]  /*1190*/  SHF.L.U64.HI R19, R18, 0x2, R19 ;  /* 0x0000000212137819 */ /* 0x001fe40000010213 */
[----:B----4-:R-:W-:-:S07]  /*11a0*/  SHF.L.U64.HI R57, R16, 0x2, R17 ;  /* 0x0000000210397819 */ /* 0x010fce0000010211 */
.L_x_5674:
        /* <DEDUP_REMOVED lines=23> */
[C---:B-----5:R-:W-:Y:S01]  /*1320*/  PRMT R68, R4.reuse, 0x7632, R68 ;  /* 0x0000763204447816 */ /* 0x060fe20000000044 */
[C---:B------:R-:W-:Y:S01]  /*1330*/  IMAD.U32 R72, R5.reuse, 0x10000, RZ ;  /* 0x0001000005487824 */ /* 0x040fe200078e00ff */
[----:B------:R-:W-:Y:S01]  /*1340*/  SHF.L.U32 R30, R4, 0x10, RZ ;  /* 0x00000010041e7819 */ /* 0x000fe200000006ff */
[----:B------:R-:W-:Y:S01]  /*1350*/  IMAD.U32 R63, R8, 0x10000, RZ ;  /* 0x00010000083f7824 */ /* 0x000fe200078e00ff */
[----:B------:R-:W-:Y:S02]  /*1360*/  PRMT R31, R5, 0x7632, R31 ;  /* 0x00007632051f7816 */ /* 0x000fe4000000001f */
[C---:B------:R-:W-:Y:S01]  /*1370*/  PRMT R73, R6.reuse, 0x7632, R73 ;  /* 0x0000763206497816 */ /* 0x040fe20000000049 */
[----:B------:R-:W-:Y:S01]  /*1380*/  FADD.FTZ R63, R63, R44 ;  /* 0x0000002c3f3f7221 */ /* 0x000fe20000010000 */
[----:B------:R-:W-:Y:S02]  /*1390*/  SHF.L.U32 R5, R6, 0x10, RZ ;  /* 0x0000001006057819 */ /* 0x000fe400000006ff */
[C---:B------:R-:W-:Y:S01]  /*13a0*/  PRMT R78, R7.reuse, 0x7632, R78 ;  /* 0x00007632074e7816 */ /* 0x040fe2000000004e */
[----:B------:R-:W-:Y:S01]  /*13b0*/  FMUL.FTZ R87, R30, R63 ;  /* 0x0000003f1e577220 */ /* 0x000fe20000410000 */
[----:B------:R-:W-:-:S02]  /*13c0*/  SHF.L.U32 R4, R7, 0x10, RZ ;  /* 0x0000001007047819 */ /* 0x000fc400000006ff */
[----:B------:R-:W-:Y:S02]  /*13d0*/  PRMT R6, R8, 0x7632, R6 ;  /* 0x0000763208067816 */ /* 0x000fe40000000006 */
[C---:B------:R-:W-:Y:S02]  /*13e0*/  PRMT R7, R9.reuse, 0x7632, R7 ;  /* 0x0000763209077816 */ /* 0x040fe40000000007 */
[----:B------:R-:W-:Y:S02]  /*13f0*/  SHF.L.U32 R9, R9, 0x10, RZ ;  /* 0x0000001009097819 */ /* 0x000fe400000006ff */
[C---:B------:R-:W-:Y:S02]  /*1400*/  PRMT R8, R10.reuse, 0x7632, R8 ;  /* 0x000076320a087816 */ /* 0x040fe40000000008 */
[----:B------:R-:W-:Y:S01]  /*1410*/  SHF.L.U32 R55, R10, 0x10, RZ ;  /* 0x000000100a377819 */ /* 0x000fe200000006ff */
[----:B------:R-:W-:Y:S01]  /*1420*/  FADD.FTZ R61, R9, R44 ;  /* 0x0000002c093d7221 */ /* 0x000fe20000010000 */
[C---:B------:R-:W-:Y:S01]  /*1430*/  PRMT R10, R11.reuse, 0x7632, R10 ;  /* 0x000076320b0a7816 */ /* 0x040fe2000000000a */
[----:B------:R-:W-:Y:S01]  /*1440*/  IMAD.U32 R11, R11, 0x10000, RZ ;  /* 0x000100000b0b7824 */ /* 0x000fe200078e00ff */
[----:B------:R-:W-:Y:S01]  /*1450*/  SHF.L.U32 R59, R6, 0x10, RZ ;  /* 0x00000010063b7819 */ /* 0x000fe200000006ff */
[----:B------:R-:W-:Y:S01]  /*1460*/  IMAD.U32 R9, R8, 0x10000, RZ ;  /* 0x0001000008097824 */ /* 0x000fe200078e00ff */
[----:B------:R-:W-:Y:S01]  /*1470*/  SHF.L.U32 R7, R7, 0x10, RZ ;  /* 0x0000001007077819 */ /* 0x000fe200000006ff */
[----:B------:R-:W-:Y:S01]  /*1480*/  IMAD.U32 R6, R31, 0x10000, RZ ;  /* 0x000100001f067824 */ /* 0x000fe200078e00ff */
[----:B------:R-:W-:Y:S01]  /*1490*/  SHF.L.U32 R75, R10, 0x10, RZ ;  /* 0x000000100a4b7819 */ /* 0x000fe200000006ff */
[--C-:B------:R-:W-:Y:S01]  /*14a0*/  FADD.FTZ R66, R55, R44.reuse ;  /* 0x0000002c37427221 */ /* 0x100fe20000010000 */
[----:B------:R-:W-:Y:S01]  /*14b0*/  SHF.L.U32 R68, R68, 0x10, RZ ;  /* 0x0000001044447819 */ /* 0x000fe200000006ff */
[--C-:B------:R-:W-:Y:S01]  /*14c0*/  FADD.FTZ R67, R11, R44.reuse ;  /* 0x0000002c0b437221 */ /* 0x100fe20000010000 */
[----:B------:R-:W-:Y:S01]  /*14d0*/  SHF.L.U32 R73, R73, 0x10, RZ ;  /* 0x0000001049497819 */ /* 0x000fe200000006ff */
[--C-:B------:R-:W-:Y:S01]  /*14e0*/  FADD.FTZ R59, R59, R44.reuse ;  /* 0x0000002c3b3b7221 */ /* 0x100fe20000010000 */
[----:B------:R-:W-:Y:S01]  /*14f0*/  SHF.L.U32 R78, R78, 0x10, RZ ;  /* 0x000000104e4e7819 */ /* 0x000fe200000006ff */
[--C-:B------:R-:W-:Y:S01]  /*1500*/  FADD.FTZ R65, R7, R44.reuse ;  /* 0x0000002c07417221 */ /* 0x100fe20000010000 */
[--C-:B------:R-:W-:Y:S01]  /*1510*/  FADD.FTZ R70, R9, R44.reuse ;  /* 0x0000002c09467221 */ /* 0x100fe20000010000 */
        /* <DEDUP_REMOVED lines=9> */
.L_x_5649:
[C---:B-----5:R-:W-:Y:S01]  /*15b0*/  IMAD.U32 R63, R8.reuse, 0x10000, RZ ;  /* 0x00010000083f7824 */ /* 0x060fe200078e00ff */
[----:B------:R-:W-:Y:S01]  /*15c0*/  PRMT R30, R8, 0x7632, R30 ;  /* 0x00007632081e7816 */ /* 0x000fe2000000001e */
[----:B------:R-:W-:Y:S01]  /*15d0*/  IMAD.U32 R55, R10, 0x10000, RZ ;  /* 0x000100000a377824 */ /* 0x000fe200078e00ff */
[----:B------:R-:W-:Y:S01]  /*15e0*/  SHF.L.U32 R61, R9, 0x10, RZ ;  /* 0x00000010093d7819 */ /* 0x000fe200000006ff */
[--C-:B------:R-:W-:Y:S01]  /*15f0*/  FADD.FTZ R63, R63, R44.reuse ;  /* 0x0000002c3f3f7221 */ /* 0x100fe20000010000 */
[----:B------:R-:W-:Y:S01]  /*1600*/  SHF.L.U32 R59, R30, 0x10, RZ ;  /* 0x000000101e3b7819 */ /* 0x000fe200000006ff */
[----:B------:R-:W-:Y:S01]  /*1610*/  BSSY.RECONVERGENT B0, `(.L_x_5651) ;  /* 0x0000027000007945 */ /* 0x000fe20003800200 */
[----:B------:R-:W-:Y:S01]  /*1620*/  PRMT R31, R9, 0x7632, R31 ;  /* 0x00007632091f7816 */ /* 0x000fe2000000001f */
[--C-:B------:R-:W-:Y:S01]  /*1630*/  FADD.FTZ R61, R61, R44.reuse ;  /* 0x0000002c3d3d7221 */ /* 0x100fe20000010000 */
[----:B------:R-:W-:Y:S01]  /*1640*/  FSETP.GTU.FTZ.AND P0, PT, R63, 20, PT ;  /* 0x41a000003f00780b */ /* 0x000fe20003f1c000 */
[--C-:B------:R-:W-:Y:S01]  /*1650*/  FADD.FTZ R59, R59, R44.reuse ;  /* 0x0000002c3b3b7221 */ /* 0x100fe20000010000 */
[----:B------:R-:W-:-:S02]  /*1660*/  FADD.FTZ R66, R55, R44 ;  /* 0x0000002c37427221 */ /* 0x000fc40000010000 */
[----:B------:R-:W-:Y:S02]  /*1670*/  FSETP.GTU.FTZ.AND P4, PT, R61, 20, PT ;  /* 0x41a000003d00780b */ /* 0x000fe40003f9c000 */
[----:B------:R-:W-:-:S07]  /*1680*/  FSETP.GTU.FTZ.AND P5, PT, R59, 20, PT ;  /* 0x41a000003b00780b */ /* 0x000fce0003fbc000 */
        /* <DEDUP_REMOVED lines=31> */
.L_x_5652:
[----:B------:R-:W-:Y:S05]  /*1880*/  BSYNC.RECONVERGENT B0 ;  /* 0x0000000000007941 */ /* 0x000fea0003800200 */
.L_x_5651:
[----:B------:R-:W-:Y:S01]  /*1890*/  IMAD.U32 R31, R31, 0x10000, RZ ;  /* 0x000100001f1f7824 */ /* 0x000fe200078e00ff */
[----:B------:R-:W-:Y:S01]  /*18a0*/  BSSY.RECONVERGENT B0, `(.L_x_5653) ;  /* 0x0000022000007945 */ /* 0x000fe20003800200 */
[----:B------:R-:W-:Y:S02]  /*18b0*/  FSETP.GTU.FTZ.AND P0, PT, R66, 20, PT ;  /* 0x41a000004200780b */ /* 0x000fe40003f1c000 */
[----:B------:R-:W-:Y:S01]  /*18c0*/  FADD.FTZ R65, R31, R44 ;  /* 0x0000002c1f417221 */ /* 0x000fe20000010000 */
        /* <DEDUP_REMOVED lines=31> */
.L_x_5654:
[----:B------:R-:W-:Y:S05]  /*1ac0*/  BSYNC.RECONVERGENT B0 ;  /* 0x0000000000007941 */ /* 0x000fea0003800200 */
.L_x_5653:
        /* <DEDUP_REMOVED lines=36> */
.L_x_5656:
[----:B------:R-:W-:Y:S05]  /*1d10*/  BSYNC.RECONVERGENT B0 ;  /* 0x0000000000007941 */ /* 0x000fea0003800200 */
.L_x_5655:
[----:B------:R-:W-:Y:S01]  /*1d20*/  IMAD.U32 R9, R30, 0x10000, RZ ;  /* 0x000100001e097824 */ /* 0x000fe200078e00ff */
[----:B------:R-:W-:Y:S01]  /*1d30*/  BSSY.RECONVERGENT B0, `(.L_x_5657) ;  /* 0x0000025000007945 */ /* 0x000fe20003800200 */
[----:B------:R-:W-:Y:S02]  /*1d40*/  FSETP.GTU.FTZ.AND P4, PT, R67, 20, PT ;  /* 0x41a000004300780b */ /* 0x000fe40003f9c000 */
[----:B------:R-:W-:Y:S01]  /*1d50*/  PRMT R11, R11, 0x7632, R11 ;  /* 0x000076320b0b7816 */ /* 0x000fe2000000000b */
[----:B------:R-:W-:Y:S01]  /*1d60*/  FADD.FTZ R70, R9, R44 ;  /* 0x0000002c09467221 */ /* 0x000fe20000010000 */
        /* <DEDUP_REMOVED lines=33> */
.L_x_5658:
[----:B------:R-:W-:Y:S05]  /*1f80*/  BSYNC.RECONVERGENT B0 ;  /* 0x0000000000007941 */ /* 0x000fea0003800200 */
.L_x_5657:
[----:B------:R-:W-:Y:S01]  /*1f90*/  SHF.L.U32 R11, R11, 0x10, RZ ;  /* 0x000000100b0b7819 */ /* 0x000fe200000006ff */
[----:B------:R-:W-:Y:S01]  /*1fa0*/  BSSY.RECONVERGENT B0, `(.L_x_5659) ;  /* 0x0000026000007945 */ /* 0x000fe20003800200 */
[C---:B------:R-:W-:Y:S02]  /*1fb0*/  SHF.L.U32 R72, R5.reuse, 0x10, RZ ;  /* 0x0000001005487819 */ /* 0x040fe400000006ff */
[----:B------:R-:W-:Y:S01]  /*1fc0*/  PRMT R8, R5, 0x7632, R8 ;  /* 0x0000763205087816 */ /* 0x000fe20000000008 */
[----:B------:R-:W-:Y:S01]  /*1fd0*/  IMAD.U32 R5, R6, 0x10000, RZ ;  /* 0x0001000006057824 */ /* 0x000fe200078e00ff */
[----:B------:R-:W-:Y:S01]  /*1fe0*/  FSETP.GTU.FTZ.AND P5, PT, R70, 20, PT ;  /* 0x41a000004600780b */ /* 0x000fe20003fbc000 */
[----:B------:R-:W-:Y:S01]  /*1ff0*/  FADD.FTZ R75, R11, R44 ;  /* 0x0000002c0b4b7221 */ /* 0x000fe20000010000 */
[----:B------:R-:W-:Y:S01]  /*2000*/  PRMT R73, R6, 0x7632, R73 ;  /* 0x0000763206497816 */ /* 0x000fe20000000049 */
        /* <DEDUP_REMOVED lines=31> */
.L_x_5660:
[----:B------:R-:W-:Y:S05]  /*2200*/  BSYNC.RECONVERGENT B0 ;  /* 0x0000000000007941 */ /* 0x000fea0003800200 */
.L_x_5659:
[C---:B------:R-:W-:Y:S01]  /*2210*/  IMAD.U32 R4, R7.reuse, 0x10000, RZ ;  /* 0x0001000007047824 */ /* 0x040fe200078e00ff */
[----:B------:R-:W-:Y:S01]  /*2220*/  PRMT R7, R7, 0x7632, R7 ;  /* 0x0000763207077816 */ /* 0x000fe20000000007 */
[----:B------:R-:W-:Y:S01]  /*2230*/  BSSY.RECONVERGENT B0, `(.L_x_5661) ;  /* 0x0000025000007945 */ /* 0x000fe20003800200 */
[----:B------:R-:W-:Y:S01]  /*2240*/  FSETP.GTU.FTZ.AND P0, PT, R75, 20, PT ;  /* 0x41a000004b00780b */ /* 0x000fe20003f1c000 */
[----:B------:R-:W-:Y:S01]  /*2250*/  IMAD.U32 R73, R73, 0x10000, RZ ;  /* 0x0001000049497824 */ /* 0x000fe200078e00ff */
[----:B------:R-:W-:Y:S02]  /*2260*/  SHF.L.U32 R68, R68, 0x10, RZ ;  /* 0x0000001044447819 */ /* 0x000fe400000006ff */
[----:B------:R-:W-:Y:S02]  /*2270*/  SHF.L.U32 R6, R8, 0x10, RZ ;  /* 0x0000001008067819 */ /* 0x000fe400000006ff */
[----:B------:R-:W-:Y:S01]  /*2280*/  SHF.L.U32 R78, R7, 0x10, RZ ;  /* 0x00000010074e7819 */ /* 0x000fe200000006ff */
        /* <DEDUP_REMOVED lines=31> */
.L_x_5662:
[----:B------:R-:W-:Y:S05]  /*2480*/  BSYNC.RECONVERGENT B0 ;  /* 0x0000000000007941 */ /* 0x000fea0003800200 */
.L_x_5661:
        /* <DEDUP_REMOVED lines=32> */
.L_x_5664:
[----:B------:R-:W-:Y:S05]  /*2690*/  BSYNC.RECONVERGENT B0 ;  /* 0x0000000000007941 */ /* 0x000fea0003800200 */
.L_x_5663:
        /* <DEDUP_REMOVED lines=32> */
.L_x_5666:
[----:B------:R-:W-:Y:S05]  /*28a0*/  BSYNC.RECONVERGENT B0 ;  /* 0x0000000000007941 */ /* 0x000fea0003800200 */
.L_x_5665:
        /* <DEDUP_REMOVED lines=8> */
.L_x_5650:
        /* <DEDUP_REMOVED lines=22> */
[----:B------:R-:W3:Y:S01]  /*2a90*/  LDC.64 R30, c[0x0][0x450] ;  /* 0x00011400ff1e7b82 */ /* 0x000ee20000000a00 */
[----:B------:R-:W-:Y:S01]  /*2aa0*/  LOP3.LUT R7, R7, R42, RZ, 0x3c, !PT ;  /* 0x0000002a07077212 */ /* 0x000fe200078e3cff */
[----:B------:R-:W-:Y:S01]  /*2ab0*/  IMAD.MOV.U32 R93, RZ, RZ, R49 ;  /* 0x000000ffff5d7224 */ /* 0x000fe200078e0031 */
[----:B------:R-:W-:Y:S01]  /*2ac0*/  MOV R92, R34 ;  /* 0x00000022005c7202 */ /* 0x000fe20000000f00 */
[----:B------:R-:W4:Y:S01]  /*2ad0*/  LDCU.64 UR14, c[0x0][0x460] ;  /* 0x00008c00ff0e77ac */ /* 0x000f220008000a00 */
[----:B------:R-:W-:-:S02]  /*2ae0*/  ISETP.GE.AND P5, PT, R7, RZ, PT ;  /* 0x000000ff0700720c */ /* 0x000fc40003fa6270 */
[----:B------:R-:W-:Y:S01]  /*2af0*/  MOV R90, R47 ;  /* 0x0000002f005a7202 */ /* 0x000fe20000000f00 */
[----:B------:R-:W-:Y:S01]  /*2b00*/  UMOV UR7, UR8 ;  /* 0x0000000800077c82 */ /* 0x000fe20008000000 */
        /* <DEDUP_REMOVED lines=23> */
[----:B------:R-:W-:-:S03]  /*2c80*/  ISETP.NE.AND P4, PT, R42, RZ, PT ;  /* 0x000000ff2a00720c */ /* 0x000fc60003f85270 */
[----:B------:R-:W-:Y:S01]  /*2c90*/  IMAD.MOV.U32 R89, RZ, RZ, R4 ;  /* 0x000000ffff597224 */ /* 0x000fe200078e0004 */
[----:B------:R-:W-:-:S07]  /*2ca0*/  MOV R88, R5 ;  /* 0x0000000500587202 */ /* 0x000fce0000000f00 */
[----:B------:R-:W-:-:S05]  /*2cb0*/  @P0 VIADD R97, R97, 0x1 ;  /* 0x0000000161610836 */ /* 0x000fca0000000000 */
[----:B------:R-:W-:Y:S02]  /*2cc0*/  @!P5 IADD3 R97, PT, PT, -R97, RZ, RZ ;  /* 0x000000ff6161d210 */ /* 0x000fe40007ffe1ff */
[----:B-1-34-:R-:W-:-:S07]  /*2cd0*/  @!P4 LOP3.LUT R97, RZ, R42, RZ, 0x33, !PT ;  /* 0x0000002aff61c212 */ /* 0x01afce00078e33ff */
.L_x_5673:
[----:B0-----:R-:W-:Y:S01]  /*2ce0*/  MOV R4, R89 ;  /* 0x0000005900047202 */ /* 0x001fe20000000f00 */
[----:B------:R-:W-:Y:S01]  /*2cf0*/  IMAD.MOV.U32 R55, RZ, RZ, R92 ;  /* 0x000000ffff377224 */ /* 0x000fe200078e005c */
[----:B-1----:R-:W-:Y:S02]  /*2d00*/  MOV R5, R88 ;  /* 0x0000005800057202 */ /* 0x002fe40000000f00 */
[----:B------:R-:W-:Y:S01]  /*2d10*/  MOV R54, R95 ;  /* 0x0000005f00367202 */ /* 0x000fe20000000f00 */
[----:B------:R-:W-:Y:S01]  /*2d20*/  IMAD.MOV.U32 R8, RZ, RZ, R91 ;  /* 0x000000ffff087224 */ /* 0x000fe200078e005b */
[----:B------:R-:W-:Y:S02]  /*2d30*/  MOV R9, R96 ;  /* 0x0000006000097202 */ /* 0x000fe40000000f00 */
[----:B------:R-:W2:Y:S04]  /*2d40*/  LDG.E.128 R4, desc[UR12][R4.64] ;  /* 0x0000000c04047981 */ /* 0x000ea8000c1e1d00 */
[----:B------:R-:W3:Y:S04]  /*2d50*/  LDG.E R106, desc[UR12][R54.64] ;  /* 0x0000000c366a7981 */ /* 0x000ee8000c1e1900 */
[----:B------:R-:W4:Y:S01]  /*2d60*/  LDG.E.128 R8, desc[UR12][R8.64] ;  /* 0x0000000c08087981 */ /* 0x000f22000c1e1d00 */
[----:B------:R-:W-:-:S02]  /*2d70*/  ISETP.NE.AND P0, PT, R32, RZ, PT ;  /* 0x000000ff2000720c */ /* 0x000fc40003f05270 */
[-C--:B------:R-:W-:Y:S02]  /*2d80*/  ISETP.GE.U32.AND P5, PT, R64, R17.reuse, PT ;  /* 0x000000114000720c */ /* 0x080fe40003fa6070 */
[-C--:B------:R-:W-:Y:S02]  /*2d90*/  ISETP.GE.U32.AND P4, PT, R62, R17.reuse, PT ;  /* 0x000000113e00720c */ /* 0x080fe40003f86070 */
[----:B------:R-:W-:Y:S02]  /*2da0*/  ISETP.GE.U32.AND P6, PT, R60, R17, PT ;  /* 0x000000113c00720c */ /* 0x000fe40003fc6070 */
[C---:B--2---:R-:W-:Y:S02]  /*2db0*/  PRMT R110, R4.reuse, 0x7632, R110 ;  /* 0x00007632046e7816 */ /* 0x044fe4000000006e */
[----:B------:R-:W-:Y:S02]  /*2dc0*/  SHF.L.U32 R102, R4, 0x10, RZ ;  /* 0x0000001004667819 */ /* 0x000fe400000006ff */
[C---:B------:R-:W-:Y:S01]  /*2dd0*/  PRMT R4, R5.reuse, 0x7632, R4 ;  /* 0x0000763205047816 */ /* 0x040fe20000000004 */
[----:B---3--:R-:W-:Y:S01]  /*2de0*/  FMUL.FTZ R106, R106, 1.4426950216293334961 ;  /* 0x3fb8aa3b6a6a7820 */ /* 0x008fe20000410000 */
[----:B------:R-:W-:Y:S01]  /*2df0*/  IMAD.U32 R5, R5, 0x10000, RZ ;  /* 0x0001000005057824 */ /* 0x000fe200078e00ff */
[----:B----4-:R-:W-:-:S02]  /*2e00*/  PRMT R105, R11, 0x7632, R105 ;  /* 0x000076320b697816 */ /* 0x010fc40000000069 */
[----:B------:R-:W-:Y:S01]  /*2e10*/  FMUL.FTZ R111, R106, R59 ;  /* 0x0000003b6a6f7220 */ /* 0x000fe20000410000 */
[----:B------:R-:W-:Y:S01]  /*2e20*/  IMAD.U32 R100, R11, 0x10000, RZ ;  /* 0x000100000b647824 */ /* 0x000fe200078e00ff */
[----:B------:R-:W-:Y:S01]  /*2e30*/  SHF.L.U32 R11, R4, 0x10, RZ ;  /* 0x00000010040b7819 */ /* 0x000fe200000006ff */
[----:B------:R-:W-:Y:S01]  /*2e40*/  FMUL.FTZ R113, R5, R86 ;  /* 0x0000005605717220 */ /* 0x000fe20000410000 */
[----:B------:R-:W-:Y:S01]  /*2e50*/  SHF.L.U32 R110, R110, 0x10, RZ ;  /* 0x000000106e6e7819 */ /* 0x000fe200000006ff */
[----:B------:R-:W0:Y:S01]  /*2e60*/  @P0 LDS.64 R4, [UR6] ;  /* 0x00000006ff040984 */ /* 0x000e220008000a00 */
[----:B------:R-:W-:Y:S01]  /*2e70*/  FMUL.FTZ R107, R106, R65 ;  /* 0x000000416a6b7220 */ /* 0x000fe20000410000 */
[----:B------:R-:W1:Y:S01]  /*2e80*/  MUFU.EX2 R111, R111 ;  /* 0x0000006f006f7308 */ /* 0x000e620000000800 */
[C---:B------:R-:W-:Y:S01]  /*2e90*/  PRMT R104, R7.reuse, 0x7632, R104 ;  /* 0x0000763207687816 */ /* 0x040fe20000000068 */
[----:B------:R-:W-:Y:S01]  /*2ea0*/  IMAD.U32 R98, R8, 0x10000, RZ ;  /* 0x0001000008627824 */ /* 0x000fe200078e00ff */
[----:B------:R-:W-:Y:S01]  /*2eb0*/  SHF.L.U32 R55, R7, 0x10, RZ ;  /* 0x0000001007377819 */ /* 0x000fe200000006ff */
[----:B------:R-:W-:Y:S01]  /*2ec0*/  FMUL.FTZ R110, R110, R83 ;  /* 0x000000536e6e7220 */ /* 0x000fe20000410000 */
[----:B------:R-:W-:-:S02]  /*2ed0*/  PRMT R7, R8, 0x7632, R7 ;  /* 0x0000763208077816 */ /* 0x000fc40000000007 */
[C---:B------:R-:W-:Y:S02]  /*2ee0*/  PRMT R8, R9.reuse, 0x7632, R8 ;  /* 0x0000763209087816 */ /* 0x040fe40000000008 */
[----:B------:R-:W-:Y:S01]  /*2ef0*/  SHF.L.U32 R99, R9, 0x10, RZ ;  /* 0x0000001009637819 */ /* 0x000fe200000006ff */
[----:B------:R-:W-:Y:S01]  /*2f00*/  FMUL.FTZ R109, R106, R61 ;  /* 0x0000003d6a6d7220 */ /* 0x000fe20000410000 */
[----:B------:R-:W-:Y:S01]  /*2f10*/  PRMT R9, R10, 0x7632, R9 ;  /* 0x000076320a097816 */ /* 0x000fe20000000009 */
[----:B------:R-:W-:Y:S01]  /*2f20*/  FMUL.FTZ R54, R106, R66 ;  /* 0x000000426a367220 */ /* 0x000fe20000410000 */
[----:B------:R-:W-:Y:S01]  /*2f30*/  SHF.L.U32 R101, R10, 0x10, RZ ;  /* 0x000000100a657819 */ /* 0x000fe200000006ff */
[----:B------:R-:W-:Y:S01]  /*2f40*/  FMUL.FTZ R10, R106, R67 ;  /* 0x000000436a0a7220 */ /* 0x000fe20000410000 */
[----:B------:R-:W2:Y:S01]  /*2f50*/  MUFU.EX2 R107, R107 ;  /* 0x0000006b006b7308 */ /* 0x000ea20000000800 */
[----:B------:R-:W-:Y:S01]  /*2f60*/  FSEL R112, R110, RZ, !P5 ;  /* 0x000000ff6e707208 */ /* 0x000fe20006800000 */
[----:B------:R-:W-:Y:S01]  /*2f70*/  FMUL.FTZ R114, R106, R70 ;  /* 0x000000466a727220 */ /* 0x000fe20000410000 */
[----:B------:R-:W-:-:S02]  /*2f80*/  PRMT R103, R6, 0x7632, R103 ;  /* 0x0000763206677816 */ /* 0x000fc40000000067 */
[----:B------:R-:W-:Y:S01]  /*2f90*/  SHF.L.U32 R108, R6, 0x10, RZ ;  /* 0x00000010066c7819 */ /* 0x000fe200000006ff */
[C---:B------:R-:W-:Y:S01]  /*2fa0*/  FMUL.FTZ R6, R106.reuse, R63 ;  /* 0x0000003f6a067220 */ /* 0x040fe20000410000 */
[----:B------:R-:W-:Y:S01]  /*2fb0*/  FSEL R110, R113, RZ, !P4 ;  /* 0x000000ff716e7208 */ /* 0x000fe20006000000 */
[----:B------:R-:W-:Y:S01]  /*2fc0*/  FMUL.FTZ R113, R106, R75 ;  /* 0x0000004b6a717220 */ /* 0x000fe20000410000 */
[----:B------:R-:W3:Y:S01]  /*2fd0*/  MUFU.EX2 R109, R109 ;  /* 0x0000006d006d7308 */ /* 0x000ee20000000800 */
[----:B------:R-:W-:-:S07]  /*2fe0*/  FMUL.FTZ R11, R11, R82 ;  /* 0x000000520b0b7220 */ /* 0x000fce0000410000 */
[----:B------:R-:W4:Y:S01]  /*2ff0*/  MUFU.EX2 R54, R54 ;  /* 0x0000003600367308 */ /* 0x000f220000000800 */
[----:B-1----:R-:W-:-:S07]  /*3000*/  FSEL R111, R111, 1, !P5 ;  /* 0x3f8000006f6f7808 */ /* 0x002fce0006800000 */
[----:B------:R-:W1:Y:S01]  /*3010*/  MUFU.EX2 R10, R10 ;  /* 0x0000000a000a7308 */ /* 0x000e620000000800 */
[----:B------:R-:W-:Y:S01]  /*3020*/  FMUL.FTZ R106, R108, R85 ;  /* 0x000000556c6a7220 */ /* 0x000fe20000410000 */
[----:B------:R-:W-:-:S06]  /*3030*/  ISETP.GE.U32.AND P5, PT, R58, R17, PT ;  /* 0x000000113a00720c */ /* 0x000fcc0003fa6070 */
[----:B------:R-:W5:Y:S01]  /*3040*/  MUFU.EX2 R114, R114 ;  /* 0x0000007200727308 */ /* 0x000f620000000800 */
[----:B------:R-:W-:Y:S01]  /*3050*/  FSEL R108, R11, RZ, !P6 ;  /* 0x000000ff0b6c7208 */ /* 0x000fe20007000000 */
[----:B------:R-:W-:-:S06]  /*3060*/  FMUL.FTZ R11, R55, R84 ;  /* 0x00000054370b7220 */ /* 0x000fcc0000410000 */
[----:B------:R-:W-:Y:S01]  /*3070*/  MUFU.EX2 R6, R6 ;  /* 0x0000000600067308 */ /* 0x000fe20000000800 */
[----:B--2---:R-:W-:-:S07]  /*3080*/  FSEL R107, R107, 1, !P6 ;  /* 0x3f8000006b6b7808 */ /* 0x004fce0007000000 */
[----:B------:R-:W2:Y:S01]  /*3090*/  MUFU.EX2 R113, R113 ;  /* 0x0000007100717308 */ /* 0x000ea20000000800 */
[----:B------:R-:W-:Y:S01]  /*30a0*/  FSEL R55, R106, RZ, !P5 ;  /* 0x000000ff6a377208 */ /* 0x000fe20006800000 */
[----:B------:R-:W-:Y:S01]  /*30b0*/  IMAD.U32 R106, R103, 0x10000, RZ ;  /* 0x00010000676a7824 */ /* 0x000fe200078e00ff */
[----:B------:R-:W-:Y:S02]  /*30c0*/  SHF.L.U32 R115, R104, 0x10, RZ ;  /* 0x0000001068737819 */ /* 0x000fe400000006ff */
[----:B------:R-:W-:Y:S01]  /*30d0*/  ISETP.GE.U32.AND P6, PT, R48, R17, PT ;  /* 0x000000113000720c */ /* 0x000fe20003fc6070 */
[----:B------:R-:W-:Y:S01]  /*30e0*/  FMUL.FTZ R117, R102, R87 ;  /* 0x0000005766757220 */ /* 0x000fe20000410000 */
[----:B------:R-:W-:Y:S01]  /*30f0*/  SHF.L.U32 R103, R7, 0x10, RZ ;  /* 0x0000001007677819 */ /* 0x000fe200000006ff */
[----:B------:R-:W-:Y:S01]  /*3100*/  FMUL.FTZ R7, R106, R81 ;  /* 0x000000516a077220 */ /* 0x000fe20000410000 */
[----:B---3--:R-:W-:Y:S01]  /*3110*/  FSEL R109, R109, 1, !P4 ;  /* 0x3f8000006d6d7808 */ /* 0x008fe20006000000 */
[----:B------:R-:W-:Y:S01]  /*3120*/  FMUL.FTZ R116, R115, R80 ;  /* 0x0000005073747220 */ /* 0x000fe20000410000 */
[----:B----4-:R-:W-:-:S02]  /*3130*/  FSEL R54, R54, 1, !P5 ;  /* 0x3f80000036367808 */ /* 0x010fc40006800000 */
[----:B------:R-:W-:Y:S02]  /*3140*/  FSEL R11, R11, RZ, !P6 ;  /* 0x000000ff0b0b7208 */ /* 0x000fe40007000000 */
[----:B-1----:R-:W-:Y:S02]  /*3150*/  FSEL R10, R10, 1, !P6 ;  /* 0x3f8000000a0a7808 */ /* 0x002fe40007000000 */
[-C--:B------:R-:W-:Y:S02]  /*3160*/  ISETP.GE.U32.AND P4, PT, R56, R17.reuse, PT ;  /* 0x000000113800720c */ /* 0x080fe40003f86070 */
[-C--:B------:R-:W-:Y:S02]  /*3170*/  ISETP.GE.U32.AND P5, PT, R46, R17.reuse, PT ;  /* 0x000000112e00720c */ /* 0x080fe40003fa6070 */
[----:B------:R-:W-:Y:S01]  /*3180*/  ISETP.GE.U32.AND P6, PT, R0, R17, PT ;  /* 0x000000110000720c */ /* 0x000fe20003fc6070 */
[----:B------:R-:W-:Y:S01]  /*3190*/  IMAD.U32 R102, R8, 0x10000, RZ ;  /* 0x0001000008667824 */ /* 0x000fe200078e00ff */
[----:B------:R-:W-:-:S02]  /*31a0*/  SHF.L.U32 R104, R9, 0x10, RZ ;  /* 0x0000001009687819 */ /* 0x000fc400000006ff */
[----:B------:R-:W-:Y:S02]  /*31b0*/  SHF.L.U32 R105, R105, 0x10, RZ ;  /* 0x0000001069697819 */ /* 0x000fe400000006ff */
[----:B------:R-:W-:Y:S02]  /*31c0*/  FSEL R117, R117, RZ, !P6 ;  /* 0x000000ff75757208 */ /* 0x000fe40007000000 */
[----:B-----5:R-:W-:Y:S02]  /*31d0*/  FSEL R114, R114, 1, !P4 ;  /* 0x3f80000072727808 */ /* 0x020fe40006000000 */
[----:B--2---:R-:W-:Y:S02]  /*31e0*/  FSEL R113, R113, 1, !P5 ;  /* 0x3f80000071717808 */ /* 0x004fe40006800000 */
[----:B------:R-:W-:Y:S02]  /*31f0*/  FSEL R106, R6, 1, !P6 ;  /* 0x3f800000066a7808 */ /* 0x000fe40007000000 */
[----:B------:R-:W-:-:S02]  /*3200*/  FSEL R115, R7, RZ, !P4 ;  /* 0x000000ff07737208 */ /* 0x000fc40006000000 */
[----:B------:R-:W-:Y:S01]  /*3210*/  FSEL R116, R116, RZ, !P5 ;  /* 0x000000ff74747208 */ /* 0x000fe20006800000 */
[----:B0-----:R-:W-:Y:S06]  /*3220*/  @P0 BRA `(.L_x_5668) ;  /* 0x00000000002c0947 */ /* 0x001fec0003800000 */
[----:B------:R-:W-:Y:S01]  /*3230*/  IMAD.MOV.U32 R4, RZ, RZ, 0x3f800000 ;  /* 0x3f800000ff047424 */ /* 0x000fe200078e00ff */
[----:B------:R-:W-:Y:S06]  /*3240*/  @!P1 BRA `(.L_x_5669) ;  /* 0x0000000000109947 */ /* 0x000fec0003800000 */
[----:B------:R-:W-:-:S04]  /*3250*/  IADD3 R6, P0, PT, R93, R37, RZ ;  /* 0x000000255d067210 */ /* 0x000fc80007f1e0ff */
[----:B------:R-:W-:-:S05]  /*3260*/  IADD3.X R7, PT, PT, R90, R36, RZ, P0, !PT ;  /* 0x000000245a077210 */ /* 0x000fca00007fe4ff */
[----:B------:R0:W5:Y:S01]  /*3270*/  LDG.E R5, desc[UR12][R6.64] ;  /* 0x0000000c06057981 */ /* 0x000162000c1e1900 */
[----:B------:R-:W-:Y:S05]  /*3280*/  BRA `(.L_x_5668) ;  /* 0x0000000000147947 */ /* 0x000fea0003800000 */
.L_x_5669:
[----:B------:R-:W-:Y:S01]  /*3290*/  HFMA2 R5, -RZ, RZ, 0, 0 ;  /* 0x00000000ff057431 */ /* 0x000fe200000001ff */
[----:B------:R-:W-:Y:S06]  /*32a0*/  @!P2 BRA `(.L_x_5668) ;  /* 0x00000000000ca947 */ /* 0x000fec0003800000 */
[----:B------:R-:W-:Y:S01]  /*32b0*/  IMAD.MOV.U32 R6, RZ, RZ, R93 ;  /* 0x000000ffff067224 */ /* 0x000fe200078e005d */
[----:B------:R-:W-:-:S05]  /*32c0*/  MOV R7, R90 ;  /* 0x0000005a00077202 */ /* 0x000fca0000000f00 */
[----:B------:R1:W5:Y:S02]  /*32d0*/  LDG.E R5, desc[UR12][R6.64] ;  /* 0x0000000c06057981 */ /* 0x000364000c1e1900 */
.L_x_5668:
        /* <DEDUP_REMOVED lines=92> */
.L_x_5672:
[----:B------:R-:W-:-:S04]  /*38a0*/  ISETP.NE.AND P0, PT, R32, R35, PT ;  /* 0x000000232000720c */ /* 0x000fc80003f05270 */
[----:B------:R-:W-:-:S13]  /*38b0*/  ISETP.NE.OR P0, PT, R77, RZ, P0 ;  /* 0x000000ff4d00720c */ /* 0x000fda0000705670 */
[----:B------:R-:W-:Y:S01]  /*38c0*/  @!P0 MOV R6, R93 ;  /* 0x0000005d00068202 */ /* 0x000fe20000000f00 */
[----:B------:R-:W-:-:S05]  /*38d0*/  @!P0 IMAD.MOV.U32 R7, RZ, RZ, R90 ;  /* 0x000000ffff078224 */ /* 0x000fca00078e005a */
[----:B------:R1:W-:Y:S02]  /*38e0*/  @!P0 STG.E desc[UR12][R6.64], R5 ;  /* 0x0000000506008986 */ /* 0x0003e4000c10190c */
.L_x_5671:
[----:B------:R-:W-:Y:S05]  /*38f0*/  BSYNC.RECONVERGENT B0 ;  /* 0x0000000000007941 */ /* 0x000fea0003800200 */
.L_x_5670:
        /* <DEDUP_REMOVED lines=22> */
.L_x_5667:
[----:B------:R-:W-:Y:S01]  /*3a60*/  BAR.SYNC.DEFER_BLOCKING 0x0 ;  /* 0x0000000000007b1d */ /* 0x000fe20000010000 */
[----:B01----:R-:W-:Y:S01]  /*3a70*/  IADD3 R5, P0, PT, R33, R12, RZ ;  /* 0x0000000c21057210 */ /* 0x003fe20007f1e0ff */
[----:B------:R-:W-:Y:S01]  /*3a80*/  VIADD R32, R32, 0x1 ;  /* 0x0000000120207836 */ /* 0x000fe20000000000 */
[----:B------:R-:W-:Y:S01]  /*3a90*/  F2FP.BF16.F32.PACK_AB R7, R78, R79 ;  /* 0x0000004f4e07723e */ /* 0x000fe200000010ff */
[----:B------:R-:W-:Y:S01]  /*3aa0*/  IMAD.WIDE.U32 R26, R17, 0x2, R26 ;  /* 0x00000002111a7825 */ /* 0x000fe200078e001a */
[----:B------:R-:W-:Y:S02]  /*3ab0*/  IADD3.X R4, PT, PT, RZ, R76, RZ, P0, !PT ;  /* 0x0000004cff047210 */ /* 0x000fe400007fe4ff */
[----:B------:R-:W-:Y:S01]  /*3ac0*/  LEA R8, P0, R5, R2, 0x1 ;  /* 0x0000000205087211 */ /* 0x000fe200078008ff */
[----:B------:R-:W-:Y:S01]  /*3ad0*/  IMAD.WIDE.U32 R28, R17, 0x2, R28 ;  /* 0x00000002111c7825 */ /* 0x000fe200078e001c */
[----:B------:R-:W-:Y:S02]  /*3ae0*/  F2FP.BF16.F32.PACK_AB R6, R73, R74 ;  /* 0x0000004a4906723e */ /* 0x000fe400000010ff */
[----:B------:R-:W-:-:S02]  /*3af0*/  LEA.HI.X R9, R5, R3, R4, 0x1, P0 ;  /* 0x0000000305097211 */ /* 0x000fc400000f0c04 */
[----:B------:R-:W-:Y:S02]  /*3b00*/  F2FP.BF16.F32.PACK_AB R5, R71, R72 ;  /* 0x000000484705723e */ /* 0x000fe400000010ff */
[----:B------:R-:W-:Y:S02]  /*3b10*/  F2FP.BF16.F32.PACK_AB R4, R68, R69 ;  /* 0x000000454404723e */ /* 0x000fe400000010ff */
[----:B------:R-:W-:Y:S02]  /*3b20*/  ISETP.NE.AND P0, PT, R32, R41, PT ;  /* 0x000000292000720c */ /* 0x000fe40003f05270 */
[C---:B------:R-:W-:Y:S02]  /*3b30*/  IADD3 R40, PT, PT, R17.reuse, R40, RZ ;  /* 0x0000002811287210 */ /* 0x040fe40007ffe0ff */
[----:B------:R-:W-:Y:S01]  /*3b40*/  IADD3 R33, PT, PT, R17, R33, RZ ;  /* 0x0000002111217210 */ /* 0x000fe20007ffe0ff */
[----:B------:R0:W-:Y:S08]  /*3b50*/  STG.E.128 desc[UR12][R8.64], R4 ;  /* 0x0000000408007986 */ /* 0x0001f0000c101d0c */
[----:B------:R-:W-:Y:S05]  /*3b60*/  @P0 BRA `(.L_x_5674) ;  /* 0xffffffd400900947 */ /* 0x000fea000383ffff */
[----:B------:R-:W-:Y:S05]  /*3b70*/  EXIT ;  /* 0x000000000000794d */ /* 0x000fea0003800000 */
.L_x_5675:
        /* <DEDUP_REMOVED lines=16> */
.L_x_8072:


//--------------------- .text._Z25selective_scan_fwd_kernelI32Selective_Scan_fwd_kernel_traitsILi32ELi8ELi1ELb1ELb1ELb1ELb0ELb1EN3c108BFloat16EffEEv13SSMParamsBase --------------------------
	.section	.text._Z25selective_scan_fwd_kernelI32Selective_Scan_fwd_kernel_traitsILi32ELi8ELi1ELb1ELb1ELb1ELb0ELb1EN3c108BFloat16EffEEv13SSMParamsBase,"ax",@progbits
	.align	128
        .global         _Z25selective_scan_fwd_kernelI32Selective_Scan_fwd_kernel_traitsILi32ELi8ELi1ELb1ELb1ELb1ELb0ELb1EN3c108BFloat16EffEEv13SSMParamsBase
        .type           _Z25selective_scan_fwd_kernelI32Selective_Scan_fwd_kernel_traitsILi32ELi8ELi1ELb1ELb1ELb1ELb0ELb1EN3c108BFloat16EffEEv13SSMParamsBase,@function
        .size           _Z25selective_scan_fwd_kernelI32Selective_Scan_fwd_kernel_traitsILi32ELi8ELi1ELb1ELb1ELb1ELb0ELb1EN3c108BFloat16EffEEv13SSMParamsBase,(.L_x_8073 - _Z25selective_scan_fwd_kernelI32Selective_Scan_fwd_kernel_traitsILi32ELi8ELi1ELb1ELb1ELb1ELb0ELb1EN3c108BFloat16EffEEv13SSMParamsBase)
        .other          _Z25selective_scan_fwd_kernelI32Selective_Scan_fwd_kernel_traitsILi32ELi8ELi1ELb1ELb1ELb1ELb0ELb1EN3c108BFloat16EffEEv13SSMParamsBase,@"STO_CUDA_ENTRY STV_DEFAULT"
_Z25selective_scan_fwd_kernelI32Selective_Scan_fwd_kernel_traitsILi32ELi8ELi1ELb1ELb1ELb1ELb0ELb1EN3c108BFloat16EffEEv13SSMParamsBase:
.text._Z25selective_scan_fwd_kernelI32Selective_Scan_fwd_kernel_traitsILi32ELi8ELi1ELb1ELb1ELb1ELb0ELb1EN3c108BFloat16EffEEv13SSMParamsBase:
        /* <DEDUP_REMOVED lines=42> */
.L_x_5676:
        /* <DEDUP_REMOVED lines=92> */
.L_x_5677:
        /* <DEDUP_REMOVED lines=11> */
.L_x_5678:
        /* <DEDUP_REMOVED lines=70> */
.L_x_5679:
        /* <DEDUP_REMOVED lines=28> */
.L_x_5680:
        /* <DEDUP_REMOVED lines=35> */
.L_x_5704:
        /* <DEDUP_REMOVED lines=170> */
.L_x_5682:
[----:B------:R-:W-:Y:S05]  /*1c00*/  BSYNC.RECONVERGENT B0 ;  /* 0x0000000000007941 */ /* 0x000fea0003800200 */
.L_x_5681:
        /* <DEDUP_REMOVED lines=37> */
.L_x_5684:
[----:B------:R-:W-:Y:S05]  /*1e60*/  BSYNC.RECONVERGENT B0 ;  /* 0x0000000000007941 */ /* 0x000fea0003800200 */
.L_x_5683:
        /* <DEDUP_REMOVED lines=35> */
.L_x_5686:
[----:B------:R-:W-:Y:S05]  /*20a0*/  BSYNC.RECONVERGENT B0 ;  /* 0x0000000000007941 */ /* 0x000fea0003800200 */
.L_x_5685:
        /* <DEDUP_REMOVED lines=37> */
.L_x_5688:
[----:B------:R-:W-:Y:S05]  /*2300*/  BSYNC.RECONVERGENT B0 ;  /* 0x0000000000007941 */ /* 0x000fea0003800200 */
.L_x_5687:
        /* <DEDUP_REMOVED lines=35> */
.L_x_5690:
[----:B------:R-:W-:Y:S05]  /*2540*/  BSYNC.RECONVERGENT B0 ;  /* 0x0000000000007941 */ /* 0x000fea0003800200 */
.L_x_5689:
        /* <DEDUP_REMOVED lines=41> */
.L_x_5692:
[----:B------:R-:W-:Y:S05]  /*27e0*/  BSYNC.RECONVERGENT B0 ;  /* 0x0000000000007941 */ /* 0x000fea0003800200 */
.L_x_5691:
        /* <DEDUP_REMOVED lines=32> */
.L_x_5694:
[----:B------:R-:W-:Y:S05]  /*29f0*/  BSYNC.RECONVERGENT B0 ;  /* 0x0000000000007941 */ /* 0x000fea0003800200 */
.L_x_5693:
        /* <DEDUP_REMOVED lines=32> */
.L_x_5696:
[----:B------:R-:W-:Y:S05]  /*2c00*/  BSYNC.RECONVERGENT B0 ;  /* 0x0000000000007941 */ /* 0x000fea0003800200 */
.L_x_5695:
        /* <DEDUP_REMOVED lines=84> */
.L_x_5703:
        /* <DEDUP_REMOVED lines=180> */
.L_x_5699:
[----:B------:R-:W-:Y:S01]  /*3c90*/  MOV R27, RZ ;  /* 0x000000ff001b7202 */ /* 0x000fe20000000f00 */
[----:B------:R-:W-:Y:S06]  /*3ca0*/  @!P6 BRA `(.L_x_5698) ;  /* 0x00000000000ce947 */ /* 0x000fec0003800000 */
[----:B------:R-:W-:-:S05]  /*3cb0*/  IADD3 R28, P0, PT, R44, R111, RZ ;  /* 0x0000006f2c1c7210 */ /* 0x000fca0007f1e0ff */
[----:B------:R-:W-:-:S05]  /*3cc0*/  IMAD.X R29, R45, 0x1, R106, P0 ;  /* 0x000000012d1d7824 */ /* 0x000fca00000e066a */
[----:B------:R1:W5:Y:S03]  /*3cd0*/  LDG.E R27, desc[UR10][R28.64] ;  /* 0x0000000a1c1b7981 */ /* 0x000366000c1e1900 */
.L_x_5698:
        /* <DEDUP_REMOVED lines=95> */
.L_x_5702:
[----:B------:R-:W-:-:S04]  /*42d0*/  ISETP.NE.AND P0, PT, R58, R55, PT ;  /* 0x000000373a00720c */ /* 0x000fc80003f05270 */
[----:B------:R-:W-:-:S13]  /*42e0*/  ISETP.NE.OR P0, PT, R28, RZ, P0 ;  /* 0x000000ff1c00720c */ /* 0x000fda0000705670 */
[----:B------:R-:W-:-:S05]  /*42f0*/  @!P0 IADD3 R28, P1, PT, R44, R111, RZ ;  /* 0x0000006f2c1c8210 */ /* 0x000fca0007f3e0ff */
[----:B------:R-:W-:-:S05]  /*4300*/  @!P0 IMAD.X R29, R45, 0x1, R106, P1 ;  /* 0x000000012d1d8824 */ /* 0x000fca00008e066a */
[----:B------:R0:W-:Y:S03]  /*4310*/  @!P0 STG.E desc[UR10][R28.64], R27 ;  /* 0x0000001b1c008986 */ /* 0x0001e6000c10190a */
.L_x_5701:
[----:B------:R-:W-:Y:S05]  /*4320*/  BSYNC.RECONVERGENT B0 ;  /* 0x0000000000007941 */ /* 0x000fea0003800200 */
.L_x_5700:
        /* <DEDUP_REMOVED lines=22> */
.L_x_5697:
        /* <DEDUP_REMOVED lines=68> */
.L_x_5705:
        /* <DEDUP_REMOVED lines=11> */
.L_x_8073:


//--------------------- .text._Z25selective_scan_fwd_kernelI32Selective_Scan_fwd_kernel_traitsILi32ELi8ELi1ELb1ELb1ELb1ELb1ELb0EN3c108BFloat16EffEEv13SSMParamsBase --------------------------
	.section	.text._Z25selective_scan_fwd_kernelI32Selective_Scan_fwd_kernel_traitsILi32ELi8ELi1ELb1ELb1ELb1ELb1ELb0EN3c108BFloat16EffEEv13SSMParamsBase,"ax",@progbits
	.align	128
        .global         _Z25selective_scan_fwd_kernelI32Selective_Scan_fwd_kernel_traitsILi32ELi8ELi1ELb1ELb1ELb1ELb1ELb0EN3c108BFloat16EffEEv13SSMParamsBase
        .type           _Z25selective_scan_fwd_kernelI32Selective_Scan_fwd_kernel_traitsILi32ELi8ELi1ELb1ELb1ELb1ELb1ELb0EN3c108BFloat16EffEEv13SSMParamsBase,@function
        .size           _Z25selective_scan_fwd_kernelI32Selective_Scan_fwd_kernel_traitsILi32ELi8ELi1ELb1ELb1ELb1ELb1ELb0EN3c108BFloat16EffEEv13SSMParamsBase,(.L_x_8074 - _Z25selective_scan_fwd_kernelI32Selective_Scan_fwd_kernel_traitsILi32ELi8ELi1ELb1ELb1ELb1ELb1ELb0EN3c108BFloat16EffEEv13SSMParamsBase)
        .other          _Z25selective_scan_fwd_kernelI32Selective_Scan_fwd_kernel_traitsILi32ELi8ELi1ELb1ELb1ELb1ELb1ELb0EN3c108BFloat16EffEEv13SSMParamsBase,@"STO_CUDA_ENTRY STV_DEFAULT"
_Z25selective_scan_fwd_kernelI32Selective_Scan_fwd_kernel_traitsILi32ELi8ELi1ELb1ELb1ELb1ELb1ELb0EN3c108BFloat16EffEEv13SSMParamsBase:
.text._Z25selective_scan_fwd_kernelI32Selective_Scan_fwd_kernel_traitsILi32ELi8ELi1ELb1ELb1ELb1ELb1ELb0EN3c108BFloat16EffEEv13SSMParamsBase:
        /* <DEDUP_REMOVED lines=38> */
.L_x_5706:
        /* <DEDUP_REMOVED lines=31> */
[----:B------:R-:W-:-:S04]  /*0450*/  IMAD R8, R9, R7, R8 ;  /* 0x0000000709087224 */ /* 0x000fc800078e0208 */
[----:B------:R-:W0:Y:S01]  /*0460*/  LDC.64 R30, c[0x0][0x480] ;  /* 0x00012000ff1e7b82 */ /* 0x000e220000000a00 */
        /* <DEDUP_REMOVED lines=13> */
[----:B-1----:R-:W-:-:S04]  /*0540*/  IMAD.WIDE.U32 R8, R3, R18, RZ ;  /* 0x0000001203087225 */ /* 0x002fc800078e00ff */
[----:B------:R-:W-:Y:S02]  /*0550*/  IMAD R9, R3, R19, R9 ;  /* 0x0000001303097224 */ /* 0x000fe400078e0209 */
[----:B------:R-:W-:Y:S02]  /*0560*/  @P5 IADD3 R5, PT, PT, R5, 0x1, RZ ;  /* 0x0000000105055810 */ /* 0x000fe40007ffe0ff */
[----:B---3--:R-:W-:-:S04]  /*0570*/  ISETP.NE.AND P5, PT, R104, RZ, PT ;  /* 0x000000ff6800720c */ /* 0x008fc80003fa5270 */
[----:B------:R-:W-:Y:S01]  /*0580*/  @!P3 IMAD.MOV R5, RZ, RZ, -R5 ;  /* 0x000000ffff05b224 */ /* 0x000fe200078e0a05 */
        /* <DEDUP_REMOVED lines=30> */
.L_x_5707:
        /* <DEDUP_REMOVED lines=11> */
.L_x_5708:
        /* <DEDUP_REMOVED lines=63> */
[C---:B------:R-:W-:Y:S02]  /*0c10*/  ISETP.GT.AND P0, PT, R47.reuse, RZ, PT ;  /* 0x000000ff2f00720c */ /* 0x040fe40003f04270 */
[----:B------:R-:W-:Y:S02]  /*0c20*/  SEL R14, R14, RZ, P3 ;  /* 0x000000ff0e0e7207 */ /* 0x000fe40001800000 */
[----:B------:R-:W-:Y:S02]  /*0c30*/  IADD3 R47, PT, PT, R47, 0x1, RZ ;  /* 0x000000012f2f7810 */ /* 0x000fe40007ffe0ff */
[----:B------:R-:W-:-:S05]  /*0c40*/  SEL R14, R14, RZ, P0 ;  /* 0x000000ff0e0e7207 */ /* 0x000fca0000000000 */
[----:B-----5:R-:W-:Y:S01]  /*0c50*/  IMAD R46, R46, R49, R14 ;  /* 0x000000312e2e7224 */ /* 0x020fe200078e020e */
[----:B------:R-:W-:Y:S06]  /*0c60*/  BRA `(.L_x_5710) ;  /* 0x0000000000747947 */ /* 0x000fec0003800000 */
.L_x_5709:
[-C--:B------:R-:W-:Y:S01]  /*0c70*/  IABS R10, R49.reuse ;  /* 0x00000031000a7213 */ /* 0x080fe20000000000 */
[----:B------:R-:W0:Y:S01]  /*0c80*/  LDC R8, c[0x0][0x388] ;  /* 0x0000e200ff087b82 */ /* 0x000e220000000800 */
[----:B------:R-:W-:Y:S01]  /*0c90*/  IABS R11, R49 ;  /* 0x00000031000b7213 */ /* 0x000fe20000000000 */
[----:B-----5:R-:W-:Y:S01]  /*0ca0*/  IMAD.MOV.U32 R46, RZ, RZ, RZ ;  /* 0x000000ffff2e7224 */ /* 0x020fe200078e00ff */
[----:B------:R-:W1:Y:S01]  /*0cb0*/  I2F.RP R5, R10 ;  /* 0x0000000a00057306 */ /* 0x000e620000209400 */
[----:B------:R-:W-:-:S07]  /*0cc0*/  MOV R48, RZ ;  /* 0x000000ff00307202 */ /* 0x000fce0000000f00 */
[----:B-1----:R-:W1:Y:S01]  /*0cd0*/  MUFU.RCP R5, R5 ;  /* 0x0000000500057308 */ /* 0x002e620000001000 */
[----:B0-----:R-:W-:-:S04]  /*0ce0*/  IADD3 R8, PT, PT, R49, -0x1, R8 ;  /* 0xffffffff31087810 */ /* 0x001fc80007ffe008 */
[----:B------:R-:W-:Y:S02]  /*0cf0*/  IABS R14, R8 ;  /* 0x00000008000e7213 */ /* 0x000fe40000000000 */
[----:B------:R-:W-:-:S04]  /*0d00*/  LOP3.LUT R8, R8, R49, RZ, 0x3c, !PT ;  /* 0x0000003108087212 */ /* 0x000fc800078e3cff */
[----:B------:R-:W-:Y:S01]  /*0d10*/  ISETP.GE.AND P4, PT, R8, RZ, PT ;  /* 0x000000ff0800720c */ /* 0x000fe20003f86270 */
[----:B-1----:R-:W-:Y:S01]  /*0d20*/  VIADD R6, R5, 0xffffffe ;  /* 0x0ffffffe05067836 */ /* 0x002fe20000000000 */
[----:B------:R-:W-:-:S03]  /*0d30*/  IADD3 R5, PT, PT, RZ, -R11, RZ ;  /* 0x8000000bff057210 */ /* 0x000fc60007ffe0ff */
        /* <DEDUP_REMOVED lines=16> */
.L_x_5710:
[----:B------:R-:W-:-:S13]  /*0e40*/  ISETP.GE.AND P0, PT, R47, 0x1, PT ;  /* 0x000000012f00780c */ /* 0x000fda0003f06270 */
[----:B------:R-:W-:Y:S05]  /*0e50*/  @!P0 EXIT ;  /* 0x000000000000894d */ /* 0x000fea0003800000 */
[----:B------:R-:W0:Y:S01]  /*0e60*/  LDCU.128 UR4, c[0x0][0x430] ;  /* 0x00008600ff0477ac */ /* 0x000e220008000c00 */
[----:B------:R-:W1:Y:S01]  /*0e70*/  LDC.64 R14, c[0x0][0x3b0] ;  /* 0x0000ec00ff0e7b82 */ /* 0x000e620000000a00 */
[----:B------:R-:W2:Y:S01]  /*0e80*/  S2R R45, SR_TID.X ;  /* 0x00000000002d7919 */ /* 0x000ea20000002100 */
[----:B------:R-:W-:Y:S01]  /*0e90*/  SHF.R.S32.HI R5, RZ, 0x1f, R4 ;  /* 0x0000001fff057819 */ /* 0x000fe20000011404 */
[----:B------:R-:W3:Y:S01]  /*0ea0*/  LDCU.128 UR8, c[0x0][0x420] ;  /* 0x00008400ff0877ac */ /* 0x000ee20008000c00 */
[----:B------:R-:W-:Y:S01]  /*0eb0*/  IADD3 R63, PT, PT, R47, -0x1, RZ ;  /* 0xffffffff2f3f7810 */ /* 0x000fe20007ffe0ff */
[----:B------:R-:W-:Y:S01]  /*0ec0*/  IMAD.MOV.U32 R61, RZ, RZ, RZ ;  /* 0x000000ffff3d7224 */ /* 0x000fe200078e00ff */
[----:B------:R-:W-:Y:S01]  /*0ed0*/  MOV R54, RZ ;  /* 0x000000ff00367202 */ /* 0x000fe20000000f00 */
[----:B------:R-:W4:Y:S01]  /*0ee0*/  LDCU.128 UR16, c[0x0][0x440] ;  /* 0x00008800ff1077ac */ /* 0x000f220008000c00 */
[----:B------:R-:W5:Y:S01]  /*0ef0*/  LDC.64 R20, c[0x0][0x4e8] ;  /* 0x00013a00ff147b82 */ /* 0x000f620000000a00 */
[----:B------:R-:W2:Y:S07]  /*0f00*/  LDCU.64 UR14, c[0x0][0x450] ;  /* 0x00008a00ff0e77ac */ /* 0x000eae0008000a00 */
        /* <DEDUP_REMOVED lines=34> */
[----:B------:R-:W-:Y:S01]  /*1130*/  IADD3 R68, PT, PT, R52, 0x3, RZ ;  /* 0x0000000334447810 */ /* 0x000fe20007ffe0ff */
[C---:B------:R-:W-:Y:S01]  /*1140*/  IMAD.SHL.U32 R44, R4.reuse, 0x4, RZ ;  /* 0x00000004042c7824 */ /* 0x040fe200078e00ff */
[----:B------:R-:W-:Y:S01]  /*1150*/  SHF.L.U64.HI R43, R4, 0x2, R43 ;  /* 0x00000002042b7819 */ /* 0x000fe2000001022b */
[C---:B------:R-:W-:Y:S01]  /*1160*/  IMAD R103, R3.reuse, UR5, R35 ;  /* 0x0000000503677c24 */ /* 0x040fe2000f8e0223 */
[----:B------:R-:W5:Y:S01]  /*1170*/  LDC.64 R28, c[0x0][0x460] ;  /* 0x00011800ff1c7b82 */ /* 0x000f620000000a00 */
[C---:B------:R-:W-:Y:S01]  /*1180*/  IMAD R102, R3.reuse, UR9, R25 ;  /* 0x0000000903667c24 */ /* 0x040fe2000f8e0219 */
[----:B-1----:R-:W-:Y:S01]  /*1190*/  SHF.L.U64.HI R33, R32, 0x1, R33 ;  /* 0x0000000120217819 */ /* 0x002fe20000010221 */
[----:B------:R-:W-:Y:S01]  /*11a0*/  IMAD R100, R3, UR17, R23 ;  /* 0x0000001103647c24 */ /* 0x000fe2000f8e0217 */
[C---:B------:R-:W-:Y:S01]  /*11b0*/  IADD3 R66, PT, PT, R52.reuse, 0x4, RZ ;  /* 0x0000000434427810 */ /* 0x040fe20007ffe0ff */
[C---:B0-----:R-:W-:Y:S01]  /*11c0*/  IMAD.WIDE.U32 R18, R45.reuse, 0x10, R18 ;  /* 0x000000102d127825 */ /* 0x041fe200078e0012 */
[C---:B------:R-:W-:Y:S01]  /*11d0*/  IADD3 R62, PT, PT, R52.reuse, 0x6, RZ ;  /* 0x00000006343e7810 */ /* 0x040fe20007ffe0ff */
[----:B------:R-:W-:Y:S01]  /*11e0*/  UIADD3 UR8, UPT, UPT, -UR4, URZ, URZ ;  /* 0x000000ff04087290 */ /* 0x000fe2000fffe1ff */
[----:B------:R-:W0:Y:S01]  /*11f0*/  LDC.64 R26, c[0x0][0x3b8] ;  /* 0x0000ee00ff1a7b82 */ /* 0x000e220000000a00 */
[----:B---3--:R-:W-:Y:S01]  /*1200*/  IMAD.WIDE.U32 R16, R45, 0x10, R16 ;  /* 0x000000102d107825 */ /* 0x008fe200078e0010 */
[----:B------:R-:W-:-:S03]  /*1210*/  IADD3 R60, PT, PT, R52, 0x7, RZ ;  /* 0x00000007343c7810 */ /* 0x000fc60007ffe0ff */
[----:B--2---:R-:W-:Y:S01]  /*1220*/  IMAD.WIDE.U32 R14, R45, 0x10, R14 ;  /* 0x000000102d0e7825 */ /* 0x004fe200078e000e */
[----:B----4-:R-:W-:-:S03]  /*1230*/  SHF.L.U64.HI R31, R30, 0x1, R31 ;  /* 0x000000011e1f7819 */ /* 0x010fc6000001021f */
[C---:B------:R-:W-:Y:S02]  /*1240*/  VIADD R70, R52.reuse, 0x2 ;  /* 0x0000000234467836 */ /* 0x040fe40000000000 */
[----:B------:R-:W-:Y:S01]  /*1250*/  VIADD R64, R52, 0x5 ;  /* 0x0000000534407836 */ /* 0x000fe20000000000 */
[----:B-----5:R-:W-:Y:S02]  /*1260*/  SHF.L.U64.HI R29, R28, 0x2, R29 ;  /* 0x000000021c1d7819 */ /* 0x020fe4000001021d */
[----:B0-----:R-:W-:-:S07]  /*1270*/  SHF.L.U64.HI R65, R26, 0x2, R27 ;  /* 0x000000021a417819 */ /* 0x001fce000001021b */
.L_x_5736:
        /* <DEDUP_REMOVED lines=22> */
[----:B------:R-:W-:Y:S01]  /*13e0*/  IMAD.MOV.U32 R3, RZ, RZ, R39 ;  /* 0x000000ffff037224 */ /* 0x000fe200078e0027 */
[----:B------:R-:W-:Y:S06]  /*13f0*/  BRA.U UP0, `(.L_x_5711) ;  /* 0x0000000100a47547 */ /* 0x000fec000b800000 */
[C---:B-----5:R-:W-:Y:S02]  /*1400*/  PRMT R38, R4.reuse, 0x7632, R38 ;  /* 0x0000763204267816 */ /* 0x060fe40000000026 */
[----:B------:R-:W-:Y:S02]  /*1410*/  SHF.L.U32 R74, R4, 0x10, RZ ;  /* 0x00000010044a7819 */ /* 0x000fe400000006ff */
[C---:B------:R-:W-:Y:S02]  /*1420*/  PRMT R82, R7.reuse, 0x7632, R82 ;  /* 0x0000763207527816 */ /* 0x040fe40000000052 */
[----:B------:R-:W-:Y:S02]  /*1430*/  SHF.L.U32 R4, R7, 0x10, RZ ;  /* 0x0000001007047819 */ /* 0x000fe400000006ff */
[----:B------:R-:W-:Y:S01]  /*1440*/  PRMT R41, R10, 0x7632, R41 ;  /* 0x000076320a297816 */ /* 0x000fe20000000029 */
[----:B------:R-:W-:Y:S01]  /*1450*/  IMAD.U32 R82, R82, 0x10000, RZ ;  /* 0x0001000052527824 */ /* 0x000fe200078e00ff */
[----:B------:R-:W-:-:S02]  /*1460*/  SHF.L.U32 R67, R10, 0x10, RZ ;  /* 0x000000100a437819 */ /* 0x000fc400000006ff */
[----:B------:R-:W-:Y:S02]  /*1470*/  PRMT R7, R8, 0x7632, R7 ;  /* 0x0000763208077816 */ /* 0x000fe40000000007 */
[C---:B------:R-:W-:Y:S01]  /*1480*/  PRMT R40, R9.reuse, 0x7632, R40 ;  /* 0x0000763209287816 */ /* 0x040fe20000000028 */
[----:B------:R-:W-:Y:S01]  /*1490*/  IMAD.U32 R9, R9, 0x10000, RZ ;  /* 0x0001000009097824 */ /* 0x000fe200078e00ff */
[----:B------:R-:W-:Y:S01]  /*14a0*/  PRMT R10, R11, 0x7632, R10 ;  /* 0x000076320b0a7816 */ /* 0x000fe2000000000a */
[--C-:B------:R-:W-:Y:S01]  /*14b0*/  FADD.FTZ R78, R67, R50.reuse ;  /* 0x00000032434e7221 */ /* 0x100fe20000010000 */
[----:B------:R-:W-:Y:S01]  /*14c0*/  PRMT R39, R5, 0x7632, R39 ;  /* 0x0000763205277816 */ /* 0x000fe20000000027 */
[----:B------:R-:W-:Y:S01]  /*14d0*/  IMAD.U32 R77, R40, 0x10000, RZ ;  /* 0x00010000284d7824 */ /* 0x000fe200078e00ff */
[----:B------:R-:W-:Y:S01]  /*14e0*/  PRMT R79, R6, 0x7632, R79 ;  /* 0x00007632064f7816 */ /* 0x000fe2000000004f */
[--C-:B------:R-:W-:Y:S01]  /*14f0*/  FADD.FTZ R71, R9, R50.reuse ;  /* 0x0000003209477221 */ /* 0x100fe20000010000 */
[----:B------:R-:W-:Y:S01]  /*1500*/  SHF.L.U32 R73, R8, 0x10, RZ ;  /* 0x0000001008497819 */ /* 0x000fe200000006ff */
[----:B------:R-:W-:Y:S01]  /*1510*/  FADD.FTZ R77, R77, R50 ;  /* 0x000000324d4d7221 */ /* 0x000fe20000010000 */
[----:B------:R-:W-:-:S02]  /*1520*/  SHF.L.U32 R11, R11, 0x10, RZ ;  /* 0x000000100b0b7819 */ /* 0x000fc400000006ff */
[----:B------:R-:W-:Y:S01]  /*1530*/  SHF.L.U32 R7, R7, 0x10, RZ ;  /* 0x0000001007077819 */ /* 0x000fe200000006ff */
[--C-:B------:R-:W-:Y:S01]  /*1540*/  FADD.FTZ R73, R73, R50.reuse ;  /* 0x0000003249497221 */ /* 0x100fe20000010000 */
[----:B------:R-:W-:Y:S01]  /*1550*/  SHF.L.U32 R41, R41, 0x10, RZ ;  /* 0x0000001029297819 */ /* 0x000fe200000006ff */
[--C-:B------:R-:W-:Y:S01]  /*1560*/  FADD.FTZ R81, R11, R50.reuse ;  /* 0x000000320b517221 */ /* 0x100fe20000010000 */
[----:B------:R-:W-:Y:S01]  /*1570*/  SHF.L.U32 R85, R10, 0x10, RZ ;  /* 0x000000100a557819 */ /* 0x000fe200000006ff */
[--C-:B------:R-:W-:Y:S01]  /*1580*/  FADD.FTZ R69, R7, R50.reuse ;  /* 0x0000003207457221 */ /* 0x100fe20000010000 */
[----:B------:R-:W-:Y:S01]  /*1590*/  SHF.L.U32 R76, R5, 0x10, RZ ;  /* 0x00000010054c7819 */ /* 0x000fe200000006ff */
[----:B------:R-:W-:Y:S01]  /*15a0*/  IMAD.U32 R5, R6, 0x10000, RZ ;  /* 0x0001000006057824 */ /* 0x000fe200078e00ff */
[----:B------:R-:W-:Y:S01]  /*15b0*/  SHF.L.U32 R8, R39, 0x10, RZ ;  /* 0x0000001027087819 */ /* 0x000fe200000006ff */
[----:B------:R-:W-:Y:S01]  /*15c0*/  IMAD.U32 R6, R38, 0x10000, RZ ;  /* 0x0001000026067824 */ /* 0x000fe200078e00ff */
[----:B------:R-:W-:Y:S01]  /*15d0*/  SHF.L.U32 R79, R79, 0x10, RZ ;  /* 0x000000104f4f7819 */ /* 0x000fe200000006ff */
        /* <DEDUP_REMOVED lines=11> */
.L_x_5711:
[C---:B-----5:R-:W-:Y:S01]  /*1690*/  SHF.L.U32 R73, R8.reuse, 0x10, RZ ;  /* 0x0000001008497819 */ /* 0x060fe200000006ff */
[----:B------:R-:W-:Y:S01]  /*16a0*/  IMAD.U32 R71, R9, 0x10000, RZ ;  /* 0x0001000009477824 */ /* 0x000fe200078e00ff */
[----:B------:R-:W-:Y:S01]  /*16b0*/  PRMT R38, R8, 0x7632, R38 ;  /* 0x0000763208267816 */ /* 0x000fe20000000026 */
[----:B------:R-:W-:Y:S01]  /*16c0*/  BSSY.RECONVERGENT B0, `(.L_x_5713) ;  /* 0x000002a000007945 */ /* 0x000fe20003800200 */
[----:B------:R-:W-:Y:S01]  /*16d0*/  SHF.L.U32 R41, R10, 0x10, RZ ;  /* 0x000000100a297819 */ /* 0x000fe200000006ff */
[--C-:B------:R-:W-:Y:S01]  /*16e0*/  FADD.FTZ R73, R73, R50.reuse ;  /* 0x0000003249497221 */ /* 0x100fe20000010000 */
[----:B------:R-:W-:Y:S01]  /*16f0*/  SHF.L.U32 R69, R38, 0x10, RZ ;  /* 0x0000001026457819 */ /* 0x000fe200000006ff */
[--C-:B------:R-:W-:Y:S01]  /*1700*/  FADD.FTZ R71, R71, R50.reuse ;  /* 0x0000003247477221 */ /* 0x100fe20000010000 */
[----:B------:R-:W-:Y:S01]  /*1710*/  PRMT R39, R9, 0x7632, R39 ;  /* 0x0000763209277816 */ /* 0x000fe20000000027 */
[--C-:B------:R-:W-:Y:S01]  /*1720*/  FADD.FTZ R78, R41, R50.reuse ;  /* 0x00000032294e7221 */ /* 0x100fe20000010000 */
[----:B------:R-:W-:Y:S01]  /*1730*/  FSETP.GTU.FTZ.AND P0, PT, R73, 20, PT ;  /* 0x41a000004900780b */ /* 0x000fe20003f1c000 */
[----:B------:R-:W-:Y:S01]  /*1740*/  FADD.FTZ R69, R69, R50 ;  /* 0x0000003245457221 */ /* 0x000fe20000010000 */
[----:B------:R-:W-:-:S04]  /*1750*/  FSETP.GTU.FTZ.AND P4, PT, R71, 20, PT ;  /* 0x41a000004700780b */ /* 0x000fc80003f9c000 */
[----:B------:R-:W-:-:S07]  /*1760*/  FSETP.GTU.FTZ.AND P5, PT, R69, 20, PT ;  /* 0x41a000004500780b */ /* 0x000fce0003fbc000 */
        /* <DEDUP_REMOVED lines=31> */
.L_x_5714:
[----:B------:R-:W-:Y:S05]  /*1960*/  BSYNC.RECONVERGENT B0 ;  /* 0x0000000000007941 */ /* 0x000fea0003800200 */
.L_x_5713:
[----:B------:R-:W-:Y:S01]  /*1970*/  SHF.L.U32 R39, R39, 0x10, RZ ;  /* 0x0000001027277819 */ /* 0x000fe200000006ff */
[----:B------:R-:W-:Y:S01]  /*1980*/  BSSY.RECONVERGENT B0, `(.L_x_5715) ;  /* 0x0000022000007945 */ /* 0x000fe20003800200 */
[----:B------:R-:W-:-:S03]  /*1990*/  FSETP.GTU.FTZ.AND P0, PT, R78, 20, PT ;  /* 0x41a000004e00780b */ /* 0x000fc60003f1c000 */
[----:B------:R-:W-:Y:S01]  /*19a0*/  FADD.FTZ R77, R39, R50 ;  /* 0x00000032274d7221 */ /* 0x000fe20000010000 */
[----:B------:R-:W-:Y:S09]  /*19b0*/  @P5 BRA `(.L_x_5716) ;  /* 0x0000000000785947 */ /* 0x000ff20003800000 */
        /* <DEDUP_REMOVED lines=30> */
.L_x_5716:
[----:B------:R-:W-:Y:S05]  /*1ba0*/  BSYNC.RECONVERGENT B0 ;  /* 0x0000000000007941 */ /* 0x000fea0003800200 */
.L_x_5715:
        /* <DEDUP_REMOVED lines=36> */
.L_x_5718:
[----:B------:R-:W-:Y:S05]  /*1df0*/  BSYNC.RECONVERGENT B0 ;  /* 0x0000000000007941 */ /* 0x000fea0003800200 */
.L_x_5717:
[----:B------:R-:W-:Y:S01]  /*1e00*/  SHF.L.U32 R9, R38, 0x10, RZ ;  /* 0x0000001026097819 */ /* 0x000fe200000006ff */
[----:B------:R-:W-:Y:S01]  /*1e10*/  BSSY.RECONVERGENT B0, `(.L_x_5719) ;  /* 0x0000025000007945 */ /* 0x000fe20003800200 */
[----:B------:R-:W-:Y:S01]  /*1e20*/  FSETP.GTU.FTZ.AND P4, PT, R81, 20, PT ;  /* 0x41a000005100780b */ /* 0x000fe20003f9c000 */
[C---:B------:R-:W-:Y:S01]  /*1e30*/  IMAD.U32 R74, R4.reuse, 0x10000, RZ ;  /* 0x00010000044a7824 */ /* 0x040fe200078e00ff */
[----:B------:R-:W-:Y:S01]  /*1e40*/  PRMT R11, R11, 0x7632, R11 ;  /* 0x000076320b0b7816 */ /* 0x000fe2000000000b */
[----:B------:R-:W-:Y:S01]  /*1e50*/  FADD.FTZ R84, R9, R50 ;  /* 0x0000003209547221 */ /* 0x000fe20000010000 */
[----:B------:R-:W-:Y:S01]  /*1e60*/  PRMT R8, R4, 0x7632, R8 ;  /* 0x0000763204087816 */ /* 0x000fe20000000008 */
        /* <DEDUP_REMOVED lines=31> */
.L_x_5720:
[----:B------:R-:W-:Y:S05]  /*2060*/  BSYNC.RECONVERGENT B0 ;  /* 0x0000000000007941 */ /* 0x000fea0003800200 */
.L_x_5719:
[----:B------:R-:W-:Y:S01]  /*2070*/  IMAD.U32 R11, R11, 0x10000, RZ ;  /* 0x000100000b0b7824 */ /* 0x000fe200078e00ff */
[----:B------:R-:W-:Y:S01]  /*2080*/  BSSY.RECONVERGENT B0, `(.L_x_5721) ;  /* 0x0000026000007945 */ /* 0x000fe20003800200 */
[C---:B------:R-:W-:Y:S02]  /*2090*/  SHF.L.U32 R76, R5.reuse, 0x10, RZ ;  /* 0x00000010054c7819 */ /* 0x040fe400000006ff */
[----:B------:R-:W-:Y:S01]  /*20a0*/  PRMT R9, R5, 0x7632, R9 ;  /* 0x0000763205097816 */ /* 0x000fe20000000009 */
[----:B------:R-:W-:Y:S01]  /*20b0*/  FADD.FTZ R85, R11, R50 ;  /* 0x000000320b557221 */ /* 0x000fe20000010000 */
[----:B------:R-:W-:Y:S02]  /*20c0*/  FSETP.GTU.FTZ.AND P5, PT, R84, 20, PT ;  /* 0x41a000005400780b */ /* 0x000fe40003fbc000 */
[C---:B------:R-:W-:Y:S02]  /*20d0*/  SHF.L.U32 R5, R6.reuse, 0x10, RZ ;  /* 0x0000001006057819 */ /* 0x040fe400000006ff */
[----:B------:R-:W-:Y:S01]  /*20e0*/  PRMT R79, R6, 0x7632, R79 ;  /* 0x00007632064f7816 */ /* 0x000fe2000000004f */
        /* <DEDUP_REMOVED lines=31> */
.L_x_5722:
[----:B------:R-:W-:Y:S05]  /*22e0*/  BSYNC.RECONVERGENT B0 ;  /* 0x0000000000007941 */ /* 0x000fea0003800200 */
.L_x_5721:
[C---:B------:R-:W-:Y:S01]  /*22f0*/  SHF.L.U32 R4, R7.reuse, 0x10, RZ ;  /* 0x0000001007047819 */ /* 0x040fe200000006ff */
[----:B------:R-:W-:Y:S01]  /*2300*/  BSSY.RECONVERGENT B0, `(.L_x_5723) ;  /* 0x0000026000007945 */ /* 0x000fe20003800200 */
[----:B------:R-:W-:Y:S01]  /*2310*/  PRMT R7, R7, 0x7632, R7 ;  /* 0x0000763207077816 */ /* 0x000fe20000000007 */
[----:B------:R-:W-:Y:S01]  /*2320*/  IMAD.U32 R6, R8, 0x10000, RZ ;  /* 0x0001000008067824 */ /* 0x000fe200078e00ff */
[----:B------:R-:W-:Y:S02]  /*2330*/  FSETP.GTU.FTZ.AND P0, PT, R85, 20, PT ;  /* 0x41a000005500780b */ /* 0x000fe40003f1c000 */
[----:B------:R-:W-:Y:S01]  /*2340*/  SHF.L.U32 R8, R9, 0x10, RZ ;  /* 0x0000001009087819 */ /* 0x000fe200000006ff */
[----:B------:R-:W-:Y:S01]  /*2350*/  IMAD.U32 R82, R7, 0x10000, RZ ;  /* 0x0001000007527824 */ /* 0x000fe200078e00ff */
[----:B------:R-:W-:Y:S01]  /*2360*/  SHF.L.U32 R79, R79, 0x10, RZ ;  /* 0x000000104f4f7819 */ /* 0x000fe200000006ff */
        /* <DEDUP_REMOVED lines=31> */
.L_x_5724:
[----:B------:R-:W-:Y:S05]  /*2560*/  BSYNC.RECONVERGENT B0 ;  /* 0x0000000000007941 */ /* 0x000fea0003800200 */
.L_x_5723:
        /* <DEDUP_REMOVED lines=32> */
.L_x_5726:
[----:B------:R-:W-:Y:S05]  /*2770*/  BSYNC.RECONVERGENT B0 ;  /* 0x0000000000007941 */ /* 0x000fea0003800200 */
.L_x_5725:
        /* <DEDUP_REMOVED lines=32> */
.L_x_5728:
[----:B------:R-:W-:Y:S05]  /*2980*/  BSYNC.RECONVERGENT B0 ;  /* 0x0000000000007941 */ /* 0x000fea0003800200 */
.L_x_5727:
        /* <DEDUP_REMOVED lines=8> */
.L_x_5712:
        /* <DEDUP_REMOVED lines=24> */
[----:B------:R-:W-:Y:S01]  /*2b90*/  IMAD.MOV.U32 R101, RZ, RZ, R42 ;  /* 0x000000ffff657224 */ /* 0x000fe200078e002a */
[----:B------:R-:W-:Y:S01]  /*2ba0*/  MOV R98, R0 ;  /* 0x0000000000627202 */ /* 0x000fe20000000f00 */
[----:B------:R-:W-:Y:S01]  /*2bb0*/  IMAD.MOV.U32 R106, RZ, RZ, R53 ;  /* 0x000000ffff6a7224 */ /* 0x000fe200078e0035 */
[----:B------:R-:W-:Y:S01]  /*2bc0*/  ISETP.GE.AND P5, PT, R6, RZ, PT ;  /* 0x000000ff0600720c */ /* 0x000fe20003fa6270 */
[----:B------:R-:W4:Y:S01]  /*2bd0*/  LDCU.64 UR14, c[0x0][0x460] ;  /* 0x00008c00ff0e77ac */ /* 0x000f220008000a00 */
[----:B------:R-:W-:Y:S01]  /*2be0*/  MOV R105, R55 ;  /* 0x0000003700697202 */ /* 0x000fe20000000f00 */
[----:B--2---:R-:W2:Y:S01]  /*2bf0*/  MUFU.RCP R8, R8 ;  /* 0x0000000800087308 */ /* 0x004ea20000001000 */
[----:B------:R-:W-:Y:S01]  /*2c00*/  UMOV UR7, UR8 ;  /* 0x0000000800077c82 */ /* 0x000fe20008000000 */
        /* <DEDUP_REMOVED lines=15> */
[-C--:B------:R-:W-:Y:S01]  /*2d00*/  @!P4 IADD3 R4, PT, PT, R4, -R7.reuse, RZ ;  /* 0x800000070404c210 */ /* 0x080fe20007ffe0ff */
[----:B------:R-:W-:Y:S01]  /*2d10*/  @!P4 VIADD R99, R99, 0x1 ;  /* 0x000000016363c836 */ /* 0x000fe20000000000 */
[----:B------:R-:W-:Y:S02]  /*2d20*/  ISETP.NE.AND P4, PT, R49, RZ, PT ;  /* 0x000000ff3100720c */ /* 0x000fe40003f85270 */
[----:B------:R-:W-:Y:S01]  /*2d30*/  ISETP.GE.U32.AND P0, PT, R4, R7, PT ;  /* 0x000000070400720c */ /* 0x000fe20003f06070 */
[----:B------:R-:W-:-:S03]  /*2d40*/  IMAD.WIDE.U32 R4, R45, 0x10, R2 ;  /* 0x000000102d047825 */ /* 0x000fc600078e0002 */
[----:B------:R-:W-:Y:S02]  /*2d50*/  MOV R97, R4 ;  /* 0x0000000400617202 */ /* 0x000fe40000000f00 */
[----:B------:R-:W-:-:S07]  /*2d60*/  MOV R96, R5 ;  /* 0x0000000500607202 */ /* 0x000fce0000000f00 */
[----:B------:R-:W-:-:S04]  /*2d70*/  @P0 IADD3 R99, PT, PT, R99, 0x1, RZ ;  /* 0x0000000163630810 */ /* 0x000fc80007ffe0ff */
[----:B------:R-:W-:Y:S02]  /*2d80*/  @!P5 IADD3 R99, PT, PT, -R99, RZ, RZ ;  /* 0x000000ff6363d210 */ /* 0x000fe40007ffe1ff */
[----:B-1-34-:R-:W-:-:S07]  /*2d90*/  @!P4 LOP3.LUT R99, RZ, R49, RZ, 0x33, !PT ;  /* 0x00000031ff63c212 */ /* 0x01afce00078e33ff */
.L_x_5735:
[----:B0-----:R-:W-:Y:S01]  /*2da0*/  MOV R4, R94 ;  /* 0x0000005e00047202 */ /* 0x001fe20000000f00 */
[----:B-1----:R-:W-:Y:S01]  /*2db0*/  IMAD.MOV.U32 R5, RZ, RZ, R95 ;  /* 0x000000ffff057224 */ /* 0x002fe200078e005f */
[----:B------:R-:W-:Y:S02]  /*2dc0*/  MOV R40, R101 ;  /* 0x0000006500287202 */ /* 0x000fe40000000f00 */
[----:B------:R-:W-:-:S03]  /*2dd0*/  MOV R41, R98 ;  /* 0x0000006200297202 */ /* 0x000fc60000000f00 */
[----:B------:R-:W2:Y:S01]  /*2de0*/  LDG.E.128 R4, desc[UR12][R4.64] ;  /* 0x0000000c04047981 */ /* 0x000ea2000c1e1d00 */
[----:B------:R-:W-:-:S03]  /*2df0*/  MOV R8, R97 ;  /* 0x0000006100087202 */ /* 0x000fc60000000f00 */
[----:B------:R-:W3:Y:S01]  /*2e00*/  LDG.E R40, desc[UR12][R40.64] ;  /* 0x0000000c28287981 */ /* 0x000ee2000c1e1900 */
[----:B------:R-:W-:-:S06]  /*2e10*/  MOV R9, R96 ;  /* 0x0000006000097202 */ /* 0x000fcc0000000f00 */
[----:B------:R-:W4:Y:S01]  /*2e20*/  LDG.E.128 R8, desc[UR12][R8.64] ;  /* 0x0000000c08087981 */ /* 0x000f22000c1e1d00 */
[----:B------:R-:W-:Y:S02]  /*2e30*/  ISETP.NE.AND P0, PT, R54, RZ, PT ;  /* 0x000000ff3600720c */ /* 0x000fe40003f05270 */
[-C--:B------:R-:W-:Y:S02]  /*2e40*/  ISETP.GE.U32.AND P5, PT, R72, R27.reuse, PT ;  /* 0x0000001b4800720c */ /* 0x080fe40003fa6070 */
[-C--:B------:R-:W-:Y:S02]  /*2e50*/  ISETP.GE.U32.AND P4, PT, R70, R27.reuse, PT ;  /* 0x0000001b4600720c */ /* 0x080fe40003f86070 */
[----:B------:R-:W-:Y:S02]  /*2e60*/  ISETP.GE.U32.AND P6, PT, R68, R27, PT ;  /* 0x0000001b4400720c */ /* 0x000fe40003fc6070 */
[C---:B--2---:R-:W-:Y:S02]  /*2e70*/  PRMT R112, R4.reuse, 0x7632, R112 ;  /* 0x0000763204707816 */ /* 0x044fe40000000070 */
[----:B------:R-:W-:Y:S01]  /*2e80*/  SHF.L.U32 R115, R4, 0x10, RZ ;  /* 0x0000001004737819 */ /* 0x000fe200000006ff */
[----:B---3--:R-:W-:Y:S01]  /*2e90*/  FMUL.FTZ R110, R40, 1.4426950216293334961 ;  /* 0x3fb8aa3b286e7820 */ /* 0x008fe20000410000 */
[C---:B------:R-:W-:Y:S01]  /*2ea0*/  PRMT R4, R5.reuse, 0x7632, R4 ;  /* 0x0000763205047816 */ /* 0x040fe20000000004 */
[----:B------:R-:W-:Y:S01]  /*2eb0*/  IMAD.U32 R40, R5, 0x10000, RZ ;  /* 0x0001000005287824 */ /* 0x000fe200078e00ff */
[----:B------:R-:W-:Y:S01]  /*2ec0*/  SHF.L.U32 R5, R112, 0x10, RZ ;  /* 0x0000001070057819 */ /* 0x000fe200000006ff */
[----:B------:R-:W-:Y:S01]  /*2ed0*/  FMUL.FTZ R107, R110, R69 ;  /* 0x000000456e6b7220 */ /* 0x000fe20000410000 */
[----:B------:R-:W-:-:S02]  /*2ee0*/  PRMT R114, R6, 0x7632, R114 ;  /* 0x0000763206727816 */ /* 0x000fc40000000072 */
[----:B------:R-:W-:Y:S01]  /*2ef0*/  SHF.L.U32 R113, R6, 0x10, RZ ;  /* 0x0000001006717819 */ /* 0x000fe200000006ff */
[----:B------:R-:W-:Y:S01]  /*2f00*/  FMUL.FTZ R6, R110, R78 ;  /* 0x0000004e6e067220 */ /* 0x000fe20000410000 */
[----:B------:R-:W-:Y:S01]  /*2f10*/  FMUL.FTZ R5, R5, R90 ;  /* 0x0000005a05057220 */ /* 0x000fe20000410000 */
[----:B------:R0:W1:Y:S01]  /*2f20*/  MUFU.EX2 R116, R107 ;  /* 0x0000006b00747308 */ /* 0x0000620000000800 */
[----:B----4-:R-:W-:Y:S01]  /*2f30*/  PRMT R122, R8, 0x7632, R122 ;  /* 0x00007632087a7816 */ /* 0x010fe2000000007a */
[----:B------:R-:W-:Y:S01]  /*2f40*/  IMAD.U32 R109, R9, 0x10000, RZ ;  /* 0x00010000096d7824 */ /* 0x000fe200078e00ff */
[----:B------:R-:W-:Y:S02]  /*2f50*/  SHF.L.U32 R111, R10, 0x10, RZ ;  /* 0x000000100a6f7819 */ /* 0x000fe400000006ff */
[----:B0-----:R-:W-:-:S03]  /*2f60*/  SHF.L.U32 R107, R8, 0x10, RZ ;  /* 0x00000010086b7819 */ /* 0x001fc600000006ff */
[----:B------:R0:W-:Y:S01]  /*2f70*/  MUFU.EX2 R120, R6 ;  /* 0x0000000600787308 */ /* 0x0001e20000000800 */
[----:B------:R-:W-:Y:S02]  /*2f80*/  PRMT R8, R9, 0x7632, R8 ;  /* 0x0000763209087816 */ /* 0x000fe40000000008 */
[----:B------:R-:W-:Y:S02]  /*2f90*/  PRMT R9, R10, 0x7632, R9 ;  /* 0x000076320a097816 */ /* 0x000fe40000000009 */
[----:B------:R-:W-:Y:S01]  /*2fa0*/  FSEL R10, R5, RZ, !P5 ;  /* 0x000000ff050a7208 */ /* 0x000fe20006800000 */
[----:B------:R-:W-:Y:S01]  /*2fb0*/  FMUL.FTZ R108, R110, R71 ;  /* 0x000000476e6c7220 */ /* 0x000fe20000410000 */
[----:B0-----:R-:W-:Y:S02]  /*2fc0*/  IMAD.U32 R6, R4, 0x10000, RZ ;  /* 0x0001000004067824 */ /* 0x001fe400078e00ff */
[----:B------:R-:W0:Y:S01]  /*2fd0*/  @P0 LDS.64 R4, [UR6] ;  /* 0x00000006ff040984 */ /* 0x000e220008000a00 */
[C---:B------:R-:W-:Y:S01]  /*2fe0*/  FMUL.FTZ R41, R110.reuse, R77 ;  /* 0x0000004d6e297220 */ /* 0x040fe20000410000 */
[----:B------:R-:W2:Y:S01]  /*2ff0*/  MUFU.EX2 R117, R108 ;  /* 0x0000006c00757308 */ /* 0x000ea20000000800 */
[C---:B------:R-:W-:Y:S01]  /*3000*/  FMUL.FTZ R112, R110.reuse, R81 ;  /* 0x000000516e707220 */ /* 0x040fe20000410000 */
[----:B------:R-:W-:-:S06]  /*3010*/  FMUL.FTZ R128, R110, R85 ;  /* 0x000000556e807220 */ /* 0x000fcc0000410000 */
[----:B------:R3:W4:Y:S01]  /*3020*/  MUFU.EX2 R119, R41 ;  /* 0x0000002900777308 */ /* 0x0007220000000800 */
[C---:B------:R-:W-:Y:S02]  /*3030*/  PRMT R121, R7.reuse, 0x7632, R121 ;  /* 0x0000763207797816 */ /* 0x040fe40000000079 */
[----:B------:R-:W-:Y:S01]  /*3040*/  SHF.L.U32 R118, R7, 0x10, RZ ;  /* 0x0000001007767819 */ /* 0x000fe200000006ff */
[----:B------:R-:W-:-:S04]  /*3050*/  FMUL.FTZ R7, R110, R73 ;  /* 0x000000496e077220 */ /* 0x000fc80000410000 */
[----:B------:R-:W5:Y:S01]  /*3060*/  MUFU.EX2 R112, R112 ;  /* 0x0000007000707308 */ /* 0x000f620000000800 */
[----:B---3--:R-:W-:Y:S01]  /*3070*/  FMUL.FTZ R41, R110, R84 ;  /* 0x000000546e297220 */ /* 0x008fe20000410000 */
[----:B------:R-:W-:Y:S01]  /*3080*/  FMUL.FTZ R6, R6, R91 ;  /* 0x0000005b06067220 */ /* 0x000fe20000410000 */
[----:B------:R-:W-:-:S05]  /*3090*/  PRMT R123, R11, 0x7632, R123 ;  /* 0x000076320b7b7816 */ /* 0x000fca000000007b */
[----:B------:R2:W3:Y:S01]  /*30a0*/  MUFU.EX2 R126, R41 ;  /* 0x00000029007e7308 */ /* 0x0004e20000000800 */
[----:B------:R-:W-:Y:S02]  /*30b0*/  SHF.L.U32 R108, R11, 0x10, RZ ;  /* 0x000000100b6c7819 */ /* 0x000fe400000006ff */
[----:B-1----:R-:W-:-:S05]  /*30c0*/  FSEL R11, R116, 1, !P5 ;  /* 0x3f800000740b7808 */ /* 0x002fca0006800000 */
[----:B------:R1:W-:Y:S01]  /*30d0*/  MUFU.EX2 R124, R7 ;  /* 0x00000007007c7308 */ /* 0x0003e20000000800 */
[----:B--2---:R-:W-:Y:S01]  /*30e0*/  FSEL R41, R117, 1, !P4 ;  /* 0x3f80000075297808 */ /* 0x004fe20006000000 */
[----:B------:R-:W-:Y:S01]  /*30f0*/  FMUL.FTZ R117, R113, R88 ;  /* 0x0000005871757220 */ /* 0x000fe20000410000 */
[----:B----4-:R-:W-:-:S05]  /*3100*/  FSEL R116, R119, 1, !P6 ;  /* 0x3f80000077747808 */ /* 0x010fca0007000000 */
[----:B------:R-:W2:Y:S01]  /*3110*/  MUFU.EX2 R128, R128 ;  /* 0x0000008000807308 */ /* 0x000ea20000000800 */
[----:B------:R-:W-:Y:S01]  /*3120*/  FMUL.FTZ R40, R40, R87 ;  /* 0x0000005728287220 */ /* 0x000fe20000410000 */
[----:B------:R-:W-:Y:S01]  /*3130*/  ISETP.GE.U32.AND P5, PT, R66, R27, PT ;  /* 0x0000001b4200720c */ /* 0x000fe20003fa6070 */
[----:B------:R-:W-:Y:S01]  /*3140*/  FMUL.FTZ R119, R118, R89 ;  /* 0x0000005976777220 */ /* 0x000fe20000410000 */
[----:B------:R-:W-:Y:S02]  /*3150*/  FSEL R113, R6, RZ, !P6 ;  /* 0x000000ff06717208 */ /* 0x000fe40007000000 */
[----:B------:R-:W-:Y:S02]  /*3160*/  ISETP.GE.U32.AND P6, PT, R62, R27, PT ;  /* 0x0000001b3e00720c */ /* 0x000fe40003fc6070 */
[----:B-1----:R-:W-:Y:S02]  /*3170*/  SHF.L.U32 R7, R114, 0x10, RZ ;  /* 0x0000001072077819 */ /* 0x002fe400000006ff */
[----:B------:R-:W-:Y:S01]  /*3180*/  SHF.L.U32 R6, R121, 0x10, RZ ;  /* 0x0000001079067819 */ /* 0x000fe200000006ff */
[----:B------:R-:W-:Y:S01]  /*3190*/  FMUL.FTZ R125, R115, R86 ;  /* 0x00000056737d7220 */ /* 0x000fe20000410000 */
[----:B------:R-:W-:Y:S01]  /*31a0*/  FSEL R118, R120, 1, !P5 ;  /* 0x3f80000078767808 */ /* 0x000fe20006800000 */
[----:B------:R-:W-:Y:S01]  /*31b0*/  FMUL.FTZ R7, R7, R92 ;  /* 0x0000005c07077220 */ /* 0x000fe20000410000 */
[----:B------:R-:W-:Y:S01]  /*31c0*/  FSEL R40, R40, RZ, !P4 ;  /* 0x000000ff28287208 */ /* 0x000fe20006000000 */
[----:B------:R-:W-:Y:S01]  /*31d0*/  FMUL.FTZ R6, R6, R93 ;  /* 0x0000005d06067220 */ /* 0x000fe20000410000 */
[----:B------:R-:W-:-:S02]  /*31e0*/  FSEL R119, R119, RZ, !P6 ;  /* 0x000000ff77777208 */ /* 0x000fc40007000000 */
[----:B-----5:R-:W-:Y:S02]  /*31f0*/  FSEL R120, R112, 1, !P6 ;  /* 0x3f80000070787808 */ /* 0x020fe40007000000 */
[-C--:B------:R-:W-:Y:S02]  /*3200*/  ISETP.GE.U32.AND P4, PT, R64, R27.reuse, PT ;  /* 0x0000001b4000720c */ /* 0x080fe40003f86070 */
[----:B------:R-:W-:Y:S02]  /*3210*/  FSEL R117, R117, RZ, !P5 ;  /* 0x000000ff75757208 */ /* 0x000fe40006800000 */
[-C--:B------:R-:W-:Y:S02]  /*3220*/  ISETP.GE.U32.AND P6, PT, R52, R27.reuse, PT ;  /* 0x0000001b3400720c */ /* 0x080fe40003fc6070 */
[----:B------:R-:W-:Y:S02]  /*3230*/  ISETP.GE.U32.AND P5, PT, R60, R27, PT ;  /* 0x0000001b3c00720c */ /* 0x000fe40003fa6070 */
[----:B------:R-:W-:Y:S01]  /*3240*/  SHF.L.U32 R115, R123, 0x10, RZ ;  /* 0x000000107b737819 */ /* 0x000fe200000006ff */
[----:B------:R-:W-:Y:S01]  /*3250*/  IMAD.U32 R112, R8, 0x10000, RZ ;  /* 0x0001000008707824 */ /* 0x000fe200078e00ff */
[----:B------:R-:W-:-:S02]  /*3260*/  SHF.L.U32 R110, R122, 0x10, RZ ;  /* 0x000000107a6e7819 */ /* 0x000fc400000006ff */
[----:B------:R-:W-:Y:S02]  /*3270*/  FSEL R121, R125, RZ, !P6 ;  /* 0x000000ff7d797208 */ /* 0x000fe40007000000 */
[----:B---3--:R-:W-:Y:S02]  /*3280*/  FSEL R123, R126, 1, !P4 ;  /* 0x3f8000007e7b7808 */ /* 0x008fe40006000000 */
[----:B------:R-:W-:Y:S02]  /*3290*/  SHF.L.U32 R114, R9, 0x10, RZ ;  /* 0x0000001009727819 */ /* 0x000fe400000006ff */
[----:B--2---:R-:W-:Y:S02]  /*32a0*/  FSEL R122, R128, 1, !P5 ;  /* 0x3f800000807a7808 */ /* 0x004fe40006800000 */
[----:B------:R-:W-:Y:S02]  /*32b0*/  FSEL R124, R124, 1, !P6 ;  /* 0x3f8000007c7c7808 */ /* 0x000fe40007000000 */
[----:B------:R-:W-:-:S02]  /*32c0*/  FSEL R126, R7, RZ, !P4 ;  /* 0x000000ff077e7208 */ /* 0x000fc40006000000 */
[----:B------:R-:W-:Y:S01]  /*32d0*/  FSEL R125, R6, RZ, !P5 ;  /* 0x000000ff067d7208 */ /* 0x000fe20006800000 */
[----:B0-----:R-:W-:Y:S06]  /*32e0*/  @P0 BRA `(.L_x_5730) ;  /* 0x00000000002c0947 */ /* 0x001fec0003800000 */
[----:B------:R-:W-:Y:S01]  /*32f0*/  HFMA2 R4, -RZ, RZ, 1.875, 0 ;  /* 0x3f800000ff047431 */ /* 0x000fe200000001ff */
[----:B------:R-:W-:Y:S06]  /*3300*/  @!P1 BRA `(.L_x_5731) ;  /* 0x0000000000109947 */ /* 0x000fec0003800000 */
[----:B------:R-:W-:-:S05]  /*3310*/  IADD3 R6, P0, PT, R105, R44, RZ ;  /* 0x0000002c69067210 */ /* 0x000fca0007f1e0ff */
[----:B------:R-:W-:-:S05]  /*3320*/  IMAD.X R7, R106, 0x1, R43, P0 ;  /* 0x000000016a077824 */ /* 0x000fca00000e062b */
[----:B------:R0:W5:Y:S01]  /*3330*/  LDG.E R5, desc[UR12][R6.64] ;  /* 0x0000000c06057981 */ /* 0x000162000c1e1900 */
[----:B------:R-:W-:Y:S05]  /*3340*/  BRA `(.L_x_5730) ;  /* 0x0000000000147947 */ /* 0x000fea0003800000 */
.L_x_5731:
[----:B------:R-:W-:Y:S01]  /*3350*/  MOV R5, RZ ;  /* 0x000000ff00057202 */ /* 0x000fe20000000f00 */
[----:B------:R-:W-:Y:S06]  /*3360*/  @!P2 BRA `(.L_x_5730) ;  /* 0x00000000000ca947 */ /* 0x000fec0003800000 */
[----:B------:R-:W-:Y:S02]  /*3370*/  MOV R6, R105 ;  /* 0x0000006900067202 */ /* 0x000fe40000000f00 */
[----:B------:R-:W-:-:S05]  /*3380*/  MOV R7, R106 ;  /* 0x0000006a00077202 */ /* 0x000fca0000000f00 */
[----:B------:R1:W5:Y:S02]  /*3390*/  LDG.E R5, desc[UR12][R6.64] ;  /* 0x0000000c06057981 */ /* 0x000364000c1e1900 */
.L_x_5730:
        /* <DEDUP_REMOVED lines=92> */
.L_x_5734:
[----:B------:R-:W-:-:S04]  /*3960*/  ISETP.NE.AND P0, PT, R54, R63, PT ;  /* 0x0000003f3600720c */ /* 0x000fc80003f05270 */
[----:B------:R-:W-:-:S13]  /*3970*/  ISETP.NE.OR P0, PT, R104, RZ, P0 ;  /* 0x000000ff6800720c */ /* 0x000fda0000705670 */
[----:B------:R-:W-:Y:S01]  /*3980*/  @!P0 MOV R6, R105 ;  /* 0x0000006900068202 */ /* 0x000fe20000000f00 */
[----:B------:R-:W-:-:S05]  /*3990*/  @!P0 IMAD.MOV.U32 R7, RZ, RZ, R106 ;  /* 0x000000ffff078224 */ /* 0x000fca00078e006a */
[----:B------:R1:W-:Y:S02]  /*39a0*/  @!P0 STG.E desc[UR12][R6.64], R5 ;  /* 0x0000000506008986 */ /* 0x0003e4000c10190c */
.L_x_5733:
[----:B------:R-:W-:Y:S05]  /*39b0*/  BSYNC.RECONVERGENT B0 ;  /* 0x0000000000007941 */ /* 0x000fea0003800200 */
.L_x_5732:
        /* <DEDUP_REMOVED lines=22> */
.L_x_5729:
        /* <DEDUP_REMOVED lines=9> */
[----:B------:R-:W-:Y:S02]  /*3bb0*/  F2FP.BF16.F32.PACK_AB R7, R82, R83 ;  /* 0x000000535207723e */ /* 0x000fe400000010ff */
[----:B------:R-:W-:Y:S02]  /*3bc0*/  F2FP.BF16.F32.PACK_AB R6, R79, R80 ;  /* 0x000000504f06723e */ /* 0x000fe400000010ff */
[----:B------:R-:W-:Y:S02]  /*3bd0*/  F2FP.BF16.F32.PACK_AB R5, R75, R76 ;  /* 0x0000004c4b05723e */ /* 0x000fe400000010ff */
[----:B------:R-:W-:-:S05]  /*3be0*/  F2FP.BF16.F32.PACK_AB R4, R67, R74 ;  /* 0x0000004a4304723e */ /* 0x000fca00000010ff */
[----:B------:R0:W-:Y:S01]  /*3bf0*/  STG.E.128 desc[UR12][R38.64], R4 ;  /* 0x0000000426007986 */ /* 0x0001e2000c101d0c */
[----:B------:R-:W-:Y:S06]  /*3c00*/  BAR.SYNC.DEFER_BLOCKING 0x0 ;  /* 0x0000000000007b1d */ /* 0x000fec0000010000 */
[----:B------:R-:W2:Y:S01]  /*3c10*/  LDG.E.128 R8, desc[UR12][R8.64] ;  /* 0x0000000c08087981 */ /* 0x000ea2000c1e1d00 */
[----:B------:R-:W-:Y:S01]  /*3c20*/  VIADD R54, R54, 0x1 ;  /* 0x0000000136367836 */ /* 0x000fe20000000000 */
[C---:B------:R-:W-:Y:S01]  /*3c30*/  IADD3 R46, PT, PT, R27.reuse, R46, RZ ;  /* 0x0000002e1b2e7210 */ /* 0x040fe20007ffe0ff */
[----:B------:R-:W-:-:S04]  /*3c40*/  IMAD.WIDE.U32 R2, R27, 0x2, R2 ;  /* 0x000000021b027825 */ /* 0x000fc800078e0002 */
[----:B------:R-:W-:Y:S01]  /*3c50*/  IMAD.WIDE.U32 R12, R27, 0x2, R12 ;  /* 0x000000021b0c7825 */ /* 0x000fe200078e000c */
[----:B------:R-:W-:Y:S03]  /*3c60*/  BAR.SYNC.DEFER_BLOCKING 0x0 ;  /* 0x0000000000007b1d */ /* 0x000fe60000010000 */
[----:B--2---:R-:W-:Y:S01]  /*3c70*/  IMAD.U32 R69, R9, 0x10000, RZ ;  /* 0x0001000009457824 */ /* 0x004fe200078e00ff */
[----:B0-----:R-:W-:Y:S02]  /*3c80*/  SHF.L.U32 R38, R11, 0x10, RZ ;  /* 0x000000100b267819 */ /* 0x001fe400000006ff */
[----:B------:R-:W-:Y:S01]  /*3c90*/  PRMT R9, R9, 0x7632, R9 ;  /* 0x0000763209097816 */ /* 0x000fe20000000009 */
[----:B------:R-:W-:Y:S01]  /*3ca0*/  FMUL.FTZ R71, R69, -1.4426950216293334961 ;  /* 0xbfb8aa3b45477820 */ /* 0x000fe20000410000 */
[----:B------:R-:W-:Y:S01]  /*3cb0*/  PRMT R11, R11, 0x7632, R11 ;  /* 0x000076320b0b7816 */ /* 0x000fe2000000000b */
[----:B------:R-:W-:Y:S01]  /*3cc0*/  FMUL.FTZ R6, R38, -1.4426950216293334961 ;  /* 0xbfb8aa3b26067820 */ /* 0x000fe20000410000 */
[----:B------:R-:W-:Y:S01]  /*3cd0*/  SHF.L.U32 R40, R8, 0x10, RZ ;  /* 0x0000001008287819 */ /* 0x000fe200000006ff */
[----:B------:R-:W-:Y:S01]  /*3ce0*/  IMAD.U32 R9, R9, 0x10000, RZ ;  /* 0x0001000009097824 */ /* 0x000fe200078e00ff */
[----:B------:R-:W-:Y:S01]  /*3cf0*/  SHF.L.U32 R73, R10, 0x10, RZ ;  /* 0x000000100a497819 */ /* 0x000fe200000006ff */
[----:B------:R0:W1:Y:S01]  /*3d00*/  MUFU.EX2 R39, R6 ;  /* 0x0000000600277308 */ /* 0x0000620000000800 */
[----:B------:R-:W-:Y:S01]  /*3d10*/  PRMT R8, R8, 0x7632, R8 ;  /* 0x0000763208087816 */ /* 0x000fe20000000008 */
[----:B------:R-:W-:Y:S01]  /*3d20*/  FMUL.FTZ R41, R40, -1.4426950216293334961 ;  /* 0xbfb8aa3b28297820 */ /* 0x000fe20000410000 */
[----:B------:R-:W-:Y:S01]  /*3d30*/  PRMT R10, R10, 0x7632, R10 ;  /* 0x000076320a0a7816 */ /* 0x000fe2000000000a */
[----:B------:R-:W-:Y:S01]  /*3d40*/  FMUL.FTZ R5, R9, -1.4426950216293334961 ;  /* 0xbfb8aa3b09057820 */ /* 0x000fe20000410000 */
[----:B------:R-:W-:Y:S01]  /*3d50*/  SHF.L.U32 R11, R11, 0x10, RZ ;  /* 0x000000100b0b7819 */ /* 0x000fe200000006ff */
[----:B------:R-:W-:Y:S01]  /*3d60*/  FMUL.FTZ R77, R73, -1.4426950216293334961 ;  /* 0xbfb8aa3b494d7820 */ /* 0x000fe20000410000 */
[----:B------:R-:W-:Y:S01]  /*3d70*/  SHF.L.U32 R8, R8, 0x10, RZ ;  /* 0x0000001008087819 */ /* 0x000fe200000006ff */
[----:B------:R-:W2:Y:S01]  /*3d80*/  MUFU.EX2 R41, R41 ;  /* 0x0000002900297308 */ /* 0x000ea20000000800 */
[----:B------:R-:W-:Y:S01]  /*3d90*/  SHF.L.U32 R10, R10, 0x10, RZ ;  /* 0x000000100a0a7819 */ /* 0x000fe200000006ff */
[----:B------:R-:W-:-:S02]  /*3da0*/  FMUL.FTZ R78, R11, -1.4426950216293334961 ;  /* 0xbfb8aa3b0b4e7820 */ /* 0x000fc40000410000 */
[----:B------:R-:W-:Y:S02]  /*3db0*/  FMUL.FTZ R4, R8, -1.4426950216293334961 ;  /* 0xbfb8aa3b08047820 */ /* 0x000fe40000410000 */
[----:B0-----:R-:W-:Y:S02]  /*3dc0*/  FMUL.FTZ R6, R10, -1.4426950216293334961 ;  /* 0xbfb8aa3b0a067820 */ /* 0x001fe40000410000 */
[----:B------:R-:W0:Y:S01]  /*3dd0*/  MUFU.EX2 R5, R5 ;  /* 0x0000000500057308 */ /* 0x000e220000000800 */
[----:B-1----:R-:W-:-:S07]  /*3de0*/  FADD.FTZ R39, R39, 1 ;  /* 0x3f80000027277421 */ /* 0x002fce0000010000 */
[----:B------:R0:W1:Y:S01]  /*3df0*/  MUFU.EX2 R7, R6 ;  /* 0x0000000600077308 */ /* 0x0000620000000800 */
        /* <DEDUP_REMOVED lines=12> */
[----:B--2---:R-:W-:-:S07]  /*3ec0*/  FADD.FTZ R4, R4, 1 ;  /* 0x3f80000004047421 */ /* 0x004fce0000010000 */
[----:B------:R-:W2:Y:S01]  /*3ed0*/  MUFU.RCP R39, R39 ;  /* 0x0000002700277308 */ /* 0x000ea20000001000 */
[----:B0-----:R-:W-:-:S07]  /*3ee0*/  FMUL.FTZ R5, R40, R41 ;  /* 0x0000002928057220 */ /* 0x001fce0000410000 */
[----:B------:R-:W0:Y:S01]  /*3ef0*/  MUFU.RCP R6, R6 ;  /* 0x0000000600067308 */ /* 0x000e220000001000 */
[----:B-1----:R-:W-:-:S07]  /*3f00*/  FMUL.FTZ R69, R69, R84 ;  /* 0x0000005445457220 */ /* 0x002fce0000410000 */
[----:B------:R-:W1:Y:S01]  /*3f10*/  MUFU.RCP R86, R77 ;  /* 0x0000004d00567308 */ /* 0x000e620000001000 */
[----:B--2---:R-:W-:Y:S01]  /*3f20*/  FMUL.FTZ R38, R38, R39 ;  /* 0x0000002726267220 */ /* 0x004fe20000410000 */
[----:B------:R-:W-:-:S06]  /*3f30*/  MOV R39, R3 ;  /* 0x0000000300277202 */ /* 0x000fcc0000000f00 */
[----:B------:R2:W3:Y:S01]  /*3f40*/  MUFU.RCP R81, R4 ;  /* 0x0000000400517308 */ /* 0x0004e20000001000 */
[----:B0-----:R-:W-:Y:S01]  /*3f50*/  FMUL.FTZ R6, R9, R6 ;  /* 0x0000000609067220 */ /* 0x001fe20000410000 */
[----:B------:R-:W-:Y:S02]  /*3f60*/  IADD3 R9, P0, PT, R61, R22, RZ ;  /* 0x000000163d097210 */ /* 0x000fe40007f1e0ff */
[----:B------:R-:W-:Y:S01]  /*3f70*/  IADD3 R61, PT, PT, R27, R61, RZ ;  /* 0x0000003d1b3d7210 */ /* 0x000fe20007ffe0ff */
[----:B------:R-:W-:-:S03]  /*3f80*/  FMUL.FTZ R6, R6, R75 ;  /* 0x0000004b06067220 */ /* 0x000fc60000410000 */
[----:B------:R-:W0:Y:S01]  /*3f90*/  MUFU.RCP R7, R7 ;  /* 0x0000000700077308 */ /* 0x000e220000001000 */
[----:B-1----:R-:W-:Y:S01]  /*3fa0*/  FMUL.FTZ R73, R73, R86 ;  /* 0x0000005649497220 */ /* 0x002fe20000410000 */
[----:B--2---:R-:W-:Y:S01]  /*3fb0*/  FMUL.FTZ R4, R5, R74 ;  /* 0x0000004a05047220 */ /* 0x004fe20000410000 */
[----:B------:R-:W-:Y:S02]  /*3fc0*/  FMUL.FTZ R5, R69, R76 ;  /* 0x0000004c45057220 */ /* 0x000fe40000410000 */
[----:B------:R-:W-:-:S03]  /*3fd0*/  FMUL.FTZ R73, R73, R80 ;  /* 0x0000005049497220 */ /* 0x000fc60000410000 */
[----:B------:R-:W1:Y:S01]  /*3fe0*/  MUFU.RCP R78, R78 ;  /* 0x0000004e004e7308 */ /* 0x000e620000001000 */
[----:B---3--:R-:W-:Y:S01]  /*3ff0*/  FMUL.FTZ R8, R8, R81 ;  /* 0x0000005108087220 */ /* 0x008fe20000410000 */
[----:B------:R-:W-:-:S03]  /*4000*/  F2FP.BF16.F32.PACK_AB R5, R6, R5 ;  /* 0x000000050605723e */ /* 0x000fc600000010ff */
[----:B------:R-:W-:Y:S01]  /*4010*/  FMUL.FTZ R67, R8, R67 ;  /* 0x0000004308437220 */ /* 0x000fe20000410000 */
[----:B0-----:R-:W-:Y:S01]  /*4020*/  FMUL.FTZ R10, R10, R7 ;  /* 0x000000070a0a7220 */ /* 0x001fe20000410000 */
[----:B------:R-:W-:Y:S01]  /*4030*/  FMUL.FTZ R7, R38, R83 ;  /* 0x0000005326077220 */ /* 0x000fe20000410000 */
[----:B------:R-:W-:Y:S02]  /*4040*/  IADD3.X R38, PT, PT, RZ, R100, RZ, P0, !PT ;  /* 0x00000064ff267210 */ /* 0x000fe400007fe4ff */
[----:B------:R-:W-:Y:S01]  /*4050*/  FMUL.FTZ R10, R10, R79 ;  /* 0x0000004f0a0a7220 */ /* 0x000fe20000410000 */
[----:B------:R-:W-:Y:S02]  /*4060*/  LEA R8, P0, R9, R14, 0x1 ;  /* 0x0000000e09087211 */ /* 0x000fe400078008ff */
[----:B------:R-:W-:Y:S01]  /*4070*/  F2FP.BF16.F32.PACK_AB R4, R67, R4 ;  /* 0x000000044304723e */ /* 0x000fe200000010ff */
[----:B-1----:R-:W-:Y:S01]  /*4080*/  FMUL.FTZ R11, R11, R78 ;  /* 0x0000004e0b0b7220 */ /* 0x002fe20000410000 */
[----:B------:R-:W-:-:S02]  /*4090*/  LEA.HI.X R9, R9, R15, R38, 0x1, P0 ;  /* 0x0000000f09097211 */ /* 0x000fc400000f0c26 */
[----:B------:R-:W-:Y:S01]  /*40a0*/  F2FP.BF16.F32.PACK_AB R6, R10, R73 ;  /* 0x000000490a06723e */ /* 0x000fe200000010ff */
[----:B------:R-:W-:Y:S01]  /*40b0*/  FMUL.FTZ R82, R11, R82 ;  /* 0x000000520b527220 */ /* 0x000fe20000410000 */
[----:B------:R-:W-:-:S04]  /*40c0*/  ISETP.NE.AND P0, PT, R54, R47, PT ;  /* 0x0000002f3600720c */ /* 0x000fc80003f05270 */
[----:B------:R-:W-:-:S05]  /*40d0*/  F2FP.BF16.F32.PACK_AB R7, R82, R7 ;  /* 0x000000075207723e */ /* 0x000fca00000010ff */
[----:B------:R0:W-:Y:S04]  /*40e0*/  STG.E.128 desc[UR12][R8.64], R4 ;  /* 0x0000000408007986 */ /* 0x0001e8000c101d0c */
[----:B------:R-:W-:Y:S05]  /*40f0*/  @P0 BRA `(.L_x_5736) ;  /* 0xffffffd000600947 */ /* 0x000fea000383ffff */
[----:B------:R-:W-:Y:S05]  /*4100*/  EXIT ;  /* 0x000000000000794d */ /* 0x000fea0003800000 */
.L_x_5737:
        /* <DEDUP_REMOVED lines=15> */
.L_x_8074:


//--------------------- .text._Z25selective_scan_fwd_kernelI32Selective_Scan_fwd_kernel_traitsILi32ELi8ELi1ELb1ELb1ELb1ELb1ELb1EN3c108BFloat16EffEEv13SSMParamsBase --------------------------
	.section	.text._Z25selective_scan_fwd_kernelI32Selective_Scan_fwd_kernel_traitsILi32ELi8ELi1ELb1ELb1ELb1ELb1ELb1EN3c108BFloat16EffEEv13SSMParamsBase,"ax",@progbits
	.align	128
        .global         _Z25selective_scan_fwd_kernelI32Selective_Scan_fwd_kernel_traitsILi32ELi8ELi1ELb1ELb1ELb1ELb1ELb1EN3c108BFloat16EffEEv13SSMParamsBase
        .type           _Z25selective_scan_fwd_kernelI32Selective_Scan_fwd_kernel_traitsILi32ELi8ELi1ELb1ELb1ELb1ELb1ELb1EN3c108BFloat16EffEEv13SSMParamsBase,@function
        .size           _Z25selective_scan_fwd_kernelI32Selective_Scan_fwd_kernel_traitsILi32ELi8ELi1ELb1ELb1ELb1ELb1ELb1EN3c108BFloat16EffEEv13SSMParamsBase,(.L_x_8075 - _Z25selective_scan_fwd_kernelI32Selective_Scan_fwd_kernel_traitsILi32ELi8ELi1ELb1ELb1ELb1ELb1ELb1EN3c108BFloat16EffEEv13SSMParamsBase)
        .other          _Z25selective_scan_fwd_kernelI32Selective_Scan_fwd_kernel_traitsILi32ELi8ELi1ELb1ELb1ELb1ELb1ELb1EN3c108BFloat16EffEEv13SSMParamsBase,@"STO_CUDA_ENTRY STV_DEFAULT"
_Z25selective_scan_fwd_kernelI32Selective_Scan_fwd_kernel_traitsILi32ELi8ELi1ELb1ELb1ELb1ELb1ELb1EN3c108BFloat16EffEEv13SSMParamsBase:
.text._Z25selective_scan_fwd_kernelI32Selective_Scan_fwd_kernel_traitsILi32ELi8ELi1ELb1ELb1ELb1ELb1ELb1EN3c108BFloat16EffEEv13SSMParamsBase:
        /* <DEDUP_REMOVED lines=43> */
.L_x_5738:
        /* <DEDUP_REMOVED lines=94> */
.L_x_5739:
        /* <DEDUP_REMOVED lines=11> */
.L_x_5740:
        /* <DEDUP_REMOVED lines=72> */
.L_x_5741:
        /* <DEDUP_REMOVED lines=29> */
.L_x_5742:
        /* <DEDUP_REMOVED lines=35> */
.L_x_5766:
        /* <DEDUP_REMOVED lines=171> */
.L_x_5744:
[----:B------:R-:W-:Y:S05]  /*1c70*/  BSYNC.RECONVERGENT B0 ;  /* 0x0000000000007941 */ /* 0x000fea0003800200 */
.L_x_5743:
        /* <DEDUP_REMOVED lines=38> */
.L_x_5746:
[----:B------:R-:W-:Y:S05]  /*1ee0*/  BSYNC.RECONVERGENT B0 ;  /* 0x0000000000007941 */ /* 0x000fea0003800200 */
.L_x_5745:
        /* <DEDUP_REMOVED lines=38> */
.L_x_5748:
[----:B------:R-:W-:Y:S05]  /*2150*/  BSYNC.RECONVERGENT B0 ;  /* 0x0000000000007941 */ /* 0x000fea0003800200 */
.L_x_5747:
        /* <DEDUP_REMOVED lines=38> */
.L_x_5750:
[----:B------:R-:W-:Y:S05]  /*23c0*/  BSYNC.RECONVERGENT B0 ;  /* 0x0000000000007941 */ /* 0x000fea0003800200 */
.L_x_5749:
        /* <DEDUP_REMOVED lines=38> */
.L_x_5752:
[----:B------:R-:W-:Y:S05]  /*2630*/  BSYNC.RECONVERGENT B0 ;  /* 0x0000000000007941 */ /* 0x000fea0003800200 */
.L_x_5751:
        /* <DEDUP_REMOVED lines=38> */
.L_x_5754:
[----:B------:R-:W-:Y:S05]  /*28a0*/  BSYNC.RECONVERGENT B0 ;  /* 0x0000000000007941 */ /* 0x000fea0003800200 */
.L_x_5753:
        /* <DEDUP_REMOVED lines=38> */
.L_x_5756:
[----:B------:R-:W-:Y:S05]  /*2b10*/  BSYNC.RECONVERGENT B0 ;  /* 0x0000000000007941 */ /* 0x000fea0003800200 */
.L_x_5755:
        /* <DEDUP_REMOVED lines=39> */
.L_x_5758:
[----:B------:R-:W-:Y:S05]  /*2d90*/  BSYNC.RECONVERGENT B0 ;  /* 0x0000000000007941 */ /* 0x000fea0003800200 */
.L_x_5757:
        /* <DEDUP_REMOVED lines=89> */
.L_x_5765:
        /* <DEDUP_REMOVED lines=190> */
.L_x_5761:
[----:B------:R-:W-:Y:S01]  /*3f10*/  LOP3.LUT P6, RZ, R119, 0x20, RZ, 0xc0, !PT ;  /* 0x0000002077ff7812 */ /* 0x000fe200078cc0ff */
[----:B------:R-:W-:-:S12]  /*3f20*/  IMAD.MOV.U32 R27, RZ, RZ, RZ ;  /* 0x000000ffff1b7224 */ /* 0x000fd800078e00ff */
[----:B------:R-:W-:Y:S05]  /*3f30*/  @!P6 BRA `(.L_x_5760) ;  /* 0x00000000000ce947 */ /* 0x000fea0003800000 */
[----:B------:R-:W-:-:S04]  /*3f40*/  IADD3 R28, P6, PT, R90, R109, RZ ;  /* 0x0000006d5a1c7210 */ /* 0x000fc80007fde0ff */
[----:B------:R-:W-:-:S05]  /*3f50*/  IADD3.X R29, PT, PT, R61, R110, RZ, P6, !PT ;  /* 0x0000006e3d1d7210 */ /* 0x000fca00037fe4ff */
[----:B------:R1:W5:Y:S04]  /*3f60*/  LDG.E R27, desc[UR10][R28.64] ;  /* 0x0000000a1c1b7981 */ /* 0x000368000c1e1900 */
.L_x_5760:
        /* <DEDUP_REMOVED lines=95> */
.L_x_5764:
[----:B------:R-:W-:Y:S02]  /*4560*/  ISETP.NE.AND P6, PT, R47, R82, PT ;  /* 0x000000522f00720c */ /* 0x000fe40003fc5270 */
[----:B------:R-:W-:Y:S02]  /*4570*/  P2R R26, PR, RZ, 0x1 ;  /* 0x00000001ff1a7803 */ /* 0x000fe40000000000 */
[----:B------:R-:W-:-:S13]  /*4580*/  ISETP.NE.OR P6, PT, R28, RZ, P6 ;  /* 0x000000ff1c00720c */ /* 0x000fda00037c5670 */
[----:B------:R-:W-:-:S04]  /*4590*/  @!P6 IADD3 R28, P0, PT, R90, R109, RZ ;  /* 0x0000006d5a1ce210 */ /* 0x000fc80007f1e0ff */
[----:B------:R-:W-:Y:S02]  /*45a0*/  @!P6 IADD3.X R29, PT, PT, R61, R110, RZ, P0, !PT ;  /* 0x0000006e3d1de210 */ /* 0x000fe400007fe4ff */
[----:B------:R-:W-:-:S03]  /*45b0*/  ISETP.NE.AND P0, PT, R26, RZ, PT ;  /* 0x000000ff1a00720c */ /* 0x000fc60003f05270 */
[----:B------:R0:W-:Y:S10]  /*45c0*/  @!P6 STG.E desc[UR10][R28.64], R27 ;  /* 0x0000001b1c00e986 */ /* 0x0001f4000c10190a */
.L_x_5763:
[----:B------:R-:W-:Y:S05]  /*45d0*/  BSYNC.RECONVERGENT B0 ;  /* 0x0000000000007941 */ /* 0x000fea0003800200 */
.L_x_5762:
        /* <DEDUP_REMOVED lines=22> */
.L_x_5759:
        /* <DEDUP_REMOVED lines=237> */
.L_x_5767:
        /* <DEDUP_REMOVED lines=15> */
.L_x_8075:


//--------------------- .text._Z25selective_scan_fwd_kernelI32Selective_Scan_fwd_kernel_traitsILi32ELi4ELi1ELb0ELb1ELb1ELb0ELb0EN3c108BFloat16EffEEv13SSMParamsBase --------------------------
	.section	.text._Z25selective_scan_fwd_kernelI32Selective_Scan_fwd_kernel_traitsILi32ELi4ELi1ELb0ELb1ELb1ELb0ELb0EN3c108BFloat16EffEEv13SSMParamsBase,"ax",@progbits
	.align	128
        .global         _Z25selective_scan_fwd_kernelI32Selective_Scan_fwd_kernel_traitsILi32ELi4ELi1ELb0ELb1ELb1ELb0ELb0EN3c108BFloat16EffEEv13SSMParamsBase
        .type           _Z25selective_scan_fwd_kernelI32Selective_Scan_fwd_kernel_traitsILi32ELi4ELi1ELb0ELb1ELb1ELb0ELb0EN3c108BFloat16EffEEv13SSMParamsBase,@function
        .size           _Z25selective_scan_fwd_kernelI32Selective_Scan_fwd_kernel_traitsILi32ELi4ELi1ELb0ELb1ELb1ELb0ELb0EN3c108BFloat16EffEEv13SSMParamsBase,(.L_x_8076 - _Z25selective_scan_fwd_kernelI32Selective_Scan_fwd_kernel_traitsILi32ELi4ELi1ELb0ELb1ELb1ELb0ELb0EN3c108BFloat16EffEEv13SSMParamsBase)
        .other          _Z25selective_scan_fwd_kernelI32Selective_Scan_fwd_kernel_traitsILi32ELi4ELi1ELb0ELb1ELb1ELb0ELb0EN3c108BFloat16EffEEv13SSMParamsBase,@"STO_CUDA_ENTRY STV_DEFAULT"
_Z25selective_scan_fwd_kernelI32Selective_Scan_fwd_kernel_traitsILi32ELi4ELi1ELb0ELb1ELb1ELb0ELb0EN3c108BFloat16EffEEv13SSMParamsBase:
.text._Z25selective_scan_fwd_kernelI32Selective_Scan_fwd_kernel_traitsILi32ELi4ELi1ELb0ELb1ELb1ELb0ELb0EN3c108BFloat16EffEEv13SSMParamsBase:
        /* <DEDUP_REMOVED lines=37> */
.L_x_5768:
        /* <DEDUP_REMOVED lines=18> */
[----:B--2---:R-:W-:-:S04]  /*0370*/  VIADD R6, R8, 0xffffffe ;  /* 0x0ffffffe08067836 */ /* 0x004fc80000000000 */
[----:B------:R2:W4:Y:S03]  /*0380*/  F2I.FTZ.U32.TRUNC.NTZ R7, R6 ;  /* 0x0000000600077305 */ /* 0x000526000021f000 */
[----:B------:R-:W5:Y:S01]  /*0390*/  LDC.64 R48, c[0x0][0x3f8] ;  /* 0x0000fe00ff307b82 */ /* 0x000f620000000a00 */
[----:B--2---:R-:W-:-:S07]  /*03a0*/  IMAD.MOV.U32 R6, RZ, RZ, RZ ;  /* 0x000000ffff067224 */ /* 0x004fce00078e00ff */
[----:B------:R-:W2:Y:S01]  /*03b0*/  LDC.64 R52, c[0x0][0x418] ;  /* 0x00010600ff347b82 */ /* 0x000ea20000000a00 */
[----:B----4-:R-:W-:-:S07]  /*03c0*/  IADD3 R9, PT, PT, RZ, -R7, RZ ;  /* 0x80000007ff097210 */ /* 0x010fce0007ffe0ff */
[----:B------:R-:W4:Y:S01]  /*03d0*/  LDC.64 R18, c[0x0][0x498] ;  /* 0x00012600ff127b82 */ /* 0x000f220000000a00 */
[----:B------:R-:W-:-:S04]  /*03e0*/  IMAD R9, R9, R14, RZ ;  /* 0x0000000e09097224 */ /* 0x000fc800078e02ff */
[----:B------:R-:W-:-:S03]  /*03f0*/  IMAD.HI.U32 R7, R7, R9, R6 ;  /* 0x0000000907077227 */ /* 0x000fc600078e0006 */
[----:B------:R-:W4:Y:S01]  /*0400*/  LDC.64 R22, c[0x0][0x478] ;  /* 0x00011e00ff167b82 */ /* 0x000f220000000a00 */
[----:B------:R-:W-:-:S04]  /*0410*/  IMAD.MOV.U32 R9, RZ, RZ, R12 ;  /* 0x000000ffff097224 */ /* 0x000fc800078e000c */
[----:B------:R-:W-:-:S03]  /*0420*/  IMAD.HI.U32 R8, R7, R9, RZ ;  /* 0x0000000907087227 */ /* 0x000fc600078e00ff */
[----:B------:R-:W0:Y:S01]  /*0430*/  LDC.64 R12, c[0x0][0x400] ;  /* 0x00010000ff0c7b82 */ /* 0x000e220000000a00 */
[----:B------:R-:W-:-:S04]  /*0440*/  IMAD.MOV R7, RZ, RZ, -R8 ;  /* 0x000000ffff077224 */ /* 0x000fc800078e0a08 */
[----:B------:R-:W-:-:S03]  /*0450*/  IMAD R9, R14, R7, R9 ;  /* 0x000000070e097224 */ /* 0x000fc600078e0209 */
[----:B------:R-:W4:Y:S02]  /*0460*/  LDC.64 R26, c[0x0][0x480] ;  /* 0x00012000ff1a7b82 */ /* 0x000f240000000a00 */
[----:B------:R-:W-:-:S13]  /*0470*/  ISETP.GT.U32.AND P4, PT, R14, R9, PT ;  /* 0x000000090e00720c */ /* 0x000fda0003f84070 */
[----:B------:R-:W-:Y:S01]  /*0480*/  @!P4 IADD3 R9, PT, PT, R9, -R14, RZ ;  /* 0x8000000e0909c210 */ /* 0x000fe20007ffe0ff */
[----:B------:R-:W-:Y:S01]  /*0490*/  @!P4 VIADD R8, R8, 0x1 ;  /* 0x000000010808c836 */ /* 0x000fe20000000000 */
[----:B------:R-:W-:Y:S01]  /*04a0*/  ISETP.NE.AND P4, PT, R11, RZ, PT ;  /* 0x000000ff0b00720c */ /* 0x000fe20003f85270 */
[----:B0-----:R-:W-:Y:S01]  /*04b0*/  IMAD.WIDE.U32 R6, R3, R12, RZ ;  /* 0x0000000c03067225 */ /* 0x001fe200078e00ff */
[----:B------:R-:W-:Y:S02]  /*04c0*/  ISETP.GE.U32.AND P5, PT, R9, R14, PT ;  /* 0x0000000e0900720c */ /* 0x000fe40003fa6070 */
[----:B------:R-:W-:Y:S01]  /*04d0*/  LOP3.LUT R9, R0, R11, RZ, 0x3c, !PT ;  /* 0x0000000b00097212 */ /* 0x000fe200078e3cff */
[C---:B------:R-:W-:Y:S02]  /*04e0*/  IMAD R7, R3.reuse, R13, R7 ;  /* 0x0000000d03077224 */ /* 0x040fe400078e0207 */
[----:B-1----:R-:W-:Y:S01]  /*04f0*/  IMAD.WIDE.U32 R12, R3, R24, RZ ;  /* 0x00000018030c7225 */ /* 0x002fe200078e00ff */
[----:B------:R-:W-:-:S03]  /*0500*/  ISETP.GE.AND P3, PT, R9, RZ, PT ;  /* 0x000000ff0900720c */ /* 0x000fc60003f66270 */
[----:B------:R-:W-:-:S04]  /*0510*/  IMAD.WIDE.U32 R6, R0, R54, R6 ;  /* 0x0000003600067225 */ /* 0x000fc800078e0006 */
[----:B------:R-:W-:Y:S01]  /*0520*/  @P5 VIADD R8, R8, 0x1 ;  /* 0x0000000108085836 */ /* 0x000fe20000000000 */
[----:B---3--:R-:W-:Y:S01]  /*0530*/  ISETP.NE.AND P5, PT, R28, RZ, PT ;  /* 0x000000ff1c00720c */ /* 0x008fe20003fa5270 */
[----:B------:R-:W-:Y:S02]  /*0540*/  IMAD R55, R0, R55, R7 ;  /* 0x0000003700377224 */ /* 0x000fe400078e0207 */
        /* <DEDUP_REMOVED lines=8> */
[C---:B------:R-:W-:Y:S01]  /*05d0*/  IMAD R11, R3.reuse, R21, R11 ;  /* 0x00000015030b7224 */ /* 0x040fe200078e020b */
[----:B------:R-:W-:Y:S01]  /*05e0*/  LEA.HI.X R55, R6, R57, R55, 0x1, P3 ;  /* 0x0000003906377211 */ /* 0x000fe200018f0c37 */
[----:B------:R-:W-:Y:S02]  /*05f0*/  IMAD R13, R3, R25, R13 ;  /* 0x00000019030d7224 */ /* 0x000fe400078e020d */
[----:B------:R-:W-:-:S02]  /*0600*/  IMAD R14, R17, R50, RZ ;  /* 0x00000032110e7224 */ /* 0x000fc400078e02ff */
[----:B------:R-:W-:Y:S02]  /*0610*/  IMAD R16, R17, R48, RZ ;  /* 0x0000003011107224 */ /* 0x000fe400078e02ff */
[----:B--2---:R-:W-:-:S04]  /*0620*/  IMAD.WIDE.U32 R6, R0, R52, R8 ;  /* 0x0000003400067225 */ /* 0x004fc800078e0008 */
        /* <DEDUP_REMOVED lines=21> */
.L_x_5769:
        /* <DEDUP_REMOVED lines=11> */
.L_x_5770:
        /* <DEDUP_REMOVED lines=70> */
.L_x_5771:
        /* <DEDUP_REMOVED lines=30> */
.L_x_5772:
        /* <DEDUP_REMOVED lines=32> */
.L_x_5788:
        /* <DEDUP_REMOVED lines=61> */
[C---:B-1----:R-:W-:Y:S01]  /*1440*/  IMAD.U32 R16, R18.reuse, 0x10000, RZ ;  /* 0x0001000012107824 */ /* 0x042fe200078e00ff */
[----:B------:R-:W-:Y:S02]  /*1450*/  PRMT R17, R18, 0x7632, R17 ;  /* 0x0000763212117816 */ /* 0x000fe40000000011 */
[----:B------:R-:W-:Y:S01]  /*1460*/  SHF.L.U32 R60, R19, 0x10, RZ ;  /* 0x00000010133c7819 */ /* 0x000fe200000006ff */
[--C-:B------:R-:W-:Y:S02]  /*1470*/  FADD.FTZ R61, R16, R45.reuse ;  /* 0x0000002d103d7221 */ /* 0x100fe40000010000 */
[----:B------:R-:W-:Y:S02]  /*1480*/  IMAD.U32 R14, R17, 0x10000, RZ ;  /* 0x00010000110e7824 */ /* 0x000fe400078e00ff */
[--C-:B------:R-:W-:Y:S01]  /*1490*/  FADD.FTZ R60, R60, R45.reuse ;  /* 0x0000002d3c3c7221 */ /* 0x100fe20000010000 */
[----:B------:R-:W-:Y:S01]  /*14a0*/  FSETP.GTU.FTZ.AND P0, PT, R61, 20, PT ;  /* 0x41a000003d00780b */ /* 0x000fe20003f1c000 */
[----:B------:R-:W-:Y:S01]  /*14b0*/  FADD.FTZ R59, R14, R45 ;  /* 0x0000002d0e3b7221 */ /* 0x000fe20000010000 */
[----:B------:R-:W-:-:S02]  /*14c0*/  PRMT R14, R19, 0x7632, R14 ;  /* 0x00007632130e7816 */ /* 0x000fc4000000000e */
[----:B0-----:R-:W-:Y:S02]  /*14d0*/  ISETP.EQ.OR P4, PT, RZ, UR4, P0 ;  /* 0x00000004ff007c0c */ /* 0x001fe40008782670 */
[----:B------:R-:W-:Y:S01]  /*14e0*/  FSETP.GTU.FTZ.AND P3, PT, R60, 20, PT ;  /* 0x41a000003c00780b */ /* 0x000fe20003f7c000 */
[----:B------:R-:W-:Y:S01]  /*14f0*/  IMAD.U32 R14, R14, 0x10000, RZ ;  /* 0x000100000e0e7824 */ /* 0x000fe200078e00ff */
[----:B------:R-:W-:-:S03]  /*1500*/  FSETP.GTU.FTZ.AND P0, PT, R59, 20, PT ;  /* 0x41a000003b00780b */ /* 0x000fc60003f1c000 */
[----:B------:R-:W-:-:S06]  /*1510*/  FADD.FTZ R58, R14, R45 ;  /* 0x0000002d0e3a7221 */ /* 0x000fcc0000010000 */
        /* <DEDUP_REMOVED lines=31> */
.L_x_5774:
[----:B------:R-:W-:Y:S05]  /*1710*/  BSYNC.RECONVERGENT B0 ;  /* 0x0000000000007941 */ /* 0x000fea0003800200 */
.L_x_5773:
        /* <DEDUP_REMOVED lines=36> */
.L_x_5776:
[----:B------:R-:W-:Y:S05]  /*1960*/  BSYNC.RECONVERGENT B0 ;  /* 0x0000000000007941 */ /* 0x000fea0003800200 */
.L_x_5775:
        /* <DEDUP_REMOVED lines=32> */
.L_x_5778:
[----:B------:R-:W-:Y:S05]  /*1b70*/  BSYNC.RECONVERGENT B0 ;  /* 0x0000000000007941 */ /* 0x000fea0003800200 */
.L_x_5777:
        /* <DEDUP_REMOVED lines=32> */
.L_x_5780:
[----:B------:R-:W-:Y:S05]  /*1d80*/  BSYNC.RECONVERGENT B0 ;  /* 0x0000000000007941 */ /* 0x000fea0003800200 */
.L_x_5779:
[----:B------:R-:W0:Y:S01]  /*1d90*/  LDCU UR7, c[0x0][0x38c] ;  /* 0x00007180ff0777ac */ /* 0x000e220008000800 */
[----:B------:R-:W-:Y:S01]  /*1da0*/  MOV R14, R56 ;  /* 0x00000038000e7202 */ /* 0x000fe20000000f00 */
[----:B------:R-:W-:Y:S01]  /*1db0*/  IMAD.MOV.U32 R15, RZ, RZ, R55 ;  /* 0x000000ffff0f7224 */ /* 0x000fe200078e0037 */
[----:B------:R-:W-:Y:S01]  /*1dc0*/  MOV R17, R53 ;  /* 0x0000003500117202 */ /* 0x000fe20000000f00 */
[----:B------:R-:W-:Y:S02]  /*1dd0*/  IMAD.MOV.U32 R16, RZ, RZ, R54 ;  /* 0x000000ffff107224 */ /* 0x000fe400078e0036 */
[----:B------:R-:W-:-:S04]  /*1de0*/  IMAD.WIDE.U32 R54, R66, 0x2, R14 ;  /* 0x0000000242367825 */ /* 0x000fc800078e000e */
[----:B------:R-:W-:-:S04]  /*1df0*/  IMAD.WIDE.U32 R14, R66, 0x2, R16 ;  /* 0x00000002420e7825 */ /* 0x000fc800078e0010 */
[----:B------:R-:W-:Y:S01]  /*1e00*/  IMAD.MOV.U32 R56, RZ, RZ, R54 ;  /* 0x000000ffff387224 */ /* 0x000fe200078e0036 */
[----:B------:R-:W-:Y:S01]  /*1e10*/  MOV R53, R15 ;  /* 0x0000000f00357202 */ /* 0x000fe20000000f00 */
[--C-:B------:R-:W-:Y:S01]  /*1e20*/  IMAD.MOV.U32 R54, RZ, RZ, R14.reuse ;  /* 0x000000ffff367224 */ /* 0x100fe200078e000e */
[C---:B------:R-:W-:Y:S01]  /*1e30*/  PRMT R14, R12.reuse, 0x7632, R14 ;  /* 0x000076320c0e7816 */ /* 0x040fe2000000000e */
[----:B0-----:R-:W-:Y:S01]  /*1e40*/  UISETP.GE.AND UP0, UPT, UR7, 0x1, UPT ;  /* 0x000000010700788c */ /* 0x001fe2000bf06270 */
[C---:B------:R-:W-:Y:S01]  /*1e50*/  PRMT R15, R13.reuse, 0x7632, R15 ;  /* 0x000076320d0f7816 */ /* 0x040fe2000000000f */
[----:B------:R-:W-:Y:S01]  /*1e60*/  IMAD.U32 R74, R12, 0x10000, RZ ;  /* 0x000100000c4a7824 */ /* 0x000fe200078e00ff */
[----:B------:R-:W-:Y:S01]  /*1e70*/  SHF.L.U32 R14, R14, 0x10, RZ ;  /* 0x000000100e0e7819 */ /* 0x000fe200000006ff */
[----:B------:R-:W-:Y:S02]  /*1e80*/  IMAD.U32 R17, R13, 0x10000, RZ ;  /* 0x000100000d117824 */ /* 0x000fe400078e00ff */
[----:B------:R-:W-:-:S02]  /*1e90*/  IMAD.U32 R15, R15, 0x10000, RZ ;  /* 0x000100000f0f7824 */ /* 0x000fc400078e00ff */
[-C--:B------:R-:W-:Y:S01]  /*1ea0*/  FMUL.FTZ R70, R74, R46.reuse ;  /* 0x0000002e4a467220 */ /* 0x080fe20000410000 */
        /* <DEDUP_REMOVED lines=19> */
[----:B------:R-:W-:Y:S01]  /*1fe0*/  FMUL.FTZ R74, R74, R61 ;  /* 0x0000003d4a4a7220 */ /* 0x000fe20000410000 */
[----:B------:R-:W-:Y:S01]  /*1ff0*/  IMAD.MOV.U32 R89, RZ, RZ, RZ ;  /* 0x000000ffff597224 */ /* 0x000fe200078e00ff */
[----:B------:R-:W-:Y:S01]  /*2000*/  MOV R87, R39 ;  /* 0x0000002700577202 */ /* 0x000fe20000000f00 */
[----:B------:R-:W-:Y:S01]  /*2010*/  IMAD.MOV.U32 R82, RZ, RZ, RZ ;  /* 0x000000ffff527224 */ /* 0x000fe200078e00ff */
[----:B------:R-:W-:Y:S01]  /*2020*/  UIADD3 UR8, UPT, UPT, UR6, 0x220, URZ ;  /* 0x0000022006087890 */ /* 0x000fe2000fffe0ff */
[----:B--2---:R-:W2:Y:S01]  /*2030*/  MUFU.RCP R16, R16 ;  /* 0x0000001000107308 */ /* 0x004ea20000001000 */
[----:B------:R-:W-:Y:S01]  /*2040*/  IMAD.MOV.U32 R80, RZ, RZ, R0 ;  /* 0x000000ffff507224 */ /* 0x000fe200078e0000 */
[----:B------:R-:W-:Y:S01]  /*2050*/  UIADD3 UR7, UPT, UPT, -UR7, URZ, URZ ;  /* 0x000000ff07077290 */ /* 0x000fe2000fffe1ff */
[----:B------:R-:W4:Y:S01]  /*2060*/  LDCU.64 UR12, c[0x0][0x460] ;  /* 0x00008c00ff0c77ac */ /* 0x000f220008000a00 */
[----:B-1----:R-:W-:Y:S01]  /*2070*/  SHF.L.U64.HI R25, R24, 0x1, R25 ;  /* 0x0000000118197819 */ /* 0x002fe20000010219 */
[----:B--2---:R-:W-:Y:S01]  /*2080*/  VIADD R13, R16, 0xffffffe ;  /* 0x0ffffffe100d7836 */ /* 0x004fe20000000000 */
[----:B------:R-:W-:-:S05]  /*2090*/  IADD3 R16, P6, PT, R52, R65, RZ ;  /* 0x0000004134107210 */ /* 0x000fca0007fde0ff */
[----:B------:R-:W1:Y:S01]  /*20a0*/  F2I.FTZ.U32.TRUNC.NTZ R13, R13 ;  /* 0x0000000d000d7305 */ /* 0x000e62000021f000 */
[----:B------:R-:W-:Y:S01]  /*20b0*/  IMAD.X R17, R11, 0x1, R51, P6 ;  /* 0x000000010b117824 */ /* 0x000fe200030e0633 */
[----:B-1----:R-:W-:-:S05]  /*20c0*/  IADD3 R12, PT, PT, RZ, -R13, RZ ;  /* 0x8000000dff0c7210 */ /* 0x002fca0007ffe0ff */
[----:B------:R-:W-:Y:S02]  /*20d0*/  IMAD R21, R12, R23, RZ ;  /* 0x000000170c157224 */ /* 0x000fe400078e02ff */
[----:B------:R-:W-:-:S04]  /*20e0*/  IMAD.MOV.U32 R12, RZ, RZ, RZ ;  /* 0x000000ffff0c7224 */ /* 0x000fc800078e00ff */
[----:B------:R-:W-:Y:S01]  /*20f0*/  IMAD.HI.U32 R21, R13, R21, R12 ;  /* 0x000000150d157227 */ /* 0x000fe200078e000c */
[----:B------:R-:W-:Y:S02]  /*2100*/  MOV R12, R18 ;  /* 0x00000012000c7202 */ /* 0x000fe40000000f00 */
[----:B------:R-:W1:Y:S01]  /*2110*/  LDC.64 R18, c[0x0][0x3b8] ;  /* 0x0000ee00ff127b82 */ /* 0x000e620000000a00 */
[----:B------:R-:W-:Y:S02]  /*2120*/  IMAD.MOV.U32 R13, RZ, RZ, R20 ;  /* 0x000000ffff0d7224 */ /* 0x000fe400078e0014 */
[----:B------:R-:W-:-:S04]  /*2130*/  IMAD.HI.U32 R91, R21, R12, RZ ;  /* 0x0000000c155b7227 */ /* 0x000fc800078e00ff */
[----:B------:R-:W-:Y:S02]  /*2140*/  IMAD R12, R91, R13, R12 ;  /* 0x0000000d5b0c7224 */ /* 0x000fe400078e020c */
[----:B0-----:R-:W-:Y:S02]  /*2150*/  IMAD R21, R3, UR4, RZ ;  /* 0x0000000403157c24 */ /* 0x001fe4000f8e02ff */
[----:B------:R-:W-:Y:S01]  /*2160*/  IMAD.MOV.U32 R13, RZ, RZ, R47 ;  /* 0x000000ffff0d7224 */ /* 0x000fe200078e002f */
[----:B------:R-:W-:Y:S01]  /*2170*/  ISETP.GT.U32.AND P4, PT, R23, R12, PT ;  /* 0x0000000c1700720c */ /* 0x000fe20003f84070 */
[----:B------:R-:W-:Y:S01]  /*2180*/  IMAD R93, R2, UR5, R21 ;  /* 0x00000005025d7c24 */ /* 0x000fe2000f8e0215 */
[----:B------:R-:W-:Y:S01]  /*2190*/  UMOV UR5, URZ ;  /* 0x000000ff00057c82 */ /* 0x000fe20008000000 */
[----:B------:R-:W0:Y:S01]  /*21a0*/  LDC.64 R20, c[0x0][0x3d0] ;  /* 0x0000f400ff147b82 */ /* 0x000e220000000a00 */
[----:B-1----:R-:W-:-:S09]  /*21b0*/  SHF.L.U64.HI R19, R18, 0x2, R19 ;  /* 0x0000000212137819 */ /* 0x002fd20000010213 */
[----:B------:R-:W-:Y:S02]  /*21c0*/  @!P4 IMAD.IADD R12, R12, 0x1, -R23 ;  /* 0x000000010c0cc824 */ /* 0x000fe400078e0a17 */
[----:B------:R-:W-:Y:S01]  /*21d0*/  @!P4 VIADD R91, R91, 0x1 ;  /* 0x000000015b5bc836 */ /* 0x000fe20000000000 */
[----:B------:R-:W-:Y:S02]  /*21e0*/  ISETP.NE.AND P4, PT, R44, RZ, PT ;  /* 0x000000ff2c00720c */ /* 0x000fe40003f85270 */
[----:B------:R-:W-:Y:S02]  /*21f0*/  ISETP.GE.U32.AND P3, PT, R12, R23, PT ;  /* 0x000000170c00720c */ /* 0x000fe40003f66070 */
[----:B------:R-:W1:Y:S01]  /*2200*/  LDC.64 R22, c[0x0][0x460] ;  /* 0x00011800ff167b82 */ /* 0x000e620000000a00 */
[----:B------:R-:W-:-:S05]  /*2210*/  MOV R12, R48 ;  /* 0x00000030000c7202 */ /* 0x000fca0000000f00 */
[----:B------:R-:W-:Y:S01]  /*2220*/  IMAD.WIDE.U32 R12, R2, UR4, R12 ;  /* 0x00000004020c7c25 */ /* 0x000fe2000f8e000c */
[----:B0-----:R-:W-:Y:S01]  /*2230*/  SHF.L.U64.HI R21, R20, 0x1, R21 ;  /* 0x0000000114157819 */ /* 0x001fe20000010215 */
[----:B------:R-:W-:Y:S02]  /*2240*/  UMOV UR4, URZ ;  /* 0x000000ff00047c82 */ /* 0x000fe40008000000 */
[----:B------:R-:W-:Y:S01]  /*2250*/  IMAD.IADD R93, R13, 0x1, R93 ;  /* 0x000000010d5d7824 */ /* 0x000fe200078e025d */
[----:B------:R-:W-:Y:S02]  /*2260*/  @P3 IADD3 R91, PT, PT, R91, 0x1, RZ ;  /* 0x000000015b5b3810 */ /* 0x000fe40007ffe0ff */
[----:B------:R-:W-:-:S03]  /*2270*/  IADD3 R31, P3, PT, R50, R65, RZ ;  /* 0x00000041321f7210 */ /* 0x000fc60007f7e0ff */
[----:B------:R-:W-:Y:S01]  /*2280*/  @!P0 IMAD.MOV R91, RZ, RZ, -R91 ;  /* 0x000000ffff5b8224 */ /* 0x000fe200078e0a5b */
[----:B------:R-:W-:Y:S02]  /*2290*/  IADD3.X R32, PT, PT, R11, R49, RZ, P3, !PT ;  /* 0x000000310b207210 */ /* 0x000fe40001ffe4ff */
[----:B------:R-:W-:Y:S02]  /*22a0*/  @!P4 LOP3.LUT R91, RZ, R44, RZ, 0x33, !PT ;  /* 0x0000002cff5bc212 */ /* 0x000fe400078e33ff */
[----:B-1-34-:R-:W-:-:S07]  /*22b0*/  SHF.L.U64.HI R23, R22, 0x2, R23 ;  /* 0x0000000216177819 */ /* 0x01afce0000010217 */
.L_x_5787:
[-C--:B------:R-:W-:Y:S01]  /*22c0*/  ISETP.GE.AND P3, PT, R69, R66.reuse, PT ;  /* 0x000000424500720c */ /* 0x080fe20003f66270 */
[----:B------:R-:W2:Y:S01]  /*22d0*/  @!P5 LDG.E.U16 R33, desc[UR10][R16.64+-0x80] ;  /* 0xffff800a1021d981 */ /* 0x000ea2000c1e1500 */
[-C--:B------:R-:W-:Y:S02]  /*22e0*/  ISETP.GE.AND P0, PT, R71, R66.reuse, PT ;  /* 0x000000424700720c */ /* 0x080fe40003f06270 */
[----:B------:R-:W-:-:S09]  /*22f0*/  ISETP.GE.AND P4, PT, R67, R66, PT ;  /* 0x000000424300720c */ /* 0x000fd20003f86270 */
[----:B------:R-:W3:Y:S04]  /*2300*/  @!P3 LDG.E.U16 R26, desc[UR10][R16.64] ;  /* 0x0000000a101ab981 */ /* 0x000ee8000c1e1500 */
[----:B------:R-:W4:Y:S04]  /*2310*/  @!P0 LDG.E.U16 R27, desc[UR10][R16.64+-0x40] ;  /* 0xffffc00a101b8981 */ /* 0x000f28000c1e1500 */
[----:B------:R-:W5:Y:S01]  /*2320*/  @!P4 LDG.E.U16 R29, desc[UR10][R16.64+0x40] ;  /* 0x0000400a101dc981 */ /* 0x000f62000c1e1500 */
[----:B------:R-:W-:Y:S02]  /*2330*/  HFMA2 R28, -RZ, RZ, 0, 0 ;  /* 0x00000000ff1c7431 */ /* 0x000fe400000001ff */
[----:B------:R-:W-:Y:S01]  /*2340*/  IMAD.MOV.U32 R30, RZ, RZ, RZ ;  /* 0x000000ffff1e7224 */ /* 0x000fe200078e00ff */
[----:B------:R-:W-:-:S02]  /*2350*/  ISETP.GE.AND P6, PT, R81, R66, PT ;  /* 0x000000425100720c */ /* 0x000fc40003fc6270 */
[----:B--2---:R-:W-:Y:S02]  /*2360*/  @!P5 PRMT R28, R33, 0x5410, RZ ;  /* 0x00005410211cd816 */ /* 0x004fe400000000ff */
[----:B---3--:R-:W-:Y:S01]  /*2370*/  @!P3 PRMT R30, R26, 0x5410, RZ ;  /* 0x000054101a1eb816 */ /* 0x008fe200000000ff */
[----:B------:R-:W-:Y:S01]  /*2380*/  IMAD.MOV.U32 R26, RZ, RZ, R87 ;  /* 0x000000ffff1a7224 */ /* 0x000fe200078e0057 */
[----:B----4-:R-:W-:Y:S02]  /*2390*/  @!P0 PRMT R28, R28, 0x5410, R27 ;  /* 0x000054101c1c8816 */ /* 0x010fe4000000001b */
[----:B------:R-:W-:Y:S02]  /*23a0*/  MOV R27, R80 ;  /* 0x00000050001b7202 */ /* 0x000fe40000000f00 */
[----:B-----5:R-:W-:Y:S02]  /*23b0*/  @!P4 PRMT R30, R30, 0x5410, R29 ;  /* 0x000054101e1ec816 */ /* 0x020fe4000000001d */
[----:B------:R-:W-:Y:S01]  /*23c0*/  PRMT R36, R28, 0x7632, R36 ;  /* 0x000076321c247816 */ /* 0x000fe20000000024 */
[----:B------:R0:W2:Y:S01]  /*23d0*/  LDG.E R35, desc[UR10][R26.64] ;  /* 0x0000000a1a237981 */ /* 0x0000a2000c1e1900 */
[----:B------:R-:W-:-:S03]  /*23e0*/  PRMT R37, R30, 0x7632, R37 ;  /* 0x000076321e257816 */ /* 0x000fc60000000025 */
[----:B------:R1:W-:Y:S01]  /*23f0*/  STS.U16 [R63], R28 ;  /* 0x0000001c3f007388 */ /* 0x0003e20000000400 */
[----:B0-----:R-:W-:Y:S02]  /*2400*/  IMAD.MOV.U32 R26, RZ, RZ, R31 ;  /* 0x000000ffff1a7224 */ /* 0x001fe400078e001f */
[----:B------:R-:W-:Y:S01]  /*2410*/  IMAD.MOV.U32 R27, RZ, RZ, R32 ;  /* 0x000000ffff1b7224 */ /* 0x000fe200078e0020 */
[----:B------:R0:W-:Y:S04]  /*2420*/  STS.U16 [R63+0x40], R36 ;  /* 0x000040243f007388 */ /* 0x0001e80000000400 */
[----:B------:R-:W-:Y:S04]  /*2430*/  STS.U16 [R63+0x80], R30 ;  /* 0x0000801e3f007388 */ /* 0x000fe80000000400 */
[----:B------:R-:W-:Y:S01]  /*2440*/  STS.U16 [R63+0xc0], R37 ;  /* 0x0000c0253f007388 */ /* 0x000fe20000000400 */
[----:B------:R-:W-:-:S03]  /*2450*/  NOP ;  /* 0x0000000000007918 */ /* 0x000fc60000000000 */
[----:B------:R-:W3:Y:S04]  /*2460*/  @!P6 LDG.E.U16 R29, desc[UR10][R26.64+-0x80] ;  /* 0xffff800a1a1de981 */ /* 0x000ee8000c1e1500 */
[----:B------:R-:W4:Y:S04]  /*2470*/  @!P3 LDG.E.U16 R32, desc[UR10][R26.64] ;  /* 0x0000000a1a20b981 */ /* 0x000f28000c1e1500 */
[----:B------:R-:W5:Y:S04]  /*2480*/  @!P0 LDG.E.U16 R31, desc[UR10][R26.64+-0x40] ;  /* 0xffffc00a1a1f8981 */ /* 0x000f68000c1e1500 */
[----:B------:R-:W2:Y:S01]  /*2490*/  @!P4 LDG.E.U16 R33, desc[UR10][R26.64+0x40] ;  /* 0x0000400a1a21c981 */ /* 0x000ea2000c1e1500 */
[----:B------:R-:W-:-:S02]  /*24a0*/  HFMA2 R34, -RZ, RZ, 0, 0 ;  /* 0x00000000ff227431 */ /* 0x000fc400000001ff */
[----:B-1----:R-:W-:Y:S01]  /*24b0*/  IMAD.MOV.U32 R28, RZ, RZ, RZ ;  /* 0x000000ffff1c7224 */ /* 0x002fe200078e00ff */
[----:B---3--:R-:W-:Y:S02]  /*24c0*/  @!P6 PRMT R34, R29, 0x5410, RZ ;  /* 0x000054101d22e816 */ /* 0x008fe400000000ff */
[----:B----4-:R-:W-:Y:S02]  /*24d0*/  @!P3 PRMT R28, R32, 0x5410, RZ ;  /* 0x00005410201cb816 */ /* 0x010fe400000000ff */
[----:B-----5:R-:W-:Y:S02]  /*24e0*/  @!P0 PRMT R34, R34, 0x5410, R31 ;  /* 0x0000541022228816 */ /* 0x020fe4000000001f */
[----:B------:R-:W1:Y:S01]  /*24f0*/  LDS.64 R30, [R62] ;  /* 0x000000003e1e7984 */ /* 0x000e620000000a00 */
[----:B--2---:R-:W-:Y:S02]  /*2500*/  @!P4 PRMT R28, R28, 0x5410, R33 ;  /* 0x000054101c1cc816 */ /* 0x004fe40000000021 */
[----:B------:R-:W-:-:S02]  /*2510*/  PRMT R29, R34, 0x7632, R29 ;  /* 0x00007632221d7816 */ /* 0x000fc4000000001d */
[----:B0-----:R-:W-:Y:S01]  /*2520*/  PRMT R36, R28, 0x7632, R36 ;  /* 0x000076321c247816 */ /* 0x001fe20000000024 */
[----:B------:R0:W-:Y:S04]  /*2530*/  STS.U16 [R63+0x100], R34 ;  /* 0x000100223f007388 */ /* 0x0001e80000000400 */
[----:B------:R-:W-:Y:S04]  /*2540*/  STS.U16 [R63+0x180], R28 ;  /* 0x0001801c3f007388 */ /* 0x000fe80000000400 */
[----:B------:R-:W-:Y:S04]  /*2550*/  STS.U16 [R63+0x140], R29 ;  /* 0x0001401d3f007388 */ /* 0x000fe80000000400 */
[----:B------:R2:W-:Y:S01]  /*2560*/  STS.U16 [R63+0x1c0], R36 ;  /* 0x0001c0243f007388 */ /* 0x0005e20000000400 */
[----:B------:R-:W-:-:S03]  /*2570*/  NOP ;  /* 0x0000000000007918 */ /* 0x000fc60000000000 */
[----:B------:R-:W3:Y:S01]  /*2580*/  LDS.64 R32, [R62+0x100] ;  /* 0x000100003e207984 */ /* 0x000ee20000000a00 */
[----:B------:R-:W-:Y:S01]  /*2590*/  ISETP.NE.AND P0, PT, R68, RZ, PT ;  /* 0x000000ff4400720c */ /* 0x000fe20003f05270 */
[----:B------:R-:W-:-:S12]  /*25a0*/  FMUL.FTZ R35, R35, 1.4426950216293334961 ;  /* 0x3fb8aa3b23237820 */ /* 0x000fd80000410000 */
[----:B------:R-:W4:Y:S01]  /*25b0*/  @P0 LDS.64 R28, [UR8] ;  /* 0x00000008ff1c0984 */ /* 0x000f220008000a00 */
[C---:B------:R-:W-:Y:S01]  /*25c0*/  FMUL.FTZ R88, R35.reuse, R60 ;  /* 0x0000003c23587220 */ /* 0x040fe20000410000 */
[C---:B------:R-:W-:Y:S01]  /*25d0*/  FMUL.FTZ R98, R35.reuse, R58 ;  /* 0x0000003a23627220 */ /* 0x040fe20000410000 */
[C---:B------:R-:W-:Y:S01]  /*25e0*/  FMUL.FTZ R86, R35.reuse, R59 ;  /* 0x0000003b23567220 */ /* 0x040fe20000410000 */
[----:B0-----:R-:W-:Y:S01]  /*25f0*/  FMUL.FTZ R34, R35, R61 ;  /* 0x0000003d23227220 */ /* 0x001fe20000410000 */
[----:B------:R3:W0:Y:S01]  /*2600*/  MUFU.EX2 R96, R88 ;  /* 0x0000005800607308 */ /* 0x0006220000000800 */
[C---:B-1----:R-:W-:Y:S01]  /*2610*/  IMAD.U32 R35, R31.reuse, 0x10000, RZ ;  /* 0x000100001f237824 */ /* 0x042fe200078e00ff */
[----:B--2---:R-:W-:Y:S02]  /*2620*/  PRMT R36, R30, 0x7632, R36 ;  /* 0x000076321e247816 */ /* 0x004fe40000000024 */
[----:B------:R-:W-:-:S04]  /*2630*/  PRMT R31, R31, 0x7632, R31 ;  /* 0x000076321f1f7816 */ /* 0x000fc8000000001f */
[----:B------:R-:W1:Y:S01]  /*2640*/  MUFU.EX2 R94, R86 ;  /* 0x00000056005e7308 */ /* 0x000e620000000800 */
[----:B------:R-:W-:-:S07]  /*2650*/  FMUL.FTZ R35, R78, R35 ;  /* 0x000000234e237220 */ /* 0x000fce0000410000 */
[----:B------:R2:W-:Y:S01]  /*2660*/  MUFU.EX2 R92, R34 ;  /* 0x00000022005c7308 */ /* 0x0005e20000000800 */
[----:B------:R-:W-:-:S07]  /*2670*/  SHF.L.U32 R37, R30, 0x10, RZ ;  /* 0x000000101e257819 */ /* 0x000fce00000006ff */
[----:B------:R-:W5:Y:S01]  /*2680*/  MUFU.EX2 R98, R98 ;  /* 0x0000006200627308 */ /* 0x000f620000000800 */
[C---:B---3--:R-:W-:Y:S01]  /*2690*/  PRMT R88, R33.reuse, 0x7632, R88 ;  /* 0x0000763221587816 */ /* 0x048fe20000000058 */
[----:B------:R-:W-:Y:S01]  /*26a0*/  IMAD.U32 R97, R33, 0x10000, RZ ;  /* 0x0001000021617824 */ /* 0x000fe200078e00ff */
[-C--:B------:R-:W-:Y:S01]  /*26b0*/  ISETP.GE.U32.AND P6, PT, R75, R66.reuse, PT ;  /* 0x000000424b00720c */ /* 0x080fe20003fc6070 */
[----:B------:R-:W-:Y:S01]  /*26c0*/  IMAD.U32 R31, R31, 0x10000, RZ ;  /* 0x000100001f1f7824 */ /* 0x000fe200078e00ff */
[----:B------:R-:W-:Y:S01]  /*26d0*/  SHF.L.U32 R33, R36, 0x10, RZ ;  /* 0x0000001024217819 */ /* 0x000fe200000006ff */
[----:B------:R-:W-:Y:S01]  /*26e0*/  FMUL.FTZ R99, R74, R37 ;  /* 0x000000254a637220 */ /* 0x000fe20000410000 */
[----:B--2---:R-:W-:Y:S01]  /*26f0*/  FSEL R34, R35, RZ, !P6 ;  /* 0x000000ff23227208 */ /* 0x004fe20007000000 */
[----:B------:R-:W-:Y:S01]  /*2700*/  FMUL.FTZ R31, R84, R31 ;  /* 0x0000001f541f7220 */ /* 0x000fe20000410000 */
[----:B------:R-:W-:Y:S01]  /*2710*/  PRMT R86, R32, 0x7632, R86 ;  /* 0x0000763220567816 */ /* 0x000fe20000000056 */
[----:B------:R-:W-:Y:S01]  /*2720*/  FMUL.FTZ R33, R76, R33 ;  /* 0x000000214c217220 */ /* 0x000fe20000410000 */
[----:B------:R-:W-:-:S02]  /*2730*/  ISETP.GE.U32.AND P4, PT, R77, R66, PT ;  /* 0x000000424d00720c */ /* 0x000fc40003f86070 */
[----:B0-----:R-:W-:Y:S02]  /*2740*/  FSEL R35, R96, 1, !P6 ;  /* 0x3f80000060237808 */ /* 0x001fe40007000000 */
[-C--:B------:R-:W-:Y:S02]  /*2750*/  ISETP.GE.U32.AND P3, PT, R73, R66.reuse, PT ;  /* 0x000000424900720c */ /* 0x080fe40003f66070 */
[----:B------:R-:W-:Y:S01]  /*2760*/  ISETP.GE.U32.AND P6, PT, R38, R66, PT ;  /* 0x000000422600720c */ /* 0x000fe20003fc6070 */
[----:B------:R-:W-:Y:S01]  /*2770*/  IMAD.U32 R95, R32, 0x10000, RZ ;  /* 0x00010000205f7824 */ /* 0x000fe200078e00ff */
[----:B-1----:R-:W-:Y:S01]  /*2780*/  FSEL R36, R94, 1, !P4 ;  /* 0x3f8000005e247808 */ /* 0x002fe20006000000 */
[----:B------:R-:W-:Y:S01]  /*2790*/  IMAD.U32 R86, R86, 0x10000, RZ ;  /* 0x0001000056567824 */ /* 0x000fe200078e00ff */
[----:B-----5:R-:W-:Y:S02]  /*27a0*/  FSEL R37, R98, 1, !P3 ;  /* 0x3f80000062257808 */ /* 0x020fe40005800000 */
[----:B------:R-:W-:-:S02]  /*27b0*/  FSEL R99, R99, RZ, !P6 ;  /* 0x000000ff63637208 */ /* 0x000fc40007000000 */
[----:B------:R-:W-:Y:S02]  /*27c0*/  FSEL R92, R92, 1, !P6 ;  /* 0x3f8000005c5c7808 */ /* 0x000fe40007000000 */
[----:B------:R-:W-:Y:S02]  /*27d0*/  FSEL R101, R33, RZ, !P4 ;  /* 0x000000ff21657208 */ /* 0x000fe40006000000 */
[----:B------:R-:W-:Y:S02]  /*27e0*/  FSEL R94, R31, RZ, !P3 ;  /* 0x000000ff1f5e7208 */ /* 0x000fe40005800000 */
[----:B------:R-:W-:Y:S01]  /*27f0*/  SHF.L.U32 R88, R88, 0x10, RZ ;  /* 0x0000001058587819 */ /* 0x000fe200000006ff */
[----:B----4-:R-:W-:Y:S06]  /*2800*/  @P0 BRA `(.L_x_5782) ;  /* 0x0000000000380947 */ /* 0x010fec0003800000 */
[----:B------:R-:W0:Y:S02]  /*2810*/  LDC.U8 R28, c[0x0][0x3a9] ;  /* 0x0000ea40ff1c7b82 */ /* 0x000e240000000000 */
        /* <DEDUP_REMOVED lines=8> */
.L_x_5783:
[----:B------:R-:W-:Y:S01]  /*28a0*/  MOV R29, RZ ;  /* 0x000000ff001d7202 */ /* 0x000fe20000000f00 */
[----:B------:R-:W-:Y:S06]  /*28b0*/  @!P2 BRA `(.L_x_5782) ;  /* 0x00000000000ca947 */ /* 0x000fec0003800000 */
[----:B------:R-:W-:-:S05]  /*28c0*/  IADD3 R30, P0, PT, R48, R89, RZ ;  /* 0x00000059301e7210 */ /* 0x000fca0007f1e0ff */
[----:B------:R-:W-:-:S05]  /*28d0*/  IMAD.X R31, R47, 0x1, R82, P0 ;  /* 0x000000012f1f7824 */ /* 0x000fca00000e0652 */
[----:B------:R1:W5:Y:S03]  /*28e0*/  LDG.E R29, desc[UR10][R30.64] ;  /* 0x0000000a1e1d7981 */ /* 0x000366000c1e1900 */
.L_x_5782:
        /* <DEDUP_REMOVED lines=82> */
.L_x_5786:
[----:B------:R-:W-:-:S04]  /*2e10*/  ISETP.NE.AND P0, PT, R68, R57, PT ;  /* 0x000000394400720c */ /* 0x000fc80003f05270 */
[----:B------:R-:W-:-:S13]  /*2e20*/  ISETP.NE.OR P0, PT, R30, RZ, P0 ;  /* 0x000000ff1e00720c */ /* 0x000fda0000705670 */
[----:B------:R-:W-:-:S05]  /*2e30*/  @!P0 IADD3 R30, P3, PT, R48, R89, RZ ;  /* 0x00000059301e8210 */ /* 0x000fca0007f7e0ff */
[----:B------:R-:W-:-:S05]  /*2e40*/  @!P0 IMAD.X R31, R47, 0x1, R82, P3 ;  /* 0x000000012f1f8824 */ /* 0x000fca00018e0652 */
[----:B------:R0:W-:Y:S03]  /*2e50*/  @!P0 STG.E desc[UR10][R30.64], R29 ;  /* 0x0000001d1e008986 */ /* 0x0001e6000c10190a */
.L_x_5785:
[----:B------:R-:W-:Y:S05]  /*2e60*/  BSYNC.RECONVERGENT B0 ;  /* 0x0000000000007941 */ /* 0x000fea0003800200 */
.L_x_5784:
[----:B------:R-:W-:Y:S01]  /*2e70*/  UIADD3 UR4, UP0, UPT, UR4, UR12, URZ ;  /* 0x0000000c04047290 */ /* 0x000fe2000ff1e0ff */
[----:B------:R-:W-:Y:S01]  /*2e80*/  LEA R87, P0, R18, R87, 0x2 ;  /* 0x0000005712577211 */ /* 0x000fe200078010ff */
[----:B------:R-:W-:Y:S01]  /*2e90*/  UIADD3 UR7, UPT, UPT, UR7, 0x1, URZ ;  /* 0x0000000107077890 */ /* 0x000fe2000fffe0ff */
[----:B0-----:R-:W-:Y:S01]  /*2ea0*/  LEA R31, P6, R24, R26, 0x1 ;  /* 0x0000001a181f7211 */ /* 0x001fe200078c08ff */
        /* <DEDUP_REMOVED lines=9> */
[----:B-1----:R-:W-:Y:S01]  /*2f40*/  IMAD.X R32, R27, 0x1, R25, P6 ;  /* 0x000000011b207824 */ /* 0x002fe200030e0619 */
[----:B------:R-:W-:Y:S01]  /*2f50*/  IADD3.X R82, PT, PT, R82, R23, RZ, P4, !PT ;  /* 0x0000001752527210 */ /* 0x000fe200027fe4ff */
[----:B------:R-:W-:Y:S01]  /*2f60*/  IMAD.X R80, R80, 0x1, R19, P0 ;  /* 0x0000000150507824 */ /* 0x000fe200000e0613 */
[----:B------:R-:W-:Y:S01]  /*2f70*/  UIADD3 UR8, UPT, UPT, UR8, 0x8, URZ ;  /* 0x0000000808087890 */ /* 0x000fe2000fffe0ff */
[----:B------:R-:W-:Y:S11]  /*2f80*/  BRA.U UP0, `(.L_x_5787) ;  /* 0xfffffff100cc7547 */ /* 0x000ff6000b83ffff */
.L_x_5781:
[----:B------:R-:W-:Y:S01]  /*2f90*/  BAR.SYNC.DEFER_BLOCKING 0x0 ;  /* 0x0000000000007b1d */ /* 0x000fe20000010000 */
[----:B------:R-:W-:Y:S02]  /*2fa0*/  ISETP.NE.AND P0, PT, R40, RZ, PT ;  /* 0x000000ff2800720c */ /* 0x000fe40003f05270 */
[----:B------:R-:W-:Y:S02]  /*2fb0*/  F2FP.BF16.F32.PACK_AB R84, R83, R70 ;  /* 0x000000465354723e */ /* 0x000fe400000010ff */
[----:B------:R-:W-:Y:S01]  /*2fc0*/  F2FP.BF16.F32.PACK_AB R85, R85, R72 ;  /* 0x000000485555723e */ /* 0x000fe200000010ff */
[----:B------:R-:W0:Y:S01]  /*2fd0*/  LDCU.64 UR4, c[0x0][0x4a8] ;  /* 0x00009500ff0477ac */ /* 0x000e220008000a00 */
[----:B------:R-:W-:Y:S02]  /*2fe0*/  IADD3 R68, PT, PT, R68, 0x1, RZ ;  /* 0x0000000144447810 */ /* 0x000fe40007ffe0ff */
[----:B------:R-:W-:Y:S01]  /*2ff0*/  IADD3 R41, PT, PT, R66, R41, RZ ;  /* 0x0000002942297210 */ /* 0x000fe20007ffe0ff */
        /* <DEDUP_REMOVED lines=25> */
[----:B0-----:R-:W-:-:S02]  /*3190*/  IMAD.MOV.U32 R14, RZ, RZ, R50 ;  /* 0x000000ffff0e7224 */ /* 0x001fc400078e0032 */
[----:B------:R-:W-:Y:S02]  /*31a0*/  IMAD.MOV.U32 R15, RZ, RZ, R49 ;  /* 0x000000ffff0f7224 */ /* 0x000fe400078e0031 */
[----:B------:R-:W-:-:S04]  /*31b0*/  IMAD.WIDE.U32 R50, R66, 0x2, R12 ;  /* 0x0000000242327825 */ /* 0x000fc800078e000c */
[----:B------:R-:W-:-:S04]  /*31c0*/  IMAD.WIDE.U32 R12, R66, 0x2, R14 ;  /* 0x00000002420c7825 */ /* 0x000fc800078e000e */
[----:B------:R-:W-:Y:S01]  /*31d0*/  IMAD.MOV.U32 R52, RZ, RZ, R50 ;  /* 0x000000ffff347224 */ /* 0x000fe200078e0032 */
[----:B------:R-:W-:Y:S01]  /*31e0*/  MOV R50, R12 ;  /* 0x0000000c00327202 */ /* 0x000fe20000000f00 */
[----:B------:R-:W-:Y:S01]  /*31f0*/  IMAD.MOV.U32 R49, RZ, RZ, R13 ;  /* 0x000000ffff317224 */ /* 0x000fe200078e000d */
[----:B------:R-:W-:Y:S06]  /*3200*/  @P0 BRA `(.L_x_5788) ;  /* 0xffffffdc00980947 */ /* 0x000fec000383ffff */
[----:B------:R-:W-:Y:S05]  /*3210*/  EXIT ;  /* 0x000000000000794d */ /* 0x000fea0003800000 */
.L_x_5789:
        /* <DEDUP_REMOVED lines=14> */
.L_x_8076:


//--------------------- .text._Z25selective_scan_fwd_kernelI32Selective_Scan_fwd_kernel_traitsILi32ELi4ELi1ELb0ELb1ELb1ELb0ELb1EN3c108BFloat16EffEEv13SSMParamsBase --------------------------
	.section	.text._Z25selective_scan_fwd_kernelI32Selective_Scan_fwd_kernel_traitsILi32ELi4ELi1ELb0ELb1ELb1ELb0ELb1EN3c108BFloat16EffEEv13SSMParamsBase,"ax",@progbits
	.align	128
        .global         _Z25selective_scan_fwd_kernelI32Selective_Scan_fwd_kernel_traitsILi32ELi4ELi1ELb0ELb1ELb1ELb0ELb1EN3c108BFloat16EffEEv13SSMParamsBase
        .type           _Z25selective_scan_fwd_kernelI32Selective_Scan_fwd_kernel_traitsILi32ELi4ELi1ELb0ELb1ELb1ELb0ELb1EN3c108BFloat16EffEEv13SSMParamsBase,@function
        .size           _Z25selective_scan_fwd_kernelI32Selective_Scan_fwd_kernel_traitsILi32ELi4ELi1ELb0ELb1ELb1ELb0ELb1EN3c108BFloat16EffEEv13SSMParamsBase,(.L_x_8077 - _Z25selective_scan_fwd_kernelI32Selective_Scan_fwd_kernel_traitsILi32ELi4ELi1ELb0ELb1ELb1ELb0ELb1EN3c108BFloat16EffEEv13SSMParamsBase)
        .other          _Z25selective_scan_fwd_kernelI32Selective_Scan_fwd_kernel_traitsILi32ELi4ELi1ELb0ELb1ELb1ELb0ELb1EN3c108BFloat16EffEEv13SSMParamsBase,@"STO_CUDA_ENTRY STV_DEFAULT"
_Z25selective_scan_fwd_kernelI32Selective_Scan_fwd_kernel_traitsILi32ELi4ELi1ELb0ELb1ELb1ELb0ELb1EN3c108BFloat16EffEEv13SSMParamsBase:
.text._Z25selective_scan_fwd_kernelI32Selective_Scan_fwd_kernel_traitsILi32ELi4ELi1ELb0ELb1ELb1ELb0ELb1EN3c108BFloat16EffEEv13SSMParamsBase:
        /* <DEDUP_REMOVED lines=42> */
.L_x_5790:
        /* <DEDUP_REMOVED lines=29> */
[----:B------:R-:W-:-:S04]  /*0470*/  IMAD.MOV R5, RZ, RZ, -R10 ;  /* 0x000000ffff057224 */ /* 0x000fc800078e0a0a */
[C---:B------:R-:W-:Y:S01]  /*0480*/  IMAD R8, R11.reuse, R5, R16 ;  /* 0x000000050b087224 */ /* 0x040fe200078e0210 */
[----:B------:R-:W-:Y:S02]  /*0490*/  SHF.R.S32.HI R5, RZ, 0x1f, R4 ;  /* 0x0000001fff057819 */ /* 0x000fe40000011404 */
[----:B------:R-:W-:Y:S02]  /*04a0*/  LOP3.LUT R16, R0, R13, RZ, 0x3c, !PT ;  /* 0x0000000d00107212 */ /* 0x000fe400078e3cff */
[----:B------:R-:W-:Y:S02]  /*04b0*/  ISETP.GT.U32.AND P5, PT, R11, R8, PT ;  /* 0x000000080b00720c */ /* 0x000fe40003fa4070 */
[----:B------:R-:W-:-:S11]  /*04c0*/  ISETP.GE.AND P3, PT, R16, RZ, PT ;  /* 0x000000ff1000720c */ /* 0x000fd60003f66270 */
[----:B------:R-:W-:Y:S01]  /*04d0*/  @!P5 IMAD.IADD R8, R8, 0x1, -R11 ;  /* 0x000000010808d824 */ /* 0x000fe200078e0a0b */
[----:B------:R-:W-:Y:S02]  /*04e0*/  @!P5 IADD3 R10, PT, PT, R10, 0x1, RZ ;  /* 0x000000010a0ad810 */ /* 0x000fe40007ffe0ff */
[----:B------:R-:W-:Y:S02]  /*04f0*/  ISETP.NE.AND P5, PT, R13, RZ, PT ;  /* 0x000000ff0d00720c */ /* 0x000fe40003fa5270 */
[----:B------:R-:W-:Y:S01]  /*0500*/  ISETP.GE.U32.AND P4, PT, R8, R11, PT ;  /* 0x0000000b0800720c */ /* 0x000fe20003f86070 */
[----:B---3--:R-:W-:-:S04]  /*0510*/  IMAD R8, R5, R14, RZ ;  /* 0x0000000e05087224 */ /* 0x008fc800078e02ff */
[C---:B------:R-:W-:Y:S02]  /*0520*/  IMAD R11, R4.reuse, R15, R8 ;  /* 0x0000000f040b7224 */ /* 0x040fe400078e0208 */
[----:B------:R-:W-:Y:S02]  /*0530*/  IMAD.WIDE.U32 R8, R4, R14, RZ ;  /* 0x0000000e04087225 */ /* 0x000fe400078e00ff */
[----:B------:R-:W3:Y:S02]  /*0540*/  LDC.64 R14, c[0x0][0x3e0] ;  /* 0x0000f800ff0e7b82 */ /* 0x000ee40000000a00 */
[----:B------:R-:W-:Y:S02]  /*0550*/  IMAD.IADD R9, R9, 0x1, R11 ;  /* 0x0000000109097824 */ /* 0x000fe400078e020b */
        /* <DEDUP_REMOVED lines=13> */
[----:B---3--:R-:W-:Y:S02]  /*0630*/  IMAD R9, R5, R14, RZ ;  /* 0x0000000e05097224 */ /* 0x008fe400078e02ff */
[----:B------:R-:W-:Y:S01]  /*0640*/  IMAD.IADD R11, R11, 0x1, R21 ;  /* 0x000000010b0b7824 */ /* 0x000fe200078e0215 */
[----:B------:R-:W-:Y:S01]  /*0650*/  SHF.R.S32.HI R21, RZ, 0x1f, R19 ;  /* 0x0000001fff157819 */ /* 0x000fe20000011413 */
[----:B------:R-:W-:Y:S01]  /*0660*/  IMAD.WIDE.U32 R12, R4, R22, RZ ;  /* 0x00000016040c7225 */ /* 0x000fe200078e00ff */
[----:B------:R-:W-:-:S03]  /*0670*/  LEA.HI.X R55, R8, R57, R55, 0x1, P3 ;  /* 0x0000003908377211 */ /* 0x000fc600018f0c37 */
[C---:B------:R-:W-:Y:S02]  /*0680*/  IMAD R9, R4.reuse, R15, R9 ;  /* 0x0000000f04097224 */ /* 0x040fe400078e0209 */
[----:B------:R-:W-:-:S04]  /*0690*/  IMAD.WIDE.U32 R14, R4, R14, RZ ;  /* 0x0000000e040e7225 */ /* 0x000fc800078e00ff */
[----:B------:R-:W-:Y:S01]  /*06a0*/  IMAD.IADD R13, R13, 0x1, R23 ;  /* 0x000000010d0d7824 */ /* 0x000fe200078e0217 */
[----:B-----5:R-:W-:Y:S01]  /*06b0*/  ISETP.NE.AND P5, PT, R20, RZ, PT ;  /* 0x000000ff1400720c */ /* 0x020fe20003fa5270 */
[----:B------:R-:W-:Y:S02]  /*06c0*/  IMAD.IADD R15, R15, 0x1, R9 ;  /* 0x000000010f0f7824 */ /* 0x000fe400078e0209 */
[C---:B------:R-:W-:Y:S02]  /*06d0*/  IMAD R16, R21.reuse, R50, RZ ;  /* 0x0000003215107224 */ /* 0x040fe400078e02ff */
[----:B------:R-:W-:Y:S02]  /*06e0*/  IMAD R18, R21, R48, RZ ;  /* 0x0000003015127224 */ /* 0x000fe400078e02ff */
[----:B------:R-:W-:-:S04]  /*06f0*/  IMAD.WIDE.U32 R8, R0, R52, R10 ;  /* 0x0000003400087225 */ /* 0x000fc800078e000a */
[----:B------:R-:W-:Y:S01]  /*0700*/  IMAD.WIDE.U32 R10, R19, R50, R12 ;  /* 0x00000032130a7225 */ /* 0x000fe200078e000c */
[----:B------:R-:W-:-:S03]  /*0710*/  LEA R54, P3, R8, R24, 0x1 ;  /* 0x0000001808367211 */ /* 0x000fc600078608ff */
[C---:B------:R-:W-:Y:S01]  /*0720*/  IMAD R51, R19.reuse, R51, R16 ;  /* 0x0000003313337224 */ /* 0x040fe200078e0210 */
[----:B----4-:R-:W-:Y:S01]  /*0730*/  LEA R52, P4, R10, R26, 0x1 ;  /* 0x0000001a0a347211 */ /* 0x010fe200078808ff */
[----:B------:R-:W-:-:S03]  /*0740*/  IMAD.WIDE.U32 R12, R19, R48, R14 ;  /* 0x00000030130c7225 */ /* 0x000fc600078e000e */
[----:B------:R-:W-:Y:S01]  /*0750*/  IADD3 R51, PT, PT, R11, R51, RZ ;  /* 0x000000330b337210 */ /* 0x000fe20007ffe0ff */
[----:B------:R-:W-:Y:S01]  /*0760*/  IMAD R49, R19, R49, R18 ;  /* 0x0000003113317224 */ /* 0x000fe200078e0212 */
[----:B--2---:R-:W-:Y:S01]  /*0770*/  LEA R50, P6, R12, R28, 0x1 ;  /* 0x0000001c0c327211 */ /* 0x004fe200078c08ff */
[----:B------:R-:W-:Y:S01]  /*0780*/  IMAD R53, R0, R53, R9 ;  /* 0x0000003500357224 */ /* 0x000fe200078e0209 */
[----:B------:R-:W-:Y:S01]  /*0790*/  LEA.HI.X R51, R10, R27, R51, 0x1, P4 ;  /* 0x0000001b0a337211 */ /* 0x000fe200020f0c33 */
[----:B------:R-:W-:Y:S02]  /*07a0*/  IMAD.IADD R49, R13, 0x1, R49 ;  /* 0x000000010d317824 */ /* 0x000fe400078e0231 */
[----:B------:R-:W-:Y:S01]  /*07b0*/  IMAD.IADD R48, R17, 0x1, -R4 ;  /* 0x0000000111307824 */ /* 0x000fe200078e0a04 */
        /* <DEDUP_REMOVED lines=10> */
.L_x_5791:
        /* <DEDUP_REMOVED lines=11> */
.L_x_5792:
        /* <DEDUP_REMOVED lines=69> */
.L_x_5793:
        /* <DEDUP_REMOVED lines=29> */
.L_x_5794:
[----:B------:R-:W-:-:S13]  /*0f30*/  ISETP.GE.AND P0, PT, R41, 0x1, PT ;  /* 0x000000012900780c */ /* 0x000fda0003f06270 */
[----:B------:R-:W-:Y:S05]  /*0f40*/  @!P0 EXIT ;  /* 0x000000000000894d */ /* 0x000fea0003800000 */
[----:B------:R-:W0:Y:S01]  /*0f50*/  S2R R39, SR_TID.X ;  /* 0x0000000000277919 */ /* 0x000e220000002100 */
[----:B------:R-:W1:Y:S01]  /*0f60*/  LDCU.128 UR4, c[0x0][0x430] ;  /* 0x00008600ff0477ac */ /* 0x000e620008000c00 */
[----:B------:R-:W2:Y:S01]  /*0f70*/  LDC.64 R14, c[0x0][0x4e8] ;  /* 0x00013a00ff0e7b82 */ /* 0x000ea20000000a00 */
[----:B------:R-:W-:Y:S02]  /*0f80*/  HFMA2 R71, -RZ, RZ, 0, 0 ;  /* 0x00000000ff477431 */ /* 0x000fe400000001ff */
[----:B------:R-:W-:Y:S01]  /*0f90*/  VIADD R58, R41, 0xffffffff ;  /* 0xffffffff293a7836 */ /* 0x000fe20000000000 */
[----:B------:R-:W3:Y:S01]  /*0fa0*/  LDCU.64 UR8, c[0x0][0x3b0] ;  /* 0x00007600ff0877ac */ /* 0x000ee20008000a00 */
[----:B------:R-:W-:-:S03]  /*0fb0*/  IMAD.MOV.U32 R73, RZ, RZ, RZ ;  /* 0x000000ffff497224 */ /* 0x000fc600078e00ff */
[----:B------:R-:W4:Y:S01]  /*0fc0*/  LDC.64 R16, c[0x0][0x470] ;  /* 0x00011c00ff107b82 */ /* 0x000f220000000a00 */
[----:B-1----:R-:W-:-:S04]  /*0fd0*/  IMAD.WIDE.U32 R6, R0, UR6, RZ ;  /* 0x0000000600067c25 */ /* 0x002fc8000f8e00ff */
[----:B---3--:R-:W-:Y:S01]  /*0fe0*/  IMAD.WIDE.U32 R12, R0, UR8, RZ ;  /* 0x00000008000c7c25 */ /* 0x008fe2000f8e00ff */
[----:B------:R-:W-:Y:S02]  /*0ff0*/  MOV R10, R6 ;  /* 0x00000006000a7202 */ /* 0x000fe40000000f00 */
[----:B--2---:R-:W-:Y:S01]  /*1000*/  LEA R6, P0, R2, R14, 0x2 ;  /* 0x0000000e02067211 */ /* 0x004fe200078010ff */
[----:B------:R-:W-:Y:S02]  /*1010*/  IMAD R5, R5, UR4, RZ ;  /* 0x0000000405057c24 */ /* 0x000fe4000f8e02ff */
[----:B------:R-:W-:Y:S01]  /*1020*/  IMAD R11, R0, UR7, R7 ;  /* 0x00000007000b7c24 */ /* 0x000fe2000f8e0207 */
[----:B------:R-:W-:Y:S01]  /*1030*/  LEA.HI.X R7, R2, R15, RZ, 0x2, P0 ;  /* 0x0000000f02077211 */ /* 0x000fe200000f14ff */
[----:B------:R-:W-:Y:S02]  /*1040*/  IMAD R57, R0, UR9, R13 ;  /* 0x0000000900397c24 */ /* 0x000fe4000f8e020d */
[----:B0-----:R-:W-:Y:S01]  /*1050*/  IMAD.SHL.U32 R38, R39, 0x4, RZ ;  /* 0x0000000427267824 */ /* 0x001fe200078e00ff */
[----:B----4-:R-:W-:Y:S01]  /*1060*/  LEA R0, P3, R12, R16, 0x2 ;  /* 0x000000100c007211 */ /* 0x010fe200078610ff */
[----:B------:R-:W-:-:S02]  /*1070*/  IMAD R13, R4, UR5, R5 ;  /* 0x00000005040d7c24 */ /* 0x000fc4000f8e0205 */
[----:B------:R-:W-:Y:S01]  /*1080*/  IMAD.WIDE.U32 R4, R4, UR4, R10 ;  /* 0x0000000404047c25 */ /* 0x000fe2000f8e000a */
[----:B------:R-:W-:Y:S02]  /*1090*/  LOP3.LUT R80, R38, 0xf80, RZ, 0xc0, !PT ;  /* 0x00000f8026507812 */ /* 0x000fe400078ec0ff */
[----:B------:R-:W-:Y:S01]  /*10a0*/  LEA.HI.X R57, R12, R17, R57, 0x2, P3 ;  /* 0x000000110c397211 */ /* 0x000fe200018f1439 */
[----:B------:R-:W-:Y:S01]  /*10b0*/  IMAD.WIDE R2, R3, 0x4, RZ ;  /* 0x0000000403027825 */ /* 0x000fe200078e02ff */
[----:B------:R-:W-:Y:S02]  /*10c0*/  LOP3.LUT R80, R80, 0x1f, R39, 0xf8, !PT ;  /* 0x0000001f50507812 */ /* 0x000fe400078ef827 */
[----:B------:R-:W-:Y:S01]  /*10d0*/  IADD3 R66, PT, PT, R5, R13, RZ ;  /* 0x0000000d05427210 */ /* 0x000fe20007ffe0ff */
[----:B------:R-:W-:Y:S01]  /*10e0*/  VIADD R78, R38, 0x1 ;  /* 0x00000001264e7836 */ /* 0x000fe20000000000 */
[C---:B------:R-:W-:Y:S01]  /*10f0*/  LOP3.LUT R72, R80.reuse, 0x20, RZ, 0xfc, !PT ;  /* 0x0000002050487812 */ /* 0x040fe200078efcff */
[C---:B------:R-:W-:Y:S01]  /*1100*/  IMAD.WIDE.U32 R10, R80.reuse, 0x2, RZ ;  /* 0x00000002500a7825 */ /* 0x040fe200078e00ff */
[----:B------:R-:W-:-:S02]  /*1110*/  LOP3.LUT R70, R80, 0x40, RZ, 0xfc, !PT ;  /* 0x0000004050467812 */ /* 0x000fc400078efcff */
[----:B------:R-:W-:Y:S01]  /*1120*/  LOP3.LUT R68, R80, 0x60, RZ, 0xfc, !PT ;  /* 0x0000006050447812 */ /* 0x000fe200078efcff */
[----:B------:R-:W-:Y:S01]  /*1130*/  VIADD R76, R38, 0x2 ;  /* 0x00000002264c7836 */ /* 0x000fe20000000000 */
[----:B------:R-:W-:Y:S01]  /*1140*/  LOP3.LUT R69, R10, 0x80, RZ, 0xfc, !PT ;  /* 0x000000800a457812 */ /* 0x000fe200078efcff */
[----:B------:R-:W-:-:S07]  /*1150*/  VIADD R74, R38, 0x3 ;  /* 0x00000003264a7836 */ /* 0x000fce0000000000 */
.L_x_5810:
        /* <DEDUP_REMOVED lines=60> */
[----:B------:R-:W-:Y:S01]  /*1520*/  PRMT R16, R18, 0x7632, R16 ;  /* 0x0000763212107816 */ /* 0x000fe20000000010 */
[C---:B------:R-:W-:Y:S01]  /*1530*/  IMAD.U32 R61, R19.reuse, 0x10000, RZ ;  /* 0x00010000133d7824 */ /* 0x040fe200078e00ff */
[----:B------:R-:W-:Y:S01]  /*1540*/  PRMT R14, R19, 0x7632, R14 ;  /* 0x00007632130e7816 */ /* 0x000fe2000000000e */
[--C-:B------:R-:W-:Y:S01]  /*1550*/  FADD.FTZ R62, R17, R44.reuse ;  /* 0x0000002c113e7221 */ /* 0x100fe20000010000 */
[----:B------:R-:W-:Y:S01]  /*1560*/  SHF.L.U32 R15, R16, 0x10, RZ ;  /* 0x00000010100f7819 */ /* 0x000fe200000006ff */
[--C-:B------:R-:W-:Y:S02]  /*1570*/  FADD.FTZ R61, R61, R44.reuse ;  /* 0x0000002c3d3d7221 */ /* 0x100fe40000010000 */
[----:B------:R-:W-:Y:S01]  /*1580*/  IMAD.U32 R59, R14, 0x10000, RZ ;  /* 0x000100000e3b7824 */ /* 0x000fe200078e00ff */
[----:B------:R-:W-:Y:S01]  /*1590*/  FSETP.GTU.FTZ.AND P0, PT, R62, 20, PT ;  /* 0x41a000003e00780b */ /* 0x000fe20003f1c000 */
[--C-:B------:R-:W-:Y:S01]  /*15a0*/  FADD.FTZ R60, R15, R44.reuse ;  /* 0x0000002c0f3c7221 */ /* 0x100fe20000010000 */
[----:B------:R-:W-:Y:S01]  /*15b0*/  FSETP.GTU.FTZ.AND P3, PT, R61, 20, PT ;  /* 0x41a000003d00780b */ /* 0x000fe20003f7c000 */
[----:B------:R-:W-:Y:S01]  /*15c0*/  FADD.FTZ R59, R59, R44 ;  /* 0x0000002c3b3b7221 */ /* 0x000fe20000010000 */
[----:B0-----:R-:W-:-:S02]  /*15d0*/  ISETP.EQ.OR P4, PT, RZ, UR4, P0 ;  /* 0x00000004ff007c0c */ /* 0x001fc40008782670 */
[----:B------:R-:W-:-:S11]  /*15e0*/  FSETP.GTU.FTZ.AND P0, PT, R60, 20, PT ;  /* 0x41a000003c00780b */ /* 0x000fd60003f1c000 */
        /* <DEDUP_REMOVED lines=31> */
.L_x_5796:
[----:B------:R-:W-:Y:S05]  /*17e0*/  BSYNC.RECONVERGENT B0 ;  /* 0x0000000000007941 */ /* 0x000fea0003800200 */
.L_x_5795:
        /* <DEDUP_REMOVED lines=36> */
.L_x_5798:
[----:B------:R-:W-:Y:S05]  /*1a30*/  BSYNC.RECONVERGENT B0 ;  /* 0x0000000000007941 */ /* 0x000fea0003800200 */
.L_x_5797:
        /* <DEDUP_REMOVED lines=32> */
.L_x_5800:
[----:B------:R-:W-:Y:S05]  /*1c40*/  BSYNC.RECONVERGENT B0 ;  /* 0x0000000000007941 */ /* 0x000fea0003800200 */
.L_x_5799:
        /* <DEDUP_REMOVED lines=32> */
.L_x_5802:
[----:B------:R-:W-:Y:S05]  /*1e50*/  BSYNC.RECONVERGENT B0 ;  /* 0x0000000000007941 */ /* 0x000fea0003800200 */
.L_x_5801:
[----:B------:R-:W0:Y:S01]  /*1e60*/  LDCU UR7, c[0x0][0x38c] ;  /* 0x00007180ff0777ac */ /* 0x000e220008000800 */
[----:B------:R-:W-:Y:S01]  /*1e70*/  IMAD.MOV.U32 R14, RZ, RZ, R56 ;  /* 0x000000ffff0e7224 */ /* 0x000fe200078e0038 */
[----:B------:R-:W-:Y:S01]  /*1e80*/  MOV R16, R54 ;  /* 0x0000003600107202 */ /* 0x000fe20000000f00 */
[----:B------:R-:W-:Y:S02]  /*1e90*/  IMAD.MOV.U32 R15, RZ, RZ, R55 ;  /* 0x000000ffff0f7224 */ /* 0x000fe400078e0037 */
[----:B------:R-:W-:Y:S02]  /*1ea0*/  IMAD.MOV.U32 R17, RZ, RZ, R53 ;  /* 0x000000ffff117224 */ /* 0x000fe400078e0035 */
[----:B------:R-:W-:-:S04]  /*1eb0*/  IMAD.WIDE.U32 R54, R67, 0x2, R14 ;  /* 0x0000000243367825 */ /* 0x000fc800078e000e */
[----:B------:R-:W-:-:S04]  /*1ec0*/  IMAD.WIDE.U32 R14, R67, 0x2, R16 ;  /* 0x00000002430e7825 */ /* 0x000fc800078e0010 */
[----:B------:R-:W-:Y:S01]  /*1ed0*/  IMAD.MOV.U32 R56, RZ, RZ, R54 ;  /* 0x000000ffff387224 */ /* 0x000fe200078e0036 */
[----:B------:R-:W-:Y:S01]  /*1ee0*/  MOV R53, R15 ;  /* 0x0000000f00357202 */ /* 0x000fe20000000f00 */
[--C-:B------:R-:W-:Y:S01]  /*1ef0*/  IMAD.MOV.U32 R54, RZ, RZ, R14.reuse ;  /* 0x000000ffff367224 */ /* 0x100fe200078e000e */
[----:B0-----:R-:W-:Y:S01]  /*1f00*/  UISETP.GE.AND UP0, UPT, UR7, 0x1, UPT ;  /* 0x000000010700788c */ /* 0x001fe2000bf06270 */
[C---:B------:R-:W-:Y:S01]  /*1f10*/  PRMT R14, R12.reuse, 0x7632, R14 ;  /* 0x000076320c0e7816 */ /* 0x040fe2000000000e */
[----:B------:R-:W-:Y:S01]  /*1f20*/  IMAD.U32 R79, R12, 0x10000, RZ ;  /* 0x000100000c4f7824 */ /* 0x000fe200078e00ff */
[C---:B------:R-:W-:Y:S01]  /*1f30*/  PRMT R15, R13.reuse, 0x7632, R15 ;  /* 0x000076320d0f7816 */ /* 0x040fe2000000000f */
[----:B------:R-:W-:Y:S02]  /*1f40*/  IMAD.U32 R16, R13, 0x10000, RZ ;  /* 0x000100000d107824 */ /* 0x000fe400078e00ff */
[----:B------:R-:W-:Y:S01]  /*1f50*/  IMAD.U32 R14, R14, 0x10000, RZ ;  /* 0x000100000e0e7824 */ /* 0x000fe200078e00ff */
[----:B------:R-:W-:Y:S01]  /*1f60*/  SHF.L.U32 R26, R15, 0x10, RZ ;  /* 0x000000100f1a7819 */ /* 0x000fe200000006ff */
[-C--:B------:R-:W-:Y:S01]  /*1f70*/  FMUL.FTZ R75, R79, R45.reuse ;  /* 0x0000002d4f4b7220 */ /* 0x080fe20000410000 */
[-C--:B------:R-:W-:Y:S01]  /*1f80*/  FMUL.FTZ R77, R16, R45.reuse ;  /* 0x0000002d104d7220 */ /* 0x080fe20000410000 */
[----:B------:R-:W-:-:S02]  /*1f90*/  FMUL.FTZ R82, R14, R45 ;  /* 0x0000002d0e527220 */ /* 0x000fc40000410000 */
        /* <DEDUP_REMOVED lines=27> */
[----:B---3--:R-:W-:Y:S01]  /*2150*/  SHF.L.U64.HI R25, R24, 0x1, R25 ;  /* 0x0000000118197819 */ /* 0x008fe20000010219 */
[----:B--2---:R-:W-:-:S02]  /*2160*/  VIADD R13, R15, 0xffffffe ;  /* 0x0ffffffe0f0d7836 */ /* 0x004fc40000000000 */
[----:B0-----:R-:W-:-:S04]  /*2170*/  IMAD R15, R3, UR4, RZ ;  /* 0x00000004030f7c24 */ /* 0x001fc8000f8e02ff */
[----:B------:R-:W0:Y:S01]  /*2180*/  F2I.FTZ.U32.TRUNC.NTZ R13, R13 ;  /* 0x0000000d000d7305 */ /* 0x000e22000021f000 */
[----:B------:R-:W-:Y:S01]  /*2190*/  IMAD R93, R2, UR5, R15 ;  /* 0x00000005025d7c24 */ /* 0x000fe2000f8e020f */
[----:B------:R-:W-:Y:S01]  /*21a0*/  UMOV UR5, URZ ;  /* 0x000000ff00057c82 */ /* 0x000fe20008000000 */
[----:B------:R-:W1:Y:S01]  /*21b0*/  LDC.64 R14, c[0x0][0x450] ;  /* 0x00011400ff0e7b82 */ /* 0x000e620000000a00 */
        /* <DEDUP_REMOVED lines=26> */
.L_x_5809:
        /* <DEDUP_REMOVED lines=32> */
[----:B---3--:R-:W-:-:S02]  /*2560*/  @!P6 PRMT R35, R28, 0x5410, RZ ;  /* 0x000054101c23e816 */ /* 0x008fc400000000ff */
[----:B----4-:R-:W-:Y:S02]  /*2570*/  @!P3 PRMT R29, R32, 0x5410, RZ ;  /* 0x00005410201db816 */ /* 0x010fe400000000ff */
[----:B-----5:R-:W-:Y:S02]  /*2580*/  @!P0 PRMT R35, R35, 0x5410, R30 ;  /* 0x0000541023238816 */ /* 0x020fe4000000001e */
[----:B------:R-:W1:Y:S01]  /*2590*/  LDS.64 R30, [R63] ;  /* 0x000000003f1e7984 */ /* 0x000e620000000a00 */
[----:B--2---:R-:W-:Y:S02]  /*25a0*/  @!P4 PRMT R29, R29, 0x5410, R34 ;  /* 0x000054101d1dc816 */ /* 0x004fe40000000022 */
[----:B------:R-:W-:Y:S02]  /*25b0*/  PRMT R28, R35, 0x7632, R28 ;  /* 0x00007632231c7816 */ /* 0x000fe4000000001c */
[----:B------:R-:W-:Y:S01]  /*25c0*/  PRMT R92, R29, 0x7632, R92 ;  /* 0x000076321d5c7816 */ /* 0x000fe2000000005c */
[----:B------:R2:W-:Y:S04]  /*25d0*/  STS.U16 [R64+0x100], R35 ;  /* 0x0001002340007388 */ /* 0x0005e80000000400 */
[----:B------:R-:W-:Y:S04]  /*25e0*/  STS.U16 [R64+0x180], R29 ;  /* 0x0001801d40007388 */ /* 0x000fe80000000400 */
[----:B------:R-:W-:Y:S04]  /*25f0*/  STS.U16 [R64+0x140], R28 ;  /* 0x0001401c40007388 */ /* 0x000fe80000000400 */
[----:B------:R-:W-:Y:S01]  /*2600*/  STS.U16 [R64+0x1c0], R92 ;  /* 0x0001c05c40007388 */ /* 0x000fe20000000400 */
[----:B------:R-:W-:-:S03]  /*2610*/  NOP ;  /* 0x0000000000007918 */ /* 0x000fc60000000000 */
[----:B------:R-:W3:Y:S01]  /*2620*/  LDS.64 R32, [R63+0x100] ;  /* 0x000100003f207984 */ /* 0x000ee20000000a00 */
[----:B------:R-:W-:Y:S01]  /*2630*/  ISETP.NE.AND P0, PT, R73, RZ, PT ;  /* 0x000000ff4900720c */ /* 0x000fe20003f05270 */
[----:B------:R-:W-:-:S04]  /*2640*/  FMUL.FTZ R34, R36, 1.4426950216293334961 ;  /* 0x3fb8aa3b24227820 */ /* 0x000fc80000410000 */
[----:B0-----:R-:W-:-:S08]  /*2650*/  FMUL.FTZ R90, R34, R61 ;  /* 0x0000003d225a7220 */ /* 0x001fd00000410000 */
[----:B------:R-:W0:Y:S01]  /*2660*/  @P0 LDS.64 R28, [UR8] ;  /* 0x00000008ff1c0984 */ /* 0x000e220008000a00 */
[----:B------:R4:W5:Y:S01]  /*2670*/  MUFU.EX2 R94, R90 ;  /* 0x0000005a005e7308 */ /* 0x0009620000000800 */
[C---:B------:R-:W-:Y:S01]  /*2680*/  FMUL.FTZ R37, R34.reuse, R60 ;  /* 0x0000003c22257220 */ /* 0x040fe20000410000 */
[C---:B------:R-:W-:Y:S01]  /*2690*/  FMUL.FTZ R98, R34.reuse, R59 ;  /* 0x0000003b22627220 */ /* 0x040fe20000410000 */
[----:B--2---:R-:W-:Y:S01]  /*26a0*/  FMUL.FTZ R35, R34, R62 ;  /* 0x0000003e22237220 */ /* 0x004fe20000410000 */
[----:B-1----:R-:W-:-:S04]  /*26b0*/  IMAD.U32 R34, R31, 0x10000, RZ ;  /* 0x000100001f227824 */ /* 0x002fc800078e00ff */
[----:B------:R-:W1:Y:S01]  /*26c0*/  MUFU.EX2 R37, R37 ;  /* 0x0000002500257308 */ /* 0x000e620000000800 */
[----:B------:R-:W-:Y:S02]  /*26d0*/  PRMT R36, R30, 0x7632, R36 ;  /* 0x000076321e247816 */ /* 0x000fe40000000024 */
[----:B------:R-:W-:-:S05]  /*26e0*/  PRMT R31, R31, 0x7632, R31 ;  /* 0x000076321f1f7816 */ /* 0x000fca000000001f */
[----:B------:R5:W2:Y:S01]  /*26f0*/  MUFU.EX2 R96, R35 ;  /* 0x0000002300607308 */ /* 0x000aa20000000800 */
[----:B------:R-:W-:Y:S01]  /*2700*/  ISETP.GE.U32.AND P6, PT, R76, R67, PT ;  /* 0x000000434c00720c */ /* 0x000fe20003fc6070 */
[----:B------:R-:W-:-:S06]  /*2710*/  FMUL.FTZ R34, R83, R34 ;  /* 0x0000002253227220 */ /* 0x000fcc0000410000 */
[----:B------:R-:W0:Y:S01]  /*2720*/  MUFU.EX2 R98, R98 ;  /* 0x0000006200627308 */ /* 0x000e220000000800 */
[C---:B---3--:R-:W-:Y:S01]  /*2730*/  PRMT R95, R32.reuse, 0x7632, R95 ;  /* 0x00007632205f7816 */ /* 0x048fe2000000005f */
[----:B----4-:R-:W-:Y:S01]  /*2740*/  IMAD.U32 R90, R32, 0x10000, RZ ;  /* 0x00010000205a7824 */ /* 0x010fe200078e00ff */
[----:B------:R-:W-:Y:S02]  /*2750*/  SHF.L.U32 R30, R30, 0x10, RZ ;  /* 0x000000101e1e7819 */ /* 0x000fe400000006ff */
[----:B-----5:R-:W-:Y:S01]  /*2760*/  FSEL R35, R94, 1, !P6 ;  /* 0x3f8000005e237808 */ /* 0x020fe20007000000 */
[----:B------:R-:W-:Y:S01]  /*2770*/  IMAD.U32 R94, R31, 0x10000, RZ ;  /* 0x000100001f5e7824 */ /* 0x000fe200078e00ff */
[----:B------:R-:W-:Y:S01]  /*2780*/  SHF.L.U32 R32, R36, 0x10, RZ ;  /* 0x0000001024207819 */ /* 0x000fe200000006ff */
[----:B------:R-:W-:Y:S01]  /*2790*/  FMUL.FTZ R30, R79, R30 ;  /* 0x0000001e4f1e7220 */ /* 0x000fe20000410000 */
[----:B------:R-:W-:Y:S01]  /*27a0*/  FSEL R34, R34, RZ, !P6 ;  /* 0x000000ff22227208 */ /* 0x000fe20007000000 */
[----:B------:R-:W-:Y:S01]  /*27b0*/  FMUL.FTZ R31, R85, R94 ;  /* 0x0000005e551f7220 */ /* 0x000fe20000410000 */
[-C--:B------:R-:W-:Y:S01]  /*27c0*/  ISETP.GE.U32.AND P4, PT, R78, R67.reuse, PT ;  /* 0x000000434e00720c */ /* 0x080fe20003f86070 */
[----:B------:R-:W-:Y:S01]  /*27d0*/  FMUL.FTZ R32, R81, R32 ;  /* 0x0000002051207220 */ /* 0x000fe20000410000 */
[----:B------:R-:W-:-:S02]  /*27e0*/  ISETP.GE.U32.AND P6, PT, R38, R67, PT ;  /* 0x000000432600720c */ /* 0x000fc40003fc6070 */
[C---:B------:R-:W-:Y:S02]  /*27f0*/  PRMT R97, R33.reuse, 0x7632, R97 ;  /* 0x0000763221617816 */ /* 0x040fe40000000061 */
[----:B------:R-:W-:Y:S01]  /*2800*/  ISETP.GE.U32.AND P3, PT, R74, R67, PT ;  /* 0x000000434a00720c */ /* 0x000fe20003f66070 */
[----:B------:R-:W-:Y:S01]  /*2810*/  IMAD.U32 R92, R33, 0x10000, RZ ;  /* 0x00010000215c7824 */ /* 0x000fe200078e00ff */
[----:B-1----:R-:W-:Y:S01]  /*2820*/  FSEL R36, R37, 1, !P4 ;  /* 0x3f80000025247808 */ /* 0x002fe20006000000 */
[----:B------:R-:W-:Y:S01]  /*2830*/  IMAD.U32 R95, R95, 0x10000, RZ ;  /* 0x000100005f5f7824 */ /* 0x000fe200078e00ff */
[----:B--2---:R-:W-:Y:S02]  /*2840*/  FSEL R94, R96, 1, !P6 ;  /* 0x3f800000605e7808 */ /* 0x004fe40007000000 */
[----:B0-----:R-:W-:Y:S02]  /*2850*/  FSEL R37, R98, 1, !P3 ;  /* 0x3f80000062257808 */ /* 0x001fe40005800000 */
[----:B------:R-:W-:-:S02]  /*2860*/  FSEL R99, R30, RZ, !P6 ;  /* 0x000000ff1e637208 */ /* 0x000fc40007000000 */
[----:B------:R-:W-:Y:S02]  /*2870*/  FSEL R101, R32, RZ, !P4 ;  /* 0x000000ff20657208 */ /* 0x000fe40006000000 */
[----:B------:R-:W-:Y:S02]  /*2880*/  FSEL R96, R31, RZ, !P3 ;  /* 0x000000ff1f607208 */ /* 0x000fe40005800000 */
[----:B------:R-:W-:Y:S01]  /*2890*/  SHF.L.U32 R97, R97, 0x10, RZ ;  /* 0x0000001061617819 */ /* 0x000fe200000006ff */
[----:B------:R-:W-:Y:S06]  /*28a0*/  @P0 BRA `(.L_x_5804) ;  /* 0x0000000000380947 */ /* 0x000fec0003800000 */
        /* <DEDUP_REMOVED lines=9> */
.L_x_5805:
[----:B------:R-:W-:Y:S01]  /*2940*/  HFMA2 R29, -RZ, RZ, 0, 0 ;  /* 0x00000000ff1d7431 */ /* 0x000fe200000001ff */
[----:B------:R-:W-:Y:S06]  /*2950*/  @!P2 BRA `(.L_x_5804) ;  /* 0x00000000000ca947 */ /* 0x000fec0003800000 */
[----:B------:R-:W-:-:S05]  /*2960*/  IADD3 R30, P0, PT, R46, R87, RZ ;  /* 0x000000572e1e7210 */ /* 0x000fca0007f1e0ff */
[----:B------:R-:W-:-:S05]  /*2970*/  IMAD.X R31, R47, 0x1, R86, P0 ;  /* 0x000000012f1f7824 */ /* 0x000fca00000e0656 */
[----:B------:R1:W5:Y:S03]  /*2980*/  LDG.E R29, desc[UR10][R30.64] ;  /* 0x0000000a1e1d7981 */ /* 0x000366000c1e1900 */
.L_x_5804:
        /* <DEDUP_REMOVED lines=82> */
.L_x_5808:
[----:B------:R-:W-:-:S04]  /*2eb0*/  ISETP.NE.AND P0, PT, R73, R58, PT ;  /* 0x0000003a4900720c */ /* 0x000fc80003f05270 */
[----:B------:R-:W-:-:S13]  /*2ec0*/  ISETP.NE.OR P0, PT, R30, RZ, P0 ;  /* 0x000000ff1e00720c */ /* 0x000fda0000705670 */
[----:B------:R-:W-:-:S05]  /*2ed0*/  @!P0 IADD3 R30, P3, PT, R46, R87, RZ ;  /* 0x000000572e1e8210 */ /* 0x000fca0007f7e0ff */
[----:B------:R-:W-:-:S05]  /*2ee0*/  @!P0 IMAD.X R31, R47, 0x1, R86, P3 ;  /* 0x000000012f1f8824 */ /* 0x000fca00018e0656 */
[----:B------:R0:W-:Y:S03]  /*2ef0*/  @!P0 STG.E desc[UR10][R30.64], R29 ;  /* 0x0000001d1e008986 */ /* 0x0001e6000c10190a */
.L_x_5807:
[----:B------:R-:W-:Y:S05]  /*2f00*/  BSYNC.RECONVERGENT B0 ;  /* 0x0000000000007941 */ /* 0x000fea0003800200 */
.L_x_5806:
        /* <DEDUP_REMOVED lines=18> */
.L_x_5803:
        /* <DEDUP_REMOVED lines=41> */
.L_x_5811:
        /* <DEDUP_REMOVED lines=12> */
.L_x_8077:


//--------------------- .text._Z25selective_scan_fwd_kernelI32Selective_Scan_fwd_kernel_traitsILi32ELi4ELi1ELb0ELb1ELb1ELb1ELb0EN3c108BFloat16EffEEv13SSMParamsBase --------------------------
	.section	.text._Z25selective_scan_fwd_kernelI32Selective_Scan_fwd_kernel_traitsILi32ELi4ELi1ELb0ELb1ELb1ELb1ELb0EN3c108BFloat16EffEEv13SSMParamsBase,"ax",@progbits
	.align	128
        .global         _Z25selective_scan_fwd_kernelI32Selective_Scan_fwd_kernel_traitsILi32ELi4ELi1ELb0ELb1ELb1ELb1ELb0EN3c108BFloat16EffEEv13SSMParamsBase
        .type           _Z25selective_scan_fwd_kernelI32Selective_Scan_fwd_kernel_traitsILi32ELi4ELi1ELb0ELb1ELb1ELb1ELb0EN3c108BFloat16EffEEv13SSMParamsBase,@function
        .size           _Z25selective_scan_fwd_kernelI32Selective_Scan_fwd_kernel_traitsILi32ELi4ELi1ELb0ELb1ELb1ELb1ELb0EN3c108BFloat16EffEEv13SSMParamsBase,(.L_x_8078 - _Z25selective_scan_fwd_kernelI32Selective_Scan_fwd_kernel_traitsILi32ELi4ELi1ELb0ELb1ELb1ELb1ELb0EN3c108BFloat16EffEEv13SSMParamsBase)
        .other          _Z25selective_scan_fwd_kernelI32Selective_Scan_fwd_kernel_traitsILi32ELi4ELi1ELb0ELb1ELb1ELb1ELb0EN3c108BFloat16EffEEv13SSMParamsBase,@"STO_CUDA_ENTRY STV_DEFAULT"
_Z25selective_scan_fwd_kernelI32Selective_Scan_fwd_kernel_traitsILi32ELi4ELi1ELb0ELb1ELb1ELb1ELb0EN3c108BFloat16EffEEv13SSMParamsBase:
.text._Z25selective_scan_fwd_kernelI32Selective_Scan_fwd_kernel_traitsILi32ELi4ELi1ELb0ELb1ELb1ELb1ELb0EN3c108BFloat16EffEEv13SSMParamsBase:
        /* <DEDUP_REMOVED lines=37> */
.L_x_5812:
        /* <DEDUP_REMOVED lines=19> */
[----:B--2---:R-:W-:-:S04]  /*0380*/  VIADD R4, R6, 0xffffffe ;  /* 0x0ffffffe06047836 */ /* 0x004fc80000000000 */
[----:B------:R2:W3:Y:S03]  /*0390*/  F2I.FTZ.U32.TRUNC.NTZ R5, R4 ;  /* 0x0000000400057305 */ /* 0x0004e6000021f000 */
[----:B------:R-:W4:Y:S01]  /*03a0*/  LDC.64 R58, c[0x0][0x3d8] ;  /* 0x0000f600ff3a7b82 */ /* 0x000f220000000a00 */
[----:B--2---:R-:W-:-:S07]  /*03b0*/  IMAD.MOV.U32 R4, RZ, RZ, RZ ;  /* 0x000000ffff047224 */ /* 0x004fce00078e00ff */
[----:B------:R-:W2:Y:S01]  /*03c0*/  LDC.64 R56, c[0x0][0x3f8] ;  /* 0x0000fe00ff387b82 */ /* 0x000ea20000000a00 */
[----:B---3--:R-:W-:-:S07]  /*03d0*/  IADD3 R7, PT, PT, RZ, -R5, RZ ;  /* 0x80000005ff077210 */ /* 0x008fce0007ffe0ff */
[----:B------:R-:W3:Y:S01]  /*03e0*/  LDC.64 R60, c[0x0][0x418] ;  /* 0x00010600ff3c7b82 */ /* 0x000ee20000000a00 */
[----:B------:R-:W-:-:S04]  /*03f0*/  IMAD R7, R7, R12, RZ ;  /* 0x0000000c07077224 */ /* 0x000fc800078e02ff */
[----:B------:R-:W-:-:S03]  /*0400*/  IMAD.HI.U32 R5, R5, R7, R4 ;  /* 0x0000000705057227 */ /* 0x000fc600078e0004 */
[----:B------:R-:W2:Y:S01]  /*0410*/  LDC.64 R74, c[0x0][0x498] ;  /* 0x00012600ff4a7b82 */ /* 0x000ea20000000a00 */
[----:B------:R-:W-:Y:S02]  /*0420*/  IMAD.MOV.U32 R7, RZ, RZ, R9 ;  /* 0x000000ffff077224 */ /* 0x000fe400078e0009 */
[----:B-1----:R-:W-:-:S04]  /*0430*/  IMAD.WIDE.U32 R8, R67, R16, RZ ;  /* 0x0000001043087225 */ /* 0x002fc800078e00ff */
[----:B------:R-:W-:Y:S01]  /*0440*/  IMAD.HI.U32 R6, R5, R7, RZ ;  /* 0x0000000705067227 */ /* 0x000fe200078e00ff */
[----:B------:R-:W1:Y:S03]  /*0450*/  LDC.64 R72, c[0x0][0x478] ;  /* 0x00011e00ff487b82 */ /* 0x000e660000000a00 */
[----:B------:R-:W-:Y:S02]  /*0460*/  IMAD.MOV R5, RZ, RZ, -R6 ;  /* 0x000000ffff057224 */ /* 0x000fe400078e0a06 */
[C---:B------:R-:W-:Y:S02]  /*0470*/  IMAD R9, R67.reuse, R17, R9 ;  /* 0x0000001143097224 */ /* 0x040fe400078e0209 */
[----:B------:R-:W-:Y:S01]  /*0480*/  IMAD R7, R12, R5, R7 ;  /* 0x000000050c077224 */ /* 0x000fe200078e0207 */
[----:B------:R-:W1:Y:S01]  /*0490*/  LDC.64 R70, c[0x0][0x480] ;  /* 0x00012000ff467b82 */ /* 0x000e620000000a00 */
[----:B------:R-:W-:-:S03]  /*04a0*/  IMAD.WIDE.U32 R4, R67, R10, RZ ;  /* 0x0000000a43047225 */ /* 0x000fc600078e00ff */
[----:B------:R-:W-:Y:S01]  /*04b0*/  ISETP.GT.U32.AND P4, PT, R12, R7, PT ;  /* 0x000000070c00720c */ /* 0x000fe20003f84070 */
[C---:B------:R-:W-:Y:S02]  /*04c0*/  IMAD R5, R67.reuse, R11, R5 ;  /* 0x0000000b43057224 */ /* 0x040fe400078e0205 */
[----:B-----5:R-:W-:-:S04]  /*04d0*/  IMAD.WIDE.U32 R10, R67, R20, RZ ;  /* 0x00000014430a7225 */ /* 0x020fc800078e00ff */
[----:B0-----:R-:W-:-:S04]  /*04e0*/  IMAD.WIDE.U32 R4, R65, R62, R4 ;  /* 0x0000003e41047225 */ /* 0x001fc800078e0004 */
[----:B------:R-:W-:Y:S01]  /*04f0*/  IMAD R63, R65, R63, R5 ;  /* 0x0000003f413f7224 */ /* 0x000fe200078e0205 */
[----:B----4-:R-:W-:Y:S01]  /*0500*/  LEA R76, P2, R4, R76, 0x1 ;  /* 0x0000004c044c7211 */ /* 0x010fe200078408ff */
[----:B------:R-:W-:Y:S01]  /*0510*/  @!P4 VIADD R6, R6, 0x1 ;  /* 0x000000010606c836 */ /* 0x000fe20000000000 */
[-C--:B------:R-:W-:Y:S01]  /*0520*/  @!P4 IADD3 R7, PT, PT, R7, -R12.reuse, RZ ;  /* 0x8000000c0707c210 */ /* 0x080fe20007ffe0ff */
        /* <DEDUP_REMOVED lines=38> */
.L_x_5813:
        /* <DEDUP_REMOVED lines=11> */
.L_x_5814:
        /* <DEDUP_REMOVED lines=70> */
.L_x_5815:
        /* <DEDUP_REMOVED lines=30> */
.L_x_5816:
        /* <DEDUP_REMOVED lines=27> */
.L_x_5832:
        /* <DEDUP_REMOVED lines=9> */
[----:B------:R-:W-:Y:S02]  /*10c0*/  @!P1 IMAD.MOV R12, RZ, RZ, -R54 ;  /* 0x000000ffff0c9224 */ /* 0x000fe400078e0a36 */
        /* <DEDUP_REMOVED lines=51> */
[C---:B-1----:R-:W-:Y:S01]  /*1400*/  IMAD.U32 R0, R12.reuse, 0x10000, RZ ;  /* 0x000100000c007824 */ /* 0x042fe200078e00ff */
[----:B------:R-:W-:-:S03]  /*1410*/  PRMT R12, R12, 0x7632, R12 ;  /* 0x000076320c0c7816 */ /* 0x000fc6000000000c */
[----:B------:R-:W-:Y:S01]  /*1420*/  FADD.FTZ R0, R0, R51 ;  /* 0x0000003300007221 */ /* 0x000fe20000010000 */
[----:B------:R-:W-:-:S04]  /*1430*/  SHF.L.U32 R12, R12, 0x10, RZ ;  /* 0x000000100c0c7819 */ /* 0x000fc800000006ff */
[----:B------:R-:W-:Y:S01]  /*1440*/  FSETP.GTU.FTZ.AND P5, PT, R0, 20, PT ;  /* 0x41a000000000780b */ /* 0x000fe20003fbc000 */
[----:B------:R-:W-:-:S03]  /*1450*/  FADD.FTZ R71, R12, R51 ;  /* 0x000000330c477221 */ /* 0x000fc60000010000 */
[----:B0-----:R-:W-:-:S13]  /*1460*/  ISETP.EQ.OR P5, PT, RZ, UR4, P5 ;  /* 0x00000004ff007c0c */ /* 0x001fda000afa2670 */
        /* <DEDUP_REMOVED lines=31> */
.L_x_5818:
[----:B------:R-:W-:Y:S05]  /*1660*/  BSYNC.RECONVERGENT B0 ;  /* 0x0000000000007941 */ /* 0x000fea0003800200 */
.L_x_5817:
        /* <DEDUP_REMOVED lines=36> */
.L_x_5820:
[----:B------:R-:W-:Y:S05]  /*18b0*/  BSYNC.RECONVERGENT B0 ;  /* 0x0000000000007941 */ /* 0x000fea0003800200 */
.L_x_5819:
[----:B------:R-:W-:Y:S01]  /*18c0*/  FSETP.GTU.FTZ.AND P5, PT, R69, 20, PT ;  /* 0x41a000004500780b */ /* 0x000fe20003fbc000 */
[----:B------:R-:W-:Y:S01]  /*18d0*/  BSSY.RECONVERGENT B0, `(.L_x_5821) ;  /* 0x0000024000007945 */ /* 0x000fe20003800200 */
[----:B------:R-:W-:Y:S02]  /*18e0*/  PRMT R13, R13, 0x7632, R13 ;  /* 0x000076320d0d7816 */ /* 0x000fe4000000000d */
[----:B------:R-:W-:-:S03]  /*18f0*/  ISETP.EQ.OR P5, PT, RZ, UR4, P5 ;  /* 0x00000004ff007c0c */ /* 0x000fc6000afa2670 */
[----:B------:R-:W-:-:S04]  /*1900*/  IMAD.U32 R12, R13, 0x10000, RZ ;  /* 0x000100000d0c7824 */ /* 0x000fc800078e00ff */
        /* <DEDUP_REMOVED lines=32> */
.L_x_5822:
[----:B------:R-:W-:Y:S05]  /*1b10*/  BSYNC.RECONVERGENT B0 ;  /* 0x0000000000007941 */ /* 0x000fea0003800200 */
.L_x_5821:
[----:B------:R-:W-:Y:S01]  /*1b20*/  FSETP.GTU.FTZ.AND P5, PT, R73, 20, PT ;  /* 0x41a000004900780b */ /* 0x000fe20003fbc000 */
[----:B------:R-:W-:Y:S03]  /*1b30*/  BSSY.RECONVERGENT B0, `(.L_x_5823) ;  /* 0x0000021000007945 */ /* 0x000fe60003800200 */
[----:B------:R-:W-:-:S13]  /*1b40*/  ISETP.EQ.OR P5, PT, RZ, UR4, P5 ;  /* 0x00000004ff007c0c */ /* 0x000fda000afa2670 */
        /* <DEDUP_REMOVED lines=31> */
.L_x_5824:
[----:B------:R-:W-:Y:S05]  /*1d40*/  BSYNC.RECONVERGENT B0 ;  /* 0x0000000000007941 */ /* 0x000fea0003800200 */
.L_x_5823:
[----:B------:R-:W0:Y:S01]  /*1d50*/  LDCU UR7, c[0x0][0x38c] ;  /* 0x00007180ff0777ac */ /* 0x000e220008000800 */
[C---:B------:R-:W-:Y:S01]  /*1d60*/  PRMT R12, R10.reuse, 0x7632, R12 ;  /* 0x000076320a0c7816 */ /* 0x040fe2000000000c */
[----:B------:R-:W-:Y:S01]  /*1d70*/  IMAD.U32 R84, R10, 0x10000, RZ ;  /* 0x000100000a547824 */ /* 0x000fe200078e00ff */
[----:B------:R-:W-:Y:S01]  /*1d80*/  MOV R77, R63 ;  /* 0x0000003f004d7202 */ /* 0x000fe20000000f00 */
[----:B------:R-:W-:Y:S01]  /*1d90*/  IMAD.MOV.U32 R75, RZ, RZ, R61 ;  /* 0x000000ffff4b7224 */ /* 0x000fe200078e003d */
[C---:B------:R-:W-:Y:S01]  /*1da0*/  PRMT R10, R11.reuse, 0x7632, R10 ;  /* 0x000076320b0a7816 */ /* 0x040fe2000000000a */
[----:B------:R-:W-:Y:S01]  /*1db0*/  IMAD.U32 R82, R11, 0x10000, RZ ;  /* 0x000100000b527824 */ /* 0x000fe200078e00ff */
[----:B------:R-:W-:Y:S01]  /*1dc0*/  SHF.L.U32 R12, R12, 0x10, RZ ;  /* 0x000000100c0c7819 */ /* 0x000fe200000006ff */
[----:B------:R-:W-:Y:S01]  /*1dd0*/  IMAD.WIDE.U32 R74, R39, 0x2, R74 ;  /* 0x00000002274a7825 */ /* 0x000fe200078e004a */
[----:B------:R-:W-:-:S03]  /*1de0*/  PRMT R90, RZ, 0x7610, R90 ;  /* 0x00007610ff5a7816 */ /* 0x000fc6000000005a */
[-C--:B------:R-:W-:Y:S01]  /*1df0*/  FMUL.FTZ R87, R84, R53.reuse ;  /* 0x0000003554577220 */ /* 0x080fe20000410000 */
[----:B------:R-:W-:Y:S01]  /*1e00*/  FMUL.FTZ R88, R82, R53 ;  /* 0x0000003552587220 */ /* 0x000fe20000410000 */
[----:B------:R-:W-:Y:S01]  /*1e10*/  IMAD.WIDE.U32 R76, R39, 0x2, R76 ;  /* 0x00000002274c7825 */ /* 0x000fe200078e004c */
[----:B------:R-:W-:-:S03]  /*1e20*/  MOV R61, R75 ;  /* 0x0000004b003d7202 */ /* 0x000fc60000000f00 */
[-C--:B------:R-:W-:Y:S01]  /*1e30*/  FMUL.FTZ R86, R12, R53.reuse ;  /* 0x000000350c567220 */ /* 0x080fe20000410000 */
[----:B------:R-:W-:Y:S01]  /*1e40*/  IMAD.U32 R14, R10, 0x10000, RZ ;  /* 0x000100000a0e7824 */ /* 0x000fe200078e00ff */
[----:B0-----:R-:W-:Y:S01]  /*1e50*/  UISETP.GE.AND UP0, UPT, UR7, 0x1, UPT ;  /* 0x000000010700788c */ /* 0x001fe2000bf06270 */
        /* <DEDUP_REMOVED lines=19> */
[----:B------:R-:W-:Y:S01]  /*1f90*/  FMUL.FTZ R82, R82, R69 ;  /* 0x0000004552527220 */ /* 0x000fe20000410000 */
[----:B------:R-:W-:Y:S01]  /*1fa0*/  IMAD.MOV.U32 R79, RZ, RZ, RZ ;  /* 0x000000ffff4f7224 */ /* 0x000fe200078e00ff */
[----:B------:R-:W-:Y:S01]  /*1fb0*/  MOV R78, R45 ;  /* 0x0000002d004e7202 */ /* 0x000fe20000000f00 */
[----:B------:R-:W-:Y:S01]  /*1fc0*/  IMAD.MOV.U32 R80, RZ, RZ, RZ ;  /* 0x000000ffff507224 */ /* 0x000fe200078e00ff */
        /* <DEDUP_REMOVED lines=17> */
[----:B------:R-:W-:-:S03]  /*20e0*/  MOV R10, R18 ;  /* 0x00000012000a7202 */ /* 0x000fc60000000f00 */
[----:B------:R-:W-:Y:S02]  /*20f0*/  IMAD.MOV.U32 R11, RZ, RZ, R19 ;  /* 0x000000ffff0b7224 */ /* 0x000fe400078e0013 */
[----:B------:R-:W-:Y:S01]  /*2100*/  IMAD.HI.U32 R75, R17, R10, RZ ;  /* 0x0000000a114b7227 */ /* 0x000fe200078e00ff */
[----:B------:R-:W0:Y:S03]  /*2110*/  LDC.64 R18, c[0x0][0x3d0] ;  /* 0x0000f400ff127b82 */ /* 0x000e260000000a00 */
[----:B------:R-:W-:Y:S02]  /*2120*/  IMAD R10, R75, R11, R10 ;  /* 0x0000000b4b0a7224 */ /* 0x000fe400078e020a */
[----:B------:R-:W-:-:S03]  /*2130*/  IMAD.MOV.U32 R11, RZ, RZ, R55 ;  /* 0x000000ffff0b7224 */ /* 0x000fc600078e0037 */
[----:B------:R-:W-:Y:S01]  /*2140*/  ISETP.GT.U32.AND P5, PT, R15, R10, PT ;  /* 0x0000000a0f00720c */ /* 0x000fe20003fa4070 */
[----:B------:R-:W2:-:S12]  /*2150*/  LDC.64 R16, c[0x0][0x3b8] ;  /* 0x0000ee00ff107b82 */ /* 0x000e980000000a00 */
[----:B------:R-:W-:Y:S02]  /*2160*/  @!P5 IMAD.IADD R10, R10, 0x1, -R15 ;  /* 0x000000010a0ad824 */ /* 0x000fe400078e0a0f */
[----:B------:R-:W-:Y:S01]  /*2170*/  @!P5 VIADD R75, R75, 0x1 ;  /* 0x000000014b4bd836 */ /* 0x000fe20000000000 */
[----:B------:R-:W-:Y:S02]  /*2180*/  PLOP3.LUT P5, PT, P1, PT, PT, 0x80, 0x8 ;  /* 0x000000000008781c */ /* 0x000fe40000faf070 */
[----:B------:R-:W-:Y:S02]  /*2190*/  ISETP.GE.U32.AND P4, PT, R10, R15, PT ;  /* 0x0000000f0a00720c */ /* 0x000fe40003f86070 */
[----:B------:R-:W-:Y:S02]  /*21a0*/  MOV R10, R68 ;  /* 0x00000044000a7202 */ /* 0x000fe40000000f00 */
[----:B------:R-:W-:Y:S02]  /*21b0*/  IADD3 R14, P1, PT, R72, R40, RZ ;  /* 0x00000028480e7210 */ /* 0x000fe40007f3e0ff */
[----:B0-----:R-:W-:Y:S01]  /*21c0*/  SHF.L.U64.HI R19, R18, 0x1, R19 ;  /* 0x0000000112137819 */ /* 0x001fe20000010213 */
[----:B------:R-:W-:Y:S01]  /*21d0*/  IMAD.WIDE.U32 R10, R6, UR4, R10 ;  /* 0x00000004060a7c25 */ /* 0x000fe2000f8e000a */
[----:B--2---:R-:W-:Y:S01]  /*21e0*/  SHF.L.U64.HI R92, R16, 0x2, R17 ;  /* 0x00000002105c7819 */ /* 0x004fe20000010211 */
[----:B------:R-:W-:-:S02]  /*21f0*/  UMOV UR4, URZ ;  /* 0x000000ff00047c82 */ /* 0x000fc40008000000 */
[----:B------:R-:W-:Y:S02]  /*2200*/  IMAD.X R15, R9, 0x1, R59, P1 ;  /* 0x00000001090f7824 */ /* 0x000fe400008e063b */
[----:B------:R-:W-:Y:S01]  /*2210*/  @P4 IADD3 R75, PT, PT, R75, 0x1, RZ ;  /* 0x000000014b4b4810 */ /* 0x000fe20007ffe0ff */
[----:B------:R-:W-:Y:S01]  /*2220*/  IMAD.IADD R17, R11, 0x1, R25 ;  /* 0x000000010b117824 */ /* 0x000fe200078e0219 */
[----:B------:R-:W-:-:S03]  /*2230*/  IADD3 R26, P4, PT, R70, R40, RZ ;  /* 0x00000028461a7210 */ /* 0x000fc60007f9e0ff */
[----:B------:R-:W-:Y:S01]  /*2240*/  @!P3 IMAD.MOV R75, RZ, RZ, -R75 ;  /* 0x000000ffff4bb224 */ /* 0x000fe200078e0a4b */
[----:B------:R-:W-:Y:S02]  /*2250*/  IADD3.X R27, PT, PT, R9, R57, RZ, P4, !PT ;  /* 0x00000039091b7210 */ /* 0x000fe400027fe4ff */
[----:B-1--4-:R-:W-:-:S07]  /*2260*/  @!P2 LOP3.LUT R75, RZ, R49, RZ, 0x33, !PT ;  /* 0x00000031ff4ba212 */ /* 0x012fce00078e33ff */
.L_x_5831:
        /* <DEDUP_REMOVED lines=10> */
[----:B------:R-:W-:Y:S02]  /*2310*/  HFMA2 R30, -RZ, RZ, 0, 0 ;  /* 0x00000000ff1e7431 */ /* 0x000fe400000001ff */
[----:B------:R-:W-:Y:S01]  /*2320*/  IMAD.MOV.U32 R28, RZ, RZ, RZ ;  /* 0x000000ffff1c7224 */ /* 0x000fe200078e00ff */
        /* <DEDUP_REMOVED lines=8> */
[----:B------:R1:W-:Y:S04]  /*23b0*/  STS.U16 [R37+0x40], R89 ;  /* 0x0000405925007388 */ /* 0x0003e80000000400 */
[----:B------:R2:W-:Y:S04]  /*23c0*/  STS.U16 [R37+0x80], R30 ;  /* 0x0000801e25007388 */ /* 0x0005e80000000400 */
        /* <DEDUP_REMOVED lines=8> */
[----:B--2---:R-:W-:-:S07]  /*2450*/  FMUL.FTZ R30, R32, R0 ;  /* 0x00000000201e7220 */ /* 0x004fce0000410000 */
[----:B------:R2:W3:Y:S08]  /*2460*/  MUFU.EX2 R35, R34 ;  /* 0x0000002200237308 */ /* 0x0004f00000000800 */
[----:B------:R-:W4:Y:S01]  /*2470*/  MUFU.EX2 R89, R89 ;  /* 0x0000005900597308 */ /* 0x000f220000000800 */
[----:B0-----:R-:W-:-:S05]  /*2480*/  PRMT R29, R24, 0x7632, R29 ;  /* 0x00007632181d7816 */ /* 0x001fca000000001d */
[----:B------:R-:W-:Y:S02]  /*2490*/  IMAD.U32 R28, R29, 0x10000, RZ ;  /* 0x000100001d1c7824 */ /* 0x000fe400078e00ff */
[----:B------:R-:W-:Y:S02]  /*24a0*/  IMAD.U32 R29, R25, 0x10000, RZ ;  /* 0x00010000191d7824 */ /* 0x000fe400078e00ff */
[----:B------:R-:W-:Y:S01]  /*24b0*/  FMUL.FTZ R28, R83, R28 ;  /* 0x0000001c531c7220 */ /* 0x000fe20000410000 */
[----:B------:R-:W-:Y:S01]  /*24c0*/  PRMT R25, R25, 0x7632, R25 ;  /* 0x0000763219197816 */ /* 0x000fe20000000019 */
[----:B------:R-:W0:Y:S01]  /*24d0*/  MUFU.EX2 R30, R30 ;  /* 0x0000001e001e7308 */ /* 0x000e220000000800 */
[----:B-1----:R-:W-:Y:S01]  /*24e0*/  FSEL R33, R31, 1, !P1 ;  /* 0x3f8000001f217808 */ /* 0x002fe20004800000 */
[----:B------:R-:W-:Y:S01]  /*24f0*/  FMUL.FTZ R29, R82, R29 ;  /* 0x0000001d521d7220 */ /* 0x000fe20000410000 */
[----:B------:R-:W-:Y:S02]  /*2500*/  FSEL R32, R28, RZ, !P1 ;  /* 0x000000ff1c207208 */ /* 0x000fe40004800000 */
[----:B------:R-:W-:-:S02]  /*2510*/  SHF.L.U32 R28, R25, 0x10, RZ ;  /* 0x00000010191c7819 */ /* 0x000fc400000006ff */
[-C--:B------:R-:W-:Y:S01]  /*2520*/  ISETP.GE.U32.AND P1, PT, R50, R39.reuse, PT ;  /* 0x000000273200720c */ /* 0x080fe20003f26070 */
[----:B------:R-:W-:Y:S02]  /*2530*/  IMAD.U32 R25, R24, 0x10000, RZ ;  /* 0x0001000018197824 */ /* 0x000fe400078e00ff */
[----:B------:R-:W-:Y:S01]  /*2540*/  FMUL.FTZ R28, R81, R28 ;  /* 0x0000001c511c7220 */ /* 0x000fe20000410000 */
[----:B--2---:R-:W-:Y:S02]  /*2550*/  FSEL R34, R29, RZ, !P1 ;  /* 0x000000ff1d227208 */ /* 0x004fe40004800000 */
        /* <DEDUP_REMOVED lines=15> */
[----:B------:R-:W-:-:S02]  /*2650*/  IMAD.MOV.U32 R30, RZ, RZ, RZ ;  /* 0x000000ffff1e7224 */ /* 0x000fc400078e00ff */
[----:B------:R-:W-:Y:S01]  /*2660*/  IMAD.MOV.U32 R98, RZ, RZ, RZ ;  /* 0x000000ffff627224 */ /* 0x000fe200078e00ff */
        /* <DEDUP_REMOVED lines=14> */
[C---:B0-----:R-:W-:Y:S02]  /*2750*/  PRMT R95, R28.reuse, 0x7632, R95 ;  /* 0x000076321c5f7816 */ /* 0x041fe4000000005f */
[C---:B------:R-:W-:Y:S01]  /*2760*/  PRMT R31, R29.reuse, 0x7632, R31 ;  /* 0x000076321d1f7816 */ /* 0x040fe2000000001f */
[----:B------:R-:W-:Y:S01]  /*2770*/  IMAD.U32 R89, R29, 0x10000, RZ ;  /* 0x000100001d597824 */ /* 0x000fe200078e00ff */
[----:B------:R-:W-:Y:S01]  /*2780*/  SHF.L.U32 R94, R28, 0x10, RZ ;  /* 0x000000101c5e7819 */ /* 0x000fe200000006ff */
[----:B------:R-:W-:Y:S01]  /*2790*/  IMAD.U32 R95, R95, 0x10000, RZ ;  /* 0x000100005f5f7824 */ /* 0x000fe200078e00ff */
[----:B------:R-:W-:Y:S01]  /*27a0*/  SHF.L.U32 R98, R31, 0x10, RZ ;  /* 0x000000101f627819 */ /* 0x000fe200000006ff */
[----:B-1----:R-:W-:Y:S06]  /*27b0*/  @P6 BRA `(.L_x_5826) ;  /* 0x0000000000406947 */ /* 0x002fec0003800000 */
[----:B------:R-:W0:Y:S01]  /*27c0*/  LDC.U8 R26, c[0x0][0x3a9] ;  /* 0x0000ea40ff1a7b82 */ /* 0x000e220000000000 */
[----:B------:R-:W-:-:S04]  /*27d0*/  ISETP.NE.AND P6, PT, R93, RZ, PT ;  /* 0x000000ff5d00720c */ /* 0x000fc80003fc5270 */
        /* <DEDUP_REMOVED lines=8> */
.L_x_5827:
[----:B------:R-:W-:Y:S01]  /*2860*/  ISETP.NE.AND P6, PT, R93, RZ, PT ;  /* 0x000000ff5d00720c */ /* 0x000fe20003fc5270 */
[----:B------:R-:W-:-:S12]  /*2870*/  HFMA2 R27, -RZ, RZ, 0, 0 ;  /* 0x00000000ff1b7431 */ /* 0x000fd800000001ff */
[----:B------:R-:W-:Y:S05]  /*2880*/  @!P6 BRA `(.L_x_5826) ;  /* 0x00000000000ce947 */ /* 0x000fea0003800000 */
[----:B------:R-:W-:-:S05]  /*2890*/  IADD3 R28, P6, PT, R68, R79, RZ ;  /* 0x0000004f441c7210 */ /* 0x000fca0007fde0ff */
[----:B------:R-:W-:-:S05]  /*28a0*/  IMAD.X R29, R55, 0x1, R80, P6 ;  /* 0x00000001371d7824 */ /* 0x000fca00030e0650 */
[----:B------:R1:W5:Y:S03]  /*28b0*/  LDG.E R27, desc[UR10][R28.64] ;  /* 0x0000000a1c1b7981 */ /* 0x000366000c1e1900 */
.L_x_5826:
        /* <DEDUP_REMOVED lines=82> */
.L_x_5830:
[----:B------:R-:W-:Y:S02]  /*2de0*/  ISETP.NE.AND P6, PT, R41, R58, PT ;  /* 0x0000003a2900720c */ /* 0x000fe40003fc5270 */
[----:B------:R-:W-:Y:S02]  /*2df0*/  P2R R26, PR, RZ, 0x1 ;  /* 0x00000001ff1a7803 */ /* 0x000fe40000000000 */
[----:B------:R-:W-:-:S13]  /*2e00*/  ISETP.NE.OR P6, PT, R28, RZ, P6 ;  /* 0x000000ff1c00720c */ /* 0x000fda00037c5670 */
[----:B------:R-:W-:-:S05]  /*2e10*/  @!P6 IADD3 R28, P0, PT, R68, R79, RZ ;  /* 0x0000004f441ce210 */ /* 0x000fca0007f1e0ff */
[----:B------:R-:W-:Y:S01]  /*2e20*/  @!P6 IMAD.X R29, R55, 0x1, R80, P0 ;  /* 0x00000001371de824 */ /* 0x000fe200000e0650 */
[----:B------:R-:W-:-:S04]  /*2e30*/  ISETP.NE.AND P0, PT, R26, RZ, PT ;  /* 0x000000ff1a00720c */ /* 0x000fc80003f05270 */
[----:B------:R0:W-:Y:S09]  /*2e40*/  @!P6 STG.E desc[UR10][R28.64], R27 ;  /* 0x0000001b1c00e986 */ /* 0x0001f2000c10190a */
.L_x_5829:
[----:B------:R-:W-:Y:S05]  /*2e50*/  BSYNC.RECONVERGENT B0 ;  /* 0x0000000000007941 */ /* 0x000fea0003800200 */
.L_x_5828:
        /* <DEDUP_REMOVED lines=13> */
[----:B------:R-:W-:-:S04]  /*2f30*/  UIADD3 UR8, UPT, UPT, UR8, 0x8, URZ ;  /* 0x0000000808087890 */ /* 0x000fc8000fffe0ff */
[----:B------:R-:W-:Y:S01]  /*2f40*/  IMAD.X R77, R77, 0x1, R92, P6 ;  /* 0x000000014d4d7824 */ /* 0x000fe200030e065c */
[----:B------:R-:W-:-:S04]  /*2f50*/  LEA R79, P6, R20, R79, 0x2 ;  /* 0x0000004f144f7211 */ /* 0x000fc800078c10ff */
[----:B------:R-:W-:Y:S01]  /*2f60*/  IADD3.X R80, PT, PT, R80, R21, RZ, P6, !PT ;  /* 0x0000001550507210 */ /* 0x000fe200037fe4ff */
[----:B------:R-:W-:Y:S08]  /*2f70*/  BRA.U UP0, `(.L_x_5831) ;  /* 0xfffffff100bc7547 */ /* 0x000ff0000b83ffff */
.L_x_5825:
[----:B------:R-:W-:Y:S01]  /*2f80*/  BAR.SYNC.DEFER_BLOCKING 0x0 ;  /* 0x0000000000007b1d */ /* 0x000fe20000010000 */
[----:B------:R-:W-:Y:S01]  /*2f90*/  ISETP.NE.AND P6, PT, R47, RZ, PT ;  /* 0x000000ff2f00720c */ /* 0x000fe20003fc5270 */
[----:B------:R-:W-:Y:S01]  /*2fa0*/  IMAD.MOV.U32 R10, RZ, RZ, R54 ;  /* 0x000000ffff0a7224 */ /* 0x000fe200078e0036 */
[----:B------:R-:W-:Y:S01]  /*2fb0*/  F2FP.BF16.F32.PACK_AB R26, R86, R87 ;  /* 0x00000057561a723e */ /* 0x000fe200000010ff */
[----:B------:R-:W-:Y:S01]  /*2fc0*/  IMAD.MOV.U32 R11, RZ, RZ, RZ ;  /* 0x000000ffff0b7224 */ /* 0x000fe200078e00ff */
[----:B------:R-:W-:Y:S01]  /*2fd0*/  F2FP.BF16.F32.PACK_AB R27, R85, R88 ;  /* 0x00000058551b723e */ /* 0x000fe200000010ff */
        /* <DEDUP_REMOVED lines=17> */
[C---:B------:R-:W-:Y:S01]  /*30f0*/  IMAD R0, R65.reuse, UR15, R13 ;  /* 0x0000000f41007c24 */ /* 0x040fe2000f8e020d */
[----:B------:R-:W-:Y:S01]  /*3100*/  BAR.SYNC.DEFER_BLOCKING 0x0 ;  /* 0x0000000000007b1d */ /* 0x000fe20000010000 */
[----:B------:R-:W-:Y:S01]  /*3110*/  IADD3 R16, P5, PT, R56, R12, RZ ;  /* 0x0000000c38107210 */ /* 0x000fe20007fbe0ff */
[----:B------:R-:W-:-:S03]  /*3120*/  IMAD.WIDE.U32 R12, R65, UR18, R14 ;  /* 0x00000012410c7c25 */ /* 0x000fc6000f8e000e */
[----:B------:R-:W-:Y:S01]  /*3130*/  IADD3.X R15, PT, PT, RZ, R0, RZ, P5, !PT ;  /* 0x00000000ff0f7210 */ /* 0x000fe20002ffe4ff */
[----:B------:R-:W-:Y:S01]  /*3140*/  IMAD R0, R65, UR19, R13 ;  /* 0x0000001341007c24 */ /* 0x000fe2000f8e020d */
[----:B--2---:R-:W-:-:S04]  /*3150*/  LEA R14, P5, R16, UR4, 0x1 ;  /* 0x00000004100e7c11 */ /* 0x004fc8000f8a08ff */
[----:B------:R-:W-:Y:S02]  /*3160*/  LEA.HI.X R15, R16, UR5, R15, 0x1, P5 ;  /* 0x00000005100f7c11 */ /* 0x000fe4000a8f0c0f */
[----:B------:R-:W-:Y:S02]  /*3170*/  IADD3 R13, P5, PT, R56, R12, RZ ;  /* 0x0000000c380d7210 */ /* 0x000fe40007fbe0ff */
[----:B------:R-:W-:-:S03]  /*3180*/  PRMT R16, RZ, 0x7610, R16 ;  /* 0x00007610ff107816 */ /* 0x000fc60000000010 */
[----:B------:R-:W-:Y:S01]  /*3190*/  IMAD.X R0, RZ, RZ, R0, P5 ;  /* 0x000000ffff007224 */ /* 0x000fe200028e0600 */
[----:B---3--:R-:W-:-:S04]  /*31a0*/  LEA R12, P5, R13, UR8, 0x1 ;  /* 0x000000080d0c7c11 */ /* 0x008fc8000f8a08ff */
[--C-:B------:R-:W-:Y:S01]  /*31b0*/  LEA.HI.X R13, R13, UR9, R0.reuse, 0x1, P5 ;  /* 0x000000090d0d7c11 */ /* 0x100fe2000a8f0c00 */
[----:B------:R-:W0:Y:S01]  /*31c0*/  LDS R25, [UR6+0x100] ;  /* 0x00010006ff197984 */ /* 0x000e220008000800 */
[----:B------:R-:W-:Y:S01]  /*31d0*/  PRMT R0, RZ, 0x7610, R0 ;  /* 0x00007610ff007816 */ /* 0x000fe20000000000 */
[----:B------:R-:W1:Y:S01]  /*31e0*/  LDCU.64 UR8, c[0x0][0x4c0] ;  /* 0x00009800ff0877ac */ /* 0x000e620008000a00 */
        /* <DEDUP_REMOVED lines=15> */
[----:B------:R-:W-:-:S02]  /*32e0*/  IMAD.MOV.U32 R73, RZ, RZ, R59 ;  /* 0x000000ffff497224 */ /* 0x000fc400078e003b */
[C---:B------:R-:W-:Y:S02]  /*32f0*/  IMAD.IADD R62, R39.reuse, 0x1, R62 ;  /* 0x00000001273e7824 */ /* 0x040fe400078e023e */
[----:B------:R-:W-:-:S04]  /*3300*/  IMAD.WIDE.U32 R72, R39, 0x2, R72 ;  /* 0x0000000227487825 */ /* 0x000fc800078e0048 */
[----:B------:R-:W-:Y:S01]  /*3310*/  IMAD.WIDE.U32 R70, R39, 0x2, R70 ;  /* 0x0000000227467825 */ /* 0x000fe200078e0046 */
[----:B------:R-:W-:-:S03]  /*3320*/  MOV R59, R73 ;  /* 0x00000049003b7202 */ /* 0x000fc60000000f00 */
[----:B------:R-:W-:Y:S02]  /*3330*/  IMAD.IADD R54, R39, 0x1, R54 ;  /* 0x0000000127367824 */ /* 0x000fe400078e0236 */
[----:B------:R-:W-:Y:S01]  /*3340*/  IMAD.MOV.U32 R57, RZ, RZ, R71 ;  /* 0x000000ffff397224 */ /* 0x000fe200078e0047 */
[----:B--2---:R-:W-:Y:S04]  /*3350*/  STS.U16 [R37], R0 ;  /* 0x0000000025007388 */ /* 0x004fe80000000400 */
[----:B---3--:R-:W-:Y:S04]  /*3360*/  STS.U16 [R37+0x40], R16 ;  /* 0x0000401025007388 */ /* 0x008fe80000000400 */
[----:B----4-:R-:W-:Y:S04]  /*3370*/  STS.U16 [R37+0x80], R18 ;  /* 0x0000801225007388 */ /* 0x010fe80000000400 */
[----:B-----5:R-:W-:Y:S01]  /*3380*/  STS.U16 [R37+0xc0], R90 ;  /* 0x0000c05a25007388 */ /* 0x020fe20000000400 */
[----:B------:R-:W-:-:S03]  /*3390*/  NOP ;  /* 0x0000000000007918 */ /* 0x000fc60000000000 */
[----:B------:R-:W0:Y:S02]  /*33a0*/  LDS.64 R20, [R36] ;  /* 0x0000000024147984 */ /* 0x000e240000000a00 */
[C---:B0-----:R-:W-:Y:S01]  /*33b0*/  PRMT R12, R20.reuse, 0x7632, R12 ;  /* 0x00007632140c7816 */ /* 0x041fe2000000000c */
[----:B------:R-:W-:Y:S01]  /*33c0*/  IMAD.U32 R14, R20, 0x10000, RZ ;  /* 0x00010000140e7824 */ /* 0x000fe200078e00ff */
[C---:B------:R-:W-:Y:S02]  /*33d0*/  PRMT R0, R21.reuse, 0x7632, R0 ;  /* 0x0000763215007816 */ /* 0x040fe40000000000 */
[----:B------:R-:W-:Y:S01]  /*33e0*/  SHF.L.U32 R17, R21, 0x10, RZ ;  /* 0x0000001015117819 */ /* 0x000fe200000006ff */
[----:B------:R-:W-:Y:S02]  /*33f0*/  IMAD.U32 R12, R12, 0x10000, RZ ;  /* 0x000100000c0c7824 */ /* 0x000fe400078e00ff */
[----:B------:R-:W-:Y:S01]  /*3400*/  FMUL.FTZ R15, R14, -1.4426950216293334961 ;  /* 0xbfb8aa3b0e0f7820 */ /* 0x000fe20000410000 */
[----:B------:R-:W-:-:S02]  /*3410*/  IMAD.U32 R20, R0, 0x10000, RZ ;  /* 0x0001000000147824 */ /* 0x000fc400078e00ff */
[----:B------:R-:W-:Y:S01]  /*3420*/  FMUL.FTZ R16, R17, -1.4426950216293334961 ;  /* 0xbfb8aa3b11107820 */ /* 0x000fe20000410000 */
[----:B------:R-:W-:Y:S01]  /*3430*/  FMUL.FTZ R0, R12, -1.4426950216293334961 ;  /* 0xbfb8aa3b0c007820 */ /* 0x000fe20000410000 */
        /* <DEDUP_REMOVED lines=12> */
[----:B--2---:R-:W-:-:S04]  /*3500*/  FMUL.FTZ R19, R17, R18 ;  /* 0x0000001211137220 */ /* 0x004fc80000410000 */
[----:B------:R-:W-:-:S03]  /*3510*/  FMUL.FTZ R19, R19, R88 ;  /* 0x0000005813137220 */ /* 0x000fc60000410000 */
[----:B------:R-:W2:Y:S01]  /*3520*/  MUFU.RCP R23, R16 ;  /* 0x0000001000177308 */ /* 0x000ea20000001000 */
[----:B---3--:R-:W-:Y:S01]  /*3530*/  FMUL.FTZ R14, R14, R15 ;  /* 0x0000000f0e0e7220 */ /* 0x008fe20000410000 */
[----:B------:R-:W-:Y:S03]  /*3540*/  BAR.SYNC.DEFER_BLOCKING 0x0 ;  /* 0x0000000000007b1d */ /* 0x000fe60000010000 */
[----:B------:R-:W-:Y:S01]  /*3550*/  FMUL.FTZ R14, R14, R87 ;  /* 0x000000570e0e7220 */ /* 0x000fe20000410000 */
[----:B0-----:R-:W-:-:S04]  /*3560*/  FMUL.FTZ R17, R12, R13 ;  /* 0x0000000d0c117220 */ /* 0x001fc80000410000 */
[----:B------:R-:W-:Y:S01]  /*3570*/  FMUL.FTZ R17, R17, R86 ;  /* 0x0000005611117220 */ /* 0x000fe20000410000 */
[----:B--2---:R-:W-:-:S04]  /*3580*/  FMUL.FTZ R20, R20, R23 ;  /* 0x0000001714147220 */ /* 0x004fc80000410000 */
[----:B------:R-:W-:Y:S01]  /*3590*/  F2FP.BF16.F32.PACK_AB R22, R17, R14 ;  /* 0x0000000e1116723e */ /* 0x000fe200000010ff */
[----:B------:R-:W-:-:S05]  /*35a0*/  FMUL.FTZ R20, R20, R85 ;  /* 0x0000005514147220 */ /* 0x000fca0000410000 */
[----:B------:R-:W-:-:S05]  /*35b0*/  F2FP.BF16.F32.PACK_AB R23, R20, R19 ;  /* 0x000000131417723e */ /* 0x000fca00000010ff */
        /* <DEDUP_REMOVED lines=14> */
[----:B------:R-:W-:-:S04]  /*36a0*/  IADD3 R11, P5, PT, R56, R10, RZ ;  /* 0x0000000a380b7210 */ /* 0x000fc80007fbe0ff */
[----:B------:R-:W-:Y:S02]  /*36b0*/  IADD3.X R0, PT, PT, RZ, R0, RZ, P5, !PT ;  /* 0x00000000ff007210 */ /* 0x000fe40002ffe4ff */
[----:B-1----:R-:W-:Y:S02]  /*36c0*/  LEA R10, P5, R11, UR8, 0x1 ;  /* 0x000000080b0a7c11 */ /* 0x002fe4000f8a08ff */
[-C--:B0-----:R-:W-:Y:S02]  /*36d0*/  ISETP.GE.AND P4, PT, R56, R21.reuse, PT ;  /* 0x000000153800720c */ /* 0x081fe40003f86270 */
[-C--:B------:R-:W-:Y:S02]  /*36e0*/  ISETP.GE.AND P3, PT, R46, R21.reuse, PT ;  /* 0x000000152e00720c */ /* 0x080fe40003f66270 */
[-C--:B------:R-:W-:Y:S02]  /*36f0*/  ISETP.GE.AND P2, PT, R44, R21.reuse, PT ;  /* 0x000000152c00720c */ /* 0x080fe40003f46270 */
[----:B------:R-:W-:-:S02]  /*3700*/  ISETP.GE.AND P1, PT, R42, R21, PT ;  /* 0x000000152a00720c */ /* 0x000fc40003f26270 */
        /* <DEDUP_REMOVED lines=8> */
.L_x_5833:
        /* <DEDUP_REMOVED lines=15> */
.L_x_8078:


//--------------------- .text._Z25selective_scan_fwd_kernelI32Selective_Scan_fwd_kernel_traitsILi32ELi4ELi1ELb0ELb1ELb1ELb1ELb1EN3c108BFloat16EffEEv13SSMParamsBase --------------------------
	.section	.text._Z25selective_scan_fwd_kernelI32Selective_Scan_fwd_kernel_traitsILi32ELi4ELi1ELb0ELb1ELb1ELb1ELb1EN3c108BFloat16EffEEv13SSMParamsBase,"ax",@progbits
	.align	128
        .global         _Z25selective_scan_fwd_kernelI32Selective_Scan_fwd_kernel_traitsILi32ELi4ELi1ELb0ELb1ELb1ELb1ELb1EN3c108BFloat16EffEEv13SSMParamsBase
        .type           _Z25selective_scan_fwd_kernelI32Selective_Scan_fwd_kernel_traitsILi32ELi4ELi1ELb0ELb1ELb1ELb1ELb1EN3c108BFloat16EffEEv13SSMParamsBase,@function
        .size           _Z25selective_scan_fwd_kernelI32Selective_Scan_fwd_kernel_traitsILi32ELi4ELi1ELb0ELb1ELb1ELb1ELb1EN3c108BFloat16EffEEv13SSMParamsBase,(.L_x_8079 - _Z25selective_scan_fwd_kernelI32Selective_Scan_fwd_kernel_traitsILi32ELi4ELi1ELb0ELb1ELb1ELb1ELb1EN3c108BFloat16EffEEv13SSMParamsBase)
        .other          _Z25selective_scan_fwd_kernelI32Selective_Scan_fwd_kernel_traitsILi32ELi4ELi1ELb0ELb1ELb1ELb1ELb1EN3c108BFloat16EffEEv13SSMParamsBase,@"STO_CUDA_ENTRY STV_DEFAULT"
_Z25selective_scan_fwd_kernelI32Selective_Scan_fwd_kernel_traitsILi32ELi4ELi1ELb0ELb1ELb1ELb1ELb1EN3c108BFloat16EffEEv13SSMParamsBase:
.text._Z25selective_scan_fwd_kernelI32Selective_Scan_fwd_kernel_traitsILi32ELi4ELi1ELb0ELb1ELb1ELb1ELb1EN3c108BFloat16EffEEv13SSMParamsBase:
        /* <DEDUP_REMOVED lines=43> */
.L_x_5834:
        /* <DEDUP_REMOVED lines=16> */
[----:B------:R-:W2:Y:S08]  /*03b0*/  LDC.64 R16, c[0x0][0x3c0] ;  /* 0x0000f000ff107b82 */ /* 0x000eb00000000a00 */
[----:B------:R-:W4:Y:S01]  /*03c0*/  LDC.64 R18, c[0x0][0x490] ;  /* 0x00012400ff127b82 */ /* 0x000f220000000a00 */
[----:B-----5:R-:W0:Y:S07]  /*03d0*/  MUFU.RCP R5, R5 ;  /* 0x0000000500057308 */ /* 0x020e2e0000001000 */
[----:B------:R-:W5:Y:S08]  /*03e0*/  LDC.U8 R30, c[0x0][0x3a9] ;  /* 0x0000ea40ff1e7b82 */ /* 0x000f700000000000 */
[----:B------:R-:W4:Y:S01]  /*03f0*/  LDC.64 R48, c[0x0][0x3d8] ;  /* 0x0000f600ff307b82 */ /* 0x000f220000000a00 */
[----:B--2---:R-:W-:-:S02]  /*0400*/  IMAD R10, R55, R16, RZ ;  /* 0x00000010370a7224 */ /* 0x004fc400078e02ff */
[----:B0-----:R-:W-:Y:S02]  /*0410*/  VIADD R6, R5, 0xffffffe ;  /* 0x0ffffffe05067836 */ /* 0x001fe40000000000 */
[----:B------:R-:W-:Y:S02]  /*0420*/  IMAD R17, R57, R17, R10 ;  /* 0x0000001139117224 */ /* 0x000fe400078e020a */
[----:B------:R0:W2:Y:S01]  /*0430*/  F2I.FTZ.U32.TRUNC.NTZ R7, R6 ;  /* 0x0000000600077305 */ /* 0x0000a2000021f000 */
[----:B------:R-:W4:Y:S01]  /*0440*/  LDC.64 R26, c[0x0][0x3f8] ;  /* 0x0000fe00ff1a7b82 */ /* 0x000f220000000a00 */
[----:B0-----:R-:W-:-:S07]  /*0450*/  IMAD.MOV.U32 R6, RZ, RZ, RZ ;  /* 0x000000ffff067224 */ /* 0x001fce00078e00ff */
[----:B------:R-:W0:Y:S01]  /*0460*/  LDC.64 R50, c[0x0][0x418] ;  /* 0x00010600ff327b82 */ /* 0x000e220000000a00 */
        /* <DEDUP_REMOVED lines=8> */
[----:B------:R-:W-:Y:S02]  /*04f0*/  IMAD R6, R11, R7, R12 ;  /* 0x000000070b067224 */ /* 0x000fe400078e020c */
[----:B-1----:R-:W-:Y:S02]  /*0500*/  IMAD R12, R55, R24, RZ ;  /* 0x00000018370c7224 */ /* 0x002fe400078e02ff */
[----:B------:R-:W1:Y:S01]  /*0510*/  LDC.64 R28, c[0x0][0x480] ;  /* 0x00012000ff1c7b82 */ /* 0x000e620000000a00 */
[----:B------:R-:W-:-:S13]  /*0520*/  ISETP.GT.U32.AND P5, PT, R11, R6, PT ;  /* 0x000000060b00720c */ /* 0x000fda0003fa4070 */
[----:B------:R-:W-:Y:S02]  /*0530*/  @!P5 IMAD.IADD R6, R6, 0x1, -R11 ;  /* 0x000000010606d824 */ /* 0x000fe400078e0a0b */
[----:B------:R-:W-:Y:S01]  /*0540*/  @!P5 VIADD R5, R5, 0x1 ;  /* 0x000000010505d836 */ /* 0x000fe20000000000 */
[----:B------:R-:W-:Y:S02]  /*0550*/  ISETP.NE.AND P5, PT, R13, RZ, PT ;  /* 0x000000ff0d00720c */ /* 0x000fe40003fa5270 */
[----:B------:R-:W-:Y:S01]  /*0560*/  ISETP.GE.U32.AND P4, PT, R6, R11, PT ;  /* 0x0000000b0600720c */ /* 0x000fe20003f86070 */
[----:B---3--:R-:W-:Y:S01]  /*0570*/  IMAD R6, R55, R8, RZ ;  /* 0x0000000837067224 */ /* 0x008fe200078e02ff */
[----:B------:R-:W-:-:S03]  /*0580*/  LOP3.LUT R11, R56, R13, RZ, 0x3c, !PT ;  /* 0x0000000d380b7212 */ /* 0x000fc600078e3cff */
[----:B------:R-:W-:Y:S01]  /*0590*/  IMAD R9, R57, R9, R6 ;  /* 0x0000000939097224 */ /* 0x000fe200078e0206 */
[----:B------:R-:W-:Y:S01]  /*05a0*/  ISETP.GE.AND P3, PT, R11, RZ, PT ;  /* 0x000000ff0b00720c */ /* 0x000fe20003f66270 */
[----:B------:R-:W-:-:S04]  /*05b0*/  IMAD.WIDE.U32 R6, R57, R8, RZ ;  /* 0x0000000839067225 */ /* 0x000fc800078e00ff */
[----:B------:R-:W-:Y:S02]  /*05c0*/  IMAD.IADD R7, R7, 0x1, R9 ;  /* 0x0000000107077824 */ /* 0x000fe400078e0209 */
[----:B------:R-:W-:Y:S01]  /*05d0*/  @P4 IADD3 R5, PT, PT, R5, 0x1, RZ ;  /* 0x0000000105054810 */ /* 0x000fe20007ffe0ff */
[----:B------:R-:W-:Y:S01]  /*05e0*/  IMAD R8, R55, R14, RZ ;  /* 0x0000000e37087224 */ /* 0x000fe200078e02ff */
[----:B-----5:R-:W-:Y:S01]  /*05f0*/  ISETP.NE.AND P4, PT, R30, RZ, PT ;  /* 0x000000ff1e00720c */ /* 0x020fe20003f85270 */
[----:B----4-:R-:W-:-:S04]  /*0600*/  IMAD.WIDE.U32 R6, R56, R52, R6 ;  /* 0x0000003438067225 */ /* 0x010fc800078e0006 */
[C---:B------:R-:W-:Y:S01]  /*0610*/  IMAD R15, R57.reuse, R15, R8 ;  /* 0x0000000f390f7224 */ /* 0x040fe200078e0208 */
[----:B------:R-:W-:Y:S01]  /*0620*/  LEA R54, P2, R6, R18, 0x1 ;  /* 0x0000001206367211 */ /* 0x000fe200078408ff */
[----:B------:R-:W-:Y:S01]  /*0630*/  @!P3 IMAD.MOV R5, RZ, RZ, -R5 ;  /* 0x000000ffff05b224 */ /* 0x000fe200078e0a05 */
[----:B------:R-:W-:Y:S01]  /*0640*/  @!P5 LOP3.LUT R5, RZ, R13, RZ, 0x33, !PT ;  /* 0x0000000dff05d212 */ /* 0x000fe200078e33ff */
        /* <DEDUP_REMOVED lines=10> */
[C---:B------:R-:W-:Y:S02]  /*06f0*/  IMAD R14, R15.reuse, R48, RZ ;  /* 0x000000300f0e7224 */ /* 0x040fe400078e02ff */
[----:B------:R-:W-:Y:S02]  /*0700*/  IMAD R16, R15, R26, RZ ;  /* 0x0000001a0f107224 */ /* 0x000fe400078e02ff */
[----:B0-----:R-:W-:-:S04]  /*0710*/  IMAD.WIDE.U32 R6, R56, R50, R8 ;  /* 0x0000003238067225 */ /* 0x001fc800078e0008 */
[----:B------:R-:W-:Y:S01]  /*0720*/  IMAD.WIDE.U32 R8, R5, R48, R10 ;  /* 0x0000003005087225 */ /* 0x000fe200078e000a */
[----:B--2---:R-:W-:-:S03]  /*0730*/  LEA R52, P2, R6, R20, 0x1 ;  /* 0x0000001406347211 */ /* 0x004fc600078408ff */
[C---:B------:R-:W-:Y:S01]  /*0740*/  IMAD R49, R5.reuse, R49, R14 ;  /* 0x0000003105317224 */ /* 0x040fe200078e020e */
[----:B------:R-:W-:Y:S01]  /*0750*/  LEA R50, P3, R8, R22, 0x1 ;  /* 0x0000001608327211 */ /* 0x000fe200078608ff */
[----:B------:R-:W-:-:S04]  /*0760*/  IMAD.WIDE.U32 R10, R5, R26, R12 ;  /* 0x0000001a050a7225 */ /* 0x000fc800078e000c */
[----:B------:R-:W-:Y:S01]  /*0770*/  IMAD R47, R5, R27, R16 ;  /* 0x0000001b052f7224 */ /* 0x000fe200078e0210 */
[----:B-1----:R-:W-:Y:S01]  /*0780*/  LEA R48, P5, R10, R28, 0x1 ;  /* 0x0000001c0a307211 */ /* 0x002fe200078a08ff */
        /* <DEDUP_REMOVED lines=14> */
.L_x_5835:
        /* <DEDUP_REMOVED lines=11> */
.L_x_5836:
        /* <DEDUP_REMOVED lines=69> */
.L_x_5837:
        /* <DEDUP_REMOVED lines=12> */
[----:B------:R-:W-:Y:S01]  /*0e30*/  ISETP.GE.AND P3, PT, R0, RZ, PT ;  /* 0x000000ff0000720c */ /* 0x000fe20003f66270 */
[----:B0-----:R-:W-:Y:S02]  /*0e40*/  HFMA2 R4, -RZ, RZ, 0, 0 ;  /* 0x00000000ff047431 */ /* 0x001fe400000001ff */
        /* <DEDUP_REMOVED lines=15> */
.L_x_5838:
[----:B------:R-:W-:-:S13]  /*0f40*/  ISETP.GE.AND P1, PT, R39, 0x1, PT ;  /* 0x000000012700780c */ /* 0x000fda0003f26270 */
[----:B------:R-:W-:Y:S05]  /*0f50*/  @!P1 EXIT ;  /* 0x000000000000994d */ /* 0x000fea0003800000 */
[----:B------:R-:W0:Y:S01]  /*0f60*/  S2R R37, SR_TID.X ;  /* 0x0000000000257919 */ /* 0x000e220000002100 */
[----:B------:R-:W1:Y:S01]  /*0f70*/  LDC.64 R10, c[0x0][0x470] ;  /* 0x00011c00ff0a7b82 */ /* 0x000e620000000a00 */
[----:B------:R-:W2:Y:S01]  /*0f80*/  LDCU.64 UR4, c[0x0][0x3b0] ;  /* 0x00007600ff0477ac */ /* 0x000ea20008000a00 */
[----:B------:R-:W-:Y:S02]  /*0f90*/  HFMA2 R76, -RZ, RZ, 0, 0 ;  /* 0x00000000ff4c7431 */ /* 0x000fe400000001ff */
[----:B------:R-:W-:Y:S02]  /*0fa0*/  VIADD R58, R39, 0xffffffff ;  /* 0xffffffff273a7836 */ /* 0x000fe40000000000 */
[----:B------:R-:W-:Y:S02]  /*0fb0*/  IMAD.MOV.U32 R69, RZ, RZ, RZ ;  /* 0x000000ffff457224 */ /* 0x000fe400078e00ff */
[----:B------:R-:W3:Y:S01]  /*0fc0*/  LDC.64 R4, c[0x0][0x4e8] ;  /* 0x00013a00ff047b82 */ /* 0x000ee20000000a00 */
        /* <DEDUP_REMOVED lines=9> */
[----:B------:R-:W-:Y:S01]  /*1060*/  IMAD.WIDE R2, R3, 0x4, RZ ;  /* 0x0000000403027825 */ /* 0x000fe200078e02ff */
[----:B------:R-:W-:-:S02]  /*1070*/  LOP3.LUT R78, R78, 0x1f, R37, 0xf8, !PT ;  /* 0x0000001f4e4e7812 */ /* 0x000fc400078ef825 */
[C---:B------:R-:W-:Y:S01]  /*1080*/  IADD3 R70, PT, PT, R36.reuse, 0x3, RZ ;  /* 0x0000000324467810 */ /* 0x040fe20007ffe0ff */
[----:B------:R-:W-:Y:S01]  /*1090*/  VIADD R72, R36, 0x2 ;  /* 0x0000000224487836 */ /* 0x000fe20000000000 */
[C---:B------:R-:W-:Y:S01]  /*10a0*/  LOP3.LUT R68, R78.reuse, 0x20, RZ, 0xfc, !PT ;  /* 0x000000204e447812 */ /* 0x040fe200078efcff */
[C---:B------:R-:W-:Y:S01]  /*10b0*/  IMAD.WIDE.U32 R8, R78.reuse, 0x2, RZ ;  /* 0x000000024e087825 */ /* 0x040fe200078e00ff */
[C---:B------:R-:W-:Y:S02]  /*10c0*/  LOP3.LUT R66, R78.reuse, 0x40, RZ, 0xfc, !PT ;  /* 0x000000404e427812 */ /* 0x040fe400078efcff */
[----:B------:R-:W-:Y:S02]  /*10d0*/  LOP3.LUT R64, R78, 0x60, RZ, 0xfc, !PT ;  /* 0x000000604e407812 */ /* 0x000fe400078efcff */
[----:B------:R-:W-:-:S07]  /*10e0*/  LOP3.LUT R67, R8, 0x80, RZ, 0xfc, !PT ;  /* 0x0000008008437812 */ /* 0x000fce00078efcff */
.L_x_5854:
        /* <DEDUP_REMOVED lines=59> */
[C---:B-1----:R-:W-:Y:S02]  /*14a0*/  SHF.L.U32 R17, R12.reuse, 0x10, RZ ;  /* 0x000000100c117819 */ /* 0x042fe400000006ff */
[----:B------:R-:W-:-:S03]  /*14b0*/  PRMT R12, R12, 0x7632, R12 ;  /* 0x000076320c0c7816 */ /* 0x000fc6000000000c */
[----:B------:R-:W-:Y:S02]  /*14c0*/  FADD.FTZ R60, R17, R42 ;  /* 0x0000002a113c7221 */ /* 0x000fe40000010000 */
[----:B------:R-:W-:-:S03]  /*14d0*/  IMAD.U32 R73, R12, 0x10000, RZ ;  /* 0x000100000c497824 */ /* 0x000fc600078e00ff */
[----:B------:R-:W-:Y:S01]  /*14e0*/  FSETP.GTU.FTZ.AND P5, PT, R60, 20, PT ;  /* 0x41a000003c00780b */ /* 0x000fe20003fbc000 */
[----:B------:R-:W-:-:S03]  /*14f0*/  FADD.FTZ R73, R73, R42 ;  /* 0x0000002a49497221 */ /* 0x000fc60000010000 */
        /* <DEDUP_REMOVED lines=32> */
.L_x_5840:
[----:B------:R-:W-:Y:S05]  /*1700*/  BSYNC.RECONVERGENT B0 ;  /* 0x0000000000007941 */ /* 0x000fea0003800200 */
.L_x_5839:
        /* <DEDUP_REMOVED lines=36> */
.L_x_5842:
[----:B------:R-:W-:Y:S05]  /*1950*/  BSYNC.RECONVERGENT B0 ;  /* 0x0000000000007941 */ /* 0x000fea0003800200 */
.L_x_5841:
        /* <DEDUP_REMOVED lines=37> */
.L_x_5844:
[----:B------:R-:W-:Y:S05]  /*1bb0*/  BSYNC.RECONVERGENT B0 ;  /* 0x0000000000007941 */ /* 0x000fea0003800200 */
.L_x_5843:
        /* <DEDUP_REMOVED lines=34> */
.L_x_5846:
[----:B------:R-:W-:Y:S05]  /*1de0*/  BSYNC.RECONVERGENT B0 ;  /* 0x0000000000007941 */ /* 0x000fea0003800200 */
.L_x_5845:
[----:B------:R-:W0:Y:S01]  /*1df0*/  LDCU UR7, c[0x0][0x38c] ;  /* 0x00007180ff0777ac */ /* 0x000e220008000800 */
[----:B------:R-:W-:Y:S01]  /*1e00*/  MOV R12, R54 ;  /* 0x00000036000c7202 */ /* 0x000fe20000000f00 */
[----:B------:R-:W-:Y:S01]  /*1e10*/  IMAD.MOV.U32 R13, RZ, RZ, R53 ;  /* 0x000000ffff0d7224 */ /* 0x000fe200078e0035 */
[----:B------:R-:W-:Y:S01]  /*1e20*/  PRMT R91, RZ, 0x7610, R91 ;  /* 0x00007610ff5b7816 */ /* 0x000fe2000000005b */
[----:B------:R-:W-:Y:S02]  /*1e30*/  IMAD.MOV.U32 R53, RZ, RZ, R51 ;  /* 0x000000ffff357224 */ /* 0x000fe400078e0033 */
[----:B------:R-:W-:-:S04]  /*1e40*/  IMAD.WIDE.U32 R12, R65, 0x2, R12 ;  /* 0x00000002410c7825 */ /* 0x000fc800078e000c */
[C---:B------:R-:W-:Y:S01]  /*1e50*/  IMAD.U32 R86, R10.reuse, 0x10000, RZ ;  /* 0x000100000a567824 */ /* 0x040fe200078e00ff */
[----:B------:R-:W-:Y:S01]  /*1e60*/  MOV R54, R12 ;  /* 0x0000000c00367202 */ /* 0x000fe20000000f00 */
[----:B------:R-:W-:Y:S01]  /*1e70*/  IMAD.WIDE.U32 R14, R65, 0x2, R52 ;  /* 0x00000002410e7825 */ /* 0x000fe200078e0034 */
[----:B------:R-:W-:-:S03]  /*1e80*/  PRMT R12, R10, 0x7632, R12 ;  /* 0x000076320a0c7816 */ /* 0x000fc6000000000c */
[----:B------:R-:W-:Y:S01]  /*1e90*/  FMUL.FTZ R89, R86, R43 ;  /* 0x0000002b56597220 */ /* 0x000fe20000410000 */
[C---:B------:R-:W-:Y:S01]  /*1ea0*/  PRMT R10, R11.reuse, 0x7632, R10 ;  /* 0x000076320b0a7816 */ /* 0x040fe2000000000a */
[----:B------:R-:W-:Y:S01]  /*1eb0*/  IMAD.MOV.U32 R52, RZ, RZ, R14 ;  /* 0x000000ffff347224 */ /* 0x000fe200078e000e */
[----:B------:R-:W-:Y:S01]  /*1ec0*/  SHF.L.U32 R12, R12, 0x10, RZ ;  /* 0x000000100c0c7819 */ /* 0x000fe200000006ff */
[----:B0-----:R-:W-:Y:S01]  /*1ed0*/  UISETP.GE.AND UP0, UPT, UR7, 0x1, UPT ;  /* 0x000000010700788c */ /* 0x001fe2000bf06270 */
[----:B------:R-:W-:Y:S01]  /*1ee0*/  IMAD.U32 R84, R11, 0x10000, RZ ;  /* 0x000100000b547824 */ /* 0x000fe200078e00ff */
[----:B------:R-:W-:Y:S01]  /*1ef0*/  MOV R51, R15 ;  /* 0x0000000f00337202 */ /* 0x000fe20000000f00 */
[----:B------:R-:W-:Y:S02]  /*1f00*/  IMAD.U32 R14, R10, 0x10000, RZ ;  /* 0x000100000a0e7824 */ /* 0x000fe400078e00ff */
        /* <DEDUP_REMOVED lines=24> */
[----:B------:R-:W-:Y:S01]  /*2090*/  UIADD3 UR8, UPT, UPT, UR6, 0x220, URZ ;  /* 0x0000022006087890 */ /* 0x000fe2000fffe0ff */
[----:B--2---:R-:W2:Y:S01]  /*20a0*/  MUFU.RCP R13, R13 ;  /* 0x0000000d000d7308 */ /* 0x004ea20000001000 */
[----:B------:R-:W-:Y:S01]  /*20b0*/  IMAD.MOV.U32 R80, RZ, RZ, R0 ;  /* 0x000000ffff507224 */ /* 0x000fe200078e0000 */
[----:B------:R-:W-:Y:S01]  /*20c0*/  UIADD3 UR7, UPT, UPT, -UR7, URZ, URZ ;  /* 0x000000ff07077290 */ /* 0x000fe2000fffe1ff */
[----:B------:R-:W-:Y:S01]  /*20d0*/  IMAD.MOV.U32 R79, RZ, RZ, R59 ;  /* 0x000000ffff4f7224 */ /* 0x000fe200078e003b */
[----:B------:R-:W4:Y:S01]  /*20e0*/  LDCU.64 UR12, c[0x0][0x460] ;  /* 0x00008c00ff0c77ac */ /* 0x000f220008000a00 */
[----:B-1----:R-:W-:-:S02]  /*20f0*/  SHF.L.U64.HI R21, R20, 0x2, R21 ;  /* 0x0000000214157819 */ /* 0x002fc40000010215 */
        /* <DEDUP_REMOVED lines=15> */
[----:B------:R-:W-:-:S05]  /*21f0*/  IMAD R10, R77, R11, R10 ;  /* 0x0000000b4d0a7224 */ /* 0x000fca00078e020a */
[----:B------:R-:W-:Y:S01]  /*2200*/  ISETP.GT.U32.AND P5, PT, R15, R10, PT ;  /* 0x0000000a0f00720c */ /* 0x000fe20003fa4070 */
[----:B------:R-:W2:-:S12]  /*2210*/  LDC.64 R16, c[0x0][0x3b8] ;  /* 0x0000ee00ff107b82 */ /* 0x000e980000000a00 */
[----:B------:R-:W-:Y:S01]  /*2220*/  @!P5 IMAD.IADD R10, R10, 0x1, -R15 ;  /* 0x000000010a0ad824 */ /* 0x000fe200078e0a0f */
[----:B------:R-:W-:Y:S02]  /*2230*/  @!P5 IADD3 R77, PT, PT, R77, 0x1, RZ ;  /* 0x000000014d4dd810 */ /* 0x000fe40007ffe0ff */
[----:B------:R-:W-:Y:S02]  /*2240*/  PLOP3.LUT P5, PT, P1, PT, PT, 0x80, 0x8 ;  /* 0x000000000008781c */ /* 0x000fe40000faf070 */
[----:B------:R-:W-:Y:S01]  /*2250*/  ISETP.GE.U32.AND P4, PT, R10, R15, PT ;  /* 0x0000000f0a00720c */ /* 0x000fe20003f86070 */
[----:B------:R-:W-:Y:S01]  /*2260*/  IMAD.WIDE.U32 R10, R2, UR4, R44 ;  /* 0x00000004020a7c25 */ /* 0x000fe2000f8e002c */
[----:B------:R-:W-:Y:S01]  /*2270*/  IADD3 R14, P1, PT, R50, R67, RZ ;  /* 0x00000043320e7210 */ /* 0x000fe20007f3e0ff */
[----:B------:R-:W-:Y:S01]  /*2280*/  UMOV UR4, URZ ;  /* 0x000000ff00047c82 */ /* 0x000fe20008000000 */
[----:B0-----:R-:W-:Y:S02]  /*2290*/  SHF.L.U64.HI R19, R18, 0x1, R19 ;  /* 0x0000000112137819 */ /* 0x001fe40000010213 */
[----:B------:R-:W-:-:S02]  /*22a0*/  IADD3.X R15, PT, PT, R9, R49, RZ, P1, !PT ;  /* 0x00000031090f7210 */ /* 0x000fc40000ffe4ff */
[----:B--2---:R-:W-:Y:S02]  /*22b0*/  SHF.L.U64.HI R92, R16, 0x2, R17 ;  /* 0x00000002105c7819 */ /* 0x004fe40000010211 */
[----:B------:R-:W-:-:S03]  /*22c0*/  IADD3 R17, PT, PT, R11, R25, RZ ;  /* 0x000000190b117210 */ /* 0x000fc60007ffe0ff */
[----:B------:R-:W-:Y:S01]  /*22d0*/  @P4 VIADD R77, R77, 0x1 ;  /* 0x000000014d4d4836 */ /* 0x000fe20000000000 */
[----:B------:R-:W-:-:S03]  /*22e0*/  IADD3 R26, P4, PT, R48, R67, RZ ;  /* 0x00000043301a7210 */ /* 0x000fc60007f9e0ff */
[----:B------:R-:W-:Y:S01]  /*22f0*/  @!P3 IMAD.MOV R77, RZ, RZ, -R77 ;  /* 0x000000ffff4db224 */ /* 0x000fe200078e0a4d */
[----:B------:R-:W-:Y:S01]  /*2300*/  @!P2 LOP3.LUT R77, RZ, R41, RZ, 0x33, !PT ;  /* 0x00000029ff4da212 */ /* 0x000fe200078e33ff */
[----:B-1--4-:R-:W-:-:S08]  /*2310*/  IMAD.X R27, R9, 0x1, R47, P4 ;  /* 0x00000001091b7824 */ /* 0x012fd000020e062f */
.L_x_5853:
[-C--:B------:R-:W-:Y:S01]  /*2320*/  ISETP.GE.AND P3, PT, R66, R65.reuse, PT ;  /* 0x000000414200720c */ /* 0x080fe20003f66270 */
[----:B------:R-:W2:Y:S01]  /*2330*/  @!P5 LDG.E.U16 R34, desc[UR10][R14.64+-0x80] ;  /* 0xffff800a0e22d981 */ /* 0x000ea2000c1e1500 */
[-C--:B------:R-:W-:Y:S02]  /*2340*/  ISETP.GE.AND P2, PT, R68, R65.reuse, PT ;  /* 0x000000414400720c */ /* 0x080fe40003f46270 */
[----:B------:R-:W-:-:S09]  /*2350*/  ISETP.GE.AND P4, PT, R64, R65, PT ;  /* 0x000000414000720c */ /* 0x000fd20003f86270 */
[----:B------:R-:W3:Y:S04]  /*2360*/  @!P3 LDG.E.U16 R30, desc[UR10][R14.64] ;  /* 0x0000000a0e1eb981 */ /* 0x000ee8000c1e1500 */
[----:B------:R-:W4:Y:S04]  /*2370*/  @!P2 LDG.E.U16 R28, desc[UR10][R14.64+-0x40] ;  /* 0xffffc00a0e1ca981 */ /* 0x000f28000c1e1500 */
[----:B------:R-:W5:Y:S01]  /*2380*/  @!P4 LDG.E.U16 R32, desc[UR10][R14.64+0x40] ;  /* 0x0000400a0e20c981 */ /* 0x000f62000c1e1500 */
[----:B------:R-:W-:Y:S02]  /*2390*/  IMAD.MOV.U32 R24, RZ, RZ, R80 ;  /* 0x000000ffff187224 */ /* 0x000fe400078e0050 */
        /* <DEDUP_REMOVED lines=12> */
[----:B------:R-:W-:Y:S04]  /*2460*/  STS.U16 [R62+0x40], R94 ;  /* 0x0000405e3e007388 */ /* 0x000fe80000000400 */
[----:B------:R1:W-:Y:S04]  /*2470*/  STS.U16 [R62+0x80], R31 ;  /* 0x0000801f3e007388 */ /* 0x0003e80000000400 */
[----:B------:R-:W-:Y:S01]  /*2480*/  STS.U16 [R62+0xc0], R95 ;  /* 0x0000c05f3e007388 */ /* 0x000fe20000000400 */
[----:B------:R-:W-:-:S03]  /*2490*/  NOP ;  /* 0x0000000000007918 */ /* 0x000fc60000000000 */
[----:B0-----:R-:W0:Y:S01]  /*24a0*/  LDS.64 R24, [R61] ;  /* 0x000000003d187984 */ /* 0x001e220000000a00 */
[----:B------:R-:W-:-:S04]  /*24b0*/  FMUL.FTZ R30, R33, 1.4426950216293334961 ;  /* 0x3fb8aa3b211e7820 */ /* 0x000fc80000410000 */
[C---:B------:R-:W-:Y:S01]  /*24c0*/  FMUL.FTZ R32, R30.reuse, R73 ;  /* 0x000000491e207220 */ /* 0x040fe20000410000 */
[----:B------:R-:W-:-:S03]  /*24d0*/  FMUL.FTZ R34, R30, R71 ;  /* 0x000000471e227220 */ /* 0x000fc60000410000 */
[----:B------:R-:W2:Y:S01]  /*24e0*/  MUFU.EX2 R33, R32 ;  /* 0x0000002000217308 */ /* 0x000ea20000000800 */
[C---:B-1----:R-:W-:Y:S01]  /*24f0*/  FMUL.FTZ R31, R30.reuse, R75 ;  /* 0x0000004b1e1f7220 */ /* 0x042fe20000410000 */
[----:B------:R-:W-:-:S06]  /*2500*/  FMUL.FTZ R30, R30, R60 ;  /* 0x0000003c1e1e7220 */ /* 0x000fcc0000410000 */
[----:B------:R1:W3:Y:S08]  /*2510*/  MUFU.EX2 R35, R34 ;  /* 0x0000002200237308 */ /* 0x0002f00000000800 */
[----:B------:R-:W4:Y:S01]  /*2520*/  MUFU.EX2 R31, R31 ;  /* 0x0000001f001f7308 */ /* 0x000f220000000800 */
[----:B--2---:R-:W-:Y:S02]  /*2530*/  FSEL R33, R33, 1, !P1 ;  /* 0x3f80000021217808 */ /* 0x004fe40004800000 */
[----:B0-----:R-:W-:-:S05]  /*2540*/  PRMT R28, R24, 0x7632, R28 ;  /* 0x00007632181c7816 */ /* 0x001fca000000001c */
[----:B------:R-:W-:Y:S01]  /*2550*/  IMAD.U32 R28, R28, 0x10000, RZ ;  /* 0x000100001c1c7824 */ /* 0x000fe200078e00ff */
[C---:B------:R-:W-:Y:S02]  /*2560*/  SHF.L.U32 R29, R25.reuse, 0x10, RZ ;  /* 0x00000010191d7819 */ /* 0x040fe400000006ff */
[----:B------:R-:W-:Y:S01]  /*2570*/  PRMT R25, R25, 0x7632, R25 ;  /* 0x0000763219197816 */ /* 0x000fe20000000019 */
[----:B------:R-:W-:Y:S01]  /*2580*/  FMUL.FTZ R28, R85, R28 ;  /* 0x0000001c551c7220 */ /* 0x000fe20000410000 */
[----:B------:R-:W0:Y:S01]  /*2590*/  MUFU.EX2 R30, R30 ;  /* 0x0000001e001e7308 */ /* 0x000e220000000800 */
[----:B------:R-:W-:-:S03]  /*25a0*/  FMUL.FTZ R29, R84, R29 ;  /* 0x0000001d541d7220 */ /* 0x000fc60000410000 */
[----:B------:R-:W-:Y:S01]  /*25b0*/  FSEL R32, R28, RZ, !P1 ;  /* 0x000000ff1c207208 */ /* 0x000fe20004800000 */
[----:B------:R-:W-:Y:S01]  /*25c0*/  IMAD.U32 R28, R25, 0x10000, RZ ;  /* 0x00010000191c7824 */ /* 0x000fe200078e00ff */
[-C--:B------:R-:W-:Y:S01]  /*25d0*/  ISETP.GE.U32.AND P1, PT, R72, R65.reuse, PT ;  /* 0x000000414800720c */ /* 0x080fe20003f26070 */
[----:B------:R-:W-:Y:S02]  /*25e0*/  IMAD.U32 R25, R24, 0x10000, RZ ;  /* 0x0001000018197824 */ /* 0x000fe400078e00ff */
[----:B------:R-:W-:Y:S01]  /*25f0*/  FMUL.FTZ R28, R83, R28 ;  /* 0x0000001c531c7220 */ /* 0x000fe20000410000 */
[----:B-1----:R-:W-:Y:S02]  /*2600*/  FSEL R34, R29, RZ, !P1 ;  /* 0x000000ff1d227208 */ /* 0x002fe40004800000 */
        /* <DEDUP_REMOVED lines=33> */
[----:B------:R-:W-:Y:S02]  /*2820*/  IMAD.U32 R94, R28, 0x10000, RZ ;  /* 0x000100001c5e7824 */ /* 0x000fe400078e00ff */
[----:B------:R-:W-:Y:S01]  /*2830*/  IMAD.U32 R95, R29, 0x10000, RZ ;  /* 0x000100001d5f7824 */ /* 0x000fe200078e00ff */
[----:B------:R-:W-:Y:S01]  /*2840*/  SHF.L.U32 R97, R30, 0x10, RZ ;  /* 0x000000101e617819 */ /* 0x000fe200000006ff */
[----:B------:R-:W-:Y:S01]  /*2850*/  IMAD.U32 R98, R98, 0x10000, RZ ;  /* 0x0001000062627824 */ /* 0x000fe200078e00ff */
        /* <DEDUP_REMOVED lines=11> */
.L_x_5849:
[----:B------:R-:W-:Y:S01]  /*2910*/  ISETP.NE.AND P6, PT, R93, RZ, PT ;  /* 0x000000ff5d00720c */ /* 0x000fe20003fc5270 */
[----:B------:R-:W-:-:S12]  /*2920*/  IMAD.MOV.U32 R27, RZ, RZ, RZ ;  /* 0x000000ffff1b7224 */ /* 0x000fd800078e00ff */
[----:B------:R-:W-:Y:S05]  /*2930*/  @!P6 BRA `(.L_x_5848) ;  /* 0x00000000000ce947 */ /* 0x000fea0003800000 */
[----:B------:R-:W-:-:S05]  /*2940*/  IADD3 R28, P6, PT, R44, R81, RZ ;  /* 0x000000512c1c7210 */ /* 0x000fca0007fde0ff */
[----:B------:R-:W-:-:S05]  /*2950*/  IMAD.X R29, R45, 0x1, R82, P6 ;  /* 0x000000012d1d7824 */ /* 0x000fca00030e0652 */
[----:B------:R1:W5:Y:S03]  /*2960*/  LDG.E R27, desc[UR10][R28.64] ;  /* 0x0000000a1c1b7981 */ /* 0x000366000c1e1900 */
.L_x_5848:
        /* <DEDUP_REMOVED lines=82> */
.L_x_5852:
[----:B------:R-:W-:Y:S02]  /*2e90*/  ISETP.NE.AND P6, PT, R69, R58, PT ;  /* 0x0000003a4500720c */ /* 0x000fe40003fc5270 */
[----:B------:R-:W-:Y:S02]  /*2ea0*/  P2R R26, PR, RZ, 0x1 ;  /* 0x00000001ff1a7803 */ /* 0x000fe40000000000 */
[----:B------:R-:W-:-:S13]  /*2eb0*/  ISETP.NE.OR P6, PT, R28, RZ, P6 ;  /* 0x000000ff1c00720c */ /* 0x000fda00037c5670 */
[----:B------:R-:W-:-:S04]  /*2ec0*/  @!P6 IADD3 R28, P0, PT, R44, R81, RZ ;  /* 0x000000512c1ce210 */ /* 0x000fc80007f1e0ff */
[----:B------:R-:W-:Y:S02]  /*2ed0*/  @!P6 IADD3.X R29, PT, PT, R45, R82, RZ, P0, !PT ;  /* 0x000000522d1de210 */ /* 0x000fe400007fe4ff */
[----:B------:R-:W-:-:S03]  /*2ee0*/  ISETP.NE.AND P0, PT, R26, RZ, PT ;  /* 0x000000ff1a00720c */ /* 0x000fc60003f05270 */
[----:B------:R0:W-:Y:S10]  /*2ef0*/  @!P6 STG.E desc[UR10][R28.64], R27 ;  /* 0x0000001b1c00e986 */ /* 0x0001f4000c10190a */
.L_x_5851:
[----:B------:R-:W-:Y:S05]  /*2f00*/  BSYNC.RECONVERGENT B0 ;  /* 0x0000000000007941 */ /* 0x000fea0003800200 */
.L_x_5850:
        /* <DEDUP_REMOVED lines=18> */
.L_x_5847:
[----:B------:R-:W0:Y:S01]  /*3030*/  LDCU.128 UR12, c[0x0][0x430] ;  /* 0x00008600ff0c77ac */ /* 0x000e220008000c00 */
[----:B------:R-:W-:Y:S01]  /*3040*/  IMAD.MOV.U32 R77, RZ, RZ, RZ ;  /* 0x000000ffff4d7224 */ /* 0x000fe200078e00ff */
[----:B------:R-:W-:Y:S01]  /*3050*/  ISETP.NE.AND P6, PT, R37, RZ, PT ;  /* 0x000000ff2500720c */ /* 0x000fe20003fc5270 */
[----:B------:R-:W1:Y:S01]  /*3060*/  LDCU.128 UR16, c[0x0][0x420] ;  /* 0x00008400ff1077ac */ /* 0x000e620008000c00 */
[----:B------:R-:W-:Y:S02]  /*3070*/  F2FP.BF16.F32.PACK_AB R24, R88, R89 ;  /* 0x000000595818723e */ /* 0x000fe400000010ff */
[----:B------:R-:W-:Y:S01]  /*3080*/  F2FP.BF16.F32.PACK_AB R25, R87, R90 ;  /* 0x0000005a5719723e */ /* 0x000fe200000010ff */
[----:B------:R-:W-:Y:S01]  /*3090*/  BAR.SYNC.DEFER_BLOCKING 0x0 ;  /* 0x0000000000007b1d */ /* 0x000fe20000010000 */
[----:B------:R-:W-:-:S05]  /*30a0*/  PRMT R27, RZ, 0x7610, R27 ;  /* 0x00007610ff1b7816 */ /* 0x000fca000000001b */
[----:B------:R-:W2:Y:S01]  /*30b0*/  LDCU.64 UR4, c[0x0][0x4a8] ;  /* 0x00009500ff0477ac */ /* 0x000ea20008000a00 */
[----:B0-----:R-:W-:Y:S01]  /*30c0*/  IMAD R12, R55, UR12, RZ ;  /* 0x0000000c370c7c24 */ /* 0x001fe2000f8e02ff */
[----:B------:R-:W0:Y:S01]  /*30d0*/  LDCU.64 UR8, c[0x0][0x4b8] ;  /* 0x00009700ff0877ac */ /* 0x000e220008000a00 */
[----:B------:R-:W-:-:S04]  /*30e0*/  IMAD.WIDE.U32 R10, R57, UR12, R76 ;  /* 0x0000000c390a7c25 */ /* 0x000fc8000f8e004c */
[----:B------:R-:W-:Y:S02]  /*30f0*/  IMAD R13, R57, UR13, R12 ;  /* 0x0000000d390d7c24 */ /* 0x000fe4000f8e020c */
[----:B-1----:R-:W-:-:S03]  /*3100*/  IMAD R14, R55, UR16, RZ ;  /* 0x00000010370e7c24 */ /* 0x002fc6000f8e02ff */
[----:B------:R-:W-:Y:S01]  /*3110*/  IADD3 R11, PT, PT, R11, R13, RZ ;  /* 0x0000000d0b0b7210 */ /* 0x000fe20007ffe0ff */
[C---:B------:R-:W-:Y:S02]  /*3120*/  IMAD R15, R57.reuse, UR17, R14 ;  /* 0x00000011390f7c24 */ /* 0x040fe4000f8e020e */
[----:B------:R-:W-:Y:S01]  /*3130*/  IMAD.WIDE.U32 R12, R57, UR16, R76 ;  /* 0x00000010390c7c25 */ /* 0x000fe2000f8e004c */
[----:B------:R1:W-:Y:S01]  /*3140*/  STS.64 [R61], R24 ;  /* 0x000000183d007388 */ /* 0x0003e20000000a00 */
[----:B------:R-:W-:Y:S02]  /*3150*/  NOP ;  /* 0x0000000000007918 */ /* 0x000fe40000000000 */
[----:B------:R-:W-:Y:S01]  /*3160*/  IMAD.IADD R13, R13, 0x1, R15 ;  /* 0x000000010d0d7824 */ /* 0x000fe200078e020f */
[----:B------:R-:W-:Y:S01]  /*3170*/  LDS.U16 R17, [R62+0x40] ;  /* 0x000040003e117984 */ /* 0x000fe20000000400 */
[----:B------:R-:W-:-:S03]  /*3180*/  IMAD.WIDE.U32 R10, R56, UR14, R10 ;  /* 0x0000000e380a7c25 */ /* 0x000fc6000f8e000a */
[----:B------:R-:W-:Y:S01]  /*3190*/  LDS.U16 R15, [R62] ;  /* 0x000000003e0f7984 */ /* 0x000fe20000000400 */
[----:B------:R-:W-:Y:S01]  /*31a0*/  IMAD R16, R56, UR15, R11 ;  /* 0x0000000f38107c24 */ /* 0x000fe2000f8e020b */
[----:B------:R-:W-:Y:S01]  /*31b0*/  IADD3 R11, P5, PT, R78, R10, RZ ;  /* 0x0000000a4e0b7210 */ /* 0x000fe20007fbe0ff */
[C---:B------:R-:W-:Y:S01]  /*31c0*/  IMAD.WIDE.U32 R12, R56.reuse, UR18, R12 ;  /* 0x00000012380c7c25 */ /* 0x040fe2000f8e000c */
[----:B------:R-:W-:Y:S01]  /*31d0*/  LDS.U16 R19, [R62+0x80] ;  /* 0x000080003e137984 */ /* 0x000fe20000000400 */
[----:B-1----:R-:W-:Y:S02]  /*31e0*/  PRMT R25, RZ, 0x7610, R25 ;  /* 0x00007610ff197816 */ /* 0x002fe40000000019 */
[----:B------:R-:W-:Y:S01]  /*31f0*/  IMAD.X R16, RZ, RZ, R16, P5 ;  /* 0x000000ffff107224 */ /* 0x000fe200028e0610 */
[----:B------:R-:W-:Y:S01]  /*3200*/  LDS.U16 R21, [R62+0xc0] ;  /* 0x0000c0003e157984 */ /* 0x000fe20000000400 */
[----:B--2---:R-:W-:Y:S01]  /*3210*/  LEA R10, P5, R11, UR4, 0x1 ;  /* 0x000000040b0a7c11 */ /* 0x004fe2000f8a08ff */
[----:B------:R-:W-:-:S02]  /*3220*/  IMAD R14, R56, UR19, R13 ;  /* 0x00000013380e7c24 */ /* 0x000fc4000f8e020d */
[----:B------:R-:W-:Y:S01]  /*3230*/  @!P6 STS [UR6+0x100], R65 ;  /* 0x00010041ff00e988 */ /* 0x000fe20008000806 */
        /* <DEDUP_REMOVED lines=21> */
[----:B------:R-:W-:-:S02]  /*3390*/  IADD3 R69, PT, PT, R69, 0x1, RZ ;  /* 0x0000000145457810 */ /* 0x000fc40007ffe0ff */
[----:B------:R-:W-:Y:S01]  /*33a0*/  IADD3 R38, PT, PT, R65, R38, RZ ;  /* 0x0000002641267210 */ /* 0x000fe20007ffe0ff */
[----:B--2---:R-:W-:Y:S04]  /*33b0*/  STS.U16 [R62], R23 ;  /* 0x000000173e007388 */ /* 0x004fe80000000400 */
[----:B---3--:R-:W-:Y:S04]  /*33c0*/  STS.U16 [R62+0x40], R25 ;  /* 0x000040193e007388 */ /* 0x008fe80000000400 */
[----:B----4-:R-:W-:Y:S04]  /*33d0*/  STS.U16 [R62+0x80], R27 ;  /* 0x0000801b3e007388 */ /* 0x010fe80000000400 */
[----:B-----5:R-:W-:Y:S01]  /*33e0*/  STS.U16 [R62+0xc0], R91 ;  /* 0x0000c05b3e007388 */ /* 0x020fe20000000400 */
[----:B------:R-:W-:-:S03]  /*33f0*/  NOP ;  /* 0x0000000000007918 */ /* 0x000fc60000000000 */
[----:B------:R-:W0:Y:S02]  /*3400*/  LDS.64 R10, [R61] ;  /* 0x000000003d0a7984 */ /* 0x000e240000000a00 */
[C---:B0-----:R-:W-:Y:S01]  /*3410*/  IMAD.U32 R14, R10.reuse, 0x10000, RZ ;  /* 0x000100000a0e7824 */ /* 0x041fe200078e00ff */
[----:B------:R-:W-:Y:S01]  /*3420*/  PRMT R10, R10, 0x7632, R10 ;  /* 0x000076320a0a7816 */ /* 0x000fe2000000000a */
[C---:B------:R-:W-:Y:S01]  /*3430*/  IMAD.U32 R16, R11.reuse, 0x10000, RZ ;  /* 0x000100000b107824 */ /* 0x040fe200078e00ff */
[----:B------:R-:W-:Y:S01]  /*3440*/  PRMT R11, R11, 0x7632, R11 ;  /* 0x000076320b0b7816 */ /* 0x000fe2000000000b */
[----:B------:R-:W-:Y:S01]  /*3450*/  FMUL.FTZ R15, R14, -1.4426950216293334961 ;  /* 0xbfb8aa3b0e0f7820 */ /* 0x000fe20000410000 */
[----:B------:R-:W-:Y:S01]  /*3460*/  SHF.L.U32 R10, R10, 0x10, RZ ;  /* 0x000000100a0a7819 */ /* 0x000fe200000006ff */
[----:B------:R-:W-:Y:S02]  /*3470*/  FMUL.FTZ R13, R16, -1.4426950216293334961 ;  /* 0xbfb8aa3b100d7820 */ /* 0x000fe40000410000 */
[----:B------:R-:W-:-:S02]  /*3480*/  IMAD.U32 R18, R11, 0x10000, RZ ;  /* 0x000100000b127824 */ /* 0x000fc400078e00ff */
[----:B------:R-:W-:Y:S01]  /*3490*/  FMUL.FTZ R11, R10, -1.4426950216293334961 ;  /* 0xbfb8aa3b0a0b7820 */ /* 0x000fe20000410000 */
[----:B------:R-:W0:Y:S01]  /*34a0*/  MUFU.EX2 R15, R15 ;  /* 0x0000000f000f7308 */ /* 0x000e220000000800 */
[----:B------:R-:W-:-:S07]  /*34b0*/  FMUL.FTZ R19, R18, -1.4426950216293334961 ;  /* 0xbfb8aa3b12137820 */ /* 0x000fce0000410000 */
        /* <DEDUP_REMOVED lines=9> */
[----:B------:R-:W-:Y:S06]  /*3550*/  BAR.SYNC.DEFER_BLOCKING 0x0 ;  /* 0x0000000000007b1d */ /* 0x000fec0000010000 */
[----:B------:R-:W0:Y:S01]  /*3560*/  MUFU.RCP R17, R17 ;  /* 0x0000001100117308 */ /* 0x000e220000001000 */
[----:B-1----:R-:W-:-:S04]  /*3570*/  FMUL.FTZ R14, R14, R15 ;  /* 0x0000000f0e0e7220 */ /* 0x002fc80000410000 */
[----:B------:R-:W-:-:S03]  /*3580*/  FMUL.FTZ R14, R14, R89 ;  /* 0x000000590e0e7220 */ /* 0x000fc60000410000 */
[----:B------:R-:W1:Y:S01]  /*3590*/  MUFU.RCP R23, R20 ;  /* 0x0000001400177308 */ /* 0x000e620000001000 */
[----:B--2---:R-:W-:-:S04]  /*35a0*/  FMUL.FTZ R11, R10, R21 ;  /* 0x000000150a0b7220 */ /* 0x004fc80000410000 */
[----:B------:R-:W-:Y:S01]  /*35b0*/  FMUL.FTZ R11, R11, R88 ;  /* 0x000000580b0b7220 */ /* 0x000fe20000410000 */
[----:B0-----:R-:W-:-:S04]  /*35c0*/  FMUL.FTZ R13, R16, R17 ;  /* 0x00000011100d7220 */ /* 0x001fc80000410000 */
[----:B------:R-:W-:Y:S01]  /*35d0*/  F2FP.BF16.F32.PACK_AB R10, R11, R14 ;  /* 0x0000000e0b0a723e */ /* 0x000fe200000010ff */
[----:B------:R-:W-:Y:S01]  /*35e0*/  FMUL.FTZ R13, R13, R90 ;  /* 0x0000005a0d0d7220 */ /* 0x000fe20000410000 */
[----:B-1----:R-:W-:-:S04]  /*35f0*/  FMUL.FTZ R18, R18, R23 ;  /* 0x0000001712127220 */ /* 0x002fc80000410000 */
[----:B------:R-:W-:-:S05]  /*3600*/  FMUL.FTZ R18, R18, R87 ;  /* 0x0000005712127220 */ /* 0x000fca0000410000 */
[----:B------:R-:W-:-:S05]  /*3610*/  F2FP.BF16.F32.PACK_AB R11, R18, R13 ;  /* 0x0000000d120b723e */ /* 0x000fca00000010ff */
        /* <DEDUP_REMOVED lines=11> */
[----:B0-----:R-:W-:-:S04]  /*36d0*/  IMAD.WIDE.U32 R10, R57, UR4, R76 ;  /* 0x00000004390a7c25 */ /* 0x001fc8000f8e004c */
[----:B------:R-:W-:Y:S01]  /*36e0*/  IMAD R23, R57, UR5, R12 ;  /* 0x0000000539177c24 */ /* 0x000fe2000f8e020c */
        /* <DEDUP_REMOVED lines=13> */
[----:B------:R-:W-:Y:S02]  /*37c0*/  IMAD.MOV.U32 R10, RZ, RZ, R50 ;  /* 0x000000ffff0a7224 */ /* 0x000fe400078e0032 */
[----:B------:R-:W-:Y:S02]  /*37d0*/  IMAD.MOV.U32 R11, RZ, RZ, R49 ;  /* 0x000000ffff0b7224 */ /* 0x000fe400078e0031 */
        /* <DEDUP_REMOVED lines=14> */
.L_x_5855:
        /* <DEDUP_REMOVED lines=12> */
.L_x_8079:


//--------------------- .text._Z25selective_scan_fwd_kernelI32Selective_Scan_fwd_kernel_traitsILi32ELi4ELi1ELb1ELb1ELb1ELb0ELb0EN3c108BFloat16EffEEv13SSMParamsBase --------------------------
	.section	.text._Z25selective_scan_fwd_kernelI32Selective_Scan_fwd_kernel_traitsILi32ELi4ELi1ELb1ELb1ELb1ELb0ELb0EN3c108BFloat16EffEEv13SSMParamsBase,"ax",@progbits
	.align	128
        .global         _Z25selective_scan_fwd_kernelI32Selective_Scan_fwd_kernel_traitsILi32ELi4ELi1ELb1ELb1ELb1ELb0ELb0EN3c108BFloat16EffEEv13SSMParamsBase
        .type           _Z25selective_scan_fwd_kernelI32Selective_Scan_fwd_kernel_traitsILi32ELi4ELi1ELb1ELb1ELb1ELb0ELb0EN3c108BFloat16EffEEv13SSMParamsBase,@function
        .size           _Z25selective_scan_fwd_kernelI32Selective_Scan_fwd_kernel_traitsILi32ELi4ELi1ELb1ELb1ELb1ELb0ELb0EN3c108BFloat16EffEEv13SSMParamsBase,(.L_x_8080 - _Z25selective_scan_fwd_kernelI32Selective_Scan_fwd_kernel_traitsILi32ELi4ELi1ELb1ELb1ELb1ELb0ELb0EN3c108BFloat16EffEEv13SSMParamsBase)
        .other          _Z25selective_scan_fwd_kernelI32Selective_Scan_fwd_kernel_traitsILi32ELi4ELi1ELb1ELb1ELb1ELb0ELb0EN3c108BFloat16EffEEv13SSMParamsBase,@"STO_CUDA_ENTRY STV_DEFAULT"
_Z25selective_scan_fwd_kernelI32Selective_Scan_fwd_kernel_traitsILi32ELi4ELi1ELb1ELb1ELb1ELb0ELb0EN3c108BFloat16EffEEv13SSMParamsBase:
.text._Z25selective_scan_fwd_kernelI32Selective_Scan_fwd_kernel_traitsILi32ELi4ELi1ELb1ELb1ELb1ELb0ELb0EN3c108BFloat16EffEEv13SSMParamsBase:
        /* <DEDUP_REMOVED lines=37> */
.L_x_5856:
[----:B0----5:R-:W-:Y:S02]  /*0250*/  ISETP.EQ.U32.AND P3, PT, R0, UR4, PT ;  /* 0x0000000400007c0c */ /* 0x021fe4000bf62070 */
[----:B--2---:R-:W-:-:S04]  /*0260*/  SHF.R.S32.HI R7, RZ, 0x1f, R0 ;  /* 0x0000001fff077819 */ /* 0x004fc80000011400 */
        /* <DEDUP_REMOVED lines=80> */
.L_x_5857:
        /* <DEDUP_REMOVED lines=11> */
.L_x_5858:
        /* <DEDUP_REMOVED lines=70> */
.L_x_5859:
        /* <DEDUP_REMOVED lines=30> */
.L_x_5860:
        /* <DEDUP_REMOVED lines=49> */
.L_x_5878:
[----:B0--3--:R-:W0:Y:S02]  /*1170*/  LDC.64 R28, c[0x0][0x4f8] ;  /* 0x00013e00ff1c7b82 */ /* 0x009e240000000a00 */
[----:B0-----:R-:W-:-:S04]  /*1180*/  ISETP.NE.U32.AND P0, PT, R28, RZ, PT ;  /* 0x000000ff1c00720c */ /* 0x001fc80003f05070 */
[----:B------:R-:W-:-:S13]  /*1190*/  ISETP.NE.AND.EX P0, PT, R29, RZ, PT, P0 ;  /* 0x000000ff1d00720c */ /* 0x000fda0003f05300 */
[----:B------:R-:W0:Y:S01]  /*11a0*/  @P0 LDC.64 R28, c[0x0][0x4f8] ;  /* 0x00013e00ff1c0b82 */ /* 0x000e220000000a00 */
[----:B------:R-:W-:-:S04]  /*11b0*/  @P0 IMAD.IADD R27, R3, 0x1, R14 ;  /* 0x00000001031b0824 */ /* 0x000fc800078e020e */
[----:B0-----:R-:W-:-:S03]  /*11c0*/  @P0 IMAD.WIDE R28, R27, 0x4, R28 ;  /* 0x000000041b1c0825 */ /* 0x001fc600078e021c */
[----:B------:R-:W0:Y:S02]  /*11d0*/  @!P0 LDC R27, c[0x0][0x388] ;  /* 0x0000e200ff1b8b82 */ /* 0x000e240000000800 */
[----:B--2---:R-:W2:Y:S04]  /*11e0*/  @P0 LDG.E R75, desc[UR12][R28.64+0x4] ;  /* 0x0000040c1c4b0981 */ /* 0x004ea8000c1e1900 */
[----:B------:R-:W2:Y:S01]  /*11f0*/  @P0 LDG.E R30, desc[UR12][R28.64] ;  /* 0x0000000c1c1e0981 */ /* 0x000ea2000c1e1900 */
[----:B------:R-:W-:Y:S01]  /*1200*/  @!P0 IADD3 R52, PT, PT, -R2, RZ, RZ ;  /* 0x000000ff02348210 */ /* 0x000fe20007ffe1ff */
[----:B------:R-:W-:Y:S02]  /*1210*/  IMAD.MOV.U32 R53, RZ, RZ, R21 ;  /* 0x000000ffff357224 */ /* 0x000fe400078e0015 */
[----:B--2---:R-:W-:Y:S01]  /*1220*/  @P0 IMAD.IADD R75, R75, 0x1, -R30 ;  /* 0x000000014b4b0824 */ /* 0x004fe200078e0a1e */
[----:B0-----:R-:W-:-:S02]  /*1230*/  @!P0 VIADDMNMX R75, R52, R27, R13, PT ;  /* 0x0000001b344b8246 */ /* 0x001fc4000380010d */
[----:B------:R-:W-:Y:S02]  /*1240*/  MOV R52, R22 ;  /* 0x0000001600347202 */ /* 0x000fe40000000f00 */
[----:B------:R-:W-:-:S13]  /*1250*/  ISETP.GE.AND P0, PT, R75, 0x1, PT ;  /* 0x000000014b00780c */ /* 0x000fda0003f06270 */
[----:B-1----:R-:W-:Y:S05]  /*1260*/  @!P0 EXIT ;  /* 0x000000000000894d */ /* 0x002fea0003800000 */
[----:B------:R-:W-:Y:S01]  /*1270*/  BAR.SYNC.DEFER_BLOCKING 0x0 ;  /* 0x0000000000007b1d */ /* 0x000fe20000010000 */
[----:B------:R-:W-:Y:S01]  /*1280*/  MOV R54, R20 ;  /* 0x0000001400367202 */ /* 0x000fe20000000f00 */
[----:B------:R-:W-:Y:S02]  /*1290*/  IMAD.MOV.U32 R55, RZ, RZ, R19 ;  /* 0x000000ffff377224 */ /* 0x000fe400078e0013 */
[----:B------:R-:W-:-:S04]  /*12a0*/  IMAD.WIDE.U32 R28, R10, 0x8, R52 ;  /* 0x000000080a1c7825 */ /* 0x000fc800078e0034 */
[----:B------:R-:W-:Y:S02]  /*12b0*/  IMAD.WIDE.U32 R30, R10, 0x8, R54 ;  /* 0x000000080a1e7825 */ /* 0x000fe400078e0036 */
[----:B------:R-:W2:Y:S04]  /*12c0*/  LDG.E.64 R28, desc[UR12][R28.64] ;  /* 0x0000000c1c1c7981 */ /* 0x000ea8000c1e1b00 */
[----:B------:R-:W3:Y:S01]  /*12d0*/  LDG.E.64 R30, desc[UR12][R30.64] ;  /* 0x0000000c1e1e7981 */ /* 0x000ee2000c1e1b00 */
[----:B------:R-:W-:Y:S01]  /*12e0*/  UISETP.NE.AND UP0, UPT, UR11, URZ, UPT ;  /* 0x000000ff0b00728c */ /* 0x000fe2000bf05270 */
[----:B------:R-:W-:-:S04]  /*12f0*/  IMAD.WIDE.U32 R20, R75, 0x2, R52 ;  /* 0x000000024b147825 */ /* 0x000fc800078e0034 */
[----:B------:R-:W-:Y:S01]  /*1300*/  IMAD.WIDE.U32 R52, R75, 0x2, R54 ;  /* 0x000000024b347825 */ /* 0x000fe200078e0036 */
[----:B------:R-:W-:-:S03]  /*1310*/  MOV R22, R20 ;  /* 0x0000001400167202 */ /* 0x000fc60000000f00 */
[----:B------:R-:W-:Y:S01]  /*1320*/  IMAD.MOV.U32 R20, RZ, RZ, R52 ;  /* 0x000000ffff147224 */ /* 0x000fe200078e0034 */
[----:B------:R-:W-:Y:S02]  /*1330*/  MOV R19, R53 ;  /* 0x0000003500137202 */ /* 0x000fe40000000f00 */
[--C-:B--2---:R-:W-:Y:S02]  /*1340*/  SHF.R.U64 R37, R28, 0x10, R29.reuse ;  /* 0x000000101c257819 */ /* 0x104fe4000000121d */
[----:B------:R-:W-:Y:S02]  /*1350*/  SHF.R.U32.HI R33, RZ, 0x10, R29 ;  /* 0x00000010ff217819 */ /* 0x000fe4000001161d */
[--C-:B---3--:R-:W-:Y:S02]  /*1360*/  SHF.R.U64 R52, R30, 0x10, R31.reuse ;  /* 0x000000101e347819 */ /* 0x108fe4000000121f */
[----:B------:R-:W-:Y:S01]  /*1370*/  SHF.R.U32.HI R54, RZ, 0x10, R31 ;  /* 0x00000010ff367819 */ /* 0x000fe2000001161f */
[----:B------:R-:W-:Y:S06]  /*1380*/  BRA.U UP0, `(.L_x_5861) ;  /* 0x0000000100447547 */ /* 0x000fec000b800000 */
[----:B------:R-:W-:Y:S01]  /*1390*/  SHF.L.U32 R72, R31, 0x10, RZ ;  /* 0x000000101f487819 */ /* 0x000fe200000006ff */
[----:B------:R-:W-:Y:S01]  /*13a0*/  IMAD.U32 R74, R30, 0x10000, RZ ;  /* 0x000100001e4a7824 */ /* 0x000fe200078e00ff */
[----:B------:R-:W-:Y:S01]  /*13b0*/  SHF.L.U32 R29, R29, 0x10, RZ ;  /* 0x000000101d1d7819 */ /* 0x000fe200000006ff */
[----:B------:R-:W-:Y:S01]  /*13c0*/  IMAD.U32 R52, R52, 0x10000, RZ ;  /* 0x0001000034347824 */ /* 0x000fe200078e00ff */
[----:B------:R-:W-:Y:S01]  /*13d0*/  SHF.L.U32 R30, R37, 0x10, RZ ;  /* 0x00000010251e7819 */ /* 0x000fe200000006ff */
[----:B------:R-:W-:Y:S02]  /*13e0*/  IMAD.U32 R54, R54, 0x10000, RZ ;  /* 0x0001000036367824 */ /* 0x000fe400078e00ff */
[--C-:B------:R-:W-:Y:S01]  /*13f0*/  FADD.FTZ R74, R74, R15.reuse ;  /* 0x0000000f4a4a7221 */ /* 0x100fe20000010000 */
[----:B------:R-:W-:Y:S01]  /*1400*/  IMAD.U32 R27, R28, 0x10000, RZ ;  /* 0x000100001c1b7824 */ /* 0x000fe200078e00ff */
        /* <DEDUP_REMOVED lines=8> */
[----:B------:R-:W-:Y:S06]  /*1490*/  BRA `(.L_x_5862) ;  /* 0x0000000800607947 */ /* 0x000fec0003800000 */
.L_x_5861:
[----:B------:R-:W-:Y:S01]  /*14a0*/  IMAD.U32 R30, R30, 0x10000, RZ ;  /* 0x000100001e1e7824 */ /* 0x000fe200078e00ff */
[----:B------:R-:W-:Y:S01]  /*14b0*/  SHF.L.U32 R52, R52, 0x10, RZ ;  /* 0x0000001034347819 */ /* 0x000fe200000006ff */
[----:B------:R-:W-:Y:S01]  /*14c0*/  IMAD.U32 R72, R31, 0x10000, RZ ;  /* 0x000100001f487824 */ /* 0x000fe200078e00ff */
[----:B------:R-:W-:Y:S01]  /*14d0*/  BSSY.RECONVERGENT B0, `(.L_x_5863) ;  /* 0x0000028000007945 */ /* 0x000fe20003800200 */
[--C-:B------:R-:W-:Y:S01]  /*14e0*/  FADD.FTZ R74, R30, R15.reuse ;  /* 0x0000000f1e4a7221 */ /* 0x100fe20000010000 */
[----:B------:R-:W-:Y:S01]  /*14f0*/  SHF.L.U32 R30, R54, 0x10, RZ ;  /* 0x00000010361e7819 */ /* 0x000fe200000006ff */
[--C-:B------:R-:W-:Y:S01]  /*1500*/  FADD.FTZ R73, R52, R15.reuse ;  /* 0x0000000f34497221 */ /* 0x100fe20000010000 */
[--C-:B------:R-:W-:Y:S02]  /*1510*/  FADD.FTZ R72, R72, R15.reuse ;  /* 0x0000000f48487221 */ /* 0x100fe40000010000 */
[----:B------:R-:W-:Y:S01]  /*1520*/  FSETP.GTU.FTZ.AND P5, PT, R74, 20, PT ;  /* 0x41a000004a00780b */ /* 0x000fe20003fbc000 */
[----:B------:R-:W-:Y:S01]  /*1530*/  FADD.FTZ R71, R30, R15 ;  /* 0x0000000f1e477221 */ /* 0x000fe20000010000 */
[----:B------:R-:W-:-:S02]  /*1540*/  FSETP.GTU.FTZ.AND P4, PT, R73, 20, PT ;  /* 0x41a000004900780b */ /* 0x000fc40003f9c000 */
[----:B------:R-:W-:-:S09]  /*1550*/  FSETP.GTU.FTZ.AND P0, PT, R72, 20, PT ;  /* 0x41a000004800780b */ /* 0x000fd20003f1c000 */
        /* <DEDUP_REMOVED lines=31> */
.L_x_5864:
[----:B------:R-:W-:Y:S05]  /*1750*/  BSYNC.RECONVERGENT B0 ;  /* 0x0000000000007941 */ /* 0x000fea0003800200 */
.L_x_5863:
[----:B------:R-:W-:Y:S01]  /*1760*/  BSSY.RECONVERGENT B0, `(.L_x_5865) ;  /* 0x0000025000007945 */ /* 0x000fe20003800200 */
[----:B------:R-:W-:Y:S01]  /*1770*/  SHF.L.U32 R27, R28, 0x10, RZ ;  /* 0x000000101c1b7819 */ /* 0x000fe200000006ff */
[----:B------:R-:W-:Y:S01]  /*1780*/  IMAD.U32 R29, R29, 0x10000, RZ ;  /* 0x000100001d1d7824 */ /* 0x000fe200078e00ff */
[----:B------:R-:W-:Y:S01]  /*1790*/  FSETP.GTU.FTZ.AND P5, PT, R71, 20, PT ;  /* 0x41a000004700780b */ /* 0x000fe20003fbc000 */
[----:B------:R-:W-:Y:S01]  /*17a0*/  IMAD.U32 R28, R33, 0x10000, RZ ;  /* 0x00010000211c7824 */ /* 0x000fe200078e00ff */
[----:B------:R-:W-:Y:S01]  /*17b0*/  SHF.L.U32 R30, R37, 0x10, RZ ;  /* 0x00000010251e7819 */ /* 0x000fe200000006ff */
        /* <DEDUP_REMOVED lines=31> */
.L_x_5866:
[----:B------:R-:W-:Y:S05]  /*19b0*/  BSYNC.RECONVERGENT B0 ;  /* 0x0000000000007941 */ /* 0x000fea0003800200 */
.L_x_5865:
        /* <DEDUP_REMOVED lines=32> */
.L_x_5868:
[----:B------:R-:W-:Y:S05]  /*1bc0*/  BSYNC.RECONVERGENT B0 ;  /* 0x0000000000007941 */ /* 0x000fea0003800200 */
.L_x_5867:
        /* <DEDUP_REMOVED lines=32> */
.L_x_5870:
[----:B------:R-:W-:Y:S05]  /*1dd0*/  BSYNC.RECONVERGENT B0 ;  /* 0x0000000000007941 */ /* 0x000fea0003800200 */
.L_x_5869:
[----:B------:R-:W-:Y:S01]  /*1de0*/  FMUL.FTZ R67, R28, R71 ;  /* 0x000000471c437220 */ /* 0x000fe20000410000 */
[----:B------:R-:W-:Y:S01]  /*1df0*/  FMUL.FTZ R70, R27, R74 ;  /* 0x0000004a1b467220 */ /* 0x000fe20000410000 */
[----:B------:R-:W-:Y:S01]  /*1e00*/  FMUL.FTZ R69, R30, R73 ;  /* 0x000000491e457220 */ /* 0x000fe20000410000 */
[----:B------:R-:W-:-:S07]  /*1e10*/  FMUL.FTZ R68, R29, R72 ;  /* 0x000000481d447220 */ /* 0x000fce0000410000 */
.L_x_5862:
        /* <DEDUP_REMOVED lines=16> */
[----:B------:R-:W3:Y:S01]  /*1f20*/  LDC.64 R52, c[0x0][0x450] ;  /* 0x00011400ff347b82 */ /* 0x000ee20000000a00 */
[----:B------:R-:W-:Y:S01]  /*1f30*/  IMAD.MOV R39, RZ, RZ, -R39 ;  /* 0x000000ffff277224 */ /* 0x000fe200078e0a27 */
[----:B------:R-:W-:Y:S01]  /*1f40*/  UMOV UR7, UR8 ;  /* 0x0000000800077c82 */ /* 0x000fe20008000000 */
[----:B-1----:R-:W1:Y:S01]  /*1f50*/  MUFU.RCP R27, R27 ;  /* 0x0000001b001b7308 */ /* 0x002e620000001000 */
[----:B0-----:R-:W-:-:S03]  /*1f60*/  ULEA UR5, UR5, UR4, 0x18 ;  /* 0x0000000405057291 */ /* 0x001fc6000f8ec0ff */
[----:B------:R-:W-:Y:S01]  /*1f70*/  UMOV UR4, URZ ;  /* 0x000000ff00047c82 */ /* 0x000fe20008000000 */
[----:B------:R-:W-:-:S03]  /*1f80*/  UIADD3 UR6, UPT, UPT, UR5, 0x220, URZ ;  /* 0x0000022005067890 */ /* 0x000fc6000fffe0ff */
[----:B------:R-:W-:Y:S01]  /*1f90*/  UMOV UR5, URZ ;  /* 0x000000ff00057c82 */ /* 0x000fe20008000000 */
[----:B-1----:R-:W-:-:S06]  /*1fa0*/  VIADD R29, R27, 0xffffffe ;  /* 0x0ffffffe1b1d7836 */ /* 0x002fcc0000000000 */
[----:B------:R-:W0:Y:S02]  /*1fb0*/  F2I.FTZ.U32.TRUNC.NTZ R29, R29 ;  /* 0x0000001d001d7305 */ /* 0x000e24000021f000 */
[----:B0-----:R-:W-:-:S05]  /*1fc0*/  IADD3 R28, PT, PT, RZ, -R29, RZ ;  /* 0x8000001dff1c7210 */ /* 0x001fca0007ffe0ff */
        /* <DEDUP_REMOVED lines=9> */
[----:B------:R-:W-:Y:S02]  /*2060*/  @!P4 IMAD.IADD R28, R28, 0x1, -R31 ;  /* 0x000000011c1cc824 */ /* 0x000fe400078e0a1f */
[----:B------:R-:W-:Y:S01]  /*2070*/  @!P4 VIADD R27, R27, 0x1 ;  /* 0x000000011b1bc836 */ /* 0x000fe20000000000 */
[----:B------:R-:W-:Y:S02]  /*2080*/  ISETP.NE.AND P4, PT, R13, RZ, PT ;  /* 0x000000ff0d00720c */ /* 0x000fe40003f85270 */
[----:B------:R-:W-:Y:S02]  /*2090*/  ISETP.GE.U32.AND P0, PT, R28, R31, PT ;  /* 0x0000001f1c00720c */ /* 0x000fe40003f06070 */
[----:B------:R-:W-:Y:S01]  /*20a0*/  LOP3.LUT R28, R30, R13, RZ, 0x3c, !PT ;  /* 0x0000000d1e1c7212 */ /* 0x000fe200078e3cff */
[----:B------:R-:W-:-:S03]  /*20b0*/  IMAD.WIDE.U32 R30, R10, 0x8, R48 ;  /* 0x000000080a1e7825 */ /* 0x000fc600078e0030 */
[----:B------:R-:W-:Y:S01]  /*20c0*/  ISETP.GE.AND P5, PT, R28, RZ, PT ;  /* 0x000000ff1c00720c */ /* 0x000fe20003fa6270 */
[----:B------:R-:W-:Y:S01]  /*20d0*/  IMAD.WIDE.U32 R28, R10, 0x8, R50 ;  /* 0x000000080a1c7825 */ /* 0x000fe200078e0032 */
[----:B------:R-:W-:Y:S02]  /*20e0*/  MOV R37, R31 ;  /* 0x0000001f00257202 */ /* 0x000fe40000000f00 */
[----:B------:R-:W-:Y:S01]  /*20f0*/  MOV R64, R30 ;  /* 0x0000001e00407202 */ /* 0x000fe20000000f00 */
[----:B------:R-:W-:Y:S01]  /*2100*/  IMAD.MOV.U32 R33, RZ, RZ, R29 ;  /* 0x000000ffff217224 */ /* 0x000fe200078e001d */
[----:B------:R-:W-:Y:S01]  /*2110*/  MOV R60, R28 ;  /* 0x0000001c003c7202 */ /* 0x000fe20000000f00 */
[----:B------:R-:W-:Y:S01]  /*2120*/  @P0 VIADD R27, R27, 0x1 ;  /* 0x000000011b1b0836 */ /* 0x000fe20000000000 */
[----:B------:R-:W-:Y:S01]  /*2130*/  MOV R28, R18 ;  /* 0x00000012001c7202 */ /* 0x000fe20000000f00 */
[----:B------:R-:W-:Y:S02]  /*2140*/  IMAD.MOV.U32 R30, RZ, RZ, R9 ;  /* 0x000000ffff1e7224 */ /* 0x000fe400078e0009 */
[----:B------:R-:W-:Y:S01]  /*2150*/  IMAD.MOV.U32 R29, RZ, RZ, R5 ;  /* 0x000000ffff1d7224 */ /* 0x000fe200078e0005 */
[----:B------:R-:W-:Y:S01]  /*2160*/  MOV R31, R27 ;  /* 0x0000001b001f7202 */ /* 0x000fe20000000f00 */
[----:B------:R-:W-:-:S03]  /*2170*/  IMAD.MOV.U32 R27, RZ, RZ, R17 ;  /* 0x000000ffff1b7224 */ /* 0x000fc600078e0011 */
[----:B------:R-:W-:Y:S02]  /*2180*/  @!P5 IADD3 R31, PT, PT, -R31, RZ, RZ ;  /* 0x000000ff1f1fd210 */ /* 0x000fe40007ffe1ff */
[----:B0-23--:R-:W-:-:S07]  /*2190*/  @!P4 LOP3.LUT R31, RZ, R13, RZ, 0x33, !PT ;  /* 0x0000000dff1fc212 */ /* 0x00dfce00078e33ff */
.L_x_5877:
[----:B--2---:R-:W-:Y:S01]  /*21a0*/  MOV R54, R30 ;  /* 0x0000001e00367202 */ /* 0x004fe20000000f00 */
[----:B------:R-:W-:-:S05]  /*21b0*/  IMAD.MOV.U32 R55, RZ, RZ, R29 ;  /* 0x000000ffff377224 */ /* 0x000fca00078e001d */
[----:B------:R-:W2:Y:S01]  /*21c0*/  LDG.E R54, desc[UR12][R54.64] ;  /* 0x0000000c36367981 */ /* 0x000ea2000c1e1900 */
[----:B-1----:R-:W-:Y:S01]  /*21d0*/  MOV R56, R64 ;  /* 0x0000004000387202 */ /* 0x002fe20000000f00 */
[----:B------:R-:W-:Y:S01]  /*21e0*/  IMAD.MOV.U32 R57, RZ, RZ, R37 ;  /* 0x000000ffff397224 */ /* 0x000fe200078e0025 */
[----:B0-----:R-:W-:Y:S01]  /*21f0*/  MOV R58, R60 ;  /* 0x0000003c003a7202 */ /* 0x001fe20000000f00 */
[----:B------:R-:W-:-:S04]  /*2200*/  IMAD.MOV.U32 R59, RZ, RZ, R33 ;  /* 0x000000ffff3b7224 */ /* 0x000fc800078e0021 */
[----:B------:R-:W3:Y:S04]  /*2210*/  LDG.E.64 R56, desc[UR12][R56.64] ;  /* 0x0000000c38387981 */ /* 0x000ee8000c1e1b00 */
        /* <DEDUP_REMOVED lines=11> */
[C---:B---3--:R-:W-:Y:S02]  /*22d0*/  PRMT R63, R56.reuse, 0x7632, R63 ;  /* 0x00007632383f7816 */ /* 0x048fe4000000003f */
[----:B------:R-:W1:Y:S01]  /*22e0*/  MUFU.EX2 R79, R79 ;  /* 0x0000004f004f7308 */ /* 0x000e620000000800 */
[----:B------:R-:W-:Y:S01]  /*22f0*/  SHF.L.U32 R81, R56, 0x10, RZ ;  /* 0x0000001038517819 */ /* 0x000fe200000006ff */
[----:B----4-:R-:W-:Y:S01]  /*2300*/  IMAD.U32 R88, R59, 0x10000, RZ ;  /* 0x000100003b587824 */ /* 0x010fe200078e00ff */
[C---:B------:R-:W-:Y:S01]  /*2310*/  PRMT R56, R57.reuse, 0x7632, R56 ;  /* 0x0000763239387816 */ /* 0x040fe20000000038 */
[----:B------:R-:W-:Y:S01]  /*2320*/  IMAD.U32 R57, R57, 0x10000, RZ ;  /* 0x0001000039397824 */ /* 0x000fe200078e00ff */
[C---:B------:R-:W-:Y:S01]  /*2330*/  PRMT R86, R58.reuse, 0x7632, R86 ;  /* 0x000076323a567816 */ /* 0x040fe20000000056 */
[----:B------:R-:W-:Y:S01]  /*2340*/  FMUL.FTZ R81, R81, R70 ;  /* 0x0000004651517220 */ /* 0x000fe20000410000 */
[----:B------:R-:W-:Y:S01]  /*2350*/  SHF.L.U32 R77, R58, 0x10, RZ ;  /* 0x000000103a4d7819 */ /* 0x000fe200000006ff */
[----:B------:R-:W2:Y:S01]  /*2360*/  MUFU.EX2 R92, R92 ;  /* 0x0000005c005c7308 */ /* 0x000ea20000000800 */
[----:B------:R-:W-:Y:S01]  /*2370*/  SHF.L.U32 R58, R63, 0x10, RZ ;  /* 0x000000103f3a7819 */ /* 0x000fe200000006ff */
[----:B------:R-:W-:Y:S01]  /*2380*/  IMAD.U32 R56, R56, 0x10000, RZ ;  /* 0x0001000038387824 */ /* 0x000fe200078e00ff */
[----:B------:R-:W-:Y:S01]  /*2390*/  PRMT R84, R59, 0x7632, R84 ;  /* 0x000076323b547816 */ /* 0x000fe20000000054 */
[----:B------:R-:W-:Y:S01]  /*23a0*/  FMUL.FTZ R57, R57, R68 ;  /* 0x0000004439397220 */ /* 0x000fe20000410000 */
[----:B------:R-:W-:Y:S01]  /*23b0*/  FSEL R85, R81, RZ, !P6 ;  /* 0x000000ff51557208 */ /* 0x000fe20007000000 */
[----:B------:R-:W-:Y:S01]  /*23c0*/  FMUL.FTZ R58, R58, R69 ;  /* 0x000000453a3a7220 */ /* 0x000fe20000410000 */
[----:B------:R-:W-:Y:S01]  /*23d0*/  FMUL.FTZ R56, R56, R67 ;  /* 0x0000004338387220 */ /* 0x000fe20000410000 */
[----:B------:R-:W3:Y:S01]  /*23e0*/  MUFU.EX2 R83, R83 ;  /* 0x0000005300537308 */ /* 0x000ee20000000800 */
[----:B-1----:R-:W-:Y:S01]  /*23f0*/  FSEL R79, R79, 1, !P6 ;  /* 0x3f8000004f4f7808 */ /* 0x002fe20007000000 */
[----:B------:R-:W-:Y:S01]  /*2400*/  IMAD.U32 R84, R84, 0x10000, RZ ;  /* 0x0001000054547824 */ /* 0x000fe200078e00ff */
[----:B------:R-:W-:-:S02]  /*2410*/  ISETP.GE.U32.AND P6, PT, R80, R75, PT ;  /* 0x0000004b5000720c */ /* 0x000fc40003fc6070 */
[----:B------:R-:W-:Y:S02]  /*2420*/  SHF.L.U32 R86, R86, 0x10, RZ ;  /* 0x0000001056567819 */ /* 0x000fe400000006ff */
[----:B------:R-:W-:Y:S01]  /*2430*/  FSEL R90, R57, RZ, !P5 ;  /* 0x000000ff395a7208 */ /* 0x000fe20006800000 */
[----:B------:R-:W1:Y:S01]  /*2440*/  MUFU.EX2 R62, R62 ;  /* 0x0000003e003e7308 */ /* 0x000e620000000800 */
[----:B--2---:R-:W-:Y:S02]  /*2450*/  FSEL R92, R92, 1, !P6 ;  /* 0x3f8000005c5c7808 */ /* 0x004fe40007000000 */
[----:B------:R-:W-:Y:S02]  /*2460*/  FSEL R81, R58, RZ, !P6 ;  /* 0x000000ff3a517208 */ /* 0x000fe40007000000 */
[----:B------:R-:W-:Y:S02]  /*2470*/  FSEL R63, R56, RZ, !P4 ;  /* 0x000000ff383f7208 */ /* 0x000fe40006000000 */
[----:B---3--:R-:W-:-:S02]  /*2480*/  FSEL R83, R83, 1, !P5 ;  /* 0x3f80000053537808 */ /* 0x008fc40006800000 */
[----:B-1----:R-:W-:Y:S01]  /*2490*/  FSEL R62, R62, 1, !P4 ;  /* 0x3f8000003e3e7808 */ /* 0x002fe20006000000 */
[----:B0-----:R-:W-:Y:S06]  /*24a0*/  @P0 BRA `(.L_x_5872) ;  /* 0x00000000002c0947 */ /* 0x001fec0003800000 */
[----:B------:R-:W-:Y:S01]  /*24b0*/  HFMA2 R54, -RZ, RZ, 1.875, 0 ;  /* 0x3f800000ff367431 */ /* 0x000fe200000001ff */
[----:B------:R-:W-:Y:S06]  /*24c0*/  @!P1 BRA `(.L_x_5873) ;  /* 0x0000000000109947 */ /* 0x000fec0003800000 */
[----:B------:R-:W-:-:S05]  /*24d0*/  IADD3 R56, P0, PT, R28, R8, RZ ;  /* 0x000000081c387210 */ /* 0x000fca0007f1e0ff */
[----:B------:R-:W-:-:S05]  /*24e0*/  IMAD.X R57, R27, 0x1, R7, P0 ;  /* 0x000000011b397824 */ /* 0x000fca00000e0607 */
[----:B------:R1:W5:Y:S01]  /*24f0*/  LDG.E R55, desc[UR12][R56.64] ;  /* 0x0000000c38377981 */ /* 0x000362000c1e1900 */
[----:B------:R-:W-:Y:S05]  /*2500*/  BRA `(.L_x_5872) ;  /* 0x0000000000147947 */ /* 0x000fea0003800000 */
.L_x_5873:
[----:B------:R-:W-:Y:S01]  /*2510*/  MOV R55, RZ ;  /* 0x000000ff00377202 */ /* 0x000fe20000000f00 */
[----:B------:R-:W-:Y:S06]  /*2520*/  @!P2 BRA `(.L_x_5872) ;  /* 0x00000000000ca947 */ /* 0x000fec0003800000 */
[----:B------:R-:W-:Y:S01]  /*2530*/  IMAD.MOV.U32 R56, RZ, RZ, R28 ;  /* 0x000000ffff387224 */ /* 0x000fe200078e001c */
[----:B------:R-:W-:-:S05]  /*2540*/  MOV R57, R27 ;  /* 0x0000001b00397202 */ /* 0x000fca0000000f00 */
[----:B------:R0:W5:Y:S02]  /*2550*/  LDG.E R55, desc[UR12][R56.64] ;  /* 0x0000000c38377981 */ /* 0x000164000c1e1900 */
.L_x_5872:
        /* <DEDUP_REMOVED lines=80> */
.L_x_5876:
[----:B------:R-:W-:-:S04]  /*2a60*/  ISETP.NE.AND P0, PT, R3, R4, PT ;  /* 0x000000040300720c */ /* 0x000fc80003f05270 */
[----:B------:R-:W-:-:S13]  /*2a70*/  ISETP.NE.OR P0, PT, R23, RZ, P0 ;  /* 0x000000ff1700720c */ /* 0x000fda0000705670 */
[----:B------:R-:W-:Y:S01]  /*2a80*/  @!P0 MOV R54, R28 ;  /* 0x0000001c00368202 */ /* 0x000fe20000000f00 */
[----:B------:R-:W-:-:S05]  /*2a90*/  @!P0 IMAD.MOV.U32 R55, RZ, RZ, R27 ;  /* 0x000000ffff378224 */ /* 0x000fca00078e001b */
[----:B------:R2:W-:Y:S02]  /*2aa0*/  @!P0 STG.E desc[UR12][R54.64], R59 ;  /* 0x0000003b36008986 */ /* 0x0005e4000c10190c */
.L_x_5875:
[----:B------:R-:W-:Y:S05]  /*2ab0*/  BSYNC.RECONVERGENT B0 ;  /* 0x0000000000007941 */ /* 0x000fea0003800200 */
.L_x_5874:
        /* <DEDUP_REMOVED lines=18> */
.L_x_5871:
[----:B------:R-:W3:Y:S01]  /*2be0*/  F2F.BF16.F32 R28, R65 ;  /* 0x00000041001c7304 */ /* 0x000ee20000202000 */
[----:B------:R-:W-:Y:S01]  /*2bf0*/  BAR.SYNC.DEFER_BLOCKING 0x0 ;  /* 0x0000000000007b1d */ /* 0x000fe20000010000 */
[----:B------:R-:W-:Y:S01]  /*2c00*/  IADD3 R33, P0, PT, R2, R44, RZ ;  /* 0x0000002c02217210 */ /* 0x000fe20007f1e0ff */
[----:B------:R-:W-:Y:S01]  /*2c10*/  VIADD R3, R3, 0x1 ;  /* 0x0000000103037836 */ /* 0x000fe20000000000 */
[C---:B------:R-:W-:Y:S01]  /*2c20*/  IADD3 R11, PT, PT, R75.reuse, R11, RZ ;  /* 0x0000000b4b0b7210 */ /* 0x040fe20007ffe0ff */
[C---:B------:R-:W-:Y:S01]  /*2c30*/  IMAD.WIDE.U32 R48, R75.reuse, 0x2, R48 ;  /* 0x000000024b307825 */ /* 0x040fe200078e0030 */
[----:B------:R-:W-:Y:S02]  /*2c40*/  IADD3.X R37, PT, PT, RZ, R6, RZ, P0, !PT ;  /* 0x00000006ff257210 */ /* 0x000fe400007fe4ff */
[----:B------:R-:W-:Y:S01]  /*2c50*/  F2F.BF16.F32 R61, R61 ;  /* 0x0000003d003d7304 */ /* 0x000fe20000202000 */
[----:B------:R-:W-:-:S04]  /*2c60*/  IMAD.WIDE.U32 R50, R75, 0x2, R50 ;  /* 0x000000024b327825 */ /* 0x000fc800078e0032 */
[----:B------:R-:W-:Y:S02]  /*2c70*/  IMAD.IADD R2, R75, 0x1, R2 ;  /* 0x000000014b027824 */ /* 0x000fe400078e0202 */
[----:B---3--:R-:W-:Y:S01]  /*2c80*/  IMAD.WIDE.U32 R28, R28, 0x10000, RZ ;  /* 0x000100001c1c7825 */ /* 0x008fe200078e00ff */
[----:B------:R-:W3:Y:S08]  /*2c90*/  F2F.BF16.F32 R30, R41 ;  /* 0x00000029001e7304 */ /* 0x000ef00000202000 */
[----:B------:R-:W4:Y:S01]  /*2ca0*/  F2F.BF16.F32 R27, R66 ;  /* 0x00000042001b7304 */ /* 0x000f220000202000 */
[----:B---3--:R-:W-:-:S02]  /*2cb0*/  PRMT R31, R61, 0x5410, R30 ;  /* 0x000054103d1f7816 */ /* 0x008fc4000000001e */
[----:B------:R-:W-:Y:S02]  /*2cc0*/  LEA R30, P0, R33, R46, 0x1 ;  /* 0x0000002e211e7211 */ /* 0x000fe400078008ff */
[----:B------:R-:W-:Y:S02]  /*2cd0*/  LOP3.LUT R29, R31, R29, RZ, 0xfc, !PT ;  /* 0x0000001d1f1d7212 */ /* 0x000fe400078efcff */
[----:B------:R-:W-:Y:S02]  /*2ce0*/  LEA.HI.X R31, R33, R47, R37, 0x1, P0 ;  /* 0x0000002f211f7211 */ /* 0x000fe400000f0c25 */
[----:B----4-:R-:W-:Y:S02]  /*2cf0*/  LOP3.LUT R28, R28, R27, RZ, 0xfc, !PT ;  /* 0x0000001b1c1c7212 */ /* 0x010fe400078efcff */
[----:B------:R-:W-:-:S03]  /*2d00*/  ISETP.NE.AND P0, PT, R3, R12, PT ;  /* 0x0000000c0300720c */ /* 0x000fc60003f05270 */
[----:B------:R3:W-:Y:S10]  /*2d10*/  STG.E.64 desc[UR12][R30.64], R28 ;  /* 0x0000001c1e007986 */ /* 0x0007f4000c101b0c */
[----:B------:R-:W-:Y:S05]  /*2d20*/  @P0 BRA `(.L_x_5878) ;  /* 0xffffffe400100947 */ /* 0x000fea000383ffff */
[----:B------:R-:W-:Y:S05]  /*2d30*/  EXIT ;  /* 0x000000000000794d */ /* 0x000fea0003800000 */
.L_x_5879:
        /* <DEDUP_REMOVED lines=12> */
.L_x_8080:


//--------------------- .text._Z25selective_scan_fwd_kernelI32Selective_Scan_fwd_kernel_traitsILi32ELi4ELi1ELb1ELb1ELb1ELb0ELb1EN3c108BFloat16EffEEv13SSMParamsBase --------------------------
	.section	.text._Z25selective_scan_fwd_kernelI32Selective_Scan_fwd_kernel_traitsILi32ELi4ELi1ELb1ELb1ELb1ELb0ELb1EN3c108BFloat16EffEEv13SSMParamsBase,"ax",@progbits
	.align	128
        .global         _Z25selective_scan_fwd_kernelI32Selective_Scan_fwd_kernel_traitsILi32ELi4ELi1ELb1ELb1ELb1ELb0ELb1EN3c108BFloat16EffEEv13SSMParamsBase
        .type           _Z25selective_scan_fwd_kernelI32Selective_Scan_fwd_kernel_traitsILi32ELi4ELi1ELb1ELb1ELb1ELb0ELb1EN3c108BFloat16EffEEv13SSMParamsBase,@function
        .size           _Z25selective_scan_fwd_kernelI32Selective_Scan_fwd_kernel_traitsILi32ELi4ELi1ELb1ELb1ELb1ELb0ELb1EN3c108BFloat16EffEEv13SSMParamsBase,(.L_x_8081 - _Z25selective_scan_fwd_kernelI32Selective_Scan_fwd_kernel_traitsILi32ELi4ELi1ELb1ELb1ELb1ELb0ELb1EN3c108BFloat16EffEEv13SSMParamsBase)
        .other          _Z25selective_scan_fwd_kernelI32Selective_Scan_fwd_kernel_traitsILi32ELi4ELi1ELb1ELb1ELb1ELb0ELb1EN3c108BFloat16EffEEv13SSMParamsBase,@"STO_CUDA_ENTRY STV_DEFAULT"
_Z25selective_scan_fwd_kernelI32Selective_Scan_fwd_kernel_traitsILi32ELi4ELi1ELb1ELb1ELb1ELb0ELb1EN3c108BFloat16EffEEv13SSMParamsBase:
.text._Z25selective_scan_fwd_kernelI32Selective_Scan_fwd_kernel_traitsILi32ELi4ELi1ELb1ELb1ELb1ELb0ELb1EN3c108BFloat16EffEEv13SSMParamsBase:
        /* <DEDUP_REMOVED lines=42> */
.L_x_5880:
        /* <DEDUP_REMOVED lines=92> */
.L_x_5881:
        /* <DEDUP_REMOVED lines=11> */
.L_x_5882:
        /* <DEDUP_REMOVED lines=69> */
.L_x_5883:
        /* <DEDUP_REMOVED lines=29> */
.L_x_5884:
        /* <DEDUP_REMOVED lines=35> */
.L_x_5900:
        /* <DEDUP_REMOVED lines=104> */
.L_x_5886:
[----:B------:R-:W-:Y:S05]  /*17e0*/  BSYNC.RECONVERGENT B0 ;  /* 0x0000000000007941 */ /* 0x000fea0003800200 */
.L_x_5885:
        /* <DEDUP_REMOVED lines=36> */
.L_x_5888:
[----:B------:R-:W-:Y:S05]  /*1a30*/  BSYNC.RECONVERGENT B0 ;  /* 0x0000000000007941 */ /* 0x000fea0003800200 */
.L_x_5887:
        /* <DEDUP_REMOVED lines=32> */
.L_x_5890:
[----:B------:R-:W-:Y:S05]  /*1c40*/  BSYNC.RECONVERGENT B0 ;  /* 0x0000000000007941 */ /* 0x000fea0003800200 */
.L_x_5889:
        /* <DEDUP_REMOVED lines=32> */
.L_x_5892:
[----:B------:R-:W-:Y:S05]  /*1e50*/  BSYNC.RECONVERGENT B0 ;  /* 0x0000000000007941 */ /* 0x000fea0003800200 */
.L_x_5891:
        /* <DEDUP_REMOVED lines=80> */
.L_x_5899:
        /* <DEDUP_REMOVED lines=94> */
.L_x_5895:
[----:B------:R-:W-:Y:S01]  /*2940*/  HFMA2 R29, -RZ, RZ, 0, 0 ;  /* 0x00000000ff1d7431 */ /* 0x000fe200000001ff */
[----:B------:R-:W-:Y:S06]  /*2950*/  @!P2 BRA `(.L_x_5894) ;  /* 0x00000000000ca947 */ /* 0x000fec0003800000 */
[----:B------:R-:W-:-:S05]  /*2960*/  IADD3 R30, P0, PT, R46, R87, RZ ;  /* 0x000000572e1e7210 */ /* 0x000fca0007f1e0ff */
[----:B------:R-:W-:-:S05]  /*2970*/  IMAD.X R31, R47, 0x1, R86, P0 ;  /* 0x000000012f1f7824 */ /* 0x000fca00000e0656 */
[----:B------:R1:W5:Y:S03]  /*2980*/  LDG.E R29, desc[UR10][R30.64] ;  /* 0x0000000a1e1d7981 */ /* 0x000366000c1e1900 */
.L_x_5894:
        /* <DEDUP_REMOVED lines=82> */
.L_x_5898:
[----:B------:R-:W-:-:S04]  /*2eb0*/  ISETP.NE.AND P0, PT, R73, R58, PT ;  /* 0x0000003a4900720c */ /* 0x000fc80003f05270 */
[----:B------:R-:W-:-:S13]  /*2ec0*/  ISETP.NE.OR P0, PT, R30, RZ, P0 ;  /* 0x000000ff1e00720c */ /* 0x000fda0000705670 */
[----:B------:R-:W-:-:S05]  /*2ed0*/  @!P0 IADD3 R30, P3, PT, R46, R87, RZ ;  /* 0x000000572e1e8210 */ /* 0x000fca0007f7e0ff */
[----:B------:R-:W-:-:S05]  /*2ee0*/  @!P0 IMAD.X R31, R47, 0x1, R86, P3 ;  /* 0x000000012f1f8824 */ /* 0x000fca00018e0656 */
[----:B------:R0:W-:Y:S03]  /*2ef0*/  @!P0 STG.E desc[UR10][R30.64], R29 ;  /* 0x0000001d1e008986 */ /* 0x0001e6000c10190a */
.L_x_5897:
[----:B------:R-:W-:Y:S05]  /*2f00*/  BSYNC.RECONVERGENT B0 ;  /* 0x0000000000007941 */ /* 0x000fea0003800200 */
.L_x_5896:
        /* <DEDUP_REMOVED lines=18> */
.L_x_5893:
        /* <DEDUP_REMOVED lines=41> */
.L_x_5901:
        /* <DEDUP_REMOVED lines=12> */
.L_x_8081:


//--------------------- .text._Z25selective_scan_fwd_kernelI32Selective_Scan_fwd_kernel_traitsILi32ELi4ELi1ELb1ELb1ELb1ELb1ELb0EN3c108BFloat16EffEEv13SSMParamsBase --------------------------
	.section	.text._Z25selective_scan_fwd_kernelI32Selective_Scan_fwd_kernel_traitsILi32ELi4ELi1ELb1ELb1ELb1ELb1ELb0EN3c108BFloat16EffEEv13SSMParamsBase,"ax",@progbits
	.align	128
        .global         _Z25selective_scan_fwd_kernelI32Selective_Scan_fwd_kernel_traitsILi32ELi4ELi1ELb1ELb1ELb1ELb1ELb0EN3c108BFloat16EffEEv13SSMParamsBase
        .type           _Z25selective_scan_fwd_kernelI32Selective_Scan_fwd_kernel_traitsILi32ELi4ELi1ELb1ELb1ELb1ELb1ELb0EN3c108BFloat16EffEEv13SSMParamsBase,@function
        .size           _Z25selective_scan_fwd_kernelI32Selective_Scan_fwd_kernel_traitsILi32ELi4ELi1ELb1ELb1ELb1ELb1ELb0EN3c108BFloat16EffEEv13SSMParamsBase,(.L_x_8082 - _Z25selective_scan_fwd_kernelI32Selective_Scan_fwd_kernel_traitsILi32ELi4ELi1ELb1ELb1ELb1ELb1ELb0EN3c108BFloat16EffEEv13SSMParamsBase)
        .other          _Z25selective_scan_fwd_kernelI32Selective_Scan_fwd_kernel_traitsILi32ELi4ELi1ELb1ELb1ELb1ELb1ELb0EN3c108BFloat16EffEEv13SSMParamsBase,@"STO_CUDA_ENTRY STV_DEFAULT"
_Z25selective_scan_fwd_kernelI32Selective_Scan_fwd_kernel_traitsILi32ELi4ELi1ELb1ELb1ELb1ELb1ELb0EN3c108BFloat16EffEEv13SSMParamsBase:
.text._Z25selective_scan_fwd_kernelI32Selective_Scan_fwd_kernel_traitsILi32ELi4ELi1ELb1ELb1ELb1ELb1ELb0EN3c108BFloat16EffEEv13SSMParamsBase:
        /* <DEDUP_REMOVED lines=38> */
.L_x_5902:
        /* <DEDUP_REMOVED lines=20> */
[----:B----4-:R-:W-:-:S07]  /*03a0*/  MOV R4, RZ ;  /* 0x000000ff00047202 */ /* 0x010fce0000000f00 */
[----:B------:R-:W4:Y:S01]  /*03b0*/  LDC.64 R50, c[0x0][0x418] ;  /* 0x00010600ff327b82 */ /* 0x000f220000000a00 */
[----:B-1----:R-:W-:-:S07]  /*03c0*/  IMAD.MOV R10, RZ, RZ, -R5 ;  /* 0x000000ffff0a7224 */ /* 0x002fce00078e0a05 */
[----:B------:R-:W1:Y:S01]  /*03d0*/  LDC.64 R18, c[0x0][0x498] ;  /* 0x00012600ff127b82 */ /* 0x000e620000000a00 */
[----:B------:R-:W-:Y:S01]  /*03e0*/  IMAD R13, R10, R11, RZ ;  /* 0x0000000b0a0d7224 */ /* 0x000fe200078e02ff */
[----:B------:R-:W-:-:S03]  /*03f0*/  IABS R10, R6 ;  /* 0x00000006000a7213 */ /* 0x000fc60000000000 */
[----:B------:R-:W-:-:S03]  /*0400*/  IMAD.HI.U32 R5, R5, R13, R4 ;  /* 0x0000000d05057227 */ /* 0x000fc600078e0004 */
[----:B------:R-:W2:Y:S03]  /*0410*/  LDC.64 R12, c[0x0][0x400] ;  /* 0x00010000ff0c7b82 */ /* 0x000ea60000000a00 */
[----:B------:R-:W-:-:S04]  /*0420*/  IMAD.HI.U32 R9, R5, R10, RZ ;  /* 0x0000000a05097227 */ /* 0x000fc800078e00ff */
[----:B------:R-:W-:Y:S01]  /*0430*/  IMAD.MOV R5, RZ, RZ, -R9 ;  /* 0x000000ffff057224 */ /* 0x000fe200078e0a09 */
[----:B------:R-:W1:Y:S03]  /*0440*/  LDC.64 R26, c[0x0][0x478] ;  /* 0x00011e00ff1a7b82 */ /* 0x000e660000000a00 */
[----:B------:R-:W-:-:S05]  /*0450*/  IMAD R10, R11, R5, R10 ;  /* 0x000000050b0a7224 */ /* 0x000fca00078e020a */
[----:B------:R-:W-:Y:S01]  /*0460*/  ISETP.GT.U32.AND P4, PT, R11, R10, PT ;  /* 0x0000000a0b00720c */ /* 0x000fe20003f84070 */
[----:B------:R-:W1:Y:S01]  /*0470*/  LDC.64 R32, c[0x0][0x480] ;  /* 0x00012000ff207b82 */ /* 0x000e620000000a00 */
[----:B--2---:R-:W-:-:S04]  /*0480*/  IMAD.WIDE.U32 R4, R3, R12, RZ ;  /* 0x0000000c03047225 */ /* 0x004fc800078e00ff */
[----:B------:R-:W-:-:S07]  /*0490*/  IMAD R5, R3, R13, R5 ;  /* 0x0000000d03057224 */ /* 0x000fce00078e0205 */
[-C--:B------:R-:W-:Y:S01]  /*04a0*/  @!P4 IADD3 R10, PT, PT, R10, -R11.reuse, RZ ;  /* 0x8000000b0a0ac210 */ /* 0x080fe20007ffe0ff */
[----:B------:R-:W-:Y:S01]  /*04b0*/  @!P4 VIADD R9, R9, 0x1 ;  /* 0x000000010909c836 */ /* 0x000fe20000000000 */
[----:B------:R-:W-:Y:S01]  /*04c0*/  ISETP.NE.AND P4, PT, R23, RZ, PT ;  /* 0x000000ff1700720c */ /* 0x000fe20003f85270 */
[----:B------:R-:W-:Y:S01]  /*04d0*/  IMAD.WIDE.U32 R4, R6, R52, R4 ;  /* 0x0000003406047225 */ /* 0x000fe200078e0004 */
[----:B------:R-:W-:Y:S02]  /*04e0*/  ISETP.GE.U32.AND P5, PT, R10, R11, PT ;  /* 0x0000000b0a00720c */ /* 0x000fe40003fa6070 */
[C---:B------:R-:W-:Y:S01]  /*04f0*/  LOP3.LUT R10, R6.reuse, R23, RZ, 0x3c, !PT ;  /* 0x00000017060a7212 */ /* 0x040fe200078e3cff */
[----:B------:R-:W-:Y:S02]  /*0500*/  IMAD R53, R6, R53, R5 ;  /* 0x0000003506357224 */ /* 0x000fe400078e0205 */
[----:B-----5:R-:W-:Y:S01]  /*0510*/  IMAD.WIDE.U32 R12, R3, R20, RZ ;  /* 0x00000014030c7225 */ /* 0x020fe200078e00ff */
[----:B------:R-:W-:-:S03]  /*0520*/  ISETP.GE.AND P3, PT, R10, RZ, PT ;  /* 0x000000ff0a00720c */ /* 0x000fc60003f66270 */
[----:B0-----:R-:W-:-:S04]  /*0530*/  IMAD.WIDE.U32 R10, R3, R16, RZ ;  /* 0x00000010030a7225 */ /* 0x001fc800078e00ff */
[----:B------:R-:W-:Y:S01]  /*0540*/  @P5 IADD3 R9, PT, PT, R9, 0x1, RZ ;  /* 0x0000000109095810 */ /* 0x000fe20007ffe0ff */
[----:B------:R-:W-:Y:S01]  /*0550*/  IMAD R11, R3, R17, R11 ;  /* 0x00000011030b7224 */ /* 0x000fe200078e020b */
[----:B---3--:R-:W-:Y:S01]  /*0560*/  ISETP.NE.AND P5, PT, R81, RZ, PT ;  /* 0x000000ff5100720c */ /* 0x008fe20003fa5270 */
[----:B------:R-:W-:Y:S02]  /*0570*/  IMAD R13, R3, R21, R13 ;  /* 0x00000015030d7224 */ /* 0x000fe400078e020d */
        /* <DEDUP_REMOVED lines=20> */
[----:B------:R-:W-:Y:S01]  /*06c0*/  LEA.HI.X R5, R12, R27, R5, 0x1, P4 ;  /* 0x0000001b0c057211 */ /* 0x000fe200020f0c05 */
[----:B------:R-:W-:-:S05]  /*06d0*/  IMAD.IADD R31, R15, 0x1, R31 ;  /* 0x000000010f1f7824 */ /* 0x000fca00078e021f */
        /* <DEDUP_REMOVED lines=9> */
.L_x_5903:
        /* <DEDUP_REMOVED lines=11> */
.L_x_5904:
        /* <DEDUP_REMOVED lines=70> */
.L_x_5905:
[-C--:B------:R-:W-:Y:S01]  /*0c80*/  IABS R13, R44.reuse ;  /* 0x0000002c000d7213 */ /* 0x080fe20000000000 */
[----:B------:R-:W0:Y:S01]  /*0c90*/  LDC R11, c[0x0][0x388] ;  /* 0x0000e200ff0b7b82 */ /* 0x000e220000000800 */
[----:B------:R-:W-:Y:S02]  /*0ca0*/  IABS R12, R44 ;  /* 0x0000002c000c7213 */ /* 0x000fe40000000000 */
        /* <DEDUP_REMOVED lines=21> */
[----:B------:R-:W-:Y:S01]  /*0e00*/  ISETP.GE.U32.AND P0, PT, R0, R13, PT ;  /* 0x0000000d0000720c */ /* 0x000fe20003f06070 */
[----:B------:R-:W-:-:S12]  /*0e10*/  IMAD.MOV.U32 R0, RZ, RZ, RZ ;  /* 0x000000ffff007224 */ /* 0x000fd800078e00ff */
[----:B------:R-:W-:-:S05]  /*0e20*/  @P0 IADD3 R9, PT, PT, R9, 0x1, RZ ;  /* 0x0000000109090810 */ /* 0x000fca0007ffe0ff */
[----:B------:R-:W-:Y:S01]  /*0e30*/  @!P4 IMAD.MOV R9, RZ, RZ, -R9 ;  /* 0x000000ffff09c224 */ /* 0x000fe200078e0a09 */
[----:B------:R-:W-:-:S04]  /*0e40*/  @!P3 LOP3.LUT R9, RZ, R44, RZ, 0x33, !PT ;  /* 0x0000002cff09b212 */ /* 0x000fc800078e33ff */
[----:B------:R-:W-:-:S07]  /*0e50*/  MOV R42, R9 ;  /* 0x00000009002a7202 */ /* 0x000fce0000000f00 */
.L_x_5906:
[----:B------:R-:W-:-:S13]  /*0e60*/  ISETP.GE.AND P0, PT, R42, 0x1, PT ;  /* 0x000000012a00780c */ /* 0x000fda0003f06270 */
[----:B------:R-:W-:Y:S05]  /*0e70*/  @!P0 EXIT ;  /* 0x000000000000894d */ /* 0x000fea0003800000 */
[----:B------:R-:W0:Y:S01]  /*0e80*/  LDCU.64 UR14, c[0x0][0x450] ;  /* 0x00008a00ff0e77ac */ /* 0x000e220008000a00 */
[----:B------:R-:W1:Y:S01]  /*0e90*/  LDC.64 R18, c[0x0][0x3b0] ;  /* 0x0000ec00ff127b82 */ /* 0x000e620000000a00 */
[----:B-----5:R-:W-:Y:S01]  /*0ea0*/  SHF.R.S32.HI R14, RZ, 0x1f, R7 ;  /* 0x0000001fff0e7819 */ /* 0x020fe20000011407 */
[----:B------:R-:W2:Y:S01]  /*0eb0*/  S2R R55, SR_TID.X ;  /* 0x0000000000377919 */ /* 0x000ea20000002100 */
[----:B------:R-:W3:Y:S01]  /*0ec0*/  LDCU.128 UR4, c[0x0][0x430] ;  /* 0x00008600ff0477ac */ /* 0x000ee20008000c00 */
[----:B------:R-:W-:Y:S01]  /*0ed0*/  VIADD R61, R42, 0xffffffff ;  /* 0xffffffff2a3d7836 */ /* 0x000fe20000000000 */
[----:B------:R-:W-:Y:S01]  /*0ee0*/  MOV R60, RZ ;  /* 0x000000ff003c7202 */ /* 0x000fe20000000f00 */
        /* <DEDUP_REMOVED lines=10> */
[----:B------:R-:W-:-:S03]  /*0f90*/  SHF.L.U32 R54, R14, 0x2, RZ ;  /* 0x000000020e367819 */ /* 0x000fc600000006ff */
[----:B------:R-:W-:Y:S01]  /*0fa0*/  IMAD.IADD R7, R15, 0x1, R17 ;  /* 0x000000010f077824 */ /* 0x000fe200078e0211 */
[----:B------:R-:W3:Y:S01]  /*0fb0*/  LDC.64 R24, c[0x0][0x3d0] ;  /* 0x0000f400ff187b82 */ /* 0x000ee20000000a00 */
[----:B----4-:R-:W-:Y:S01]  /*0fc0*/  IMAD.WIDE.U32 R10, R6, UR10, RZ ;  /* 0x0000000a060a7c25 */ /* 0x010fe2000f8e00ff */
[----:B--2---:R-:W-:Y:S02]  /*0fd0*/  SHF.L.U32 R58, R55, 0x2, RZ ;  /* 0x00000002373a7819 */ /* 0x004fe400000006ff */
[----:B------:R-:W-:Y:S01]  /*0fe0*/  SHF.L.U64.HI R48, R14, 0x2, R7 ;  /* 0x000000020e307819 */ /* 0x000fe20000010207 */
[----:B------:R-:W-:Y:S01]  /*0ff0*/  IMAD.WIDE.U32 R12, R6, UR18, RZ ;  /* 0x00000012060c7c25 */ /* 0x000fe2000f8e00ff */
[----:B------:R-:W-:Y:S02]  /*1000*/  IADD3 R64, PT, PT, R58, 0x2, RZ ;  /* 0x000000023a407810 */ /* 0x000fe40007ffe0ff */
[----:B------:R-:W2:Y:S01]  /*1010*/  LDC.64 R22, c[0x0][0x3f0] ;  /* 0x0000fc00ff167b82 */ /* 0x000ea20000000a00 */
[----:B------:R-:W-:-:S02]  /*1020*/  IMAD R9, R6, UR7, R9 ;  /* 0x0000000706097c24 */ /* 0x000fc4000f8e0209 */
[----:B-1----:R-:W-:-:S04]  /*1030*/  IMAD.WIDE.U32 R56, R6, R18, RZ ;  /* 0x0000001206387225 */ /* 0x002fc800078e00ff */
[C---:B------:R-:W-:Y:S01]  /*1040*/  IMAD R11, R6.reuse, UR11, R11 ;  /* 0x0000000b060b7c24 */ /* 0x040fe2000f8e020b */
[----:B------:R-:W1:Y:S01]  /*1050*/  LDC.64 R20, c[0x0][0x460] ;  /* 0x00011800ff147b82 */ /* 0x000e620000000a00 */
[C---:B------:R-:W-:Y:S01]  /*1060*/  IMAD R13, R6.reuse, UR19, R13 ;  /* 0x00000013060d7c24 */ /* 0x040fe2000f8e020d */
[----:B------:R-:W4:Y:S01]  /*1070*/  LDCU.U8 UR11, c[0x0][0x3a8] ;  /* 0x00007500ff0b77ac */ /* 0x000f220008000000 */
[----:B------:R-:W-:Y:S01]  /*1080*/  IMAD R30, R6, R19, R57 ;  /* 0x00000013061e7224 */ /* 0x000fe200078e0239 */
[----:B------:R-:W-:Y:S01]  /*1090*/  LEA R57, P3, R56, R36, 0x2 ;  /* 0x0000002438397211 */ /* 0x000fe200078610ff */
[C---:B------:R-:W-:Y:S01]  /*10a0*/  IMAD.WIDE.U32 R26, R3.reuse, UR4, R8 ;  /* 0x00000004031a7c25 */ /* 0x040fe2000f8e0008 */
[----:B------:R-:W0:Y:S02]  /*10b0*/  LDCU UR4, c[0x0][0x38c] ;  /* 0x00007180ff0477ac */ /* 0x000e240008000800 */
[----:B------:R-:W4:Y:S01]  /*10c0*/  LDC.64 R6, c[0x0][0x4a8] ;  /* 0x00012a00ff067b82 */ /* 0x000f220000000a00 */
[C---:B------:R-:W-:Y:S01]  /*10d0*/  IMAD.WIDE.U32 R14, R3.reuse, UR16, R12 ;  /* 0x00000010030e7c25 */ /* 0x040fe2000f8e000c */
[----:B------:R-:W-:-:S02]  /*10e0*/  LEA R12, P0, R3, R34, 0x2 ;  /* 0x00000022030c7211 */ /* 0x000fc400078010ff */
[----:B------:R-:W-:Y:S01]  /*10f0*/  LEA.HI.X R56, R56, R37, R30, 0x2, P3 ;  /* 0x0000002538387211 */ /* 0x000fe200018f141e */
[C---:B------:R-:W-:Y:S01]  /*1100*/  IMAD.WIDE.U32 R16, R3.reuse, UR8, R10 ;  /* 0x0000000803107c25 */ /* 0x040fe2000f8e000a */
[----:B------:R-:W-:Y:S02]  /*1110*/  LEA.HI.X R13, R3, R35, RZ, 0x2, P0 ;  /* 0x00000023030d7211 */ /* 0x000fe400000f14ff */
[----:B------:R-:W4:Y:S01]  /*1120*/  LDC.64 R8, c[0x0][0x4b8] ;  /* 0x00012e00ff087b82 */ /* 0x000f220000000a00 */
[----:B------:R-:W-:Y:S01]  /*1130*/  ISETP.NE.AND P0, PT, R81, RZ, P2 ;  /* 0x000000ff5100720c */ /* 0x000fe20001705270 */
[----:B------:R-:W-:Y:S01]  /*1140*/  IMAD R82, R3, UR5, R27 ;  /* 0x0000000503527c24 */ /* 0x000fe2000f8e021b */
[----:B------:R-:W-:Y:S01]  /*1150*/  ISETP.NE.AND P3, PT, R81, RZ, P1 ;  /* 0x000000ff5100720c */ /* 0x000fe20000f65270 */
[C---:B------:R-:W-:Y:S01]  /*1160*/  IMAD R84, R3.reuse, UR9, R17 ;  /* 0x0000000903547c24 */ /* 0x040fe2000f8e0211 */
[----:B------:R-:W-:Y:S01]  /*1170*/  PLOP3.LUT P1, PT, P0, P1, PT, 0x80, 0x8 ;  /* 0x000000000008781c */ /* 0x000fe20000723070 */
[----:B------:R-:W-:Y:S01]  /*1180*/  IMAD R83, R3, UR17, R15 ;  /* 0x0000001103537c24 */ /* 0x000fe2000f8e020f */
[----:B---3--:R-:W-:Y:S01]  /*1190*/  SHF.L.U64.HI R25, R24, 0x1, R25 ;  /* 0x0000000118197819 */ /* 0x008fe20000010219 */
[----:B------:R-:W3:Y:S01]  /*11a0*/  LDC.64 R18, c[0x0][0x3b8] ;  /* 0x0000ee00ff127b82 */ /* 0x000ee20000000a00 */
[----:B0-----:R-:W-:Y:S01]  /*11b0*/  UISETP.LT.AND UP0, UPT, UR4, 0x1, UPT ;  /* 0x000000010400788c */ /* 0x001fe2000bf01270 */
[----:B--2---:R-:W-:Y:S01]  /*11c0*/  SHF.L.U64.HI R23, R22, 0x1, R23 ;  /* 0x0000000116177819 */ /* 0x004fe20000010217 */
[----:B------:R-:W-:Y:S01]  /*11d0*/  VIADD R66, R58, 0x1 ;  /* 0x000000013a427836 */ /* 0x000fe20000000000 */
[----:B-1----:R-:W-:Y:S01]  /*11e0*/  SHF.L.U64.HI R21, R20, 0x2, R21 ;  /* 0x0000000214157819 */ /* 0x002fe20000010215 */
[----:B------:R-:W-:Y:S01]  /*11f0*/  USEL UR4, UR4, 0x1, !UP0 ;  /* 0x0000000104047887 */ /* 0x000fe2000c000000 */
[----:B------:R-:W-:-:S02]  /*1200*/  VIADD R62, R58, 0x3 ;  /* 0x000000033a3e7836 */ /* 0x000fc40000000000 */
[----:B----4-:R-:W-:Y:S01]  /*1210*/  IMAD.WIDE.U32 R10, R55, 0x8, R6 ;  /* 0x00000008370a7825 */ /* 0x010fe200078e0006 */
[----:B------:R-:W-:-:S03]  /*1220*/  UIADD3 UR8, UPT, UPT, -UR4, URZ, URZ ;  /* 0x000000ff04087290 */ /* 0x000fc6000fffe1ff */
[----:B------:R-:W-:-:S04]  /*1230*/  IMAD.WIDE.U32 R6, R55, 0x8, R32 ;  /* 0x0000000837067825 */ /* 0x000fc800078e0020 */
[----:B------:R-:W-:Y:S01]  /*1240*/  IMAD.WIDE.U32 R8, R55, 0x8, R8 ;  /* 0x0000000837087825 */ /* 0x000fe200078e0008 */
[----:B---3--:R-:W-:-:S07]  /*1250*/  SHF.L.U64.HI R63, R18, 0x2, R19 ;  /* 0x00000002123f7819 */ /* 0x008fce0000010213 */
.L_x_5924:
        /* <DEDUP_REMOVED lines=20> */
[----:B------:R-:W-:-:S04]  /*13a0*/  IMAD.WIDE.U32 R52, R19, 0x2, R52 ;  /* 0x0000000213347825 */ /* 0x000fc800078e0034 */
[----:B------:R-:W-:-:S04]  /*13b0*/  IMAD.WIDE.U32 R50, R19, 0x2, R50 ;  /* 0x0000000213327825 */ /* 0x000fc800078e0032 */
[----:B------:R-:W-:Y:S01]  /*13c0*/  IMAD.MOV.U32 R3, RZ, RZ, R31 ;  /* 0x000000ffff037224 */ /* 0x000fe200078e001f */
[--C-:B--2---:R-:W-:Y:S02]  /*13d0*/  SHF.R.U64 R38, R32, 0x10, R33.reuse ;  /* 0x0000001020267819 */ /* 0x104fe40000001221 */
[----:B------:R-:W-:Y:S02]  /*13e0*/  SHF.R.U32.HI R74, RZ, 0x10, R33 ;  /* 0x00000010ff4a7819 */ /* 0x000fe40000011621 */
[--C-:B---3--:R-:W-:Y:S02]  /*13f0*/  SHF.R.U64 R68, R34, 0x10, R35.reuse ;  /* 0x0000001022447819 */ /* 0x108fe40000001223 */
[----:B------:R-:W-:Y:S01]  /*1400*/  SHF.R.U32.HI R37, RZ, 0x10, R35 ;  /* 0x00000010ff257819 */ /* 0x000fe20000011623 */
[----:B------:R-:W-:Y:S06]  /*1410*/  BRA.U UP0, `(.L_x_5907) ;  /* 0x0000000100447547 */ /* 0x000fec000b800000 */
        /* <DEDUP_REMOVED lines=8> */
[--C-:B------:R-:W-:Y:S01]  /*14a0*/  FADD.FTZ R69, R34, R45.reuse ;  /* 0x0000002d22457221 */ /* 0x100fe20000010000 */
        /* <DEDUP_REMOVED lines=8> */
.L_x_5907:
[----:B------:R-:W-:Y:S01]  /*1530*/  SHF.L.U32 R34, R34, 0x10, RZ ;  /* 0x0000001022227819 */ /* 0x000fe200000006ff */
[----:B------:R-:W-:Y:S01]  /*1540*/  IMAD.U32 R68, R68, 0x10000, RZ ;  /* 0x0001000044447824 */ /* 0x000fe200078e00ff */
[----:B------:R-:W-:Y:S01]  /*1550*/  SHF.L.U32 R30, R35, 0x10, RZ ;  /* 0x00000010231e7819 */ /* 0x000fe200000006ff */
[----:B------:R-:W-:Y:S02]  /*1560*/  BSSY.RECONVERGENT B0, `(.L_x_5909) ;  /* 0x0000028000007945 */ /* 0x000fe40003800200 */
[--C-:B------:R-:W-:Y:S01]  /*1570*/  FADD.FTZ R69, R34, R45.reuse ;  /* 0x0000002d22457221 */ /* 0x100fe20000010000 */
[--C-:B------:R-:W-:Y:S01]  /*1580*/  FADD.FTZ R68, R68, R45.reuse ;  /* 0x0000002d44447221 */ /* 0x100fe20000010000 */
[----:B------:R-:W-:Y:S01]  /*1590*/  FADD.FTZ R67, R30, R45 ;  /* 0x0000002d1e437221 */ /* 0x000fe20000010000 */
[----:B------:R-:W-:Y:S02]  /*15a0*/  IMAD.U32 R30, R37, 0x10000, RZ ;  /* 0x00010000251e7824 */ /* 0x000fe400078e00ff */
[----:B------:R-:W-:-:S02]  /*15b0*/  FSETP.GTU.FTZ.AND P5, PT, R69, 20, PT ;  /* 0x41a000004500780b */ /* 0x000fc40003fbc000 */
[----:B------:R-:W-:Y:S01]  /*15c0*/  FSETP.GTU.FTZ.AND P4, PT, R68, 20, PT ;  /* 0x41a000004400780b */ /* 0x000fe20003f9c000 */
[----:B------:R-:W-:Y:S01]  /*15d0*/  FADD.FTZ R65, R30, R45 ;  /* 0x0000002d1e417221 */ /* 0x000fe20000010000 */
[----:B------:R-:W-:-:S09]  /*15e0*/  FSETP.GTU.FTZ.AND P0, PT, R67, 20, PT ;  /* 0x41a000004300780b */ /* 0x000fd20003f1c000 */
        /* <DEDUP_REMOVED lines=31> */
.L_x_5910:
[----:B------:R-:W-:Y:S05]  /*17e0*/  BSYNC.RECONVERGENT B0 ;  /* 0x0000000000007941 */ /* 0x000fea0003800200 */
.L_x_5909:
[----:B------:R-:W-:Y:S01]  /*17f0*/  BSSY.RECONVERGENT B0, `(.L_x_5911) ;  /* 0x0000025000007945 */ /* 0x000fe20003800200 */
[----:B------:R-:W-:Y:S01]  /*1800*/  FSETP.GTU.FTZ.AND P5, PT, R65, 20, PT ;  /* 0x41a000004100780b */ /* 0x000fe20003fbc000 */
[----:B------:R-:W-:Y:S01]  /*1810*/  IMAD.U32 R32, R32, 0x10000, RZ ;  /* 0x0001000020207824 */ /* 0x000fe200078e00ff */
        /* <DEDUP_REMOVED lines=34> */
.L_x_5912:
[----:B------:R-:W-:Y:S05]  /*1a40*/  BSYNC.RECONVERGENT B0 ;  /* 0x0000000000007941 */ /* 0x000fea0003800200 */
.L_x_5911:
        /* <DEDUP_REMOVED lines=32> */
.L_x_5914:
[----:B------:R-:W-:Y:S05]  /*1c50*/  BSYNC.RECONVERGENT B0 ;  /* 0x0000000000007941 */ /* 0x000fea0003800200 */
.L_x_5913:
        /* <DEDUP_REMOVED lines=32> */
.L_x_5916:
[----:B------:R-:W-:Y:S05]  /*1e60*/  BSYNC.RECONVERGENT B0 ;  /* 0x0000000000007941 */ /* 0x000fea0003800200 */
.L_x_5915:
[----:B------:R-:W-:Y:S01]  /*1e70*/  FMUL.FTZ R70, R74, R65 ;  /* 0x000000414a467220 */ /* 0x000fe20000410000 */
[----:B------:R-:W-:Y:S01]  /*1e80*/  FMUL.FTZ R73, R32, R69 ;  /* 0x0000004520497220 */ /* 0x000fe20000410000 */
[----:B------:R-:W-:Y:S01]  /*1e90*/  FMUL.FTZ R72, R31, R68 ;  /* 0x000000441f487220 */ /* 0x000fe20000410000 */
[----:B------:R-:W-:-:S07]  /*1ea0*/  FMUL.FTZ R71, R30, R67 ;  /* 0x000000431e477220 */ /* 0x000fce0000410000 */
.L_x_5908:
        /* <DEDUP_REMOVED lines=18> */
[----:B------:R-:W3:Y:S01]  /*1fd0*/  LDCU.64 UR14, c[0x0][0x460] ;  /* 0x00008c00ff0e77ac */ /* 0x000ee20008000a00 */
[----:B------:R-:W-:-:S02]  /*1fe0*/  LOP3.LUT R33, R33, R44, RZ, 0x3c, !PT ;  /* 0x0000002c21217212 */ /* 0x000fc400078e3cff */
[----:B------:R-:W-:Y:S01]  /*1ff0*/  MOV R87, R57 ;  /* 0x0000003900577202 */ /* 0x000fe20000000f00 */
[----:B------:R-:W-:Y:S01]  /*2000*/  UMOV UR7, UR8 ;  /* 0x0000000800077c82 */ /* 0x000fe20008000000 */
[----:B------:R-:W-:Y:S02]  /*2010*/  ISETP.GE.AND P5, PT, R33, RZ, PT ;  /* 0x000000ff2100720c */ /* 0x000fe40003fa6270 */
[----:B------:R-:W-:Y:S01]  /*2020*/  MOV R89, R49 ;  /* 0x0000003100597202 */ /* 0x000fe20000000f00 */
[----:B--2---:R-:W2:Y:S01]  /*2030*/  MUFU.RCP R32, R32 ;  /* 0x0000002000207308 */ /* 0x004ea20000001000 */
[----:B------:R-:W-:Y:S01]  /*2040*/  MOV R90, R47 ;  /* 0x0000002f005a7202 */ /* 0x000fe20000000f00 */
[----:B0-----:R-:W-:-:S03]  /*2050*/  ULEA UR5, UR5, UR4, 0x18 ;  /* 0x0000000405057291 */ /* 0x001fc6000f8ec0ff */
[----:B------:R-:W-:Y:S01]  /*2060*/  UMOV UR4, URZ ;  /* 0x000000ff00047c82 */ /* 0x000fe20008000000 */
[----:B------:R-:W-:-:S03]  /*2070*/  UIADD3 UR6, UPT, UPT, UR5, 0x220, URZ ;  /* 0x0000022005067890 */ /* 0x000fc6000fffe0ff */
[----:B------:R-:W-:Y:S01]  /*2080*/  UMOV UR5, URZ ;  /* 0x000000ff00057c82 */ /* 0x000fe20008000000 */
[----:B--2---:R-:W-:Y:S01]  /*2090*/  IADD3 R31, PT, PT, R32, 0xffffffe, RZ ;  /* 0x0ffffffe201f7810 */ /* 0x004fe20007ffe0ff */
[----:B------:R-:W-:-:S04]  /*20a0*/  IMAD.WIDE.U32 R32, R55, 0x8, R2 ;  /* 0x0000000837207825 */ /* 0x000fc800078e0002 */
[----:B------:R-:W-:Y:S01]  /*20b0*/  IMAD.MOV.U32 R86, RZ, RZ, R33 ;  /* 0x000000ffff567224 */ /* 0x000fe200078e0021 */
[----:B------:R-:W0:Y:S01]  /*20c0*/  F2I.FTZ.U32.TRUNC.NTZ R31, R31 ;  /* 0x0000001f001f7305 */ /* 0x000e22000021f000 */
[----:B------:R-:W-:Y:S01]  /*20d0*/  MOV R79, R32 ;  /* 0x00000020004f7202 */ /* 0x000fe20000000f00 */
[----:B0-----:R-:W-:-:S04]  /*20e0*/  IMAD.MOV R30, RZ, RZ, -R31 ;  /* 0x000000ffff1e7224 */ /* 0x001fc800078e0a1f */
[----:B------:R-:W-:Y:S02]  /*20f0*/  IMAD R37, R30, R35, RZ ;  /* 0x000000231e257224 */ /* 0x000fe400078e02ff */
[----:B------:R-:W-:-:S04]  /*2100*/  IMAD.MOV.U32 R30, RZ, RZ, RZ ;  /* 0x000000ffff1e7224 */ /* 0x000fc800078e00ff */
        /* <DEDUP_REMOVED lines=12> */
[----:B------:R-:W-:Y:S02]  /*21d0*/  IMAD.MOV.U32 R77, RZ, RZ, R34 ;  /* 0x000000ffff4d7224 */ /* 0x000fe400078e0022 */
[----:B------:R-:W-:-:S06]  /*21e0*/  IMAD.MOV.U32 R80, RZ, RZ, R35 ;  /* 0x000000ffff507224 */ /* 0x000fcc00078e0023 */
[----:B------:R-:W-:-:S04]  /*21f0*/  @P0 IADD3 R85, PT, PT, R85, 0x1, RZ ;  /* 0x0000000155550810 */ /* 0x000fc80007ffe0ff */
[----:B------:R-:W-:Y:S02]  /*2200*/  @!P5 IADD3 R85, PT, PT, -R85, RZ, RZ ;  /* 0x000000ff5555d210 */ /* 0x000fe40007ffe1ff */
[----:B-1-3--:R-:W-:-:S07]  /*2210*/  @!P4 LOP3.LUT R85, RZ, R44, RZ, 0x33, !PT ;  /* 0x0000002cff55c212 */ /* 0x00afce00078e33ff */
.L_x_5923:
[----:B-1----:R-:W-:Y:S01]  /*2220*/  IMAD.MOV.U32 R32, RZ, RZ, R87 ;  /* 0x000000ffff207224 */ /* 0x002fe200078e0057 */
[----:B--2---:R-:W-:-:S05]  /*2230*/  MOV R33, R88 ;  /* 0x0000005800217202 */ /* 0x004fca0000000f00 */
[----:B------:R-:W2:Y:S01]  /*2240*/  LDG.E R32, desc[UR12][R32.64] ;  /* 0x0000000c20207981 */ /* 0x000ea2000c1e1900 */
        /* <DEDUP_REMOVED lines=16> */
[C---:B---3--:R-:W-:Y:S01]  /*2350*/  PRMT R40, R34.reuse, 0x7632, R40 ;  /* 0x0000763222287816 */ /* 0x048fe20000000028 */
[----:B------:R-:W-:Y:S01]  /*2360*/  IMAD.U32 R34, R34, 0x10000, RZ ;  /* 0x0001000022227824 */ /* 0x000fe200078e00ff */
[----:B------:R-:W2:Y:S01]  /*2370*/  MUFU.EX2 R39, R39 ;  /* 0x0000002700277308 */ /* 0x000ea20000000800 */
[C---:B------:R-:W-:Y:S02]  /*2380*/  PRMT R41, R35.reuse, 0x7632, R41 ;  /* 0x0000763223297816 */ /* 0x040fe40000000029 */
[----:B------:R-:W-:Y:S01]  /*2390*/  FMUL.FTZ R34, R34, R73 ;  /* 0x0000004922227220 */ /* 0x000fe20000410000 */
[----:B------:R-:W-:-:S02]  /*23a0*/  SHF.L.U32 R96, R35, 0x10, RZ ;  /* 0x0000001023607819 */ /* 0x000fc400000006ff */
[----:B------:R-:W-:Y:S01]  /*23b0*/  SHF.L.U32 R35, R40, 0x10, RZ ;  /* 0x0000001028237819 */ /* 0x000fe200000006ff */
[----:B----4-:R-:W-:Y:S01]  /*23c0*/  IMAD.U32 R92, R37, 0x10000, RZ ;  /* 0x00010000255c7824 */ /* 0x010fe200078e00ff */
[----:B------:R3:W4:Y:S01]  /*23d0*/  MUFU.EX2 R97, R91 ;  /* 0x0000005b00617308 */ /* 0x0007220000000800 */
[----:B------:R-:W-:Y:S01]  /*23e0*/  SHF.L.U32 R41, R41, 0x10, RZ ;  /* 0x0000001029297819 */ /* 0x000fe200000006ff */
[----:B------:R-:W-:Y:S01]  /*23f0*/  FMUL.FTZ R40, R96, R71 ;  /* 0x0000004760287220 */ /* 0x000fe20000410000 */
[----:B------:R-:W-:Y:S01]  /*2400*/  FSEL R38, R34, RZ, !P6 ;  /* 0x000000ff22267208 */ /* 0x000fe20007000000 */
[----:B------:R-:W-:Y:S01]  /*2410*/  FMUL.FTZ R35, R35, R72 ;  /* 0x0000004823237220 */ /* 0x000fe20000410000 */
[----:B------:R-:W-:Y:S01]  /*2420*/  PRMT R93, R36, 0x7632, R93 ;  /* 0x00007632245d7816 */ /* 0x000fe2000000005d */
[----:B------:R-:W-:Y:S01]  /*2430*/  FMUL.FTZ R34, R41, R70 ;  /* 0x0000004629227220 */ /* 0x000fe20000410000 */
[----:B------:R-:W-:Y:S01]  /*2440*/  PRMT R95, R37, 0x7632, R95 ;  /* 0x00007632255f7816 */ /* 0x000fe2000000005f */
[----:B------:R-:W5:Y:S01]  /*2450*/  MUFU.EX2 R98, R98 ;  /* 0x0000006200627308 */ /* 0x000f620000000800 */
[----:B--2---:R-:W-:Y:S01]  /*2460*/  FSEL R39, R39, 1, !P6 ;  /* 0x3f80000027277808 */ /* 0x004fe20007000000 */
[----:B------:R-:W-:Y:S01]  /*2470*/  IMAD.U32 R93, R93, 0x10000, RZ ;  /* 0x000100005d5d7824 */ /* 0x000fe200078e00ff */
[----:B------:R-:W-:-:S02]  /*2480*/  ISETP.GE.U32.AND P6, PT, R66, R19, PT ;  /* 0x000000134200720c */ /* 0x000fc40003fc6070 */
[----:B---3--:R-:W-:Y:S02]  /*2490*/  SHF.L.U32 R91, R36, 0x10, RZ ;  /* 0x00000010245b7819 */ /* 0x008fe400000006ff */
[----:B------:R-:W-:Y:S01]  /*24a0*/  SHF.L.U32 R95, R95, 0x10, RZ ;  /* 0x000000105f5f7819 */ /* 0x000fe200000006ff */
[----:B------:R-:W2:Y:S01]  /*24b0*/  MUFU.EX2 R99, R99 ;  /* 0x0000006300637308 */ /* 0x000ea20000000800 */
[----:B----4-:R-:W-:Y:S02]  /*24c0*/  FSEL R41, R97, 1, !P6 ;  /* 0x3f80000061297808 */ /* 0x010fe40007000000 */
[----:B------:R-:W-:Y:S02]  /*24d0*/  FSEL R40, R40, RZ, !P5 ;  /* 0x000000ff28287208 */ /* 0x000fe40006800000 */
[----:B-----5:R-:W-:Y:S02]  /*24e0*/  FSEL R97, R98, 1, !P5 ;  /* 0x3f80000062617808 */ /* 0x020fe40006800000 */
[----:B------:R-:W-:-:S02]  /*24f0*/  FSEL R98, R35, RZ, !P6 ;  /* 0x000000ff23627208 */ /* 0x000fc40007000000 */
[----:B--2---:R-:W-:Y:S02]  /*2500*/  FSEL R96, R99, 1, !P4 ;  /* 0x3f80000063607808 */ /* 0x004fe40006000000 */
[----:B------:R-:W-:Y:S01]  /*2510*/  FSEL R99, R34, RZ, !P4 ;  /* 0x000000ff22637208 */ /* 0x000fe20006000000 */
[----:B-1----:R-:W-:Y:S06]  /*2520*/  @P0 BRA `(.L_x_5918) ;  /* 0x00000000002c0947 */ /* 0x002fec0003800000 */
[----:B------:R-:W-:Y:S01]  /*2530*/  HFMA2 R32, -RZ, RZ, 1.875, 0 ;  /* 0x3f800000ff207431 */ /* 0x000fe200000001ff */
[----:B------:R-:W-:Y:S06]  /*2540*/  @!P1 BRA `(.L_x_5919) ;  /* 0x0000000000109947 */ /* 0x000fec0003800000 */
[----:B------:R-:W-:-:S05]  /*2550*/  IADD3 R34, P0, PT, R89, R54, RZ ;  /* 0x0000003659227210 */ /* 0x000fca0007f1e0ff */
[----:B------:R-:W-:-:S05]  /*2560*/  IMAD.X R35, R90, 0x1, R48, P0 ;  /* 0x000000015a237824 */ /* 0x000fca00000e0630 */
[----:B------:R2:W5:Y:S01]  /*2570*/  LDG.E R33, desc[UR12][R34.64] ;  /* 0x0000000c22217981 */ /* 0x000562000c1e1900 */
[----:B------:R-:W-:Y:S05]  /*2580*/  BRA `(.L_x_5918) ;  /* 0x0000000000147947 */ /* 0x000fea0003800000 */
.L_x_5919:
[----:B------:R-:W-:Y:S01]  /*2590*/  MOV R33, RZ ;  /* 0x000000ff00217202 */ /* 0x000fe20000000f00 */
[----:B------:R-:W-:Y:S06]  /*25a0*/  @!P2 BRA `(.L_x_5918) ;  /* 0x00000000000ca947 */ /* 0x000fec0003800000 */
[----:B------:R-:W-:Y:S01]  /*25b0*/  MOV R34, R89 ;  /* 0x0000005900227202 */ /* 0x000fe20000000f00 */
[----:B------:R-:W-:-:S05]  /*25c0*/  IMAD.MOV.U32 R35, RZ, RZ, R90 ;  /* 0x000000ffff237224 */ /* 0x000fca00078e005a */
[----:B------:R1:W5:Y:S02]  /*25d0*/  LDG.E R33, desc[UR12][R34.64] ;  /* 0x0000000c22217981 */ /* 0x000364000c1e1900 */
.L_x_5918:
[-C--:B-12---:R-:W-:Y:S01]  /*25e0*/  FFMA.FTZ R34, R38, R41.reuse, R98 ;  /* 0x0000002926227223 */ /* 0x086fe20000010062 */
        /* <DEDUP_REMOVED lines=51> */
[----:B-1----:R-:W-:-:S02]  /*2920*/  @!P4 MOV R103, R32 ;  /* 0x000000200067c202 */ /* 0x002fc40000000f00 */
[----:B--2---:R-:W-:-:S03]  /*2930*/  @!P4 MOV R100, R33 ;  /* 0x000000210064c202 */ /* 0x004fc60000000f00 */
        /* <DEDUP_REMOVED lines=26> */
.L_x_5922:
[----:B------:R-:W-:-:S04]  /*2ae0*/  ISETP.NE.AND P0, PT, R60, R61, PT ;  /* 0x0000003d3c00720c */ /* 0x000fc80003f05270 */
[----:B------:R-:W-:-:S13]  /*2af0*/  ISETP.NE.OR P0, PT, R81, RZ, P0 ;  /* 0x000000ff5100720c */ /* 0x000fda0000705670 */
[----:B------:R-:W-:Y:S02]  /*2b00*/  @!P0 MOV R34, R89 ;  /* 0x0000005900228202 */ /* 0x000fe40000000f00 */
[----:B------:R-:W-:-:S05]  /*2b10*/  @!P0 MOV R35, R90 ;  /* 0x0000005a00238202 */ /* 0x000fca0000000f00 */
[----:B------:R2:W-:Y:S02]  /*2b20*/  @!P0 STG.E desc[UR12][R34.64], R33 ;  /* 0x0000002122008986 */ /* 0x0005e4000c10190c */
.L_x_5921:
[----:B------:R-:W-:Y:S05]  /*2b30*/  BSYNC.RECONVERGENT B0 ;  /* 0x0000000000007941 */ /* 0x000fea0003800200 */
.L_x_5920:
        /* <DEDUP_REMOVED lines=18> */
.L_x_5917:
[----:B0-----:R-:W-:Y:S01]  /*2c60*/  F2F.BF16.F32 R31, R75 ;  /* 0x0000004b001f7304 */ /* 0x001fe20000202000 */
[----:B------:R-:W-:Y:S01]  /*2c70*/  BAR.SYNC.DEFER_BLOCKING 0x0 ;  /* 0x0000000000007b1d */ /* 0x000fe20000010000 */
[C---:B------:R-:W-:Y:S02]  /*2c80*/  IADD3 R39, P0, PT, R59.reuse, R26, RZ ;  /* 0x0000001a3b277210 */ /* 0x040fe40007f1e0ff */
[----:B--2---:R-:W-:Y:S02]  /*2c90*/  IADD3 R35, P4, PT, R59, R16, RZ ;  /* 0x000000103b237210 */ /* 0x004fe40007f9e0ff */
[----:B------:R-:W-:Y:S02]  /*2ca0*/  IADD3.X R38, PT, PT, RZ, R82, RZ, P0, !PT ;  /* 0x00000052ff267210 */ /* 0x000fe400007fe4ff */
[----:B-1----:R-:W0:Y:S01]  /*2cb0*/  F2F.BF16.F32 R32, R74 ;  /* 0x0000004a00207304 */ /* 0x002e220000202000 */
[----:B------:R-:W-:Y:S02]  /*2cc0*/  IADD3.X R36, PT, PT, RZ, R84, RZ, P4, !PT ;  /* 0x00000054ff247210 */ /* 0x000fe400027fe4ff */
[----:B------:R-:W-:-:S04]  /*2cd0*/  LEA R34, P4, R35, R8, 0x1 ;  /* 0x0000000823227211 */ /* 0x000fc800078808ff */
[----:B------:R-:W-:Y:S01]  /*2ce0*/  LEA.HI.X R35, R35, R9, R36, 0x1, P4 ;  /* 0x0000000923237211 */ /* 0x000fe200020f0c24 */
[----:B------:R-:W1:Y:S01]  /*2cf0*/  F2F.BF16.F32 R30, R76 ;  /* 0x0000004c001e7304 */ /* 0x000e620000202000 */
[----:B0-----:R-:W-:-:S07]  /*2d00*/  PRMT R37, R31, 0x5410, R32 ;  /* 0x000054101f257816 */ /* 0x001fce0000000020 */
[----:B------:R-:W0:Y:S01]  /*2d10*/  F2F.BF16.F32 R33, R78 ;  /* 0x0000004e00217304 */ /* 0x000e220000202000 */
        /* <DEDUP_REMOVED lines=8> */
[----:B------:R-:W-:Y:S01]  /*2da0*/  IADD3 R60, PT, PT, R60, 0x1, RZ ;  /* 0x000000013c3c7810 */ /* 0x000fe20007ffe0ff */
[----:B------:R-:W-:-:S04]  /*2db0*/  IMAD.WIDE.U32 R2, R19, 0x2, R2 ;  /* 0x0000000213027825 */ /* 0x000fc800078e0002 */
[----:B------:R-:W-:-:S04]  /*2dc0*/  IMAD.WIDE.U32 R4, R19, 0x2, R4 ;  /* 0x0000000213047825 */ /* 0x000fc800078e0004 */
[----:B------:R-:W-:Y:S01]  /*2dd0*/  IMAD.IADD R0, R19, 0x1, R0 ;  /* 0x0000000113007824 */ /* 0x000fe200078e0200 */
[----:B------:R-:W-:Y:S01]  /*2de0*/  BAR.SYNC.DEFER_BLOCKING 0x0 ;  /* 0x0000000000007b1d */ /* 0x000fe20000010000 */
[C-C-:B--2---:R-:W-:Y:S01]  /*2df0*/  SHF.R.U64 R36, R34.reuse, 0x10, R35.reuse ;  /* 0x0000001022247819 */ /* 0x144fe20000001223 */
[----:B------:R-:W-:Y:S01]  /*2e00*/  IMAD.U32 R38, R35, 0x10000, RZ ;  /* 0x0001000023267824 */ /* 0x000fe200078e00ff */
[----:B------:R-:W-:Y:S01]  /*2e10*/  SHF.R.U32.HI R40, RZ, 0x10, R35 ;  /* 0x00000010ff287819 */ /* 0x000fe20000011623 */
[----:B0-----:R-:W-:Y:S01]  /*2e20*/  IMAD.U32 R30, R34, 0x10000, RZ ;  /* 0x00010000221e7824 */ /* 0x001fe200078e00ff */
[----:B------:R-:W-:Y:S01]  /*2e30*/  SHF.L.U32 R36, R36, 0x10, RZ ;  /* 0x0000001024247819 */ /* 0x000fe200000006ff */
[----:B------:R-:W-:Y:S01]  /*2e40*/  FMUL.FTZ R39, R38, -1.4426950216293334961 ;  /* 0xbfb8aa3b26277820 */ /* 0x000fe20000410000 */
[----:B------:R-:W-:Y:S01]  /*2e50*/  SHF.L.U32 R40, R40, 0x10, RZ ;  /* 0x0000001028287819 */ /* 0x000fe200000006ff */
[----:B------:R-:W-:Y:S02]  /*2e60*/  FMUL.FTZ R31, R30, -1.4426950216293334961 ;  /* 0xbfb8aa3b1e1f7820 */ /* 0x000fe40000410000 */
        /* <DEDUP_REMOVED lines=20> */
[----:B------:R-:W2:Y:S01]  /*2fb0*/  F2F.BF16.F32 R76, R76 ;  /* 0x0000004c004c7304 */ /* 0x000ea20000202000 */
[----:B0-----:R-:W-:Y:S01]  /*2fc0*/  FMUL.FTZ R31, R40, R39 ;  /* 0x00000027281f7220 */ /* 0x001fe20000410000 */
[----:B-1----:R-:W-:Y:S02]  /*2fd0*/  IADD3.X R32, PT, PT, RZ, R83, RZ, P0, !PT ;  /* 0x00000053ff207210 */ /* 0x002fe400007fe4ff */
[----:B------:R-:W-:Y:S01]  /*2fe0*/  LEA R34, P0, R35, R6, 0x1 ;  /* 0x0000000623227211 */ /* 0x000fe200078008ff */
[----:B------:R-:W-:-:S03]  /*2ff0*/  FMUL.FTZ R74, R31, R74 ;  /* 0x0000004a1f4a7220 */ /* 0x000fc60000410000 */
[----:B------:R-:W-:Y:S01]  /*3000*/  F2F.BF16.F32 R38, R38 ;  /* 0x0000002600267304 */ /* 0x000fe20000202000 */
[----:B---3--:R-:W-:Y:S01]  /*3010*/  FMUL.FTZ R31, R30, R37 ;  /* 0x000000251e1f7220 */ /* 0x008fe20000410000 */
[----:B------:R-:W-:Y:S02]  /*3020*/  LEA.HI.X R35, R35, R7, R32, 0x1, P0 ;  /* 0x0000000723237211 */ /* 0x000fe400000f0c20 */
[----:B------:R-:W-:Y:S01]  /*3030*/  ISETP.NE.AND P0, PT, R60, R42, PT ;  /* 0x0000002a3c00720c */ /* 0x000fe20003f05270 */
[----:B------:R-:W-:Y:S01]  /*3040*/  FMUL.FTZ R78, R31, R78 ;  /* 0x0000004e1f4e7220 */ /* 0x000fe20000410000 */
[----:B--2---:R-:W-:Y:S02]  /*3050*/  IMAD.WIDE.U32 R30, R76, 0x10000, RZ ;  /* 0x000100004c1e7825 */ /* 0x004fe400078e00ff */
[----:B------:R-:W0:Y:S08]  /*3060*/  F2F.BF16.F32 R33, R74 ;  /* 0x0000004a00217304 */ /* 0x000e300000202000 */
[----:B------:R-:W1:Y:S01]  /*3070*/  F2F.BF16.F32 R37, R78 ;  /* 0x0000004e00257304 */ /* 0x000e620000202000 */
[----:B0-----:R-:W-:-:S04]  /*3080*/  PRMT R33, R38, 0x5410, R33 ;  /* 0x0000541026217816 */ /* 0x001fc80000000021 */
[----:B------:R-:W-:Y:S02]  /*3090*/  LOP3.LUT R33, R33, R31, RZ, 0xfc, !PT ;  /* 0x0000001f21217212 */ /* 0x000fe400078efcff */
[----:B------:R-:W-:Y:S02]  /*30a0*/  MOV R31, R3 ;  /* 0x00000003001f7202 */ /* 0x000fe40000000f00 */
[----:B-1----:R-:W-:-:S05]  /*30b0*/  LOP3.LUT R32, R30, R37, RZ, 0xfc, !PT ;  /* 0x000000251e207212 */ /* 0x002fca00078efcff */
[----:B------:R0:W-:Y:S01]  /*30c0*/  STG.E.64 desc[UR12][R34.64], R32 ;  /* 0x0000002022007986 */ /* 0x0001e2000c101b0c */
[----:B------:R-:W-:Y:S05]  /*30d0*/  @P0 BRA `(.L_x_5924) ;  /* 0xffffffe000600947 */ /* 0x000fea000383ffff */
[----:B------:R-:W-:Y:S05]  /*30e0*/  EXIT ;  /* 0x000000000000794d */ /* 0x000fea0003800000 */
.L_x_5925:
        /* <DEDUP_REMOVED lines=9> */
.L_x_8082:


//--------------------- .text._Z25selective_scan_fwd_kernelI32Selective_Scan_fwd_kernel_traitsILi32ELi4ELi1ELb1ELb1ELb1ELb1ELb1EN3c108BFloat16EffEEv13SSMParamsBase --------------------------
	.section	.text._Z25selective_scan_fwd_kernelI32Selective_Scan_fwd_kernel_traitsILi32ELi4ELi1ELb1ELb1ELb1ELb1ELb1EN3c108BFloat16EffEEv13SSMParamsBase,"ax",@progbits
	.align	128
        .global         _Z25selective_scan_fwd_kernelI32Selective_Scan_fwd_kernel_traitsILi32ELi4ELi1ELb1ELb1ELb1ELb1ELb1EN3c108BFloat16EffEEv13SSMParamsBase
        .type           _Z25selective_scan_fwd_kernelI32Selective_Scan_fwd_kernel_traitsILi32ELi4ELi1ELb1ELb1ELb1ELb1ELb1EN3c108BFloat16EffEEv13SSMParamsBase,@function
        .size           _Z25selective_scan_fwd_kernelI32Selective_Scan_fwd_kernel_traitsILi32ELi4ELi1ELb1ELb1ELb1ELb1ELb1EN3c108BFloat16EffEEv13SSMParamsBase,(.L_x_8083 - _Z25selective_scan_fwd_kernelI32Selective_Scan_fwd_kernel_traitsILi32ELi4ELi1ELb1ELb1ELb1ELb1ELb1EN3c108BFloat16EffEEv13SSMParamsBase)
        .other          _Z25selective_scan_fwd_kernelI32Selective_Scan_fwd_kernel_traitsILi32ELi4ELi1ELb1ELb1ELb1ELb1ELb1EN3c108BFloat16EffEEv13SSMParamsBase,@"STO_CUDA_ENTRY STV_DEFAULT"
_Z25selective_scan_fwd_kernelI32Selective_Scan_fwd_kernel_traitsILi32ELi4ELi1ELb1ELb1ELb1ELb1ELb1EN3c108BFloat16EffEEv13SSMParamsBase:
.text._Z25selective_scan_fwd_kernelI32Selective_Scan_fwd_kernel_traitsILi32ELi4ELi1ELb1ELb1ELb1ELb1ELb1EN3c108BFloat16EffEEv13SSMParamsBase:
        /* <DEDUP_REMOVED lines=43> */
.L_x_5926:
        /* <DEDUP_REMOVED lines=92> */
.L_x_5927:
        /* <DEDUP_REMOVED lines=11> */
.L_x_5928:
        /* <DEDUP_REMOVED lines=69> */
.L_x_5929:
        /* <DEDUP_REMOVED lines=29> */
.L_x_5930:
        /* <DEDUP_REMOVED lines=27> */
.L_x_5946:
        /* <DEDUP_REMOVED lines=97> */
.L_x_5932:
[----:B------:R-:W-:Y:S05]  /*1700*/  BSYNC.RECONVERGENT B0 ;  /* 0x0000000000007941 */ /* 0x000fea0003800200 */
.L_x_5931:
        /* <DEDUP_REMOVED lines=36> */
.L_x_5934:
[----:B------:R-:W-:Y:S05]  /*1950*/  BSYNC.RECONVERGENT B0 ;  /* 0x0000000000007941 */ /* 0x000fea0003800200 */
.L_x_5933:
        /* <DEDUP_REMOVED lines=37> */
.L_x_5936:
[----:B------:R-:W-:Y:S05]  /*1bb0*/  BSYNC.RECONVERGENT B0 ;  /* 0x0000000000007941 */ /* 0x000fea0003800200 */
.L_x_5935:
        /* <DEDUP_REMOVED lines=34> */
.L_x_5938:
[----:B------:R-:W-:Y:S05]  /*1de0*/  BSYNC.RECONVERGENT B0 ;  /* 0x0000000000007941 */ /* 0x000fea0003800200 */
.L_x_5937:
        /* <DEDUP_REMOVED lines=83> */
.L_x_5945:
        /* <DEDUP_REMOVED lines=95> */
.L_x_5941:
[----:B------:R-:W-:Y:S01]  /*2910*/  ISETP.NE.AND P6, PT, R93, RZ, PT ;  /* 0x000000ff5d00720c */ /* 0x000fe20003fc5270 */
[----:B------:R-:W-:-:S12]  /*2920*/  IMAD.MOV.U32 R27, RZ, RZ, RZ ;  /* 0x000000ffff1b7224 */ /* 0x000fd800078e00ff */
[----:B------:R-:W-:Y:S05]  /*2930*/  @!P6 BRA `(.L_x_5940) ;  /* 0x00000000000ce947 */ /* 0x000fea0003800000 */
[----:B------:R-:W-:-:S05]  /*2940*/  IADD3 R28, P6, PT, R44, R81, RZ ;  /* 0x000000512c1c7210 */ /* 0x000fca0007fde0ff */
[----:B------:R-:W-:-:S05]  /*2950*/  IMAD.X R29, R45, 0x1, R82, P6 ;  /* 0x000000012d1d7824 */ /* 0x000fca00030e0652 */
[----:B------:R1:W5:Y:S03]  /*2960*/  LDG.E R27, desc[UR10][R28.64] ;  /* 0x0000000a1c1b7981 */ /* 0x000366000c1e1900 */
.L_x_5940:
        /* <DEDUP_REMOVED lines=82> */
.L_x_5944:
[----:B------:R-:W-:Y:S02]  /*2e90*/  ISETP.NE.AND P6, PT, R69, R58, PT ;  /* 0x0000003a4500720c */ /* 0x000fe40003fc5270 */
[----:B------:R-:W-:Y:S02]  /*2ea0*/  P2R R26, PR, RZ, 0x1 ;  /* 0x00000001ff1a7803 */ /* 0x000fe40000000000 */
[----:B------:R-:W-:-:S13]  /*2eb0*/  ISETP.NE.OR P6, PT, R28, RZ, P6 ;  /* 0x000000ff1c00720c */ /* 0x000fda00037c5670 */
[----:B------:R-:W-:-:S04]  /*2ec0*/  @!P6 IADD3 R28, P0, PT, R44, R81, RZ ;  /* 0x000000512c1ce210 */ /* 0x000fc80007f1e0ff */
[----:B------:R-:W-:Y:S02]  /*2ed0*/  @!P6 IADD3.X R29, PT, PT, R45, R82, RZ, P0, !PT ;  /* 0x000000522d1de210 */ /* 0x000fe400007fe4ff */
[----:B------:R-:W-:-:S03]  /*2ee0*/  ISETP.NE.AND P0, PT, R26, RZ, PT ;  /* 0x000000ff1a00720c */ /* 0x000fc60003f05270 */
[----:B------:R0:W-:Y:S10]  /*2ef0*/  @!P6 STG.E desc[UR10][R28.64], R27 ;  /* 0x0000001b1c00e986 */ /* 0x0001f4000c10190a */
.L_x_5943:
[----:B------:R-:W-:Y:S05]  /*2f00*/  BSYNC.RECONVERGENT B0 ;  /* 0x0000000000007941 */ /* 0x000fea0003800200 */
.L_x_5942:
        /* <DEDUP_REMOVED lines=18> */
.L_x_5939:
        /* <DEDUP_REMOVED lines=137> */
.L_x_5947:
        /* <DEDUP_REMOVED lines=12> */
.L_x_8083:


//--------------------- .text._Z25selective_scan_fwd_kernelI32Selective_Scan_fwd_kernel_traitsILi64ELi16ELi1ELb0ELb1ELb1ELb0ELb0EN3c108BFloat16EffEEv13SSMParamsBase --------------------------
	.section	.text._Z25selective_scan_fwd_kernelI32Selective_Scan_fwd_kernel_traitsILi64ELi16ELi1ELb0ELb1ELb1ELb0ELb0EN3c108BFloat16EffEEv13SSMParamsBase,"ax",@progbits
	.align	128
        .global         _Z25selective_scan_fwd_kernelI32Selective_Scan_fwd_kernel_traitsILi64ELi16ELi1ELb0ELb1ELb1ELb0ELb0EN3c108BFloat16EffEEv13SSMParamsBase
        .type           _Z25selective_scan_fwd_kernelI32Selective_Scan_fwd_kernel_traitsILi64ELi16ELi1ELb0ELb1ELb1ELb0ELb0EN3c108BFloat16EffEEv13SSMParamsBase,@function
        .size           _Z25selective_scan_fwd_kernelI32Selective_Scan_fwd_kernel_traitsILi64ELi16ELi1ELb0ELb1ELb1ELb0ELb0EN3c108BFloat16EffEEv13SSMParamsBase,(.L_x_8084 - _Z25selective_scan_fwd_kernelI32Selective_Scan_fwd_kernel_traitsILi64ELi16ELi1ELb0ELb1ELb1ELb0ELb0EN3c108BFloat16EffEEv13SSMParamsBase)
        .other          _Z25selective_scan_fwd_kernelI32Selective_Scan_fwd_kernel_traitsILi64ELi16ELi1ELb0ELb1ELb1ELb0ELb0EN3c108BFloat16EffEEv13SSMParamsBase,@"STO_CUDA_ENTRY STV_DEFAULT"
_Z25selective_scan_fwd_kernelI32Selective_Scan_fwd_kernel_traitsILi64ELi16ELi1ELb0ELb1ELb1ELb0ELb0EN3c108BFloat16EffEEv13SSMParamsBase:
.text._Z25selective_scan_fwd_kernelI32Selective_Scan_fwd_kernel_traitsILi64ELi16ELi1ELb0ELb1ELb1ELb0ELb0EN3c108BFloat16EffEEv13SSMParamsBase:
        /* <DEDUP_REMOVED lines=50> */
.L_x_5948:
        /* <DEDUP_REMOVED lines=88> */
.L_x_5949:
        /* <DEDUP_REMOVED lines=10> */
.L_x_5950:
        /* <DEDUP_REMOVED lines=45> */
[----:B------:R-:W-:Y:S01]  /*0c10*/  IMAD.U32 R7, RZ, RZ, UR5 ;  /* 0x00000005ff077e24 */ /* 0x000fe2000f8e00ff */
[----:B------:R-:W2:Y:S01]  /*0c20*/  @P0 LDG.E R2, desc[UR36][R2.64] ;  /* 0x0000002402020981 */ /* 0x000ea2000c1e1900 */
[----:B------:R-:W-:Y:S01]  /*0c30*/  IMAD.U32 R9, RZ, RZ, UR11 ;  /* 0x0000000bff097e24 */ /* 0x000fe2000f8e00ff */
[----:B------:R-:W1:Y:S02]  /*0c40*/  LDCU.64 UR4, c[0x0][0x4f8] ;  /* 0x00009f00ff0477ac */ /* 0x000e640008000a00 */
[----:B------:R-:W3:Y:S04]  /*0c50*/  @P1 LDG.E R4, desc[UR36][R4.64] ;  /* 0x0000002404041981 */ /* 0x000ee8000c1e1900 */
[----:B------:R-:W4:Y:S04]  /*0c60*/  @!P2 LDG.E R6, desc[UR36][R6.64] ;  /* 0x000000240606a981 */ /* 0x000f28000c1e1900 */
[----:B------:R-:W4:Y:S01]  /*0c70*/  @!P3 LDG.E R8, desc[UR36][R8.64] ;  /* 0x000000240808b981 */ /* 0x000f22000c1e1900 */
[----:B------:R-:W-:Y:S01]  /*0c80*/  UMOV UR7, URZ ;  /* 0x000000ff00077c82 */ /* 0x000fe20008000000 */
[----:B------:R-:W-:Y:S01]  /*0c90*/  UMOV UR6, URZ ;  /* 0x000000ff00067c82 */ /* 0x000fe20008000000 */
[----:B------:R-:W-:Y:S01]  /*0ca0*/  UMOV UR11, URZ ;  /* 0x000000ff000b7c82 */ /* 0x000fe20008000000 */
[----:B0-----:R-:W-:-:S02]  /*0cb0*/  UISETP.NE.U32.AND UP0, UPT, UR12, URZ, UPT ;  /* 0x000000ff0c00728c */ /* 0x001fc4000bf05070 */
[----:B-----5:R-:W-:Y:S02]  /*0cc0*/  USEL UR32, UR32, 0x800, UP5 ;  /* 0x0000080020207887 */ /* 0x020fe4000a800000 */
        /* <DEDUP_REMOVED lines=43> */
.L_x_5951:
        /* <DEDUP_REMOVED lines=34> */
.L_x_5952:
        /* <DEDUP_REMOVED lines=23> */
[----:B------:R-:W-:-:S07]  /*1310*/  SHF.L.U32 R96, R111, 0x1, RZ ;  /* 0x000000016f607819 */ /* 0x000fce00000006ff */
.L_x_5996:
        /* <DEDUP_REMOVED lines=29> */
[----:B------:R-:W-:Y:S01]  /*14f0*/  LOP3.LUT R0, R0, 0xfffffdff, RZ, 0xc0, !PT ;  /* 0xfffffdff00007812 */ /* 0x000fe200078ec0ff */
[----:B------:R-:W-:Y:S01]  /*1500*/  IMAD.X R5, RZ, RZ, UR25, P1 ;  /* 0x00000019ff057e24 */ /* 0x000fe200088e06ff */
[----:B------:R-:W-:Y:S02]  /*1510*/  LOP3.LUT R111, R23, 0x1f, R112, 0xf8, !PT ;  /* 0x0000001f176f7812 */ /* 0x000fe400078ef870 */
[----:B------:R-:W-:-:S02]  /*1520*/  PRMT R6, RZ, 0x7610, R6 ;  /* 0x00007610ff067816 */ /* 0x000fc40000000006 */
[----:B------:R-:W-:Y:S01]  /*1530*/  PRMT R13, RZ, 0x7610, R13 ;  /* 0x00007610ff0d7816 */ /* 0x000fe2000000000d */
[----:B------:R-:W-:Y:S01]  /*1540*/  IMAD.SHL.U32 R96, R111, 0x2, RZ ;  /* 0x000000026f607824 */ /* 0x000fe200078e00ff */
[----:B------:R-:W-:Y:S02]  /*1550*/  @P0 LOP3.LUT R0, R0, 0x200, RZ, 0xfc, !PT ;  /* 0x0000020000000812 */ /* 0x000fe400078efcff */
[----:B------:R-:W-:Y:S02]  /*1560*/  ISETP.GE.AND P6, PT, R109, UR48, PT ;  /* 0x000000306d007c0c */ /* 0x000fe4000bfc6270 */
[----:B------:R-:W-:Y:S02]  /*1570*/  IADD3 R2, P0, PT, R96, UR26, RZ ;  /* 0x0000001a60027c10 */ /* 0x000fe4000ff1e0ff */
[----:B------:R-:W-:Y:S02]  /*1580*/  ISETP.GE.AND P1, PT, R110, UR48, PT ;  /* 0x000000306e007c0c */ /* 0x000fe4000bf26270 */
[----:B------:R-:W-:-:S02]  /*1590*/  IADD3.X R3, PT, PT, RZ, UR35, RZ, P0, !PT ;  /* 0x00000023ff037c10 */ /* 0x000fc400087fe4ff */
[----:B------:R-:W-:Y:S02]  /*15a0*/  LOP3.LUT P0, RZ, R0, 0x200, RZ, 0xc0, !PT ;  /* 0x0000020000ff7812 */ /* 0x000fe4000780c0ff */
[----:B------:R-:W-:Y:S02]  /*15b0*/  ISETP.GE.AND P2, PT, R105, UR48, PT ;  /* 0x0000003069007c0c */ /* 0x000fe4000bf46270 */
[----:B------:R-:W-:Y:S02]  /*15c0*/  ISETP.GE.AND P5, PT, R108, UR48, PT ;  /* 0x000000306c007c0c */ /* 0x000fe4000bfa6270 */
[----:B------:R-:W-:Y:S02]  /*15d0*/  ISETP.GE.AND P4, PT, R107, UR48, PT ;  /* 0x000000306b007c0c */ /* 0x000fe4000bf86270 */
[----:B------:R-:W-:Y:S02]  /*15e0*/  PRMT R8, RZ, 0x7610, R8 ;  /* 0x00007610ff087816 */ /* 0x000fe40000000008 */
[----:B------:R-:W-:-:S02]  /*15f0*/  PRMT R7, RZ, 0x7610, R7 ;  /* 0x00007610ff077816 */ /* 0x000fc40000000007 */
[----:B------:R-:W-:Y:S01]  /*1600*/  PRMT R14, RZ, 0x7610, R14 ;  /* 0x00007610ff0e7816 */ /* 0x000fe2000000000e */
[----:B------:R-:W2:Y:S01]  /*1610*/  @!P0 LDG.E.U16 R6, desc[UR36][R4.64] ;  /* 0x0000002404068981 */ /* 0x000ea2000c1e1500 */
[----:B------:R-:W-:Y:S02]  /*1620*/  ISETP.GE.AND P0, PT, R104, UR48, PT ;  /* 0x0000003068007c0c */ /* 0x000fe4000bf06270 */
[----:B------:R-:W-:Y:S01]  /*1630*/  PRMT R12, RZ, 0x7610, R12 ;  /* 0x00007610ff0c7816 */ /* 0x000fe2000000000c */
[----:B------:R-:W3:Y:S01]  /*1640*/  @!P6 LDG.E.U16 R8, desc[UR36][R4.64+0x80] ;  /* 0x000080240408e981 */ /* 0x000ee2000c1e1500 */
[----:B------:R-:W-:Y:S02]  /*1650*/  ISETP.GE.AND P3, PT, R106, UR48, PT ;  /* 0x000000306a007c0c */ /* 0x000fe4000bf66270 */
[----:B------:R-:W-:Y:S01]  /*1660*/  LOP3.LUT R95, R111, 0x160, RZ, 0xfc, !PT ;  /* 0x000001606f5f7812 */ /* 0x000fe200078efcff */
[----:B------:R-:W4:Y:S01]  /*1670*/  @!P1 LDG.E.U16 R7, desc[UR36][R4.64+0x40] ;  /* 0x0000402404079981 */ /* 0x000f22000c1e1500 */
        /* <DEDUP_REMOVED lines=11> */
[----:B------:R-:W5:Y:S01]  /*1730*/  @!P4 LDG.E.U16 R10, desc[UR36][R4.64+0x100] ;  /* 0x00010024040ac981 */ /* 0x000f62000c1e1500 */
[----:B------:R-:W-:Y:S02]  /*1740*/  PRMT R16, RZ, 0x7610, R16 ;  /* 0x00007610ff107816 */ /* 0x000fe40000000010 */
[----:B------:R-:W-:Y:S01]  /*1750*/  PRMT R17, RZ, 0x7610, R17 ;  /* 0x00007610ff117816 */ /* 0x000fe20000000011 */
[----:B------:R-:W5:Y:S01]  /*1760*/  @!P3 LDG.E.U16 R11, desc[UR36][R4.64+0x140] ;  /* 0x00014024040bb981 */ /* 0x000f62000c1e1500 */
[----:B------:R-:W-:Y:S02]  /*1770*/  PRMT R18, RZ, 0x7610, R18 ;  /* 0x00007610ff127816 */ /* 0x000fe40000000012 */
[----:B------:R-:W-:Y:S01]  /*1780*/  PRMT R19, RZ, 0x7610, R19 ;  /* 0x00007610ff137816 */ /* 0x000fe20000000013 */
[----:B------:R-:W5:Y:S01]  /*1790*/  @!P0 LDG.E.U16 R14, desc[UR36][R4.64+0x200] ;  /* 0x00020024040e8981 */ /* 0x000f62000c1e1500 */
[----:B------:R-:W-:-:S02]  /*17a0*/  ISETP.GE.AND P0, PT, R101, UR48, PT ;  /* 0x0000003065007c0c */ /* 0x000fc4000bf06270 */
[----:B------:R-:W-:Y:S01]  /*17b0*/  ISETP.GE.AND P3, PT, R99, UR48, PT ;  /* 0x0000003063007c0c */ /* 0x000fe2000bf66270 */
[----:B------:R-:W5:Y:S01]  /*17c0*/  @!P6 LDG.E.U16 R15, desc[UR36][R4.64+0x240] ;  /* 0x00024024040fe981 */ /* 0x000f62000c1e1500 */
[----:B------:R-:W-:Y:S02]  /*17d0*/  ISETP.GE.AND P4, PT, R98, UR48, PT ;  /* 0x0000003062007c0c */ /* 0x000fe4000bf86270 */
        /* <DEDUP_REMOVED lines=16> */
[C---:B------:R-:W-:Y:S02]  /*18e0*/  VIADD R22, R23.reuse, 0x20 ;  /* 0x0000002017167836 */ /* 0x040fe40000000000 */
[C---:B------:R-:W-:Y:S01]  /*18f0*/  VIADD R24, R23.reuse, 0x40 ;  /* 0x0000004017187836 */ /* 0x040fe20000000000 */
[C---:B------:R-:W-:Y:S01]  /*1900*/  IADD3 R26, PT, PT, R23.reuse, 0x60, RZ ;  /* 0x00000060171a7810 */ /* 0x040fe20007ffe0ff */
[C---:B------:R-:W-:Y:S01]  /*1910*/  VIADD R28, R23.reuse, 0x80 ;  /* 0x00000080171c7836 */ /* 0x040fe20000000000 */
[CC--:B------:R-:W-:Y:S01]  /*1920*/  LEA.HI.SX32 R93, R23.reuse, R23.reuse, 0x1b ;  /* 0x00000017175d7211 */ /* 0x0c0fe200078fdaff */
[----:B------:R-:W-:Y:S01]  /*1930*/  VIADD R4, R23, 0xa0 ;  /* 0x000000a017047836 */ /* 0x000fe20000000000 */
[-C--:B------:R-:W-:Y:S02]  /*1940*/  LEA.HI.SX32 R22, R22, R23.reuse, 0x1b ;  /* 0x0000001716167211 */ /* 0x080fe400078fdaff */
[-C--:B------:R-:W-:Y:S02]  /*1950*/  LEA.HI.SX32 R24, R24, R23.reuse, 0x1b ;  /* 0x0000001718187211 */ /* 0x080fe400078fdaff */
[----:B------:R-:W-:-:S02]  /*1960*/  LEA.HI.SX32 R26, R26, R23, 0x1b ;  /* 0x000000171a1a7211 */ /* 0x000fc400078fdaff */
[----:B------:R-:W-:Y:S02]  /*1970*/  LEA R93, R93, UR54, 0x1 ;  /* 0x000000365d5d7c11 */ /* 0x000fe4000f8e08ff */
[-C--:B------:R-:W-:Y:S02]  /*1980*/  LEA.HI.SX32 R28, R28, R23.reuse, 0x1b ;  /* 0x000000171c1c7211 */ /* 0x080fe400078fdaff */
[----:B------:R-:W-:Y:S01]  /*1990*/  LEA R92, R22, UR54, 0x1 ;  /* 0x00000036165c7c11 */ /* 0x000fe2000f8e08ff */
[C---:B------:R-:W-:Y:S01]  /*19a0*/  VIADD R22, R23.reuse, 0xc0 ;  /* 0x000000c017167836 */ /* 0x040fe20000000000 */
[----:B------:R-:W-:Y:S02]  /*19b0*/  LEA.HI.SX32 R4, R4, R23, 0x1b ;  /* 0x0000001704047211 */ /* 0x000fe400078fdaff */
[----:B------:R-:W-:Y:S02]  /*19c0*/  LEA R91, R24, UR54, 0x1 ;  /* 0x00000036185b7c11 */ /* 0x000fe4000f8e08ff */
[----:B------:R-:W-:Y:S01]  /*19d0*/  LEA R90, R26, UR54, 0x1 ;  /* 0x000000361a5a7c11 */ /* 0x000fe2000f8e08ff */
[C---:B------:R-:W-:Y:S01]  /*19e0*/  VIADD R26, R23.reuse, 0x100 ;  /* 0x00000100171a7836 */ /* 0x040fe20000000000 */
        /* <DEDUP_REMOVED lines=10> */
[----:B------:R-:W-:Y:S01]  /*1a90*/  LEA.HI.SX32 R4, R4, R23, 0x1b ;  /* 0x0000001704047211 */ /* 0x000fe200078fdaff */
[C---:B------:R-:W-:Y:S01]  /*1aa0*/  VIADD R22, R23.reuse, 0x1c0 ;  /* 0x000001c017167836 */ /* 0x040fe20000000000 */
[----:B------:R-:W-:Y:S02]  /*1ab0*/  LEA R78, R24, UR54, 0x1 ;  /* 0x00000036184e7c11 */ /* 0x000fe4000f8e08ff */
[----:B------:R-:W-:Y:S02]  /*1ac0*/  LEA R77, R26, UR54, 0x1 ;  /* 0x000000361a4d7c11 */ /* 0x000fe4000f8e08ff */
[----:B------:R-:W-:Y:S02]  /*1ad0*/  LEA R76, R28, UR54, 0x1 ;  /* 0x000000361c4c7c11 */ /* 0x000fe4000f8e08ff */
[----:B------:R-:W-:Y:S02]  /*1ae0*/  IADD3 R24, PT, PT, R23, 0x1e0, RZ ;  /* 0x000001e017187810 */ /* 0x000fe40007ffe0ff */
[----:B------:R-:W-:-:S02]  /*1af0*/  LEA R75, R4, UR54, 0x1 ;  /* 0x00000036044b7c11 */ /* 0x000fc4000f8e08ff */
[-C--:B------:R-:W-:Y:S02]  /*1b00*/  LEA.HI.SX32 R22, R22, R23.reuse, 0x1b ;  /* 0x0000001716167211 */ /* 0x080fe400078fdaff */
[----:B------:R-:W-:Y:S02]  /*1b10*/  LEA.HI.SX32 R24, R24, R23, 0x1b ;  /* 0x0000001718187211 */ /* 0x000fe400078fdaff */
[----:B------:R-:W-:Y:S02]  /*1b20*/  LEA R71, R22, UR54, 0x1 ;  /* 0x0000003616477c11 */ /* 0x000fe4000f8e08ff */
[----:B------:R-:W-:Y:S02]  /*1b30*/  LEA R70, R24, UR54, 0x1 ;  /* 0x0000003618467c11 */ /* 0x000fe4000f8e08ff */
[----:B------:R-:W-:Y:S02]  /*1b40*/  ISETP.GE.AND P6, PT, R109, UR48, PT ;  /* 0x000000306d007c0c */ /* 0x000fe4000bfc6270 */
[----:B------:R-:W-:-:S02]  /*1b50*/  P2R R29, PR, RZ, 0x1 ;  /* 0x00000001ff1d7803 */ /* 0x000fc40000000000 */
[----:B------:R-:W-:Y:S02]  /*1b60*/  ISETP.GE.AND P0, PT, R110, UR48, PT ;  /* 0x000000306e007c0c */ /* 0x000fe4000bf06270 */
[----:B------:R-:W-:Y:S02]  /*1b70*/  PRMT R22, RZ, 0x7610, R22 ;  /* 0x00007610ff167816 */ /* 0x000fe40000000016 */
[----:B------:R-:W-:Y:S02]  /*1b80*/  PRMT R24, RZ, 0x7610, R24 ;  /* 0x00007610ff187816 */ /* 0x000fe40000000018 */
[----:B------:R-:W-:Y:S02]  /*1b90*/  PRMT R25, RZ, 0x7610, R25 ;  /* 0x00007610ff197816 */ /* 0x000fe40000000019 */
        /* <DEDUP_REMOVED lines=14> */
[----:B------:R1:W-:Y:S04]  /*1c80*/  STS.U16 [R79+0x180], R12 ;  /* 0x0001800c4f007388 */ /* 0x0003e80000000400 */
[----:B------:R-:W-:Y:S01]  /*1c90*/  STS.U16 [R78+0x1c0], R13 ;  /* 0x0001c00d4e007388 */ /* 0x000fe20000000400 */
[----:B------:R-:W-:Y:S01]  /*1ca0*/  LEA.HI.SX32 R10, R10, R23, 0x1b ;  /* 0x000000170a0a7211 */ /* 0x000fe200078fdaff */
[----:B------:R-:W-:Y:S02]  /*1cb0*/  IMAD R23, R94, 0xf, R23 ;  /* 0x0000000f5e177824 */ /* 0x000fe400078e0217 */
[----:B------:R-:W-:Y:S04]  /*1cc0*/  STS.U16 [R77+0x200], R14 ;  /* 0x0002000e4d007388 */ /* 0x000fe80000000400 */
[----:B------:R-:W-:Y:S01]  /*1cd0*/  STS.U16 [R76+0x240], R15 ;  /* 0x0002400f4c007388 */ /* 0x000fe20000000400 */
[----:B------:R-:W-:-:S03]  /*1ce0*/  LEA R72, R10, UR54, 0x1 ;  /* 0x000000360a487c11 */ /* 0x000fc6000f8e08ff */
[----:B------:R2:W-:Y:S01]  /*1cf0*/  STS.U16 [R75+0x280], R16 ;  /* 0x000280104b007388 */ /* 0x0005e20000000400 */
[----:B------:R-:W-:-:S03]  /*1d00*/  VIADD R4, R23, 0x1 ;  /* 0x0000000117047836 */ /* 0x000fc60000000000 */
[----:B------:R-:W-:Y:S01]  /*1d10*/  STS.U16 [R74+0x2c0], R17 ;  /* 0x0002c0114a007388 */ /* 0x000fe20000000400 */
[C---:B------:R-:W-:Y:S01]  /*1d20*/  VIADD R6, R23.reuse, 0x2 ;  /* 0x0000000217067836 */ /* 0x040fe20000000000 */
[C---:B------:R-:W-:Y:S01]  /*1d30*/  IADD3 R10, PT, PT, R23.reuse, 0x4, RZ ;  /* 0x00000004170a7810 */ /* 0x040fe20007ffe0ff */
[C---:B------:R-:W-:Y:S01]  /*1d40*/  VIADD R8, R23.reuse, 0x3 ;  /* 0x0000000317087836 */ /* 0x040fe20000000000 */
[----:B------:R3:W-:Y:S01]  /*1d50*/  STS.U16 [R73+0x300], R18 ;  /* 0x0003001249007388 */ /* 0x0007e20000000400 */
[C---:B-1----:R-:W-:Y:S01]  /*1d60*/  VIADD R12, R23.reuse, 0x5 ;  /* 0x00000005170c7836 */ /* 0x042fe20000000000 */
[C---:B--2---:R-:W-:Y:S01]  /*1d70*/  IADD3 R16, PT, PT, R23.reuse, 0x8, RZ ;  /* 0x0000000817107810 */ /* 0x044fe20007ffe0ff */
[C---:B------:R-:W-:Y:S01]  /*1d80*/  VIADD R14, R23.reuse, 0x6 ;  /* 0x00000006170e7836 */ /* 0x040fe20000000000 */
[C---:B------:R-:W-:Y:S01]  /*1d90*/  IADD3 R32, PT, PT, R23.reuse, 0xc, RZ ;  /* 0x0000000c17207810 */ /* 0x040fe20007ffe0ff */
[C---:B------:R-:W-:Y:S02]  /*1da0*/  VIADD R26, R23.reuse, 0x7 ;  /* 0x00000007171a7836 */ /* 0x040fe40000000000 */
[----:B------:R-:W-:-:S02]  /*1db0*/  VIADD R28, R23, 0x9 ;  /* 0x00000009171c7836 */ /* 0x000fc40000000000 */
[C---:B------:R-:W-:Y:S02]  /*1dc0*/  VIADD R30, R23.reuse, 0xb ;  /* 0x0000000b171e7836 */ /* 0x040fe40000000000 */
[C---:B---3--:R-:W-:Y:S02]  /*1dd0*/  VIADD R18, R23.reuse, 0xa ;  /* 0x0000000a17127836 */ /* 0x048fe40000000000 */
        /* <DEDUP_REMOVED lines=18> */
[----:B------:R-:W-:Y:S01]  /*1f00*/  LEA.HI.SX32 R69, R23, R23, 0x1b ;  /* 0x0000001717457211 */ /* 0x000fe200078fdaff */
[----:B------:R-:W-:Y:S01]  /*1f10*/  STS.U16 [R72+0x340], R19 ;  /* 0x0003401348007388 */ /* 0x000fe20000000400 */
        /* <DEDUP_REMOVED lines=107> */
[----:B-1----:R-:W-:-:S05]  /*25d0*/  SHF.L.U32 R26, R26, 0x10, RZ ;  /* 0x000000101a1a7819 */ /* 0x002fca00000006ff */
        /* <DEDUP_REMOVED lines=48> */
.L_x_5954:
[----:B------:R-:W-:Y:S05]  /*28e0*/  BSYNC.RECONVERGENT B0 ;  /* 0x0000000000007941 */ /* 0x000fea0003800200 */
.L_x_5953:
        /* <DEDUP_REMOVED lines=37> */
.L_x_5956:
[----:B------:R-:W-:Y:S05]  /*2b40*/  BSYNC.RECONVERGENT B0 ;  /* 0x0000000000007941 */ /* 0x000fea0003800200 */
.L_x_5955:
[----:B------:R-:W-:Y:S01]  /*2b50*/  IMAD.U32 R33, R33, 0x10000, RZ ;  /* 0x0001000021217824 */ /* 0x000fe200078e00ff */
[----:B------:R-:W-:Y:S01]  /*2b60*/  BSSY.RECONVERGENT B0, `(.L_x_5957) ;  /* 0x0000022000007945 */ /* 0x000fe20003800200 */
[----:B------:R-:W-:Y:S02]  /*2b70*/  FSETP.GTU.FTZ.AND P1, PT, R47, 20, PT ;  /* 0x41a000002f00780b */ /* 0x000fe40003f3c000 */
[----:B------:R-:W-:Y:S01]  /*2b80*/  FADD.FTZ R46, R33, UR6 ;  /* 0x00000006212e7e21 */ /* 0x000fe20008010000 */
        /* <DEDUP_REMOVED lines=31> */
.L_x_5958:
[----:B------:R-:W-:Y:S05]  /*2d80*/  BSYNC.RECONVERGENT B0 ;  /* 0x0000000000007941 */ /* 0x000fea0003800200 */
.L_x_5957:
        /* <DEDUP_REMOVED lines=37> */
.L_x_5960:
[----:B------:R-:W-:Y:S05]  /*2fe0*/  BSYNC.RECONVERGENT B0 ;  /* 0x0000000000007941 */ /* 0x000fea0003800200 */
.L_x_5959:
        /* <DEDUP_REMOVED lines=35> */
.L_x_5962:
[----:B------:R-:W-:Y:S05]  /*3220*/  BSYNC.RECONVERGENT B0 ;  /* 0x0000000000007941 */ /* 0x000fea0003800200 */
.L_x_5961:
        /* <DEDUP_REMOVED lines=37> */
.L_x_5964:
[----:B------:R-:W-:Y:S05]  /*3480*/  BSYNC.RECONVERGENT B0 ;  /* 0x0000000000007941 */ /* 0x000fea0003800200 */
.L_x_5963:
        /* <DEDUP_REMOVED lines=35> */
.L_x_5966:
[----:B------:R-:W-:Y:S05]  /*36c0*/  BSYNC.RECONVERGENT B0 ;  /* 0x0000000000007941 */ /* 0x000fea0003800200 */
.L_x_5965:
        /* <DEDUP_REMOVED lines=37> */
.L_x_5968:
[----:B------:R-:W-:Y:S05]  /*3920*/  BSYNC.RECONVERGENT B0 ;  /* 0x0000000000007941 */ /* 0x000fea0003800200 */
.L_x_5967:
        /* <DEDUP_REMOVED lines=35> */
.L_x_5970:
[----:B------:R-:W-:Y:S05]  /*3b60*/  BSYNC.RECONVERGENT B0 ;  /* 0x0000000000007941 */ /* 0x000fea0003800200 */
.L_x_5969:
        /* <DEDUP_REMOVED lines=39> */
.L_x_5972:
[----:B------:R-:W-:Y:S05]  /*3de0*/  BSYNC.RECONVERGENT B0 ;  /* 0x0000000000007941 */ /* 0x000fea0003800200 */
.L_x_5971:
        /* <DEDUP_REMOVED lines=39> */
.L_x_5974:
[----:B------:R-:W-:Y:S05]  /*4060*/  BSYNC.RECONVERGENT B0 ;  /* 0x0000000000007941 */ /* 0x000fea0003800200 */
.L_x_5973:
        /* <DEDUP_REMOVED lines=9> */
[----:B------:R-:W-:Y:S01]  /*4100*/  IMAD.U32 R86, R9, 0x10000, RZ ;  /* 0x0001000009567824 */ /* 0x000fe200078e00ff */
[----:B------:R-:W-:Y:S01]  /*4110*/  ISETP.EQ.OR P2, PT, RZ, UR4, P2 ;  /* 0x00000004ff007c0c */ /* 0x000fe20009742670 */
[----:B------:R-:W-:Y:S01]  /*4120*/  IMAD.U32 R87, R8, 0x10000, RZ ;  /* 0x0001000008577824 */ /* 0x000fe200078e00ff */
[----:B------:R-:W-:Y:S01]  /*4130*/  SHF.L.U32 R85, R10, 0x10, RZ ;  /* 0x000000100a557819 */ /* 0x000fe200000006ff */
        /* <DEDUP_REMOVED lines=31> */
.L_x_5976:
[----:B------:R-:W-:Y:S05]  /*4330*/  BSYNC.RECONVERGENT B0 ;  /* 0x0000000000007941 */ /* 0x000fea0003800200 */
.L_x_5975:
        /* <DEDUP_REMOVED lines=32> */
.L_x_5978:
[----:B------:R-:W-:Y:S05]  /*4540*/  BSYNC.RECONVERGENT B0 ;  /* 0x0000000000007941 */ /* 0x000fea0003800200 */
.L_x_5977:
        /* <DEDUP_REMOVED lines=32> */
.L_x_5980:
[----:B------:R-:W-:Y:S05]  /*4750*/  BSYNC.RECONVERGENT B0 ;  /* 0x0000000000007941 */ /* 0x000fea0003800200 */
.L_x_5979:
        /* <DEDUP_REMOVED lines=32> */
.L_x_5982:
[----:B------:R-:W-:Y:S05]  /*4960*/  BSYNC.RECONVERGENT B0 ;  /* 0x0000000000007941 */ /* 0x000fea0003800200 */
.L_x_5981:
        /* <DEDUP_REMOVED lines=32> */
.L_x_5984:
[----:B------:R-:W-:Y:S05]  /*4b70*/  BSYNC.RECONVERGENT B0 ;  /* 0x0000000000007941 */ /* 0x000fea0003800200 */
.L_x_5983:
[----:B------:R-:W0:Y:S01]  /*4b80*/  LDCU UR52, c[0x0][0x38c] ;  /* 0x00007180ff3477ac */ /* 0x000e220008000800 */
[----:B------:R-:W-:Y:S01]  /*4b90*/  SHF.L.U32 R4, R4, 0x10, RZ ;  /* 0x0000001004047819 */ /* 0x000fe200000006ff */
[----:B------:R-:W-:Y:S02]  /*4ba0*/  IMAD.U32 R89, R5, 0x10000, RZ ;  /* 0x0001000005597824 */ /* 0x000fe400078e00ff */
[----:B------:R-:W-:Y:S01]  /*4bb0*/  FMUL.FTZ R33, R40, UR7 ;  /* 0x0000000728217c20 */ /* 0x000fe20008410000 */
[----:B------:R-:W-:Y:S02]  /*4bc0*/  IMAD.U32 R88, R6, 0x10000, RZ ;  /* 0x0001000006587824 */ /* 0x000fe400078e00ff */
[----:B------:R-:W-:Y:S01]  /*4bd0*/  FMUL.FTZ R32, R3, UR7 ;  /* 0x0000000703207c20 */ /* 0x000fe20008410000 */
[----:B------:R-:W-:Y:S02]  /*4be0*/  IMAD.U32 R113, R7, 0x10000, RZ ;  /* 0x0001000007717824 */ /* 0x000fe400078e00ff */
        /* <DEDUP_REMOVED lines=23> */
[----:B------:R-:W-:Y:S01]  /*4d60*/  IADD3 R124, P1, PT, R82, UR30, RZ ;  /* 0x0000001e527c7c10 */ /* 0x000fe2000ff3e0ff */
[----:B------:R-:W-:Y:S01]  /*4d70*/  FMUL.FTZ R15, R2, R51 ;  /* 0x00000033020f7220 */ /* 0x000fe20000410000 */
[----:B------:R-:W2:Y:S01]  /*4d80*/  LDCU.64 UR38, c[0x0][0x3f0] ;  /* 0x00007e00ff2677ac */ /* 0x000ea20008000a00 */
[----:B------:R-:W-:Y:S01]  /*4d90*/  IADD3.X R83, PT, PT, RZ, RZ, RZ, P0, !PT ;  /* 0x000000ffff537210 */ /* 0x000fe200007fe4ff */
[----:B------:R-:W-:Y:S01]  /*4da0*/  FMUL.FTZ R5, R4, R37 ;  /* 0x0000002504057220 */ /* 0x000fe20000410000 */
[----:B------:R-:W-:Y:S01]  /*4db0*/  IADD3 R82, P2, PT, R82, UR28, RZ ;  /* 0x0000001c52527c10 */ /* 0x000fe2000ff5e0ff */
        /* <DEDUP_REMOVED lines=32> */
.L_x_5995:
        /* <DEDUP_REMOVED lines=66> */
[----:B------:R-:W-:-:S02]  /*53e0*/  ISETP.NE.AND P2, PT, R126, RZ, PT ;  /* 0x000000ff7e00720c */ /* 0x000fc40003f45270 */
[----:B-1----:R-:W-:-:S03]  /*53f0*/  MOV R84, RZ ;  /* 0x000000ff00547202 */ /* 0x002fc60000000f00 */
[----:B------:R-:W-:Y:S02]  /*5400*/  @!P0 PRMT R84, R116, 0x5410, RZ ;  /* 0x0000541074548816 */ /* 0x000fe400000000ff */
        /* <DEDUP_REMOVED lines=21> */
[----:B-1----:R-:W-:Y:S01]  /*5560*/  PRMT R43, R86, 0x7632, R43 ;  /* 0x00007632562b7816 */ /* 0x002fe2000000002b */
[----:B------:R0:W-:Y:S01]  /*5570*/  STS.U16 [R78+0x1c0], R87 ;  /* 0x0001c0574e007388 */ /* 0x0001e20000000400 */
[----:B------:R-:W-:-:S02]  /*5580*/  ISETP.GE.AND P1, PT, R111, UR48, PT ;  /* 0x000000306f007c0c */ /* 0x000fc4000bf26270 */
[----:B------:R-:W-:Y:S01]  /*5590*/  @!P6 PRMT R118, R118, 0x5410, R125 ;  /* 0x000054107676e816 */ /* 0x000fe2000000007d */
[----:B------:R1:W-:Y:S04]  /*55a0*/  STS.U16 [R77+0x200], R84 ;  /* 0x000200544d007388 */ /* 0x0003e80000000400 */
[----:B------:R-:W-:Y:S01]  /*55b0*/  STS.U16 [R76+0x240], R41 ;  /* 0x000240294c007388 */ /* 0x000fe20000000400 */
[----:B0-----:R-:W-:-:S03]  /*55c0*/  PRMT R87, R118, 0x7632, R87 ;  /* 0x0000763276577816 */ /* 0x001fc60000000057 */
[----:B------:R-:W-:Y:S01]  /*55d0*/  STS.U16 [R75+0x280], R86 ;  /* 0x000280564b007388 */ /* 0x000fe20000000400 */
[----:B-1----:R-:W-:-:S03]  /*55e0*/  PRMT R84, R116, 0x7632, R84 ;  /* 0x0000763274547816 */ /* 0x002fc60000000054 */
        /* <DEDUP_REMOVED lines=10> */
[----:B------:R-:W-:Y:S02]  /*5690*/  ISETP.GE.AND P0, PT, R109, UR48, PT ;  /* 0x000000306d007c0c */ /* 0x000fe4000bf06270 */
[----:B------:R-:W-:Y:S01]  /*56a0*/  MOV R88, RZ ;  /* 0x000000ff00587202 */ /* 0x000fe20000000f00 */
[----:B------:R-:W-:Y:S02]  /*56b0*/  IMAD.MOV.U32 R114, RZ, RZ, RZ ;  /* 0x000000ffff727224 */ /* 0x000fe400078e00ff */
[----:B------:R-:W-:Y:S01]  /*56c0*/  IMAD.MOV.U32 R116, RZ, RZ, RZ ;  /* 0x000000ffff747224 */ /* 0x000fe200078e00ff */
[----:B------:R-:W-:Y:S01]  /*56d0*/  P2R R89, PR, RZ, 0x20 ;  /* 0x00000020ff597803 */ /* 0x000fe20000000000 */
[----:B-1----:R-:W-:-:S02]  /*56e0*/  HFMA2 R118, -RZ, RZ, 0, 0 ;  /* 0x00000000ff767431 */ /* 0x002fc400000001ff */
[----:B------:R-:W-:Y:S01]  /*56f0*/  IMAD.MOV.U32 R120, RZ, RZ, RZ ;  /* 0x000000ffff787224 */ /* 0x000fe200078e00ff */
[----:B------:R-:W3:Y:S01]  /*5700*/  @!P6 LDG.E.U16 R117, desc[UR36][R84.64+0x1c0] ;  /* 0x0001c0245475e981 */ /* 0x000ee2000c1e1500 */
[----:B------:R-:W-:-:S03]  /*5710*/  IMAD.MOV.U32 R122, RZ, RZ, RZ ;  /* 0x000000ffff7a7224 */ /* 0x000fc600078e00ff */
        /* <DEDUP_REMOVED lines=43> */
[----:B------:R-:W1:Y:S01]  /*59d0*/  LDS.U16 R87, [R66+0x6] ;  /* 0x0000060042577984 */ /* 0x000e620000000400 */
[----:B------:R-:W-:-:S02]  /*59e0*/  @!P3 PRMT R126, R126, 0x5410, R113 ;  /* 0x000054107e7eb816 */ /* 0x000fc40000000071 */
[C---:B------:R-:W-:Y:S02]  /*59f0*/  IADD3 R119, PT, PT, R42.reuse, 0xf, RZ ;  /* 0x0000000f2a777810 */ /* 0x040fe40007ffe0ff */
[----:B------:R-:W-:Y:S02]  /*5a00*/  ISETP.GE.U32.AND P3, PT, R89, UR48, PT ;  /* 0x0000003059007c0c */ /* 0x000fe4000bf66070 */
[----:B------:R-:W-:Y:S01]  /*5a10*/  LDS.U16 R89, [R65+0x8] ;  /* 0x0000080041597984 */ /* 0x000fe20000000400 */
[----:B------:R-:W-:Y:S01]  /*5a20*/  IADD3 R113, PT, PT, R42, 0x7, RZ ;  /* 0x000000072a717810 */ /* 0x000fe20007ffe0ff */
[----:B------:R-:W-:Y:S01]  /*5a30*/  FMUL.FTZ R121, R86, R53 ;  /* 0x0000003556797220 */ /* 0x000fe20000410000 */
[----:B------:R-:W-:-:S05]  /*5a40*/  IMAD.MOV.U32 R124, RZ, RZ, RZ ;  /* 0x000000ffff7c7224 */ /* 0x000fca00078e00ff */
[----:B------:R-:W3:Y:S01]  /*5a50*/  MUFU.EX2 R121, R121 ;  /* 0x0000007900797308 */ /* 0x000ee20000000800 */
[----:B------:R-:W-:Y:S01]  /*5a60*/  FMUL.FTZ R123, R86, R51 ;  /* 0x00000033567b7220 */ /* 0x000fe20000410000 */
[----:B------:R-:W-:Y:S01]  /*5a70*/  ISETP.GE.U32.AND P5, PT, R42, UR48, PT ;  /* 0x000000302a007c0c */ /* 0x000fe2000bfa6070 */
[----:B------:R-:W-:-:S05]  /*5a80*/  FMUL.FTZ R125, R86, R49 ;  /* 0x00000031567d7220 */ /* 0x000fca0000410000 */
[----:B------:R-:W-:Y:S01]  /*5a90*/  MUFU.EX2 R123, R123 ;  /* 0x0000007b007b7308 */ /* 0x000fe20000000800 */
[----:B---3--:R-:W-:Y:S01]  /*5aa0*/  FSEL R132, R121, 1, !P5 ;  /* 0x3f80000079847808 */ /* 0x008fe20006800000 */
[----:B0-----:R-:W-:-:S06]  /*5ab0*/  IMAD.U32 R40, R40, 0x10000, RZ ;  /* 0x0001000028287824 */ /* 0x001fcc00078e00ff */
[----:B------:R-:W-:Y:S01]  /*5ac0*/  MUFU.EX2 R125, R125 ;  /* 0x0000007d007d7308 */ /* 0x000fe20000000800 */
[----:B------:R-:W-:Y:S02]  /*5ad0*/  FMUL.FTZ R135, R15, R40 ;  /* 0x000000280f877220 */ /* 0x000fe40000410000 */
[----:B------:R-:W-:Y:S01]  /*5ae0*/  LDS.U16 R40, [R60+0x12] ;  /* 0x000012003c287984 */ /* 0x000fe20000000400 */
[----:B-1----:R-:W-:-:S04]  /*5af0*/  IMAD.U32 R87, R87, 0x10000, RZ ;  /* 0x0001000057577824 */ /* 0x002fc800078e00ff */
        /* <DEDUP_REMOVED lines=16> */
[----:B------:R-:W-:Y:S02]  /*5c00*/  ISETP.GE.U32.AND P0, PT, R119, UR48, PT ;  /* 0x0000003077007c0c */ /* 0x000fe4000bf06070 */
[----:B------:R-:W-:Y:S02]  /*5c10*/  IADD3 R119, PT, PT, R42, 0xd, RZ ;  /* 0x0000000d2a777810 */ /* 0x000fe40007ffe0ff */
[----:B------:R-:W-:Y:S02]  /*5c20*/  @!P4 PRMT R124, R115, 0x5410, RZ ;  /* 0x00005410737cc816 */ /* 0x000fe400000000ff */
[----:B------:R-:W-:-:S02]  /*5c30*/  ISETP.GE.U32.AND P4, PT, R113, UR48, PT ;  /* 0x0000003071007c0c */ /* 0x000fc4000bf86070 */
[----:B------:R-:W1:Y:S01]  /*5c40*/  LDS.U16 R113, [R64+0xa] ;  /* 0x00000a0040717984 */ /* 0x000e620000000400 */
[----:B------:R-:W-:Y:S01]  /*5c50*/  ISETP.GE.U32.AND P2, PT, R119, UR48, PT ;  /* 0x0000003077007c0c */ /* 0x000fe2000bf46070 */
[----:B------:R-:W-:-:S06]  /*5c60*/  FMUL.FTZ R119, R86, R52 ;  /* 0x0000003456777220 */ /* 0x000fcc0000410000 */
[----:B------:R-:W2:Y:S01]  /*5c70*/  MUFU.EX2 R119, R119 ;  /* 0x0000007700777308 */ /* 0x000ea20000000800 */
[----:B------:R-:W-:Y:S01]  /*5c80*/  @!P6 PRMT R124, R124, 0x5410, R117 ;  /* 0x000054107c7ce816 */ /* 0x000fe20000000075 */
[----:B------:R-:W-:Y:S01]  /*5c90*/  FMUL.FTZ R117, R86, R50 ;  /* 0x0000003256757220 */ /* 0x000fe20000410000 */
[----:B------:R-:W-:-:S05]  /*5ca0*/  VIADD R115, R42, 0x1 ;  /* 0x000000012a737836 */ /* 0x000fca0000000000 */
[----:B------:R3:W4:Y:S01]  /*5cb0*/  MUFU.EX2 R138, R117 ;  /* 0x00000075008a7308 */ /* 0x0007220000000800 */
[----:B0-----:R-:W-:Y:S01]  /*5cc0*/  IMAD.U32 R128, R41, 0x10000, RZ ;  /* 0x0001000029807824 */ /* 0x001fe200078e00ff */
[----:B------:R-:W-:Y:S02]  /*5cd0*/  SHF.L.U32 R41, R43, 0x10, RZ ;  /* 0x000000102b297819 */ /* 0x000fe400000006ff */
[----:B------:R-:W0:Y:S01]  /*5ce0*/  LDS.U16 R43, [R63+0xc] ;  /* 0x00000c003f2b7984 */ /* 0x000e220000000400 */
[----:B------:R-:W-:Y:S02]  /*5cf0*/  FMUL.FTZ R128, R17, R128 ;  /* 0x0000008011807220 */ /* 0x000fe40000410000 */
[----:B------:R-:W-:-:S03]  /*5d00*/  FMUL.FTZ R134, R16, R41 ;  /* 0x0000002910867220 */ /* 0x000fc60000410000 */
[----:B------:R-:W-:Y:S02]  /*5d10*/  FSEL R131, R128, RZ, !P5 ;  /* 0x000000ff80837208 */ /* 0x000fe40006800000 */
[----:B------:R-:W-:Y:S01]  /*5d20*/  ISETP.GE.U32.AND P5, PT, R115, UR48, PT ;  /* 0x0000003073007c0c */ /* 0x000fe2000bfa6070 */
[C---:B------:R-:W-:Y:S01]  /*5d30*/  VIADD R41, R42.reuse, 0x2 ;  /* 0x000000022a297836 */ /* 0x040fe20000000000 */
[----:B---3--:R-:W-:Y:S01]  /*5d40*/  IADD3 R117, PT, PT, R42, 0x3, RZ ;  /* 0x000000032a757810 */ /* 0x008fe20007ffe0ff */
[----:B------:R-:W3:Y:S01]  /*5d50*/  LDS.U16 R115, [R62+0xe] ;  /* 0x00000e003e737984 */ /* 0x000ee20000000400 */
[----:B--2---:R-:W-:Y:S01]  /*5d60*/  FSEL R133, R119, 1, !P5 ;  /* 0x3f80000077857808 */ /* 0x004fe20006800000 */
[----:B------:R-:W-:Y:S01]  /*5d70*/  FMUL.FTZ R119, R86, R48 ;  /* 0x0000003056777220 */ /* 0x000fe20000410000 */
[----:B------:R-:W-:Y:S02]  /*5d80*/  FSEL R134, R134, RZ, !P5 ;  /* 0x000000ff86867208 */ /* 0x000fe40006800000 */
[----:B------:R-:W-:-:S02]  /*5d90*/  ISETP.GE.U32.AND P5, PT, R41, UR48, PT ;  /* 0x0000003029007c0c */ /* 0x000fc4000bfa6070 */
[----:B------:R-:W-:Y:S01]  /*5da0*/  SHF.L.U32 R128, R89, 0x10, RZ ;  /* 0x0000001059807819 */ /* 0x000fe200000006ff */
[----:B------:R-:W2:Y:S01]  /*5db0*/  MUFU.EX2 R119, R119 ;  /* 0x0000007700777308 */ /* 0x000ea20000000800 */
[----:B------:R-:W-:Y:S01]  /*5dc0*/  FSEL R135, R135, RZ, !P5 ;  /* 0x000000ff87877208 */ /* 0x000fe20006800000 */
[----:B------:R-:W5:Y:S01]  /*5dd0*/  LDS.U16 R41, [R61+0x10] ;  /* 0x000010003d297984 */ /* 0x000f620000000400 */
[----:B------:R-:W-:Y:S02]  /*5de0*/  FSEL R136, R123, 1, !P5 ;  /* 0x3f8000007b887808 */ /* 0x000fe40006800000 */
[----:B------:R-:W-:Y:S01]  /*5df0*/  ISETP.GE.U32.AND P5, PT, R117, UR48, PT ;  /* 0x0000003075007c0c */ /* 0x000fe2000bfa6070 */
[----:B------:R-:W-:-:S03]  /*5e00*/  FMUL.FTZ R128, R13, R128 ;  /* 0x000000800d807220 */ /* 0x000fc60000410000 */
[----:B------:R-:W-:Y:S02]  /*5e10*/  FSEL R137, R137, RZ, !P5 ;  /* 0x000000ff89897208 */ /* 0x000fe40006800000 */
[----:B----4-:R-:W-:Y:S02]  /*5e20*/  FSEL R138, R138, 1, !P5 ;  /* 0x3f8000008a8a7808 */ /* 0x010fe40006800000 */
[----:B------:R-:W-:Y:S01]  /*5e30*/  ISETP.GE.U32.AND P5, PT, R87, UR48, PT ;  /* 0x0000003057007c0c */ /* 0x000fe2000bfa6070 */
[----:B------:R-:W-:Y:S02]  /*5e40*/  VIADD R87, R42, 0x5 ;  /* 0x000000052a577836 */ /* 0x000fe40000000000 */
[----:B-1----:R-:W-:Y:S01]  /*5e50*/  IMAD.U32 R113, R113, 0x10000, RZ ;  /* 0x0001000071717824 */ /* 0x002fe200078e00ff */
[----:B------:R-:W-:Y:S02]  /*5e60*/  FSEL R139, R128, RZ, !P5 ;  /* 0x000000ff808b7208 */ /* 0x000fe40006800000 */
[----:B------:R-:W-:Y:S01]  /*5e70*/  FSEL R140, R125, 1, !P5 ;  /* 0x3f8000007d8c7808 */ /* 0x000fe20006800000 */
[----:B------:R-:W-:Y:S01]  /*5e80*/  FMUL.FTZ R113, R12, R113 ;  /* 0x000000710c717220 */ /* 0x000fe20000410000 */
[----:B------:R-:W-:-:S02]  /*5e90*/  ISETP.GE.U32.AND P5, PT, R87, UR48, PT ;  /* 0x0000003057007c0c */ /* 0x000fc4000bfa6070 */
[----:B------:R-:W-:Y:S02]  /*5ea0*/  IADD3 R87, PT, PT, R42, 0x6, RZ ;  /* 0x000000062a577810 */ /* 0x000fe40007ffe0ff */
[----:B------:R-:W-:Y:S02]  /*5eb0*/  FSEL R141, R113, RZ, !P5 ;  /* 0x000000ff718d7208 */ /* 0x000fe40006800000 */
[----:B--2---:R-:W-:Y:S02]  /*5ec0*/  FSEL R142, R119, 1, !P5 ;  /* 0x3f800000778e7808 */ /* 0x004fe40006800000 */
[----:B------:R-:W-:Y:S02]  /*5ed0*/  ISETP.GE.U32.AND P5, PT, R87, UR48, PT ;  /* 0x0000003057007c0c */ /* 0x000fe4000bfa6070 */
[----:B------:R-:W1:Y:S01]  /*5ee0*/  LDS.U16 R87, [R59+0x14] ;  /* 0x000014003b577984 */ /* 0x000e620000000400 */
[C---:B------:R-:W-:Y:S01]  /*5ef0*/  FMUL.FTZ R89, R86.reuse, R46 ;  /* 0x0000002e56597220 */ /* 0x040fe20000410000 */
[C---:B------:R-:W-:Y:S01]  /*5f00*/  FMUL.FTZ R117, R86.reuse, R45 ;  /* 0x0000002d56757220 */ /* 0x040fe20000410000 */
[----:B------:R-:W-:Y:S01]  /*5f10*/  FMUL.FTZ R123, R86, R44 ;  /* 0x0000002c567b7220 */ /* 0x000fe20000410000 */
[----:B0-----:R-:W-:-:S03]  /*5f20*/  IMAD.U32 R128, R43, 0x10000, RZ ;  /* 0x000100002b807824 */ /* 0x001fc600078e00ff */
[----:B------:R-:W0:Y:S01]  /*5f30*/  MUFU.EX2 R89, R89 ;  /* 0x0000005900597308 */ /* 0x000e220000000800 */
[----:B------:R-:W-:Y:S01]  /*5f40*/  FMUL.FTZ R128, R11, R128 ;  /* 0x000000800b807220 */ /* 0x000fe20000410000 */
[----:B---3--:R-:W-:Y:S01]  /*5f50*/  IMAD.U32 R115, R115, 0x10000, RZ ;  /* 0x0001000073737824 */ /* 0x008fe200078e00ff */
[----:B------:R-:W-:-:S05]  /*5f60*/  IADD3 R43, PT, PT, R42, 0x9, RZ ;  /* 0x000000092a2b7810 */ /* 0x000fca0007ffe0ff */
[----:B------:R-:W2:Y:S01]  /*5f70*/  MUFU.EX2 R117, R117 ;  /* 0x0000007500757308 */ /* 0x000ea20000000800 */
[----:B------:R-:W-:Y:S01]  /*5f80*/  FSEL R143, R128, RZ, !P5 ;  /* 0x000000ff808f7208 */ /* 0x000fe20006800000 */
[----:B-----5:R-:W-:-:S06]  /*5f90*/  IMAD.U32 R128, R41, 0x10000, RZ ;  /* 0x0001000029807824 */ /* 0x020fcc00078e00ff */
[----:B------:R-:W3:Y:S01]  /*5fa0*/  MUFU.EX2 R123, R123 ;  /* 0x0000007b007b7308 */ /* 0x000ee20000000800 */
[----:B------:R-:W-:Y:S01]  /*5fb0*/  FSEL R144, R121, 1, !P5 ;  /* 0x3f80000079907808 */ /* 0x000fe20006800000 */
[----:B------:R-:W-:Y:S01]  /*5fc0*/  FMUL.FTZ R115, R10, R115 ;  /* 0x000000730a737220 */ /* 0x000fe20000410000 */
[----:B------:R-:W-:Y:S01]  /*5fd0*/  ISETP.GE.U32.AND P5, PT, R43, UR48, PT ;  /* 0x000000302b007c0c */ /* 0x000fe2000bfa6070 */
[----:B------:R-:W-:Y:S01]  /*5fe0*/  VIADD R43, R42, 0x8 ;  /* 0x000000082a2b7836 */ /* 0x000fe20000000000 */
[----:B------:R-:W-:Y:S01]  /*5ff0*/  SHF.L.U32 R41, R40, 0x10, RZ ;  /* 0x0000001028297819 */ /* 0x000fe200000006ff */
[----:B------:R-:W-:Y:S01]  /*6000*/  FMUL.FTZ R113, R86, R39 ;  /* 0x0000002756717220 */ /* 0x000fe20000410000 */
[----:B------:R-:W-:Y:S01]  /*6010*/  FSEL R145, R115, RZ, !P4 ;  /* 0x000000ff73917208 */ /* 0x000fe20006000000 */
[----:B------:R-:W-:Y:S01]  /*6020*/  FMUL.FTZ R128, R9, R128 ;  /* 0x0000008009807220 */ /* 0x000fe20000410000 */
[----:B0-----:R-:W-:Y:S01]  /*6030*/  FSEL R146, R89, 1, !P4 ;  /* 0x3f80000059927808 */ /* 0x001fe20006000000 */
[----:B------:R-:W-:-:S02]  /*6040*/  VIADD R40, R42, 0xb ;  /* 0x0000000b2a287836 */ /* 0x000fc40000000000 */
[----:B------:R-:W-:Y:S01]  /*6050*/  FMUL.FTZ R41, R8, R41 ;  /* 0x0000002908297220 */ /* 0x000fe20000410000 */
[----:B------:R-:W-:Y:S01]  /*6060*/  ISETP.GE.U32.AND P4, PT, R43, UR48, PT ;  /* 0x000000302b007c0c */ /* 0x000fe2000bf86070 */
[----:B------:R-:W-:Y:S01]  /*6070*/  VIADD R42, R42, 0xa ;  /* 0x0000000a2a2a7836 */ /* 0x000fe20000000000 */
[----:B------:R-:W0:Y:S01]  /*6080*/  MUFU.EX2 R113, R113 ;  /* 0x0000007100717308 */ /* 0x000e220000000800 */
[----:B------:R-:W-:Y:S01]  /*6090*/  LDS.U16 R89, [R58+0x16] ;  /* 0x000016003a597984 */ /* 0x000fe20000000400 */
[----:B------:R-:W-:Y:S02]  /*60a0*/  FSEL R147, R128, RZ, !P4 ;  /* 0x000000ff80937208 */ /* 0x000fe40006000000 */
[----:B--2---:R-:W-:Y:S01]  /*60b0*/  FSEL R148, R117, 1, !P4 ;  /* 0x3f80000075947808 */ /* 0x004fe20006000000 */
[----:B------:R-:W-:Y:S01]  /*60c0*/  LDS.U16 R43, [R54+0x1e] ;  /* 0x00001e00362b7984 */ /* 0x000fe20000000400 */
[----:B------:R-:W-:Y:S02]  /*60d0*/  FSEL R149, R41, RZ, !P5 ;  /* 0x000000ff29957208 */ /* 0x000fe40006800000 */
[----:B---3--:R-:W-:Y:S01]  /*60e0*/  FSEL R150, R123, 1, !P5 ;  /* 0x3f8000007b967808 */ /* 0x008fe20006800000 */
[----:B------:R-:W2:Y:S01]  /*60f0*/  LDS.U16 R41, [R56+0x1a] ;  /* 0x00001a0038297984 */ /* 0x000ea20000000400 */
[----:B------:R-:W-:-:S02]  /*6100*/  ISETP.GE.U32.AND P4, PT, R40, UR48, PT ;  /* 0x0000003028007c0c */ /* 0x000fc4000bf86070 */
[----:B------:R-:W-:Y:S01]  /*6110*/  ISETP.GE.U32.AND P5, PT, R42, UR48, PT ;  /* 0x000000302a007c0c */ /* 0x000fe2000bfa6070 */
[----:B------:R-:W3:Y:S01]  /*6120*/  LDS.U16 R40, [R57+0x18] ;  /* 0x0000180039287984 */ /* 0x000ee20000000400 */
[----:B------:R-:W-:-:S03]  /*6130*/  PRMT R115, R88, 0x7632, R115 ;  /* 0x0000763258737816 */ /* 0x000fc60000000073 */
[----:B------:R-:W4:Y:S01]  /*6140*/  LDS.U16 R42, [R55+0x1c] ;  /* 0x00001c00372a7984 */ /* 0x000f220000000400 */
[----:B------:R-:W-:-:S03]  /*6150*/  PRMT R117, R114, 0x7632, R117 ;  /* 0x0000763272757816 */ /* 0x000fc60000000075 */
[----:B------:R1:W-:Y:S01]  /*6160*/  STS.U16 [R93+0x840], R88 ;  /* 0x000840585d007388 */ /* 0x0003e20000000400 */
[----:B------:R-:W-:Y:S02]  /*6170*/  PRMT R119, R116, 0x7632, R119 ;  /* 0x0000763274777816 */ /* 0x000fe40000000077 */
[----:B------:R-:W-:Y:S01]  /*6180*/  PRMT R121, R118, 0x7632, R121 ;  /* 0x0000763276797816 */ /* 0x000fe20000000079 */
[----:B------:R5:W-:Y:S01]  /*6190*/  STS.U16 [R92+0x880], R115 ;  /* 0x000880735c007388 */ /* 0x000be20000000400 */
[----:B-1----:R-:W-:Y:S01]  /*61a0*/  SHF.L.U32 R88, R87, 0x10, RZ ;  /* 0x0000001057587819 */ /* 0x002fe200000006ff */
[----:B------:R-:W-:Y:S02]  /*61b0*/  FMUL.FTZ R87, R86, R36 ;  /* 0x0000002456577220 */ /* 0x000fe40000410000 */
[----:B------:R1:W-:Y:S02]  /*61c0*/  STS.U16 [R91+0x8c0], R114 ;  /* 0x0008c0725b007388 */ /* 0x0003e40000000400 */
[----:B------:R-:W-:-:S02]  /*61d0*/  FMUL.FTZ R88, R7, R88 ;  /* 0x0000005807587220 */ /* 0x000fc40000410000 */
[----:B------:R-:W-:Y:S01]  /*61e0*/  STS.U16 [R90+0x900], R117 ;  /* 0x000900755a007388 */ /* 0x000fe20000000400 */
[----:B------:R-:W2:Y:S01]  /*61f0*/  MUFU.EX2 R87, R87 ;  /* 0x0000005700577308 */ /* 0x000ea20000000800 */
        /* <DEDUP_REMOVED lines=20> */
[----:B------:R-:W-:Y:S01]  /*6340*/  LDS.U16 R114, [R69+0x840] ;  /* 0x0008400045727984 */ /* 0x000fe20000000400 */
[----:B--2---:R-:W-:-:S03]  /*6350*/  FSEL R156, R87, 1, !P2 ;  /* 0x3f800000579c7808 */ /* 0x004fc60005000000 */
[----:B------:R-:W0:Y:S04]  /*6360*/  LDS.U16 R113, [R68+0x842] ;  /* 0x0008420044717984 */ /* 0x000e280000000400 */
[----:B------:R-:W1:Y:S04]  /*6370*/  LDS.U16 R116, [R67+0x844] ;  /* 0x0008440043747984 */ /* 0x000e680000000400 */
[----:B------:R-:W-:Y:S04]  /*6380*/  LDS.U16 R115, [R66+0x846] ;  /* 0x0008460042737984 */ /* 0x000fe80000000400 */
[----:B------:R-:W2:Y:S04]  /*6390*/  LDS.U16 R118, [R65+0x848] ;  /* 0x0008480041767984 */ /* 0x000ea80000000400 */
[----:B------:R-:W5:Y:S04]  /*63a0*/  LDS.U16 R117, [R64+0x84a] ;  /* 0x00084a0040757984 */ /* 0x000f680000000400 */
[----:B------:R-:W-:Y:S04]  /*63b0*/  LDS.U16 R120, [R63+0x84c] ;  /* 0x00084c003f787984 */ /* 0x000fe80000000400 */
[----:B------:R-:W5:Y:S04]  /*63c0*/  LDS.U16 R119, [R62+0x84e] ;  /* 0x00084e003e777984 */ /* 0x000f680000000400 */
[----:B------:R-:W5:Y:S04]  /*63d0*/  LDS.U16 R122, [R61+0x850] ;  /* 0x000850003d7a7984 */ /* 0x000f680000000400 */
[----:B------:R-:W-:Y:S04]  /*63e0*/  LDS.U16 R121, [R60+0x852] ;  /* 0x000852003c797984 */ /* 0x000fe80000000400 */
[----:B------:R-:W5:Y:S04]  /*63f0*/  LDS.U16 R124, [R59+0x854] ;  /* 0x000854003b7c7984 */ /* 0x000f680000000400 */
[----:B------:R-:W5:Y:S04]  /*6400*/  LDS.U16 R123, [R58+0x856] ;  /* 0x000856003a7b7984 */ /* 0x000f680000000400 */
[----:B------:R-:W-:Y:S04]  /*6410*/  LDS.U16 R126, [R57+0x858] ;  /* 0x00085800397e7984 */ /* 0x000fe80000000400 */
[----:B------:R-:W5:Y:S04]  /*6420*/  LDS.U16 R125, [R56+0x85a] ;  /* 0x00085a00387d7984 */ /* 0x000f680000000400 */
[----:B------:R-:W5:Y:S04]  /*6430*/  LDS.U16 R128, [R55+0x85c] ;  /* 0x00085c0037807984 */ /* 0x000f680000000400 */
[----:B------:R-:W5:Y:S04]  /*6440*/  LDS.U16 R127, [R54+0x85e] ;  /* 0x00085e00367f7984 */ /* 0x000f680000000400 */
[----:B------:R-:W5:Y:S01]  /*6450*/  @P5 LDS.64 R86, [UR51] ;  /* 0x00000033ff565984 */ /* 0x000f620008000a00 */
[----:B------:R-:W-:Y:S01]  /*6460*/  SHF.L.U32 R41, R41, 0x10, RZ ;  /* 0x0000001029297819 */ /* 0x000fe200000006ff */
[----:B------:R-:W-:-:S02]  /*6470*/  IMAD.U32 R89, R89, 0x10000, RZ ;  /* 0x0001000059597824 */ /* 0x000fc400078e00ff */
[----:B---3--:R-:W-:Y:S02]  /*6480*/  IMAD.U32 R40, R40, 0x10000, RZ ;  /* 0x0001000028287824 */ /* 0x008fe400078e00ff */
[----:B----4-:R-:W-:Y:S02]  /*6490*/  IMAD.U32 R42, R42, 0x10000, RZ ;  /* 0x000100002a2a7824 */ /* 0x010fe400078e00ff */
[----:B------:R-:W-:Y:S02]  /*64a0*/  IMAD.U32 R43, R43, 0x10000, RZ ;  /* 0x000100002b2b7824 */ /* 0x000fe400078e00ff */
[----:B------:R-:W-:Y:S01]  /*64b0*/  FMUL.FTZ R89, R6, R89 ;  /* 0x0000005906597220 */ /* 0x000fe20000410000 */
[----:B------:R-:W-:Y:S01]  /*64c0*/  FMUL.FTZ R40, R5, R40 ;  /* 0x0000002805287220 */ /* 0x000fe20000410000 */
[----:B------:R-:W-:Y:S01]  /*64d0*/  FMUL.FTZ R41, R4, R41 ;  /* 0x0000002904297220 */ /* 0x000fe20000410000 */
[----:B------:R-:W-:Y:S01]  /*64e0*/  FMUL.FTZ R42, R3, R42 ;  /* 0x0000002a032a7220 */ /* 0x000fe20000410000 */
[----:B------:R-:W-:Y:S01]  /*64f0*/  FMUL.FTZ R43, R2, R43 ;  /* 0x0000002b022b7220 */ /* 0x000fe20000410000 */
[----:B------:R-:W-:Y:S01]  /*6500*/  FSEL R153, R89, RZ, !P4 ;  /* 0x000000ff59997208 */ /* 0x000fe20006000000 */
[----:B0-----:R-:W-:Y:S01]  /*6510*/  IMAD.U32 R113, R113, 0x10000, RZ ;  /* 0x0001000071717824 */ /* 0x001fe200078e00ff */
[----:B------:R-:W-:Y:S01]  /*6520*/  FSEL R154, R154, 1, !P4 ;  /* 0x3f8000009a9a7808 */ /* 0x000fe20006000000 */
[----:B-1----:R-:W-:Y:S01]  /*6530*/  IMAD.U32 R116, R116, 0x10000, RZ ;  /* 0x0001000074747824 */ /* 0x002fe200078e00ff */
[----:B------:R-:W-:Y:S01]  /*6540*/  FSEL R158, R158, 1, !P0 ;  /* 0x3f8000009e9e7808 */ /* 0x000fe20004000000 */
[----:B--2---:R-:W-:Y:S01]  /*6550*/  IMAD.U32 R118, R118, 0x10000, RZ ;  /* 0x0001000076767824 */ /* 0x004fe200078e00ff */
[----:B------:R-:W-:Y:S01]  /*6560*/  FSEL R160, R40, RZ, !P3 ;  /* 0x000000ff28a07208 */ /* 0x000fe20005800000 */
[----:B-----5:R-:W-:Y:S01]  /*6570*/  IMAD.U32 R117, R117, 0x10000, RZ ;  /* 0x0001000075757824 */ /* 0x020fe200078e00ff */
        /* <DEDUP_REMOVED lines=13> */
[----:B------:R-:W-:Y:S02]  /*6650*/  SHF.L.U32 R126, R126, 0x10, RZ ;  /* 0x000000107e7e7819 */ /* 0x000fe400000006ff */
[----:B------:R-:W-:Y:S01]  /*6660*/  SHF.L.U32 R127, R127, 0x10, RZ ;  /* 0x000000107f7f7819 */ /* 0x000fe200000006ff */
        /* <DEDUP_REMOVED lines=19> */
.L_x_5987:
[----:B------:R-:W-:Y:S01]  /*67a0*/  IMAD.MOV.U32 R87, RZ, RZ, RZ ;  /* 0x000000ffff577224 */ /* 0x000fe200078e00ff */
[----:B------:R-:W-:Y:S06]  /*67b0*/  BRA.U !UP2, `(.L_x_5986) ;  /* 0x000000010a147547 */ /* 0x000fec000b800000 */
[----:B------:R-:W-:-:S04]  /*67c0*/  UIADD3 UR4, UP0, UPT, UR29, UR12, URZ ;  /* 0x0000000c1d047290 */ /* 0x000fc8000ff1e0ff */
[----:B------:R-:W-:Y:S02]  /*67d0*/  UIADD3.X UR5, UPT, UPT, UR27, UR13, URZ, UP0, !UPT ;  /* 0x0000000d1b057290 */ /* 0x000fe400087fe4ff */
[----:B------:R-:W-:-:S04]  /*67e0*/  IMAD.U32 R40, RZ, RZ, UR4 ;  /* 0x00000004ff287e24 */ /* 0x000fc8000f8e00ff */
[----:B------:R-:W-:-:S05]  /*67f0*/  MOV R41, UR5 ;  /* 0x0000000500297c02 */ /* 0x000fca0008000f00 */
[----:B------:R1:W5:Y:S02]  /*6800*/  LDG.E R87, desc[UR36][R40.64] ;  /* 0x0000002428577981 */ /* 0x000364000c1e1900 */
.L_x_5986:
        /* <DEDUP_REMOVED lines=84> */
[----:B------:R-:W-:Y:S01]  /*6d50*/  @P1 FSEL R164, R130, R41, !P0 ;  /* 0x0000002982a41208 */ /* 0x000fe20004000000 */
[----:B-----5:R-:W-:Y:S01]  /*6d60*/  @P1 IMAD.MOV.U32 R41, RZ, RZ, R87 ;  /* 0x000000ffff291224 */ /* 0x020fe200078e0057 */
[----:B------:R-:W-:Y:S01]  /*6d70*/  @P1 FSEL R163, R129, R40, !P0 ;  /* 0x0000002881a31208 */ /* 0x000fe20004000000 */
[----:B------:R-:W-:Y:S01]  /*6d80*/  @P1 IMAD.MOV.U32 R40, RZ, RZ, R86 ;  /* 0x000000ffff281224 */ /* 0x000fe200078e0056 */
[----:B------:R-:W-:Y:S06]  /*6d90*/  @P1 BRA `(.L_x_5989) ;  /* 0x0000000000181947 */ /* 0x000fec0003800000 */
[----:B------:R-:W-:Y:S01]  /*6da0*/  ISETP.NE.AND P0, PT, R94, RZ, PT ;  /* 0x000000ff5e00720c */ /* 0x000fe20003f05270 */
[C---:B------:R-:W-:Y:S01]  /*6db0*/  FMUL.FTZ R40, R43.reuse, R86 ;  /* 0x000000562b287220 */ /* 0x040fe20000410000 */
[----:B------:R-:W-:-:S11]  /*6dc0*/  FFMA.FTZ R41, R43, R87, R88 ;  /* 0x000000572b297223 */ /* 0x000fd60000010058 */
[----:B------:R0:W-:Y:S01]  /*6dd0*/  @!P0 STS.64 [UR54+0x1098], R86 ;  /* 0x00109856ff008988 */ /* 0x0001e20008000a36 */
[----:B------:R-:W-:Y:S01]  /*6de0*/  @!P0 MOV R163, R86 ;  /* 0x0000005600a38202 */ /* 0x000fe20000000f00 */
[----:B------:R-:W-:-:S07]  /*6df0*/  @!P0 IMAD.MOV.U32 R164, RZ, RZ, R87 ;  /* 0x000000ffffa48224 */ /* 0x000fce00078e0057 */
.L_x_5989:
[----:B------:R-:W-:Y:S05]  /*6e00*/  BSYNC.RECONVERGENT B0 ;  /* 0x0000000000007941 */ /* 0x000fea0003800200 */
.L_x_5988:
        /* <DEDUP_REMOVED lines=32> */
[----:B------:R-:W-:-:S05]  /*7010*/  MOV R87, UR5 ;  /* 0x0000000500577c02 */ /* 0x000fca0008000f00 */
[----:B------:R-:W2:Y:S02]  /*7020*/  LDG.E R86, desc[UR36][R86.64] ;  /* 0x0000002456567981 */ /* 0x000ea4000c1e1900 */
[----:B--2---:R-:W-:-:S13]  /*7030*/  R2UR UR4, R86 ;  /* 0x00000000560472ca */ /* 0x004fda00000e0000 */
[----:B------:R-:W-:-:S06]  /*7040*/  UIMAD.WIDE UR4, UR4, 0x4, UR20 ;  /* 0x00000004040478a5 */ /* 0x000fcc000f8e0214 */
[----:B------:R-:W-:Y:S02]  /*7050*/  IMAD.U32 R42, RZ, RZ, UR4 ;  /* 0x00000004ff2a7e24 */ /* 0x000fe4000f8e00ff */
[----:B------:R-:W-:-:S05]  /*7060*/  IMAD.U32 R43, RZ, RZ, UR5 ;  /* 0x00000005ff2b7e24 */ /* 0x000fca000f8e00ff */
[----:B------:R1:W5:Y:S01]  /*7070*/  LDG.E R40, desc[UR36][R42.64] ;  /* 0x000000242a287981 */ /* 0x000362000c1e1900 */
[----:B------:R-:W-:Y:S05]  /*7080*/  BRA `(.L_x_5994) ;  /* 0x0000000000847947 */ /* 0x000fea0003800000 */
.L_x_5993:
        /* <DEDUP_REMOVED lines=33> */
.L_x_5994:
        /* <DEDUP_REMOVED lines=10> */
.L_x_5992:
        /* <DEDUP_REMOVED lines=9> */
.L_x_5991:
[----:B------:R-:W-:Y:S05]  /*73d0*/  BSYNC.RECONVERGENT B0 ;  /* 0x0000000000007941 */ /* 0x000fea0003800200 */
.L_x_5990:
        /* <DEDUP_REMOVED lines=32> */
.L_x_5985:
[----:B------:R-:W-:Y:S01]  /*75e0*/  BAR.SYNC.DEFER_BLOCKING 0x0 ;  /* 0x0000000000007b1d */ /* 0x000fe20000010000 */
[----:B------:R-:W-:Y:S01]  /*75f0*/  F2FP.BF16.F32.PACK_AB R32, R32, R33 ;  /* 0x000000212020723e */ /* 0x000fe200000010ff */
[----:B------:R-:W-:Y:S01]  /*7600*/  UIADD3 UR9, UPT, UPT, UR9, 0x1, URZ ;  /* 0x0000000109097890 */ /* 0x000fe2000fffe0ff */
[----:B------:R-:W-:Y:S01]  /*7610*/  F2FP.BF16.F32.PACK_AB R30, R30, R31 ;  /* 0x0000001f1e1e723e */ /* 0x000fe200000010ff */
[----:B------:R-:W-:Y:S01]  /*7620*/  UIADD3 UR11, UPT, UPT, UR48, UR11, URZ ;  /* 0x0000000b300b7290 */ /* 0x000fe2000fffe0ff */
[----:B------:R-:W-:Y:S01]  /*7630*/  PRMT R34, R32, 0x7632, R34 ;  /* 0x0000763220227816 */ /* 0x000fe20000000022 */
[----:B------:R-:W1:Y:S01]  /*7640*/  LDCU.128 UR12, c[0x0][0x430] ;  /* 0x00008600ff0c77ac */ /* 0x000e620008000c00 */
[----:B------:R-:W-:Y:S02]  /*7650*/  F2FP.BF16.F32.PACK_AB R28, R28, R29 ;  /* 0x0000001d1c1c723e */ /* 0x000fe400000010ff */
[----:B------:R-:W-:Y:S01]  /*7660*/  PRMT R33, R30, 0x7632, R33 ;  /* 0x000076321e217816 */ /* 0x000fe20000000021 */
[----:B------:R-:W-:Y:S01]  /*7670*/  UMOV UR4, UR10 ;  /* 0x0000000a00047c82 */ /* 0x000fe20008000000 */
[----:B------:R-:W-:Y:S01]  /*7680*/  F2FP.BF16.F32.PACK_AB R26, R26, R27 ;  /* 0x0000001b1a1a723e */ /* 0x000fe200000010ff */
[----:B------:R-:W-:Y:S01]  /*7690*/  UMOV UR5, URZ ;  /* 0x000000ff00057c82 */ /* 0x000fe20008000000 */
[----:B------:R-:W-:Y:S01]  /*76a0*/  PRMT R2, R28, 0x7632, R2 ;  /* 0x000076321c027816 */ /* 0x000fe20000000002 */
[----:B------:R-:W2:Y:S01]  /*76b0*/  LDCU.64 UR16, c[0x0][0x4a8] ;  /* 0x00009500ff1077ac */ /* 0x000ea20008000a00 */
[----:B------:R-:W-:-:S02]  /*76c0*/  F2FP.BF16.F32.PACK_AB R24, R24, R25 ;  /* 0x000000191818723e */ /* 0x000fc400000010ff */
[----:B------:R-:W-:Y:S01]  /*76d0*/  PRMT R31, R26, 0x7632, R31 ;  /* 0x000076321a1f7816 */ /* 0x000fe2000000001f */
[----:B------:R-:W-:Y:S01]  /*76e0*/  UISETP.NE.AND UP0, UPT, UR9, UR34, UPT ;  /* 0x000000220900728c */ /* 0x000fe2000bf05270 */
[----:B------:R-:W-:Y:S01]  /*76f0*/  F2FP.BF16.F32.PACK_AB R22, R22, R23 ;  /* 0x000000171616723e */ /* 0x000fe200000010ff */
[----:B------:R-:W-:Y:S01]  /*7700*/  UIMAD.WIDE.U32 UR30, UR48, 0x2, UR30 ;  /* 0x00000002301e78a5 */ /* 0x000fe2000f8e001e */
[----:B------:R-:W-:Y:S01]  /*7710*/  F2FP.BF16.F32.PACK_AB R20, R20, R21 ;  /* 0x000000151414723e */ /* 0x000fe200000010ff */
[----:B------:R-:W-:Y:S01]  /*7720*/  UIADD3 UR10, UPT, UPT, UR48, UR10, URZ ;  /* 0x0000000a300a7290 */ /* 0x000fe2000fffe0ff */
[----:B------:R-:W-:Y:S01]  /*7730*/  ISETP.NE.AND P0, PT, R112, RZ, PT ;  /* 0x000000ff7000720c */ /* 0x000fe20003f05270 */
[----:B------:R-:W-:Y:S01]  /*7740*/  STS.U16 [R69], R32 ;  /* 0x0000002045007388 */ /* 0x000fe20000000400 */
[----:B------:R-:W-:Y:S01]  /*7750*/  PRMT R29, R22, 0x7632, R29 ;  /* 0x00007632161d7816 */ /* 0x000fe2000000001d */
[----:B-1----:R-:W-:Y:S01]  /*7760*/  UIMAD.WIDE.U32 UR4, UR22, UR12, UR4 ;  /* 0x0000000c160472a5 */ /* 0x002fe2000f8e0004 */
[----:B------:R-:W-:Y:S01]  /*7770*/  F2FP.BF16.F32.PACK_AB R18, R18, R19 ;  /* 0x000000131212723e */ /* 0x000fe200000010ff */
        /* <DEDUP_REMOVED lines=20> */
[----:B-1----:R-:W-:-:S03]  /*78c0*/  MOV R2, UR48 ;  /* 0x0000003000027c02 */ /* 0x002fc60008000f00 */
        /* <DEDUP_REMOVED lines=27> */
[----:B------:R-:W-:-:S05]  /*7a80*/  IADD3 R3, P0, PT, R111, UR4, RZ ;  /* 0x000000046f037c10 */ /* 0x000fca000ff1e0ff */
[----:B------:R-:W-:Y:S01]  /*7a90*/  IMAD.X R6, RZ, RZ, UR15, P0 ;  /* 0x0000000fff067e24 */ /* 0x000fe200080e06ff */
[C---:B--2---:R-:W-:Y:S01]  /*7aa0*/  LEA R2, P0, R3.reuse, UR16, 0x1 ;  /* 0x0000001003027c11 */ /* 0x044fe2000f8008ff */
[----:B------:R-:W-:Y:S02]  /*7ab0*/  UMOV UR4, UR28 ;  /* 0x0000001c00047c82 */ /* 0x000fe40008000000 */
[----:B------:R-:W-:Y:S01]  /*7ac0*/  UIMAD.WIDE.U32 UR4, UR48, 0x2, UR4 ;  /* 0x00000002300478a5 */ /* 0x000fe2000f8e0004 */
[----:B------:R-:W-:-:S06]  /*7ad0*/  LEA.HI.X R3, R3, UR17, R6, 0x1, P0 ;  /* 0x0000001103037c11 */ /* 0x000fcc00080f0c06 */
        /* <DEDUP_REMOVED lines=37> */
.L_x_5997:
        /* <DEDUP_REMOVED lines=13> */
.L_x_8084:


//--------------------- .text._Z25selective_scan_fwd_kernelI32Selective_Scan_fwd_kernel_traitsILi64ELi16ELi1ELb0ELb1ELb1ELb0ELb1EN3c108BFloat16EffEEv13SSMParamsBase --------------------------
	.section	.text._Z25selective_scan_fwd_kernelI32Selective_Scan_fwd_kernel_traitsILi64ELi16ELi1ELb0ELb1ELb1ELb0ELb1EN3c108BFloat16EffEEv13SSMParamsBase,"ax",@progbits
	.align	128
        .global         _Z25selective_scan_fwd_kernelI32Selective_Scan_fwd_kernel_traitsILi64ELi16ELi1ELb0ELb1ELb1ELb0ELb1EN3c108BFloat16EffEEv13SSMParamsBase
        .type           _Z25selective_scan_fwd_kernelI32Selective_Scan_fwd_kernel_traitsILi64ELi16ELi1ELb0ELb1ELb1ELb0ELb1EN3c108BFloat16EffEEv13SSMParamsBase,@function
        .size           _Z25selective_scan_fwd_kernelI32Selective_Scan_fwd_kernel_traitsILi64ELi16ELi1ELb0ELb1ELb1ELb0ELb1EN3c108BFloat16EffEEv13SSMParamsBase,(.L_x_8085 - _Z25selective_scan_fwd_kernelI32Selective_Scan_fwd_kernel_traitsILi64ELi16ELi1ELb0ELb1ELb1ELb0ELb1EN3c108BFloat16EffEEv13SSMParamsBase)
        .other          _Z25selective_scan_fwd_kernelI32Selective_Scan_fwd_kernel_traitsILi64ELi16ELi1ELb0ELb1ELb1ELb0ELb1EN3c108BFloat16EffEEv13SSMParamsBase,@"STO_CUDA_ENTRY STV_DEFAULT"
_Z25selective_scan_fwd_kernelI32Selective_Scan_fwd_kernel_traitsILi64ELi16ELi1ELb0ELb1ELb1ELb0ELb1EN3c108BFloat16EffEEv13SSMParamsBase:
.text._Z25selective_scan_fwd_kernelI32Selective_Scan_fwd_kernel_traitsILi64ELi16ELi1ELb0ELb1ELb1ELb0ELb1EN3c108BFloat16EffEEv13SSMParamsBase:
        /* <DEDUP_REMOVED lines=57> */
.L_x_5998:
        /* <DEDUP_REMOVED lines=99> */
.L_x_5999:
        /* <DEDUP_REMOVED lines=10> */
.L_x_6000:
        /* <DEDUP_REMOVED lines=80> */
[----:B------:R-:W-:Y:S02]  /*0f60*/  MOV R2, UR10 ;  /* 0x0000000a00027c02 */ /* 0x000fe40008000f00 */
        /* <DEDUP_REMOVED lines=19> */
.L_x_6001:
        /* <DEDUP_REMOVED lines=33> */
.L_x_6002:
        /* <DEDUP_REMOVED lines=24> */
.L_x_6046:
        /* <DEDUP_REMOVED lines=25> */
[----:B------:R-:W-:Y:S02]  /*15c0*/  LOP3.LUT R0, R0, 0xfffffdff, RZ, 0xc0, !PT ;  /* 0xfffffdff00007812 */ /* 0x000fe400078ec0ff */
[----:B------:R-:W-:Y:S02]  /*15d0*/  LOP3.LUT R23, R2, 0x3e00, RZ, 0xc0, !PT ;  /* 0x00003e0002177812 */ /* 0x000fe400078ec0ff */
[----:B------:R-:W-:Y:S02]  /*15e0*/  IADD3 R4, P1, PT, R96, UR24, RZ ;  /* 0x0000001860047c10 */ /* 0x000fe4000ff3e0ff */
[----:B------:R-:W-:Y:S02]  /*15f0*/  LOP3.LUT R111, R23, 0x1f, R112, 0xf8, !PT ;  /* 0x0000001f176f7812 */ /* 0x000fe400078ef870 */
[----:B------:R-:W-:Y:S01]  /*1600*/  PRMT R6, RZ, 0x7610, R6 ;  /* 0x00007610ff067816 */ /* 0x000fe20000000006 */
[----:B------:R-:W-:Y:S01]  /*1610*/  IMAD.X R5, RZ, RZ, UR25, P1 ;  /* 0x00000019ff057e24 */ /* 0x000fe200088e06ff */
[----:B------:R-:W-:-:S02]  /*1620*/  SHF.L.U32 R96, R111, 0x1, RZ ;  /* 0x000000016f607819 */ /* 0x000fc400000006ff */
[----:B------:R-:W-:Y:S02]  /*1630*/  @P0 LOP3.LUT R0, R0, 0x200, RZ, 0xfc, !PT ;  /* 0x0000020000000812 */ /* 0x000fe400078efcff */
[----:B------:R-:W-:Y:S02]  /*1640*/  IADD3 R2, P0, PT, R96, UR26, RZ ;  /* 0x0000001a60027c10 */ /* 0x000fe4000ff1e0ff */
[----:B------:R-:W-:Y:S02]  /*1650*/  PRMT R13, RZ, 0x7610, R13 ;  /* 0x00007610ff0d7816 */ /* 0x000fe4000000000d */
[----:B------:R-:W-:Y:S01]  /*1660*/  ISETP.GE.AND P6, PT, R109, UR46, PT ;  /* 0x0000002e6d007c0c */ /* 0x000fe2000bfc6270 */
[----:B------:R-:W-:Y:S01]  /*1670*/  IMAD.X R3, RZ, RZ, UR27, P0 ;  /* 0x0000001bff037e24 */ /* 0x000fe200080e06ff */
        /* <DEDUP_REMOVED lines=38> */
[----:B------:R-:W-:-:S03]  /*18e0*/  PRMT R19, RZ, 0x7610, R19 ;  /* 0x00007610ff137816 */ /* 0x000fc60000000013 */
        /* <DEDUP_REMOVED lines=20> */
[-C--:B------:R-:W-:Y:S02]  /*1a30*/  LEA.HI.SX32 R24, R24, R23.reuse, 0x1b ;  /* 0x0000001718187211 */ /* 0x080fe400078fdaff */
[----:B------:R-:W-:Y:S02]  /*1a40*/  IADD3 R4, PT, PT, R23, 0xa0, RZ ;  /* 0x000000a017047810 */ /* 0x000fe40007ffe0ff */
[----:B------:R-:W-:-:S02]  /*1a50*/  LEA.HI.SX32 R26, R26, R23, 0x1b ;  /* 0x000000171a1a7211 */ /* 0x000fc400078fdaff */
[----:B------:R-:W-:Y:S02]  /*1a60*/  LEA R93, R93, UR39, 0x1 ;  /* 0x000000275d5d7c11 */ /* 0x000fe4000f8e08ff */
[-C--:B------:R-:W-:Y:S02]  /*1a70*/  LEA.HI.SX32 R28, R28, R23.reuse, 0x1b ;  /* 0x000000171c1c7211 */ /* 0x080fe400078fdaff */
[----:B------:R-:W-:Y:S01]  /*1a80*/  LEA R92, R22, UR39, 0x1 ;  /* 0x00000027165c7c11 */ /* 0x000fe2000f8e08ff */
[C---:B------:R-:W-:Y:S01]  /*1a90*/  VIADD R22, R23.reuse, 0xc0 ;  /* 0x000000c017167836 */ /* 0x040fe20000000000 */
        /* <DEDUP_REMOVED lines=8> */
[----:B------:R-:W-:Y:S02]  /*1b20*/  IADD3 R28, PT, PT, R23, 0x120, RZ ;  /* 0x00000120171c7810 */ /* 0x000fe40007ffe0ff */
[-C--:B------:R-:W-:Y:S02]  /*1b30*/  LEA.HI.SX32 R22, R22, R23.reuse, 0x1b ;  /* 0x0000001716167211 */ /* 0x080fe400078fdaff */
[-C--:B------:R-:W-:Y:S02]  /*1b40*/  LEA.HI.SX32 R24, R24, R23.reuse, 0x1b ;  /* 0x0000001718187211 */ /* 0x080fe400078fdaff */
[-C--:B------:R-:W-:Y:S02]  /*1b50*/  LEA.HI.SX32 R26, R26, R23.reuse, 0x1b ;  /* 0x000000171a1a7211 */ /* 0x080fe400078fdaff */
[----:B------:R-:W-:-:S02]  /*1b60*/  LEA.HI.SX32 R28, R28, R23, 0x1b ;  /* 0x000000171c1c7211 */ /* 0x000fc400078fdaff */
[----:B------:R-:W-:Y:S01]  /*1b70*/  LEA R79, R22, UR39, 0x1 ;  /* 0x00000027164f7c11 */ /* 0x000fe2000f8e08ff */
[C---:B------:R-:W-:Y:S01]  /*1b80*/  VIADD R22, R23.reuse, 0x1c0 ;  /* 0x000001c017167836 */ /* 0x040fe20000000000 */
[----:B------:R-:W-:Y:S01]  /*1b90*/  LEA R78, R24, UR39, 0x1 ;  /* 0x00000027184e7c11 */ /* 0x000fe2000f8e08ff */
[----:B------:R-:W-:Y:S01]  /*1ba0*/  VIADD R24, R23, 0x1e0 ;  /* 0x000001e017187836 */ /* 0x000fe20000000000 */
[----:B------:R-:W-:Y:S02]  /*1bb0*/  LEA.HI.SX32 R4, R4, R23, 0x1b ;  /* 0x0000001704047211 */ /* 0x000fe400078fdaff */
[----:B------:R-:W-:Y:S02]  /*1bc0*/  LEA R77, R26, UR39, 0x1 ;  /* 0x000000271a4d7c11 */ /* 0x000fe4000f8e08ff */
[----:B------:R-:W-:Y:S02]  /*1bd0*/  LEA R76, R28, UR39, 0x1 ;  /* 0x000000271c4c7c11 */ /* 0x000fe4000f8e08ff */
        /* <DEDUP_REMOVED lines=36> */
[C---:B------:R-:W-:Y:S01]  /*1e20*/  VIADD R10, R23.reuse, 0x4 ;  /* 0x00000004170a7836 */ /* 0x040fe20000000000 */
[----:B------:R-:W-:Y:S01]  /*1e30*/  STS.U16 [R74+0x2c0], R17 ;  /* 0x0002c0114a007388 */ /* 0x000fe20000000400 */
[C---:B-1----:R-:W-:Y:S01]  /*1e40*/  VIADD R12, R23.reuse, 0x5 ;  /* 0x00000005170c7836 */ /* 0x042fe20000000000 */
[C---:B--2---:R-:W-:Y:S01]  /*1e50*/  IADD3 R14, PT, PT, R23.reuse, 0x6, RZ ;  /* 0x00000006170e7810 */ /* 0x044fe20007ffe0ff */
[C---:B------:R-:W-:Y:S01]  /*1e60*/  VIADD R26, R23.reuse, 0x7 ;  /* 0x00000007171a7836 */ /* 0x040fe20000000000 */
[----:B------:R1:W-:Y:S01]  /*1e70*/  STS.U16 [R73+0x300], R18 ;  /* 0x0003001249007388 */ /* 0x0003e20000000400 */
[C---:B------:R-:W-:Y:S01]  /*1e80*/  VIADD R28, R23.reuse, 0x9 ;  /* 0x00000009171c7836 */ /* 0x040fe20000000000 */
[C---:B------:R-:W-:Y:S01]  /*1e90*/  IADD3 R36, PT, PT, R23.reuse, 0xe, RZ ;  /* 0x0000000e17247810 */ /* 0x040fe20007ffe0ff */
[----:B---3--:R-:W-:-:S02]  /*1ea0*/  VIADD R16, R23, 0x8 ;  /* 0x0000000817107836 */ /* 0x008fc40000000000 */
        /* <DEDUP_REMOVED lines=20> */
[----:B------:R-:W-:Y:S01]  /*1ff0*/  LEA.HI.SX32 R69, R23, R23, 0x1b ;  /* 0x0000001717457211 */ /* 0x000fe200078fdaff */
[----:B------:R-:W-:Y:S01]  /*2000*/  STS.U16 [R72+0x340], R19 ;  /* 0x0003401348007388 */ /* 0x000fe20000000400 */
        /* <DEDUP_REMOVED lines=156> */
.L_x_6004:
[----:B------:R-:W-:Y:S05]  /*29d0*/  BSYNC.RECONVERGENT B0 ;  /* 0x0000000000007941 */ /* 0x000fea0003800200 */
.L_x_6003:
        /* <DEDUP_REMOVED lines=37> */
.L_x_6006:
[----:B------:R-:W-:Y:S05]  /*2c30*/  BSYNC.RECONVERGENT B0 ;  /* 0x0000000000007941 */ /* 0x000fea0003800200 */
.L_x_6005:
        /* <DEDUP_REMOVED lines=35> */
.L_x_6008:
[----:B------:R-:W-:Y:S05]  /*2e70*/  BSYNC.RECONVERGENT B0 ;  /* 0x0000000000007941 */ /* 0x000fea0003800200 */
.L_x_6007:
        /* <DEDUP_REMOVED lines=37> */
.L_x_6010:
[----:B------:R-:W-:Y:S05]  /*30d0*/  BSYNC.RECONVERGENT B0 ;  /* 0x0000000000007941 */ /* 0x000fea0003800200 */
.L_x_6009:
        /* <DEDUP_REMOVED lines=35> */
.L_x_6012:
[----:B------:R-:W-:Y:S05]  /*3310*/  BSYNC.RECONVERGENT B0 ;  /* 0x0000000000007941 */ /* 0x000fea0003800200 */
.L_x_6011:
        /* <DEDUP_REMOVED lines=37> */
.L_x_6014:
[----:B------:R-:W-:Y:S05]  /*3570*/  BSYNC.RECONVERGENT B0 ;  /* 0x0000000000007941 */ /* 0x000fea0003800200 */
.L_x_6013:
        /* <DEDUP_REMOVED lines=35> */
.L_x_6016:
[----:B------:R-:W-:Y:S05]  /*37b0*/  BSYNC.RECONVERGENT B0 ;  /* 0x0000000000007941 */ /* 0x000fea0003800200 */
.L_x_6015:
        /* <DEDUP_REMOVED lines=37> */
.L_x_6018:
[----:B------:R-:W-:Y:S05]  /*3a10*/  BSYNC.RECONVERGENT B0 ;  /* 0x0000000000007941 */ /* 0x000fea0003800200 */
.L_x_6017:
        /* <DEDUP_REMOVED lines=35> */
.L_x_6020:
[----:B------:R-:W-:Y:S05]  /*3c50*/  BSYNC.RECONVERGENT B0 ;  /* 0x0000000000007941 */ /* 0x000fea0003800200 */
.L_x_6019:
[----:B------:R-:W-:Y:S01]  /*3c60*/  ISETP.EQ.OR P5, PT, RZ, UR4, P2 ;  /* 0x00000004ff007c0c */ /* 0x000fe200097a2670 */
[----:B------:R-:W-:Y:S01]  /*3c70*/  IMAD.U32 R35, R3, 0x10000, RZ ;  /* 0x0001000003237824 */ /* 0x000fe200078e00ff */
[----:B------:R-:W-:Y:S01]  /*3c80*/  BSSY.RECONVERGENT B0, `(.L_x_6021) ;  /* 0x0000025000007945 */ /* 0x000fe20003800200 */
[----:B------:R-:W-:Y:S01]  /*3c90*/  FSETP.GTU.FTZ.AND P3, PT, R36, 20, PT ;  /* 0x41a000002400780b */ /* 0x000fe20003f7c000 */
[----:B------:R-:W-:Y:S01]  /*3ca0*/  IMAD.U32 R40, R19, 0x10000, RZ ;  /* 0x0001000013287824 */ /* 0x000fe200078e00ff */
[----:B------:R-:W-:Y:S01]  /*3cb0*/  ISETP.EQ.OR P2, PT, RZ, UR4, P1 ;  /* 0x00000004ff007c0c */ /* 0x000fe20008f42670 */
[----:B------:R-:W-:Y:S02]  /*3cc0*/  IMAD.U32 R3, R18, 0x10000, RZ ;  /* 0x0001000012037824 */ /* 0x000fe400078e00ff */
[----:B------:R-:W-:-:S05]  /*3cd0*/  FADD.FTZ R35, R35, UR6 ;  /* 0x0000000623237e21 */ /* 0x000fca0008010000 */
        /* <DEDUP_REMOVED lines=31> */
.L_x_6022:
[----:B------:R-:W-:Y:S05]  /*3ed0*/  BSYNC.RECONVERGENT B0 ;  /* 0x0000000000007941 */ /* 0x000fea0003800200 */
.L_x_6021:
        /* <DEDUP_REMOVED lines=39> */
.L_x_6024:
[----:B------:R-:W-:Y:S05]  /*4150*/  BSYNC.RECONVERGENT B0 ;  /* 0x0000000000007941 */ /* 0x000fea0003800200 */
.L_x_6023:
        /* <DEDUP_REMOVED lines=10> */
[----:B------:R-:W-:-:S02]  /*4200*/  ISETP.EQ.OR P2, PT, RZ, UR4, P2 ;  /* 0x00000004ff007c0c */ /* 0x000fc40009742670 */
[----:B------:R-:W-:Y:S02]  /*4210*/  SHF.L.U32 R83, R12, 0x10, RZ ;  /* 0x000000100c537819 */ /* 0x000fe400000006ff */
[----:B------:R-:W-:Y:S01]  /*4220*/  SHF.L.U32 R87, R8, 0x10, RZ ;  /* 0x0000001008577819 */ /* 0x000fe200000006ff */
[----:B------:R-:W-:Y:S08]  /*4230*/  @P0 BRA `(.L_x_6026) ;  /* 0x0000000000780947 */ /* 0x000ff00003800000 */
        /* <DEDUP_REMOVED lines=30> */
.L_x_6026:
[----:B------:R-:W-:Y:S05]  /*4420*/  BSYNC.RECONVERGENT B0 ;  /* 0x0000000000007941 */ /* 0x000fea0003800200 */
.L_x_6025:
        /* <DEDUP_REMOVED lines=32> */
.L_x_6028:
[----:B------:R-:W-:Y:S05]  /*4630*/  BSYNC.RECONVERGENT B0 ;  /* 0x0000000000007941 */ /* 0x000fea0003800200 */
.L_x_6027:
        /* <DEDUP_REMOVED lines=32> */
.L_x_6030:
[----:B------:R-:W-:Y:S05]  /*4840*/  BSYNC.RECONVERGENT B0 ;  /* 0x0000000000007941 */ /* 0x000fea0003800200 */
.L_x_6029:
        /* <DEDUP_REMOVED lines=32> */
.L_x_6032:
[----:B------:R-:W-:Y:S05]  /*4a50*/  BSYNC.RECONVERGENT B0 ;  /* 0x0000000000007941 */ /* 0x000fea0003800200 */
.L_x_6031:
        /* <DEDUP_REMOVED lines=32> */
.L_x_6034:
[----:B------:R-:W-:Y:S05]  /*4c60*/  BSYNC.RECONVERGENT B0 ;  /* 0x0000000000007941 */ /* 0x000fea0003800200 */
.L_x_6033:
        /* <DEDUP_REMOVED lines=67> */
.L_x_6045:
        /* <DEDUP_REMOVED lines=20> */
[----:B------:R-:W-:Y:S02]  /*51e0*/  LOP3.LUT R95, R111, 0x140, RZ, 0xfc, !PT ;  /* 0x000001406f5f7812 */ /* 0x000fe400078efcff */
[----:B------:R-:W-:Y:S02]  /*51f0*/  ISETP.GE.AND P2, PT, R100, UR46, PT ;  /* 0x0000002e64007c0c */ /* 0x000fe4000bf46270 */
[----:B------:R-:W-:Y:S02]  /*5200*/  ISETP.GE.AND P5, PT, R95, UR46, PT ;  /* 0x0000002e5f007c0c */ /* 0x000fe4000bfa6270 */
[----:B------:R-:W-:-:S05]  /*5210*/  ISETP.GE.AND P1, PT, R101, UR46, PT ;  /* 0x0000002e65007c0c */ /* 0x000fca000bf26270 */
        /* <DEDUP_REMOVED lines=41> */
[----:B------:R-:W-:Y:S01]  /*54b0*/  ISETP.NE.AND P2, PT, R126, RZ, PT ;  /* 0x000000ff7e00720c */ /* 0x000fe20003f45270 */
[----:B--2---:R-:W-:-:S06]  /*54c0*/  IMAD.MOV.U32 R84, RZ, RZ, RZ ;  /* 0x000000ffff547224 */ /* 0x004fcc00078e00ff */
        /* <DEDUP_REMOVED lines=10> */
[----:B------:R-:W-:Y:S02]  /*5570*/  PRMT R87, R114, 0x7632, R87 ;  /* 0x0000763272577816 */ /* 0x000fe40000000057 */
[----:B------:R-:W-:Y:S02]  /*5580*/  @!P0 PRMT R84, R84, 0x5410, R119 ;  /* 0x0000541054548816 */ /* 0x000fe40000000077 */
[----:B0-----:R-:W-:Y:S02]  /*5590*/  MOV R86, RZ ;  /* 0x000000ff00567202 */ /* 0x001fe40000000f00 */
        /* <DEDUP_REMOVED lines=11> */
[----:B--2---:R-:W-:-:S02]  /*5650*/  PRMT R43, R86, 0x7632, R43 ;  /* 0x00007632562b7816 */ /* 0x004fc4000000002b */
[----:B------:R-:W-:Y:S01]  /*5660*/  ISETP.GE.AND P5, PT, R111, UR46, PT ;  /* 0x0000002e6f007c0c */ /* 0x000fe2000bfa6270 */
[----:B------:R2:W-:Y:S01]  /*5670*/  STS.U16 [R77+0x200], R84 ;  /* 0x000200544d007388 */ /* 0x0005e20000000400 */
[----:B------:R-:W-:-:S03]  /*5680*/  @!P6 PRMT R118, R118, 0x5410, R125 ;  /* 0x000054107676e816 */ /* 0x000fc6000000007d */
        /* <DEDUP_REMOVED lines=9> */
[----:B0-----:R-:W-:-:S03]  /*5720*/  MOV R84, R124 ;  /* 0x0000007c00547202 */ /* 0x001fc60000000f00 */
[----:B------:R0:W-:Y:S01]  /*5730*/  STS.U16 [R70+0x3c0], R87 ;  /* 0x0003c05746007388 */ /* 0x0001e20000000400 */
[----:B------:R-:W-:-:S03]  /*5740*/  NOP ;  /* 0x0000000000007918 */ /* 0x000fc60000000000 */
[----:B------:R-:W3:Y:S01]  /*5750*/  @!P5 LDG.E.U16 R41, desc[UR34][R84.64+-0x200] ;  /* 0xfffe00225429d981 */ /* 0x000ee2000c1e1500 */
[----:B------:R-:W-:Y:S02]  /*5760*/  P2R R115, PR, RZ, 0x1 ;  /* 0x00000001ff737803 */ /* 0x000fe40000000000 */
[----:B------:R-:W-:Y:S01]  /*5770*/  ISETP.GE.AND P0, PT, R109, UR46, PT ;  /* 0x0000002e6d007c0c */ /* 0x000fe2000bf06270 */
[----:B------:R-:W-:Y:S02]  /*5780*/  IMAD.MOV.U32 R88, RZ, RZ, RZ ;  /* 0x000000ffff587224 */ /* 0x000fe400078e00ff */
[----:B------:R-:W-:Y:S02]  /*5790*/  HFMA2 R114, -RZ, RZ, 0, 0 ;  /* 0x00000000ff727431 */ /* 0x000fe400000001ff */
[----:B------:R-:W-:Y:S01]  /*57a0*/  IMAD.MOV.U32 R116, RZ, RZ, RZ ;  /* 0x000000ffff747224 */ /* 0x000fe200078e00ff */
[----:B------:R-:W-:Y:S01]  /*57b0*/  P2R R89, PR, RZ, 0x2 ;  /* 0x00000002ff597803 */ /* 0x000fe20000000000 */
[----:B--2---:R-:W-:Y:S01]  /*57c0*/  IMAD.MOV.U32 R118, RZ, RZ, RZ ;  /* 0x000000ffff767224 */ /* 0x004fe200078e00ff */
[----:B------:R-:W-:Y:S01]  /*57d0*/  MOV R120, RZ ;  /* 0x000000ff00787202 */ /* 0x000fe20000000f00 */
[----:B------:R-:W2:Y:S01]  /*57e0*/  @!P6 LDG.E.U16 R117, desc[UR34][R84.64+0x1c0] ;  /* 0x0001c0225475e981 */ /* 0x000ea2000c1e1500 */
[----:B------:R-:W-:-:S02]  /*57f0*/  IMAD.MOV.U32 R122, RZ, RZ, RZ ;  /* 0x000000ffff7a7224 */ /* 0x000fc400078e00ff */
[----:B------:R-:W-:Y:S01]  /*5800*/  HFMA2 R126, -RZ, RZ, 0, 0 ;  /* 0x00000000ff7e7431 */ /* 0x000fe200000001ff */
        /* <DEDUP_REMOVED lines=38> */
[C---:B------:R-:W-:Y:S01]  /*5a70*/  VIADD R87, R42.reuse, 0xe ;  /* 0x0000000e2a577836 */ /* 0x040fe20000000000 */
[----:B-----5:R-:W-:Y:S02]  /*5a80*/  @!P2 PRMT R126, R89, 0x5410, RZ ;  /* 0x00005410597ea816 */ /* 0x020fe400000000ff */
[C---:B------:R-:W-:Y:S02]  /*5a90*/  IADD3 R89, PT, PT, R42.reuse, 0xc, RZ ;  /* 0x0000000c2a597810 */ /* 0x040fe40007ffe0ff */
[----:B------:R-:W-:Y:S02]  /*5aa0*/  ISETP.GE.U32.AND P1, PT, R87, UR46, PT ;  /* 0x0000002e57007c0c */ /* 0x000fe4000bf26070 */
[----:B------:R-:W2:Y:S01]  /*5ab0*/  LDS.U16 R87, [R66+0x6] ;  /* 0x0000060042577984 */ /* 0x000ea20000000400 */
[----:B------:R-:W-:Y:S01]  /*5ac0*/  VIADD R119, R42, 0xf ;  /* 0x0000000f2a777836 */ /* 0x000fe20000000000 */
[----:B------:R-:W-:Y:S01]  /*5ad0*/  @!P3 PRMT R126, R126, 0x5410, R113 ;  /* 0x000054107e7eb816 */ /* 0x000fe20000000071 */
[----:B------:R-:W-:Y:S01]  /*5ae0*/  VIADD R113, R42, 0x7 ;  /* 0x000000072a717836 */ /* 0x000fe20000000000 */
[----:B------:R-:W-:-:S02]  /*5af0*/  ISETP.GE.U32.AND P3, PT, R89, UR46, PT ;  /* 0x0000002e59007c0c */ /* 0x000fc4000bf66070 */
[----:B------:R-:W-:Y:S01]  /*5b00*/  LDS.U16 R89, [R65+0x8] ;  /* 0x0000080041597984 */ /* 0x000fe20000000400 */
[----:B------:R-:W-:Y:S01]  /*5b10*/  FMUL.FTZ R121, R86, R53 ;  /* 0x0000003556797220 */ /* 0x000fe20000410000 */
[----:B------:R-:W-:-:S05]  /*5b20*/  IMAD.MOV.U32 R124, RZ, RZ, RZ ;  /* 0x000000ffff7c7224 */ /* 0x000fca00078e00ff */
[----:B------:R-:W4:Y:S01]  /*5b30*/  MUFU.EX2 R121, R121 ;  /* 0x0000007900797308 */ /* 0x000f220000000800 */
[----:B------:R-:W-:Y:S01]  /*5b40*/  FMUL.FTZ R123, R86, R51 ;  /* 0x00000033567b7220 */ /* 0x000fe20000410000 */
[----:B------:R-:W-:Y:S01]  /*5b50*/  ISETP.GE.U32.AND P5, PT, R42, UR46, PT ;  /* 0x0000002e2a007c0c */ /* 0x000fe2000bfa6070 */
[----:B------:R-:W-:-:S05]  /*5b60*/  FMUL.FTZ R125, R86, R49 ;  /* 0x00000031567d7220 */ /* 0x000fca0000410000 */
[----:B------:R-:W-:Y:S01]  /*5b70*/  MUFU.EX2 R123, R123 ;  /* 0x0000007b007b7308 */ /* 0x000fe20000000800 */
[----:B----4-:R-:W-:Y:S01]  /*5b80*/  FSEL R132, R121, 1, !P5 ;  /* 0x3f80000079847808 */ /* 0x010fe20006800000 */
[----:B0-----:R-:W-:-:S06]  /*5b90*/  IMAD.U32 R40, R40, 0x10000, RZ ;  /* 0x0001000028287824 */ /* 0x001fcc00078e00ff */
[----:B------:R-:W-:Y:S01]  /*5ba0*/  MUFU.EX2 R125, R125 ;  /* 0x0000007d007d7308 */ /* 0x000fe20000000800 */
[----:B------:R-:W-:Y:S02]  /*5bb0*/  FMUL.FTZ R135, R15, R40 ;  /* 0x000000280f877220 */ /* 0x000fe40000410000 */
[----:B------:R-:W-:Y:S01]  /*5bc0*/  LDS.U16 R40, [R60+0x12] ;  /* 0x000012003c287984 */ /* 0x000fe20000000400 */
[----:B--2---:R-:W-:-:S05]  /*5bd0*/  SHF.L.U32 R87, R87, 0x10, RZ ;  /* 0x0000001057577819 */ /* 0x004fca00000006ff */
        /* <DEDUP_REMOVED lines=16> */
[----:B------:R-:W-:Y:S01]  /*5ce0*/  ISETP.GE.U32.AND P0, PT, R119, UR46, PT ;  /* 0x0000002e77007c0c */ /* 0x000fe2000bf06070 */
[----:B------:R-:W-:Y:S01]  /*5cf0*/  VIADD R119, R42, 0xd ;  /* 0x0000000d2a777836 */ /* 0x000fe20000000000 */
[----:B------:R-:W-:Y:S02]  /*5d00*/  @!P4 PRMT R124, R115, 0x5410, RZ ;  /* 0x00005410737cc816 */ /* 0x000fe400000000ff */
[----:B------:R-:W-:Y:S02]  /*5d10*/  ISETP.GE.U32.AND P4, PT, R113, UR46, PT ;  /* 0x0000002e71007c0c */ /* 0x000fe4000bf86070 */
        /* <DEDUP_REMOVED lines=8> */
[----:B0-----:R-:W-:Y:S01]  /*5da0*/  SHF.L.U32 R128, R41, 0x10, RZ ;  /* 0x0000001029807819 */ /* 0x001fe200000006ff */
[----:B------:R-:W-:Y:S02]  /*5db0*/  IMAD.U32 R41, R43, 0x10000, RZ ;  /* 0x000100002b297824 */ /* 0x000fe400078e00ff */
[----:B------:R-:W0:Y:S02]  /*5dc0*/  LDS.U16 R43, [R63+0xc] ;  /* 0x00000c003f2b7984 */ /* 0x000e240000000400 */
[----:B------:R-:W-:Y:S01]  /*5dd0*/  FMUL.FTZ R128, R17, R128 ;  /* 0x0000008011807220 */ /* 0x000fe20000410000 */
[----:B------:R-:W-:-:S04]  /*5de0*/  FMUL.FTZ R134, R16, R41 ;  /* 0x0000002910867220 */ /* 0x000fc80000410000 */
[----:B------:R-:W-:Y:S02]  /*5df0*/  FSEL R131, R128, RZ, !P5 ;  /* 0x000000ff80837208 */ /* 0x000fe40006800000 */
[----:B------:R-:W-:Y:S02]  /*5e00*/  ISETP.GE.U32.AND P5, PT, R115, UR46, PT ;  /* 0x0000002e73007c0c */ /* 0x000fe4000bfa6070 */
[C---:B------:R-:W-:Y:S01]  /*5e10*/  IADD3 R41, PT, PT, R42.reuse, 0x2, RZ ;  /* 0x000000022a297810 */ /* 0x040fe20007ffe0ff */
[----:B----4-:R-:W-:Y:S01]  /*5e20*/  VIADD R117, R42, 0x3 ;  /* 0x000000032a757836 */ /* 0x010fe20000000000 */
[----:B---3--:R-:W-:Y:S01]  /*5e30*/  FSEL R133, R119, 1, !P5 ;  /* 0x3f80000077857808 */ /* 0x008fe20006800000 */
[----:B------:R-:W-:Y:S01]  /*5e40*/  FMUL.FTZ R119, R86, R48 ;  /* 0x0000003056777220 */ /* 0x000fe20000410000 */
[----:B------:R-:W-:Y:S01]  /*5e50*/  FSEL R134, R134, RZ, !P5 ;  /* 0x000000ff86867208 */ /* 0x000fe20006800000 */
[----:B------:R-:W3:Y:S01]  /*5e60*/  LDS.U16 R115, [R62+0xe] ;  /* 0x00000e003e737984 */ /* 0x000ee20000000400 */
[----:B------:R-:W-:Y:S01]  /*5e70*/  ISETP.GE.U32.AND P5, PT, R41, UR46, PT ;  /* 0x0000002e29007c0c */ /* 0x000fe2000bfa6070 */
[----:B------:R-:W-:-:S02]  /*5e80*/  IMAD.U32 R128, R89, 0x10000, RZ ;  /* 0x0001000059807824 */ /* 0x000fc400078e00ff */
[----:B------:R-:W4:Y:S01]  /*5e90*/  MUFU.EX2 R119, R119 ;  /* 0x0000007700777308 */ /* 0x000f220000000800 */
[----:B------:R-:W-:Y:S01]  /*5ea0*/  FSEL R135, R135, RZ, !P5 ;  /* 0x000000ff87877208 */ /* 0x000fe20006800000 */
[----:B------:R-:W1:Y:S01]  /*5eb0*/  LDS.U16 R41, [R61+0x10] ;  /* 0x000010003d297984 */ /* 0x000e620000000400 */
[----:B------:R-:W-:Y:S02]  /*5ec0*/  FSEL R136, R123, 1, !P5 ;  /* 0x3f8000007b887808 */ /* 0x000fe40006800000 */
[----:B------:R-:W-:Y:S01]  /*5ed0*/  ISETP.GE.U32.AND P5, PT, R117, UR46, PT ;  /* 0x0000002e75007c0c */ /* 0x000fe2000bfa6070 */
[----:B------:R-:W-:Y:S01]  /*5ee0*/  FMUL.FTZ R128, R13, R128 ;  /* 0x000000800d807220 */ /* 0x000fe20000410000 */
[----:B--2---:R-:W-:Y:S02]  /*5ef0*/  IMAD.U32 R113, R113, 0x10000, RZ ;  /* 0x0001000071717824 */ /* 0x004fe400078e00ff */
[----:B------:R-:W-:Y:S02]  /*5f00*/  FSEL R137, R137, RZ, !P5 ;  /* 0x000000ff89897208 */ /* 0x000fe40006800000 */
[----:B-----5:R-:W-:-:S02]  /*5f10*/  FSEL R138, R138, 1, !P5 ;  /* 0x3f8000008a8a7808 */ /* 0x020fc40006800000 */
        /* <DEDUP_REMOVED lines=8> */
[----:B----4-:R-:W-:Y:S02]  /*5fa0*/  FSEL R142, R119, 1, !P5 ;  /* 0x3f800000778e7808 */ /* 0x010fe40006800000 */
[----:B------:R-:W-:Y:S02]  /*5fb0*/  ISETP.GE.U32.AND P5, PT, R87, UR46, PT ;  /* 0x0000002e57007c0c */ /* 0x000fe4000bfa6070 */
[----:B------:R-:W2:Y:S01]  /*5fc0*/  LDS.U16 R87, [R59+0x14] ;  /* 0x000014003b577984 */ /* 0x000ea20000000400 */
[C---:B------:R-:W-:Y:S01]  /*5fd0*/  FMUL.FTZ R89, R86.reuse, R46 ;  /* 0x0000002e56597220 */ /* 0x040fe20000410000 */
[C---:B------:R-:W-:Y:S01]  /*5fe0*/  FMUL.FTZ R117, R86.reuse, R45 ;  /* 0x0000002d56757220 */ /* 0x040fe20000410000 */
[----:B------:R-:W-:Y:S01]  /*5ff0*/  FMUL.FTZ R123, R86, R44 ;  /* 0x0000002c567b7220 */ /* 0x000fe20000410000 */
[----:B0-----:R-:W-:-:S03]  /*6000*/  SHF.L.U32 R128, R43, 0x10, RZ ;  /* 0x000000102b807819 */ /* 0x001fc600000006ff */
[----:B------:R-:W0:Y:S02]  /*6010*/  MUFU.EX2 R89, R89 ;  /* 0x0000005900597308 */ /* 0x000e240000000800 */
[----:B------:R-:W-:Y:S01]  /*6020*/  FMUL.FTZ R128, R11, R128 ;  /* 0x000000800b807220 */ /* 0x000fe20000410000 */
[----:B---3--:R-:W-:Y:S02]  /*6030*/  IMAD.U32 R115, R115, 0x10000, RZ ;  /* 0x0001000073737824 */ /* 0x008fe400078e00ff */
[----:B------:R-:W-:-:S03]  /*6040*/  VIADD R43, R42, 0x9 ;  /* 0x000000092a2b7836 */ /* 0x000fc60000000000 */
[----:B------:R-:W3:Y:S01]  /*6050*/  MUFU.EX2 R117, R117 ;  /* 0x0000007500757308 */ /* 0x000ee20000000800 */
[----:B------:R-:W-:-:S07]  /*6060*/  FSEL R143, R128, RZ, !P5 ;  /* 0x000000ff808f7208 */ /* 0x000fce0006800000 */
[----:B------:R-:W4:Y:S01]  /*6070*/  MUFU.EX2 R123, R123 ;  /* 0x0000007b007b7308 */ /* 0x000f220000000800 */
[----:B------:R-:W-:Y:S01]  /*6080*/  FMUL.FTZ R115, R10, R115 ;  /* 0x000000730a737220 */ /* 0x000fe20000410000 */
[----:B------:R-:W-:Y:S01]  /*6090*/  FSEL R144, R121, 1, !P5 ;  /* 0x3f80000079907808 */ /* 0x000fe20006800000 */
[----:B-1----:R-:W-:Y:S01]  /*60a0*/  IMAD.U32 R128, R41, 0x10000, RZ ;  /* 0x0001000029807824 */ /* 0x002fe200078e00ff */
[----:B------:R-:W-:Y:S01]  /*60b0*/  ISETP.GE.U32.AND P5, PT, R43, UR46, PT ;  /* 0x0000002e2b007c0c */ /* 0x000fe2000bfa6070 */
[----:B------:R-:W-:Y:S01]  /*60c0*/  IMAD.U32 R41, R40, 0x10000, RZ ;  /* 0x0001000028297824 */ /* 0x000fe200078e00ff */
[----:B------:R-:W-:Y:S01]  /*60d0*/  IADD3 R43, PT, PT, R42, 0x8, RZ ;  /* 0x000000082a2b7810 */ /* 0x000fe20007ffe0ff */
[----:B------:R-:W-:Y:S01]  /*60e0*/  FMUL.FTZ R113, R86, R39 ;  /* 0x0000002756717220 */ /* 0x000fe20000410000 */
        /* <DEDUP_REMOVED lines=9> */
[----:B------:R-:W1:Y:S01]  /*6180*/  LDS.U16 R89, [R58+0x16] ;  /* 0x000016003a597984 */ /* 0x000e620000000400 */
[----:B------:R-:W-:-:S02]  /*6190*/  FSEL R147, R128, RZ, !P4 ;  /* 0x000000ff80937208 */ /* 0x000fc40006000000 */
[----:B---3--:R-:W-:Y:S01]  /*61a0*/  FSEL R148, R117, 1, !P4 ;  /* 0x3f80000075947808 */ /* 0x008fe20006000000 */
[----:B------:R-:W-:Y:S01]  /*61b0*/  LDS.U16 R41, [R56+0x1a] ;  /* 0x00001a0038297984 */ /* 0x000fe20000000400 */
[----:B----4-:R-:W-:Y:S02]  /*61c0*/  FSEL R150, R123, 1, !P5 ;  /* 0x3f8000007b967808 */ /* 0x010fe40006800000 */
[----:B------:R-:W-:Y:S01]  /*61d0*/  ISETP.GE.U32.AND P4, PT, R40, UR46, PT ;  /* 0x0000002e28007c0c */ /* 0x000fe2000bf86070 */
[----:B------:R-:W-:Y:S01]  /*61e0*/  LDS.U16 R43, [R54+0x1e] ;  /* 0x00001e00362b7984 */ /* 0x000fe20000000400 */
[----:B------:R-:W-:Y:S02]  /*61f0*/  ISETP.GE.U32.AND P5, PT, R42, UR46, PT ;  /* 0x0000002e2a007c0c */ /* 0x000fe4000bfa6070 */
[----:B------:R-:W-:Y:S01]  /*6200*/  PRMT R115, R88, 0x7632, R115 ;  /* 0x0000763258737816 */ /* 0x000fe20000000073 */
[----:B------:R-:W3:Y:S04]  /*6210*/  LDS.U16 R40, [R57+0x18] ;  /* 0x0000180039287984 */ /* 0x000ee80000000400 */
[----:B------:R-:W4:Y:S01]  /*6220*/  LDS.U16 R42, [R55+0x1c] ;  /* 0x00001c00372a7984 */ /* 0x000f220000000400 */
[----:B------:R-:W-:-:S03]  /*6230*/  PRMT R117, R114, 0x7632, R117 ;  /* 0x0000763272757816 */ /* 0x000fc60000000075 */
[----:B------:R2:W-:Y:S01]  /*6240*/  STS.U16 [R93+0x840], R88 ;  /* 0x000840585d007388 */ /* 0x0005e20000000400 */
[----:B------:R-:W-:Y:S02]  /*6250*/  PRMT R119, R116, 0x7632, R119 ;  /* 0x0000763274777816 */ /* 0x000fe40000000077 */
[----:B------:R-:W-:Y:S01]  /*6260*/  PRMT R121, R118, 0x7632, R121 ;  /* 0x0000763276797816 */ /* 0x000fe20000000079 */
[----:B------:R5:W-:Y:S01]  /*6270*/  STS.U16 [R92+0x880], R115 ;  /* 0x000880735c007388 */ /* 0x000be20000000400 */
[----:B--2---:R-:W-:Y:S02]  /*6280*/  IMAD.U32 R88, R87, 0x10000, RZ ;  /* 0x0001000057587824 */ /* 0x004fe400078e00ff */
[----:B------:R-:W-:Y:S01]  /*6290*/  FMUL.FTZ R87, R86, R36 ;  /* 0x0000002456577220 */ /* 0x000fe20000410000 */
[----:B------:R2:W-:Y:S01]  /*62a0*/  STS.U16 [R91+0x8c0], R114 ;  /* 0x0008c0725b007388 */ /* 0x0005e20000000400 */
[----:B------:R-:W-:Y:S01]  /*62b0*/  FMUL.FTZ R88, R7, R88 ;  /* 0x0000005807587220 */ /* 0x000fe20000410000 */
[----:B-----5:R-:W-:-:S02]  /*62c0*/  PRMT R115, R120, 0x7632, R115 ;  /* 0x0000763278737816 */ /* 0x020fc40000000073 */
[----:B------:R-:W-:Y:S01]  /*62d0*/  STS.U16 [R90+0x900], R117 ;  /* 0x000900755a007388 */ /* 0x000fe20000000400 */
[----:B------:R-:W5:Y:S03]  /*62e0*/  MUFU.EX2 R87, R87 ;  /* 0x0000005700577308 */ /* 0x000f660000000800 */
[----:B------:R1:W-:Y:S01]  /*62f0*/  STS.U16 [R81+0x940], R116 ;  /* 0x0009407451007388 */ /* 0x0003e20000000400 */
[----:B------:R-:W-:Y:S02]  /*6300*/  FSEL R151, R88, RZ, !P5 ;  /* 0x000000ff58977208 */ /* 0x000fe40006800000 */
[----:B--2---:R-:W-:Y:S01]  /*6310*/  PRMT R114, R122, 0x7632, R114 ;  /* 0x000076327a727816 */ /* 0x004fe20000000072 */
[----:B------:R-:W-:Y:S01]  /*6320*/  STS.U16 [R80+0x980], R119 ;  /* 0x0009807750007388 */ /* 0x000fe20000000400 */
[----:B0-----:R-:W-:-:S03]  /*6330*/  FSEL R152, R113, 1, !P5 ;  /* 0x3f80000071987808 */ /* 0x001fc60006800000 */
[----:B------:R-:W-:Y:S01]  /*6340*/  STS.U16 [R79+0x9c0], R118 ;  /* 0x0009c0764f007388 */ /* 0x000fe20000000400 */
[----:B------:R-:W-:Y:S02]  /*6350*/  ISETP.NE.AND P5, PT, RZ, UR9, PT ;  /* 0x00000009ff007c0c */ /* 0x000fe4000bfa5270 */
[----:B-1----:R-:W-:Y:S01]  /*6360*/  PRMT R116, R126, 0x7632, R116 ;  /* 0x000076327e747816 */ /* 0x002fe20000000074 */
        /* <DEDUP_REMOVED lines=12> */
[----:B-----5:R-:W-:-:S03]  /*6430*/  FSEL R156, R87, 1, !P2 ;  /* 0x3f800000579c7808 */ /* 0x020fc60005000000 */
[----:B------:R-:W-:Y:S04]  /*6440*/  LDS.U16 R113, [R68+0x842] ;  /* 0x0008420044717984 */ /* 0x000fe80000000400 */
[----:B------:R-:W1:Y:S04]  /*6450*/  LDS.U16 R116, [R67+0x844] ;  /* 0x0008440043747984 */ /* 0x000e680000000400 */
[----:B------:R-:W2:Y:S04]  /*6460*/  LDS.U16 R115, [R66+0x846] ;  /* 0x0008460042737984 */ /* 0x000ea80000000400 */
        /* <DEDUP_REMOVED lines=12> */
[----:B------:R-:W5:Y:S01]  /*6530*/  @P5 LDS.64 R86, [UR49] ;  /* 0x00000031ff565984 */ /* 0x000f620008000a00 */
[----:B------:R-:W-:Y:S01]  /*6540*/  SHF.L.U32 R89, R89, 0x10, RZ ;  /* 0x0000001059597819 */ /* 0x000fe200000006ff */
[----:B---3--:R-:W-:Y:S01]  /*6550*/  IMAD.U32 R40, R40, 0x10000, RZ ;  /* 0x0001000028287824 */ /* 0x008fe200078e00ff */
[----:B----4-:R-:W-:Y:S01]  /*6560*/  SHF.L.U32 R42, R42, 0x10, RZ ;  /* 0x000000102a2a7819 */ /* 0x010fe200000006ff */
[----:B------:R-:W-:-:S02]  /*6570*/  IMAD.U32 R41, R41, 0x10000, RZ ;  /* 0x0001000029297824 */ /* 0x000fc400078e00ff */
        /* <DEDUP_REMOVED lines=27> */
[----:B------:R-:W-:Y:S01]  /*6730*/  SHF.L.U32 R125, R125, 0x10, RZ ;  /* 0x000000107d7d7819 */ /* 0x000fe200000006ff */
[----:B------:R-:W-:Y:S01]  /*6740*/  IMAD.U32 R127, R127, 0x10000, RZ ;  /* 0x000100007f7f7824 */ /* 0x000fe200078e00ff */
        /* <DEDUP_REMOVED lines=19> */
.L_x_6037:
[----:B------:R-:W-:Y:S01]  /*6880*/  MOV R87, RZ ;  /* 0x000000ff00577202 */ /* 0x000fe20000000f00 */
[----:B------:R-:W-:Y:S06]  /*6890*/  BRA.U !UP2, `(.L_x_6036) ;  /* 0x000000010a147547 */ /* 0x000fec000b800000 */
[----:B------:R-:W-:-:S04]  /*68a0*/  UIADD3 UR4, UP0, UPT, UR33, UR12, URZ ;  /* 0x0000000c21047290 */ /* 0x000fc8000ff1e0ff */
[----:B------:R-:W-:Y:S02]  /*68b0*/  UIADD3.X UR5, UPT, UPT, UR32, UR13, URZ, UP0, !UPT ;  /* 0x0000000d20057290 */ /* 0x000fe400087fe4ff */
[----:B------:R-:W-:-:S04]  /*68c0*/  IMAD.U32 R40, RZ, RZ, UR4 ;  /* 0x00000004ff287e24 */ /* 0x000fc8000f8e00ff */
[----:B------:R-:W-:-:S05]  /*68d0*/  IMAD.U32 R41, RZ, RZ, UR5 ;  /* 0x00000005ff297e24 */ /* 0x000fca000f8e00ff */
[----:B------:R1:W5:Y:S02]  /*68e0*/  LDG.E R87, desc[UR34][R40.64] ;  /* 0x0000002228577981 */ /* 0x000364000c1e1900 */
.L_x_6036:
        /* <DEDUP_REMOVED lines=95> */
.L_x_6039:
[----:B------:R-:W-:Y:S05]  /*6ee0*/  BSYNC.RECONVERGENT B0 ;  /* 0x0000000000007941 */ /* 0x000fea0003800200 */
.L_x_6038:
        /* <DEDUP_REMOVED lines=39> */
.L_x_6043:
        /* <DEDUP_REMOVED lines=33> */
.L_x_6044:
        /* <DEDUP_REMOVED lines=10> */
.L_x_6042:
        /* <DEDUP_REMOVED lines=9> */
.L_x_6041:
[----:B------:R-:W-:Y:S05]  /*74a0*/  BSYNC.RECONVERGENT B0 ;  /* 0x0000000000007941 */ /* 0x000fea0003800200 */
.L_x_6040:
        /* <DEDUP_REMOVED lines=32> */
.L_x_6035:
[----:B------:R-:W-:Y:S01]  /*76b0*/  BAR.SYNC.DEFER_BLOCKING 0x0 ;  /* 0x0000000000007b1d */ /* 0x000fe20000010000 */
[----:B------:R-:W-:Y:S01]  /*76c0*/  F2FP.BF16.F32.PACK_AB R32, R32, R33 ;  /* 0x000000212020723e */ /* 0x000fe200000010ff */
[----:B------:R-:W-:Y:S01]  /*76d0*/  USHF.R.S32.HI UR16, URZ, 0x1f, UR48 ;  /* 0x0000001fff107899 */ /* 0x000fe20008011430 */
[----:B------:R-:W-:Y:S01]  /*76e0*/  F2FP.BF16.F32.PACK_AB R30, R30, R31 ;  /* 0x0000001f1e1e723e */ /* 0x000fe200000010ff */
[----:B------:R-:W-:Y:S01]  /*76f0*/  UIADD3 UR9, UPT, UPT, UR9, 0x1, URZ ;  /* 0x0000000109097890 */ /* 0x000fe2000fffe0ff */
        /* <DEDUP_REMOVED lines=8> */
[----:B------:R-:W-:Y:S01]  /*7780*/  UISETP.NE.AND UP0, UPT, UR9, UR45, UPT ;  /* 0x0000002d0900728c */ /* 0x000fe2000bf05270 */
[----:B------:R-:W-:Y:S01]  /*7790*/  F2FP.BF16.F32.PACK_AB R24, R24, R25 ;  /* 0x000000191818723e */ /* 0x000fe200000010ff */
[----:B------:R-:W-:Y:S01]  /*77a0*/  UIADD3 UR11, UPT, UPT, UR46, UR11, URZ ;  /* 0x0000000b2e0b7290 */ /* 0x000fe2000fffe0ff */
[----:B------:R-:W-:Y:S01]  /*77b0*/  PRMT R31, R26, 0x7632, R31 ;  /* 0x000076321a1f7816 */ /* 0x000fe2000000001f */
[----:B------:R-:W-:Y:S01]  /*77c0*/  UIMAD.WIDE.U32 UR28, UR46, 0x2, UR28 ;  /* 0x000000022e1c78a5 */ /* 0x000fe2000f8e001c */
[----:B------:R-:W-:Y:S01]  /*77d0*/  F2FP.BF16.F32.PACK_AB R22, R22, R23 ;  /* 0x000000171616723e */ /* 0x000fe200000010ff */
[----:B------:R-:W-:Y:S01]  /*77e0*/  UIMAD.WIDE.U32 UR30, UR46, 0x2, UR30 ;  /* 0x000000022e1e78a5 */ /* 0x000fe2000f8e001e */
[----:B------:R-:W-:Y:S01]  /*77f0*/  F2FP.BF16.F32.PACK_AB R20, R20, R21 ;  /* 0x000000151414723e */ /* 0x000fe200000010ff */
[----:B------:R-:W-:Y:S01]  /*7800*/  UIADD3 UR10, UPT, UPT, UR46, UR10, URZ ;  /* 0x0000000a2e0a7290 */ /* 0x000fe2000fffe0ff */
[----:B------:R-:W-:Y:S01]  /*7810*/  ISETP.NE.AND P0, PT, R112, RZ, PT ;  /* 0x000000ff7000720c */ /* 0x000fe20003f05270 */
[----:B------:R-:W-:Y:S01]  /*7820*/  STS.U16 [R69], R32 ;  /* 0x0000002045007388 */ /* 0x000fe20000000400 */
[----:B------:R-:W-:Y:S01]  /*7830*/  PRMT R29, R22, 0x7632, R29 ;  /* 0x00007632161d7816 */ /* 0x000fe2000000001d */
[----:B-1----:R-:W-:Y:S01]  /*7840*/  UIMAD UR16, UR16, UR12, URZ ;  /* 0x0000000c101072a4 */ /* 0x002fe2000f8e02ff */
[----:B------:R-:W-:Y:S01]  /*7850*/  F2FP.BF16.F32.PACK_AB R18, R18, R19 ;  /* 0x000000131212723e */ /* 0x000fe200000010ff */
        /* <DEDUP_REMOVED lines=85> */
.L_x_6047:
        /* <DEDUP_REMOVED lines=13> */
.L_x_8085:


//--------------------- .text._Z25selective_scan_fwd_kernelI32Selective_Scan_fwd_kernel_traitsILi64ELi16ELi1ELb0ELb1ELb1ELb1ELb0EN3c108BFloat16EffEEv13SSMParamsBase --------------------------
	.section	.text._Z25selective_scan_fwd_kernelI32Selective_Scan_fwd_kernel_traitsILi64ELi16ELi1ELb0ELb1ELb1ELb1ELb0EN3c108BFloat16EffEEv13SSMParamsBase,"ax",@progbits
	.align	128
        .global         _Z25selective_scan_fwd_kernelI32Selective_Scan_fwd_kernel_traitsILi64ELi16ELi1ELb0ELb1ELb1ELb1ELb0EN3c108BFloat16EffEEv13SSMParamsBase
        .type           _Z25selective_scan_fwd_kernelI32Selective_Scan_fwd_kernel_traitsILi64ELi16ELi1ELb0ELb1ELb1ELb1ELb0EN3c108BFloat16EffEEv13SSMParamsBase,@function
        .size           _Z25selective_scan_fwd_kernelI32Selective_Scan_fwd_kernel_traitsILi64ELi16ELi1ELb0ELb1ELb1ELb1ELb0EN3c108BFloat16EffEEv13SSMParamsBase,(.L_x_8086 - _Z25selective_scan_fwd_kernelI32Selective_Scan_fwd_kernel_traitsILi64ELi16ELi1ELb0ELb1ELb1ELb1ELb0EN3c108BFloat16EffEEv13SSMParamsBase)
        .other          _Z25selective_scan_fwd_kernelI32Selective_Scan_fwd_kernel_traitsILi64ELi16ELi1ELb0ELb1ELb1ELb1ELb0EN3c108BFloat16EffEEv13SSMParamsBase,@"STO_CUDA_ENTRY STV_DEFAULT"
_Z25selective_scan_fwd_kernelI32Selective_Scan_fwd_kernel_traitsILi64ELi16ELi1ELb0ELb1ELb1ELb1ELb0EN3c108BFloat16EffEEv13SSMParamsBase:
.text._Z25selective_scan_fwd_kernelI32Selective_Scan_fwd_kernel_traitsILi64ELi16ELi1ELb0ELb1ELb1ELb1ELb0EN3c108BFloat16EffEEv13SSMParamsBase:
        /* <DEDUP_REMOVED lines=50> */
.L_x_6048:
        /* <DEDUP_REMOVED lines=88> */
.L_x_6049:
        /* <DEDUP_REMOVED lines=10> */
.L_x_6050:
        /* <DEDUP_REMOVED lines=100> */
.L_x_6051:
        /* <DEDUP_REMOVED lines=34> */
.L_x_6052:
        /* <DEDUP_REMOVED lines=23> */
.L_x_6096:
        /* <DEDUP_REMOVED lines=371> */
.L_x_6054:
[----:B------:R-:W-:Y:S05]  /*2a40*/  BSYNC.RECONVERGENT B0 ;  /* 0x0000000000007941 */ /* 0x000fea0003800200 */
.L_x_6053:
        /* <DEDUP_REMOVED lines=38> */
.L_x_6056:
[----:B------:R-:W-:Y:S05]  /*2cb0*/  BSYNC.RECONVERGENT B0 ;  /* 0x0000000000007941 */ /* 0x000fea0003800200 */
.L_x_6055:
        /* <DEDUP_REMOVED lines=38> */
.L_x_6058:
[----:B------:R-:W-:Y:S05]  /*2f20*/  BSYNC.RECONVERGENT B0 ;  /* 0x0000000000007941 */ /* 0x000fea0003800200 */
.L_x_6057:
        /* <DEDUP_REMOVED lines=38> */
.L_x_6060:
[----:B------:R-:W-:Y:S05]  /*3190*/  BSYNC.RECONVERGENT B0 ;  /* 0x0000000000007941 */ /* 0x000fea0003800200 */
.L_x_6059:
        /* <DEDUP_REMOVED lines=38> */
.L_x_6062:
[----:B------:R-:W-:Y:S05]  /*3400*/  BSYNC.RECONVERGENT B0 ;  /* 0x0000000000007941 */ /* 0x000fea0003800200 */
.L_x_6061:
        /* <DEDUP_REMOVED lines=38> */
.L_x_6064:
[----:B------:R-:W-:Y:S05]  /*3670*/  BSYNC.RECONVERGENT B0 ;  /* 0x0000000000007941 */ /* 0x000fea0003800200 */
.L_x_6063:
        /* <DEDUP_REMOVED lines=38> */
.L_x_6066:
[----:B------:R-:W-:Y:S05]  /*38e0*/  BSYNC.RECONVERGENT B0 ;  /* 0x0000000000007941 */ /* 0x000fea0003800200 */
.L_x_6065:
        /* <DEDUP_REMOVED lines=38> */
.L_x_6068:
[----:B------:R-:W-:Y:S05]  /*3b50*/  BSYNC.RECONVERGENT B0 ;  /* 0x0000000000007941 */ /* 0x000fea0003800200 */
.L_x_6067:
        /* <DEDUP_REMOVED lines=38> */
.L_x_6070:
[----:B------:R-:W-:Y:S05]  /*3dc0*/  BSYNC.RECONVERGENT B0 ;  /* 0x0000000000007941 */ /* 0x000fea0003800200 */
.L_x_6069:
        /* <DEDUP_REMOVED lines=38> */
.L_x_6072:
[----:B------:R-:W-:Y:S05]  /*4030*/  BSYNC.RECONVERGENT B0 ;  /* 0x0000000000007941 */ /* 0x000fea0003800200 */
.L_x_6071:
        /* <DEDUP_REMOVED lines=38> */
.L_x_6074:
[----:B------:R-:W-:Y:S05]  /*42a0*/  BSYNC.RECONVERGENT B0 ;  /* 0x0000000000007941 */ /* 0x000fea0003800200 */
.L_x_6073:
        /* <DEDUP_REMOVED lines=38> */
.L_x_6076:
[----:B------:R-:W-:Y:S05]  /*4510*/  BSYNC.RECONVERGENT B0 ;  /* 0x0000000000007941 */ /* 0x000fea0003800200 */
.L_x_6075:
        /* <DEDUP_REMOVED lines=38> */
.L_x_6078:
[----:B------:R-:W-:Y:S05]  /*4780*/  BSYNC.RECONVERGENT B0 ;  /* 0x0000000000007941 */ /* 0x000fea0003800200 */
.L_x_6077:
[----:B------:R-:W-:Y:S01]  /*4790*/  FSETP.GTU.FTZ.AND P6, PT, R37, 20, PT ;  /* 0x41a000002500780b */ /* 0x000fe20003fdc000 */
[----:B------:R-:W-:Y:S01]  /*47a0*/  IMAD.U32 R5, R5, 0x10000, RZ ;  /* 0x0001000005057824 */ /* 0x000fe200078e00ff */
        /* <DEDUP_REMOVED lines=37> */
.L_x_6080:
[----:B------:R-:W-:Y:S05]  /*4a00*/  BSYNC.RECONVERGENT B0 ;  /* 0x0000000000007941 */ /* 0x000fea0003800200 */
.L_x_6079:
        /* <DEDUP_REMOVED lines=43> */
.L_x_6082:
[----:B------:R-:W-:Y:S05]  /*4cc0*/  BSYNC.RECONVERGENT B0 ;  /* 0x0000000000007941 */ /* 0x000fea0003800200 */
.L_x_6081:
[----:B------:R-:W-:Y:S01]  /*4cd0*/  FSETP.GTU.FTZ.AND P6, PT, R34, 20, PT ;  /* 0x41a000002200780b */ /* 0x000fe20003fdc000 */
[----:B------:R-:W-:Y:S01]  /*4ce0*/  BSSY.RECONVERGENT B0, `(.L_x_6083) ;  /* 0x000002a000007945 */ /* 0x000fe20003800200 */
[----:B------:R-:W-:Y:S02]  /*4cf0*/  IMAD.U32 R0, R0, 0x10000, RZ ;  /* 0x0001000000007824 */ /* 0x000fe400078e00ff */
[----:B------:R-:W-:Y:S01]  /*4d00*/  ISETP.EQ.OR P6, PT, RZ, UR10, P6 ;  /* 0x0000000aff007c0c */ /* 0x000fe2000b7c2670 */
[----:B------:R-:W-:Y:S02]  /*4d10*/  IMAD.U32 R3, R3, 0x10000, RZ ;  /* 0x0001000003037824 */ /* 0x000fe400078e00ff */
[----:B------:R-:W-:Y:S02]  /*4d20*/  IMAD.U32 R6, R6, 0x10000, RZ ;  /* 0x0001000006067824 */ /* 0x000fe400078e00ff */
[----:B------:R-:W-:Y:S02]  /*4d30*/  IMAD.U32 R7, R7, 0x10000, RZ ;  /* 0x0001000007077824 */ /* 0x000fe400078e00ff */
[----:B------:R-:W-:-:S02]  /*4d40*/  IMAD.U32 R8, R8, 0x10000, RZ ;  /* 0x0001000008087824 */ /* 0x000fc400078e00ff */
[----:B------:R-:W-:Y:S02]  /*4d50*/  IMAD.U32 R83, R9, 0x10000, RZ ;  /* 0x0001000009537824 */ /* 0x000fe400078e00ff */
[----:B------:R-:W-:Y:S02]  /*4d60*/  IMAD.U32 R42, R10, 0x10000, RZ ;  /* 0x000100000a2a7824 */ /* 0x000fe400078e00ff */
        /* <DEDUP_REMOVED lines=33> */
.L_x_6084:
[----:B------:R-:W-:Y:S05]  /*4f80*/  BSYNC.RECONVERGENT B0 ;  /* 0x0000000000007941 */ /* 0x000fea0003800200 */
.L_x_6083:
[----:B------:R-:W0:Y:S01]  /*4f90*/  LDCU UR52, c[0x0][0x38c] ;  /* 0x00007180ff3477ac */ /* 0x000e220008000800 */
[----:B------:R-:W-:Y:S02]  /*4fa0*/  IMAD.U32 R85, R11, 0x10000, RZ ;  /* 0x000100000b557824 */ /* 0x000fe400078e00ff */
[----:B------:R-:W-:Y:S01]  /*4fb0*/  FMUL.FTZ R33, R5, UR4 ;  /* 0x0000000405217c20 */ /* 0x000fe20008410000 */
[----:B------:R-:W-:Y:S02]  /*4fc0*/  IMAD.U32 R82, R12, 0x10000, RZ ;  /* 0x000100000c527824 */ /* 0x000fe400078e00ff */
[----:B------:R-:W-:Y:S01]  /*4fd0*/  FMUL.FTZ R32, R4, UR4 ;  /* 0x0000000404207c20 */ /* 0x000fe20008410000 */
[----:B------:R-:W-:Y:S02]  /*4fe0*/  IMAD.U32 R84, R13, 0x10000, RZ ;  /* 0x000100000d547824 */ /* 0x000fe400078e00ff */
[----:B------:R-:W-:Y:S01]  /*4ff0*/  FMUL.FTZ R31, R41, UR4 ;  /* 0x00000004291f7c20 */ /* 0x000fe20008410000 */
[----:B------:R-:W-:-:S02]  /*5000*/  IMAD.U32 R87, R14, 0x10000, RZ ;  /* 0x000100000e577824 */ /* 0x000fc400078e00ff */
        /* <DEDUP_REMOVED lines=63> */
.L_x_6095:
        /* <DEDUP_REMOVED lines=139> */
[----:B--2---:R-:W-:Y:S02]  /*5cb0*/  IMAD.U32 R122, R43, 0x10000, RZ ;  /* 0x000100002b7a7824 */ /* 0x004fe400078e00ff */
[----:B------:R-:W-:Y:S02]  /*5cc0*/  VIADD R43, R42, 0x1 ;  /* 0x000000012a2b7836 */ /* 0x000fe40000000000 */
[----:B------:R-:W-:Y:S01]  /*5cd0*/  FMUL.FTZ R122, R17, R122 ;  /* 0x0000007a117a7220 */ /* 0x000fe20000410000 */
[----:B---3--:R-:W-:Y:S01]  /*5ce0*/  IMAD.U32 R41, R41, 0x10000, RZ ;  /* 0x0001000029297824 */ /* 0x008fe200078e00ff */
[----:B0-----:R-:W-:-:S03]  /*5cf0*/  FSEL R132, R87, 1, !P6 ;  /* 0x3f80000057847808 */ /* 0x001fc60007000000 */
[----:B------:R-:W-:Y:S01]  /*5d00*/  FSEL R133, R122, RZ, !P6 ;  /* 0x000000ff7a857208 */ /* 0x000fe20007000000 */
[----:B------:R-:W-:Y:S01]  /*5d10*/  FMUL.FTZ R41, R16, R41 ;  /* 0x0000002910297220 */ /* 0x000fe20000410000 */
        /* <DEDUP_REMOVED lines=10> */
[----:B0-----:R-:W-:Y:S02]  /*5dc0*/  IMAD.U32 R122, R41, 0x10000, RZ ;  /* 0x00010000297a7824 */ /* 0x001fe400078e00ff */
        /* <DEDUP_REMOVED lines=9> */
[----:B0-----:R-:W-:-:S04]  /*5e60*/  IMAD.U32 R41, R41, 0x10000, RZ ;  /* 0x0001000029297824 */ /* 0x001fc800078e00ff */
[----:B------:R-:W-:-:S05]  /*5e70*/  FMUL.FTZ R41, R14, R41 ;  /* 0x000000290e297220 */ /* 0x000fca0000410000 */
[----:B------:R-:W-:Y:S02]  /*5e80*/  FSEL R139, R41, RZ, !P6 ;  /* 0x000000ff298b7208 */ /* 0x000fe40007000000 */
[----:B------:R-:W0:Y:S01]  /*5e90*/  LDS.U16 R41, [R66+0x8] ;  /* 0x0000080042297984 */ /* 0x000e220000000400 */
[----:B------:R-:W3:Y:S02]  /*5ea0*/  MUFU.EX2 R87, R87 ;  /* 0x0000005700577308 */ /* 0x000ee40000000800 */
[----:B---3--:R-:W-:Y:S01]  /*5eb0*/  FSEL R138, R87, 1, !P6 ;  /* 0x3f800000578a7808 */ /* 0x008fe20007000000 */
[----:B0-----:R-:W-:Y:S02]  /*5ec0*/  IMAD.U32 R122, R41, 0x10000, RZ ;  /* 0x00010000297a7824 */ /* 0x001fe400078e00ff */
        /* <DEDUP_REMOVED lines=14> */
[----:B------:R-:W-:-:S06]  /*5fb0*/  FMUL.FTZ R87, R40, R49 ;  /* 0x0000003128577220 */ /* 0x000fcc0000410000 */
        /* <DEDUP_REMOVED lines=77> */
[----:B0-----:R-:W-:Y:S02]  /*6490*/  IMAD.U32 R122, R41, 0x10000, RZ ;  /* 0x00010000297a7824 */ /* 0x001fe400078e00ff */
        /* <DEDUP_REMOVED lines=22> */
[----:B0-----:R-:W-:Y:S01]  /*6600*/  IMAD.U32 R41, R41, 0x10000, RZ ;  /* 0x0001000029297824 */ /* 0x001fe200078e00ff */
[----:B------:R-:W-:Y:S02]  /*6610*/  ISETP.GE.AND P3, PT, R112, UR38, PT ;  /* 0x0000002670007c0c */ /* 0x000fe4000bf66270 */
[----:B---3--:R-:W-:Y:S01]  /*6620*/  FSEL R160, R43, 1, !P6 ;  /* 0x3f8000002ba07808 */ /* 0x008fe20007000000 */
[----:B------:R-:W-:Y:S01]  /*6630*/  FMUL.FTZ R41, R0, R41 ;  /* 0x0000002900297220 */ /* 0x000fe20000410000 */
[----:B------:R-:W-:Y:S02]  /*6640*/  FSEL R161, R122, RZ, !P6 ;  /* 0x000000ff7aa17208 */ /* 0x000fe40007000000 */
        /* <DEDUP_REMOVED lines=122> */
[----:B0-----:R-:W-:-:S02]  /*6df0*/  IMAD.U32 R114, R114, 0x10000, RZ ;  /* 0x0001000072727824 */ /* 0x001fc400078e00ff */
[----:B--2---:R-:W-:Y:S02]  /*6e00*/  IMAD.U32 R115, R115, 0x10000, RZ ;  /* 0x0001000073737824 */ /* 0x004fe400078e00ff */
[----:B---3--:R-:W-:Y:S02]  /*6e10*/  IMAD.U32 R116, R116, 0x10000, RZ ;  /* 0x0001000074747824 */ /* 0x008fe400078e00ff */
[----:B----4-:R-:W-:Y:S02]  /*6e20*/  IMAD.U32 R117, R117, 0x10000, RZ ;  /* 0x0001000075757824 */ /* 0x010fe400078e00ff */
[----:B-----5:R-:W-:Y:S02]  /*6e30*/  IMAD.U32 R118, R118, 0x10000, RZ ;  /* 0x0001000076767824 */ /* 0x020fe400078e00ff */
[----:B-1----:R-:W-:Y:S02]  /*6e40*/  IMAD.U32 R119, R119, 0x10000, RZ ;  /* 0x0001000077777824 */ /* 0x002fe400078e00ff */
        /* <DEDUP_REMOVED lines=29> */
.L_x_6087:
[----:B------:R-:W-:Y:S01]  /*7020*/  IMAD.MOV.U32 R87, RZ, RZ, RZ ;  /* 0x000000ffff577224 */ /* 0x000fe200078e00ff */
[----:B------:R-:W-:Y:S06]  /*7030*/  BRA.U !UP2, `(.L_x_6086) ;  /* 0x000000010a147547 */ /* 0x000fec000b800000 */
[----:B------:R-:W-:-:S04]  /*7040*/  UIADD3 UR10, UP0, UPT, UR32, UR12, URZ ;  /* 0x0000000c200a7290 */ /* 0x000fc8000ff1e0ff */
[----:B------:R-:W-:Y:S02]  /*7050*/  UIADD3.X UR11, UPT, UPT, UR33, UR13, URZ, UP0, !UPT ;  /* 0x0000000d210b7290 */ /* 0x000fe400087fe4ff */
[----:B------:R-:W-:-:S04]  /*7060*/  IMAD.U32 R40, RZ, RZ, UR10 ;  /* 0x0000000aff287e24 */ /* 0x000fc8000f8e00ff */
[----:B------:R-:W-:-:S05]  /*7070*/  IMAD.U32 R41, RZ, RZ, UR11 ;  /* 0x0000000bff297e24 */ /* 0x000fca000f8e00ff */
[----:B------:R1:W5:Y:S02]  /*7080*/  LDG.E R87, desc[UR34][R40.64] ;  /* 0x0000002228577981 */ /* 0x000364000c1e1900 */
.L_x_6086:
        /* <DEDUP_REMOVED lines=98> */
.L_x_6089:
[----:B------:R-:W-:Y:S05]  /*76b0*/  BSYNC.RECONVERGENT B0 ;  /* 0x0000000000007941 */ /* 0x000fea0003800200 */
.L_x_6088:
        /* <DEDUP_REMOVED lines=41> */
.L_x_6093:
        /* <DEDUP_REMOVED lines=33> */
.L_x_6094:
        /* <DEDUP_REMOVED lines=10> */
.L_x_6092:
        /* <DEDUP_REMOVED lines=9> */
.L_x_6091:
[----:B------:R-:W-:Y:S05]  /*7c90*/  BSYNC.RECONVERGENT B0 ;  /* 0x0000000000007941 */ /* 0x000fea0003800200 */
.L_x_6090:
        /* <DEDUP_REMOVED lines=32> */
.L_x_6085:
[----:B------:R-:W1:Y:S01]  /*7ea0*/  LDCU.128 UR12, c[0x0][0x430] ;  /* 0x00008600ff0c77ac */ /* 0x000e620008000c00 */
[----:B------:R-:W-:Y:S02]  /*7eb0*/  F2FP.BF16.F32.PACK_AB R8, R22, R23 ;  /* 0x000000171608723e */ /* 0x000fe400000010ff */
        /* <DEDUP_REMOVED lines=37> */
[----:B------:R-:W-:Y:S02]  /*8110*/  F2FP.BF16.F32.PACK_AB R0, R32, R33 ;  /* 0x000000212000723e */ /* 0x000fe400000010ff */
[----:B------:R-:W-:Y:S02]  /*8120*/  F2FP.BF16.F32.PACK_AB R3, R30, R31 ;  /* 0x0000001f1e03723e */ /* 0x000fe400000010ff */
[C---:B------:R-:W-:Y:S01]  /*8130*/  PRMT R35, R0.reuse, 0x7610, R35 ;  /* 0x0000761000237816 */ /* 0x040fe20000000023 */
[----:B------:R-:W-:Y:S01]  /*8140*/  BAR.SYNC.DEFER_BLOCKING 0x0 ;  /* 0x0000000000007b1d */ /* 0x000fe20000010000 */
[----:B------:R-:W-:Y:S02]  /*8150*/  PRMT R9, R0, 0x7632, R9 ;  /* 0x0000763200097816 */ /* 0x000fe40000000009 */
[----:B------:R-:W-:-:S02]  /*8160*/  F2FP.BF16.F32.PACK_AB R0, R28, R29 ;  /* 0x0000001d1c00723e */ /* 0x000fc400000010ff */
[C---:B------:R-:W-:Y:S02]  /*8170*/  PRMT R34, R3.reuse, 0x7610, R34 ;  /* 0x0000761003227816 */ /* 0x040fe40000000022 */
[C---:B------:R-:W-:Y:S02]  /*8180*/  PRMT R11, R0.reuse, 0x7610, R11 ;  /* 0x00007610000b7816 */ /* 0x040fe4000000000b */
[----:B------:R-:W-:Y:S02]  /*8190*/  PRMT R12, R0, 0x7632, R12 ;  /* 0x00007632000c7816 */ /* 0x000fe4000000000c */
[----:B------:R-:W-:Y:S02]  /*81a0*/  F2FP.BF16.F32.PACK_AB R0, R26, R27 ;  /* 0x0000001b1a00723e */ /* 0x000fe400000010ff */
[----:B------:R-:W-:Y:S02]  /*81b0*/  PRMT R10, R3, 0x7632, R10 ;  /* 0x00007632030a7816 */ /* 0x000fe4000000000a */
[----:B------:R-:W-:-:S02]  /*81c0*/  F2FP.BF16.F32.PACK_AB R3, R24, R25 ;  /* 0x000000191803723e */ /* 0x000fc400000010ff */
[----:B------:R-:W-:Y:S02]  /*81d0*/  PRMT R13, R0, 0x7610, R13 ;  /* 0x00007610000d7816 */ /* 0x000fe4000000000d */
[C---:B------:R-:W-:Y:S02]  /*81e0*/  PRMT R14, R3.reuse, 0x7610, R14 ;  /* 0x00007610030e7816 */ /* 0x040fe4000000000e */
[----:B------:R-:W-:Y:S02]  /*81f0*/  PRMT R15, R3, 0x7632, R15 ;  /* 0x00007632030f7816 */ /* 0x000fe4000000000f */
[----:B------:R-:W-:Y:S01]  /*8200*/  F2FP.BF16.F32.PACK_AB R3, R18, R19 ;  /* 0x000000131203723e */ /* 0x000fe200000010ff */
[----:B------:R-:W-:Y:S03]  /*8210*/  STS.U16 [R70], R35 ;  /* 0x0000002346007388 */ /* 0x000fe60000000400 */
[----:B------:R-:W-:Y:S01]  /*8220*/  PRMT R16, R3, 0x7610, R16 ;  /* 0x0000761003107816 */ /* 0x000fe20000000010 */
[----:B------:R3:W-:Y:S04]  /*8230*/  STS.U16 [R69+0x2], R9 ;  /* 0x0000020945007388 */ /* 0x0007e80000000400 */
[----:B------:R4:W-:Y:S04]  /*8240*/  STS.U16 [R68+0x4], R34 ;  /* 0x0000042244007388 */ /* 0x0009e80000000400 */
[----:B------:R5:W-:Y:S01]  /*8250*/  STS.U16 [R67+0x6], R10 ;  /* 0x0000060a43007388 */ /* 0x000be20000000400 */
[----:B---3--:R-:W-:-:S03]  /*8260*/  PRMT R9, R0, 0x7632, R9 ;  /* 0x0000763200097816 */ /* 0x008fc60000000009 */
[----:B------:R-:W-:Y:S01]  /*8270*/  STS.U16 [R66+0x8], R11 ;  /* 0x0000080b42007388 */ /* 0x000fe20000000400 */
[----:B------:R-:W-:Y:S02]  /*8280*/  F2FP.BF16.F32.PACK_AB R0, R20, R21 ;  /* 0x000000151400723e */ /* 0x000fe400000010ff */
        /* <DEDUP_REMOVED lines=142> */
[----:B0-----:R-:W-:-:S03]  /*8b70*/  IMAD.U32 R10, R0, 0x10000, RZ ;  /* 0x00010000000a7824 */ /* 0x001fc600078e00ff */
[----:B------:R-:W0:Y:S01]  /*8b80*/  LDS.U16 R0, [R63+0xe] ;  /* 0x00000e003f007984 */ /* 0x000e220000000400 */
        /* <DEDUP_REMOVED lines=8> */
[----:B-1----:R-:W-:-:S03]  /*8c10*/  IMAD.U32 R36, R7, 0x10000, RZ ;  /* 0x0001000007247824 */ /* 0x002fc600078e00ff */
[----:B------:R-:W1:Y:S01]  /*8c20*/  LDS.U16 R7, [R57+0x1a] ;  /* 0x00001a0039077984 */ /* 0x000e620000000400 */
[----:B------:R-:W-:-:S03]  /*8c30*/  IMAD.U32 R38, R8, 0x10000, RZ ;  /* 0x0001000008267824 */ /* 0x000fc600078e00ff */
[----:B------:R-:W1:Y:S01]  /*8c40*/  LDS.U16 R8, [R56+0x1c] ;  /* 0x00001c0038087984 */ /* 0x000e620000000400 */
[----:B0-----:R-:W-:-:S03]  /*8c50*/  IMAD.U32 R40, R0, 0x10000, RZ ;  /* 0x0001000000287824 */ /* 0x001fc600078e00ff */
[----:B------:R-:W0:Y:S01]  /*8c60*/  LDS.U16 R0, [R55+0x1e] ;  /* 0x00001e0037007984 */ /* 0x000e220000000400 */
[----:B------:R-:W-:Y:S01]  /*8c70*/  FMUL.FTZ R13, R12, -1.4426950216293334961 ;  /* 0xbfb8aa3b0c0d7820 */ /* 0x000fe20000410000 */
[----:B------:R-:W-:Y:S01]  /*8c80*/  FMUL.FTZ R15, R14, -1.4426950216293334961 ;  /* 0xbfb8aa3b0e0f7820 */ /* 0x000fe20000410000 */
[----:B------:R-:W-:Y:S01]  /*8c90*/  FMUL.FTZ R11, R10, -1.4426950216293334961 ;  /* 0xbfb8aa3b0a0b7820 */ /* 0x000fe20000410000 */
[----:B------:R-:W-:-:S03]  /*8ca0*/  FMUL.FTZ R17, R16, -1.4426950216293334961 ;  /* 0xbfb8aa3b10117820 */ /* 0x000fc60000410000 */
[----:B------:R-:W0:Y:S01]  /*8cb0*/  MUFU.EX2 R13, R13 ;  /* 0x0000000d000d7308 */ /* 0x000e220000000800 */
[----:B------:R-:W-:Y:S01]  /*8cc0*/  FMUL.FTZ R35, R34, -1.4426950216293334961 ;  /* 0xbfb8aa3b22237820 */ /* 0x000fe20000410000 */
[----:B------:R-:W-:Y:S01]  /*8cd0*/  FMUL.FTZ R37, R36, -1.4426950216293334961 ;  /* 0xbfb8aa3b24257820 */ /* 0x000fe20000410000 */
[----:B--2---:R-:W-:-:S05]  /*8ce0*/  IMAD.U32 R4, R4, 0x10000, RZ ;  /* 0x0001000004047824 */ /* 0x004fca00078e00ff */
[----:B------:R-:W2:Y:S01]  /*8cf0*/  MUFU.EX2 R15, R15 ;  /* 0x0000000f000f7308 */ /* 0x000ea20000000800 */
[----:B------:R-:W-:Y:S01]  /*8d00*/  FMUL.FTZ R39, R38, -1.4426950216293334961 ;  /* 0xbfb8aa3b26277820 */ /* 0x000fe20000410000 */
[----:B------:R-:W-:Y:S01]  /*8d10*/  FMUL.FTZ R41, R40, -1.4426950216293334961 ;  /* 0xbfb8aa3b28297820 */ /* 0x000fe20000410000 */
[----:B---3--:R-:W-:Y:S02]  /*8d20*/  IMAD.U32 R42, R3, 0x10000, RZ ;  /* 0x00010000032a7824 */ /* 0x008fe400078e00ff */
[----:B------:R-:W-:Y:S01]  /*8d30*/  FMUL.FTZ R43, R4, -1.4426950216293334961 ;  /* 0xbfb8aa3b042b7820 */ /* 0x000fe20000410000 */
[----:B----4-:R-:W-:Y:S02]  /*8d40*/  IMAD.U32 R44, R5, 0x10000, RZ ;  /* 0x00010000052c7824 */ /* 0x010fe400078e00ff */
[----:B------:R-:W3:Y:S01]  /*8d50*/  MUFU.EX2 R11, R11 ;  /* 0x0000000b000b7308 */ /* 0x000ee20000000800 */
[----:B------:R-:W-:Y:S02]  /*8d60*/  IMAD.U32 R45, R9, 0x10000, RZ ;  /* 0x00010000092d7824 */ /* 0x000fe400078e00ff */
[----:B------:R-:W-:Y:S01]  /*8d70*/  FMUL.FTZ R3, R42, -1.4426950216293334961 ;  /* 0xbfb8aa3b2a037820 */ /* 0x000fe20000410000 */
[----:B-----5:R-:W-:-:S02]  /*8d80*/  IMAD.U32 R6, R6, 0x10000, RZ ;  /* 0x0001000006067824 */ /* 0x020fc400078e00ff */
[----:B-1----:R-:W-:Y:S02]  /*8d90*/  IMAD.U32 R46, R7, 0x10000, RZ ;  /* 0x00010000072e7824 */ /* 0x002fe400078e00ff */
[----:B------:R-:W1:Y:S01]  /*8da0*/  MUFU.EX2 R17, R17 ;  /* 0x0000001100117308 */ /* 0x000e620000000800 */
[----:B------:R-:W-:Y:S02]  /*8db0*/  IMAD.U32 R8, R8, 0x10000, RZ ;  /* 0x0001000008087824 */ /* 0x000fe400078e00ff */
[----:B------:R-:W-:Y:S01]  /*8dc0*/  FMUL.FTZ R5, R44, -1.4426950216293334961 ;  /* 0xbfb8aa3b2c057820 */ /* 0x000fe20000410000 */
[----:B------:R-:W-:Y:S01]  /*8dd0*/  FMUL.FTZ R9, R45, -1.4426950216293334961 ;  /* 0xbfb8aa3b2d097820 */ /* 0x000fe20000410000 */
[----:B------:R-:W-:-:S03]  /*8de0*/  FMUL.FTZ R7, R6, -1.4426950216293334961 ;  /* 0xbfb8aa3b06077820 */ /* 0x000fc60000410000 */
[----:B------:R-:W4:Y:S01]  /*8df0*/  MUFU.EX2 R35, R35 ;  /* 0x0000002300237308 */ /* 0x000f220000000800 */
[----:B0-----:R-:W-:Y:S02]  /*8e00*/  IMAD.U32 R48, R0, 0x10000, RZ ;  /* 0x0001000000307824 */ /* 0x001fe400078e00ff */
[----:B------:R-:W-:Y:S01]  /*8e10*/  FMUL.FTZ R47, R46, -1.4426950216293334961 ;  /* 0xbfb8aa3b2e2f7820 */ /* 0x000fe20000410000 */
[----:B------:R-:W-:Y:S01]  /*8e20*/  FMUL.FTZ R0, R8, -1.4426950216293334961 ;  /* 0xbfb8aa3b08007820 */ /* 0x000fe20000410000 */
[----:B------:R-:W-:-:S03]  /*8e30*/  FMUL.FTZ R49, R48, -1.4426950216293334961 ;  /* 0xbfb8aa3b30317820 */ /* 0x000fc60000410000 */
[----:B------:R-:W0:Y:S01]  /*8e40*/  MUFU.EX2 R37, R37 ;  /* 0x0000002500257308 */ /* 0x000e220000000800 */
        /* <DEDUP_REMOVED lines=11> */
[----:B----4-:R-:W-:-:S07]  /*8f00*/  FADD.FTZ R35, R35, 1 ;  /* 0x3f80000023237421 */ /* 0x010fce0000010000 */
[----:B------:R-:W4:Y:S01]  /*8f10*/  MUFU.EX2 R7, R7 ;  /* 0x0000000700077308 */ /* 0x000f220000000800 */
[----:B0-----:R-:W-:-:S07]  /*8f20*/  FADD.FTZ R37, R37, 1 ;  /* 0x3f80000025257421 */ /* 0x001fce0000010000 */
[----:B------:R-:W0:Y:S08]  /*8f30*/  MUFU.EX2 R47, R47 ;  /* 0x0000002f002f7308 */ /* 0x000e300000000800 */
[----:B------:R-:W0:Y:S01]  /*8f40*/  MUFU.EX2 R0, R0 ;  /* 0x0000000000007308 */ /* 0x000e220000000800 */
        /* <DEDUP_REMOVED lines=11> */
[----:B----4-:R-:W-:Y:S01]  /*9000*/  FADD.FTZ R7, R7, 1 ;  /* 0x3f80000007077421 */ /* 0x010fe20000010000 */
[----:B0-----:R-:W-:Y:S01]  /*9010*/  FADD.FTZ R47, R47, 1 ;  /* 0x3f8000002f2f7421 */ /* 0x001fe20000010000 */
        /* <DEDUP_REMOVED lines=30> */
[----:B------:R-:W-:Y:S01]  /*9200*/  F2FP.BF16.F32.PACK_AB R10, R3, R10 ;  /* 0x0000000a030a723e */ /* 0x000fe200000010ff */
[----:B------:R-:W-:Y:S01]  /*9210*/  FMUL.FTZ R38, R38, R27 ;  /* 0x0000001b26267220 */ /* 0x000fe20000410000 */
[----:B------:R-:W-:Y:S01]  /*9220*/  FMUL.FTZ R9, R9, R26 ;  /* 0x0000001a09097220 */ /* 0x000fe20000410000 */
[----:B-1----:R-:W-:Y:S01]  /*9230*/  FMUL.FTZ R44, R44, R53 ;  /* 0x000000352c2c7220 */ /* 0x002fe20000410000 */
[----:B------:R-:W-:Y:S01]  /*9240*/  FMUL.FTZ R45, R45, R50 ;  /* 0x000000322d2d7220 */ /* 0x000fe20000410000 */
[----:B------:R-:W-:Y:S01]  /*9250*/  F2FP.BF16.F32.PACK_AB R5, R5, R14 ;  /* 0x0000000e0505723e */ /* 0x000fe200000010ff */
        /* <DEDUP_REMOVED lines=8> */
[----:B------:R-:W-:Y:S01]  /*92e0*/  F2FP.BF16.F32.PACK_AB R7, R7, R34 ;  /* 0x000000220707723e */ /* 0x000fe200000010ff */
[----:B------:R-:W-:Y:S01]  /*92f0*/  FMUL.FTZ R45, R45, R22 ;  /* 0x000000162d2d7220 */ /* 0x000fe20000410000 */
[----:B------:R-:W-:Y:S01]  /*9300*/  PRMT R4, R5, 0x7632, R4 ;  /* 0x0000763205047816 */ /* 0x000fe20000000004 */
[----:B------:R-:W-:Y:S01]  /*9310*/  FMUL.FTZ R6, R6, R21 ;  /* 0x0000001506067220 */ /* 0x000fe20000410000 */
[----:B------:R-:W-:Y:S01]  /*9320*/  F2FP.BF16.F32.PACK_AB R9, R9, R38 ;  /* 0x000000260909723e */ /* 0x000fe200000010ff */
[----:B------:R-:W-:Y:S01]  /*9330*/  FMUL.FTZ R13, R13, R20 ;  /* 0x000000140d0d7220 */ /* 0x000fe20000410000 */
[----:B------:R-:W-:Y:S01]  /*9340*/  FMUL.FTZ R8, R8, R19 ;  /* 0x0000001308087220 */ /* 0x000fe20000410000 */
[----:B------:R-:W-:Y:S01]  /*9350*/  FMUL.FTZ R3, R3, R18 ;  /* 0x0000001203037220 */ /* 0x000fe20000410000 */
[----:B------:R0:W-:Y:S01]  /*9360*/  STS.U16 [R70], R10 ;  /* 0x0000000a46007388 */ /* 0x0001e20000000400 */
[----:B------:R-:W-:-:S02]  /*9370*/  PRMT R12, R7, 0x7632, R12 ;  /* 0x00007632070c7816 */ /* 0x000fc4000000000c */
[----:B------:R-:W-:Y:S01]  /*9380*/  F2FP.BF16.F32.PACK_AB R11, R11, R42 ;  /* 0x0000002a0b0b723e */ /* 0x000fe200000010ff */
[----:B------:R1:W-:Y:S01]  /*9390*/  STS.U16 [R69+0x2], R0 ;  /* 0x0000020045007388 */ /* 0x0003e20000000400 */
[----:B------:R-:W-:-:S03]  /*93a0*/  F2FP.BF16.F32.PACK_AB R44, R45, R44 ;  /* 0x0000002c2d2c723e */ /* 0x000fc600000010ff */
[----:B------:R2:W-:Y:S01]  /*93b0*/  STS.U16 [R68+0x4], R5 ;  /* 0x0000040544007388 */ /* 0x0005e20000000400 */
[----:B0-----:R-:W-:-:S03]  /*93c0*/  PRMT R10, R9, 0x7632, R10 ;  /* 0x00007632090a7816 */ /* 0x001fc6000000000a */
[----:B------:R-:W-:Y:S01]  /*93d0*/  STS.U16 [R67+0x6], R4 ;  /* 0x0000060443007388 */ /* 0x000fe20000000400 */
[----:B------:R-:W-:Y:S02]  /*93e0*/  F2FP.BF16.F32.PACK_AB R6, R13, R6 ;  /* 0x000000060d06723e */ /* 0x000fe400000010ff */
[----:B-1----:R-:W-:Y:S01]  /*93f0*/  PRMT R0, R11, 0x7632, R0 ;  /* 0x000076320b007816 */ /* 0x002fe20000000000 */
[----:B------:R-:W-:Y:S01]  /*9400*/  STS.U16 [R66+0x8], R7 ;  /* 0x0000080742007388 */ /* 0x000fe20000000400 */
[----:B------:R-:W-:Y:S02]  /*9410*/  F2FP.BF16.F32.PACK_AB R3, R3, R8 ;  /* 0x000000080303723e */ /* 0x000fe400000010ff */
        /* <DEDUP_REMOVED lines=86> */
.L_x_6097:
        /* <DEDUP_REMOVED lines=16> */
.L_x_8086:


//--------------------- .text._Z25selective_scan_fwd_kernelI32Selective_Scan_fwd_kernel_traitsILi64ELi16ELi1ELb0ELb1ELb1ELb1ELb1EN3c108BFloat16EffEEv13SSMParamsBase --------------------------
	.section	.text._Z25selective_scan_fwd_kernelI32Selective_Scan_fwd_kernel_traitsILi64ELi16ELi1ELb0ELb1ELb1ELb1ELb1EN3c108BFloat16EffEEv13SSMParamsBase,"ax",@progbits
	.align	128
        .global         _Z25selective_scan_fwd_kernelI32Selective_Scan_fwd_kernel_traitsILi64ELi16ELi1ELb0ELb1ELb1ELb1ELb1EN3c108BFloat16EffEEv13SSMParamsBase
        .type           _Z25selective_scan_fwd_kernelI32Selective_Scan_fwd_kernel_traitsILi64ELi16ELi1ELb0ELb1ELb1ELb1ELb1EN3c108BFloat16EffEEv13SSMParamsBase,@function
        .size           _Z25selective_scan_fwd_kernelI32Selective_Scan_fwd_kernel_traitsILi64ELi16ELi1ELb0ELb1ELb1ELb1ELb1EN3c108BFloat16EffEEv13SSMParamsBase,(.L_x_8087 - _Z25selective_scan_fwd_kernelI32Selective_Scan_fwd_kernel_traitsILi64ELi16ELi1ELb0ELb1ELb1ELb1ELb1EN3c108BFloat16EffEEv13SSMParamsBase)
        .other          _Z25selective_scan_fwd_kernelI32Selective_Scan_fwd_kernel_traitsILi64ELi16ELi1ELb0ELb1ELb1ELb1ELb1EN3c108BFloat16EffEEv13SSMParamsBase,@"STO_CUDA_ENTRY STV_DEFAULT"
_Z25selective_scan_fwd_kernelI32Selective_Scan_fwd_kernel_traitsILi64ELi16ELi1ELb0ELb1ELb1ELb1ELb1EN3c108BFloat16EffEEv13SSMParamsBase:
.text._Z25selective_scan_fwd_kernelI32Selective_Scan_fwd_kernel_traitsILi64ELi16ELi1ELb0ELb1ELb1ELb1ELb1EN3c108BFloat16EffEEv13SSMParamsBase:
        /* <DEDUP_REMOVED lines=57> */
.L_x_6098:
        /* <DEDUP_REMOVED lines=99> */
.L_x_6099:
        /* <DEDUP_REMOVED lines=10> */
.L_x_6100:
        /* <DEDUP_REMOVED lines=100> */
.L_x_6101:
        /* <DEDUP_REMOVED lines=33> */
.L_x_6102:
        /* <DEDUP_REMOVED lines=23> */
.L_x_6146:
        /* <DEDUP_REMOVED lines=369> */
.L_x_6104:
[----:B------:R-:W-:Y:S05]  /*2b30*/  BSYNC.RECONVERGENT B0 ;  /* 0x0000000000007941 */ /* 0x000fea0003800200 */
.L_x_6103:
        /* <DEDUP_REMOVED lines=38> */
.L_x_6106:
[----:B------:R-:W-:Y:S05]  /*2da0*/  BSYNC.RECONVERGENT B0 ;  /* 0x0000000000007941 */ /* 0x000fea0003800200 */
.L_x_6105:
        /* <DEDUP_REMOVED lines=38> */
.L_x_6108:
[----:B------:R-:W-:Y:S05]  /*3010*/  BSYNC.RECONVERGENT B0 ;  /* 0x0000000000007941 */ /* 0x000fea0003800200 */
.L_x_6107:
        /* <DEDUP_REMOVED lines=38> */
.L_x_6110:
[----:B------:R-:W-:Y:S05]  /*3280*/  BSYNC.RECONVERGENT B0 ;  /* 0x0000000000007941 */ /* 0x000fea0003800200 */
.L_x_6109:
        /* <DEDUP_REMOVED lines=38> */
.L_x_6112:
[----:B------:R-:W-:Y:S05]  /*34f0*/  BSYNC.RECONVERGENT B0 ;  /* 0x0000000000007941 */ /* 0x000fea0003800200 */
.L_x_6111:
        /* <DEDUP_REMOVED lines=38> */
.L_x_6114:
[----:B------:R-:W-:Y:S05]  /*3760*/  BSYNC.RECONVERGENT B0 ;  /* 0x0000000000007941 */ /* 0x000fea0003800200 */
.L_x_6113:
        /* <DEDUP_REMOVED lines=38> */
.L_x_6116:
[----:B------:R-:W-:Y:S05]  /*39d0*/  BSYNC.RECONVERGENT B0 ;  /* 0x0000000000007941 */ /* 0x000fea0003800200 */
.L_x_6115:
        /* <DEDUP_REMOVED lines=38> */
.L_x_6118:
[----:B------:R-:W-:Y:S05]  /*3c40*/  BSYNC.RECONVERGENT B0 ;  /* 0x0000000000007941 */ /* 0x000fea0003800200 */
.L_x_6117:
        /* <DEDUP_REMOVED lines=38> */
.L_x_6120:
[----:B------:R-:W-:Y:S05]  /*3eb0*/  BSYNC.RECONVERGENT B0 ;  /* 0x0000000000007941 */ /* 0x000fea0003800200 */
.L_x_6119:
        /* <DEDUP_REMOVED lines=38> */
.L_x_6122:
[----:B------:R-:W-:Y:S05]  /*4120*/  BSYNC.RECONVERGENT B0 ;  /* 0x0000000000007941 */ /* 0x000fea0003800200 */
.L_x_6121:
        /* <DEDUP_REMOVED lines=38> */
.L_x_6124:
[----:B------:R-:W-:Y:S05]  /*4390*/  BSYNC.RECONVERGENT B0 ;  /* 0x0000000000007941 */ /* 0x000fea0003800200 */
.L_x_6123:
        /* <DEDUP_REMOVED lines=38> */
.L_x_6126:
[----:B------:R-:W-:Y:S05]  /*4600*/  BSYNC.RECONVERGENT B0 ;  /* 0x0000000000007941 */ /* 0x000fea0003800200 */
.L_x_6125:
        /* <DEDUP_REMOVED lines=38> */
.L_x_6128:
[----:B------:R-:W-:Y:S05]  /*4870*/  BSYNC.RECONVERGENT B0 ;  /* 0x0000000000007941 */ /* 0x000fea0003800200 */
.L_x_6127:
        /* <DEDUP_REMOVED lines=39> */
.L_x_6130:
[----:B------:R-:W-:Y:S05]  /*4af0*/  BSYNC.RECONVERGENT B0 ;  /* 0x0000000000007941 */ /* 0x000fea0003800200 */
.L_x_6129:
        /* <DEDUP_REMOVED lines=43> */
.L_x_6132:
[----:B------:R-:W-:Y:S05]  /*4db0*/  BSYNC.RECONVERGENT B0 ;  /* 0x0000000000007941 */ /* 0x000fea0003800200 */
.L_x_6131:
        /* <DEDUP_REMOVED lines=43> */
.L_x_6134:
[----:B------:R-:W-:Y:S05]  /*5070*/  BSYNC.RECONVERGENT B0 ;  /* 0x0000000000007941 */ /* 0x000fea0003800200 */
.L_x_6133:
        /* <DEDUP_REMOVED lines=70> */
.L_x_6145:
        /* <DEDUP_REMOVED lines=450> */
.L_x_6137:
[----:B------:R-:W-:Y:S01]  /*7100*/  IMAD.MOV.U32 R87, RZ, RZ, RZ ;  /* 0x000000ffff577224 */ /* 0x000fe200078e00ff */
[----:B------:R-:W-:Y:S06]  /*7110*/  BRA.U !UP2, `(.L_x_6136) ;  /* 0x000000010a147547 */ /* 0x000fec000b800000 */
[----:B------:R-:W-:-:S04]  /*7120*/  UIADD3 UR12, UP0, UPT, UR32, UR9, URZ ;  /* 0x00000009200c7290 */ /* 0x000fc8000ff1e0ff */
[----:B------:R-:W-:Y:S02]  /*7130*/  UIADD3.X UR13, UPT, UPT, UR33, UR11, URZ, UP0, !UPT ;  /* 0x0000000b210d7290 */ /* 0x000fe400087fe4ff */
[----:B------:R-:W-:-:S04]  /*7140*/  IMAD.U32 R40, RZ, RZ, UR12 ;  /* 0x0000000cff287e24 */ /* 0x000fc8000f8e00ff */
[----:B------:R-:W-:-:S05]  /*7150*/  IMAD.U32 R41, RZ, RZ, UR13 ;  /* 0x0000000dff297e24 */ /* 0x000fca000f8e00ff */
[----:B------:R1:W5:Y:S02]  /*7160*/  LDG.E R87, desc[UR34][R40.64] ;  /* 0x0000002228577981 */ /* 0x000364000c1e1900 */
.L_x_6136:
        /* <DEDUP_REMOVED lines=98> */
.L_x_6139:
[----:B------:R-:W-:Y:S05]  /*7790*/  BSYNC.RECONVERGENT B0 ;  /* 0x0000000000007941 */ /* 0x000fea0003800200 */
.L_x_6138:
        /* <DEDUP_REMOVED lines=40> */
.L_x_6143:
        /* <DEDUP_REMOVED lines=33> */
.L_x_6144:
        /* <DEDUP_REMOVED lines=10> */
.L_x_6142:
        /* <DEDUP_REMOVED lines=9> */
.L_x_6141:
[----:B------:R-:W-:Y:S05]  /*7d60*/  BSYNC.RECONVERGENT B0 ;  /* 0x0000000000007941 */ /* 0x000fea0003800200 */
.L_x_6140:
        /* <DEDUP_REMOVED lines=32> */
.L_x_6135:
[----:B------:R-:W1:Y:S01]  /*7f70*/  LDCU.128 UR12, c[0x0][0x430] ;  /* 0x00008600ff0c77ac */ /* 0x000e620008000c00 */
[----:B------:R-:W-:Y:S02]  /*7f80*/  F2FP.BF16.F32.PACK_AB R8, R22, R23 ;  /* 0x000000171608723e */ /* 0x000fe400000010ff */
        /* <DEDUP_REMOVED lines=41> */
[----:B------:R-:W-:Y:S02]  /*8220*/  F2FP.BF16.F32.PACK_AB R0, R32, R33 ;  /* 0x000000212000723e */ /* 0x000fe400000010ff */
[----:B------:R-:W-:Y:S02]  /*8230*/  F2FP.BF16.F32.PACK_AB R3, R30, R31 ;  /* 0x0000001f1e03723e */ /* 0x000fe400000010ff */
[C---:B------:R-:W-:Y:S02]  /*8240*/  PRMT R35, R0.reuse, 0x7610, R35 ;  /* 0x0000761000237816 */ /* 0x040fe40000000023 */
[----:B------:R-:W-:Y:S02]  /*8250*/  PRMT R9, R0, 0x7632, R9 ;  /* 0x0000763200097816 */ /* 0x000fe40000000009 */
[----:B------:R-:W-:Y:S01]  /*8260*/  F2FP.BF16.F32.PACK_AB R0, R28, R29 ;  /* 0x0000001d1c00723e */ /* 0x000fe200000010ff */
[----:B------:R-:W-:Y:S01]  /*8270*/  STS.U16 [R70], R35 ;  /* 0x0000002346007388 */ /* 0x000fe20000000400 */
[----:B------:R-:W-:-:S02]  /*8280*/  PRMT R34, R3, 0x7610, R34 ;  /* 0x0000761003227816 */ /* 0x000fc40000000022 */
[C---:B------:R-:W-:Y:S01]  /*8290*/  PRMT R11, R0.reuse, 0x7610, R11 ;  /* 0x00007610000b7816 */ /* 0x040fe2000000000b */
[----:B------:R2:W-:Y:S01]  /*82a0*/  STS.U16 [R69+0x2], R9 ;  /* 0x0000020945007388 */ /* 0x0005e20000000400 */
[----:B------:R-:W-:Y:S02]  /*82b0*/  PRMT R12, R0, 0x7632, R12 ;  /* 0x00007632000c7816 */ /* 0x000fe4000000000c */
[----:B------:R-:W-:Y:S01]  /*82c0*/  F2FP.BF16.F32.PACK_AB R0, R26, R27 ;  /* 0x0000001b1a00723e */ /* 0x000fe200000010ff */
[----:B------:R-:W-:Y:S01]  /*82d0*/  STS.U16 [R68+0x4], R34 ;  /* 0x0000042244007388 */ /* 0x000fe20000000400 */
[----:B------:R-:W-:Y:S02]  /*82e0*/  PRMT R10, R3, 0x7632, R10 ;  /* 0x00007632030a7816 */ /* 0x000fe4000000000a */
[----:B------:R-:W-:Y:S02]  /*82f0*/  F2FP.BF16.F32.PACK_AB R3, R24, R25 ;  /* 0x000000191803723e */ /* 0x000fe400000010ff */
[C---:B------:R-:W-:Y:S01]  /*8300*/  PRMT R13, R0.reuse, 0x7610, R13 ;  /* 0x00007610000d7816 */ /* 0x040fe2000000000d */
[----:B------:R3:W-:Y:S01]  /*8310*/  STS.U16 [R67+0x6], R10 ;  /* 0x0000060a43007388 */ /* 0x0007e20000000400 */
[----:B--2---:R-:W-:-:S02]  /*8320*/  PRMT R9, R0, 0x7632, R9 ;  /* 0x0000763200097816 */ /* 0x004fc40000000009 */
[C---:B------:R-:W-:Y:S01]  /*8330*/  PRMT R14, R3.reuse, 0x7610, R14 ;  /* 0x00007610030e7816 */ /* 0x040fe2000000000e */
[----:B------:R-:W-:Y:S01]  /*8340*/  STS.U16 [R66+0x8], R11 ;  /* 0x0000080b42007388 */ /* 0x000fe20000000400 */
[----:B------:R-:W-:Y:S02]  /*8350*/  PRMT R15, R3, 0x7632, R15 ;  /* 0x00007632030f7816 */ /* 0x000fe4000000000f */
[----:B------:R-:W-:Y:S01]  /*8360*/  F2FP.BF16.F32.PACK_AB R0, R20, R21 ;  /* 0x000000151400723e */ /* 0x000fe200000010ff */
[----:B------:R2:W-:Y:S01]  /*8370*/  STS.U16 [R65+0xa], R12 ;  /* 0x00000a0c41007388 */ /* 0x0005e20000000400 */
[----:B------:R-:W-:Y:S02]  /*8380*/  F2FP.BF16.F32.PACK_AB R3, R18, R19 ;  /* 0x000000131203723e */ /* 0x000fe400000010ff */
        /* <DEDUP_REMOVED lines=152> */
[----:B-1----:R-:W-:-:S03]  /*8d10*/  IMAD.U32 R36, R7, 0x10000, RZ ;  /* 0x0001000007247824 */ /* 0x002fc600078e00ff */
[----:B------:R-:W1:Y:S01]  /*8d20*/  LDS.U16 R7, [R57+0x1a] ;  /* 0x00001a0039077984 */ /* 0x000e620000000400 */
[----:B------:R-:W-:-:S03]  /*8d30*/  IMAD.U32 R38, R8, 0x10000, RZ ;  /* 0x0001000008267824 */ /* 0x000fc600078e00ff */
[----:B------:R-:W1:Y:S01]  /*8d40*/  LDS.U16 R8, [R56+0x1c] ;  /* 0x00001c0038087984 */ /* 0x000e620000000400 */
[----:B--2---:R-:W-:-:S03]  /*8d50*/  IMAD.U32 R40, R0, 0x10000, RZ ;  /* 0x0001000000287824 */ /* 0x004fc600078e00ff */
[----:B------:R-:W2:Y:S01]  /*8d60*/  LDS.U16 R0, [R55+0x1e] ;  /* 0x00001e0037007984 */ /* 0x000ea20000000400 */
[----:B------:R-:W-:Y:S01]  /*8d70*/  FMUL.FTZ R13, R12, -1.4426950216293334961 ;  /* 0xbfb8aa3b0c0d7820 */ /* 0x000fe20000410000 */
[----:B------:R-:W-:Y:S01]  /*8d80*/  FMUL.FTZ R15, R14, -1.4426950216293334961 ;  /* 0xbfb8aa3b0e0f7820 */ /* 0x000fe20000410000 */
[----:B------:R-:W-:Y:S01]  /*8d90*/  FMUL.FTZ R11, R10, -1.4426950216293334961 ;  /* 0xbfb8aa3b0a0b7820 */ /* 0x000fe20000410000 */
[----:B------:R-:W-:-:S03]  /*8da0*/  FMUL.FTZ R17, R16, -1.4426950216293334961 ;  /* 0xbfb8aa3b10117820 */ /* 0x000fc60000410000 */
[----:B------:R-:W2:Y:S01]  /*8db0*/  MUFU.EX2 R13, R13 ;  /* 0x0000000d000d7308 */ /* 0x000ea20000000800 */
[----:B------:R-:W-:Y:S01]  /*8dc0*/  FMUL.FTZ R35, R34, -1.4426950216293334961 ;  /* 0xbfb8aa3b22237820 */ /* 0x000fe20000410000 */
[----:B------:R-:W-:Y:S01]  /*8dd0*/  FMUL.FTZ R37, R36, -1.4426950216293334961 ;  /* 0xbfb8aa3b24257820 */ /* 0x000fe20000410000 */
[----:B---3--:R-:W-:-:S05]  /*8de0*/  IMAD.U32 R4, R4, 0x10000, RZ ;  /* 0x0001000004047824 */ /* 0x008fca00078e00ff */
[----:B------:R-:W3:Y:S01]  /*8df0*/  MUFU.EX2 R15, R15 ;  /* 0x0000000f000f7308 */ /* 0x000ee20000000800 */
[----:B------:R-:W-:Y:S01]  /*8e00*/  FMUL.FTZ R39, R38, -1.4426950216293334961 ;  /* 0xbfb8aa3b26277820 */ /* 0x000fe20000410000 */
[----:B------:R-:W-:Y:S01]  /*8e10*/  FMUL.FTZ R41, R40, -1.4426950216293334961 ;  /* 0xbfb8aa3b28297820 */ /* 0x000fe20000410000 */
[----:B----4-:R-:W-:Y:S02]  /*8e20*/  IMAD.U32 R42, R3, 0x10000, RZ ;  /* 0x00010000032a7824 */ /* 0x010fe400078e00ff */
[----:B------:R-:W-:Y:S01]  /*8e30*/  FMUL.FTZ R43, R4, -1.4426950216293334961 ;  /* 0xbfb8aa3b042b7820 */ /* 0x000fe20000410000 */
[----:B-----5:R-:W-:Y:S02]  /*8e40*/  IMAD.U32 R44, R5, 0x10000, RZ ;  /* 0x00010000052c7824 */ /* 0x020fe400078e00ff */
[----:B------:R-:W4:Y:S01]  /*8e50*/  MUFU.EX2 R11, R11 ;  /* 0x0000000b000b7308 */ /* 0x000f220000000800 */
[----:B------:R-:W-:Y:S02]  /*8e60*/  IMAD.U32 R45, R9, 0x10000, RZ ;  /* 0x00010000092d7824 */ /* 0x000fe400078e00ff */
[----:B------:R-:W-:Y:S01]  /*8e70*/  FMUL.FTZ R3, R42, -1.4426950216293334961 ;  /* 0xbfb8aa3b2a037820 */ /* 0x000fe20000410000 */
[----:B0-----:R-:W-:-:S02]  /*8e80*/  IMAD.U32 R6, R6, 0x10000, RZ ;  /* 0x0001000006067824 */ /* 0x001fc400078e00ff */
[----:B-1----:R-:W-:Y:S02]  /*8e90*/  IMAD.U32 R46, R7, 0x10000, RZ ;  /* 0x00010000072e7824 */ /* 0x002fe400078e00ff */
[----:B------:R-:W0:Y:S01]  /*8ea0*/  MUFU.EX2 R17, R17 ;  /* 0x0000001100117308 */ /* 0x000e220000000800 */
[----:B------:R-:W-:Y:S02]  /*8eb0*/  IMAD.U32 R8, R8, 0x10000, RZ ;  /* 0x0001000008087824 */ /* 0x000fe400078e00ff */
[----:B------:R-:W-:Y:S01]  /*8ec0*/  FMUL.FTZ R5, R44, -1.4426950216293334961 ;  /* 0xbfb8aa3b2c057820 */ /* 0x000fe20000410000 */
[----:B------:R-:W-:Y:S01]  /*8ed0*/  FMUL.FTZ R9, R45, -1.4426950216293334961 ;  /* 0xbfb8aa3b2d097820 */ /* 0x000fe20000410000 */
[----:B--2---:R-:W-:-:S03]  /*8ee0*/  IMAD.U32 R0, R0, 0x10000, RZ ;  /* 0x0001000000007824 */ /* 0x004fc600078e00ff */
        /* <DEDUP_REMOVED lines=68> */
[----:B0-----:R-:W-:Y:S01]  /*9330*/  FMUL.FTZ R44, R44, R53 ;  /* 0x000000352c2c7220 */ /* 0x001fe20000410000 */
[----:B------:R-:W-:Y:S01]  /*9340*/  FMUL.FTZ R45, R45, R50 ;  /* 0x000000322d2d7220 */ /* 0x000fe20000410000 */
[----:B------:R-:W-:Y:S01]  /*9350*/  F2FP.BF16.F32.PACK_AB R5, R5, R14 ;  /* 0x0000000e0505723e */ /* 0x000fe200000010ff */
        /* <DEDUP_REMOVED lines=16> */
[----:B------:R-:W-:Y:S01]  /*9460*/  STS.U16 [R70], R10 ;  /* 0x0000000a46007388 */ /* 0x000fe20000000400 */
[----:B------:R-:W-:-:S02]  /*9470*/  PRMT R12, R7, 0x7632, R12 ;  /* 0x00007632070c7816 */ /* 0x000fc4000000000c */
        /* <DEDUP_REMOVED lines=8> */
[----:B------:R-:W-:Y:S02]  /*9500*/  F2FP.BF16.F32.PACK_AB R3, R3, R8 ;  /* 0x000000080303723e */ /* 0x000fe400000010ff */
        /* <DEDUP_REMOVED lines=91> */
.L_x_6147:
        /* <DEDUP_REMOVED lines=12> */
.L_x_8087:


//--------------------- .text._Z25selective_scan_fwd_kernelI32Selective_Scan_fwd_kernel_traitsILi64ELi16ELi1ELb1ELb1ELb1ELb0ELb0EN3c108BFloat16EffEEv13SSMParamsBase --------------------------
	.section	.text._Z25selective_scan_fwd_kernelI32Selective_Scan_fwd_kernel_traitsILi64ELi16ELi1ELb1ELb1ELb1ELb0ELb0EN3c108BFloat16EffEEv13SSMParamsBase,"ax",@progbits
	.align	128
        .global         _Z25selective_scan_fwd_kernelI32Selective_Scan_fwd_kernel_traitsILi64ELi16ELi1ELb1ELb1ELb1ELb0ELb0EN3c108BFloat16EffEEv13SSMParamsBase
        .type           _Z25selective_scan_fwd_kernelI32Selective_Scan_fwd_kernel_traitsILi64ELi16ELi1ELb1ELb1ELb1ELb0ELb0EN3c108BFloat16EffEEv13SSMParamsBase,@function
        .size           _Z25selective_scan_fwd_kernelI32Selective_Scan_fwd_kernel_traitsILi64ELi16ELi1ELb1ELb1ELb1ELb0ELb0EN3c108BFloat16EffEEv13SSMParamsBase,(.L_x_8088 - _Z25selective_scan_fwd_kernelI32Selective_Scan_fwd_kernel_traitsILi64ELi16ELi1ELb1ELb1ELb1ELb0ELb0EN3c108BFloat16EffEEv13SSMParamsBase)
        .other          _Z25selective_scan_fwd_kernelI32Selective_Scan_fwd_kernel_traitsILi64ELi16ELi1ELb1ELb1ELb1ELb0ELb0EN3c108BFloat16EffEEv13SSMParamsBase,@"STO_CUDA_ENTRY STV_DEFAULT"
_Z25selective_scan_fwd_kernelI32Selective_Scan_fwd_kernel_traitsILi64ELi16ELi1ELb1ELb1ELb1ELb0ELb0EN3c108BFloat16EffEEv13SSMParamsBase:
.text._Z25selective_scan_fwd_kernelI32Selective_Scan_fwd_kernel_traitsILi64ELi16ELi1ELb1ELb1ELb1ELb0ELb0EN3c108BFloat16EffEEv13SSMParamsBase:
        /* <DEDUP_REMOVED lines=18> */
[----:B------:R-:W-:Y:S01]  /*0120*/  ISETP.NE.AND.EX P0, PT, R5, RZ, PT, P0 ;  /* 0x000000ff0500720c */ /* 0x000fe20003f05300 */
[----:B------:R-:W-:Y:S01]  /*0130*/  IMAD.MOV.U32 R12, RZ, RZ, RZ ;  /* 0x000000ffff0c7224 */ /* 0x000fe200078e00ff */
[----:B------:R-:W-:-:S11]  /*0140*/  MOV R26, UR19 ;  /* 0x00000013001a7c02 */ /* 0x000fd60008000f00 */
[----:B0--3--:R-:W-:Y:S05]  /*0150*/  @!P0 BRA `(.L_x_6148) ;  /* 0x0000000000688947 */ /* 0x009fea0003800000 */
[----:B------:R-:W0:Y:S02]  /*0160*/  LDCU.U8 UR4, c[0x0][0x3a9] ;  /* 0x00007520ff0477ac */ /* 0x000e240008000000 */
[----:B0-----:R-:W-:-:S06]  /*0170*/  UISETP.NE.AND UP0, UPT, UR4, URZ, UPT ;  /* 0x000000ff0400728c */ /* 0x001fcc000bf05270 */
[----:B------:R-:W-:-:S05]  /*0180*/  PLOP3.LUT P2, PT, PT, PT, UP0, 0x80, 0x8 ;  /* 0x000000000008781c */ /* 0x000fca0003f4f008 */
[----:B------:R-:W0:Y:S02]  /*0190*/  @UP0 LDCU.64 UR4, c[0x0][0x4f0] ;  /* 0x00009e00ff0407ac */ /* 0x000e240008000a00 */
[----:B0-----:R-:W-:-:S06]  /*01a0*/  @UP0 UIMAD.WIDE.U32 UR4, UR19, 0x4, UR4 ;  /* 0x00000004130408a5 */ /* 0x001fcc000f8e0004 */
[----:B------:R-:W-:Y:S01]  /*01b0*/  MOV R6, UR4 ;  /* 0x0000000400067c02 */ /* 0x000fe20008000f00 */
[----:B------:R-:W-:-:S04]  /*01c0*/  IMAD.U32 R7, RZ, RZ, UR5 ;  /* 0x00000005ff077e24 */ /* 0x000fc8000f8e00ff */
[----:B------:R-:W0:Y:S01]  /*01d0*/  @UP0 LDCU.64 UR4, c[0x0][0x468] ;  /* 0x00008d00ff0407ac */ /* 0x000e220008000a00 */
        /* <DEDUP_REMOVED lines=11> */
[----:B------:R-:W-:Y:S01]  /*0290*/  IMAD.U32 R2, RZ, RZ, UR4 ;  /* 0x00000004ff027e24 */ /* 0x000fe2000f8e00ff */
[----:B------:R-:W-:Y:S01]  /*02a0*/  MOV R3, UR5 ;  /* 0x0000000500037c02 */ /* 0x000fe20008000f00 */
[----:B------:R-:W0:Y:S08]  /*02b0*/  LDC R15, c[0x0][0x4d0] ;  /* 0x00013400ff0f7b82 */ /* 0x000e300000000800 */
[----:B------:R-:W2:Y:S01]  /*02c0*/  LDC R12, c[0x0][0x4d4] ;  /* 0x00013500ff0c7b82 */ /* 0x000ea20000000800 */
[----:B------:R1:W5:Y:S01]  /*02d0*/  @!P2 LDG.E R26, desc[UR16][R2.64] ;  /* 0x00000010021aa981 */ /* 0x000362000c1e1900 */
[----:B------:R-:W-:-:S02]  /*02e0*/  UPLOP3.LUT UP1, UPT, UPT, UPT, UPT, 0x80, 0x8 ;  /* 0x000000000008789c */ /* 0x000fc40003f2f070 */
[----:B0-2---:R-:W-:-:S11]  /*02f0*/  UPLOP3.LUT UP0, UPT, UPT, UPT, UPT, 0x40, 0x4 ;  /* 0x000000000004789c */ /* 0x005fd60003f0e870 */
.L_x_6148:
        /* <DEDUP_REMOVED lines=43> */
[----:B------:R-:W-:Y:S01]  /*05b0*/  @P0 VIADD R4, R4, 0x1 ;  /* 0x0000000104040836 */ /* 0x000fe20000000000 */
[----:B------:R-:W-:Y:S01]  /*05c0*/  ISETP.NE.AND P0, PT, RZ, UR10, PT ;  /* 0x0000000aff007c0c */ /* 0x000fe2000bf05270 */
[----:B------:R-:W-:-:S03]  /*05d0*/  IMAD.WIDE.U32 R6, R8, UR19, RZ ;  /* 0x0000001308067c25 */ /* 0x000fc6000f8e00ff */
[----:B------:R-:W-:Y:S01]  /*05e0*/  MOV R13, R4 ;  /* 0x00000004000d7202 */ /* 0x000fe20000000f00 */
[----:B------:R-:W-:Y:S02]  /*05f0*/  IMAD R7, R9, UR19, R7 ;  /* 0x0000001309077c24 */ /* 0x000fe4000f8e0207 */
[----:B-1----:R-:W-:Y:S01]  /*0600*/  IMAD.WIDE.U32 R4, R24, UR24, R2 ;  /* 0x0000001818047c25 */ /* 0x002fe2000f8e0002 */
[----:B------:R-:W-:Y:S02]  /*0610*/  @!P3 IADD3 R13, PT, PT, -R13, RZ, RZ ;  /* 0x000000ff0d0db210 */ /* 0x000fe40007ffe1ff */
        /* <DEDUP_REMOVED lines=20> */
[----:B------:R-:W-:-:S02]  /*0760*/  IMAD R13, R19, UR24, R7 ;  /* 0x00000018130d7c24 */ /* 0x000fc4000f8e0207 */
[----:B------:R-:W-:Y:S01]  /*0770*/  IMAD.IADD R51, R11, 0x1, R51 ;  /* 0x000000010b337824 */ /* 0x000fe200078e0233 */
        /* <DEDUP_REMOVED lines=11> */
.L_x_6149:
        /* <DEDUP_REMOVED lines=11> */
.L_x_6150:
[----:B------:R-:W-:Y:S01]  /*08e0*/  UPLOP3.LUT UP1, UPT, UP1, UP0, UPT, 0x20, 0x2 ;  /* 0x000000000002789c */ /* 0x000fe20000f20470 */
[----:B------:R-:W0:Y:S01]  /*08f0*/  LDC.64 R6, c[0x0][0x468] ;  /* 0x00011a00ff067b82 */ /* 0x000e220000000a00 */
[----:B------:R-:W1:Y:S02]  /*0900*/  LDCU.64 UR8, c[0x0][0x4e0] ;  /* 0x00009c00ff0877ac */ /* 0x000e640008000a00 */
[----:B------:R-:W-:Y:S01]  /*0910*/  UISETP.EQ.OR UP2, UPT, UR10, URZ, !UP1 ;  /* 0x000000ff0a00728c */ /* 0x000fe2000cf42670 */
[----:B------:R-:W2:Y:S01]  /*0920*/  LDCU.64 UR6, c[0x0][0x4a0] ;  /* 0x00009400ff0677ac */ /* 0x000ea20008000a00 */
[----:B------:R-:W-:Y:S01]  /*0930*/  PLOP3.LUT P5, PT, PT, PT, UP0, 0x80, 0x8 ;  /* 0x000000000008781c */ /* 0x000fe20003faf008 */
[----:B------:R-:W-:Y:S02]  /*0940*/  HFMA2 R47, -RZ, RZ, 0, 0 ;  /* 0x00000000ff2f7431 */ /* 0x000fe400000001ff */
[----:B------:R-:W-:Y:S01]  /*0950*/  IMAD.MOV.U32 R48, RZ, RZ, RZ ;  /* 0x000000ffff307224 */ /* 0x000fe200078e00ff */
        /* <DEDUP_REMOVED lines=9> */
[----:B------:R-:W-:Y:S01]  /*09f0*/  MOV R43, RZ ;  /* 0x000000ff002b7202 */ /* 0x000fe20000000f00 */
        /* <DEDUP_REMOVED lines=20> */
[----:B------:R-:W-:Y:S02]  /*0b40*/  IMAD.U32 R11, RZ, RZ, UR9 ;  /* 0x00000009ff0b7e24 */ /* 0x000fe4000f8e00ff */
[----:B------:R-:W-:Y:S02]  /*0b50*/  @UP2 ULEA.HI.X UR5, UR24, UR5, URZ, 0x2, UP5 ;  /* 0x0000000518052291 */ /* 0x000fe4000a8f14ff */
[----:B------:R-:W-:Y:S01]  /*0b60*/  @UP3 ULEA UR6, UP5, UR24, UR6, 0x2 ;  /* 0x0000000618063291 */ /* 0x000fe2000f8a10ff */
[----:B------:R-:W-:Y:S01]  /*0b70*/  MOV R6, UR4 ;  /* 0x0000000400067c02 */ /* 0x000fe20008000f00 */
[----:B------:R0:W5:Y:S01]  /*0b80*/  @!P5 LDG.E R43, desc[UR16][R10.64] ;  /* 0x000000100a2bd981 */ /* 0x000162000c1e1900 */
[----:B------:R-:W1:Y:S01]  /*0b90*/  LDCU.64 UR8, c[0x0][0x500] ;  /* 0x0000a000ff0877ac */ /* 0x000e620008000a00 */
[----:B------:R-:W-:-:S02]  /*0ba0*/  IMAD.U32 R7, RZ, RZ, UR5 ;  /* 0x00000005ff077e24 */ /* 0x000fc4000f8e00ff */
        /* <DEDUP_REMOVED lines=27> */
[----:B------:R-:W-:-:S05]  /*0d60*/  MOV R7, UR5 ;  /* 0x0000000500077c02 */ /* 0x000fca0008000f00 */
[----:B------:R-:W3:Y:S01]  /*0d70*/  LDG.E R6, desc[UR16][R6.64] ;  /* 0x0000001006067981 */ /* 0x000ee2000c1e1900 */
[----:B--2---:R-:W-:-:S04]  /*0d80*/  @P0 VIADD R45, R8, 0x1 ;  /* 0x00000001082d0836 */ /* 0x004fc80000000000 */
        /* <DEDUP_REMOVED lines=13> */
.L_x_6151:
        /* <DEDUP_REMOVED lines=30> */
.L_x_6152:
        /* <DEDUP_REMOVED lines=19> */
[C---:B------:R-:W-:Y:S01]  /*1170*/  VIADD R97, R98.reuse, 0xa ;  /* 0x0000000a62617836 */ /* 0x040fe20000000000 */
[----:B------:R-:W-:Y:S01]  /*1180*/  LEA R41, R99, UR5, 0x3 ;  /* 0x0000000563297c11 */ /* 0x000fe2000f8e18ff */
[C---:B------:R-:W-:Y:S01]  /*1190*/  VIADD R93, R98.reuse, 0xe ;  /* 0x0000000e625d7836 */ /* 0x040fe20000000000 */
[C---:B------:R-:W-:Y:S01]  /*11a0*/  IADD3 R95, PT, PT, R98.reuse, 0xc, RZ ;  /* 0x0000000c625f7810 */ /* 0x040fe20007ffe0ff */
[----:B------:R-:W-:Y:S01]  /*11b0*/  UMOV UR4, URZ ;  /* 0x000000ff00047c82 */ /* 0x000fe20008000000 */
[C---:B------:R-:W-:Y:S01]  /*11c0*/  IADD3 R94, PT, PT, R98.reuse, 0xd, RZ ;  /* 0x0000000d625e7810 */ /* 0x040fe20007ffe0ff */
[----:B------:R-:W-:Y:S01]  /*11d0*/  UMOV UR6, URZ ;  /* 0x000000ff00067c82 */ /* 0x000fe20008000000 */
[----:B------:R-:W-:-:S07]  /*11e0*/  IADD3 R92, PT, PT, R98, 0xf, RZ ;  /* 0x0000000f625c7810 */ /* 0x000fce0007ffe0ff */
.L_x_6194:
        /* <DEDUP_REMOVED lines=9> */
[----:B------:R-:W-:Y:S01]  /*1280*/  @!P0 IADD3 R7, PT, PT, RZ, -UR6, RZ ;  /* 0x80000006ff078c10 */ /* 0x000fe2000fffe0ff */
[----:B--2---:R-:W-:-:S03]  /*1290*/  @P0 IMAD.IADD R0, R0, 0x1, -R3 ;  /* 0x0000000100000824 */ /* 0x004fc600078e0a03 */
[----:B-1----:R-:W-:Y:S02]  /*12a0*/  @!P0 VIADDMNMX R3, R7, R6, R46, PT ;  /* 0x0000000607038246 */ /* 0x002fe4000380012e */
        /* <DEDUP_REMOVED lines=14> */
[----:B------:R-:W-:Y:S01]  /*1390*/  IMAD.MOV.U32 R3, RZ, RZ, R13 ;  /* 0x000000ffff037224 */ /* 0x000fe200078e000d */
[----:B------:R-:W1:Y:S01]  /*13a0*/  S2R R57, SR_LANEID ;  /* 0x0000000000397919 */ /* 0x000e620000000000 */
[----:B------:R-:W-:Y:S01]  /*13b0*/  IMAD.WIDE.U32 R22, R21, 0x10, R2 ;  /* 0x0000001015167825 */ /* 0x000fe200078e0002 */
        /* <DEDUP_REMOVED lines=19> */
[----:B-1----:R-:W-:Y:S01]  /*14f0*/  SHF.L.U32 R62, R16, 0x10, RZ ;  /* 0x00000010103e7819 */ /* 0x002fe200000006ff */
[----:B------:R-:W-:Y:S01]  /*1500*/  IMAD.U32 R60, R18, 0x10000, RZ ;  /* 0x00010000123c7824 */ /* 0x000fe200078e00ff */
[----:B------:R-:W-:Y:S02]  /*1510*/  PRMT R16, R16, 0x7632, R16 ;  /* 0x0000763210107816 */ /* 0x000fe40000000010 */
[----:B------:R-:W-:Y:S01]  /*1520*/  SHF.L.U32 R20, R17, 0x10, RZ ;  /* 0x0000001011147819 */ /* 0x000fe200000006ff */
[--C-:B------:R-:W-:Y:S01]  /*1530*/  FADD.FTZ R62, R62, R47.reuse ;  /* 0x0000002f3e3e7221 */ /* 0x100fe20000010000 */
[----:B------:R-:W-:Y:S01]  /*1540*/  SHF.L.U32 R22, R19, 0x10, RZ ;  /* 0x0000001013167819 */ /* 0x000fe200000006ff */
[--C-:B------:R-:W-:Y:S01]  /*1550*/  FADD.FTZ R60, R60, R47.reuse ;  /* 0x0000002f3c3c7221 */ /* 0x100fe20000010000 */
[----:B------:R-:W-:Y:S01]  /*1560*/  SHF.L.U32 R16, R16, 0x10, RZ ;  /* 0x0000001010107819 */ /* 0x000fe200000006ff */
[--C-:B------:R-:W-:Y:S01]  /*1570*/  FADD.FTZ R61, R20, R47.reuse ;  /* 0x0000002f143d7221 */ /* 0x100fe20000010000 */
[----:B------:R-:W-:Y:S01]  /*1580*/  FSETP.GTU.FTZ.AND P2, PT, R62, 20, PT ;  /* 0x41a000003e00780b */ /* 0x000fe20003f5c000 */
[--C-:B------:R-:W-:Y:S01]  /*1590*/  FADD.FTZ R59, R22, R47.reuse ;  /* 0x0000002f163b7221 */ /* 0x100fe20000010000 */
[----:B--2---:R-:W-:Y:S01]  /*15a0*/  SHF.L.U32 R64, R4, 0x10, RZ ;  /* 0x0000001004407819 */ /* 0x004fe200000006ff */
[----:B------:R-:W-:Y:S01]  /*15b0*/  FADD.FTZ R58, R16, R47 ;  /* 0x0000002f103a7221 */ /* 0x000fe20000010000 */
[----:B0-----:R-:W-:-:S02]  /*15c0*/  ISETP.EQ.OR P2, PT, RZ, UR5, P2 ;  /* 0x00000005ff007c0c */ /* 0x001fc40009742670 */
[----:B------:R-:W-:Y:S01]  /*15d0*/  FSETP.GTU.FTZ.AND P4, PT, R61, 20, PT ;  /* 0x41a000003d00780b */ /* 0x000fe20003f9c000 */
[----:B------:R-:W-:Y:S01]  /*15e0*/  FADD.FTZ R64, R64, R47 ;  /* 0x0000002f40407221 */ /* 0x000fe20000010000 */
[----:B------:R-:W-:Y:S02]  /*15f0*/  FSETP.GTU.FTZ.AND P3, PT, R60, 20, PT ;  /* 0x41a000003c00780b */ /* 0x000fe40003f7c000 */
[----:B------:R-:W-:Y:S02]  /*1600*/  FSETP.GTU.FTZ.AND P0, PT, R59, 20, PT ;  /* 0x41a000003b00780b */ /* 0x000fe40003f1c000 */
[----:B------:R-:W-:Y:S02]  /*1610*/  FSETP.GTU.FTZ.AND P5, PT, R58, 20, PT ;  /* 0x41a000003a00780b */ /* 0x000fe40003fbc000 */
[----:B------:R-:W-:-:S03]  /*1620*/  PRMT R22, R17, 0x7632, R22 ;  /* 0x0000763211167816 */ /* 0x000fc60000000016 */
        /* <DEDUP_REMOVED lines=31> */
.L_x_6154:
[----:B------:R-:W-:Y:S05]  /*1820*/  BSYNC.RECONVERGENT B0 ;  /* 0x0000000000007941 */ /* 0x000fea0003800200 */
.L_x_6153:
        /* <DEDUP_REMOVED lines=37> */
.L_x_6156:
[----:B------:R-:W-:Y:S05]  /*1a80*/  BSYNC.RECONVERGENT B0 ;  /* 0x0000000000007941 */ /* 0x000fea0003800200 */
.L_x_6155:
        /* <DEDUP_REMOVED lines=36> */
.L_x_6158:
[----:B------:R-:W-:Y:S05]  /*1cd0*/  BSYNC.RECONVERGENT B0 ;  /* 0x0000000000007941 */ /* 0x000fea0003800200 */
.L_x_6157:
        /* <DEDUP_REMOVED lines=37> */
.L_x_6160:
[----:B------:R-:W-:Y:S05]  /*1f30*/  BSYNC.RECONVERGENT B0 ;  /* 0x0000000000007941 */ /* 0x000fea0003800200 */
.L_x_6159:
        /* <DEDUP_REMOVED lines=36> */
.L_x_6162:
[----:B------:R-:W-:Y:S05]  /*2180*/  BSYNC.RECONVERGENT B0 ;  /* 0x0000000000007941 */ /* 0x000fea0003800200 */
.L_x_6161:
        /* <DEDUP_REMOVED lines=41> */
.L_x_6164:
[----:B------:R-:W-:Y:S05]  /*2420*/  BSYNC.RECONVERGENT B0 ;  /* 0x0000000000007941 */ /* 0x000fea0003800200 */
.L_x_6163:
        /* <DEDUP_REMOVED lines=39> */
.L_x_6166:
[----:B------:R-:W-:Y:S05]  /*26a0*/  BSYNC.RECONVERGENT B0 ;  /* 0x0000000000007941 */ /* 0x000fea0003800200 */
.L_x_6165:
        /* <DEDUP_REMOVED lines=41> */
.L_x_6168:
[----:B------:R-:W-:Y:S05]  /*2940*/  BSYNC.RECONVERGENT B0 ;  /* 0x0000000000007941 */ /* 0x000fea0003800200 */
.L_x_6167:
[----:B------:R-:W-:Y:S01]  /*2950*/  IMAD.U32 R4, R19, 0x10000, RZ ;  /* 0x0001000013047824 */ /* 0x000fe200078e00ff */
[----:B------:R-:W-:Y:S01]  /*2960*/  BSSY.RECONVERGENT B0, `(.L_x_6169) ;  /* 0x0000027000007945 */ /* 0x000fe20003800200 */
[C---:B------:R-:W-:Y:S02]  /*2970*/  SHF.L.U32 R5, R9.reuse, 0x10, RZ ;  /* 0x0000001009057819 */ /* 0x040fe400000006ff */
[----:B------:R-:W-:Y:S01]  /*2980*/  FSETP.GTU.FTZ.AND P5, PT, R70, 20, PT ;  /* 0x41a000004600780b */ /* 0x000fe20003fbc000 */
[----:B------:R-:W-:Y:S01]  /*2990*/  FADD.FTZ R81, R4, R47 ;  /* 0x0000002f04517221 */ /* 0x000fe20000010000 */
[----:B------:R-:W-:Y:S02]  /*29a0*/  ISETP.EQ.OR P4, PT, RZ, UR5, P4 ;  /* 0x00000005ff007c0c */ /* 0x000fe4000a782670 */
[----:B------:R-:W-:Y:S02]  /*29b0*/  PRMT R9, R9, 0x7632, R9 ;  /* 0x0000763209097816 */ /* 0x000fe40000000009 */
[----:B------:R-:W-:-:S02]  /*29c0*/  SHF.L.U32 R100, R10, 0x10, RZ ;  /* 0x000000100a647819 */ /* 0x000fc400000006ff */
        /* <DEDUP_REMOVED lines=32> */
.L_x_6170:
[----:B------:R-:W-:Y:S05]  /*2bd0*/  BSYNC.RECONVERGENT B0 ;  /* 0x0000000000007941 */ /* 0x000fea0003800200 */
.L_x_6169:
[----:B------:R-:W-:Y:S01]  /*2be0*/  ISETP.EQ.OR P6, PT, RZ, UR5, P5 ;  /* 0x00000005ff007c0c */ /* 0x000fe2000afc2670 */
[----:B------:R-:W-:Y:S01]  /*2bf0*/  IMAD.U32 R20, R20, 0x10000, RZ ;  /* 0x0001000014147824 */ /* 0x000fe200078e00ff */
[----:B------:R-:W-:Y:S01]  /*2c00*/  BSSY.RECONVERGENT B0, `(.L_x_6171) ;  /* 0x0000027000007945 */ /* 0x000fe20003800200 */
[----:B------:R-:W-:Y:S02]  /*2c10*/  SHF.L.U32 R90, R11, 0x10, RZ ;  /* 0x000000100b5a7819 */ /* 0x000fe400000006ff */
[----:B------:R-:W-:Y:S01]  /*2c20*/  FSETP.GTU.FTZ.AND P2, PT, R81, 20, PT ;  /* 0x41a000005100780b */ /* 0x000fe20003f5c000 */
[----:B------:R-:W-:Y:S01]  /*2c30*/  FADD.FTZ R116, R20, R47 ;  /* 0x0000002f14747221 */ /* 0x000fe20000010000 */
[----:B------:R-:W-:Y:S02]  /*2c40*/  ISETP.EQ.OR P5, PT, RZ, UR5, P3 ;  /* 0x00000005ff007c0c */ /* 0x000fe40009fa2670 */
        /* <DEDUP_REMOVED lines=34> */
.L_x_6172:
[----:B------:R-:W-:Y:S05]  /*2e70*/  BSYNC.RECONVERGENT B0 ;  /* 0x0000000000007941 */ /* 0x000fea0003800200 */
.L_x_6171:
[----:B------:R-:W-:Y:S01]  /*2e80*/  SHF.L.U32 R18, R18, 0x10, RZ ;  /* 0x0000001012127819 */ /* 0x000fe200000006ff */
        /* <DEDUP_REMOVED lines=34> */
.L_x_6174:
[----:B------:R-:W-:Y:S05]  /*30b0*/  BSYNC.RECONVERGENT B0 ;  /* 0x0000000000007941 */ /* 0x000fea0003800200 */
.L_x_6173:
[----:B------:R-:W-:Y:S01]  /*30c0*/  ISETP.EQ.OR P2, PT, RZ, UR5, P2 ;  /* 0x00000005ff007c0c */ /* 0x000fe20009742670 */
[----:B------:R-:W-:Y:S01]  /*30d0*/  BSSY.RECONVERGENT B0, `(.L_x_6175) ;  /* 0x0000028000007945 */ /* 0x000fe20003800200 */
[----:B------:R-:W-:Y:S01]  /*30e0*/  FSETP.GTU.FTZ.AND P4, PT, R115, 20, PT ;  /* 0x41a000007300780b */ /* 0x000fe20003f9c000 */
[----:B------:R-:W-:Y:S01]  /*30f0*/  IMAD.U32 R105, R105, 0x10000, RZ ;  /* 0x0001000069697824 */ /* 0x000fe200078e00ff */
[----:B------:R-:W-:Y:S02]  /*3100*/  ISETP.EQ.OR P0, PT, RZ, UR5, P0 ;  /* 0x00000005ff007c0c */ /* 0x000fe40008702670 */
[----:B------:R-:W-:Y:S02]  /*3110*/  ISETP.EQ.OR P3, PT, RZ, UR5, P3 ;  /* 0x00000005ff007c0c */ /* 0x000fe40009f62670 */
[----:B------:R-:W-:Y:S02]  /*3120*/  ISETP.EQ.OR P4, PT, RZ, UR5, P4 ;  /* 0x00000005ff007c0c */ /* 0x000fe4000a782670 */
[----:B------:R-:W-:-:S02]  /*3130*/  SHF.L.U32 R111, R12, 0x10, RZ ;  /* 0x000000100c6f7819 */ /* 0x000fc400000006ff */
        /* <DEDUP_REMOVED lines=33> */
.L_x_6176:
[----:B------:R-:W-:Y:S05]  /*3350*/  BSYNC.RECONVERGENT B0 ;  /* 0x0000000000007941 */ /* 0x000fea0003800200 */
.L_x_6175:
        /* <DEDUP_REMOVED lines=32> */
.L_x_6178:
[----:B------:R-:W-:Y:S05]  /*3560*/  BSYNC.RECONVERGENT B0 ;  /* 0x0000000000007941 */ /* 0x000fea0003800200 */
.L_x_6177:
        /* <DEDUP_REMOVED lines=32> */
.L_x_6180:
[----:B------:R-:W-:Y:S05]  /*3770*/  BSYNC.RECONVERGENT B0 ;  /* 0x0000000000007941 */ /* 0x000fea0003800200 */
.L_x_6179:
        /* <DEDUP_REMOVED lines=32> */
.L_x_6182:
[----:B------:R-:W-:Y:S05]  /*3980*/  BSYNC.RECONVERGENT B0 ;  /* 0x0000000000007941 */ /* 0x000fea0003800200 */
.L_x_6181:
        /* <DEDUP_REMOVED lines=32> */
.L_x_6184:
[----:B------:R-:W-:Y:S05]  /*3b90*/  BSYNC.RECONVERGENT B0 ;  /* 0x0000000000007941 */ /* 0x000fea0003800200 */
.L_x_6183:
        /* <DEDUP_REMOVED lines=25> */
[----:B------:R-:W-:Y:S01]  /*3d30*/  IMAD.U32 R8, RZ, RZ, UR25 ;  /* 0x00000019ff087e24 */ /* 0x000fe2000f8e00ff */
[----:B------:R-:W0:Y:S01]  /*3d40*/  LDC.64 R32, c[0x0][0x3d0] ;  /* 0x0000f400ff207b82 */ /* 0x000e220000000a00 */
[----:B------:R-:W1:Y:S01]  /*3d50*/  LDCU.64 UR22, c[0x0][0x3b8] ;  /* 0x00007700ff1677ac */ /* 0x000e620008000a00 */
[----:B------:R-:W2:Y:S01]  /*3d60*/  I2F.RP R4, R23 ;  /* 0x0000001700047306 */ /* 0x000ea20000209400 */
[----:B------:R-:W-:Y:S01]  /*3d70*/  FMUL.FTZ R112, R17, R62 ;  /* 0x0000003e11707220 */ /* 0x000fe20000410000 */
[----:B------:R-:W-:Y:S01]  /*3d80*/  IADD3 R19, PT, PT, R43, -0x1, R8 ;  /* 0xffffffff2b137810 */ /* 0x000fe20007ffe008 */
[----:B------:R-:W-:Y:S01]  /*3d90*/  FMUL.FTZ R111, R111, R58 ;  /* 0x0000003a6f6f7220 */ /* 0x000fe20000410000 */
[----:B------:R-:W-:Y:S01]  /*3da0*/  IABS R8, R46 ;  /* 0x0000002e00087213 */ /* 0x000fe20000000000 */
[----:B------:R-:W-:Y:S01]  /*3db0*/  FMUL.FTZ R110, R110, R61 ;  /* 0x0000003d6e6e7220 */ /* 0x000fe20000410000 */
[----:B------:R-:W3:Y:S01]  /*3dc0*/  LDC.64 R34, c[0x0][0x3f0] ;  /* 0x0000fc00ff227b82 */ /* 0x000ee20000000a00 */
[----:B------:R-:W-:Y:S01]  /*3dd0*/  FMUL.FTZ R109, R16, R63 ;  /* 0x0000003f106d7220 */ /* 0x000fe20000410000 */
[----:B------:R-:W-:Y:S01]  /*3de0*/  IADD3 R8, PT, PT, RZ, -R8, RZ ;  /* 0x80000008ff087210 */ /* 0x000fe20007ffe0ff */
[----:B------:R-:W-:Y:S01]  /*3df0*/  FMUL.FTZ R108, R13, R60 ;  /* 0x0000003c0d6c7220 */ /* 0x000fe20000410000 */
[----:B------:R-:W-:Y:S01]  /*3e00*/  FMUL.FTZ R107, R14, R65 ;  /* 0x000000410e6b7220 */ /* 0x000fe20000410000 */
[----:B------:R-:W-:Y:S01]  /*3e10*/  FMUL.FTZ R106, R106, R59 ;  /* 0x0000003b6a6a7220 */ /* 0x000fe20000410000 */
[----:B------:R-:W-:Y:S01]  /*3e20*/  FMUL.FTZ R105, R105, R68 ;  /* 0x0000004469697220 */ /* 0x000fe20000410000 */
[----:B------:R-:W-:Y:S01]  /*3e30*/  FMUL.FTZ R104, R15, R64 ;  /* 0x000000400f687220 */ /* 0x000fe20000410000 */
[----:B------:R-:W4:Y:S01]  /*3e40*/  LDC.64 R36, c[0x0][0x460] ;  /* 0x00011800ff247b82 */ /* 0x000f220000000a00 */
[----:B--2---:R-:W2:Y:S01]  /*3e50*/  MUFU.RCP R4, R4 ;  /* 0x0000000400047308 */ /* 0x004ea20000001000 */
[----:B------:R-:W-:Y:S01]  /*3e60*/  FMUL.FTZ R103, R103, R70 ;  /* 0x0000004667677220 */ /* 0x000fe20000410000 */
        /* <DEDUP_REMOVED lines=12> */
[----:B---3--:R-:W-:-:S02]  /*3f30*/  SHF.L.U64.HI R35, R34, 0x1, R35 ;  /* 0x0000000122237819 */ /* 0x008fc40000010223 */
[----:B--2---:R-:W-:Y:S01]  /*3f40*/  IADD3 R6, PT, PT, R4, 0xffffffe, RZ ;  /* 0x0ffffffe04067810 */ /* 0x004fe20007ffe0ff */
[----:B------:R-:W2:Y:S01]  /*3f50*/  LDCU.64 UR28, c[0x0][0x460] ;  /* 0x00008c00ff1c77ac */ /* 0x000ea20008000a00 */
[----:B------:R-:W-:Y:S02]  /*3f60*/  IABS R4, R19 ;  /* 0x0000001300047213 */ /* 0x000fe40000000000 */
[----:B------:R3:W5:Y:S01]  /*3f70*/  F2I.FTZ.U32.TRUNC.NTZ R7, R6 ;  /* 0x0000000600077305 */ /* 0x000762000021f000 */
[----:B------:R-:W-:Y:S01]  /*3f80*/  LOP3.LUT R19, R19, R46, RZ, 0x3c, !PT ;  /* 0x0000002e13137212 */ /* 0x000fe200078e3cff */
[----:B------:R-:W-:Y:S01]  /*3f90*/  UMOV UR8, URZ ;  /* 0x000000ff00087c82 */ /* 0x000fe20008000000 */
[----:B----4-:R-:W-:Y:S01]  /*3fa0*/  SHF.L.U64.HI R37, R36, 0x2, R37 ;  /* 0x0000000224257819 */ /* 0x010fe20000010225 */
[----:B------:R-:W-:Y:S01]  /*3fb0*/  UMOV UR9, URZ ;  /* 0x000000ff00097c82 */ /* 0x000fe20008000000 */
[----:B------:R-:W-:Y:S01]  /*3fc0*/  ISETP.GE.AND P3, PT, R19, RZ, PT ;  /* 0x000000ff1300720c */ /* 0x000fe20003f66270 */
[----:B-1----:R-:W-:Y:S01]  /*3fd0*/  USHF.L.U64.HI UR12, UR22, 0x2, UR23 ;  /* 0x00000002160c7899 */ /* 0x002fe20008010217 */
[----:B------:R-:W-:Y:S01]  /*3fe0*/  UMOV UR10, UR13 ;  /* 0x0000000d000a7c82 */ /* 0x000fe20008000000 */
[----:B---3--:R-:W-:Y:S01]  /*3ff0*/  HFMA2 R6, -RZ, RZ, 0, 0 ;  /* 0x00000000ff067431 */ /* 0x008fe200000001ff */
[----:B------:R-:W-:Y:S01]  /*4000*/  UMOV UR11, UR14 ;  /* 0x0000000e000b7c82 */ /* 0x000fe20008000000 */
[----:B-----5:R-:W-:-:S05]  /*4010*/  IADD3 R10, PT, PT, RZ, -R7, RZ ;  /* 0x80000007ff0a7210 */ /* 0x020fca0007ffe0ff */
[----:B------:R-:W-:-:S04]  /*4020*/  IMAD R31, R10, R23, RZ ;  /* 0x000000170a1f7224 */ /* 0x000fc800078e02ff */
[----:B------:R-:W-:Y:S01]  /*4030*/  IMAD.HI.U32 R31, R7, R31, R6 ;  /* 0x0000001f071f7227 */ /* 0x000fe200078e0006 */
[----:B------:R-:W-:-:S05]  /*4040*/  MOV R6, R8 ;  /* 0x0000000800067202 */ /* 0x000fca0000000f00 */
        /* <DEDUP_REMOVED lines=8> */
[----:B------:R-:W-:Y:S01]  /*40d0*/  IADD3.X R7, PT, PT, R7, R51, RZ, P4, !PT ;  /* 0x0000003307077210 */ /* 0x000fe200027fe4ff */
[----:B------:R-:W-:Y:S01]  /*40e0*/  @!P2 IMAD.IADD R4, R4, 0x1, -R23 ;  /* 0x000000010404a824 */ /* 0x000fe200078e0a17 */
[----:B------:R-:W-:Y:S02]  /*40f0*/  @!P2 IADD3 R89, PT, PT, R89, 0x1, RZ ;  /* 0x000000015959a810 */ /* 0x000fe40007ffe0ff */
[----:B------:R-:W-:-:S02]  /*4100*/  ISETP.NE.AND P2, PT, R46, RZ, PT ;  /* 0x000000ff2e00720c */ /* 0x000fc40003f45270 */
[----:B------:R-:W-:-:S13]  /*4110*/  ISETP.GE.U32.AND P0, PT, R4, R23, PT ;  /* 0x000000170400720c */ /* 0x000fda0003f06070 */
[----:B------:R-:W-:-:S05]  /*4120*/  @P0 VIADD R89, R89, 0x1 ;  /* 0x0000000159590836 */ /* 0x000fca0000000000 */
[----:B------:R-:W-:Y:S02]  /*4130*/  @!P3 IADD3 R89, PT, PT, -R89, RZ, RZ ;  /* 0x000000ff5959b210 */ /* 0x000fe40007ffe1ff */
[----:B0-2---:R-:W-:-:S07]  /*4140*/  @!P2 LOP3.LUT R89, RZ, R46, RZ, 0x33, !PT ;  /* 0x0000002eff59a212 */ /* 0x005fce00078e33ff */
.L_x_6193:
[----:B01----:R-:W2:Y:S04]  /*4150*/  LDG.E.128 R8, desc[UR16][R30.64+-0x200] ;  /* 0xfffe00101e087981 */ /* 0x003ea8000c1e1d00 */
[----:B------:R-:W3:Y:S01]  /*4160*/  LDG.E.128 R20, desc[UR16][R30.64] ;  /* 0x000000101e147981 */ /* 0x000ee2000c1e1d00 */
[----:B------:R-:W-:Y:S01]  /*4170*/  IMAD.U32 R38, RZ, RZ, UR10 ;  /* 0x0000000aff267e24 */ /* 0x000fe2000f8e00ff */
[----:B------:R-:W-:-:S05]  /*4180*/  MOV R39, UR11 ;  /* 0x0000000b00277c02 */ /* 0x000fca0008000f00 */
[----:B------:R0:W4:Y:S02]  /*4190*/  LDG.E R123, desc[UR16][R38.64] ;  /* 0x00000010267b7981 */ /* 0x000124000c1e1900 */
[----:B0-----:R-:W-:Y:S02]  /*41a0*/  MOV R38, R6 ;  /* 0x0000000600267202 */ /* 0x001fe40000000f00 */
[----:B------:R-:W-:Y:S01]  /*41b0*/  MOV R39, R7 ;  /* 0x0000000700277202 */ /* 0x000fe20000000f00 */
[----:B--2---:R0:W-:Y:S04]  /*41c0*/  STS.128 [R40], R8 ;  /* 0x0000000828007388 */ /* 0x0041e80000000c00 */
[----:B---3--:R-:W-:Y:S01]  /*41d0*/  STS.128 [R40+0x200], R20 ;  /* 0x0002001428007388 */ /* 0x008fe20000000c00 */
[----:B------:R-:W-:-:S03]  /*41e0*/  NOP ;  /* 0x0000000000007918 */ /* 0x000fc60000000000 */
[----:B------:R-:W2:Y:S04]  /*41f0*/  LDG.E.128 R12, desc[UR16][R38.64+-0x200] ;  /* 0xfffe0010260c7981 */ /* 0x000ea8000c1e1d00 */
[----:B------:R-:W3:Y:S01]  /*4200*/  LDG.E.128 R16, desc[UR16][R38.64] ;  /* 0x0000001026107981 */ /* 0x000ee2000c1e1d00 */
[C---:B0-----:R-:W-:Y:S01]  /*4210*/  VIADD R9, R98.reuse, 0x1 ;  /* 0x0000000162097836 */ /* 0x041fe20000000000 */
[C---:B------:R-:W-:Y:S01]  /*4220*/  IADD3 R10, PT, PT, R98.reuse, 0x2, RZ ;  /* 0x00000002620a7810 */ /* 0x040fe20007ffe0ff */
[----:B----4-:R-:W-:Y:S01]  /*4230*/  FMUL.FTZ R123, R123, 1.4426950216293334961 ;  /* 0x3fb8aa3b7b7b7820 */ /* 0x010fe20000410000 */
[----:B------:R-:W0:Y:S01]  /*4240*/  LDS.128 R4, [R0] ;  /* 0x0000000000047984 */ /* 0x000e220000000c00 */
[----:B------:R-:W-:Y:S02]  /*4250*/  IADD3 R11, PT, PT, R98, 0x3, RZ ;  /* 0x00000003620b7810 */ /* 0x000fe40007ffe0ff */
[----:B------:R-:W-:Y:S01]  /*4260*/  ISETP.GE.U32.AND P5, PT, R9, UR25, PT ;  /* 0x0000001909007c0c */ /* 0x000fe2000bfa6070 */
[----:B------:R-:W-:Y:S01]  /*4270*/  FMUL.FTZ R8, R123, R63 ;  /* 0x0000003f7b087220 */ /* 0x000fe20000410000 */
[----:B------:R-:W-:Y:S01]  /*4280*/  ISETP.GE.U32.AND P0, PT, R10, UR25, PT ;  /* 0x000000190a007c0c */ /* 0x000fe2000bf06070 */
[C---:B------:R-:W-:Y:S01]  /*4290*/  VIADD R10, R98.reuse, 0x5 ;  /* 0x00000005620a7836 */ /* 0x040fe20000000000 */
[----:B------:R-:W-:Y:S01]  /*42a0*/  ISETP.GE.U32.AND P4, PT, R11, UR25, PT ;  /* 0x000000190b007c0c */ /* 0x000fe2000bf86070 */
[----:B------:R1:W-:Y:S01]  /*42b0*/  MUFU.EX2 R124, R8 ;  /* 0x00000008007c7308 */ /* 0x0003e20000000800 */
[C---:B------:R-:W-:Y:S01]  /*42c0*/  IADD3 R9, PT, PT, R98.reuse, 0x4, RZ ;  /* 0x0000000462097810 */ /* 0x040fe20007ffe0ff */
[C---:B------:R-:W-:Y:S01]  /*42d0*/  FMUL.FTZ R117, R123.reuse, R58 ;  /* 0x0000003a7b757220 */ /* 0x040fe20000410000 */
[----:B------:R-:W-:Y:S01]  /*42e0*/  IADD3 R11, PT, PT, R98, 0x6, RZ ;  /* 0x00000006620b7810 */ /* 0x000fe20007ffe0ff */
[----:B------:R-:W-:Y:S01]  /*42f0*/  FMUL.FTZ R118, R123, R61 ;  /* 0x0000003d7b767220 */ /* 0x000fe20000410000 */
[----:B------:R-:W-:Y:S01]  /*4300*/  ISETP.GE.U32.AND P2, PT, R9, UR25, PT ;  /* 0x0000001909007c0c */ /* 0x000fe2000bf46070 */
[----:B------:R-:W-:Y:S01]  /*4310*/  FMUL.FTZ R131, R123, R68 ;  /* 0x000000447b837220 */ /* 0x000fe20000410000 */
[----:B------:R-:W-:Y:S01]  /*4320*/  ISETP.GE.U32.AND P3, PT, R10, UR25, PT ;  /* 0x000000190a007c0c */ /* 0x000fe2000bf66070 */
[----:B------:R-:W4:Y:S01]  /*4330*/  MUFU.EX2 R121, R117 ;  /* 0x0000007500797308 */ /* 0x000f220000000800 */
[----:B------:R-:W-:Y:S01]  /*4340*/  ISETP.GE.U32.AND P6, PT, R11, UR25, PT ;  /* 0x000000190b007c0c */ /* 0x000fe2000bfc6070 */
[C---:B------:R-:W-:Y:S01]  /*4350*/  FMUL.FTZ R137, R123.reuse, R60 ;  /* 0x0000003c7b897220 */ /* 0x040fe20000410000 */
[----:B-1----:R-:W1:Y:S01]  /*4360*/  LDS.128 R8, [R0+0x10] ;  /* 0x0000100000087984 */ /* 0x002e620000000c00 */
[----:B------:R-:W-:Y:S01]  /*4370*/  IADD3 R119, PT, PT, R98, 0x7, RZ ;  /* 0x0000000762777810 */ /* 0x000fe20007ffe0ff */
[C---:B------:R-:W-:Y:S01]  /*4380*/  FMUL.FTZ R133, R123.reuse, R59 ;  /* 0x0000003b7b857220 */ /* 0x040fe20000410000 */
[C---:B------:R-:W-:Y:S01]  /*4390*/  FMUL.FTZ R139, R123.reuse, R64 ;  /* 0x000000407b8b7220 */ /* 0x040fe20000410000 */
[C---:B------:R-:W-:Y:S01]  /*43a0*/  FMUL.FTZ R144, R123.reuse, R69 ;  /* 0x000000457b907220 */ /* 0x040fe20000410000 */
[----:B------:R-:W5:Y:S01]  /*43b0*/  MUFU.EX2 R118, R118 ;  /* 0x0000007600767308 */ /* 0x000f620000000800 */
[C---:B------:R-:W-:Y:S01]  /*43c0*/  FMUL.FTZ R135, R123.reuse, R65 ;  /* 0x000000417b877220 */ /* 0x040fe20000410000 */
[C---:B------:R-:W-:Y:S01]  /*43d0*/  FMUL.FTZ R145, R123.reuse, R67 ;  /* 0x000000437b917220 */ /* 0x040fe20000410000 */
[C---:B------:R-:W-:Y:S01]  /*43e0*/  FMUL.FTZ R142, R123.reuse, R70 ;  /* 0x000000467b8e7220 */ /* 0x040fe20000410000 */
[C---:B------:R-:W-:Y:S01]  /*43f0*/  FMUL.FTZ R141, R123.reuse, R81 ;  /* 0x000000517b8d7220 */ /* 0x040fe20000410000 */
[----:B------:R-:W-:-:S03]  /*4400*/  FMUL.FTZ R140, R123, R116 ;  /* 0x000000747b8c7220 */ /* 0x000fc60000410000 */
[----:B------:R-:W5:Y:S01]  /*4410*/  MUFU.EX2 R131, R131 ;  /* 0x0000008300837308 */ /* 0x000f620000000800 */
[----:B----4-:R-:W-:Y:S02]  /*4420*/  FSEL R121, R121, 1, !P5 ;  /* 0x3f80000079797808 */ /* 0x010fe40006800000 */
[----:B0-----:R-:W-:-:S05]  /*4430*/  PRMT R20, R4, 0x7632, R20 ;  /* 0x0000763204147816 */ /* 0x001fca0000000014 */
[----:B------:R-:W0:Y:S01]  /*4440*/  MUFU.EX2 R137, R137 ;  /* 0x0000008900897308 */ /* 0x000e220000000800 */
[C---:B------:R-:W-:Y:S01]  /*4450*/  PRMT R117, R5.reuse, 0x7632, R117 ;  /* 0x0000763205757816 */ /* 0x040fe20000000075 */
[----:B------:R-:W-:Y:S01]  /*4460*/  IMAD.U32 R5, R5, 0x10000, RZ ;  /* 0x0001000005057824 */ /* 0x000fe200078e00ff */
[----:B------:R-:W-:Y:S02]  /*4470*/  SHF.L.U32 R20, R20, 0x10, RZ ;  /* 0x0000001014147819 */ /* 0x000fe400000006ff */
[C---:B------:R-:W-:Y:S01]  /*4480*/  PRMT R134, R7.reuse, 0x7632, R134 ;  /* 0x0000763207867816 */ /* 0x040fe20000000086 */
[----:B------:R-:W-:Y:S01]  /*4490*/  FMUL.FTZ R5, R110, R5 ;  /* 0x000000056e057220 */ /* 0x000fe20000410000 */
[----:B------:R-:W-:Y:S01]  /*44a0*/  SHF.L.U32 R151, R7, 0x10, RZ ;  /* 0x0000001007977819 */ /* 0x000fe200000006ff */
[----:B------:R-:W-:Y:S01]  /*44b0*/  FMUL.FTZ R122, R111, R20 ;  /* 0x000000146f7a7220 */ /* 0x000fe20000410000 */
[----:B------:R-:W4:Y:S02]  /*44c0*/  MUFU.EX2 R133, R133 ;  /* 0x0000008500857308 */ /* 0x000f240000000800 */
[----:B------:R-:W-:-:S02]  /*44d0*/  FSEL R120, R5, RZ, !P0 ;  /* 0x000000ff05787208 */ /* 0x000fc40004000000 */
[----:B------:R-:W-:Y:S02]  /*44e0*/  FSEL R122, R122, RZ, !P5 ;  /* 0x000000ff7a7a7208 */ /* 0x000fe40006800000 */
[----:B------:R-:W-:Y:S02]  /*44f0*/  IADD3 R5, PT, PT, R98, 0x9, RZ ;  /* 0x0000000962057810 */ /* 0x000fe40007ffe0ff */
[----:B------:R-:W-:Y:S01]  /*4500*/  ISETP.GE.U32.AND P5, PT, R119, UR25, PT ;  /* 0x0000001977007c0c */ /* 0x000fe2000bfa6070 */
[----:B-1----:R-:W-:Y:S01]  /*4510*/  IMAD.U32 R143, R9, 0x10000, RZ ;  /* 0x00010000098f7824 */ /* 0x002fe200078e00ff */
[----:B-----5:R-:W-:Y:S01]  /*4520*/  FSEL R119, R118, 1, !P0 ;  /* 0x3f80000076777808 */ /* 0x020fe20004000000 */
[----:B------:R-:W-:Y:S01]  /*4530*/  MUFU.EX2 R139, R139 ;  /* 0x0000008b008b7308 */ /* 0x000fe20000000800 */
[----:B------:R-:W-:Y:S02]  /*4540*/  SHF.L.U32 R149, R8, 0x10, RZ ;  /* 0x0000001008957819 */ /* 0x000fe400000006ff */
[----:B------:R-:W-:-:S02]  /*4550*/  FSEL R131, R131, 1, !P5 ;  /* 0x3f80000083837808 */ /* 0x000fc40006800000 */
[----:B------:R-:W-:Y:S02]  /*4560*/  PRMT R7, R9, 0x7632, R7 ;  /* 0x0000763209077816 */ /* 0x000fe40000000007 */
[----:B------:R-:W-:Y:S01]  /*4570*/  SHF.L.U32 R9, R10, 0x10, RZ ;  /* 0x000000100a097819 */ /* 0x000fe200000006ff */
[----:B------:R-:W-:Y:S01]  /*4580*/  MUFU.EX2 R148, R144 ;  /* 0x0000009000947308 */ /* 0x000fe20000000800 */
[----:B0-----:R-:W-:Y:S02]  /*4590*/  FSEL R137, R137, 1, !P2 ;  /* 0x3f80000089897808 */ /* 0x001fe40005000000 */
[----:B----4-:R-:W-:Y:S01]  /*45a0*/  FSEL R133, R133, 1, !P6 ;  /* 0x3f80000085857808 */ /* 0x010fe20007000000 */
[----:B------:R-:W-:Y:S01]  /*45b0*/  FMUL.FTZ R9, R100, R9 ;  /* 0x0000000964097220 */ /* 0x000fe20000410000 */
[----:B------:R-:W-:Y:S02]  /*45c0*/  PRMT R147, R10, 0x7632, R147 ;  /* 0x000076320a937816 */ /* 0x000fe40000000093 */
[C---:B------:R-:W-:Y:S01]  /*45d0*/  PRMT R10, R11.reuse, 0x7632, R10 ;  /* 0x000076320b0a7816 */ /* 0x040fe2000000000a */
[----:B------:R-:W0:Y:S01]  /*45e0*/  MUFU.EX2 R135, R135 ;  /* 0x0000008700877308 */ /* 0x000e220000000800 */
[----:B------:R-:W-:-:S02]  /*45f0*/  SHF.L.U32 R11, R11, 0x10, RZ ;  /* 0x000000100b0b7819 */ /* 0x000fc400000006ff */
[----:B------:R-:W-:-:S03]  /*4600*/  SHF.L.U32 R150, R147, 0x10, RZ ;  /* 0x0000001093967819 */ /* 0x000fc600000006ff */
[----:B------:R-:W-:Y:S02]  /*4610*/  FMUL.FTZ R11, R90, R11 ;  /* 0x0000000b5a0b7220 */ /* 0x000fe40000410000 */
[----:B------:R-:W-:Y:S01]  /*4620*/  MUFU.EX2 R145, R145 ;  /* 0x0000009100917308 */ /* 0x000fe20000000800 */
[----:B------:R-:W-:-:S07]  /*4630*/  FMUL.FTZ R147, R91, R150 ;  /* 0x000000965b937220 */ /* 0x000fce0000410000 */
[----:B------:R-:W-:Y:S01]  /*4640*/  MUFU.EX2 R142, R142 ;  /* 0x0000008e008e7308 */ /* 0x000fe20000000800 */
[----:B0-----:R-:W-:-:S07]  /*4650*/  FSEL R135, R135, 1, !P3 ;  /* 0x3f80000087877808 */ /* 0x001fce0005800000 */
[----:B------:R-:W-:Y:S08]  /*4660*/  MUFU.EX2 R141, R141 ;  /* 0x0000008d008d7308 */ /* 0x000ff00000000800 */
[----:B------:R-:W-:Y:S01]  /*4670*/  MUFU.EX2 R140, R140 ;  /* 0x0000008c008c7308 */ /* 0x000fe20000000800 */
[----:B--2---:R-:W-:Y:S04]  /*4680*/  STS.128 [R40+0x840], R12 ;  /* 0x0008400c28007388 */ /* 0x004fe80000000c00 */
[----:B---3--:R0:W-:Y:S01]  /*4690*/  STS.128 [R40+0xa40], R16 ;  /* 0x000a401028007388 */ /* 0x0081e20000000c00 */
[----:B------:R-:W-:-:S03]  /*46a0*/  NOP ;  /* 0x0000000000007918 */ /* 0x000fc60000000000 */
[----:B------:R-:W1:Y:S04]  /*46b0*/  LDS.128 R12, [R0+0x850] ;  /* 0x00085000000c7984 */ /* 0x000e680000000c00 */
[----:B------:R-:W2:Y:S01]  /*46c0*/  LDS.128 R20, [R0+0x840] ;  /* 0x0008400000147984 */ /* 0x000ea20000000c00 */
[----:B0-----:R-:W-:Y:S02]  /*46d0*/  SHF.L.U32 R16, R117, 0x10, RZ ;  /* 0x0000001075107819 */ /* 0x001fe400000006ff */
[----:B------:R-:W-:Y:S02]  /*46e0*/  PRMT R18, R6, 0x7632, R18 ;  /* 0x0000763206127816 */ /* 0x000fe40000000012 */
[----:B------:R-:W-:Y:S01]  /*46f0*/  FSEL R117, R124, 1, !P4 ;  /* 0x3f8000007c757808 */ /* 0x000fe20006000000 */
[----:B------:R-:W-:Y:S01]  /*4700*/  FMUL.FTZ R16, R109, R16 ;  /* 0x000000106d107220 */ /* 0x000fe20000410000 */
[----:B------:R-:W-:-:S02]  /*4710*/  SHF.L.U32 R132, R18, 0x10, RZ ;  /* 0x0000001012847819 */ /* 0x000fc400000006ff */
[----:B------:R-:W-:Y:S02]  /*4720*/  SHF.L.U32 R19, R6, 0x10, RZ ;  /* 0x0000001006137819 */ /* 0x000fe400000006ff */
[----:B------:R-:W-:Y:S01]  /*4730*/  FSEL R118, R16, RZ, !P4 ;  /* 0x000000ff10767208 */ /* 0x000fe20006000000 */
[----:B------:R-:W-:Y:S01]  /*4740*/  FMUL.FTZ R132, R107, R132 ;  /* 0x000000846b847220 */ /* 0x000fe20000410000 */
[----:B------:R-:W-:Y:S01]  /*4750*/  ISETP.GE.U32.AND P4, PT, R5, UR25, PT ;  /* 0x0000001905007c0c */ /* 0x000fe2000bf86070 */
[----:B------:R-:W-:Y:S02]  /*4760*/  IMAD.U32 R5, R4, 0x10000, RZ ;  /* 0x0001000004057824 */ /* 0x000fe400078e00ff */
[----:B------:R-:W-:Y:S01]  /*4770*/  FMUL.FTZ R4, R123, R66 ;  /* 0x000000427b047220 */ /* 0x000fe20000410000 */
[----:B------:R-:W-:Y:S01]  /*4780*/  PRMT R6, R8, 0x7632, R6 ;  /* 0x0000763208067816 */ /* 0x000fe20000000006 */
[----:B------:R-:W-:Y:S01]  /*4790*/  FMUL.FTZ R138, R108, R19 ;  /* 0x000000136c8a7220 */ /* 0x000fe20000410000 */
[----:B------:R-:W-:Y:S01]  /*47a0*/  FSEL R136, R132, RZ, !P3 ;  /* 0x000000ff84887208 */ /* 0x000fe20005800000 */
[----:B------:R2:W0:Y:S01]  /*47b0*/  MUFU.EX2 R8, R4 ;  /* 0x0000000400087308 */ /* 0x0004220000000800 */
[----:B------:R-:W-:-:S02]  /*47c0*/  IADD3 R17, PT, PT, R98, 0x8, RZ ;  /* 0x0000000862117810 */ /* 0x000fc40007ffe0ff */
[----:B------:R-:W-:Y:S02]  /*47d0*/  FSEL R138, R138, RZ, !P2 ;  /* 0x000000ff8a8a7208 */ /* 0x000fe40005000000 */
[----:B------:R-:W-:Y:S02]  /*47e0*/  ISETP.GE.U32.AND P2, PT, R97, UR25, PT ;  /* 0x0000001961007c0c */ /* 0x000fe4000bf46070 */
[----:B------:R-:W-:Y:S02]  /*47f0*/  ISETP.GE.U32.AND P0, PT, R17, UR25, PT ;  /* 0x0000001911007c0c */ /* 0x000fe4000bf06070 */
[----:B------:R-:W-:Y:S02]  /*4800*/  SHF.L.U32 R6, R6, 0x10, RZ ;  /* 0x0000001006067819 */ /* 0x000fe400000006ff */
[----:B------:R-:W-:Y:S02]  /*4810*/  ISETP.GE.U32.AND P3, PT, R96, UR25, PT ;  /* 0x0000001960007c0c */ /* 0x000fe4000bf66070 */
[C---:B-1----:R-:W-:Y:S01]  /*4820*/  PRMT R127, R12.reuse, 0x7632, R127 ;  /* 0x000076320c7f7816 */ /* 0x042fe2000000007f */
[----:B------:R-:W-:Y:S01]  /*4830*/  IMAD.U32 R18, R12, 0x10000, RZ ;  /* 0x000100000c127824 */ /* 0x000fe200078e00ff */
[----:B------:R-:W-:Y:S01]  /*4840*/  PRMT R130, R15, 0x7632, R130 ;  /* 0x000076320f827816 */ /* 0x000fe20000000082 */
[----:B------:R-:W-:-:S02]  /*4850*/  IMAD.U32 R12, R134, 0x10000, RZ ;  /* 0x00010000860c7824 */ /* 0x000fc400078e00ff */
[----:B------:R-:W-:Y:S01]  /*4860*/  FMUL.FTZ R134, R106, R151 ;  /* 0x000000976a867220 */ /* 0x000fe20000410000 */
[C---:B--2---:R-:W-:Y:S01]  /*4870*/  PRMT R4, R21.reuse, 0x7632, R4 ;  /* 0x0000763215047816 */ /* 0x044fe20000000004 */
[----:B------:R-:W-:Y:S02]  /*4880*/  IMAD.U32 R16, R21, 0x10000, RZ ;  /* 0x0001000015107824 */ /* 0x000fe400078e00ff */
[----:B------:R-:W-:Y:S01]  /*4890*/  FMUL.FTZ R12, R105, R12 ;  /* 0x0000000c690c7220 */ /* 0x000fe20000410000 */
[----:B------:R-:W-:Y:S01]  /*48a0*/  SHF.L.U32 R21, R15, 0x10, RZ ;  /* 0x000000100f157819 */ /* 0x000fe200000006ff */
[----:B------:R-:W-:Y:S01]  /*48b0*/  FMUL.FTZ R15, R104, R149 ;  /* 0x00000095680f7220 */ /* 0x000fe20000410000 */
[----:B------:R-:W-:Y:S01]  /*48c0*/  FSEL R134, R134, RZ, !P6 ;  /* 0x000000ff86867208 */ /* 0x000fe20007000000 */
[C---:B------:R-:W-:Y:S01]  /*48d0*/  FMUL.FTZ R149, R123.reuse, R115 ;  /* 0x000000737b957220 */ /* 0x040fe20000410000 */
[----:B------:R-:W-:Y:S01]  /*48e0*/  FSEL R132, R12, RZ, !P5 ;  /* 0x000000ff0c847208 */ /* 0x000fe20006800000 */
[----:B------:R-:W-:Y:S01]  /*48f0*/  FMUL.FTZ R123, R123, R62 ;  /* 0x0000003e7b7b7220 */ /* 0x000fe20000410000 */
[----:B------:R-:W-:Y:S01]  /*4900*/  ISETP.NE.AND P5, PT, RZ, UR4, PT ;  /* 0x00000004ff007c0c */ /* 0x000fe2000bfa5270 */
[----:B------:R-:W-:Y:S01]  /*4910*/  FMUL.FTZ R151, R112, R5 ;  /* 0x0000000570977220 */ /* 0x000fe20000410000 */
[----:B------:R-:W-:Y:S01]  /*4920*/  ISETP.GE.U32.AND P6, PT, R95, UR25, PT ;  /* 0x000000195f007c0c */ /* 0x000fe2000bfc6070 */
[----:B------:R-:W-:Y:S01]  /*4930*/  IMAD.U32 R5, R10, 0x10000, RZ ;  /* 0x000100000a057824 */ /* 0x000fe200078e00ff */
[----:B0-----:R-:W-:Y:S01]  /*4940*/  FSEL R12, R8, 1, !P2 ;  /* 0x3f800000080c7808 */ /* 0x001fe20005000000 */
[----:B------:R-:W0:Y:S01]  /*4950*/  MUFU.EX2 R123, R123 ;  /* 0x0000007b007b7308 */ /* 0x000e220000000800 */
[----:B------:R-:W-:Y:S01]  /*4960*/  FSEL R146, R9, RZ, !P6 ;  /* 0x000000ff09927208 */ /* 0x000fe20007000000 */
[----:B------:R-:W-:Y:S01]  /*4970*/  FMUL.FTZ R6, R103, R6 ;  /* 0x0000000667067220 */ /* 0x000fe20000410000 */
[C---:B------:R-:W-:Y:S01]  /*4980*/  PRMT R128, R13.reuse, 0x7632, R128 ;  /* 0x000076320d807816 */ /* 0x040fe20000000080 */
[----:B------:R-:W-:Y:S01]  /*4990*/  FMUL.FTZ R5, R88, R5 ;  /* 0x0000000558057220 */ /* 0x000fe20000410000 */
[----:B------:R-:W-:Y:S01]  /*49a0*/  SHF.L.U32 R19, R13, 0x10, RZ ;  /* 0x000000100d137819 */ /* 0x000fe200000006ff */
[----:B------:R-:W-:Y:S01]  /*49b0*/  FMUL.FTZ R13, R102, R143 ;  /* 0x0000008f660d7220 */ /* 0x000fe20000410000 */
[C---:B------:R-:W-:Y:S01]  /*49c0*/  PRMT R124, R20.reuse, 0x7632, R124 ;  /* 0x00007632147c7816 */ /* 0x040fe2000000007c */
[----:B------:R-:W1:Y:S01]  /*49d0*/  @P5 LDS.64 R8, [UR7] ;  /* 0x00000007ff085984 */ /* 0x000e620008000a00 */
[----:B------:R-:W-:Y:S01]  /*49e0*/  SHF.L.U32 R17, R20, 0x10, RZ ;  /* 0x0000001014117819 */ /* 0x000fe200000006ff */
[----:B------:R-:W-:Y:S01]  /*49f0*/  IMAD.U32 R130, R130, 0x10000, RZ ;  /* 0x0001000082827824 */ /* 0x000fe200078e00ff */
[----:B------:R-:W-:-:S02]  /*4a00*/  PRMT R129, R14, 0x7632, R129 ;  /* 0x000076320e817816 */ /* 0x000fc40000000081 */
[----:B------:R-:W-:Y:S02]  /*4a10*/  SHF.L.U32 R20, R14, 0x10, RZ ;  /* 0x000000100e147819 */ /* 0x000fe400000006ff */
[----:B------:R-:W-:Y:S02]  /*4a20*/  FSEL R14, R139, 1, !P0 ;  /* 0x3f8000008b0e7808 */ /* 0x000fe40004000000 */
[----:B------:R-:W2:Y:S01]  /*4a30*/  MUFU.EX2 R139, R149 ;  /* 0x00000095008b7308 */ /* 0x000ea20000000800 */
[----:B------:R-:W-:Y:S02]  /*4a40*/  FSEL R13, R13, RZ, !P2 ;  /* 0x000000ff0d0d7208 */ /* 0x000fe40005000000 */
[----:B------:R-:W-:Y:S02]  /*4a50*/  ISETP.GE.U32.AND P2, PT, R93, UR25, PT ;  /* 0x000000195d007c0c */ /* 0x000fe4000bf46070 */
[----:B------:R-:W-:Y:S02]  /*4a60*/  PRMT R126, R23, 0x7632, R126 ;  /* 0x00007632177e7816 */ /* 0x000fe4000000007e */
[----:B------:R-:W-:-:S02]  /*4a70*/  FSEL R143, R148, 1, !P2 ;  /* 0x3f800000948f7808 */ /* 0x000fc40005000000 */
[----:B------:R-:W-:Y:S01]  /*4a80*/  SHF.L.U32 R148, R7, 0x10, RZ ;  /* 0x0000001007947819 */ /* 0x000fe200000006ff */
[----:B------:R-:W-:Y:S01]  /*4a90*/  IMAD.U32 R126, R126, 0x10000, RZ ;  /* 0x000100007e7e7824 */ /* 0x000fe200078e00ff */
[----:B------:R-:W-:Y:S02]  /*4aa0*/  FSEL R144, R11, RZ, !P2 ;  /* 0x000000ff0b907208 */ /* 0x000fe40005000000 */
[----:B------:R-:W-:Y:S01]  /*4ab0*/  FSEL R15, R15, RZ, !P0 ;  /* 0x000000ff0f0f7208 */ /* 0x000fe20004000000 */
[----:B------:R-:W-:Y:S01]  /*4ac0*/  FMUL.FTZ R148, R101, R148 ;  /* 0x0000009465947220 */ /* 0x000fe20000410000 */
[----:B------:R-:W-:Y:S02]  /*4ad0*/  FSEL R145, R145, 1, !P6 ;  /* 0x3f80000091917808 */ /* 0x000fe40007000000 */
[----:B------:R-:W-:Y:S02]  /*4ae0*/  ISETP.GE.U32.AND P2, PT, R98, UR25, PT ;  /* 0x0000001962007c0c */ /* 0x000fe4000bf46070 */
[----:B------:R-:W-:-:S02]  /*4af0*/  PRMT R125, R22, 0x7632, R125 ;  /* 0x00007632167d7816 */ /* 0x000fc4000000007d */
[----:B------:R-:W-:Y:S02]  /*4b00*/  ISETP.GE.U32.AND P0, PT, R94, UR25, PT ;  /* 0x000000195e007c0c */ /* 0x000fe4000bf06070 */
[----:B------:R-:W-:Y:S02]  /*4b10*/  ISETP.GE.U32.AND P6, PT, R92, UR25, PT ;  /* 0x000000195c007c0c */ /* 0x000fe4000bfc6070 */
[----:B0-----:R-:W-:Y:S02]  /*4b20*/  FSEL R152, R123, 1, !P2 ;  /* 0x3f8000007b987808 */ /* 0x001fe40005000000 */
[----:B------:R-:W-:Y:S02]  /*4b30*/  FSEL R150, R148, RZ, !P3 ;  /* 0x000000ff94967208 */ /* 0x000fe40005800000 */
[----:B------:R-:W-:Y:S02]  /*4b40*/  SHF.L.U32 R22, R22, 0x10, RZ ;  /* 0x0000001016167819 */ /* 0x000fe400000006ff */
[----:B------:R-:W-:-:S02]  /*4b50*/  SHF.L.U32 R23, R23, 0x10, RZ ;  /* 0x0000001017177819 */ /* 0x000fc400000006ff */
[----:B------:R-:W-:Y:S02]  /*4b60*/  FSEL R142, R142, 1, !P4 ;  /* 0x3f8000008e8e7808 */ /* 0x000fe40006000000 */
[----:B------:R-:W-:Y:S02]  /*4b70*/  FSEL R141, R141, 1, !P3 ;  /* 0x3f8000008d8d7808 */ /* 0x000fe40005800000 */
[----:B------:R-:W-:Y:S02]  /*4b80*/  FSEL R140, R140, 1, !P0 ;  /* 0x3f8000008c8c7808 */ /* 0x000fe40004000000 */
[----:B--2---:R-:W-:Y:S02]  /*4b90*/  FSEL R139, R139, 1, !P6 ;  /* 0x3f8000008b8b7808 */ /* 0x004fe40007000000 */
[----:B------:R-:W-:Y:S02]  /*4ba0*/  FSEL R151, R151, RZ, !P2 ;  /* 0x000000ff97977208 */ /* 0x000fe40005000000 */
[----:B------:R-:W-:-:S02]  /*4bb0*/  FSEL R149, R6, RZ, !P4 ;  /* 0x000000ff06957208 */ /* 0x000fc40006000000 */
[----:B------:R-:W-:Y:S02]  /*4bc0*/  FSEL R147, R147, RZ, !P0 ;  /* 0x000000ff93937208 */ /* 0x000fe40004000000 */
[----:B------:R-:W-:Y:S02]  /*4bd0*/  FSEL R148, R5, RZ, !P6 ;  /* 0x000000ff05947208 */ /* 0x000fe40007000000 */
[----:B------:R-:W-:Y:S02]  /*4be0*/  SHF.L.U32 R124, R124, 0x10, RZ ;  /* 0x000000107c7c7819 */ /* 0x000fe400000006ff */
[----:B------:R-:W-:Y:S02]  /*4bf0*/  SHF.L.U32 R123, R4, 0x10, RZ ;  /* 0x00000010047b7819 */ /* 0x000fe400000006ff */
[----:B------:R-:W-:Y:S02]  /*4c00*/  SHF.L.U32 R125, R125, 0x10, RZ ;  /* 0x000000107d7d7819 */ /* 0x000fe400000006ff */
[----:B------:R-:W-:-:S02]  /*4c10*/  SHF.L.U32 R127, R127, 0x10, RZ ;  /* 0x000000107f7f7819 */ /* 0x000fc400000006ff */
[----:B------:R-:W-:Y:S02]  /*4c20*/  SHF.L.U32 R128, R128, 0x10, RZ ;  /* 0x0000001080807819 */ /* 0x000fe400000006ff */
[----:B------:R-:W-:Y:S01]  /*4c30*/  SHF.L.U32 R129, R129, 0x10, RZ ;  /* 0x0000001081817819 */ /* 0x000fe200000006ff */
        /* <DEDUP_REMOVED lines=10> */
[----:B------:R-:W-:-:S04]  /*4ce0*/  IMAD.WIDE.U32 R4, R26, UR26, R4 ;  /* 0x0000001a1a047c25 */ /* 0x000fc8000f8e0004 */
[----:B------:R-:W-:-:S05]  /*4cf0*/  IMAD.IADD R5, R5, 0x1, R7 ;  /* 0x0000000105057824 */ /* 0x000fca00078e0207 */
[----:B------:R0:W5:Y:S01]  /*4d00*/  LDG.E R9, desc[UR16][R4.64] ;  /* 0x0000001004097981 */ /* 0x000162000c1e1900 */
[----:B------:R-:W-:Y:S05]  /*4d10*/  BRA `(.L_x_6186) ;  /* 0x0000000000147947 */ /* 0x000fea0003800000 */
.L_x_6187:
[----:B------:R-:W-:Y:S01]  /*4d20*/  MOV R9, RZ ;  /* 0x000000ff00097202 */ /* 0x000fe20000000f00 */
[----:B------:R-:W-:Y:S06]  /*4d30*/  @!P1 BRA `(.L_x_6186) ;  /* 0x00000000000c9947 */ /* 0x000fec0003800000 */
[----:B------:R-:W-:Y:S02]  /*4d40*/  MOV R4, R87 ;  /* 0x0000005700047202 */ /* 0x000fe40000000f00 */
[----:B------:R-:W-:-:S05]  /*4d50*/  MOV R5, R86 ;  /* 0x0000005600057202 */ /* 0x000fca0000000f00 */
[----:B------:R1:W5:Y:S02]  /*4d60*/  LDG.E R9, desc[UR16][R4.64] ;  /* 0x0000001004097981 */ /* 0x000364000c1e1900 */
.L_x_6186:
[----:B01----:R-:W-:Y:S01]  /*4d70*/  FFMA.FTZ R4, R151, R121, R122 ;  /* 0x0000007997047223 */ /* 0x003fe2000001007a */
        /* <DEDUP_REMOVED lines=78> */
[----:B------:R-:W-:-:S02]  /*5260*/  @P2 FFMA.FTZ R5, R153, R56, R154 ;  /* 0x0000003899052223 */ /* 0x000fc4000001009a */
[----:B------:R-:W-:-:S03]  /*5270*/  @P2 FMUL.FTZ R4, R153, R55 ;  /* 0x0000003799042220 */ /* 0x000fc60000410000 */
[----:B------:R-:W-:Y:S01]  /*5280*/  @P2 FSEL R154, R56, R5, !P0 ;  /* 0x00000005389a2208 */ /* 0x000fe20004000000 */
[----:B-----5:R-:W-:Y:S01]  /*5290*/  @P2 IMAD.MOV.U32 R5, RZ, RZ, R9 ;  /* 0x000000ffff052224 */ /* 0x020fe200078e0009 */
        /* <DEDUP_REMOVED lines=9> */
.L_x_6189:
[----:B------:R-:W-:Y:S05]  /*5330*/  BSYNC.RECONVERGENT B0 ;  /* 0x0000000000007941 */ /* 0x000fea0003800200 */
.L_x_6188:
        /* <DEDUP_REMOVED lines=24> */
[----:B------:R-:W-:Y:S01]  /*54c0*/  VIADD R6, R44, 0xffffffff ;  /* 0xffffffff2c067836 */ /* 0x000fe20000000000 */
        /* <DEDUP_REMOVED lines=20> */
.L_x_6192:
[----:B------:R-:W-:-:S04]  /*5610*/  ISETP.NE.AND P0, PT, R6, UR4, PT ;  /* 0x0000000406007c0c */ /* 0x000fc8000bf05270 */
[----:B------:R-:W-:-:S13]  /*5620*/  ISETP.NE.OR P0, PT, RZ, UR20, P0 ;  /* 0x00000014ff007c0c */ /* 0x000fda0008705670 */
[----:B------:R-:W-:Y:S01]  /*5630*/  @!P0 IMAD.MOV.U32 R6, RZ, RZ, R87 ;  /* 0x000000ffff068224 */ /* 0x000fe200078e0057 */
[----:B------:R-:W-:-:S05]  /*5640*/  @!P0 MOV R7, R86 ;  /* 0x0000005600078202 */ /* 0x000fca0000000f00 */
[----:B------:R2:W-:Y:S02]  /*5650*/  @!P0 STG.E desc[UR16][R6.64], R5 ;  /* 0x0000000506008986 */ /* 0x0005e4000c101910 */
.L_x_6191:
[----:B------:R-:W-:Y:S05]  /*5660*/  BSYNC.RECONVERGENT B0 ;  /* 0x0000000000007941 */ /* 0x000fea0003800200 */
.L_x_6190:
        /* <DEDUP_REMOVED lines=27> */
[----:B------:R-:W-:-:S02]  /*5820*/  UIADD3 UR7, UPT, UPT, UR7, 0x8, URZ ;  /* 0x0000000807077890 */ /* 0x000fc4000fffe0ff */
[----:B------:R-:W-:Y:S01]  /*5830*/  UIADD3.X UR9, UPT, UPT, UR9, UR29, URZ, UP2, !UPT ;  /* 0x0000001d09097290 */ /* 0x000fe200097fe4ff */
[----:B------:R-:W-:Y:S11]  /*5840*/  BRA.U UP0, `(.L_x_6193) ;  /* 0xffffffe900407547 */ /* 0x000ff6000b83ffff */
.L_x_6185:
[----:B------:R-:W-:Y:S01]  /*5850*/  BAR.SYNC.DEFER_BLOCKING 0x0 ;  /* 0x0000000000007b1d */ /* 0x000fe20000010000 */
[----:B------:R-:W-:Y:S01]  /*5860*/  F2FP.BF16.F32.PACK_AB R4, R79, R80 ;  /* 0x000000504f04723e */ /* 0x000fe200000010ff */
[----:B------:R-:W-:Y:S01]  /*5870*/  UIADD3 UR4, UPT, UPT, UR4, 0x1, URZ ;  /* 0x0000000104047890 */ /* 0x000fe2000fffe0ff */
[----:B------:R-:W-:Y:S01]  /*5880*/  F2FP.BF16.F32.PACK_AB R79, R77, R74 ;  /* 0x0000004a4d4f723e */ /* 0x000fe200000010ff */
[----:B01----:R-:W-:Y:S01]  /*5890*/  IMAD.U32 R9, RZ, RZ, UR25 ;  /* 0x00000019ff097e24 */ /* 0x003fe2000f8e00ff */
[----:B------:R-:W-:Y:S01]  /*58a0*/  F2FP.BF16.F32.PACK_AB R7, R113, R114 ;  /* 0x000000727107723e */ /* 0x000fe200000010ff */
[----:B------:R-:W0:Y:S01]  /*58b0*/  LDCU.128 UR20, c[0x0][0x430] ;  /* 0x00008600ff1477ac */ /* 0x000e220008000c00 */
[----:B------:R-:W-:Y:S01]  /*58c0*/  F2FP.BF16.F32.PACK_AB R6, R84, R85 ;  /* 0x000000555406723e */ /* 0x000fe200000010ff */
[----:B------:R-:W-:Y:S01]  /*58d0*/  IMAD.U32 R21, RZ, RZ, UR25 ;  /* 0x00000019ff157e24 */ /* 0x000fe2000f8e00ff */
[----:B------:R-:W-:Y:S01]  /*58e0*/  F2FP.BF16.F32.PACK_AB R5, R82, R83 ;  /* 0x000000535205723e */ /* 0x000fe200000010ff */
[----:B------:R-:W1:Y:S01]  /*58f0*/  LDCU.64 UR10, c[0x0][0x4a8] ;  /* 0x00009500ff0a77ac */ /* 0x000e620008000a00 */
[----:B------:R-:W-:Y:S01]  /*5900*/  F2FP.BF16.F32.PACK_AB R78, R78, R73 ;  /* 0x000000494e4e723e */ /* 0x000fe200000010ff */
[----:B------:R-:W-:Y:S01]  /*5910*/  IMAD.WIDE.U32 R24, R21, 0x2, R24 ;  /* 0x0000000215187825 */ /* 0x000fe200078e0018 */
[----:B------:R-:W-:Y:S01]  /*5920*/  F2FP.BF16.F32.PACK_AB R77, R75, R72 ;  /* 0x000000484b4d723e */ /* 0x000fe200000010ff */
[----:B------:R-:W-:Y:S01]  /*5930*/  UMOV UR7, URZ ;  /* 0x000000ff00077c82 */ /* 0x000fe20008000000 */
[----:B------:R-:W-:-:S02]  /*5940*/  F2FP.BF16.F32.PACK_AB R76, R76, R71 ;  /* 0x000000474c4c723e */ /* 0x000fc400000010ff */
[----:B------:R-:W-:Y:S02]  /*5950*/  ISETP.NE.AND P0, PT, R44, UR4, PT ;  /* 0x000000042c007c0c */ /* 0x000fe4000bf05270 */
[----:B------:R-:W-:Y:S02]  /*5960*/  MOV R11, UR25 ;  /* 0x00000019000b7c02 */ /* 0x000fe40008000f00 */
[----:B------:R-:W-:Y:S01]  /*5970*/  IADD3 R43, PT, PT, R43, UR25, RZ ;  /* 0x000000192b2b7c10 */ /* 0x000fe2000fffe0ff */
[----:B------:R2:W-:Y:S01]  /*5980*/  STS.128 [R0], R4 ;  /* 0x0000000400007388 */ /* 0x0005e20000000c00 */
[----:B0-----:R-:W-:Y:S01]  /*5990*/  UIMAD.WIDE.U32 UR8, UR19, UR20, UR6 ;  /* 0x00000014130872a5 */ /* 0x001fe2000f8e0006 */
[----:B------:R-:W-:Y:S01]  /*59a0*/  IMAD.WIDE.U32 R2, R11, 0x2, R2 ;  /* 0x000000020b027825 */ /* 0x000fe200078e0002 */
[----:B------:R-:W-:Y:S01]  /*59b0*/  UIADD3 UR6, UPT, UPT, UR25, UR6, URZ ;  /* 0x0000000619067290 */ /* 0x000fe2000fffe0ff */
[----:B------:R0:W-:Y:S01]  /*59c0*/  STS.128 [R0+0x10], R76 ;  /* 0x0000104c00007388 */ /* 0x0001e20000000c00 */
[----:B------:R-:W-:-:S03]  /*59d0*/  NOP ;  /* 0x0000000000007918 */ /* 0x000fc60000000000 */
[----:B------:R-:W3:Y:S01]  /*59e0*/  LDS.128 R16, [R40+0x200] ;  /* 0x0002000028107984 */ /* 0x000ee20000000c00 */
[----:B------:R-:W-:-:S03]  /*59f0*/  UIMAD UR9, UR19, UR21, UR9 ;  /* 0x00000015130972a4 */ /* 0x000fc6000f8e0209 */
[----:B------:R-:W4:Y:S01]  /*5a00*/  LDS.128 R12, [R40] ;  /* 0x00000000280c7984 */ /* 0x000f220000000c00 */
[----:B------:R-:W-:Y:S01]  /*5a10*/  UIMAD.WIDE.U32 UR8, UR24, UR22, UR8 ;  /* 0x00000016180872a5 */ /* 0x000fe2000f8e0008 */
[----:B--2---:R-:W-:-:S03]  /*5a20*/  MOV R6, R54 ;  /* 0x0000003600067202 */ /* 0x004fc60000000f00 */
[----:B------:R-:W-:Y:S01]  /*5a30*/  UIMAD UR7, UR24, UR23, UR9 ;  /* 0x00000017180772a4 */ /* 0x000fe2000f8e0209 */
[----:B0-----:R-:W-:Y:S01]  /*5a40*/  SHF.L.U32 R0, R42, 0x1, RZ ;  /* 0x000000012a007819 */ /* 0x001fe200000006ff */
[----:B-1----:R-:W-:-:S03]  /*5a50*/  ULEA UR5, UP0, UR8, UR10, 0x1 ;  /* 0x0000000a08057291 */ /* 0x002fc6000f8008ff */
[----:B------:R-:W-:Y:S01]  /*5a60*/  LOP3.LUT R7, R0, 0x7c0, RZ, 0xc0, !PT ;  /* 0x000007c000077812 */ /* 0x000fe200078ec0ff */
[----:B------:R-:W-:Y:S02]  /*5a70*/  ULEA.HI.X UR8, UR8, UR11, UR7, 0x1, UP0 ;  /* 0x0000000b08087291 */ /* 0x000fe400080f0c07 */
[----:B------:R-:W-:Y:S02]  /*5a80*/  MOV R4, UR5 ;  /* 0x0000000500047c02 */ /* 0x000fe40008000f00 */
[----:B------:R-:W-:Y:S02]  /*5a90*/  LOP3.LUT R7, R7, 0x1f, R42, 0xf8, !PT ;  /* 0x0000001f07077812 */ /* 0x000fe400078ef82a */
[----:B------:R-:W-:-:S03]  /*5aa0*/  MOV R5, UR8 ;  /* 0x0000000800057c02 */ /* 0x000fc60008000f00 */
[----:B------:R-:W-:Y:S01]  /*5ab0*/  IMAD.WIDE.U32 R4, R7, 0x10, R4 ;  /* 0x0000001007047825 */ /* 0x000fe200078e0004 */
[----:B------:R-:W-:Y:S02]  /*5ac0*/  MOV R7, R53 ;  /* 0x0000003500077202 */ /* 0x000fe40000000f00 */
[----:B------:R-:W-:Y:S01]  /*5ad0*/  MOV R53, R51 ;  /* 0x0000003300357202 */ /* 0x000fe20000000f00 */
[----:B------:R-:W-:-:S04]  /*5ae0*/  IMAD.WIDE.U32 R6, R9, 0x2, R6 ;  /* 0x0000000209067825 */ /* 0x000fc800078e0006 */
[----:B------:R-:W-:Y:S01]  /*5af0*/  IMAD.WIDE.U32 R8, R9, 0x2, R52 ;  /* 0x0000000209087825 */ /* 0x000fe200078e0034 */
[----:B------:R-:W-:Y:S02]  /*5b00*/  MOV R54, R6 ;  /* 0x0000000600367202 */ /* 0x000fe40000000f00 */
[----:B------:R-:W-:Y:S01]  /*5b10*/  MOV R53, R7 ;  /* 0x0000000700357202 */ /* 0x000fe20000000f00 */
[----:B---3--:R-:W-:Y:S01]  /*5b20*/  STG.E.128 desc[UR16][R4.64+0x200], R16 ;  /* 0x0002001004007986 */ /* 0x008fe2000c101d10 */
[----:B------:R-:W-:Y:S01]  /*5b30*/  IMAD.MOV.U32 R52, RZ, RZ, R8 ;  /* 0x000000ffff347224 */ /* 0x000fe200078e0008 */
[----:B------:R-:W-:Y:S02]  /*5b40*/  MOV R51, R9 ;  /* 0x0000000900337202 */ /* 0x000fe40000000f00 */
[----:B----4-:R0:W-:Y:S02]  /*5b50*/  STG.E.128 desc[UR16][R4.64], R12 ;  /* 0x0000000c04007986 */ /* 0x0101e4000c101d10 */
[----:B0-----:R-:W-:Y:S01]  /*5b60*/  MOV R13, R3 ;  /* 0x00000003000d7202 */ /* 0x001fe20000000f00 */
[----:B------:R-:W-:Y:S06]  /*5b70*/  @P0 BRA `(.L_x_6194) ;  /* 0xffffffb4009c0947 */ /* 0x000fec000383ffff */
[----:B------:R-:W-:Y:S05]  /*5b80*/  EXIT ;  /* 0x000000000000794d */ /* 0x000fea0003800000 */
.L_x_6195:
        /* <DEDUP_REMOVED lines=15> */
.L_x_8088:


//--------------------- .text._Z25selective_scan_fwd_kernelI32Selective_Scan_fwd_kernel_traitsILi64ELi16ELi1ELb1ELb1ELb1ELb0ELb1EN3c108BFloat16EffEEv13SSMParamsBase --------------------------
	.section	.text._Z25selective_scan_fwd_kernelI32Selective_Scan_fwd_kernel_traitsILi64ELi16ELi1ELb1ELb1ELb1ELb0ELb1EN3c108BFloat16EffEEv13SSMParamsBase,"ax",@progbits
	.align	128
        .global         _Z25selective_scan_fwd_kernelI32Selective_Scan_fwd_kernel_traitsILi64ELi16ELi1ELb1ELb1ELb1ELb0ELb1EN3c108BFloat16EffEEv13SSMParamsBase
        .type           _Z25selective_scan_fwd_kernelI32Selective_Scan_fwd_kernel_traitsILi64ELi16ELi1ELb1ELb1ELb1ELb0ELb1EN3c108BFloat16EffEEv13SSMParamsBase,@function
        .size           _Z25selective_scan_fwd_kernelI32Selective_Scan_fwd_kernel_traitsILi64ELi16ELi1ELb1ELb1ELb1ELb0ELb1EN3c108BFloat16EffEEv13SSMParamsBase,(.L_x_8089 - _Z25selective_scan_fwd_kernelI32Selective_Scan_fwd_kernel_traitsILi64ELi16ELi1ELb1ELb1ELb1ELb0ELb1EN3c108BFloat16EffEEv13SSMParamsBase)
        .other          _Z25selective_scan_fwd_kernelI32Selective_Scan_fwd_kernel_traitsILi64ELi16ELi1ELb1ELb1ELb1ELb0ELb1EN3c108BFloat16EffEEv13SSMParamsBase,@"STO_CUDA_ENTRY STV_DEFAULT"
_Z25selective_scan_fwd_kernelI32Selective_Scan_fwd_kernel_traitsILi64ELi16ELi1ELb1ELb1ELb1ELb0ELb1EN3c108BFloat16EffEEv13SSMParamsBase:
.text._Z25selective_scan_fwd_kernelI32Selective_Scan_fwd_kernel_traitsILi64ELi16ELi1ELb1ELb1ELb1ELb0ELb1EN3c108BFloat16EffEEv13SSMParamsBase:
        /* <DEDUP_REMOVED lines=57> */
.L_x_6196:
        /* <DEDUP_REMOVED lines=99> */
.L_x_6197:
        /* <DEDUP_REMOVED lines=10> */
.L_x_6198:
        /* <DEDUP_REMOVED lines=100> */
.L_x_6199:
        /* <DEDUP_REMOVED lines=33> */
.L_x_6200:
        /* <DEDUP_REMOVED lines=24> */
.L_x_6244:
        /* <DEDUP_REMOVED lines=346> */
.L_x_6202:
[----:B------:R-:W-:Y:S05]  /*29d0*/  BSYNC.RECONVERGENT B0 ;  /* 0x0000000000007941 */ /* 0x000fea0003800200 */
.L_x_6201:
        /* <DEDUP_REMOVED lines=37> */
.L_x_6204:
[----:B------:R-:W-:Y:S05]  /*2c30*/  BSYNC.RECONVERGENT B0 ;  /* 0x0000000000007941 */ /* 0x000fea0003800200 */
.L_x_6203:
        /* <DEDUP_REMOVED lines=35> */
.L_x_6206:
[----:B------:R-:W-:Y:S05]  /*2e70*/  BSYNC.RECONVERGENT B0 ;  /* 0x0000000000007941 */ /* 0x000fea0003800200 */
.L_x_6205:
        /* <DEDUP_REMOVED lines=37> */
.L_x_6208:
[----:B------:R-:W-:Y:S05]  /*30d0*/  BSYNC.RECONVERGENT B0 ;  /* 0x0000000000007941 */ /* 0x000fea0003800200 */
.L_x_6207:
        /* <DEDUP_REMOVED lines=35> */
.L_x_6210:
[----:B------:R-:W-:Y:S05]  /*3310*/  BSYNC.RECONVERGENT B0 ;  /* 0x0000000000007941 */ /* 0x000fea0003800200 */
.L_x_6209:
        /* <DEDUP_REMOVED lines=37> */
.L_x_6212:
[----:B------:R-:W-:Y:S05]  /*3570*/  BSYNC.RECONVERGENT B0 ;  /* 0x0000000000007941 */ /* 0x000fea0003800200 */
.L_x_6211:
        /* <DEDUP_REMOVED lines=35> */
.L_x_6214:
[----:B------:R-:W-:Y:S05]  /*37b0*/  BSYNC.RECONVERGENT B0 ;  /* 0x0000000000007941 */ /* 0x000fea0003800200 */
.L_x_6213:
        /* <DEDUP_REMOVED lines=37> */
.L_x_6216:
[----:B------:R-:W-:Y:S05]  /*3a10*/  BSYNC.RECONVERGENT B0 ;  /* 0x0000000000007941 */ /* 0x000fea0003800200 */
.L_x_6215:
        /* <DEDUP_REMOVED lines=35> */
.L_x_6218:
[----:B------:R-:W-:Y:S05]  /*3c50*/  BSYNC.RECONVERGENT B0 ;  /* 0x0000000000007941 */ /* 0x000fea0003800200 */
.L_x_6217:
        /* <DEDUP_REMOVED lines=39> */
.L_x_6220:
[----:B------:R-:W-:Y:S05]  /*3ed0*/  BSYNC.RECONVERGENT B0 ;  /* 0x0000000000007941 */ /* 0x000fea0003800200 */
.L_x_6219:
        /* <DEDUP_REMOVED lines=39> */
.L_x_6222:
[----:B------:R-:W-:Y:S05]  /*4150*/  BSYNC.RECONVERGENT B0 ;  /* 0x0000000000007941 */ /* 0x000fea0003800200 */
.L_x_6221:
        /* <DEDUP_REMOVED lines=44> */
.L_x_6224:
[----:B------:R-:W-:Y:S05]  /*4420*/  BSYNC.RECONVERGENT B0 ;  /* 0x0000000000007941 */ /* 0x000fea0003800200 */
.L_x_6223:
        /* <DEDUP_REMOVED lines=32> */
.L_x_6226:
[----:B------:R-:W-:Y:S05]  /*4630*/  BSYNC.RECONVERGENT B0 ;  /* 0x0000000000007941 */ /* 0x000fea0003800200 */
.L_x_6225:
        /* <DEDUP_REMOVED lines=32> */
.L_x_6228:
[----:B------:R-:W-:Y:S05]  /*4840*/  BSYNC.RECONVERGENT B0 ;  /* 0x0000000000007941 */ /* 0x000fea0003800200 */
.L_x_6227:
        /* <DEDUP_REMOVED lines=32> */
.L_x_6230:
[----:B------:R-:W-:Y:S05]  /*4a50*/  BSYNC.RECONVERGENT B0 ;  /* 0x0000000000007941 */ /* 0x000fea0003800200 */
.L_x_6229:
        /* <DEDUP_REMOVED lines=32> */
.L_x_6232:
[----:B------:R-:W-:Y:S05]  /*4c60*/  BSYNC.RECONVERGENT B0 ;  /* 0x0000000000007941 */ /* 0x000fea0003800200 */
.L_x_6231:
        /* <DEDUP_REMOVED lines=67> */
.L_x_6243:
        /* <DEDUP_REMOVED lines=382> */
.L_x_6235:
[----:B------:R-:W-:Y:S01]  /*6880*/  MOV R87, RZ ;  /* 0x000000ff00577202 */ /* 0x000fe20000000f00 */
[----:B------:R-:W-:Y:S06]  /*6890*/  BRA.U !UP2, `(.L_x_6234) ;  /* 0x000000010a147547 */ /* 0x000fec000b800000 */
[----:B------:R-:W-:-:S04]  /*68a0*/  UIADD3 UR4, UP0, UPT, UR33, UR12, URZ ;  /* 0x0000000c21047290 */ /* 0x000fc8000ff1e0ff */
[----:B------:R-:W-:Y:S02]  /*68b0*/  UIADD3.X UR5, UPT, UPT, UR32, UR13, URZ, UP0, !UPT ;  /* 0x0000000d20057290 */ /* 0x000fe400087fe4ff */
[----:B------:R-:W-:-:S04]  /*68c0*/  IMAD.U32 R40, RZ, RZ, UR4 ;  /* 0x00000004ff287e24 */ /* 0x000fc8000f8e00ff */
[----:B------:R-:W-:-:S05]  /*68d0*/  IMAD.U32 R41, RZ, RZ, UR5 ;  /* 0x00000005ff297e24 */ /* 0x000fca000f8e00ff */
[----:B------:R1:W5:Y:S02]  /*68e0*/  LDG.E R87, desc[UR34][R40.64] ;  /* 0x0000002228577981 */ /* 0x000364000c1e1900 */
.L_x_6234:
        /* <DEDUP_REMOVED lines=95> */
.L_x_6237:
[----:B------:R-:W-:Y:S05]  /*6ee0*/  BSYNC.RECONVERGENT B0 ;  /* 0x0000000000007941 */ /* 0x000fea0003800200 */
.L_x_6236:
        /* <DEDUP_REMOVED lines=39> */
.L_x_6241:
        /* <DEDUP_REMOVED lines=33> */
.L_x_6242:
        /* <DEDUP_REMOVED lines=10> */
.L_x_6240:
        /* <DEDUP_REMOVED lines=9> */
.L_x_6239:
[----:B------:R-:W-:Y:S05]  /*74a0*/  BSYNC.RECONVERGENT B0 ;  /* 0x0000000000007941 */ /* 0x000fea0003800200 */
.L_x_6238:
        /* <DEDUP_REMOVED lines=32> */
.L_x_6233:
        /* <DEDUP_REMOVED lines=112> */
.L_x_6245:
        /* <DEDUP_REMOVED lines=13> */
.L_x_8089:


//--------------------- .text._Z25selective_scan_fwd_kernelI32Selective_Scan_fwd_kernel_traitsILi64ELi16ELi1ELb1ELb1ELb1ELb1ELb0EN3c108BFloat16EffEEv13SSMParamsBase --------------------------
	.section	.text._Z25selective_scan_fwd_kernelI32Selective_Scan_fwd_kernel_traitsILi64ELi16ELi1ELb1ELb1ELb1ELb1ELb0EN3c108BFloat16EffEEv13SSMParamsBase,"ax",@progbits
	.align	128
        .global         _Z25selective_scan_fwd_kernelI32Selective_Scan_fwd_kernel_traitsILi64ELi16ELi1ELb1ELb1ELb1ELb1ELb0EN3c108BFloat16EffEEv13SSMParamsBase
        .type           _Z25selective_scan_fwd_kernelI32Selective_Scan_fwd_kernel_traitsILi64ELi16ELi1ELb1ELb1ELb1ELb1ELb0EN3c108BFloat16EffEEv13SSMParamsBase,@function
        .size           _Z25selective_scan_fwd_kernelI32Selective_Scan_fwd_kernel_traitsILi64ELi16ELi1ELb1ELb1ELb1ELb1ELb0EN3c108BFloat16EffEEv13SSMParamsBase,(.L_x_8090 - _Z25selective_scan_fwd_kernelI32Selective_Scan_fwd_kernel_traitsILi64ELi16ELi1ELb1ELb1ELb1ELb1ELb0EN3c108BFloat16EffEEv13SSMParamsBase)
        .other          _Z25selective_scan_fwd_kernelI32Selective_Scan_fwd_kernel_traitsILi64ELi16ELi1ELb1ELb1ELb1ELb1ELb0EN3c108BFloat16EffEEv13SSMParamsBase,@"STO_CUDA_ENTRY STV_DEFAULT"
_Z25selective_scan_fwd_kernelI32Selective_Scan_fwd_kernel_traitsILi64ELi16ELi1ELb1ELb1ELb1ELb1ELb0EN3c108BFloat16EffEEv13SSMParamsBase:
.text._Z25selective_scan_fwd_kernelI32Selective_Scan_fwd_kernel_traitsILi64ELi16ELi1ELb1ELb1ELb1ELb1ELb0EN3c108BFloat16EffEEv13SSMParamsBase:
        /* <DEDUP_REMOVED lines=19> */
[----:B------:R-:W-:Y:S01]  /*0130*/  IMAD.U32 R26, RZ, RZ, UR26 ;  /* 0x0000001aff1a7e24 */ /* 0x000fe2000f8e00ff */
[----:B------:R-:W-:-:S11]  /*0140*/  MOV R12, RZ ;  /* 0x000000ff000c7202 */ /* 0x000fd60000000f00 */
        /* <DEDUP_REMOVED lines=27> */
.L_x_6246:
        /* <DEDUP_REMOVED lines=29> */
[----:B------:R-:W-:-:S04]  /*04d0*/  IMAD.HI.U32 R4, R3, R6, RZ ;  /* 0x0000000603047227 */ /* 0x000fc800078e00ff */
[----:B------:R-:W-:Y:S01]  /*04e0*/  IMAD.MOV R3, RZ, RZ, -R4 ;  /* 0x000000ffff037224 */ /* 0x000fe200078e0a04 */
[----:B------:R-:W0:Y:S03]  /*04f0*/  LDC.64 R32, c[0x0][0x480] ;  /* 0x00012000ff207b82 */ /* 0x000e260000000a00 */
[----:B------:R-:W-:-:S05]  /*0500*/  IMAD R2, R5, R3, R6 ;  /* 0x0000000305027224 */ /* 0x000fca00078e0206 */
[----:B------:R-:W-:Y:S01]  /*0510*/  ISETP.GT.U32.AND P2, PT, R5, R2, PT ;  /* 0x000000020500720c */ /* 0x000fe20003f44070 */
[----:B------:R-:W3:-:S12]  /*0520*/  LDC.64 R6, c[0x0][0x400] ;  /* 0x00010000ff067b82 */ /* 0x000ed80000000a00 */
        /* <DEDUP_REMOVED lines=13> */
[----:B-1----:R-:W-:-:S04]  /*0600*/  IMAD.WIDE.U32 R4, R24, UR27, R2 ;  /* 0x0000001b18047c25 */ /* 0x002fc8000f8e0002 */
[----:B------:R-:W-:Y:S01]  /*0610*/  @!P3 IMAD.MOV R13, RZ, RZ, -R13 ;  /* 0x000000ffff0db224 */ /* 0x000fe200078e0a0d */
        /* <DEDUP_REMOVED lines=33> */
.L_x_6247:
        /* <DEDUP_REMOVED lines=11> */
.L_x_6248:
        /* <DEDUP_REMOVED lines=15> */
[----:B------:R-:W-:-:S05]  /*09d0*/  IMAD.U32 R5, RZ, RZ, UR5 ;  /* 0x00000005ff057e24 */ /* 0x000fca000f8e00ff */
        /* <DEDUP_REMOVED lines=49> */
[----:B------:R-:W-:Y:S01]  /*0cf0*/  IMAD.U32 R8, RZ, RZ, UR4 ;  /* 0x00000004ff087e24 */ /* 0x000fe2000f8e00ff */
[----:B------:R-:W-:-:S05]  /*0d00*/  MOV R9, UR5 ;  /* 0x0000000500097c02 */ /* 0x000fca0008000f00 */
[----:B------:R-:W2:Y:S01]  /*0d10*/  @P0 LDG.E R8, desc[UR24][R8.64] ;  /* 0x0000001808080981 */ /* 0x000ea2000c1e1900 */
[----:B------:R-:W-:Y:S01]  /*0d20*/  MOV R46, RZ ;  /* 0x000000ff002e7202 */ /* 0x000fe20000000f00 */
[----:B------:R-:W-:-:S04]  /*0d30*/  ULEA UR4, UP0, UR26, UR8, 0x2 ;  /* 0x000000081a047291 */ /* 0x000fc8000f8010ff */
[----:B------:R-:W-:Y:S02]  /*0d40*/  ULEA.HI.X UR5, UR26, UR9, URZ, 0x2, UP0 ;  /* 0x000000091a057291 */ /* 0x000fe400080f14ff */
[----:B------:R-:W-:-:S04]  /*0d50*/  MOV R6, UR4 ;  /* 0x0000000400067c02 */ /* 0x000fc80008000f00 */
[----:B------:R-:W-:-:S06]  /*0d60*/  IMAD.U32 R7, RZ, RZ, UR5 ;  /* 0x00000005ff077e24 */ /* 0x000fcc000f8e00ff */
        /* <DEDUP_REMOVED lines=15> */
.L_x_6249:
        /* <DEDUP_REMOVED lines=28> */
[----:B------:R-:W-:-:S07]  /*1020*/  IMAD.MOV.U32 R47, RZ, RZ, R5 ;  /* 0x000000ffff2f7224 */ /* 0x000fce00078e0005 */
.L_x_6250:
        /* <DEDUP_REMOVED lines=20> */
[C---:B------:R-:W-:Y:S01]  /*1170*/  IADD3 R87, PT, PT, R85.reuse, 0xc, RZ ;  /* 0x0000000c55577810 */ /* 0x040fe20007ffe0ff */
[----:B------:R-:W-:Y:S01]  /*1180*/  UMOV UR4, URZ ;  /* 0x000000ff00047c82 */ /* 0x000fe20008000000 */
[----:B------:R-:W-:-:S02]  /*1190*/  IADD3 R88, PT, PT, R85, 0xd, RZ ;  /* 0x0000000d55587810 */ /* 0x000fc40007ffe0ff */
[----:B------:R-:W-:Y:S02]  /*11a0*/  IADD3 R90, PT, PT, R85, 0xf, RZ ;  /* 0x0000000f555a7810 */ /* 0x000fe40007ffe0ff */
[----:B------:R-:W-:Y:S01]  /*11b0*/  LEA R50, R84, UR5, 0x3 ;  /* 0x0000000554327c11 */ /* 0x000fe2000f8e18ff */
[----:B------:R-:W-:-:S06]  /*11c0*/  UMOV UR5, URZ ;  /* 0x000000ff00057c82 */ /* 0x000fcc0008000000 */
.L_x_6292:
[----:B------:R-:W0:Y:S02]  /*11d0*/  LDC.64 R4, c[0x0][0x4f8] ;  /* 0x00013e00ff047b82 */ /* 0x000e240000000a00 */
[----:B0-----:R-:W-:-:S04]  /*11e0*/  ISETP.NE.U32.AND P0, PT, R4, RZ, PT ;  /* 0x000000ff0400720c */ /* 0x001fc80003f05070 */
[----:B------:R-:W-:-:S13]  /*11f0*/  ISETP.NE.AND.EX P0, PT, R5, RZ, PT, P0 ;  /* 0x000000ff0500720c */ /* 0x000fda0003f05300 */
[----:B------:R-:W0:Y:S01]  /*1200*/  @P0 LDC.64 R4, c[0x0][0x4f8] ;  /* 0x00013e00ff040b82 */ /* 0x000e220000000a00 */
[----:B------:R-:W-:-:S07]  /*1210*/  @P0 IADD3 R3, PT, PT, R46, UR5, RZ ;  /* 0x000000052e030c10 */ /* 0x000fce000fffe0ff */
[----:B-1----:R-:W1:Y:S01]  /*1220*/  @!P0 LDC R7, c[0x0][0x388] ;  /* 0x0000e200ff078b82 */ /* 0x002e620000000800 */
        /* <DEDUP_REMOVED lines=8> */
[----:B------:R-:W-:-:S05]  /*12b0*/  IMAD.U32 R3, RZ, RZ, UR32 ;  /* 0x00000020ff037e24 */ /* 0x000fca000f8e00ff */
        /* <DEDUP_REMOVED lines=33> */
[C---:B-1----:R-:W-:Y:S01]  /*14d0*/  IMAD.U32 R31, R16.reuse, 0x10000, RZ ;  /* 0x00010000101f7824 */ /* 0x042fe200078e00ff */
[----:B------:R-:W-:Y:S02]  /*14e0*/  PRMT R16, R16, 0x7632, R16 ;  /* 0x0000763210107816 */ /* 0x000fe40000000010 */
[----:B------:R-:W-:Y:S01]  /*14f0*/  SHF.L.U32 R77, R17, 0x10, RZ ;  /* 0x00000010114d7819 */ /* 0x000fe200000006ff */
[--C-:B------:R-:W-:Y:S01]  /*1500*/  FADD.FTZ R78, R31, R44.reuse ;  /* 0x0000002c1f4e7221 */ /* 0x100fe20000010000 */
[----:B------:R-:W-:Y:S01]  /*1510*/  SHF.L.U32 R37, R18, 0x10, RZ ;  /* 0x0000001012257819 */ /* 0x000fe200000006ff */
[----:B--2---:R-:W-:Y:S01]  /*1520*/  IMAD.U32 R23, R12, 0x10000, RZ ;  /* 0x000100000c177824 */ /* 0x004fe200078e00ff */
[----:B------:R-:W-:Y:S01]  /*1530*/  SHF.L.U32 R75, R19, 0x10, RZ ;  /* 0x00000010134b7819 */ /* 0x000fe200000006ff */
[--C-:B------:R-:W-:Y:S01]  /*1540*/  FADD.FTZ R77, R77, R44.reuse ;  /* 0x0000002c4d4d7221 */ /* 0x100fe20000010000 */
[----:B------:R-:W-:Y:S01]  /*1550*/  FSETP.GTU.FTZ.AND P2, PT, R78, 20, PT ;  /* 0x41a000004e00780b */ /* 0x000fe20003f5c000 */
[--C-:B------:R-:W-:Y:S01]  /*1560*/  FADD.FTZ R76, R37, R44.reuse ;  /* 0x0000002c254c7221 */ /* 0x100fe20000010000 */
[----:B------:R-:W-:Y:S01]  /*1570*/  SHF.L.U32 R73, R16, 0x10, RZ ;  /* 0x0000001010497819 */ /* 0x000fe200000006ff */
[--C-:B------:R-:W-:Y:S01]  /*1580*/  FADD.FTZ R75, R75, R44.reuse ;  /* 0x0000002c4b4b7221 */ /* 0x100fe20000010000 */
[----:B0-----:R-:W-:Y:S01]  /*1590*/  ISETP.EQ.OR P2, PT, RZ, UR7, P2 ;  /* 0x00000007ff007c0c */ /* 0x001fe20009742670 */
[--C-:B------:R-:W-:Y:S01]  /*15a0*/  FADD.FTZ R80, R23, R44.reuse ;  /* 0x0000002c17507221 */ /* 0x100fe20000010000 */
[----:B------:R-:W-:Y:S01]  /*15b0*/  FSETP.GTU.FTZ.AND P4, PT, R77, 20, PT ;  /* 0x41a000004d00780b */ /* 0x000fe20003f9c000 */
[----:B------:R-:W-:Y:S01]  /*15c0*/  FADD.FTZ R73, R73, R44 ;  /* 0x0000002c49497221 */ /* 0x000fe20000010000 */
[----:B------:R-:W-:-:S02]  /*15d0*/  FSETP.GTU.FTZ.AND P3, PT, R76, 20, PT ;  /* 0x41a000004c00780b */ /* 0x000fc40003f7c000 */
        /* <DEDUP_REMOVED lines=34> */
.L_x_6252:
[----:B------:R-:W-:Y:S05]  /*1800*/  BSYNC.RECONVERGENT B0 ;  /* 0x0000000000007941 */ /* 0x000fea0003800200 */
.L_x_6251:
        /* <DEDUP_REMOVED lines=37> */
.L_x_6254:
[----:B------:R-:W-:Y:S05]  /*1a60*/  BSYNC.RECONVERGENT B0 ;  /* 0x0000000000007941 */ /* 0x000fea0003800200 */
.L_x_6253:
        /* <DEDUP_REMOVED lines=36> */
.L_x_6256:
[----:B------:R-:W-:Y:S05]  /*1cb0*/  BSYNC.RECONVERGENT B0 ;  /* 0x0000000000007941 */ /* 0x000fea0003800200 */
.L_x_6255:
        /* <DEDUP_REMOVED lines=37> */
.L_x_6258:
[----:B------:R-:W-:Y:S05]  /*1f10*/  BSYNC.RECONVERGENT B0 ;  /* 0x0000000000007941 */ /* 0x000fea0003800200 */
.L_x_6257:
        /* <DEDUP_REMOVED lines=36> */
.L_x_6260:
[----:B------:R-:W-:Y:S05]  /*2160*/  BSYNC.RECONVERGENT B0 ;  /* 0x0000000000007941 */ /* 0x000fea0003800200 */
.L_x_6259:
[----:B------:R-:W-:Y:S01]  /*2170*/  ISETP.EQ.OR P5, PT, RZ, UR7, P5 ;  /* 0x00000007ff007c0c */ /* 0x000fe2000afa2670 */
[----:B------:R-:W-:Y:S01]  /*2180*/  IMAD.U32 R19, R19, 0x10000, RZ ;  /* 0x0001000013137824 */ /* 0x000fe200078e00ff */
[----:B------:R-:W-:Y:S01]  /*2190*/  BSSY.RECONVERGENT B0, `(.L_x_6261) ;  /* 0x0000027000007945 */ /* 0x000fe20003800200 */
[C---:B------:R-:W-:Y:S02]  /*21a0*/  SHF.L.U32 R113, R4.reuse, 0x10, RZ ;  /* 0x0000001004717819 */ /* 0x040fe400000006ff */
[----:B------:R-:W-:Y:S01]  /*21b0*/  PRMT R16, R4, 0x7632, R16 ;  /* 0x0000763204107816 */ /* 0x000fe20000000010 */
[----:B------:R-:W-:Y:S01]  /*21c0*/  FADD.FTZ R91, R19, R44 ;  /* 0x0000002c135b7221 */ /* 0x000fe20000010000 */
[----:B------:R-:W-:Y:S02]  /*21d0*/  SHF.L.U32 R4, R5, 0x10, RZ ;  /* 0x0000001005047819 */ /* 0x000fe400000006ff */
[----:B------:R-:W-:Y:S02]  /*21e0*/  FSETP.GTU.FTZ.AND P3, PT, R83, 20, PT ;  /* 0x41a000005300780b */ /* 0x000fe40003f7c000 */
[----:B------:R-:W-:-:S02]  /*21f0*/  ISETP.EQ.OR P0, PT, RZ, UR7, P0 ;  /* 0x00000007ff007c0c */ /* 0x000fc40008702670 */
[----:B------:R-:W-:Y:S01]  /*2200*/  PRMT R5, R5, 0x7632, R5 ;  /* 0x0000763205057816 */ /* 0x000fe20000000005 */
        /* <DEDUP_REMOVED lines=31> */
.L_x_6262:
[----:B------:R-:W-:Y:S05]  /*2400*/  BSYNC.RECONVERGENT B0 ;  /* 0x0000000000007941 */ /* 0x000fea0003800200 */
.L_x_6261:
[----:B------:R-:W-:Y:S01]  /*2410*/  SHF.L.U32 R17, R15, 0x10, RZ ;  /* 0x000000100f117819 */ /* 0x000fe200000006ff */
[----:B------:R-:W-:Y:S01]  /*2420*/  BSSY.RECONVERGENT B0, `(.L_x_6263) ;  /* 0x0000026000007945 */ /* 0x000fe20003800200 */
[C---:B------:R-:W-:Y:S02]  /*2430*/  PRMT R12, R6.reuse, 0x7632, R12 ;  /* 0x00007632060c7816 */ /* 0x040fe4000000000c */
[----:B------:R-:W-:Y:S01]  /*2440*/  SHF.L.U32 R109, R6, 0x10, RZ ;  /* 0x00000010066d7819 */ /* 0x000fe200000006ff */
[----:B------:R-:W-:Y:S01]  /*2450*/  IMAD.U32 R6, R7, 0x10000, RZ ;  /* 0x0001000007067824 */ /* 0x000fe200078e00ff */
[----:B------:R-:W-:Y:S01]  /*2460*/  FSETP.GTU.FTZ.AND P5, PT, R91, 20, PT ;  /* 0x41a000005b00780b */ /* 0x000fe20003fbc000 */
[----:B------:R-:W-:Y:S01]  /*2470*/  FADD.FTZ R92, R17, R44 ;  /* 0x0000002c115c7221 */ /* 0x000fe20000010000 */
        /* <DEDUP_REMOVED lines=32> */
.L_x_6264:
[----:B------:R-:W-:Y:S05]  /*2680*/  BSYNC.RECONVERGENT B0 ;  /* 0x0000000000007941 */ /* 0x000fea0003800200 */
.L_x_6263:
[----:B------:R-:W-:Y:S01]  /*2690*/  ISETP.EQ.OR P5, PT, RZ, UR7, P5 ;  /* 0x00000007ff007c0c */ /* 0x000fe2000afa2670 */
[----:B------:R-:W-:Y:S01]  /*26a0*/  BSSY.RECONVERGENT B0, `(.L_x_6265) ;  /* 0x0000028000007945 */ /* 0x000fe20003800200 */
[----:B------:R-:W-:Y:S02]  /*26b0*/  SHF.L.U32 R93, R20, 0x10, RZ ;  /* 0x00000010145d7819 */ /* 0x000fe400000006ff */
[----:B------:R-:W-:Y:S02]  /*26c0*/  PRMT R106, R7, 0x7632, R106 ;  /* 0x00007632076a7816 */ /* 0x000fe4000000006a */
        /* <DEDUP_REMOVED lines=37> */
.L_x_6266:
[----:B------:R-:W-:Y:S05]  /*2920*/  BSYNC.RECONVERGENT B0 ;  /* 0x0000000000007941 */ /* 0x000fea0003800200 */
.L_x_6265:
[----:B------:R-:W-:Y:S01]  /*2930*/  SHF.L.U32 R19, R19, 0x10, RZ ;  /* 0x0000001013137819 */ /* 0x000fe200000006ff */
[----:B------:R-:W-:Y:S01]  /*2940*/  BSSY.RECONVERGENT B0, `(.L_x_6267) ;  /* 0x0000027000007945 */ /* 0x000fe20003800200 */
[----:B------:R-:W-:Y:S01]  /*2950*/  SHF.L.U32 R103, R9, 0x10, RZ ;  /* 0x0000001009677819 */ /* 0x000fe200000006ff */
[----:B------:R-:W-:Y:S01]  /*2960*/  IMAD.U32 R8, R10, 0x10000, RZ ;  /* 0x000100000a087824 */ /* 0x000fe200078e00ff */
[----:B------:R-:W-:Y:S01]  /*2970*/  FSETP.GTU.FTZ.AND P5, PT, R93, 20, PT ;  /* 0x41a000005d00780b */ /* 0x000fe20003fbc000 */
[----:B------:R-:W-:Y:S01]  /*2980*/  FADD.FTZ R94, R19, R44 ;  /* 0x0000002c135e7221 */ /* 0x000fe20000010000 */
[----:B------:R-:W-:Y:S02]  /*2990*/  ISETP.EQ.OR P4, PT, RZ, UR7, P4 ;  /* 0x00000007ff007c0c */ /* 0x000fe4000a782670 */
[----:B------:R-:W-:Y:S02]  /*29a0*/  PRMT R9, R9, 0x7632, R9 ;  /* 0x0000763209097816 */ /* 0x000fe40000000009 */
        /* <DEDUP_REMOVED lines=32> */
.L_x_6268:
[----:B------:R-:W-:Y:S05]  /*2bb0*/  BSYNC.RECONVERGENT B0 ;  /* 0x0000000000007941 */ /* 0x000fea0003800200 */
.L_x_6267:
        /* <DEDUP_REMOVED lines=41> */
.L_x_6270:
[----:B------:R-:W-:Y:S05]  /*2e50*/  BSYNC.RECONVERGENT B0 ;  /* 0x0000000000007941 */ /* 0x000fea0003800200 */
.L_x_6269:
[----:B------:R-:W-:Y:S01]  /*2e60*/  SHF.L.U32 R17, R17, 0x10, RZ ;  /* 0x0000001011117819 */ /* 0x000fe200000006ff */
        /* <DEDUP_REMOVED lines=34> */
.L_x_6272:
[----:B------:R-:W-:Y:S05]  /*3090*/  BSYNC.RECONVERGENT B0 ;  /* 0x0000000000007941 */ /* 0x000fea0003800200 */
.L_x_6271:
        /* <DEDUP_REMOVED lines=41> */
.L_x_6274:
[----:B------:R-:W-:Y:S05]  /*3330*/  BSYNC.RECONVERGENT B0 ;  /* 0x0000000000007941 */ /* 0x000fea0003800200 */
.L_x_6273:
        /* <DEDUP_REMOVED lines=32> */
.L_x_6276:
[----:B------:R-:W-:Y:S05]  /*3540*/  BSYNC.RECONVERGENT B0 ;  /* 0x0000000000007941 */ /* 0x000fea0003800200 */
.L_x_6275:
        /* <DEDUP_REMOVED lines=32> */
.L_x_6278:
[----:B------:R-:W-:Y:S05]  /*3750*/  BSYNC.RECONVERGENT B0 ;  /* 0x0000000000007941 */ /* 0x000fea0003800200 */
.L_x_6277:
        /* <DEDUP_REMOVED lines=32> */
.L_x_6280:
[----:B------:R-:W-:Y:S05]  /*3960*/  BSYNC.RECONVERGENT B0 ;  /* 0x0000000000007941 */ /* 0x000fea0003800200 */
.L_x_6279:
        /* <DEDUP_REMOVED lines=32> */
.L_x_6282:
[----:B------:R-:W-:Y:S05]  /*3b70*/  BSYNC.RECONVERGENT B0 ;  /* 0x0000000000007941 */ /* 0x000fea0003800200 */
.L_x_6281:
        /* <DEDUP_REMOVED lines=67> */
[----:B--2---:R-:W-:Y:S02]  /*3fb0*/  HFMA2 R10, -RZ, RZ, 0, 0 ;  /* 0x00000000ff0a7431 */ /* 0x004fe400000001ff */
[----:B-----5:R-:W-:-:S04]  /*3fc0*/  IMAD.MOV R13, RZ, RZ, -R11 ;  /* 0x000000ffff0d7224 */ /* 0x020fc800078e0a0b */
        /* <DEDUP_REMOVED lines=12> */
[----:B------:R-:W-:-:S03]  /*4090*/  IADD3 R7, P4, PT, R38, R7, RZ ;  /* 0x0000000726077210 */ /* 0x000fc60007f9e0ff */
[C---:B------:R-:W-:Y:S01]  /*40a0*/  IMAD.X R31, R11.reuse, 0x1, R39, P0 ;  /* 0x000000010b1f7824 */ /* 0x040fe200000e0627 */
[----:B------:R-:W-:Y:S02]  /*40b0*/  IADD3.X R14, PT, PT, R11, R41, RZ, P4, !PT ;  /* 0x000000290b0e7210 */ /* 0x000fe400027fe4ff */
[-C--:B------:R-:W-:Y:S02]  /*40c0*/  @!P2 IADD3 R5, PT, PT, R5, -R18.reuse, RZ ;  /* 0x800000120505a210 */ /* 0x080fe40007ffe0ff */
[----:B------:R-:W-:Y:S02]  /*40d0*/  @!P2 IADD3 R97, PT, PT, R97, 0x1, RZ ;  /* 0x000000016161a810 */ /* 0x000fe40007ffe0ff */
[----:B------:R-:W-:Y:S02]  /*40e0*/  ISETP.GE.U32.AND P0, PT, R5, R18, PT ;  /* 0x000000120500720c */ /* 0x000fe40003f06070 */
[----:B------:R-:W-:-:S11]  /*40f0*/  ISETP.NE.AND P2, PT, R45, RZ, PT ;  /* 0x000000ff2d00720c */ /* 0x000fd60003f45270 */
[----:B------:R-:W-:-:S05]  /*4100*/  @P0 IADD3 R97, PT, PT, R97, 0x1, RZ ;  /* 0x0000000161610810 */ /* 0x000fca0007ffe0ff */
[----:B------:R-:W-:Y:S01]  /*4110*/  @!P3 IMAD.MOV R97, RZ, RZ, -R97 ;  /* 0x000000ffff61b224 */ /* 0x000fe200078e0a61 */
[----:B0--3--:R-:W-:-:S07]  /*4120*/  @!P2 LOP3.LUT R97, RZ, R45, RZ, 0x33, !PT ;  /* 0x0000002dff61a212 */ /* 0x009fce00078e33ff */
.L_x_6291:
        /* <DEDUP_REMOVED lines=13> */
[C---:B0-----:R-:W-:Y:S01]  /*4200*/  IADD3 R8, PT, PT, R85.reuse, 0x1, RZ ;  /* 0x0000000155087810 */ /* 0x041fe20007ffe0ff */
[----:B------:R-:W-:Y:S01]  /*4210*/  VIADD R9, R85, 0x2 ;  /* 0x0000000255097836 */ /* 0x000fe20000000000 */
[----:B------:R-:W0:Y:S01]  /*4220*/  LDS.128 R4, [R52] ;  /* 0x0000000034047984 */ /* 0x000e220000000c00 */
[----:B------:R-:W-:Y:S01]  /*4230*/  FMUL.FTZ R37, R126, R73 ;  /* 0x000000497e257220 */ /* 0x000fe20000410000 */
[----:B------:R-:W-:Y:S01]  /*4240*/  ISETP.GE.U32.AND P5, PT, R8, UR32, PT ;  /* 0x0000002008007c0c */ /* 0x000fe2000bfa6070 */
[C---:B------:R-:W-:Y:S01]  /*4250*/  FMUL.FTZ R10, R126.reuse, R79 ;  /* 0x0000004f7e0a7220 */ /* 0x040fe20000410000 */
[----:B------:R-:W-:Y:S01]  /*4260*/  ISETP.GE.U32.AND P0, PT, R9, UR32, PT ;  /* 0x0000002009007c0c */ /* 0x000fe2000bf06070 */
[C---:B------:R-:W-:Y:S01]  /*4270*/  FMUL.FTZ R117, R126.reuse, R77 ;  /* 0x0000004d7e757220 */ /* 0x040fe20000410000 */
[C---:B------:R-:W-:Y:S01]  /*4280*/  IADD3 R11, PT, PT, R85.reuse, 0x3, RZ ;  /* 0x00000003550b7810 */ /* 0x040fe20007ffe0ff */
[----:B------:R-:W4:Y:S01]  /*4290*/  MUFU.EX2 R37, R37 ;  /* 0x0000002500257308 */ /* 0x000f220000000800 */
[C---:B-1----:R-:W-:Y:S01]  /*42a0*/  FMUL.FTZ R20, R126.reuse, R76 ;  /* 0x0000004c7e147220 */ /* 0x042fe20000410000 */
[----:B------:R-:W-:Y:S01]  /*42b0*/  IADD3 R122, PT, PT, R85, 0x8, RZ ;  /* 0x00000008557a7810 */ /* 0x000fe20007ffe0ff */
[C---:B------:R-:W-:Y:S01]  /*42c0*/  FMUL.FTZ R131, R126.reuse, R91 ;  /* 0x0000005b7e837220 */ /* 0x040fe20000410000 */
[----:B------:R-:W-:Y:S01]  /*42d0*/  ISETP.GE.U32.AND P4, PT, R11, UR32, PT ;  /* 0x000000200b007c0c */ /* 0x000fe2000bf86070 */
[C---:B------:R-:W-:Y:S01]  /*42e0*/  FMUL.FTZ R137, R126.reuse, R80 ;  /* 0x000000507e897220 */ /* 0x040fe20000410000 */
[C---:B------:R-:W-:Y:S01]  /*42f0*/  IADD3 R11, PT, PT, R85.reuse, 0x4, RZ ;  /* 0x00000004550b7810 */ /* 0x040fe20007ffe0ff */
[C---:B------:R-:W-:Y:S01]  /*4300*/  FMUL.FTZ R133, R126.reuse, R75 ;  /* 0x0000004b7e857220 */ /* 0x040fe20000410000 */
[----:B------:R-:W-:Y:S01]  /*4310*/  MUFU.EX2 R120, R10 ;  /* 0x0000000a00787308 */ /* 0x000fe20000000800 */
[----:B------:R-:W-:Y:S01]  /*4320*/  IADD3 R21, PT, PT, R85, 0x5, RZ ;  /* 0x0000000555157810 */ /* 0x000fe20007ffe0ff */
[C---:B------:R-:W-:Y:S01]  /*4330*/  FMUL.FTZ R135, R126.reuse, R81 ;  /* 0x000000517e877220 */ /* 0x040fe20000410000 */
[----:B------:R-:W-:Y:S01]  /*4340*/  ISETP.GE.U32.AND P2, PT, R11, UR32, PT ;  /* 0x000000200b007c0c */ /* 0x000fe2000bf46070 */
[C---:B------:R-:W-:Y:S01]  /*4350*/  FMUL.FTZ R141, R126.reuse, R93 ;  /* 0x0000005d7e8d7220 */ /* 0x040fe20000410000 */
[----:B------:R-:W-:Y:S01]  /*4360*/  ISETP.GE.U32.AND P3, PT, R21, UR32, PT ;  /* 0x0000002015007c0c */ /* 0x000fe2000bf66070 */
[C---:B------:R-:W-:Y:S01]  /*4370*/  FMUL.FTZ R140, R126.reuse, R94 ;  /* 0x0000005e7e8c7220 */ /* 0x040fe20000410000 */
[----:B------:R-:W-:Y:S01]  /*4380*/  FMUL.FTZ R139, R126, R115 ;  /* 0x000000737e8b7220 */ /* 0x000fe20000410000 */
[----:B------:R-:W1:Y:S01]  /*4390*/  MUFU.EX2 R117, R117 ;  /* 0x0000007500757308 */ /* 0x000e620000000800 */
[----:B----4-:R-:W-:-:S07]  /*43a0*/  FSEL R37, R37, 1, !P5 ;  /* 0x3f80000025257808 */ /* 0x010fce0006800000 */
[----:B------:R4:W-:Y:S08]  /*43b0*/  MUFU.EX2 R121, R20 ;  /* 0x0000001400797308 */ /* 0x0009f00000000800 */
[----:B------:R-:W5:Y:S01]  /*43c0*/  MUFU.EX2 R131, R131 ;  /* 0x0000008300837308 */ /* 0x000f620000000800 */
[----:B0-----:R-:W-:Y:S02]  /*43d0*/  PRMT R8, R4, 0x7632, R8 ;  /* 0x0000763204087816 */ /* 0x001fe40000000008 */
[----:B----4-:R-:W-:-:S02]  /*43e0*/  SHF.L.U32 R20, R5, 0x10, RZ ;  /* 0x0000001005147819 */ /* 0x010fc400000006ff */
[----:B------:R-:W-:Y:S02]  /*43f0*/  SHF.L.U32 R9, R8, 0x10, RZ ;  /* 0x0000001008097819 */ /* 0x000fe400000006ff */
[----:B------:R-:W-:Y:S01]  /*4400*/  IADD3 R8, PT, PT, R85, 0x6, RZ ;  /* 0x0000000655087810 */ /* 0x000fe20007ffe0ff */
[----:B------:R-:W-:Y:S01]  /*4410*/  FMUL.FTZ R124, R111, R20 ;  /* 0x000000146f7c7220 */ /* 0x000fe20000410000 */
[----:B------:R-:W-:Y:S01]  /*4420*/  PRMT R5, R5, 0x7632, R5 ;  /* 0x0000763205057816 */ /* 0x000fe20000000005 */
[----:B------:R-:W-:Y:S01]  /*4430*/  FMUL.FTZ R9, R112, R9 ;  /* 0x0000000970097220 */ /* 0x000fe20000410000 */
[----:B------:R-:W-:Y:S01]  /*4440*/  ISETP.GE.U32.AND P6, PT, R8, UR32, PT ;  /* 0x0000002008007c0c */ /* 0x000fe2000bfc6070 */
[----:B------:R-:W-:Y:S01]  /*4450*/  VIADD R8, R85, 0x7 ;  /* 0x0000000755087836 */ /* 0x000fe20000000000 */
[----:B------:R-:W-:Y:S01]  /*4460*/  SHF.L.U32 R5, R5, 0x10, RZ ;  /* 0x0000001005057819 */ /* 0x000fe200000006ff */
[----:B------:R-:W-:Y:S01]  /*4470*/  MUFU.EX2 R137, R137 ;  /* 0x0000008900897308 */ /* 0x000fe20000000800 */
[----:B------:R-:W-:-:S02]  /*4480*/  FSEL R118, R9, RZ, !P5 ;  /* 0x000000ff09767208 */ /* 0x000fc40006800000 */
[----:B------:R-:W-:Y:S01]  /*4490*/  ISETP.GE.U32.AND P5, PT, R8, UR32, PT ;  /* 0x0000002008007c0c */ /* 0x000fe2000bfa6070 */
[----:B------:R-:W-:Y:S01]  /*44a0*/  FMUL.FTZ R5, R110, R5 ;  /* 0x000000056e057220 */ /* 0x000fe20000410000 */
[----:B------:R-:W0:Y:S01]  /*44b0*/  LDS.128 R8, [R52+0x10] ;  /* 0x0000100034087984 */ /* 0x000e220000000c00 */
[----:B------:R-:W-:Y:S02]  /*44c0*/  FSEL R124, R124, RZ, !P0 ;  /* 0x000000ff7c7c7208 */ /* 0x000fe40004000000 */
[----:B-1----:R-:W-:Y:S01]  /*44d0*/  FSEL R119, R117, 1, !P0 ;  /* 0x3f80000075777808 */ /* 0x002fe20004000000 */
[----:B------:R-:W1:Y:S01]  /*44e0*/  MUFU.EX2 R133, R133 ;  /* 0x0000008500857308 */ /* 0x000e620000000800 */
[----:B------:R-:W-:Y:S02]  /*44f0*/  ISETP.GE.U32.AND P0, PT, R122, UR32, PT ;  /* 0x000000207a007c0c */ /* 0x000fe4000bf06070 */
[----:B------:R-:W-:Y:S01]  /*4500*/  FSEL R122, R5, RZ, !P4 ;  /* 0x000000ff057a7208 */ /* 0x000fe20006000000 */
[----:B------:R-:W-:Y:S01]  /*4510*/  VIADD R5, R85, 0xa ;  /* 0x0000000a55057836 */ /* 0x000fe20000000000 */
[----:B------:R-:W-:-:S02]  /*4520*/  FSEL R117, R120, 1, !P4 ;  /* 0x3f80000078757808 */ /* 0x000fc40006000000 */
[C---:B------:R-:W-:Y:S01]  /*4530*/  PRMT R136, R7.reuse, 0x7632, R136 ;  /* 0x0000763207887816 */ /* 0x040fe20000000088 */
[----:B------:R-:W4:Y:S01]  /*4540*/  MUFU.EX2 R135, R135 ;  /* 0x0000008700877308 */ /* 0x000f220000000800 */
[----:B------:R-:W-:Y:S02]  /*4550*/  SHF.L.U32 R138, R7, 0x10, RZ ;  /* 0x00000010078a7819 */ /* 0x000fe400000006ff */
[----:B-----5:R-:W-:Y:S02]  /*4560*/  FSEL R131, R131, 1, !P5 ;  /* 0x3f80000083837808 */ /* 0x020fe40006800000 */
[----:B------:R-:W-:-:S03]  /*4570*/  SHF.L.U32 R4, R4, 0x10, RZ ;  /* 0x0000001004047819 */ /* 0x000fc600000006ff */
[----:B------:R-:W5:Y:S01]  /*4580*/  MUFU.EX2 R141, R141 ;  /* 0x0000008d008d7308 */ /* 0x000f620000000800 */
[----:B-1----:R-:W-:Y:S01]  /*4590*/  FSEL R133, R133, 1, !P6 ;  /* 0x3f80000085857808 */ /* 0x002fe20007000000 */
[----:B------:R-:W-:-:S06]  /*45a0*/  FMUL.FTZ R4, R113, R4 ;  /* 0x0000000471047220 */ /* 0x000fcc0000410000 */
[----:B------:R-:W-:Y:S01]  /*45b0*/  MUFU.EX2 R140, R140 ;  /* 0x0000008c008c7308 */ /* 0x000fe20000000800 */
[----:B----4-:R-:W-:-:S07]  /*45c0*/  FSEL R135, R135, 1, !P3 ;  /* 0x3f80000087877808 */ /* 0x010fce0005800000 */
[----:B------:R-:W-:Y:S01]  /*45d0*/  MUFU.EX2 R139, R139 ;  /* 0x0000008b008b7308 */ /* 0x000fe20000000800 */
[----:B0-----:R-:W-:Y:S01]  /*45e0*/  PRMT R7, R9, 0x7632, R7 ;  /* 0x0000763209077816 */ /* 0x001fe20000000007 */
[----:B------:R-:W-:Y:S01]  /*45f0*/  IMAD.U32 R142, R11, 0x10000, RZ ;  /* 0x000100000b8e7824 */ /* 0x000fe200078e00ff */
[----:B------:R-:W-:Y:S02]  /*4600*/  SHF.L.U32 R148, R9, 0x10, RZ ;  /* 0x0000001009947819 */ /* 0x000fe400000006ff */
[----:B------:R-:W-:Y:S01]  /*4610*/  SHF.L.U32 R134, R8, 0x10, RZ ;  /* 0x0000001008867819 */ /* 0x000fe200000006ff */
[----:B------:R-:W-:Y:S01]  /*4620*/  FMUL.FTZ R142, R99, R142 ;  /* 0x0000008e638e7220 */ /* 0x000fe20000410000 */
[C---:B------:R-:W-:Y:S01]  /*4630*/  PRMT R146, R10.reuse, 0x7632, R146 ;  /* 0x000076320a927816 */ /* 0x040fe20000000092 */
[----:B------:R-:W-:Y:S01]  /*4640*/  IMAD.U32 R7, R7, 0x10000, RZ ;  /* 0x0001000007077824 */ /* 0x000fe200078e00ff */
[----:B------:R-:W-:Y:S02]  /*4650*/  SHF.L.U32 R144, R10, 0x10, RZ ;  /* 0x000000100a907819 */ /* 0x000fe400000006ff */
[----:B------:R-:W-:Y:S01]  /*4660*/  PRMT R10, R11, 0x7632, R10 ;  /* 0x000076320b0a7816 */ /* 0x000fe2000000000a */
[----:B------:R-:W-:Y:S01]  /*4670*/  FMUL.FTZ R11, R126, R83 ;  /* 0x000000537e0b7220 */ /* 0x000fe20000410000 */
[----:B------:R-:W-:Y:S01]  /*4680*/  FMUL.FTZ R7, R102, R7 ;  /* 0x0000000766077220 */ /* 0x000fe20000410000 */
[----:B------:R-:W-:Y:S01]  /*4690*/  FMUL.FTZ R144, R101, R144 ;  /* 0x0000009065907220 */ /* 0x000fe20000410000 */
[----:B------:R-:W-:-:S03]  /*46a0*/  SHF.L.U32 R151, R10, 0x10, RZ ;  /* 0x000000100a977819 */ /* 0x000fc600000006ff */
[----:B------:R-:W-:Y:S01]  /*46b0*/  MUFU.EX2 R11, R11 ;  /* 0x0000000b000b7308 */ /* 0x000fe20000000800 */
[----:B--2---:R-:W-:Y:S04]  /*46c0*/  STS.128 [R51+0x840], R12 ;  /* 0x0008400c33007388 */ /* 0x004fe80000000c00 */
[----:B---3--:R0:W-:Y:S01]  /*46d0*/  STS.128 [R51+0xa40], R16 ;  /* 0x000a401033007388 */ /* 0x0081e20000000c00 */
[----:B------:R-:W-:-:S03]  /*46e0*/  NOP ;  /* 0x0000000000007918 */ /* 0x000fc60000000000 */
[----:B------:R-:W1:Y:S04]  /*46f0*/  LDS.128 R12, [R52+0x850] ;  /* 0x00085000340c7984 */ /* 0x000e680000000c00 */
[----:B------:R-:W2:Y:S01]  /*4700*/  LDS.128 R20, [R52+0x840] ;  /* 0x0008400034147984 */ /* 0x000ea20000000c00 */
[----:B0-----:R-:W-:Y:S02]  /*4710*/  SHF.L.U32 R16, R6, 0x10, RZ ;  /* 0x0000001006107819 */ /* 0x001fe400000006ff */
[----:B------:R-:W-:Y:S02]  /*4720*/  FSEL R19, R121, 1, !P2 ;  /* 0x3f80000079137808 */ /* 0x000fe40005000000 */
[----:B------:R-:W-:Y:S01]  /*4730*/  IADD3 R17, PT, PT, R85, 0x9, RZ ;  /* 0x0000000955117810 */ /* 0x000fe20007ffe0ff */
[----:B------:R-:W-:-:S03]  /*4740*/  FMUL.FTZ R16, R109, R16 ;  /* 0x000000106d107220 */ /* 0x000fc60000410000 */
[----:B------:R-:W-:Y:S02]  /*4750*/  ISETP.GE.U32.AND P4, PT, R17, UR32, PT ;  /* 0x0000002011007c0c */ /* 0x000fe4000bf86070 */
[----:B------:R-:W-:Y:S01]  /*4760*/  FSEL R120, R16, RZ, !P2 ;  /* 0x000000ff10787208 */ /* 0x000fe20005000000 */
[----:B------:R-:W-:Y:S01]  /*4770*/  FMUL.FTZ R16, R126, R82 ;  /* 0x000000527e107220 */ /* 0x000fe20000410000 */
[----:B------:R-:W-:Y:S02]  /*4780*/  ISETP.GE.U32.AND P2, PT, R5, UR32, PT ;  /* 0x0000002005007c0c */ /* 0x000fe4000bf46070 */
[----:B------:R-:W-:Y:S02]  /*4790*/  PRMT R5, R6, 0x7632, R5 ;  /* 0x0000763206057816 */ /* 0x000fe40000000005 */
[----:B------:R-:W-:Y:S02]  /*47a0*/  PRMT R6, R8, 0x7632, R6 ;  /* 0x0000763208067816 */ /* 0x000fe40000000006 */
[----:B------:R-:W-:Y:S01]  /*47b0*/  SHF.L.U32 R9, R5, 0x10, RZ ;  /* 0x0000001005097819 */ /* 0x000fe200000006ff */
[----:B------:R0:W3:Y:S01]  /*47c0*/  MUFU.EX2 R8, R16 ;  /* 0x0000001000087308 */ /* 0x0000e20000000800 */
[----:B-----5:R-:W-:-:S03]  /*47d0*/  FSEL R141, R141, 1, !P4 ;  /* 0x3f8000008d8d7808 */ /* 0x020fc60006000000 */
[----:B------:R-:W-:Y:S01]  /*47e0*/  FMUL.FTZ R143, R108, R9 ;  /* 0x000000096c8f7220 */ /* 0x000fe20000410000 */
[----:B------:R-:W-:Y:S01]  /*47f0*/  SHF.L.U32 R9, R136, 0x10, RZ ;  /* 0x0000001088097819 */ /* 0x000fe200000006ff */
[----:B------:R-:W-:-:S03]  /*4800*/  FMUL.FTZ R136, R107, R138 ;  /* 0x0000008a6b887220 */ /* 0x000fc60000410000 */
[----:B------:R-:W-:Y:S01]  /*4810*/  FSEL R138, R143, RZ, !P3 ;  /* 0x000000ff8f8a7208 */ /* 0x000fe20005800000 */
[----:B------:R-:W-:Y:S01]  /*4820*/  FMUL.FTZ R9, R106, R9 ;  /* 0x000000096a097220 */ /* 0x000fe20000410000 */
[----:B------:R-:W-:Y:S01]  /*4830*/  FMUL.FTZ R143, R126, R114 ;  /* 0x000000727e8f7220 */ /* 0x000fe20000410000 */
[C---:B-1----:R-:W-:Y:S01]  /*4840*/  PRMT R132, R15.reuse, 0x7632, R132 ;  /* 0x000076320f847816 */ /* 0x042fe20000000084 */
[C---:B0-----:R-:W-:Y:S01]  /*4850*/  IMAD.U32 R16, R12.reuse, 0x10000, RZ ;  /* 0x000100000c107824 */ /* 0x041fe200078e00ff */
[----:B------:R-:W-:Y:S01]  /*4860*/  SHF.L.U32 R121, R15, 0x10, RZ ;  /* 0x000000100f797819 */ /* 0x000fe200000006ff */
[----:B------:R-:W-:Y:S01]  /*4870*/  FMUL.FTZ R15, R105, R134 ;  /* 0x00000086690f7220 */ /* 0x000fe20000410000 */
[----:B------:R-:W-:Y:S02]  /*4880*/  FSEL R134, R9, RZ, !P5 ;  /* 0x000000ff09867208 */ /* 0x000fe40006800000 */
[----:B------:R-:W-:Y:S02]  /*4890*/  ISETP.NE.AND P5, PT, RZ, UR5, PT ;  /* 0x00000005ff007c0c */ /* 0x000fe4000bfa5270 */
[----:B------:R-:W-:Y:S01]  /*48a0*/  PRMT R127, R12, 0x7632, R127 ;  /* 0x000076320c7f7816 */ /* 0x000fe2000000007f */
[C---:B------:R-:W-:Y:S01]  /*48b0*/  FMUL.FTZ R12, R126.reuse, R92 ;  /* 0x0000005c7e0c7220 */ /* 0x040fe20000410000 */
[----:B------:R-:W-:Y:S01]  /*48c0*/  FMUL.FTZ R126, R126, R78 ;  /* 0x0000004e7e7e7220 */ /* 0x000fe20000410000 */
[----:B------:R-:W-:-:S02]  /*48d0*/  PRMT R130, R13, 0x7632, R130 ;  /* 0x000076320d827816 */ /* 0x000fc40000000082 */
[----:B------:R3:W0:Y:S01]  /*48e0*/  MUFU.EX2 R147, R12 ;  /* 0x0000000c00937308 */ /* 0x0006220000000800 */
[----:B------:R-:W-:Y:S01]  /*48f0*/  SHF.L.U32 R17, R13, 0x10, RZ ;  /* 0x000000100d117819 */ /* 0x000fe200000006ff */
[----:B------:R-:W-:Y:S01]  /*4900*/  FMUL.FTZ R13, R103, R148 ;  /* 0x00000094670d7220 */ /* 0x000fe20000410000 */
[C---:B------:R-:W-:Y:S02]  /*4910*/  PRMT R129, R14.reuse, 0x7632, R129 ;  /* 0x000076320e817816 */ /* 0x040fe40000000081 */
[----:B------:R-:W-:Y:S02]  /*4920*/  SHF.L.U32 R18, R14, 0x10, RZ ;  /* 0x000000100e127819 */ /* 0x000fe400000006ff */
[----:B------:R-:W-:Y:S01]  /*4930*/  FSEL R14, R137, 1, !P0 ;  /* 0x3f800000890e7808 */ /* 0x000fe20004000000 */
[----:B------:R-:W1:Y:S01]  /*4940*/  MUFU.EX2 R126, R126 ;  /* 0x0000007e007e7308 */ /* 0x000e620000000800 */
[----:B---3--:R-:W-:Y:S02]  /*4950*/  FSEL R12, R8, 1, !P2 ;  /* 0x3f800000080c7808 */ /* 0x008fe40005000000 */
[----:B------:R-:W3:Y:S01]  /*4960*/  @P5 LDS.64 R8, [UR9] ;  /* 0x00000009ff085984 */ /* 0x000ee20008000a00 */
[----:B------:R-:W-:-:S02]  /*4970*/  FSEL R136, R136, RZ, !P6 ;  /* 0x000000ff88887208 */ /* 0x000fc40007000000 */
[----:B------:R-:W-:Y:S02]  /*4980*/  FSEL R13, R13, RZ, !P2 ;  /* 0x000000ff0d0d7208 */ /* 0x000fe40005000000 */
[----:B------:R4:W5:Y:S01]  /*4990*/  MUFU.EX2 R137, R143 ;  /* 0x0000008f00897308 */ /* 0x0009620000000800 */
[----:B------:R-:W-:Y:S02]  /*49a0*/  ISETP.GE.U32.AND P6, PT, R87, UR32, PT ;  /* 0x0000002057007c0c */ /* 0x000fe4000bfc6070 */
[----:B------:R-:W-:Y:S02]  /*49b0*/  ISETP.GE.U32.AND P2, PT, R89, UR32, PT ;  /* 0x0000002059007c0c */ /* 0x000fe4000bf46070 */
[----:B------:R-:W-:Y:S02]  /*49c0*/  FSEL R145, R144, RZ, !P6 ;  /* 0x000000ff90917208 */ /* 0x000fe40007000000 */
[----:B------:R-:W-:Y:S02]  /*49d0*/  FSEL R144, R11, 1, !P6 ;  /* 0x3f8000000b907808 */ /* 0x000fe40007000000 */
[----:B----4-:R-:W-:-:S02]  /*49e0*/  FSEL R143, R142, RZ, !P2 ;  /* 0x000000ff8e8f7208 */ /* 0x010fc40005000000 */
[----:B0-----:R-:W-:Y:S02]  /*49f0*/  FSEL R142, R147, 1, !P2 ;  /* 0x3f800000938e7808 */ /* 0x001fe40005000000 */
[----:B------:R-:W-:Y:S02]  /*4a00*/  SHF.L.U32 R11, R6, 0x10, RZ ;  /* 0x00000010060b7819 */ /* 0x000fe400000006ff */
[----:B------:R-:W-:Y:S01]  /*4a10*/  SHF.L.U32 R147, R146, 0x10, RZ ;  /* 0x0000001092937819 */ /* 0x000fe200000006ff */
[----:B------:R-:W-:Y:S01]  /*4a20*/  FMUL.FTZ R146, R98, R151 ;  /* 0x0000009762927220 */ /* 0x000fe20000410000 */
[----:B--2---:R-:W-:Y:S01]  /*4a30*/  PRMT R128, R23, 0x7632, R128 ;  /* 0x0000763217807816 */ /* 0x004fe20000000080 */
[----:B------:R-:W-:Y:S01]  /*4a40*/  FMUL.FTZ R11, R104, R11 ;  /* 0x0000000b680b7220 */ /* 0x000fe20000410000 */
[----:B------:R-:W-:Y:S01]  /*4a50*/  FSEL R15, R15, RZ, !P0 ;  /* 0x000000ff0f0f7208 */ /* 0x000fe20004000000 */
[----:B------:R-:W-:Y:S01]  /*4a60*/  FMUL.FTZ R148, R100, R147 ;  /* 0x0000009364947220 */ /* 0x000fe20000410000 */
[----:B------:R-:W-:Y:S01]  /*4a70*/  ISETP.GE.U32.AND P2, PT, R85, UR32, PT ;  /* 0x0000002055007c0c */ /* 0x000fe2000bf46070 */
[----:B------:R-:W-:Y:S01]  /*4a80*/  IMAD.U32 R128, R128, 0x10000, RZ ;  /* 0x0001000080807824 */ /* 0x000fe200078e00ff */
[----:B------:R-:W-:-:S02]  /*4a90*/  PRMT R123, R20, 0x7632, R123 ;  /* 0x00007632147b7816 */ /* 0x000fc4000000007b */
[----:B------:R-:W-:Y:S02]  /*4aa0*/  PRMT R5, R21, 0x7632, R5 ;  /* 0x0000763215057816 */ /* 0x000fe40000000005 */
[----:B------:R-:W-:Y:S02]  /*4ab0*/  PRMT R125, R22, 0x7632, R125 ;  /* 0x00007632167d7816 */ /* 0x000fe4000000007d */
[----:B------:R-:W-:Y:S02]  /*4ac0*/  ISETP.GE.U32.AND P3, PT, R86, UR32, PT ;  /* 0x0000002056007c0c */ /* 0x000fe4000bf66070 */
[----:B------:R-:W-:Y:S02]  /*4ad0*/  ISETP.GE.U32.AND P0, PT, R88, UR32, PT ;  /* 0x0000002058007c0c */ /* 0x000fe4000bf06070 */
[----:B------:R-:W-:Y:S02]  /*4ae0*/  ISETP.GE.U32.AND P6, PT, R90, UR32, PT ;  /* 0x000000205a007c0c */ /* 0x000fe4000bfc6070 */
[----:B-1----:R-:W-:-:S02]  /*4af0*/  FSEL R152, R126, 1, !P2 ;  /* 0x3f8000007e987808 */ /* 0x002fc40005000000 */
[----:B------:R-:W-:Y:S02]  /*4b00*/  SHF.L.U32 R20, R20, 0x10, RZ ;  /* 0x0000001014147819 */ /* 0x000fe400000006ff */
[----:B------:R-:W-:Y:S02]  /*4b10*/  SHF.L.U32 R21, R21, 0x10, RZ ;  /* 0x0000001015157819 */ /* 0x000fe400000006ff */
[----:B------:R-:W-:Y:S02]  /*4b20*/  SHF.L.U32 R22, R22, 0x10, RZ ;  /* 0x0000001016167819 */ /* 0x000fe400000006ff */
[----:B------:R-:W-:Y:S02]  /*4b30*/  SHF.L.U32 R23, R23, 0x10, RZ ;  /* 0x0000001017177819 */ /* 0x000fe400000006ff */
[----:B------:R-:W-:Y:S02]  /*4b40*/  FSEL R140, R140, 1, !P3 ;  /* 0x3f8000008c8c7808 */ /* 0x000fe40005800000 */
[----:B------:R-:W-:-:S02]  /*4b50*/  FSEL R139, R139, 1, !P0 ;  /* 0x3f8000008b8b7808 */ /* 0x000fc40004000000 */
[----:B-----5:R-:W-:Y:S02]  /*4b60*/  FSEL R137, R137, 1, !P6 ;  /* 0x3f80000089897808 */ /* 0x020fe40007000000 */
[----:B------:R-:W-:Y:S02]  /*4b70*/  FSEL R149, R4, RZ, !P2 ;  /* 0x000000ff04957208 */ /* 0x000fe40005000000 */
[----:B------:R-:W-:Y:S02]  /*4b80*/  FSEL R150, R11, RZ, !P4 ;  /* 0x000000ff0b967208 */ /* 0x000fe40006000000 */
        /* <DEDUP_REMOVED lines=8> */
[----:B------:R-:W-:-:S02]  /*4c10*/  SHF.L.U32 R129, R129, 0x10, RZ ;  /* 0x0000001081817819 */ /* 0x000fc400000006ff */
[----:B------:R-:W-:Y:S01]  /*4c20*/  SHF.L.U32 R132, R132, 0x10, RZ ;  /* 0x0000001084847819 */ /* 0x000fe200000006ff */
[----:B---3--:R-:W-:Y:S06]  /*4c30*/  @P5 BRA `(.L_x_6284) ;  /* 0x0000000000485947 */ /* 0x008fec0003800000 */
[----:B------:R-:W0:Y:S01]  /*4c40*/  LDC.U8 R4, c[0x0][0x3a9] ;  /* 0x0000ea40ff047b82 */ /* 0x000e220000000000 */
[----:B------:R-:W-:Y:S01]  /*4c50*/  HFMA2 R8, -RZ, RZ, 1.875, 0 ;  /* 0x3f800000ff087431 */ /* 0x000fe200000001ff */
[----:B0-----:R-:W-:-:S04]  /*4c60*/  ISETP.NE.AND P0, PT, R4, RZ, P1 ;  /* 0x000000ff0400720c */ /* 0x001fc80000f05270 */
[----:B------:R-:W-:-:S13]  /*4c70*/  PLOP3.LUT P0, PT, P0, PT, UP1, 0x80, 0x8 ;  /* 0x000000000008781c */ /* 0x000fda000070f018 */
        /* <DEDUP_REMOVED lines=9> */
.L_x_6285:
[----:B------:R-:W-:Y:S01]  /*4d10*/  MOV R9, RZ ;  /* 0x000000ff00097202 */ /* 0x000fe20000000f00 */
[----:B------:R-:W-:Y:S06]  /*4d20*/  @!P1 BRA `(.L_x_6284) ;  /* 0x00000000000c9947 */ /* 0x000fec0003800000 */
[----:B------:R-:W-:Y:S02]  /*4d30*/  MOV R4, R96 ;  /* 0x0000006000047202 */ /* 0x000fe40000000f00 */
[----:B------:R-:W-:-:S05]  /*4d40*/  MOV R5, R95 ;  /* 0x0000005f00057202 */ /* 0x000fca0000000f00 */
[----:B------:R1:W5:Y:S02]  /*4d50*/  LDG.E R9, desc[UR24][R4.64] ;  /* 0x0000001804097981 */ /* 0x000364000c1e1900 */
.L_x_6284:
        /* <DEDUP_REMOVED lines=92> */
.L_x_6287:
[----:B------:R-:W-:Y:S05]  /*5320*/  BSYNC.RECONVERGENT B0 ;  /* 0x0000000000007941 */ /* 0x000fea0003800200 */
.L_x_6286:
        /* <DEDUP_REMOVED lines=28> */
[----:B------:R-:W-:Y:S01]  /*54f0*/  IMAD.U32 R11, RZ, RZ, UR18 ;  /* 0x00000012ff0b7e24 */ /* 0x000fe2000f8e00ff */
[----:B------:R-:W-:Y:S01]  /*5500*/  MOV R10, UR16 ;  /* 0x00000010000a7c02 */ /* 0x000fe20008000f00 */
[----:B0-----:R-:W0:Y:S10]  /*5510*/  LDC.64 R8, c[0x0][0x450] ;  /* 0x00011400ff087b82 */ /* 0x001e340000000a00 */
        /* <DEDUP_REMOVED lines=14> */
.L_x_6290:
[----:B------:R-:W-:-:S04]  /*5600*/  ISETP.NE.AND P0, PT, R6, UR5, PT ;  /* 0x0000000506007c0c */ /* 0x000fc8000bf05270 */
[----:B------:R-:W-:-:S13]  /*5610*/  ISETP.NE.OR P0, PT, RZ, UR13, P0 ;  /* 0x0000000dff007c0c */ /* 0x000fda0008705670 */
[----:B------:R-:W-:Y:S02]  /*5620*/  @!P0 MOV R6, R96 ;  /* 0x0000006000068202 */ /* 0x000fe40000000f00 */
[----:B------:R-:W-:-:S05]  /*5630*/  @!P0 MOV R7, R95 ;  /* 0x0000005f00078202 */ /* 0x000fca0000000f00 */
[----:B------:R2:W-:Y:S02]  /*5640*/  @!P0 STG.E desc[UR24][R6.64], R5 ;  /* 0x0000000506008986 */ /* 0x0005e4000c101918 */
.L_x_6289:
[----:B------:R-:W-:Y:S05]  /*5650*/  BSYNC.RECONVERGENT B0 ;  /* 0x0000000000007941 */ /* 0x000fea0003800200 */
.L_x_6288:
        /* <DEDUP_REMOVED lines=30> */
.L_x_6283:
[----:B------:R-:W-:Y:S01]  /*5840*/  BAR.SYNC.DEFER_BLOCKING 0x0 ;  /* 0x0000000000007b1d */ /* 0x000fe20000010000 */
[----:B------:R-:W-:Y:S02]  /*5850*/  F2FP.BF16.F32.PACK_AB R7, R67, R60 ;  /* 0x0000003c4307723e */ /* 0x000fe400000010ff */
[----:B------:R-:W-:Y:S02]  /*5860*/  F2FP.BF16.F32.PACK_AB R6, R68, R59 ;  /* 0x0000003b4406723e */ /* 0x000fe400000010ff */
[----:B-1----:R-:W-:Y:S01]  /*5870*/  F2FP.BF16.F32.PACK_AB R5, R65, R58 ;  /* 0x0000003a4105723e */ /* 0x002fe200000010ff */
[----:B------:R-:W1:Y:S01]  /*5880*/  LDCU.128 UR12, c[0x0][0x430] ;  /* 0x00008600ff0c77ac */ /* 0x000e620008000c00 */
[----:B------:R-:W-:Y:S02]  /*5890*/  F2FP.BF16.F32.PACK_AB R4, R66, R55 ;  /* 0x000000374204723e */ /* 0x000fe400000010ff */
[----:B------:R-:W-:Y:S01]  /*58a0*/  F2FP.BF16.F32.PACK_AB R11, R71, R64 ;  /* 0x00000040470b723e */ /* 0x000fe200000010ff */
[----:B------:R-:W2:Y:S01]  /*58b0*/  LDCU.128 UR8, c[0x0][0x420] ;  /* 0x00008400ff0877ac */ /* 0x000ea20008000c00 */
[----:B------:R-:W-:-:S02]  /*58c0*/  F2FP.BF16.F32.PACK_AB R10, R72, R63 ;  /* 0x0000003f480a723e */ /* 0x000fc400000010ff */
[----:B0-----:R-:W-:Y:S01]  /*58d0*/  F2FP.BF16.F32.PACK_AB R9, R69, R62 ;  /* 0x0000003e4509723e */ /* 0x001fe200000010ff */
[----:B------:R-:W0:Y:S01]  /*58e0*/  LDCU.64 UR28, c[0x0][0x4a8] ;  /* 0x00009500ff1c77ac */ /* 0x000e220008000a00 */
[----:B------:R-:W-:Y:S01]  /*58f0*/  F2FP.BF16.F32.PACK_AB R8, R70, R61 ;  /* 0x0000003d4608723e */ /* 0x000fe200000010ff */
        /* <DEDUP_REMOVED lines=50> */
[----:B------:R-:W0:Y:S04]  /*5c20*/  LDS.128 R32, [R52+0x10] ;  /* 0x0000100034207984 */ /* 0x000e280000000c00 */
[----:B------:R-:W1:Y:S01]  /*5c30*/  LDS.128 R20, [R52] ;  /* 0x0000000034147984 */ /* 0x000e620000000c00 */
[----:B0-----:R-:W-:Y:S01]  /*5c40*/  SHF.L.U32 R57, R35, 0x10, RZ ;  /* 0x0000001023397819 */ /* 0x001fe200000006ff */
[----:B------:R-:W-:Y:S01]  /*5c50*/  IMAD.U32 R36, R34, 0x10000, RZ ;  /* 0x0001000022247824 */ /* 0x000fe200078e00ff */
[----:B------:R-:W-:Y:S02]  /*5c60*/  SHF.L.U32 R11, R32, 0x10, RZ ;  /* 0x00000010200b7819 */ /* 0x000fe400000006ff */
[----:B-1----:R-:W-:Y:S01]  /*5c70*/  SHF.L.U32 R15, R22, 0x10, RZ ;  /* 0x00000010160f7819 */ /* 0x002fe200000006ff */
[----:B------:R-:W-:Y:S01]  /*5c80*/  FMUL.FTZ R56, R57, -1.4426950216293334961 ;  /* 0xbfb8aa3b39387820 */ /* 0x000fe20000410000 */
[----:B------:R-:W-:Y:S01]  /*5c90*/  SHF.L.U32 R13, R21, 0x10, RZ ;  /* 0x00000010150d7819 */ /* 0x000fe200000006ff */
[----:B------:R-:W-:Y:S01]  /*5ca0*/  IMAD.U32 R31, R20, 0x10000, RZ ;  /* 0x00010000141f7824 */ /* 0x000fe200078e00ff */
[----:B------:R-:W-:Y:S01]  /*5cb0*/  SHF.L.U32 R9, R23, 0x10, RZ ;  /* 0x0000001017097819 */ /* 0x000fe200000006ff */
[----:B------:R-:W-:Y:S01]  /*5cc0*/  FMUL.FTZ R7, R11, -1.4426950216293334961 ;  /* 0xbfb8aa3b0b077820 */ /* 0x000fe20000410000 */
[----:B------:R-:W-:Y:S01]  /*5cd0*/  SHF.L.U32 R18, R33, 0x10, RZ ;  /* 0x0000001021127819 */ /* 0x000fe200000006ff */
[----:B------:R-:W0:Y:S01]  /*5ce0*/  MUFU.EX2 R73, R56 ;  /* 0x0000003800497308 */ /* 0x000e220000000800 */
[----:B------:R-:W-:Y:S01]  /*5cf0*/  PRMT R22, R22, 0x7632, R22 ;  /* 0x0000763216167816 */ /* 0x000fe20000000016 */
[----:B------:R-:W-:Y:S01]  /*5d00*/  FMUL.FTZ R5, R9, -1.4426950216293334961 ;  /* 0xbfb8aa3b09057820 */ /* 0x000fe20000410000 */
[----:B------:R-:W-:Y:S01]  /*5d10*/  PRMT R21, R21, 0x7632, R21 ;  /* 0x0000763215157816 */ /* 0x000fe20000000015 */
[----:B------:R-:W-:Y:S01]  /*5d20*/  FMUL.FTZ R10, R18, -1.4426950216293334961 ;  /* 0xbfb8aa3b120a7820 */ /* 0x000fe20000410000 */
[----:B------:R-:W-:Y:S01]  /*5d30*/  PRMT R23, R23, 0x7632, R23 ;  /* 0x0000763217177816 */ /* 0x000fe20000000017 */
[----:B------:R-:W-:Y:S01]  /*5d40*/  FMUL.FTZ R4, R15, -1.4426950216293334961 ;  /* 0xbfb8aa3b0f047820 */ /* 0x000fe20000410000 */
[----:B------:R-:W-:Y:S01]  /*5d50*/  SHF.L.U32 R22, R22, 0x10, RZ ;  /* 0x0000001016167819 */ /* 0x000fe200000006ff */
[----:B------:R1:W2:Y:S01]  /*5d60*/  MUFU.EX2 R16, R7 ;  /* 0x0000000700107308 */ /* 0x0002a20000000800 */
[----:B------:R-:W-:Y:S01]  /*5d70*/  PRMT R35, R34, 0x7632, R35 ;  /* 0x0000763222237816 */ /* 0x000fe20000000023 */
[----:B------:R-:W-:Y:S01]  /*5d80*/  FMUL.FTZ R17, R36, -1.4426950216293334961 ;  /* 0xbfb8aa3b24117820 */ /* 0x000fe20000410000 */
[----:B------:R-:W-:Y:S01]  /*5d90*/  PRMT R20, R20, 0x7632, R20 ;  /* 0x0000763214147816 */ /* 0x000fe20000000014 */
[----:B------:R-:W-:Y:S01]  /*5da0*/  FMUL.FTZ R12, R31, -1.4426950216293334961 ;  /* 0xbfb8aa3b1f0c7820 */ /* 0x000fe20000410000 */
[----:B------:R-:W-:Y:S01]  /*5db0*/  SHF.L.U32 R21, R21, 0x10, RZ ;  /* 0x0000001015157819 */ /* 0x000fe200000006ff */
[----:B------:R-:W-:Y:S01]  /*5dc0*/  FMUL.FTZ R14, R13, -1.4426950216293334961 ;  /* 0xbfb8aa3b0d0e7820 */ /* 0x000fe20000410000 */
[----:B------:R-:W-:Y:S01]  /*5dd0*/  SHF.L.U32 R23, R23, 0x10, RZ ;  /* 0x0000001017177819 */ /* 0x000fe200000006ff */
[----:B------:R3:W4:Y:S01]  /*5de0*/  MUFU.EX2 R8, R5 ;  /* 0x0000000500087308 */ /* 0x0007220000000800 */
[----:B------:R-:W-:Y:S01]  /*5df0*/  PRMT R32, R32, 0x7632, R32 ;  /* 0x0000763220207816 */ /* 0x000fe20000000020 */
[----:B-1----:R-:W-:Y:S01]  /*5e00*/  FMUL.FTZ R7, R22, -1.4426950216293334961 ;  /* 0xbfb8aa3b16077820 */ /* 0x002fe20000410000 */
[----:B------:R-:W-:Y:S01]  /*5e10*/  PRMT R33, R33, 0x7632, R33 ;  /* 0x0000763221217816 */ /* 0x000fe20000000021 */
[----:B0-----:R-:W-:Y:S01]  /*5e20*/  FADD.FTZ R73, R73, 1 ;  /* 0x3f80000049497421 */ /* 0x001fe20000010000 */
[----:B------:R-:W-:Y:S01]  /*5e30*/  PRMT R56, R35, 0x7632, R56 ;  /* 0x0000763223387816 */ /* 0x000fe20000000038 */
[----:B------:R-:W-:Y:S01]  /*5e40*/  IMAD.U32 R32, R32, 0x10000, RZ ;  /* 0x0001000020207824 */ /* 0x000fe200078e00ff */
[----:B------:R-:W-:Y:S01]  /*5e50*/  SHF.L.U32 R20, R20, 0x10, RZ ;  /* 0x0000001014147819 */ /* 0x000fe200000006ff */
[----:B------:R0:W1:Y:S01]  /*5e60*/  MUFU.EX2 R19, R10 ;  /* 0x0000000a00137308 */ /* 0x0000620000000800 */
[----:B---3--:R-:W-:Y:S01]  /*5e70*/  FMUL.FTZ R5, R21, -1.4426950216293334961 ;  /* 0xbfb8aa3b15057820 */ /* 0x008fe20000410000 */
[----:B------:R-:W-:Y:S01]  /*5e80*/  SHF.L.U32 R33, R33, 0x10, RZ ;  /* 0x0000001021217819 */ /* 0x000fe200000006ff */
[----:B--2---:R-:W-:Y:S01]  /*5e90*/  FADD.FTZ R16, R16, 1 ;  /* 0x3f80000010107421 */ /* 0x004fe20000010000 */
[----:B------:R-:W-:-:S02]  /*5ea0*/  SHF.L.U32 R35, R35, 0x10, RZ ;  /* 0x0000001023237819 */ /* 0x000fc400000006ff */
[----:B------:R-:W-:Y:S01]  /*5eb0*/  SHF.L.U32 R74, R56, 0x10, RZ ;  /* 0x00000010384a7819 */ /* 0x000fe200000006ff */
[----:B------:R-:W-:Y:S01]  /*5ec0*/  FMUL.FTZ R34, R33, -1.4426950216293334961 ;  /* 0xbfb8aa3b21227820 */ /* 0x000fe20000410000 */
[----:B------:R2:W3:Y:S01]  /*5ed0*/  MUFU.EX2 R6, R4 ;  /* 0x0000000400067308 */ /* 0x0004e20000000800 */
[----:B0-----:R-:W-:Y:S01]  /*5ee0*/  FMUL.FTZ R10, R23, -1.4426950216293334961 ;  /* 0xbfb8aa3b170a7820 */ /* 0x001fe20000410000 */
[----:B------:R-:W-:Y:S01]  /*5ef0*/  FMUL.FTZ R56, R35, -1.4426950216293334961 ;  /* 0xbfb8aa3b23387820 */ /* 0x000fe20000410000 */
[----:B------:R-:W-:Y:S01]  /*5f00*/  FMUL.FTZ R75, R74, -1.4426950216293334961 ;  /* 0xbfb8aa3b4a4b7820 */ /* 0x000fe20000410000 */
[----:B----4-:R-:W-:-:S04]  /*5f10*/  FADD.FTZ R8, R8, 1 ;  /* 0x3f80000008087421 */ /* 0x010fc80000010000 */
[----:B------:R-:W0:Y:S01]  /*5f20*/  MUFU.EX2 R7, R7 ;  /* 0x0000000700077308 */ /* 0x000e220000000800 */
[----:B--2---:R-:W-:Y:S01]  /*5f30*/  FMUL.FTZ R4, R20, -1.4426950216293334961 ;  /* 0xbfb8aa3b14047820 */ /* 0x004fe20000410000 */
[----:B-1----:R-:W-:-:S06]  /*5f40*/  FADD.FTZ R19, R19, 1 ;  /* 0x3f80000013137421 */ /* 0x002fcc0000010000 */
[----:B------:R1:W2:Y:S01]  /*5f50*/  MUFU.EX2 R37, R17 ;  /* 0x0000001100257308 */ /* 0x0002a20000000800 */
[----:B---3--:R-:W-:-:S07]  /*5f60*/  FADD.FTZ R6, R6, 1 ;  /* 0x3f80000006067421 */ /* 0x008fce0000010000 */
[----:B------:R-:W3:Y:S01]  /*5f70*/  MUFU.EX2 R5, R5 ;  /* 0x0000000500057308 */ /* 0x000ee20000000800 */
[----:B-1----:R-:W-:Y:S01]  /*5f80*/  FMUL.FTZ R17, R32, -1.4426950216293334961 ;  /* 0xbfb8aa3b20117820 */ /* 0x002fe20000410000 */
[----:B0-----:R-:W-:-:S06]  /*5f90*/  FADD.FTZ R7, R7, 1 ;  /* 0x3f80000007077421 */ /* 0x001fcc0000010000 */
        /* <DEDUP_REMOVED lines=16> */
[----:B------:R-:W-:Y:S01]  /*60a0*/  MUFU.RCP R76, R6 ;  /* 0x00000006004c7308 */ /* 0x000fe20000001000 */
[----:B0-----:R-:W-:-:S07]  /*60b0*/  FADD.FTZ R56, R56, 1 ;  /* 0x3f80000038387421 */ /* 0x001fce0000010000 */
[----:B------:R-:W0:Y:S01]  /*60c0*/  MUFU.RCP R6, R5 ;  /* 0x0000000500067308 */ /* 0x000e220000001000 */
[----:B-1----:R-:W-:-:S07]  /*60d0*/  FADD.FTZ R75, R75, 1 ;  /* 0x3f8000004b4b7421 */ /* 0x002fce0000010000 */
[----:B------:R-:W1:Y:S08]  /*60e0*/  MUFU.RCP R7, R7 ;  /* 0x0000000700077308 */ /* 0x000e700000001000 */
[----:B------:R-:W2:Y:S01]  /*60f0*/  MUFU.RCP R10, R10 ;  /* 0x0000000a000a7308 */ /* 0x000ea20000001000 */
[----:B0-----:R-:W-:-:S07]  /*6100*/  FMUL.FTZ R6, R21, R6 ;  /* 0x0000000615067220 */ /* 0x001fce0000410000 */
[----:B------:R0:W3:Y:S01]  /*6110*/  MUFU.RCP R78, R8 ;  /* 0x00000008004e7308 */ /* 0x0000e20000001000 */
[----:B-1----:R-:W-:-:S07]  /*6120*/  FMUL.FTZ R7, R22, R7 ;  /* 0x0000000716077220 */ /* 0x002fce0000410000 */
[----:B------:R-:W1:Y:S01]  /*6130*/  MUFU.RCP R77, R4 ;  /* 0x00000004004d7308 */ /* 0x000e620000001000 */
[----:B0-----:R-:W-:Y:S01]  /*6140*/  FMUL.FTZ R8, R15, R76 ;  /* 0x0000004c0f087220 */ /* 0x001fe20000410000 */
[----:B--2---:R-:W-:-:S03]  /*6150*/  FMUL.FTZ R10, R23, R10 ;  /* 0x0000000a170a7220 */ /* 0x004fc60000410000 */
[----:B------:R-:W-:Y:S01]  /*6160*/  FMUL.FTZ R59, R8, R59 ;  /* 0x0000003b083b7220 */ /* 0x000fe20000410000 */
[----:B------:R-:W-:Y:S01]  /*6170*/  FMUL.FTZ R8, R6, R65 ;  /* 0x0000004106087220 */ /* 0x000fe20000410000 */
[----:B------:R-:W-:Y:S01]  /*6180*/  FMUL.FTZ R6, R7, R68 ;  /* 0x0000004407067220 */ /* 0x000fe20000410000 */
[----:B------:R-:W0:Y:S01]  /*6190*/  MUFU.RCP R16, R16 ;  /* 0x0000001000107308 */ /* 0x000e220000001000 */
[----:B---3--:R-:W-:Y:S01]  /*61a0*/  FMUL.FTZ R9, R9, R78 ;  /* 0x0000004e09097220 */ /* 0x008fe20000410000 */
[----:B------:R-:W-:Y:S02]  /*61b0*/  FMUL.FTZ R7, R10, R67 ;  /* 0x000000430a077220 */ /* 0x000fe40000410000 */
[----:B------:R-:W-:Y:S01]  /*61c0*/  F2FP.BF16.F32.PACK_AB R6, R6, R59 ;  /* 0x0000003b0606723e */ /* 0x000fe200000010ff */
[----:B------:R-:W-:-:S03]  /*61d0*/  FMUL.FTZ R60, R9, R60 ;  /* 0x0000003c093c7220 */ /* 0x000fc60000410000 */
[----:B------:R-:W2:Y:S01]  /*61e0*/  MUFU.RCP R12, R12 ;  /* 0x0000000c000c7308 */ /* 0x000ea20000001000 */
[----:B-1----:R-:W-:Y:S01]  /*61f0*/  FMUL.FTZ R5, R20, R77 ;  /* 0x0000004d14057220 */ /* 0x002fe20000410000 */
[----:B------:R-:W-:-:S03]  /*6200*/  F2FP.BF16.F32.PACK_AB R7, R7, R60 ;  /* 0x0000003c0707723e */ /* 0x000fc600000010ff */
[----:B------:R-:W-:-:S03]  /*6210*/  FMUL.FTZ R9, R5, R66 ;  /* 0x0000004205097220 */ /* 0x000fc60000410000 */
[----:B------:R-:W1:Y:S01]  /*6220*/  MUFU.RCP R19, R19 ;  /* 0x0000001300137308 */ /* 0x000e620000001000 */
[----:B0-----:R-:W-:-:S04]  /*6230*/  FMUL.FTZ R10, R11, R16 ;  /* 0x000000100b0a7220 */ /* 0x001fc80000410000 */
[----:B------:R-:W-:-:S03]  /*6240*/  FMUL.FTZ R10, R10, R61 ;  /* 0x0000003d0a0a7220 */ /* 0x000fc60000410000 */
[----:B------:R-:W0:Y:S01]  /*6250*/  MUFU.RCP R14, R14 ;  /* 0x0000000e000e7308 */ /* 0x000e220000001000 */
[----:B--2---:R-:W-:-:S04]  /*6260*/  FMUL.FTZ R4, R31, R12 ;  /* 0x0000000c1f047220 */ /* 0x004fc80000410000 */
[----:B------:R-:W-:-:S03]  /*6270*/  FMUL.FTZ R4, R4, R55 ;  /* 0x0000003704047220 */ /* 0x000fc60000410000 */
[----:B------:R-:W2:Y:S01]  /*6280*/  MUFU.RCP R37, R37 ;  /* 0x0000002500257308 */ /* 0x000ea20000001000 */
[----:B-1----:R-:W-:Y:S01]  /*6290*/  FMUL.FTZ R11, R18, R19 ;  /* 0x00000013120b7220 */ /* 0x002fe20000410000 */
[----:B------:R-:W-:Y:S02]  /*62a0*/  F2FP.BF16.F32.PACK_AB R4, R9, R4 ;  /* 0x000000040904723e */ /* 0x000fe400000010ff */
[----:B------:R-:W-:Y:S01]  /*62b0*/  MOV R19, UR32 ;  /* 0x0000002000137c02 */ /* 0x000fe20008000f00 */
[----:B------:R-:W-:-:S03]  /*62c0*/  FMUL.FTZ R62, R11, R62 ;  /* 0x0000003e0b3e7220 */ /* 0x000fc60000410000 */
[----:B------:R-:W1:Y:S01]  /*62d0*/  MUFU.RCP R80, R73 ;  /* 0x0000004900507308 */ /* 0x000e620000001000 */
[----:B0-----:R-:W-:Y:S01]  /*62e0*/  FMUL.FTZ R13, R13, R14 ;  /* 0x0000000e0d0d7220 */ /* 0x001fe20000410000 */
[----:B------:R-:W-:-:S04]  /*62f0*/  IMAD.WIDE.U32 R24, R19, 0x2, R24 ;  /* 0x0000000213187825 */ /* 0x000fc800078e0018 */
[----:B------:R-:W-:Y:S02]  /*6300*/  FMUL.FTZ R13, R13, R58 ;  /* 0x0000003a0d0d7220 */ /* 0x000fe40000410000 */
[----:B------:R-:W0:Y:S01]  /*6310*/  MUFU.RCP R17, R17 ;  /* 0x0000001100117308 */ /* 0x000e220000001000 */
[----:B--2---:R-:W-:-:S04]  /*6320*/  FMUL.FTZ R36, R36, R37 ;  /* 0x0000002524247220 */ /* 0x004fc80000410000 */
[----:B------:R-:W-:-:S03]  /*6330*/  FMUL.FTZ R36, R36, R63 ;  /* 0x0000003f24247220 */ /* 0x000fc60000410000 */
[----:B------:R-:W2:Y:S01]  /*6340*/  MUFU.RCP R34, R34 ;  /* 0x0000002200227308 */ /* 0x000ea20000001000 */
[----:B-1----:R-:W-:-:S04]  /*6350*/  FMUL.FTZ R57, R57, R80 ;  /* 0x0000005039397220 */ /* 0x002fc80000410000 */
[----:B------:R-:W-:-:S03]  /*6360*/  FMUL.FTZ R57, R57, R64 ;  /* 0x0000004039397220 */ /* 0x000fc60000410000 */
[----:B------:R-:W1:Y:S01]  /*6370*/  MUFU.RCP R56, R56 ;  /* 0x0000003800387308 */ /* 0x000e620000001000 */
[----:B0-----:R-:W-:Y:S01]  /*6380*/  FMUL.FTZ R5, R32, R17 ;  /* 0x0000001120057220 */ /* 0x001fe20000410000 */
[----:B------:R-:W-:-:S03]  /*6390*/  MOV R17, UR32 ;  /* 0x0000002000117c02 */ /* 0x000fc60008000f00 */
[----:B------:R-:W-:Y:S01]  /*63a0*/  FMUL.FTZ R11, R5, R70 ;  /* 0x00000046050b7220 */ /* 0x000fe20000410000 */
[----:B------:R-:W-:Y:S01]  /*63b0*/  F2FP.BF16.F32.PACK_AB R5, R8, R13 ;  /* 0x0000000d0805723e */ /* 0x000fe200000010ff */
[----:B------:R-:W-:Y:S01]  /*63c0*/  BAR.SYNC.DEFER_BLOCKING 0x0 ;  /* 0x0000000000007b1d */ /* 0x000fe20000010000 */
[----:B------:R-:W-:-:S04]  /*63d0*/  IMAD.WIDE.U32 R2, R17, 0x2, R2 ;  /* 0x0000000211027825 */ /* 0x000fc800078e0002 */
[----:B--2---:R-:W-:Y:S01]  /*63e0*/  FMUL.FTZ R12, R33, R34 ;  /* 0x00000022210c7220 */ /* 0x004fe20000410000 */
[----:B------:R-:W-:Y:S01]  /*63f0*/  F2FP.BF16.F32.PACK_AB R68, R11, R10 ;  /* 0x0000000a0b44723e */ /* 0x000fe200000010ff */
[----:B------:R-:W0:Y:S02]  /*6400*/  MUFU.RCP R75, R75 ;  /* 0x0000004b004b7308 */ /* 0x000e240000001000 */
[----:B------:R-:W-:Y:S01]  /*6410*/  FMUL.FTZ R69, R12, R69 ;  /* 0x000000450c457220 */ /* 0x000fe20000410000 */
[----:B------:R-:W-:Y:S01]  /*6420*/  MOV R23, R3 ;  /* 0x0000000300177202 */ /* 0x000fe20000000f00 */
[----:B-1----:R-:W-:-:S03]  /*6430*/  FMUL.FTZ R35, R35, R56 ;  /* 0x0000003823237220 */ /* 0x002fc60000410000 */
[----:B------:R-:W-:Y:S01]  /*6440*/  F2FP.BF16.F32.PACK_AB R69, R69, R62 ;  /* 0x0000003e4545723e */ /* 0x000fe200000010ff */
[----:B------:R-:W-:-:S05]  /*6450*/  FMUL.FTZ R35, R35, R72 ;  /* 0x0000004823237220 */ /* 0x000fca0000410000 */
[----:B------:R-:W-:Y:S01]  /*6460*/  F2FP.BF16.F32.PACK_AB R70, R35, R36 ;  /* 0x000000242346723e */ /* 0x000fe200000010ff */
[----:B0-----:R-:W-:Y:S01]  /*6470*/  FMUL.FTZ R74, R74, R75 ;  /* 0x0000004b4a4a7220 */ /* 0x001fe20000410000 */
[----:B------:R0:W-:Y:S03]  /*6480*/  STS.128 [R52], R4 ;  /* 0x0000000434007388 */ /* 0x0001e60000000c00 */
[----:B------:R-:W-:-:S05]  /*6490*/  FMUL.FTZ R74, R74, R71 ;  /* 0x000000474a4a7220 */ /* 0x000fca0000410000 */
[----:B------:R-:W-:-:S05]  /*64a0*/  F2FP.BF16.F32.PACK_AB R71, R74, R57 ;  /* 0x000000394a47723e */ /* 0x000fca00000010ff */
[----:B------:R-:W-:Y:S01]  /*64b0*/  STS.128 [R52+0x10], R68 ;  /* 0x0000104434007388 */ /* 0x000fe20000000c00 */
[----:B------:R-:W-:-:S03]  /*64c0*/  NOP ;  /* 0x0000000000007918 */ /* 0x000fc60000000000 */
[----:B------:R-:W1:Y:S01]  /*64d0*/  LDS.128 R8, [R51] ;  /* 0x0000000033087984 */ /* 0x000e620000000c00 */
[----:B0-----:R-:W-:Y:S01]  /*64e0*/  MOV R4, UR7 ;  /* 0x0000000700047c02 */ /* 0x001fe20008000f00 */
[----:B------:R-:W-:Y:S01]  /*64f0*/  IMAD.U32 R7, RZ, RZ, UR32 ;  /* 0x00000020ff077e24 */ /* 0x000fe2000f8e00ff */
[----:B------:R-:W-:Y:S01]  /*6500*/  MOV R5, UR6 ;  /* 0x0000000600057c02 */ /* 0x000fe20008000f00 */
[----:B------:R-:W0:Y:S02]  /*6510*/  LDS.128 R12, [R51+0x200] ;  /* 0x00020000330c7984 */ /* 0x000e240000000c00 */
[----:B------:R-:W-:Y:S01]  /*6520*/  IMAD.WIDE.U32 R30, R30, 0x10, R4 ;  /* 0x000000101e1e7825 */ /* 0x000fe200078e0004 */
[----:B------:R-:W-:Y:S02]  /*6530*/  MOV R4, R0 ;  /* 0x0000000000047202 */ /* 0x000fe40000000f00 */
[----:B------:R-:W-:Y:S02]  /*6540*/  MOV R5, R39 ;  /* 0x0000002700057202 */ /* 0x000fe40000000f00 */
[----:B------:R-:W-:Y:S01]  /*6550*/  MOV R39, R41 ;  /* 0x0000002900277202 */ /* 0x000fe20000000f00 */
[----:B------:R-:W-:-:S04]  /*6560*/  IMAD.WIDE.U32 R4, R7, 0x2, R4 ;  /* 0x0000000207047825 */ /* 0x000fc800078e0004 */
[----:B------:R-:W-:Y:S01]  /*6570*/  IMAD.WIDE.U32 R6, R7, 0x2, R38 ;  /* 0x0000000207067825 */ /* 0x000fe200078e0026 */
[----:B------:R-:W-:-:S03]  /*6580*/  MOV R39, R5 ;  /* 0x0000000500277202 */ /* 0x000fc60000000f00 */
[----:B------:R-:W-:Y:S01]  /*6590*/  IMAD.MOV.U32 R0, RZ, RZ, R4 ;  /* 0x000000ffff007224 */ /* 0x000fe200078e0004 */
[----:B------:R-:W-:Y:S02]  /*65a0*/  MOV R38, R6 ;  /* 0x0000000600267202 */ /* 0x000fe40000000f00 */
[----:B------:R-:W-:Y:S01]  /*65b0*/  MOV R41, R7 ;  /* 0x0000000700297202 */ /* 0x000fe20000000f00 */
[----:B-1----:R1:W-:Y:S04]  /*65c0*/  STG.E.128 desc[UR24][R30.64], R8 ;  /* 0x000000081e007986 */ /* 0x0023e8000c101d18 */
[----:B0-----:R1:W-:Y:S01]  /*65d0*/  STG.E.128 desc[UR24][R30.64+0x200], R12 ;  /* 0x0002000c1e007986 */ /* 0x0013e2000c101d18 */
[----:B------:R-:W-:Y:S05]  /*65e0*/  @P0 BRA `(.L_x_6292) ;  /* 0xffffffa800f80947 */ /* 0x000fea000383ffff */
[----:B------:R-:W-:Y:S05]  /*65f0*/  EXIT ;  /* 0x000000000000794d */ /* 0x000fea0003800000 */
.L_x_6293:
        /* <DEDUP_REMOVED lines=16> */
.L_x_8090:


//--------------------- .text._Z25selective_scan_fwd_kernelI32Selective_Scan_fwd_kernel_traitsILi64ELi16ELi1ELb1ELb1ELb1ELb1ELb1EN3c108BFloat16EffEEv13SSMParamsBase --------------------------
	.section	.text._Z25selective_scan_fwd_kernelI32Selective_Scan_fwd_kernel_traitsILi64ELi16ELi1ELb1ELb1ELb1ELb1ELb1EN3c108BFloat16EffEEv13SSMParamsBase,"ax",@progbits
	.align	128
        .global         _Z25selective_scan_fwd_kernelI32Selective_Scan_fwd_kernel_traitsILi64ELi16ELi1ELb1ELb1ELb1ELb1ELb1EN3c108BFloat16EffEEv13SSMParamsBase
        .type           _Z25selective_scan_fwd_kernelI32Selective_Scan_fwd_kernel_traitsILi64ELi16ELi1ELb1ELb1ELb1ELb1ELb1EN3c108BFloat16EffEEv13SSMParamsBase,@function
        .size           _Z25selective_scan_fwd_kernelI32Selective_Scan_fwd_kernel_traitsILi64ELi16ELi1ELb1ELb1ELb1ELb1ELb1EN3c108BFloat16EffEEv13SSMParamsBase,(.L_x_8091 - _Z25selective_scan_fwd_kernelI32Selective_Scan_fwd_kernel_traitsILi64ELi16ELi1ELb1ELb1ELb1ELb1ELb1EN3c108BFloat16EffEEv13SSMParamsBase)
        .other          _Z25selective_scan_fwd_kernelI32Selective_Scan_fwd_kernel_traitsILi64ELi16ELi1ELb1ELb1ELb1ELb1ELb1EN3c108BFloat16EffEEv13SSMParamsBase,@"STO_CUDA_ENTRY STV_DEFAULT"
_Z25selective_scan_fwd_kernelI32Selective_Scan_fwd_kernel_traitsILi64ELi16ELi1ELb1ELb1ELb1ELb1ELb1EN3c108BFloat16EffEEv13SSMParamsBase:
.text._Z25selective_scan_fwd_kernelI32Selective_Scan_fwd_kernel_traitsILi64ELi16ELi1ELb1ELb1ELb1ELb1ELb1EN3c108BFloat16EffEEv13SSMParamsBase:
        /* <DEDUP_REMOVED lines=57> */
.L_x_6294:
        /* <DEDUP_REMOVED lines=99> */
.L_x_6295:
        /* <DEDUP_REMOVED lines=10> */
.L_x_6296:
        /* <DEDUP_REMOVED lines=100> */
.L_x_6297:
        /* <DEDUP_REMOVED lines=33> */
.L_x_6298:
        /* <DEDUP_REMOVED lines=23> */
.L_x_6342:
        /* <DEDUP_REMOVED lines=369> */
.L_x_6300:
[----:B------:R-:W-:Y:S05]  /*2b30*/  BSYNC.RECONVERGENT B0 ;  /* 0x0000000000007941 */ /* 0x000fea0003800200 */
.L_x_6299:
        /* <DEDUP_REMOVED lines=38> */
.L_x_6302:
[----:B------:R-:W-:Y:S05]  /*2da0*/  BSYNC.RECONVERGENT B0 ;  /* 0x0000000000007941 */ /* 0x000fea0003800200 */
.L_x_6301:
        /* <DEDUP_REMOVED lines=38> */
.L_x_6304:
[----:B------:R-:W-:Y:S05]  /*3010*/  BSYNC.RECONVERGENT B0 ;  /* 0x0000000000007941 */ /* 0x000fea0003800200 */
.L_x_6303:
        /* <DEDUP_REMOVED lines=38> */
.L_x_6306:
[----:B------:R-:W-:Y:S05]  /*3280*/  BSYNC.RECONVERGENT B0 ;  /* 0x0000000000007941 */ /* 0x000fea0003800200 */
.L_x_6305:
        /* <DEDUP_REMOVED lines=38> */
.L_x_6308:
[----:B------:R-:W-:Y:S05]  /*34f0*/  BSYNC.RECONVERGENT B0 ;  /* 0x0000000000007941 */ /* 0x000fea0003800200 */
.L_x_6307:
        /* <DEDUP_REMOVED lines=38> */
.L_x_6310:
[----:B------:R-:W-:Y:S05]  /*3760*/  BSYNC.RECONVERGENT B0 ;  /* 0x0000000000007941 */ /* 0x000fea0003800200 */
.L_x_6309:
        /* <DEDUP_REMOVED lines=38> */
.L_x_6312:
[----:B------:R-:W-:Y:S05]  /*39d0*/  BSYNC.RECONVERGENT B0 ;  /* 0x0000000000007941 */ /* 0x000fea0003800200 */
.L_x_6311:
        /* <DEDUP_REMOVED lines=38> */
.L_x_6314:
[----:B------:R-:W-:Y:S05]  /*3c40*/  BSYNC.RECONVERGENT B0 ;  /* 0x0000000000007941 */ /* 0x000fea0003800200 */
.L_x_6313:
        /* <DEDUP_REMOVED lines=38> */
.L_x_6316:
[----:B------:R-:W-:Y:S05]  /*3eb0*/  BSYNC.RECONVERGENT B0 ;  /* 0x0000000000007941 */ /* 0x000fea0003800200 */
.L_x_6315:
        /* <DEDUP_REMOVED lines=38> */
.L_x_6318:
[----:B------:R-:W-:Y:S05]  /*4120*/  BSYNC.RECONVERGENT B0 ;  /* 0x0000000000007941 */ /* 0x000fea0003800200 */
.L_x_6317:
        /* <DEDUP_REMOVED lines=38> */
.L_x_6320:
[----:B------:R-:W-:Y:S05]  /*4390*/  BSYNC.RECONVERGENT B0 ;  /* 0x0000000000007941 */ /* 0x000fea0003800200 */
.L_x_6319:
        /* <DEDUP_REMOVED lines=38> */
.L_x_6322:
[----:B------:R-:W-:Y:S05]  /*4600*/  BSYNC.RECONVERGENT B0 ;  /* 0x0000000000007941 */ /* 0x000fea0003800200 */
.L_x_6321:
        /* <DEDUP_REMOVED lines=38> */
.L_x_6324:
[----:B------:R-:W-:Y:S05]  /*4870*/  BSYNC.RECONVERGENT B0 ;  /* 0x0000000000007941 */ /* 0x000fea0003800200 */
.L_x_6323:
        /* <DEDUP_REMOVED lines=39> */
.L_x_6326:
[----:B------:R-:W-:Y:S05]  /*4af0*/  BSYNC.RECONVERGENT B0 ;  /* 0x0000000000007941 */ /* 0x000fea0003800200 */
.L_x_6325:
        /* <DEDUP_REMOVED lines=43> */
.L_x_6328:
[----:B------:R-:W-:Y:S05]  /*4db0*/  BSYNC.RECONVERGENT B0 ;  /* 0x0000000000007941 */ /* 0x000fea0003800200 */
.L_x_6327:
        /* <DEDUP_REMOVED lines=43> */
.L_x_6330:
[----:B------:R-:W-:Y:S05]  /*5070*/  BSYNC.RECONVERGENT B0 ;  /* 0x0000000000007941 */ /* 0x000fea0003800200 */
.L_x_6329:
        /* <DEDUP_REMOVED lines=70> */
.L_x_6341:
        /* <DEDUP_REMOVED lines=450> */
.L_x_6333:
[----:B------:R-:W-:Y:S01]  /*7100*/  IMAD.MOV.U32 R87, RZ, RZ, RZ ;  /* 0x000000ffff577224 */ /* 0x000fe200078e00ff */
[----:B------:R-:W-:Y:S06]  /*7110*/  BRA.U !UP2, `(.L_x_6332) ;  /* 0x000000010a147547 */ /* 0x000fec000b800000 */
[----:B------:R-:W-:-:S04]  /*7120*/  UIADD3 UR12, UP0, UPT, UR32, UR9, URZ ;  /* 0x00000009200c7290 */ /* 0x000fc8000ff1e0ff */
[----:B------:R-:W-:Y:S02]  /*7130*/  UIADD3.X UR13, UPT, UPT, UR33, UR11, URZ, UP0, !UPT ;  /* 0x0000000b210d7290 */ /* 0x000fe400087fe4ff */
[----:B------:R-:W-:-:S04]  /*7140*/  IMAD.U32 R40, RZ, RZ, UR12 ;  /* 0x0000000cff287e24 */ /* 0x000fc8000f8e00ff */
[----:B------:R-:W-:-:S05]  /*7150*/  IMAD.U32 R41, RZ, RZ, UR13 ;  /* 0x0000000dff297e24 */ /* 0x000fca000f8e00ff */
[----:B------:R1:W5:Y:S02]  /*7160*/  LDG.E R87, desc[UR34][R40.64] ;  /* 0x0000002228577981 */ /* 0x000364000c1e1900 */
.L_x_6332:
        /* <DEDUP_REMOVED lines=98> */
.L_x_6335:
[----:B------:R-:W-:Y:S05]  /*7790*/  BSYNC.RECONVERGENT B0 ;  /* 0x0000000000007941 */ /* 0x000fea0003800200 */
.L_x_6334:
        /* <DEDUP_REMOVED lines=40> */
.L_x_6339:
        /* <DEDUP_REMOVED lines=33> */
.L_x_6340:
        /* <DEDUP_REMOVED lines=10> */
.L_x_6338:
        /* <DEDUP_REMOVED lines=9> */
.L_x_6337:
[----:B------:R-:W-:Y:S05]  /*7d60*/  BSYNC.RECONVERGENT B0 ;  /* 0x0000000000007941 */ /* 0x000fea0003800200 */
.L_x_6336:
        /* <DEDUP_REMOVED lines=32> */
.L_x_6331:
        /* <DEDUP_REMOVED lines=437> */
.L_x_6343:
        /* <DEDUP_REMOVED lines=12> */
.L_x_8091:


//--------------------- .text._Z25selective_scan_fwd_kernelI32Selective_Scan_fwd_kernel_traitsILi128ELi16ELi1ELb0ELb1ELb1ELb0ELb0EN3c108BFloat16EfS2_EEv13SSMParamsBase --------------------------
	.section	.text._Z25selective_scan_fwd_kernelI32Selective_Scan_fwd_kernel_traitsILi128ELi16ELi1ELb0ELb1ELb1ELb0ELb0EN3c108BFloat16EfS2_EEv13SSMParamsBase,"ax",@progbits
	.align	128
        .global         _Z25selective_scan_fwd_kernelI32Selective_Scan_fwd_kernel_traitsILi128ELi16ELi1ELb0ELb1ELb1ELb0ELb0EN3c108BFloat16EfS2_EEv13SSMParamsBase
        .type           _Z25selective_scan_fwd_kernelI32Selective_Scan_fwd_kernel_traitsILi128ELi16ELi1ELb0ELb1ELb1ELb0ELb0EN3c108BFloat16EfS2_EEv13SSMParamsBase,@function
        .size           _Z25selective_scan_fwd_kernelI32Selective_Scan_fwd_kernel_traitsILi128ELi16ELi1ELb0ELb1ELb1ELb0ELb0EN3c108BFloat16EfS2_EEv13SSMParamsBase,(.L_x_8092 - _Z25selective_scan_fwd_kernelI32Selective_Scan_fwd_kernel_traitsILi128ELi16ELi1ELb0ELb1ELb1ELb0ELb0EN3c108BFloat16EfS2_EEv13SSMParamsBase)
        .other          _Z25selective_scan_fwd_kernelI32Selective_Scan_fwd_kernel_traitsILi128ELi16ELi1ELb0ELb1ELb1ELb0ELb0EN3c108BFloat16EfS2_EEv13SSMParamsBase,@"STO_CUDA_ENTRY STV_DEFAULT"
_Z25selective_scan_fwd_kernelI32Selective_Scan_fwd_kernel_traitsILi128ELi16ELi1ELb0ELb1ELb1ELb0ELb0EN3c108BFloat16EfS2_EEv13SSMParamsBase:
.text._Z25selective_scan_fwd_kernelI32Selective_Scan_fwd_kernel_traitsILi128ELi16ELi1ELb0ELb1ELb1ELb0ELb0EN3c108BFloat16EfS2_EEv13SSMParamsBase:
        /* <DEDUP_REMOVED lines=50> */
.L_x_6344:
        /* <DEDUP_REMOVED lines=89> */
.L_x_6345:
        /* <DEDUP_REMOVED lines=10> */
.L_x_6346:
        /* <DEDUP_REMOVED lines=100> */
.L_x_6347:
        /* <DEDUP_REMOVED lines=36> */
.L_x_6348:
[----:B------:R-:W-:-:S06]  /*11d0*/  UISETP.GE.AND UP0, UPT, UR32, 0x1, UPT ;  /* 0x000000012000788c */ /* 0x000fcc000bf06270 */
[----:B------:R-:W-:-:S13]  /*11e0*/  PLOP3.LUT P0, PT, PT, PT, UP0, 0x80, 0x8 ;  /* 0x000000000008781c */ /* 0x000fda0003f0f008 */
[----:B------:R-:W-:Y:S05]  /*11f0*/  @!P0 EXIT ;  /* 0x000000000000894d */ /* 0x000fea0003800000 */
[----:B------:R-:W-:Y:S01]  /*1200*/  UMOV UR10, URZ ;  /* 0x000000ff000a7c82 */ /* 0x000fe20008000000 */
[----:B------:R-:W-:-:S05]  /*1210*/  UMOV UR12, URZ ;  /* 0x000000ff000c7c82 */ /* 0x000fca0008000000 */
.L_x_6392:
        /* <DEDUP_REMOVED lines=368> */
.L_x_6350:
[----:B------:R-:W-:Y:S05]  /*2920*/  BSYNC.RECONVERGENT B0 ;  /* 0x0000000000007941 */ /* 0x000fea0003800200 */
.L_x_6349:
        /* <DEDUP_REMOVED lines=37> */
.L_x_6352:
[----:B------:R-:W-:Y:S05]  /*2b80*/  BSYNC.RECONVERGENT B0 ;  /* 0x0000000000007941 */ /* 0x000fea0003800200 */
.L_x_6351:
        /* <DEDUP_REMOVED lines=35> */
.L_x_6354:
[----:B------:R-:W-:Y:S05]  /*2dc0*/  BSYNC.RECONVERGENT B0 ;  /* 0x0000000000007941 */ /* 0x000fea0003800200 */
.L_x_6353:
        /* <DEDUP_REMOVED lines=37> */
.L_x_6356:
[----:B------:R-:W-:Y:S05]  /*3020*/  BSYNC.RECONVERGENT B0 ;  /* 0x0000000000007941 */ /* 0x000fea0003800200 */
.L_x_6355:
        /* <DEDUP_REMOVED lines=35> */
.L_x_6358:
[----:B------:R-:W-:Y:S05]  /*3260*/  BSYNC.RECONVERGENT B0 ;  /* 0x0000000000007941 */ /* 0x000fea0003800200 */
.L_x_6357:
        /* <DEDUP_REMOVED lines=37> */
.L_x_6360:
[----:B------:R-:W-:Y:S05]  /*34c0*/  BSYNC.RECONVERGENT B0 ;  /* 0x0000000000007941 */ /* 0x000fea0003800200 */
.L_x_6359:
        /* <DEDUP_REMOVED lines=35> */
.L_x_6362:
[----:B------:R-:W-:Y:S05]  /*3700*/  BSYNC.RECONVERGENT B0 ;  /* 0x0000000000007941 */ /* 0x000fea0003800200 */
.L_x_6361:
        /* <DEDUP_REMOVED lines=39> */
.L_x_6364:
[----:B------:R-:W-:Y:S05]  /*3980*/  BSYNC.RECONVERGENT B0 ;  /* 0x0000000000007941 */ /* 0x000fea0003800200 */
.L_x_6363:
        /* <DEDUP_REMOVED lines=39> */
.L_x_6366:
[----:B------:R-:W-:Y:S05]  /*3c00*/  BSYNC.RECONVERGENT B0 ;  /* 0x0000000000007941 */ /* 0x000fea0003800200 */
.L_x_6365:
        /* <DEDUP_REMOVED lines=41> */
.L_x_6368:
[----:B------:R-:W-:Y:S05]  /*3ea0*/  BSYNC.RECONVERGENT B0 ;  /* 0x0000000000007941 */ /* 0x000fea0003800200 */
.L_x_6367:
        /* <DEDUP_REMOVED lines=39> */
.L_x_6370:
[----:B------:R-:W-:Y:S05]  /*4120*/  BSYNC.RECONVERGENT B0 ;  /* 0x0000000000007941 */ /* 0x000fea0003800200 */
.L_x_6369:
        /* <DEDUP_REMOVED lines=44> */
.L_x_6372:
[----:B------:R-:W-:Y:S05]  /*43f0*/  BSYNC.RECONVERGENT B0 ;  /* 0x0000000000007941 */ /* 0x000fea0003800200 */
.L_x_6371:
        /* <DEDUP_REMOVED lines=32> */
.L_x_6374:
[----:B------:R-:W-:Y:S05]  /*4600*/  BSYNC.RECONVERGENT B0 ;  /* 0x0000000000007941 */ /* 0x000fea0003800200 */
.L_x_6373:
        /* <DEDUP_REMOVED lines=32> */
.L_x_6376:
[----:B------:R-:W-:Y:S05]  /*4810*/  BSYNC.RECONVERGENT B0 ;  /* 0x0000000000007941 */ /* 0x000fea0003800200 */
.L_x_6375:
        /* <DEDUP_REMOVED lines=32> */
.L_x_6378:
[----:B------:R-:W-:Y:S05]  /*4a20*/  BSYNC.RECONVERGENT B0 ;  /* 0x0000000000007941 */ /* 0x000fea0003800200 */
.L_x_6377:
        /* <DEDUP_REMOVED lines=32> */
.L_x_6380:
[----:B------:R-:W-:Y:S05]  /*4c30*/  BSYNC.RECONVERGENT B0 ;  /* 0x0000000000007941 */ /* 0x000fea0003800200 */
.L_x_6379:
        /* <DEDUP_REMOVED lines=61> */
.L_x_6391:
        /* <DEDUP_REMOVED lines=392> */
[----:B--2---:R-:W-:Y:S01]  /*6890*/  IMAD.U32 R85, R40, 0x10000, RZ ;  /* 0x0001000028557824 */ /* 0x004fe200078e00ff */
[----:B------:R-:W-:Y:S06]  /*68a0*/  BRA `(.L_x_6382) ;  /* 0x0000000000207947 */ /* 0x000fec0003800000 */
.L_x_6383:
[----:B------:R-:W-:Y:S01]  /*68b0*/  IMAD.MOV.U32 R85, RZ, RZ, RZ ;  /* 0x000000ffff557224 */ /* 0x000fe200078e00ff */
[----:B------:R-:W-:Y:S06]  /*68c0*/  BRA.U !UP2, `(.L_x_6382) ;  /* 0x000000010a187547 */ /* 0x000fec000b800000 */
[----:B------:R-:W-:-:S04]  /*68d0*/  UIADD3 UR6, UP0, UPT, UR27, UR11, URZ ;  /* 0x0000000b1b067290 */ /* 0x000fc8000ff1e0ff */
[----:B------:R-:W-:Y:S02]  /*68e0*/  UIADD3.X UR7, UPT, UPT, UR25, UR13, URZ, UP0, !UPT ;  /* 0x0000000d19077290 */ /* 0x000fe400087fe4ff */
[----:B------:R-:W-:-:S04]  /*68f0*/  IMAD.U32 R40, RZ, RZ, UR6 ;  /* 0x00000006ff287e24 */ /* 0x000fc8000f8e00ff */
[----:B------:R-:W-:-:S05]  /*6900*/  MOV R41, UR7 ;  /* 0x0000000700297c02 */ /* 0x000fca0008000f00 */
[----:B------:R-:W2:Y:S02]  /*6910*/  LDG.E.U16 R40, desc[UR34][R40.64] ;  /* 0x0000002228287981 */ /* 0x000ea4000c1e1500 */
[----:B--2---:R-:W-:-:S07]  /*6920*/  IMAD.U32 R85, R40, 0x10000, RZ ;  /* 0x0001000028557824 */ /* 0x004fce00078e00ff */
.L_x_6382:
        /* <DEDUP_REMOVED lines=106> */
.L_x_6385:
[----:B------:R-:W-:Y:S05]  /*6fd0*/  BSYNC.RECONVERGENT B0 ;  /* 0x0000000000007941 */ /* 0x000fea0003800200 */
.L_x_6384:
        /* <DEDUP_REMOVED lines=39> */
.L_x_6389:
        /* <DEDUP_REMOVED lines=35> */
.L_x_6390:
[----:B01----:R-:W0:Y:S01]  /*7480*/  LDC.64 R42, c[0x0][0x450] ;  /* 0x00011400ff2a7b82 */ /* 0x003e220000000a00 */
[----:B-----5:R-:W-:-:S05]  /*7490*/  SHF.R.S32.HI R85, RZ, 0x1f, R40 ;  /* 0x0000001fff557819 */ /* 0x020fca0000011428 */
[-C--:B0-----:R-:W-:Y:S02]  /*74a0*/  IMAD R86, R85, R42.reuse, RZ ;  /* 0x0000002a55567224 */ /* 0x081fe400078e02ff */
[----:B------:R-:W-:Y:S01]  /*74b0*/  IMAD.WIDE.U32 R84, R40, R42, UR14 ;  /* 0x0000000e28547e25 */ /* 0x000fe2000f8e002a */
[----:B------:R-:W-:-:S03]  /*74c0*/  F2FP.BF16.F32.PACK_AB R42, RZ, R41 ;  /* 0x00000029ff2a723e */ /* 0x000fc600000010ff */
[----:B------:R-:W-:Y:S01]  /*74d0*/  IMAD R43, R40, R43, R86 ;  /* 0x0000002b282b7224 */ /* 0x000fe200078e0256 */
[----:B------:R-:W-:-:S04]  /*74e0*/  LEA R40, P0, R84, UR27, 0x1 ;  /* 0x0000001b54287c11 */ /* 0x000fc8000f8008ff */
[----:B------:R-:W-:-:S04]  /*74f0*/  IADD3 R43, PT, PT, R85, R43, RZ ;  /* 0x0000002b552b7210 */ /* 0x000fc80007ffe0ff */
[----:B------:R-:W-:-:S05]  /*7500*/  LEA.HI.X R41, R84, UR25, R43, 0x1, P0 ;  /* 0x0000001954297c11 */ /* 0x000fca00080f0c2b */
[----:B------:R1:W-:Y:S01]  /*7510*/  STG.E.U16 desc[UR34][R40.64], R42 ;  /* 0x0000002a28007986 */ /* 0x0003e2000c101522 */
[----:B------:R-:W-:Y:S05]  /*7520*/  BRA `(.L_x_6387) ;  /* 0x00000000002c7947 */ /* 0x000fea0003800000 */
.L_x_6388:
[----:B------:R-:W-:-:S04]  /*7530*/  UIADD3 UR6, UPT, UPT, UR32, -0x1, URZ ;  /* 0xffffffff20067890 */ /* 0x000fc8000fffe0ff */
[----:B------:R-:W-:-:S04]  /*7540*/  UISETP.NE.AND UP0, UPT, UR10, UR6, UPT ;  /* 0x000000060a00728c */ /* 0x000fc8000bf05270 */
[----:B------:R-:W-:-:S06]  /*7550*/  UISETP.NE.OR UP0, UPT, UR7, URZ, UP0 ;  /* 0x000000ff0700728c */ /* 0x000fcc0008705670 */
[----:B------:R-:W-:-:S05]  /*7560*/  PLOP3.LUT P0, PT, PT, PT, UP0, 0x80, 0x8 ;  /* 0x000000000008781c */ /* 0x000fca0003f0f008 */
[----:B------:R-:W-:-:S04]  /*7570*/  @!UP0 UIADD3 UR6, UP3, UPT, UR27, UR11, URZ ;  /* 0x0000000b1b068290 */ /* 0x000fc8000ff7e0ff */
[----:B------:R-:W-:Y:S02]  /*7580*/  @!UP0 UIADD3.X UR7, UPT, UPT, UR25, UR13, URZ, UP3, !UPT ;  /* 0x0000000d19078290 */ /* 0x000fe40009ffe4ff */
[----:B------:R-:W-:Y:S02]  /*7590*/  IMAD.U32 R40, RZ, RZ, UR6 ;  /* 0x00000006ff287e24 */ /* 0x000fe4000f8e00ff */
[----:B------:R-:W-:-:S04]  /*75a0*/  @!P0 F2FP.BF16.F32.PACK_AB R41, RZ, R41 ;  /* 0x00000029ff29823e */ /* 0x000fc800000010ff */
[----:B------:R-:W-:Y:S01]  /*75b0*/  PRMT R42, R41, 0x7610, R42 ;  /* 0x00007610292a7816 */ /* 0x000fe2000000002a */
[----:B------:R-:W-:-:S05]  /*75c0*/  IMAD.U32 R41, RZ, RZ, UR7 ;  /* 0x00000007ff297e24 */ /* 0x000fca000f8e00ff */
[----:B------:R2:W-:Y:S02]  /*75d0*/  @!P0 STG.E.U16 desc[UR34][R40.64], R42 ;  /* 0x0000002a28008986 */ /* 0x0005e4000c101522 */
.L_x_6387:
[----:B------:R-:W-:Y:S05]  /*75e0*/  BSYNC.RECONVERGENT B0 ;  /* 0x0000000000007941 */ /* 0x000fea0003800200 */
.L_x_6386:
        /* <DEDUP_REMOVED lines=32> */
.L_x_6381:
        /* <DEDUP_REMOVED lines=41> */
[----:B-1----:R-:W-:Y:S01]  /*7a80*/  IMAD.U32 R2, RZ, RZ, UR36 ;  /* 0x00000024ff027e24 */ /* 0x002fe2000f8e00ff */
        /* <DEDUP_REMOVED lines=74> */
.L_x_6393:
        /* <DEDUP_REMOVED lines=13> */
.L_x_8092:


//--------------------- .text._Z25selective_scan_fwd_kernelI32Selective_Scan_fwd_kernel_traitsILi128ELi16ELi1ELb0ELb1ELb1ELb0ELb1EN3c108BFloat16EfS2_EEv13SSMParamsBase --------------------------
	.section	.text._Z25selective_scan_fwd_kernelI32Selective_Scan_fwd_kernel_traitsILi128ELi16ELi1ELb0ELb1ELb1ELb0ELb1EN3c108BFloat16EfS2_EEv13SSMParamsBase,"ax",@progbits
	.align	128
        .global         _Z25selective_scan_fwd_kernelI32Selective_Scan_fwd_kernel_traitsILi128ELi16ELi1ELb0ELb1ELb1ELb0ELb1EN3c108BFloat16EfS2_EEv13SSMParamsBase
        .type           _Z25selective_scan_fwd_kernelI32Selective_Scan_fwd_kernel_traitsILi128ELi16ELi1ELb0ELb1ELb1ELb0ELb1EN3c108BFloat16EfS2_EEv13SSMParamsBase,@function
        .size           _Z25selective_scan_fwd_kernelI32Selective_Scan_fwd_kernel_traitsILi128ELi16ELi1ELb0ELb1ELb1ELb0ELb1EN3c108BFloat16EfS2_EEv13SSMParamsBase,(.L_x_8093 - _Z25selective_scan_fwd_kernelI32Selective_Scan_fwd_kernel_traitsILi128ELi16ELi1ELb0ELb1ELb1ELb0ELb1EN3c108BFloat16EfS2_EEv13SSMParamsBase)
        .other          _Z25selective_scan_fwd_kernelI32Selective_Scan_fwd_kernel_traitsILi128ELi16ELi1ELb0ELb1ELb1ELb0ELb1EN3c108BFloat16EfS2_EEv13SSMParamsBase,@"STO_CUDA_ENTRY STV_DEFAULT"
_Z25selective_scan_fwd_kernelI32Selective_Scan_fwd_kernel_traitsILi128ELi16ELi1ELb0ELb1ELb1ELb0ELb1EN3c108BFloat16EfS2_EEv13SSMParamsBase:
.text._Z25selective_scan_fwd_kernelI32Selective_Scan_fwd_kernel_traitsILi128ELi16ELi1ELb0ELb1ELb1ELb0ELb1EN3c108BFloat16EfS2_EEv13SSMParamsBase:
        /* <DEDUP_REMOVED lines=48> */
[----:B------:R-:W-:Y:S01]  /*0300*/  MOV R5, UR11 ;  /* 0x0000000b00057c02 */ /* 0x000fe20008000f00 */
        /* <DEDUP_REMOVED lines=8> */
.L_x_6394:
        /* <DEDUP_REMOVED lines=101> */
.L_x_6395:
        /* <DEDUP_REMOVED lines=10> */
.L_x_6396:
        /* <DEDUP_REMOVED lines=48> */
[----:B------:R-:W3:Y:S01]  /*0d80*/  @P0 LDG.E R2, desc[UR34][R2.64] ;  /* 0x0000002202020981 */ /* 0x000ee2000c1e1900 */
[----:B------:R-:W4:Y:S03]  /*0d90*/  LDCU UR10, c[0x0][0x3ac] ;  /* 0x00007580ff0a77ac */ /* 0x000f260008000800 */
[----:B------:R-:W5:Y:S04]  /*0da0*/  @!P2 LDG.E R6, desc[UR34][R6.64] ;  /* 0x000000220606a981 */ /* 0x000f68000c1e1900 */
[----:B------:R-:W5:Y:S01]  /*0db0*/  @!P3 LDG.E R8, desc[UR34][R8.64] ;  /* 0x000000220808b981 */ /* 0x000f62000c1e1900 */
[----:B0-----:R-:W-:-:S02]  /*0dc0*/  UISETP.EQ.U32.AND UP3, UPT, UR6, URZ, UPT ;  /* 0x000000ff0600728c */ /* 0x001fc4000bf62070 */
[----:B-1----:R-:W-:-:S04]  /*0dd0*/  UISETP.NE.U32.AND UP0, UPT, UR12, URZ, UPT ;  /* 0x000000ff0c00728c */ /* 0x002fc8000bf05070 */
[----:B------:R-:W-:Y:S01]  /*0de0*/  UISETP.NE.AND.EX UP0, UPT, UR13, URZ, UPT, UP0 ;  /* 0x000000ff0d00728c */ /* 0x000fe2000bf05300 */
[----:B------:R-:W-:Y:S01]  /*0df0*/  UMOV UR4, URZ ;  /* 0x000000ff00047c82 */ /* 0x000fe20008000000 */
[----:B------:R-:W-:Y:S02]  /*0e00*/  UMOV UR5, URZ ;  /* 0x000000ff00057c82 */ /* 0x000fe40008000000 */
[----:B------:R-:W-:Y:S01]  /*0e10*/  UISETP.EQ.OR.EX UP0, UPT, UR7, URZ, !UP0, UP3 ;  /* 0x000000ff0700728c */ /* 0x000fe2000c702730 */
[----:B------:R-:W-:Y:S01]  /*0e20*/  UMOV UR11, URZ ;  /* 0x000000ff000b7c82 */ /* 0x000fe20008000000 */
[----:B----4-:R-:W-:Y:S01]  /*0e30*/  USEL UR10, UR10, 0x800, UP5 ;  /* 0x000008000a0a7887 */ /* 0x010fe2000a800000 */
[----:B--2---:R-:W-:Y:S02]  /*0e40*/  @P1 R2UR UR5, R4 ;  /* 0x00000000040512ca */ /* 0x004fe400000e0000 */
[----:B---3--:R-:W-:Y:S02]  /*0e50*/  @P0 R2UR UR4, R2 ;  /* 0x00000000020402ca */ /* 0x008fe400000e0000 */
[----:B-----5:R-:W-:-:S02]  /*0e60*/  @!P2 R2UR UR24, R6 ;  /* 0x000000000618a2ca */ /* 0x020fc400000e0000 */
        /* <DEDUP_REMOVED lines=37> */
.L_x_6397:
        /* <DEDUP_REMOVED lines=35> */
.L_x_6398:
[----:B------:R-:W-:-:S06]  /*12f0*/  UISETP.GE.AND UP0, UPT, UR36, 0x1, UPT ;  /* 0x000000012400788c */ /* 0x000fcc000bf06270 */
[----:B------:R-:W-:-:S13]  /*1300*/  PLOP3.LUT P0, PT, PT, PT, UP0, 0x80, 0x8 ;  /* 0x000000000008781c */ /* 0x000fda0003f0f008 */
[----:B------:R-:W-:Y:S05]  /*1310*/  @!P0 EXIT ;  /* 0x000000000000894d */ /* 0x000fea0003800000 */
[----:B------:R-:W-:Y:S01]  /*1320*/  UMOV UR9, URZ ;  /* 0x000000ff00097c82 */ /* 0x000fe20008000000 */
[----:B------:R-:W-:-:S05]  /*1330*/  UMOV UR10, URZ ;  /* 0x000000ff000a7c82 */ /* 0x000fca0008000000 */
.L_x_6442:
        /* <DEDUP_REMOVED lines=366> */
.L_x_6400:
[----:B------:R-:W-:Y:S05]  /*2a20*/  BSYNC.RECONVERGENT B0 ;  /* 0x0000000000007941 */ /* 0x000fea0003800200 */
.L_x_6399:
        /* <DEDUP_REMOVED lines=37> */
.L_x_6402:
[----:B------:R-:W-:Y:S05]  /*2c80*/  BSYNC.RECONVERGENT B0 ;  /* 0x0000000000007941 */ /* 0x000fea0003800200 */
.L_x_6401:
        /* <DEDUP_REMOVED lines=35> */
.L_x_6404:
[----:B------:R-:W-:Y:S05]  /*2ec0*/  BSYNC.RECONVERGENT B0 ;  /* 0x0000000000007941 */ /* 0x000fea0003800200 */
.L_x_6403:
        /* <DEDUP_REMOVED lines=37> */
.L_x_6406:
[----:B------:R-:W-:Y:S05]  /*3120*/  BSYNC.RECONVERGENT B0 ;  /* 0x0000000000007941 */ /* 0x000fea0003800200 */
.L_x_6405:
        /* <DEDUP_REMOVED lines=35> */
.L_x_6408:
[----:B------:R-:W-:Y:S05]  /*3360*/  BSYNC.RECONVERGENT B0 ;  /* 0x0000000000007941 */ /* 0x000fea0003800200 */
.L_x_6407:
        /* <DEDUP_REMOVED lines=37> */
.L_x_6410:
[----:B------:R-:W-:Y:S05]  /*35c0*/  BSYNC.RECONVERGENT B0 ;  /* 0x0000000000007941 */ /* 0x000fea0003800200 */
.L_x_6409:
        /* <DEDUP_REMOVED lines=35> */
.L_x_6412:
[----:B------:R-:W-:Y:S05]  /*3800*/  BSYNC.RECONVERGENT B0 ;  /* 0x0000000000007941 */ /* 0x000fea0003800200 */
.L_x_6411:
[----:B------:R-:W-:Y:S01]  /*3810*/  ISETP.EQ.OR P5, PT, RZ, UR6, P3 ;  /* 0x00000006ff007c0c */ /* 0x000fe20009fa2670 */
[----:B------:R-:W-:Y:S01]  /*3820*/  IMAD.U32 R22, R22, 0x10000, RZ ;  /* 0x0001000016167824 */ /* 0x000fe200078e00ff */
[----:B------:R-:W-:Y:S01]  /*3830*/  BSSY.RECONVERGENT B0, `(.L_x_6413) ;  /* 0x0000024000007945 */ /* 0x000fe20003800200 */
[----:B------:R-:W-:Y:S01]  /*3840*/  FSETP.GTU.FTZ.AND P0, PT, R38, 20, PT ;  /* 0x41a000002600780b */ /* 0x000fe20003f1c000 */
[----:B------:R-:W-:Y:S01]  /*3850*/  IMAD.U32 R40, R20, 0x10000, RZ ;  /* 0x0001000014287824 */ /* 0x000fe200078e00ff */
        /* <DEDUP_REMOVED lines=33> */
.L_x_6414:
[----:B------:R-:W-:Y:S05]  /*3a70*/  BSYNC.RECONVERGENT B0 ;  /* 0x0000000000007941 */ /* 0x000fea0003800200 */
.L_x_6413:
        /* <DEDUP_REMOVED lines=39> */
.L_x_6416:
[----:B------:R-:W-:Y:S05]  /*3cf0*/  BSYNC.RECONVERGENT B0 ;  /* 0x0000000000007941 */ /* 0x000fea0003800200 */
.L_x_6415:
        /* <DEDUP_REMOVED lines=41> */
.L_x_6418:
[----:B------:R-:W-:Y:S05]  /*3f90*/  BSYNC.RECONVERGENT B0 ;  /* 0x0000000000007941 */ /* 0x000fea0003800200 */
.L_x_6417:
        /* <DEDUP_REMOVED lines=39> */
.L_x_6420:
[----:B------:R-:W-:Y:S05]  /*4210*/  BSYNC.RECONVERGENT B0 ;  /* 0x0000000000007941 */ /* 0x000fea0003800200 */
.L_x_6419:
[----:B------:R-:W-:Y:S01]  /*4220*/  ISETP.EQ.OR P0, PT, RZ, UR6, P0 ;  /* 0x00000006ff007c0c */ /* 0x000fe20008702670 */
[----:B------:R-:W-:Y:S01]  /*4230*/  BSSY.RECONVERGENT B0, `(.L_x_6421) ;  /* 0x000002b000007945 */ /* 0x000fe20003800200 */
[----:B------:R-:W-:Y:S01]  /*4240*/  FSETP.GTU.FTZ.AND P2, PT, R34, 20, PT ;  /* 0x41a000002200780b */ /* 0x000fe20003f5c000 */
[----:B------:R-:W-:Y:S01]  /*4250*/  IMAD.U32 R111, R7, 0x10000, RZ ;  /* 0x00010000076f7824 */ /* 0x000fe200078e00ff */
[----:B------:R-:W-:Y:S01]  /*4260*/  ISETP.EQ.OR P4, PT, RZ, UR6, P4 ;  /* 0x00000006ff007c0c */ /* 0x000fe2000a782670 */
[----:B------:R-:W-:Y:S01]  /*4270*/  IMAD.U32 R113, R5, 0x10000, RZ ;  /* 0x0001000005717824 */ /* 0x000fe200078e00ff */
        /* <DEDUP_REMOVED lines=38> */
.L_x_6422:
[----:B------:R-:W-:Y:S05]  /*44e0*/  BSYNC.RECONVERGENT B0 ;  /* 0x0000000000007941 */ /* 0x000fea0003800200 */
.L_x_6421:
        /* <DEDUP_REMOVED lines=32> */
.L_x_6424:
[----:B------:R-:W-:Y:S05]  /*46f0*/  BSYNC.RECONVERGENT B0 ;  /* 0x0000000000007941 */ /* 0x000fea0003800200 */
.L_x_6423:
        /* <DEDUP_REMOVED lines=32> */
.L_x_6426:
[----:B------:R-:W-:Y:S05]  /*4900*/  BSYNC.RECONVERGENT B0 ;  /* 0x0000000000007941 */ /* 0x000fea0003800200 */
.L_x_6425:
        /* <DEDUP_REMOVED lines=32> */
.L_x_6428:
[----:B------:R-:W-:Y:S05]  /*4b10*/  BSYNC.RECONVERGENT B0 ;  /* 0x0000000000007941 */ /* 0x000fea0003800200 */
.L_x_6427:
        /* <DEDUP_REMOVED lines=32> */
.L_x_6430:
[----:B------:R-:W-:Y:S05]  /*4d20*/  BSYNC.RECONVERGENT B0 ;  /* 0x0000000000007941 */ /* 0x000fea0003800200 */
.L_x_6429:
        /* <DEDUP_REMOVED lines=62> */
.L_x_6441:
        /* <DEDUP_REMOVED lines=394> */
.L_x_6433:
        /* <DEDUP_REMOVED lines=8> */
.L_x_6432:
        /* <DEDUP_REMOVED lines=106> */
.L_x_6435:
[----:B------:R-:W-:Y:S05]  /*70d0*/  BSYNC.RECONVERGENT B0 ;  /* 0x0000000000007941 */ /* 0x000fea0003800200 */
.L_x_6434:
        /* <DEDUP_REMOVED lines=39> */
.L_x_6439:
        /* <DEDUP_REMOVED lines=35> */
.L_x_6440:
        /* <DEDUP_REMOVED lines=11> */
.L_x_6438:
        /* <DEDUP_REMOVED lines=11> */
.L_x_6437:
[----:B------:R-:W-:Y:S05]  /*76e0*/  BSYNC.RECONVERGENT B0 ;  /* 0x0000000000007941 */ /* 0x000fea0003800200 */
.L_x_6436:
        /* <DEDUP_REMOVED lines=32> */
.L_x_6431:
        /* <DEDUP_REMOVED lines=115> */
.L_x_6443:
        /* <DEDUP_REMOVED lines=14> */
.L_x_8093:


//--------------------- .text._Z25selective_scan_fwd_kernelI32Selective_Scan_fwd_kernel_traitsILi128ELi16ELi1ELb0ELb1ELb1ELb1ELb0EN3c108BFloat16EfS2_EEv13SSMParamsBase --------------------------
	.section	.text._Z25selective_scan_fwd_kernelI32Selective_Scan_fwd_kernel_traitsILi128ELi16ELi1ELb0ELb1ELb1ELb1ELb0EN3c108BFloat16EfS2_EEv13SSMParamsBase,"ax",@progbits
	.align	128
        .global         _Z25selective_scan_fwd_kernelI32Selective_Scan_fwd_kernel_traitsILi128ELi16ELi1ELb0ELb1ELb1ELb1ELb0EN3c108BFloat16EfS2_EEv13SSMParamsBase
        .type           _Z25selective_scan_fwd_kernelI32Selective_Scan_fwd_kernel_traitsILi128ELi16ELi1ELb0ELb1ELb1ELb1ELb0EN3c108BFloat16EfS2_EEv13SSMParamsBase,@function
        .size           _Z25selective_scan_fwd_kernelI32Selective_Scan_fwd_kernel_traitsILi128ELi16ELi1ELb0ELb1ELb1ELb1ELb0EN3c108BFloat16EfS2_EEv13SSMParamsBase,(.L_x_8094 - _Z25selective_scan_fwd_kernelI32Selective_Scan_fwd_kernel_traitsILi128ELi16ELi1ELb0ELb1ELb1ELb1ELb0EN3c108BFloat16EfS2_EEv13SSMParamsBase)
        .other          _Z25selective_scan_fwd_kernelI32Selective_Scan_fwd_kernel_traitsILi128ELi16ELi1ELb0ELb1ELb1ELb1ELb0EN3c108BFloat16EfS2_EEv13SSMParamsBase,@"STO_CUDA_ENTRY STV_DEFAULT"
_Z25selective_scan_fwd_kernelI32Selective_Scan_fwd_kernel_traitsILi128ELi16ELi1ELb0ELb1ELb1ELb1ELb0EN3c108BFloat16EfS2_EEv13SSMParamsBase:
.text._Z25selective_scan_fwd_kernelI32Selective_Scan_fwd_kernel_traitsILi128ELi16ELi1ELb0ELb1ELb1ELb1ELb0EN3c108BFloat16EfS2_EEv13SSMParamsBase:
        /* <DEDUP_REMOVED lines=51> */
.L_x_6444:
        /* <DEDUP_REMOVED lines=90> */
.L_x_6445:
        /* <DEDUP_REMOVED lines=10> */
.L_x_6446:
        /* <DEDUP_REMOVED lines=100> */
.L_x_6447:
        /* <DEDUP_REMOVED lines=36> */
.L_x_6448:
[----:B------:R-:W-:-:S06]  /*11f0*/  UISETP.GE.AND UP0, UPT, UR32, 0x1, UPT ;  /* 0x000000012000788c */ /* 0x000fcc000bf06270 */
[----:B------:R-:W-:-:S13]  /*1200*/  PLOP3.LUT P0, PT, PT, PT, UP0, 0x80, 0x8 ;  /* 0x000000000008781c */ /* 0x000fda0003f0f008 */
[----:B------:R-:W-:Y:S05]  /*1210*/  @!P0 EXIT ;  /* 0x000000000000894d */ /* 0x000fea0003800000 */
[----:B------:R-:W-:Y:S01]  /*1220*/  UMOV UR7, URZ ;  /* 0x000000ff00077c82 */ /* 0x000fe20008000000 */
[----:B------:R-:W-:-:S05]  /*1230*/  UMOV UR8, URZ ;  /* 0x000000ff00087c82 */ /* 0x000fca0008000000 */
.L_x_6492:
        /* <DEDUP_REMOVED lines=390> */
.L_x_6450:
[----:B------:R-:W-:Y:S05]  /*2aa0*/  BSYNC.RECONVERGENT B0 ;  /* 0x0000000000007941 */ /* 0x000fea0003800200 */
.L_x_6449:
        /* <DEDUP_REMOVED lines=38> */
.L_x_6452:
[----:B------:R-:W-:Y:S05]  /*2d10*/  BSYNC.RECONVERGENT B0 ;  /* 0x0000000000007941 */ /* 0x000fea0003800200 */
.L_x_6451:
        /* <DEDUP_REMOVED lines=38> */
.L_x_6454:
[----:B------:R-:W-:Y:S05]  /*2f80*/  BSYNC.RECONVERGENT B0 ;  /* 0x0000000000007941 */ /* 0x000fea0003800200 */
.L_x_6453:
        /* <DEDUP_REMOVED lines=38> */
.L_x_6456:
[----:B------:R-:W-:Y:S05]  /*31f0*/  BSYNC.RECONVERGENT B0 ;  /* 0x0000000000007941 */ /* 0x000fea0003800200 */
.L_x_6455:
        /* <DEDUP_REMOVED lines=38> */
.L_x_6458:
[----:B------:R-:W-:Y:S05]  /*3460*/  BSYNC.RECONVERGENT B0 ;  /* 0x0000000000007941 */ /* 0x000fea0003800200 */
.L_x_6457:
        /* <DEDUP_REMOVED lines=38> */
.L_x_6460:
[----:B------:R-:W-:Y:S05]  /*36d0*/  BSYNC.RECONVERGENT B0 ;  /* 0x0000000000007941 */ /* 0x000fea0003800200 */
.L_x_6459:
        /* <DEDUP_REMOVED lines=38> */
.L_x_6462:
[----:B------:R-:W-:Y:S05]  /*3940*/  BSYNC.RECONVERGENT B0 ;  /* 0x0000000000007941 */ /* 0x000fea0003800200 */
.L_x_6461:
        /* <DEDUP_REMOVED lines=38> */
.L_x_6464:
[----:B------:R-:W-:Y:S05]  /*3bb0*/  BSYNC.RECONVERGENT B0 ;  /* 0x0000000000007941 */ /* 0x000fea0003800200 */
.L_x_6463:
        /* <DEDUP_REMOVED lines=38> */
.L_x_6466:
[----:B------:R-:W-:Y:S05]  /*3e20*/  BSYNC.RECONVERGENT B0 ;  /* 0x0000000000007941 */ /* 0x000fea0003800200 */
.L_x_6465:
        /* <DEDUP_REMOVED lines=38> */
.L_x_6468:
[----:B------:R-:W-:Y:S05]  /*4090*/  BSYNC.RECONVERGENT B0 ;  /* 0x0000000000007941 */ /* 0x000fea0003800200 */
.L_x_6467:
        /* <DEDUP_REMOVED lines=38> */
.L_x_6470:
[----:B------:R-:W-:Y:S05]  /*4300*/  BSYNC.RECONVERGENT B0 ;  /* 0x0000000000007941 */ /* 0x000fea0003800200 */
.L_x_6469:
        /* <DEDUP_REMOVED lines=38> */
.L_x_6472:
[----:B------:R-:W-:Y:S05]  /*4570*/  BSYNC.RECONVERGENT B0 ;  /* 0x0000000000007941 */ /* 0x000fea0003800200 */
.L_x_6471:
        /* <DEDUP_REMOVED lines=44> */
.L_x_6474:
[----:B------:R-:W-:Y:S05]  /*4840*/  BSYNC.RECONVERGENT B0 ;  /* 0x0000000000007941 */ /* 0x000fea0003800200 */
.L_x_6473:
        /* <DEDUP_REMOVED lines=43> */
.L_x_6476:
[----:B------:R-:W-:Y:S05]  /*4b00*/  BSYNC.RECONVERGENT B0 ;  /* 0x0000000000007941 */ /* 0x000fea0003800200 */
.L_x_6475:
        /* <DEDUP_REMOVED lines=43> */
.L_x_6478:
[----:B------:R-:W-:Y:S05]  /*4dc0*/  BSYNC.RECONVERGENT B0 ;  /* 0x0000000000007941 */ /* 0x000fea0003800200 */
.L_x_6477:
        /* <DEDUP_REMOVED lines=43> */
.L_x_6480:
[----:B------:R-:W-:Y:S05]  /*5080*/  BSYNC.RECONVERGENT B0 ;  /* 0x0000000000007941 */ /* 0x000fea0003800200 */
.L_x_6479:
        /* <DEDUP_REMOVED lines=63> */
.L_x_6491:
        /* <DEDUP_REMOVED lines=464> */
[----:B--2---:R-:W-:Y:S01]  /*7180*/  IMAD.U32 R85, R40, 0x10000, RZ ;  /* 0x0001000028557824 */ /* 0x004fe200078e00ff */
[----:B------:R-:W-:Y:S06]  /*7190*/  BRA `(.L_x_6482) ;  /* 0x0000000000207947 */ /* 0x000fec0003800000 */
.L_x_6483:
[----:B------:R-:W-:Y:S01]  /*71a0*/  IMAD.MOV.U32 R85, RZ, RZ, RZ ;  /* 0x000000ffff557224 */ /* 0x000fe200078e00ff */
[----:B------:R-:W-:Y:S06]  /*71b0*/  BRA.U !UP2, `(.L_x_6482) ;  /* 0x000000010a187547 */ /* 0x000fec000b800000 */
[----:B------:R-:W-:-:S04]  /*71c0*/  UIADD3 UR10, UP0, UPT, UR27, UR12, URZ ;  /* 0x0000000c1b0a7290 */ /* 0x000fc8000ff1e0ff */
[----:B------:R-:W-:Y:S02]  /*71d0*/  UIADD3.X UR11, UPT, UPT, UR25, UR13, URZ, UP0, !UPT ;  /* 0x0000000d190b7290 */ /* 0x000fe400087fe4ff */
[----:B------:R-:W-:-:S04]  /*71e0*/  IMAD.U32 R40, RZ, RZ, UR10 ;  /* 0x0000000aff287e24 */ /* 0x000fc8000f8e00ff */
[----:B------:R-:W-:-:S05]  /*71f0*/  IMAD.U32 R41, RZ, RZ, UR11 ;  /* 0x0000000bff297e24 */ /* 0x000fca000f8e00ff */
[----:B------:R-:W2:Y:S02]  /*7200*/  LDG.E.U16 R40, desc[UR34][R40.64] ;  /* 0x0000002228287981 */ /* 0x000ea4000c1e1500 */
[----:B--2---:R-:W-:-:S07]  /*7210*/  IMAD.U32 R85, R40, 0x10000, RZ ;  /* 0x0001000028557824 */ /* 0x004fce00078e00ff */
.L_x_6482:
        /* <DEDUP_REMOVED lines=107> */
.L_x_6485:
[----:B------:R-:W-:Y:S05]  /*78d0*/  BSYNC.RECONVERGENT B0 ;  /* 0x0000000000007941 */ /* 0x000fea0003800200 */
.L_x_6484:
        /* <DEDUP_REMOVED lines=40> */
.L_x_6489:
        /* <DEDUP_REMOVED lines=35> */
.L_x_6490:
[----:B------:R-:W2:Y:S01]  /*7d90*/  LDC.64 R42, c[0x0][0x450] ;  /* 0x00011400ff2a7b82 */ /* 0x000ea20000000a00 */
[----:B01---5:R-:W-:Y:S02]  /*7da0*/  SHF.R.S32.HI R41, RZ, 0x1f, R84 ;  /* 0x0000001fff297819 */ /* 0x023fe40000011454 */
[----:B------:R-:W-:-:S03]  /*7db0*/  F2FP.BF16.F32.PACK_AB R85, RZ, R85 ;  /* 0x00000055ff55723e */ /* 0x000fc600000010ff */
        /* <DEDUP_REMOVED lines=8> */
.L_x_6488:
[----:B------:R-:W-:-:S04]  /*7e40*/  UIADD3 UR10, UPT, UPT, UR32, -0x1, URZ ;  /* 0xffffffff200a7890 */ /* 0x000fc8000fffe0ff */
[----:B------:R-:W-:-:S04]  /*7e50*/  UISETP.NE.AND UP0, UPT, UR7, UR10, UPT ;  /* 0x0000000a0700728c */ /* 0x000fc8000bf05270 */
[----:B------:R-:W-:-:S06]  /*7e60*/  UISETP.NE.OR UP0, UPT, UR11, URZ, UP0 ;  /* 0x000000ff0b00728c */ /* 0x000fcc0008705670 */
[----:B------:R-:W-:-:S05]  /*7e70*/  PLOP3.LUT P6, PT, PT, PT, UP0, 0x80, 0x8 ;  /* 0x000000000008781c */ /* 0x000fca0003fcf008 */
[----:B------:R-:W-:-:S04]  /*7e80*/  @!UP0 UIADD3 UR10, UP3, UPT, UR27, UR12, URZ ;  /* 0x0000000c1b0a8290 */ /* 0x000fc8000ff7e0ff */
[----:B------:R-:W-:Y:S02]  /*7e90*/  @!UP0 UIADD3.X UR11, UPT, UPT, UR25, UR13, URZ, UP3, !UPT ;  /* 0x0000000d190b8290 */ /* 0x000fe40009ffe4ff */
[----:B------:R-:W-:Y:S02]  /*7ea0*/  IMAD.U32 R40, RZ, RZ, UR10 ;  /* 0x0000000aff287e24 */ /* 0x000fe4000f8e00ff */
[----:B------:R-:W-:Y:S02]  /*7eb0*/  @!P6 F2FP.BF16.F32.PACK_AB R85, RZ, R85 ;  /* 0x00000055ff55e23e */ /* 0x000fe400000010ff */
[----:B------:R-:W-:Y:S01]  /*7ec0*/  PLOP3.LUT P6, PT, PT, PT, UP0, 0x80, 0x8 ;  /* 0x000000000008781c */ /* 0x000fe20003fcf008 */
[----:B------:R-:W-:-:S12]  /*7ed0*/  IMAD.U32 R41, RZ, RZ, UR11 ;  /* 0x0000000bff297e24 */ /* 0x000fd8000f8e00ff */
[----:B------:R1:W-:Y:S02]  /*7ee0*/  @!P6 STG.E.U16 desc[UR34][R40.64], R85 ;  /* 0x000000552800e986 */ /* 0x0003e4000c101522 */
.L_x_6487:
[----:B------:R-:W-:Y:S05]  /*7ef0*/  BSYNC.RECONVERGENT B0 ;  /* 0x0000000000007941 */ /* 0x000fea0003800200 */
.L_x_6486:
        /* <DEDUP_REMOVED lines=32> */
.L_x_6481:
        /* <DEDUP_REMOVED lines=232> */
[----:B--2---:R-:W-:Y:S02]  /*8f80*/  IMAD.U32 R43, R4, 0x10000, RZ ;  /* 0x00010000042b7824 */ /* 0x004fe400078e00ff */
[----:B------:R-:W-:Y:S01]  /*8f90*/  FMUL.FTZ R42, R41, -1.4426950216293334961 ;  /* 0xbfb8aa3b292a7820 */ /* 0x000fe20000410000 */
[----:B------:R-:W2:Y:S01]  /*8fa0*/  MUFU.EX2 R12, R12 ;  /* 0x0000000c000c7308 */ /* 0x000ea20000000800 */
[----:B------:R-:W-:Y:S01]  /*8fb0*/  FMUL.FTZ R40, R39, -1.4426950216293334961 ;  /* 0xbfb8aa3b27287820 */ /* 0x000fe20000410000 */
[----:B---3--:R-:W-:-:S02]  /*8fc0*/  IMAD.U32 R3, R3, 0x10000, RZ ;  /* 0x0001000003037824 */ /* 0x008fc400078e00ff */
[----:B------:R-:W-:Y:S02]  /*8fd0*/  IMAD.U32 R45, R10, 0x10000, RZ ;  /* 0x000100000a2d7824 */ /* 0x000fe400078e00ff */
[----:B----4-:R-:W-:Y:S02]  /*8fe0*/  IMAD.U32 R47, R8, 0x10000, RZ ;  /* 0x00010000082f7824 */ /* 0x010fe400078e00ff */
[----:B------:R-:W3:Y:S01]  /*8ff0*/  MUFU.EX2 R30, R30 ;  /* 0x0000001e001e7308 */ /* 0x000ee20000000800 */
[----:B------:R-:W-:Y:S01]  /*9000*/  FMUL.FTZ R44, R43, -1.4426950216293334961 ;  /* 0xbfb8aa3b2b2c7820 */ /* 0x000fe20000410000 */
[----:B-----5:R-:W-:Y:S02]  /*9010*/  IMAD.U32 R5, R5, 0x10000, RZ ;  /* 0x0001000005057824 */ /* 0x020fe400078e00ff */
[----:B------:R-:W-:Y:S01]  /*9020*/  FMUL.FTZ R4, R3, -1.4426950216293334961 ;  /* 0xbfb8aa3b03047820 */ /* 0x000fe20000410000 */
[----:B-1----:R-:W-:Y:S02]  /*9030*/  IMAD.U32 R7, R7, 0x10000, RZ ;  /* 0x0001000007077824 */ /* 0x002fe400078e00ff */
[----:B------:R-:W-:Y:S01]  /*9040*/  FMUL.FTZ R46, R45, -1.4426950216293334961 ;  /* 0xbfb8aa3b2d2e7820 */ /* 0x000fe20000410000 */
[----:B------:R-:W-:Y:S01]  /*9050*/  FMUL.FTZ R48, R47, -1.4426950216293334961 ;  /* 0xbfb8aa3b2f307820 */ /* 0x000fe20000410000 */
[----:B------:R-:W1:Y:S01]  /*9060*/  MUFU.EX2 R32, R32 ;  /* 0x0000002000207308 */ /* 0x000e620000000800 */
[----:B------:R-:W-:-:S02]  /*9070*/  IMAD.U32 R80, R9, 0x10000, RZ ;  /* 0x0001000009507824 */ /* 0x000fc400078e00ff */
[----:B------:R-:W-:Y:S01]  /*9080*/  FMUL.FTZ R10, R5, -1.4426950216293334961 ;  /* 0xbfb8aa3b050a7820 */ /* 0x000fe20000410000 */
[----:B------:R-:W-:-:S04]  /*9090*/  FMUL.FTZ R8, R7, -1.4426950216293334961 ;  /* 0xbfb8aa3b07087820 */ /* 0x000fc80000410000 */
[----:B------:R-:W4:Y:S08]  /*90a0*/  MUFU.EX2 R34, R34 ;  /* 0x0000002200227308 */ /* 0x000f300000000800 */
[----:B------:R-:W5:Y:S01]  /*90b0*/  MUFU.EX2 R36, R36 ;  /* 0x0000002400247308 */ /* 0x000f620000000800 */
[----:B0-----:R-:W-:Y:S02]  /*90c0*/  IMAD.U32 R82, R2, 0x10000, RZ ;  /* 0x0001000002527824 */ /* 0x001fe400078e00ff */
[----:B------:R-:W-:-:S05]  /*90d0*/  FMUL.FTZ R2, R80, -1.4426950216293334961 ;  /* 0xbfb8aa3b50027820 */ /* 0x000fca0000410000 */
[----:B------:R-:W0:Y:S01]  /*90e0*/  MUFU.EX2 R38, R38 ;  /* 0x0000002600267308 */ /* 0x000e220000000800 */
[----:B------:R-:W-:-:S07]  /*90f0*/  FMUL.FTZ R9, R82, -1.4426950216293334961 ;  /* 0xbfb8aa3b52097820 */ /* 0x000fce0000410000 */
[----:B------:R-:W0:Y:S08]  /*9100*/  MUFU.EX2 R42, R42 ;  /* 0x0000002a002a7308 */ /* 0x000e300000000800 */
[----:B------:R-:W0:Y:S08]  /*9110*/  MUFU.EX2 R40, R40 ;  /* 0x0000002800287308 */ /* 0x000e300000000800 */
[----:B------:R-:W0:Y:S01]  /*9120*/  MUFU.EX2 R44, R44 ;  /* 0x0000002c002c7308 */ /* 0x000e220000000800 */
        /* <DEDUP_REMOVED lines=10> */
[----:B-----5:R-:W-:Y:S01]  /*91d0*/  FADD.FTZ R36, R36, 1 ;  /* 0x3f80000024247421 */ /* 0x020fe20000010000 */
[----:B0-----:R-:W-:-:S06]  /*91e0*/  FADD.FTZ R38, R38, 1 ;  /* 0x3f80000026267421 */ /* 0x001fcc0000010000 */
        /* <DEDUP_REMOVED lines=46> */
[----:B------:R-:W-:Y:S01]  /*94d0*/  F2FP.BF16.F32.PACK_AB R2, R29, R2 ;  /* 0x000000021d02723e */ /* 0x000fe200000010ff */
[----:B------:R-:W-:Y:S01]  /*94e0*/  FMUL.FTZ R10, R10, R15 ;  /* 0x0000000f0a0a7220 */ /* 0x000fe20000410000 */
[----:B------:R-:W-:Y:S01]  /*94f0*/  FMUL.FTZ R5, R5, R102 ;  /* 0x0000006605057220 */ /* 0x000fe20000410000 */
[----:B---3--:R-:W-:Y:S01]  /*9500*/  FMUL.FTZ R14, R45, R46 ;  /* 0x0000002e2d0e7220 */ /* 0x008fe20000410000 */
[----:B------:R-:W-:Y:S01]  /*9510*/  FMUL.FTZ R16, R47, R48 ;  /* 0x000000302f107220 */ /* 0x000fe20000410000 */
[----:B------:R-:W-:Y:S01]  /*9520*/  FMUL.FTZ R7, R7, R104 ;  /* 0x0000006807077220 */ /* 0x000fe20000410000 */
[----:B------:R-:W-:Y:S01]  /*9530*/  F2FP.BF16.F32.PACK_AB R4, R33, R4 ;  /* 0x000000042104723e */ /* 0x000fe200000010ff */
[----:B------:R-:W-:Y:S01]  /*9540*/  FMUL.FTZ R3, R3, R28 ;  /* 0x0000001c03037220 */ /* 0x000fe20000410000 */
[----:B------:R-:W-:Y:S01]  /*9550*/  FMUL.FTZ R12, R12, R27 ;  /* 0x0000001b0c0c7220 */ /* 0x000fe20000410000 */
[----:B----4-:R-:W-:Y:S01]  /*9560*/  FMUL.FTZ R80, R80, R81 ;  /* 0x0000005150507220 */ /* 0x010fe20000410000 */
[----:B-----5:R-:W-:Y:S01]  /*9570*/  FMUL.FTZ R9, R82, R9 ;  /* 0x0000000952097220 */ /* 0x020fe20000410000 */
        /* <DEDUP_REMOVED lines=113> */
.L_x_6493:
        /* <DEDUP_REMOVED lines=15> */
.L_x_8094:


//--------------------- .text._Z25selective_scan_fwd_kernelI32Selective_Scan_fwd_kernel_traitsILi128ELi16ELi1ELb0ELb1ELb1ELb1ELb1EN3c108BFloat16EfS2_EEv13SSMParamsBase --------------------------
	.section	.text._Z25selective_scan_fwd_kernelI32Selective_Scan_fwd_kernel_traitsILi128ELi16ELi1ELb0ELb1ELb1ELb1ELb1EN3c108BFloat16EfS2_EEv13SSMParamsBase,"ax",@progbits
	.align	128
        .global         _Z25selective_scan_fwd_kernelI32Selective_Scan_fwd_kernel_traitsILi128ELi16ELi1ELb0ELb1ELb1ELb1ELb1EN3c108BFloat16EfS2_EEv13SSMParamsBase
        .type           _Z25selective_scan_fwd_kernelI32Selective_Scan_fwd_kernel_traitsILi128ELi16ELi1ELb0ELb1ELb1ELb1ELb1EN3c108BFloat16EfS2_EEv13SSMParamsBase,@function
        .size           _Z25selective_scan_fwd_kernelI32Selective_Scan_fwd_kernel_traitsILi128ELi16ELi1ELb0ELb1ELb1ELb1ELb1EN3c108BFloat16EfS2_EEv13SSMParamsBase,(.L_x_8095 - _Z25selective_scan_fwd_kernelI32Selective_Scan_fwd_kernel_traitsILi128ELi16ELi1ELb0ELb1ELb1ELb1ELb1EN3c108BFloat16EfS2_EEv13SSMParamsBase)
        .other          _Z25selective_scan_fwd_kernelI32Selective_Scan_fwd_kernel_traitsILi128ELi16ELi1ELb0ELb1ELb1ELb1ELb1EN3c108BFloat16EfS2_EEv13SSMParamsBase,@"STO_CUDA_ENTRY STV_DEFAULT"
_Z25selective_scan_fwd_kernelI32Selective_Scan_fwd_kernel_traitsILi128ELi16ELi1ELb0ELb1ELb1ELb1ELb1EN3c108BFloat16EfS2_EEv13SSMParamsBase:
.text._Z25selective_scan_fwd_kernelI32Selective_Scan_fwd_kernel_traitsILi128ELi16ELi1ELb0ELb1ELb1ELb1ELb1EN3c108BFloat16EfS2_EEv13SSMParamsBase:
        /* <DEDUP_REMOVED lines=58> */
.L_x_6494:
        /* <DEDUP_REMOVED lines=101> */
.L_x_6495:
        /* <DEDUP_REMOVED lines=10> */
.L_x_6496:
        /* <DEDUP_REMOVED lines=100> */
.L_x_6497:
        /* <DEDUP_REMOVED lines=35> */
.L_x_6498:
[----:B------:R-:W-:-:S06]  /*1300*/  UISETP.GE.AND UP0, UPT, UR36, 0x1, UPT ;  /* 0x000000012400788c */ /* 0x000fcc000bf06270 */
[----:B------:R-:W-:-:S13]  /*1310*/  PLOP3.LUT P0, PT, PT, PT, UP0, 0x80, 0x8 ;  /* 0x000000000008781c */ /* 0x000fda0003f0f008 */
[----:B------:R-:W-:Y:S05]  /*1320*/  @!P0 EXIT ;  /* 0x000000000000894d */ /* 0x000fea0003800000 */
[----:B------:R-:W-:Y:S01]  /*1330*/  UMOV UR7, URZ ;  /* 0x000000ff00077c82 */ /* 0x000fe20008000000 */
[----:B------:R-:W-:-:S05]  /*1340*/  UMOV UR8, URZ ;  /* 0x000000ff00087c82 */ /* 0x000fca0008000000 */
.L_x_6542:
        /* <DEDUP_REMOVED lines=388> */
.L_x_6500:
[----:B------:R-:W-:Y:S05]  /*2b90*/  BSYNC.RECONVERGENT B0 ;  /* 0x0000000000007941 */ /* 0x000fea0003800200 */
.L_x_6499:
        /* <DEDUP_REMOVED lines=38> */
.L_x_6502:
[----:B------:R-:W-:Y:S05]  /*2e00*/  BSYNC.RECONVERGENT B0 ;  /* 0x0000000000007941 */ /* 0x000fea0003800200 */
.L_x_6501:
        /* <DEDUP_REMOVED lines=38> */
.L_x_6504:
[----:B------:R-:W-:Y:S05]  /*3070*/  BSYNC.RECONVERGENT B0 ;  /* 0x0000000000007941 */ /* 0x000fea0003800200 */
.L_x_6503:
        /* <DEDUP_REMOVED lines=38> */
.L_x_6506:
[----:B------:R-:W-:Y:S05]  /*32e0*/  BSYNC.RECONVERGENT B0 ;  /* 0x0000000000007941 */ /* 0x000fea0003800200 */
.L_x_6505:
        /* <DEDUP_REMOVED lines=38> */
.L_x_6508:
[----:B------:R-:W-:Y:S05]  /*3550*/  BSYNC.RECONVERGENT B0 ;  /* 0x0000000000007941 */ /* 0x000fea0003800200 */
.L_x_6507:
        /* <DEDUP_REMOVED lines=38> */
.L_x_6510:
[----:B------:R-:W-:Y:S05]  /*37c0*/  BSYNC.RECONVERGENT B0 ;  /* 0x0000000000007941 */ /* 0x000fea0003800200 */
.L_x_6509:
        /* <DEDUP_REMOVED lines=38> */
.L_x_6512:
[----:B------:R-:W-:Y:S05]  /*3a30*/  BSYNC.RECONVERGENT B0 ;  /* 0x0000000000007941 */ /* 0x000fea0003800200 */
.L_x_6511:
        /* <DEDUP_REMOVED lines=38> */
.L_x_6514:
[----:B------:R-:W-:Y:S05]  /*3ca0*/  BSYNC.RECONVERGENT B0 ;  /* 0x0000000000007941 */ /* 0x000fea0003800200 */
.L_x_6513:
        /* <DEDUP_REMOVED lines=38> */
.L_x_6516:
[----:B------:R-:W-:Y:S05]  /*3f10*/  BSYNC.RECONVERGENT B0 ;  /* 0x0000000000007941 */ /* 0x000fea0003800200 */
.L_x_6515:
        /* <DEDUP_REMOVED lines=38> */
.L_x_6518:
[----:B------:R-:W-:Y:S05]  /*4180*/  BSYNC.RECONVERGENT B0 ;  /* 0x0000000000007941 */ /* 0x000fea0003800200 */
.L_x_6517:
        /* <DEDUP_REMOVED lines=38> */
.L_x_6520:
[----:B------:R-:W-:Y:S05]  /*43f0*/  BSYNC.RECONVERGENT B0 ;  /* 0x0000000000007941 */ /* 0x000fea0003800200 */
.L_x_6519:
        /* <DEDUP_REMOVED lines=38> */
.L_x_6522:
[----:B------:R-:W-:Y:S05]  /*4660*/  BSYNC.RECONVERGENT B0 ;  /* 0x0000000000007941 */ /* 0x000fea0003800200 */
.L_x_6521:
        /* <DEDUP_REMOVED lines=43> */
.L_x_6524:
[----:B------:R-:W-:Y:S05]  /*4920*/  BSYNC.RECONVERGENT B0 ;  /* 0x0000000000007941 */ /* 0x000fea0003800200 */
.L_x_6523:
        /* <DEDUP_REMOVED lines=43> */
.L_x_6526:
[----:B------:R-:W-:Y:S05]  /*4be0*/  BSYNC.RECONVERGENT B0 ;  /* 0x0000000000007941 */ /* 0x000fea0003800200 */
.L_x_6525:
        /* <DEDUP_REMOVED lines=43> */
.L_x_6528:
[----:B------:R-:W-:Y:S05]  /*4ea0*/  BSYNC.RECONVERGENT B0 ;  /* 0x0000000000007941 */ /* 0x000fea0003800200 */
.L_x_6527:
        /* <DEDUP_REMOVED lines=43> */
.L_x_6530:
[----:B------:R-:W-:Y:S05]  /*5160*/  BSYNC.RECONVERGENT B0 ;  /* 0x0000000000007941 */ /* 0x000fea0003800200 */
.L_x_6529:
        /* <DEDUP_REMOVED lines=64> */
.L_x_6541:
        /* <DEDUP_REMOVED lines=466> */
.L_x_6533:
        /* <DEDUP_REMOVED lines=8> */
.L_x_6532:
        /* <DEDUP_REMOVED lines=107> */
.L_x_6535:
[----:B------:R-:W-:Y:S05]  /*79c0*/  BSYNC.RECONVERGENT B0 ;  /* 0x0000000000007941 */ /* 0x000fea0003800200 */
.L_x_6534:
        /* <DEDUP_REMOVED lines=40> */
.L_x_6539:
        /* <DEDUP_REMOVED lines=35> */
.L_x_6540:
        /* <DEDUP_REMOVED lines=11> */
.L_x_6538:
        /* <DEDUP_REMOVED lines=11> */
.L_x_6537:
[----:B------:R-:W-:Y:S05]  /*7fe0*/  BSYNC.RECONVERGENT B0 ;  /* 0x0000000000007941 */ /* 0x000fea0003800200 */
.L_x_6536:
        /* <DEDUP_REMOVED lines=32> */
.L_x_6531:
        /* <DEDUP_REMOVED lines=227> */
[----:B-1----:R-:W-:-:S03]  /*9020*/  IMAD.U32 R41, R2, 0x10000, RZ ;  /* 0x0001000002297824 */ /* 0x002fc600078e00ff */
[----:B------:R-:W1:Y:S01]  /*9030*/  LDS.U16 R2, [R49+0x1e] ;  /* 0x00001e0031027984 */ /* 0x000e620000000400 */
[----:B------:R-:W-:Y:S01]  /*9040*/  FMUL.FTZ R12, R11, -1.4426950216293334961 ;  /* 0xbfb8aa3b0b0c7820 */ /* 0x000fe20000410000 */
[----:B------:R-:W-:Y:S01]  /*9050*/  FMUL.FTZ R30, R29, -1.4426950216293334961 ;  /* 0xbfb8aa3b1d1e7820 */ /* 0x000fe20000410000 */
[----:B------:R-:W-:Y:S01]  /*9060*/  FMUL.FTZ R32, R31, -1.4426950216293334961 ;  /* 0xbfb8aa3b1f207820 */ /* 0x000fe20000410000 */
[----:B------:R-:W-:Y:S01]  /*9070*/  FMUL.FTZ R34, R33, -1.4426950216293334961 ;  /* 0xbfb8aa3b21227820 */ /* 0x000fe20000410000 */
[----:B------:R-:W-:Y:S01]  /*9080*/  FMUL.FTZ R36, R35, -1.4426950216293334961 ;  /* 0xbfb8aa3b23247820 */ /* 0x000fe20000410000 */
[----:B------:R-:W-:Y:S01]  /*9090*/  FMUL.FTZ R38, R37, -1.4426950216293334961 ;  /* 0xbfb8aa3b25267820 */ /* 0x000fe20000410000 */
[----:B--2---:R-:W-:Y:S01]  /*90a0*/  IMAD.U32 R43, R4, 0x10000, RZ ;  /* 0x00010000042b7824 */ /* 0x004fe200078e00ff */
[----:B------:R-:W2:Y:S01]  /*90b0*/  MUFU.EX2 R12, R12 ;  /* 0x0000000c000c7308 */ /* 0x000ea20000000800 */
[----:B------:R-:W-:Y:S01]  /*90c0*/  FMUL.FTZ R40, R39, -1.4426950216293334961 ;  /* 0xbfb8aa3b27287820 */ /* 0x000fe20000410000 */
[----:B------:R-:W-:Y:S01]  /*90d0*/  FMUL.FTZ R42, R41, -1.4426950216293334961 ;  /* 0xbfb8aa3b292a7820 */ /* 0x000fe20000410000 */
[----:B---3--:R-:W-:-:S02]  /*90e0*/  IMAD.U32 R3, R3, 0x10000, RZ ;  /* 0x0001000003037824 */ /* 0x008fc400078e00ff */
[----:B------:R-:W-:Y:S02]  /*90f0*/  IMAD.U32 R45, R10, 0x10000, RZ ;  /* 0x000100000a2d7824 */ /* 0x000fe400078e00ff */
[----:B------:R-:W-:Y:S01]  /*9100*/  FMUL.FTZ R44, R43, -1.4426950216293334961 ;  /* 0xbfb8aa3b2b2c7820 */ /* 0x000fe20000410000 */
[----:B------:R-:W3:Y:S01]  /*9110*/  MUFU.EX2 R30, R30 ;  /* 0x0000001e001e7308 */ /* 0x000ee20000000800 */
[----:B----4-:R-:W-:Y:S02]  /*9120*/  IMAD.U32 R5, R5, 0x10000, RZ ;  /* 0x0001000005057824 */ /* 0x010fe400078e00ff */
[----:B-----5:R-:W-:Y:S02]  /*9130*/  IMAD.U32 R47, R8, 0x10000, RZ ;  /* 0x00010000082f7824 */ /* 0x020fe400078e00ff */
[----:B------:R-:W-:Y:S01]  /*9140*/  FMUL.FTZ R4, R3, -1.4426950216293334961 ;  /* 0xbfb8aa3b03047820 */ /* 0x000fe20000410000 */
[----:B------:R-:W-:Y:S01]  /*9150*/  FMUL.FTZ R46, R45, -1.4426950216293334961 ;  /* 0xbfb8aa3b2d2e7820 */ /* 0x000fe20000410000 */
[----:B0-----:R-:W-:Y:S01]  /*9160*/  IMAD.U32 R7, R7, 0x10000, RZ ;  /* 0x0001000007077824 */ /* 0x001fe200078e00ff */
[----:B------:R-:W0:Y:S01]  /*9170*/  MUFU.EX2 R32, R32 ;  /* 0x0000002000207308 */ /* 0x000e220000000800 */
[----:B------:R-:W-:Y:S01]  /*9180*/  FMUL.FTZ R10, R5, -1.4426950216293334961 ;  /* 0xbfb8aa3b050a7820 */ /* 0x000fe20000410000 */
[----:B------:R-:W-:Y:S01]  /*9190*/  FMUL.FTZ R48, R47, -1.4426950216293334961 ;  /* 0xbfb8aa3b2f307820 */ /* 0x000fe20000410000 */
[----:B------:R-:W-:-:S05]  /*91a0*/  IMAD.U32 R9, R9, 0x10000, RZ ;  /* 0x0001000009097824 */ /* 0x000fca00078e00ff */
[----:B------:R-:W4:Y:S01]  /*91b0*/  MUFU.EX2 R34, R34 ;  /* 0x0000002200227308 */ /* 0x000f220000000800 */
[----:B-1----:R-:W-:-:S07]  /*91c0*/  IMAD.U32 R81, R2, 0x10000, RZ ;  /* 0x0001000002517824 */ /* 0x002fce00078e00ff */
[----:B------:R-:W1:Y:S01]  /*91d0*/  MUFU.EX2 R36, R36 ;  /* 0x0000002400247308 */ /* 0x000e620000000800 */
[----:B------:R-:W-:Y:S01]  /*91e0*/  FMUL.FTZ R82, R81, -1.4426950216293334961 ;  /* 0xbfb8aa3b51527820 */ /* 0x000fe20000410000 */
[----:B------:R-:W-:-:S06]  /*91f0*/  FMUL.FTZ R8, R7, -1.4426950216293334961 ;  /* 0xbfb8aa3b07087820 */ /* 0x000fcc0000410000 */
        /* <DEDUP_REMOVED lines=62> */
[----:B------:R-:W-:Y:S01]  /*95e0*/  F2FP.BF16.F32.PACK_AB R11, R2, R11 ;  /* 0x0000000b020b723e */ /* 0x000fe200000010ff */
[----:B------:R-:W-:Y:S01]  /*95f0*/  FMUL.FTZ R39, R39, R14 ;  /* 0x0000000e27277220 */ /* 0x000fe20000410000 */
[----:B------:R-:W-:Y:S01]  /*9600*/  FMUL.FTZ R28, R41, R28 ;  /* 0x0000001c291c7220 */ /* 0x000fe20000410000 */
[----:B--2---:R-:W-:Y:S01]  /*9610*/  FMUL.FTZ R12, R5, R102 ;  /* 0x00000066050c7220 */ /* 0x004fe20000410000 */
[----:B---3--:R-:W-:Y:S01]  /*9620*/  FMUL.FTZ R45, R45, R46 ;  /* 0x0000002e2d2d7220 */ /* 0x008fe20000410000 */
[----:B------:R-:W-:Y:S01]  /*9630*/  FMUL.FTZ R2, R81, R82 ;  /* 0x0000005251027220 */ /* 0x000fe20000410000 */
[----:B------:R-:W-:Y:S01]  /*9640*/  F2FP.BF16.F32.PACK_AB R4, R4, R31 ;  /* 0x0000001f0404723e */ /* 0x000fe200000010ff */
[----:B------:R-:W-:Y:S01]  /*9650*/  FMUL.FTZ R10, R10, R27 ;  /* 0x0000001b0a0a7220 */ /* 0x000fe20000410000 */
[----:B------:R-:W-:Y:S01]  /*9660*/  FMUL.FTZ R43, R43, R26 ;  /* 0x0000001a2b2b7220 */ /* 0x000fe20000410000 */
[----:B------:R-:W-:Y:S01]  /*9670*/  FMUL.FTZ R14, R7, R104 ;  /* 0x00000068070e7220 */ /* 0x000fe20000410000 */
[----:B-1----:R-:W-:Y:S01]  /*9680*/  FMUL.FTZ R47, R47, R48 ;  /* 0x000000302f2f7220 */ /* 0x002fe20000410000 */
        /* <DEDUP_REMOVED lines=111> */
.L_x_6543:
        /* <DEDUP_REMOVED lines=16> */
.L_x_8095:


//--------------------- .text._Z25selective_scan_fwd_kernelI32Selective_Scan_fwd_kernel_traitsILi128ELi16ELi1ELb1ELb1ELb1ELb0ELb0EN3c108BFloat16EfS2_EEv13SSMParamsBase --------------------------
	.section	.text._Z25selective_scan_fwd_kernelI32Selective_Scan_fwd_kernel_traitsILi128ELi16ELi1ELb1ELb1ELb1ELb0ELb0EN3c108BFloat16EfS2_EEv13SSMParamsBase,"ax",@progbits
	.align	128
        .global         _Z25selective_scan_fwd_kernelI32Selective_Scan_fwd_kernel_traitsILi128ELi16ELi1ELb1ELb1ELb1ELb0ELb0EN3c108BFloat16EfS2_EEv13SSMParamsBase
        .type           _Z25selective_scan_fwd_kernelI32Selective_Scan_fwd_kernel_traitsILi128ELi16ELi1ELb1ELb1ELb1ELb0ELb0EN3c108BFloat16EfS2_EEv13SSMParamsBase,@function
        .size           _Z25selective_scan_fwd_kernelI32Selective_Scan_fwd_kernel_traitsILi128ELi16ELi1ELb1ELb1ELb1ELb0ELb0EN3c108BFloat16EfS2_EEv13SSMParamsBase,(.L_x_8096 - _Z25selective_scan_fwd_kernelI32Selective_Scan_fwd_kernel_traitsILi128ELi16ELi1ELb1ELb1ELb1ELb0ELb0EN3c108BFloat16EfS2_EEv13SSMParamsBase)
        .other          _Z25selective_scan_fwd_kernelI32Selective_Scan_fwd_kernel_traitsILi128ELi16ELi1ELb1ELb1ELb1ELb0ELb0EN3c108BFloat16EfS2_EEv13SSMParamsBase,@"STO_CUDA_ENTRY STV_DEFAULT"
_Z25selective_scan_fwd_kernelI32Selective_Scan_fwd_kernel_traitsILi128ELi16ELi1ELb1ELb1ELb1ELb0ELb0EN3c108BFloat16EfS2_EEv13SSMParamsBase:
.text._Z25selective_scan_fwd_kernelI32Selective_Scan_fwd_kernel_traitsILi128ELi16ELi1ELb1ELb1ELb1ELb0ELb0EN3c108BFloat16EfS2_EEv13SSMParamsBase:
        /* <DEDUP_REMOVED lines=38> */
.L_x_6544:
        /* <DEDUP_REMOVED lines=83> */
.L_x_6545:
        /* <DEDUP_REMOVED lines=11> */
.L_x_6546:
        /* <DEDUP_REMOVED lines=70> */
.L_x_6547:
        /* <DEDUP_REMOVED lines=30> */
.L_x_6548:
        /* <DEDUP_REMOVED lines=19> */
.L_x_6592:
        /* <DEDUP_REMOVED lines=90> */
.L_x_6550:
[----:B------:R-:W-:Y:S05]  /*1550*/  BSYNC.RECONVERGENT B0 ;  /* 0x0000000000007941 */ /* 0x000fea0003800200 */
.L_x_6549:
        /* <DEDUP_REMOVED lines=36> */
.L_x_6552:
[----:B------:R-:W-:Y:S05]  /*17a0*/  BSYNC.RECONVERGENT B0 ;  /* 0x0000000000007941 */ /* 0x000fea0003800200 */
.L_x_6551:
        /* <DEDUP_REMOVED lines=37> */
.L_x_6554:
[----:B------:R-:W-:Y:S05]  /*1a00*/  BSYNC.RECONVERGENT B0 ;  /* 0x0000000000007941 */ /* 0x000fea0003800200 */
.L_x_6553:
        /* <DEDUP_REMOVED lines=36> */
.L_x_6556:
[----:B------:R-:W-:Y:S05]  /*1c50*/  BSYNC.RECONVERGENT B0 ;  /* 0x0000000000007941 */ /* 0x000fea0003800200 */
.L_x_6555:
        /* <DEDUP_REMOVED lines=37> */
.L_x_6558:
[----:B------:R-:W-:Y:S05]  /*1eb0*/  BSYNC.RECONVERGENT B0 ;  /* 0x0000000000007941 */ /* 0x000fea0003800200 */
.L_x_6557:
        /* <DEDUP_REMOVED lines=36> */
.L_x_6560:
[----:B------:R-:W-:Y:S05]  /*2100*/  BSYNC.RECONVERGENT B0 ;  /* 0x0000000000007941 */ /* 0x000fea0003800200 */
.L_x_6559:
        /* <DEDUP_REMOVED lines=37> */
.L_x_6562:
[----:B------:R-:W-:Y:S05]  /*2360*/  BSYNC.RECONVERGENT B0 ;  /* 0x0000000000007941 */ /* 0x000fea0003800200 */
.L_x_6561:
        /* <DEDUP_REMOVED lines=36> */
.L_x_6564:
[----:B------:R-:W-:Y:S05]  /*25b0*/  BSYNC.RECONVERGENT B0 ;  /* 0x0000000000007941 */ /* 0x000fea0003800200 */
.L_x_6563:
        /* <DEDUP_REMOVED lines=41> */
.L_x_6566:
[----:B------:R-:W-:Y:S05]  /*2850*/  BSYNC.RECONVERGENT B0 ;  /* 0x0000000000007941 */ /* 0x000fea0003800200 */
.L_x_6565:
[----:B------:R-:W-:Y:S01]  /*2860*/  SHF.L.U32 R76, R7, 0x10, RZ ;  /* 0x00000010074c7819 */ /* 0x000fe200000006ff */
[----:B------:R-:W-:Y:S01]  /*2870*/  BSSY.RECONVERGENT B0, `(.L_x_6567) ;  /* 0x0000026000007945 */ /* 0x000fe20003800200 */
[----:B------:R-:W-:Y:S01]  /*2880*/  FSETP.GTU.FTZ.AND P4, PT, R75, 20, PT ;  /* 0x41a000004b00780b */ /* 0x000fe20003f9c000 */
[C---:B------:R-:W-:Y:S01]  /*2890*/  IMAD.U32 R107, R18.reuse, 0x10000, RZ ;  /* 0x00010000126b7824 */ /* 0x040fe200078e00ff */
[----:B------:R-:W-:Y:S01]  /*28a0*/  PRMT R9, R18, 0x7632, R9 ;  /* 0x0000763212097816 */ /* 0x000fe20000000009 */
[----:B------:R-:W-:Y:S01]  /*28b0*/  FADD.FTZ R76, R76, R47 ;  /* 0x0000002f4c4c7221 */ /* 0x000fe20000010000 */
        /* <DEDUP_REMOVED lines=33> */
.L_x_6568:
[----:B------:R-:W-:Y:S05]  /*2ad0*/  BSYNC.RECONVERGENT B0 ;  /* 0x0000000000007941 */ /* 0x000fea0003800200 */
.L_x_6567:
[----:B------:R-:W-:Y:S01]  /*2ae0*/  ISETP.EQ.OR P6, PT, RZ, UR6, P5 ;  /* 0x00000006ff007c0c */ /* 0x000fe2000afc2670 */
[----:B------:R-:W-:Y:S01]  /*2af0*/  BSSY.RECONVERGENT B0, `(.L_x_6569) ;  /* 0x0000028000007945 */ /* 0x000fe20003800200 */
[----:B------:R-:W-:Y:S01]  /*2b00*/  SHF.L.U32 R8, R8, 0x10, RZ ;  /* 0x0000001008087819 */ /* 0x000fe200000006ff */
[----:B------:R-:W-:Y:S01]  /*2b10*/  IMAD.U32 R103, R12, 0x10000, RZ ;  /* 0x000100000c677824 */ /* 0x000fe200078e00ff */
[----:B------:R-:W-:Y:S02]  /*2b20*/  PRMT R7, R19, 0x7632, R7 ;  /* 0x0000763213077816 */ /* 0x000fe40000000007 */
[----:B------:R-:W-:Y:S01]  /*2b30*/  FSETP.GTU.FTZ.AND P3, PT, R76, 20, PT ;  /* 0x41a000004c00780b */ /* 0x000fe20003f7c000 */
[----:B------:R-:W-:Y:S01]  /*2b40*/  FADD.FTZ R87, R8, R47 ;  /* 0x0000002f08577221 */ /* 0x000fe20000010000 */
[----:B------:R-:W-:Y:S02]  /*2b50*/  ISETP.EQ.OR P5, PT, RZ, UR6, P4 ;  /* 0x00000006ff007c0c */ /* 0x000fe4000a7a2670 */
[----:B------:R-:W-:-:S02]  /*2b60*/  PRMT R10, R7, 0x7632, R10 ;  /* 0x00007632070a7816 */ /* 0x000fc4000000000a */
[----:B------:R-:W-:Y:S01]  /*2b70*/  PRMT R12, R12, 0x7632, R12 ;  /* 0x000076320c0c7816 */ /* 0x000fe2000000000c */
[----:B------:R-:W-:Y:S08]  /*2b80*/  @P6 BRA `(.L_x_6570) ;  /* 0x0000000000786947 */ /* 0x000ff00003800000 */
        /* <DEDUP_REMOVED lines=30> */
.L_x_6570:
[----:B------:R-:W-:Y:S05]  /*2d70*/  BSYNC.RECONVERGENT B0 ;  /* 0x0000000000007941 */ /* 0x000fea0003800200 */
.L_x_6569:
[----:B------:R-:W-:Y:S01]  /*2d80*/  SHF.L.U32 R10, R10, 0x10, RZ ;  /* 0x000000100a0a7819 */ /* 0x000fe200000006ff */
[----:B------:R-:W-:Y:S01]  /*2d90*/  BSSY.RECONVERGENT B0, `(.L_x_6571) ;  /* 0x0000026000007945 */ /* 0x000fe20003800200 */
[----:B------:R-:W-:Y:S01]  /*2da0*/  SHF.L.U32 R101, R13, 0x10, RZ ;  /* 0x000000100d657819 */ /* 0x000fe200000006ff */
[----:B------:R-:W-:Y:S01]  /*2db0*/  IMAD.U32 R99, R14, 0x10000, RZ ;  /* 0x000100000e637824 */ /* 0x000fe200078e00ff */
[----:B------:R-:W-:Y:S01]  /*2dc0*/  FSETP.GTU.FTZ.AND P4, PT, R87, 20, PT ;  /* 0x41a000005700780b */ /* 0x000fe20003f9c000 */
[----:B------:R-:W-:Y:S01]  /*2dd0*/  FADD.FTZ R92, R10, R47 ;  /* 0x0000002f0a5c7221 */ /* 0x000fe20000010000 */
[----:B------:R-:W-:Y:S02]  /*2de0*/  PRMT R13, R13, 0x7632, R13 ;  /* 0x000076320d0d7816 */ /* 0x000fe4000000000d */
        /* <DEDUP_REMOVED lines=32> */
.L_x_6572:
[----:B------:R-:W-:Y:S05]  /*2ff0*/  BSYNC.RECONVERGENT B0 ;  /* 0x0000000000007941 */ /* 0x000fea0003800200 */
.L_x_6571:
        /* <DEDUP_REMOVED lines=43> */
.L_x_6574:
[----:B------:R-:W-:Y:S05]  /*32b0*/  BSYNC.RECONVERGENT B0 ;  /* 0x0000000000007941 */ /* 0x000fea0003800200 */
.L_x_6573:
        /* <DEDUP_REMOVED lines=32> */
.L_x_6576:
[----:B------:R-:W-:Y:S05]  /*34c0*/  BSYNC.RECONVERGENT B0 ;  /* 0x0000000000007941 */ /* 0x000fea0003800200 */
.L_x_6575:
        /* <DEDUP_REMOVED lines=32> */
.L_x_6578:
[----:B------:R-:W-:Y:S05]  /*36d0*/  BSYNC.RECONVERGENT B0 ;  /* 0x0000000000007941 */ /* 0x000fea0003800200 */
.L_x_6577:
        /* <DEDUP_REMOVED lines=32> */
.L_x_6580:
[----:B------:R-:W-:Y:S05]  /*38e0*/  BSYNC.RECONVERGENT B0 ;  /* 0x0000000000007941 */ /* 0x000fea0003800200 */
.L_x_6579:
        /* <DEDUP_REMOVED lines=27> */
[----:B------:R-:W-:Y:S01]  /*3aa0*/  IMAD.MOV.U32 R11, RZ, RZ, 0x0 ;  /* 0x00000000ff0b7424 */ /* 0x000fe200078e00ff */
[----:B------:R-:W-:Y:S01]  /*3ab0*/  R2UR UR16, R41 ;  /* 0x00000000291072ca */ /* 0x000fe200000e0000 */
[----:B------:R-:W-:Y:S01]  /*3ac0*/  FMUL.FTZ R111, R111, R64 ;  /* 0x000000406f6f7220 */ /* 0x000fe20000410000 */
        /* <DEDUP_REMOVED lines=24> */
[----:B------:R-:W-:Y:S01]  /*3c50*/  IMAD.MOV.U32 R93, RZ, RZ, R49 ;  /* 0x000000ffff5d7224 */ /* 0x000fe200078e0031 */
[----:B0-----:R-:W-:Y:S01]  /*3c60*/  SHF.L.U64.HI R114, R32, 0x1, R33 ;  /* 0x0000000120727819 */ /* 0x001fe20000010221 */
[----:B------:R-:W-:-:S02]  /*3c70*/  UIADD3 UR8, UPT, UPT, UR5, 0x2140, URZ ;  /* 0x0000214005087890 */ /* 0x000fc4000fffe0ff */
[----:B------:R-:W-:Y:S01]  /*3c80*/  UIADD3 UR5, UPT, UPT, -UR6, URZ, URZ ;  /* 0x000000ff06057290 */ /* 0x000fe2000fffe1ff */
[----:B------:R-:W0:Y:S01]  /*3c90*/  LDCU.64 UR24, c[0x0][0x450] ;  /* 0x00008a00ff1877ac */ /* 0x000e220008000a00 */
[----:B------:R-:W4:Y:S01]  /*3ca0*/  LDCU.64 UR26, c[0x0][0x460] ;  /* 0x00008c00ff1a77ac */ /* 0x000f220008000a00 */
[----:B-1----:R-:W-:Y:S02]  /*3cb0*/  USHF.L.U64.HI UR11, UR18, 0x1, UR19 ;  /* 0x00000001120b7899 */ /* 0x002fe40008010213 */
[----:B--2---:R-:W-:Y:S02]  /*3cc0*/  USHF.L.U64.HI UR10, UR20, 0x2, UR21 ;  /* 0x00000002140a7899 */ /* 0x004fe40008010215 */
[----:B---3--:R-:W-:Y:S01]  /*3cd0*/  USHF.L.U64.HI UR9, UR22, 0x1, UR23 ;  /* 0x0000000116097899 */ /* 0x008fe20008010217 */
[----:B------:R-:W-:Y:S01]  /*3ce0*/  UMOV UR6, URZ ;  /* 0x000000ff00067c82 */ /* 0x000fe20008000000 */
[----:B------:R-:W-:-:S10]  /*3cf0*/  UMOV UR7, URZ ;  /* 0x000000ff00077c82 */ /* 0x000fd40008000000 */
.L_x_6591:
[----:B------:R-:W2:Y:S04]  /*3d00*/  LDG.E.128 R20, desc[UR14][R30.64] ;  /* 0x0000000e1e147981 */ /* 0x000ea8000c1e1d00 */
[----:B------:R-:W3:Y:S01]  /*3d10*/  LDG.E.128 R8, desc[UR14][R30.64+-0x200] ;  /* 0xfffe000e1e087981 */ /* 0x000ee2000c1e1d00 */
[----:B------:R-:W-:Y:S02]  /*3d20*/  MOV R70, UR16 ;  /* 0x0000001000467c02 */ /* 0x000fe40008000f00 */
[----:B------:R-:W-:-:S05]  /*3d30*/  MOV R71, UR17 ;  /* 0x0000001100477c02 */ /* 0x000fca0008000f00 */
[----:B------:R-:W5:Y:S01]  /*3d40*/  LDG.E R70, desc[UR14][R70.64] ;  /* 0x0000000e46467981 */ /* 0x000f62000c1e1900 */
[----:B------:R-:W-:-:S04]  /*3d50*/  IADD3 R116, PT, PT, R36, 0x1, RZ ;  /* 0x0000000124747810 */ /* 0x000fc80007ffe0ff */
[----:B------:R-:W-:Y:S01]  /*3d60*/  ISETP.GE.U32.AND P6, PT, R116, R35, PT ;  /* 0x000000237400720c */ /* 0x000fe20003fc6070 */
[----:B--2---:R1:W-:Y:S04]  /*3d70*/  STS.128 [R34+0x200], R20 ;  /* 0x0002001422007388 */ /* 0x0043e80000000c00 */
[----:B---3--:R2:W-:Y:S01]  /*3d80*/  STS.128 [R34], R8 ;  /* 0x0000000822007388 */ /* 0x0085e20000000c00 */
[----:B-1----:R-:W-:Y:S01]  /*3d90*/  MOV R20, R4 ;  /* 0x0000000400147202 */ /* 0x002fe20000000f00 */
[----:B------:R-:W-:Y:S01]  /*3da0*/  IMAD.MOV.U32 R21, RZ, RZ, R19 ;  /* 0x000000ffff157224 */ /* 0x000fe200078e0013 */
[----:B------:R-:W-:-:S04]  /*3db0*/  NOP ;  /* 0x0000000000007918 */ /* 0x000fc80000000000 */
[----:B------:R-:W3:Y:S04]  /*3dc0*/  LDG.E.128 R12, desc[UR14][R20.64+-0x200] ;  /* 0xfffe000e140c7981 */ /* 0x000ee8000c1e1d00 */
[----:B0-----:R-:W4:Y:S04]  /*3dd0*/  LDG.E.128 R16, desc[UR14][R20.64] ;  /* 0x0000000e14107981 */ /* 0x001f28000c1e1d00 */
[----:B------:R-:W1:Y:S01]  /*3de0*/  LDS.128 R4, [R0] ;  /* 0x0000000000047984 */ /* 0x000e620000000c00 */
[----:B-----5:R-:W-:-:S04]  /*3df0*/  FMUL.FTZ R121, R70, 1.4426950216293334961 ;  /* 0x3fb8aa3b46797820 */ /* 0x020fc80000410000 */
[C---:B------:R-:W-:Y:S01]  /*3e00*/  FMUL.FTZ R33, R121.reuse, R63 ;  /* 0x0000003f79217220 */ /* 0x040fe20000410000 */
[----:B--2---:R-:W-:Y:S01]  /*3e10*/  FMUL.FTZ R11, R121, R62 ;  /* 0x0000003e790b7220 */ /* 0x004fe20000410000 */
[----:B------:R-:W-:-:S04]  /*3e20*/  IADD3 R8, PT, PT, R36, 0x3, RZ ;  /* 0x0000000324087810 */ /* 0x000fc80007ffe0ff */
[----:B------:R-:W2:Y:S01]  /*3e30*/  MUFU.EX2 R33, R33 ;  /* 0x0000002100217308 */ /* 0x000ea20000000800 */
[----:B------:R-:W-:Y:S01]  /*3e40*/  ISETP.GE.U32.AND P3, PT, R8, R35, PT ;  /* 0x000000230800720c */ /* 0x000fe20003f66070 */
[C---:B------:R-:W-:Y:S01]  /*3e50*/  VIADD R10, R36.reuse, 0x4 ;  /* 0x00000004240a7836 */ /* 0x040fe20000000000 */
[----:B------:R-:W-:-:S05]  /*3e60*/  IADD3 R8, PT, PT, R36, 0x5, RZ ;  /* 0x0000000524087810 */ /* 0x000fca0007ffe0ff */
[----:B------:R-:W5:Y:S01]  /*3e70*/  MUFU.EX2 R11, R11 ;  /* 0x0000000b000b7308 */ /* 0x000f620000000800 */
[-C--:B------:R-:W-:Y:S02]  /*3e80*/  ISETP.GE.U32.AND P4, PT, R10, R35.reuse, PT ;  /* 0x000000230a00720c */ /* 0x080fe40003f86070 */
[----:B------:R-:W-:Y:S02]  /*3e90*/  ISETP.GE.U32.AND P5, PT, R8, R35, PT ;  /* 0x000000230800720c */ /* 0x000fe40003fa6070 */
[C---:B------:R-:W-:Y:S02]  /*3ea0*/  IADD3 R8, PT, PT, R36.reuse, 0x6, RZ ;  /* 0x0000000624087810 */ /* 0x040fe40007ffe0ff */
[----:B------:R-:W-:Y:S02]  /*3eb0*/  IADD3 R70, PT, PT, R36, 0x2, RZ ;  /* 0x0000000224467810 */ /* 0x000fe40007ffe0ff */
[----:B-1----:R-:W-:-:S04]  /*3ec0*/  PRMT R9, R4, 0x7632, R9 ;  /* 0x0000763204097816 */ /* 0x002fc80000000009 */
[----:B------:R-:W-:Y:S01]  /*3ed0*/  SHF.L.U32 R9, R9, 0x10, RZ ;  /* 0x0000001009097819 */ /* 0x000fe200000006ff */
[----:B------:R-:W-:-:S04]  /*3ee0*/  IMAD.U32 R10, R5, 0x10000, RZ ;  /* 0x00010000050a7824 */ /* 0x000fc800078e00ff */
[----:B------:R-:W-:Y:S01]  /*3ef0*/  FMUL.FTZ R9, R110, R9 ;  /* 0x000000096e097220 */ /* 0x000fe20000410000 */
[----:B--2---:R-:W-:Y:S01]  /*3f00*/  FSEL R71, R33, 1, !P6 ;  /* 0x3f80000021477808 */ /* 0x004fe20007000000 */
[----:B------:R-:W-:Y:S01]  /*3f10*/  FMUL.FTZ R10, R109, R10 ;  /* 0x0000000a6d0a7220 */ /* 0x000fe20000410000 */
[-C--:B------:R-:W-:Y:S02]  /*3f20*/  ISETP.GE.U32.AND P0, PT, R70, R35.reuse, PT ;  /* 0x000000234600720c */ /* 0x080fe40003f06070 */
[----:B------:R-:W-:Y:S02]  /*3f30*/  FSEL R116, R9, RZ, !P6 ;  /* 0x000000ff09747208 */ /* 0x000fe40007000000 */
[----:B------:R-:W-:Y:S02]  /*3f40*/  ISETP.GE.U32.AND P6, PT, R8, R35, PT ;  /* 0x000000230800720c */ /* 0x000fe40003fc6070 */
[----:B------:R-:W-:Y:S02]  /*3f50*/  IADD3 R8, PT, PT, R36, 0x7, RZ ;  /* 0x0000000724087810 */ /* 0x000fe40007ffe0ff */
[----:B------:R-:W-:-:S02]  /*3f60*/  FSEL R70, R10, RZ, !P0 ;  /* 0x000000ff0a467208 */ /* 0x000fc40004000000 */
[----:B-----5:R-:W-:Y:S02]  /*3f70*/  FSEL R33, R11, 1, !P0 ;  /* 0x3f8000000b217808 */ /* 0x020fe40004000000 */
[----:B------:R-:W-:Y:S02]  /*3f80*/  ISETP.GE.U32.AND P0, PT, R8, R35, PT ;  /* 0x000000230800720c */ /* 0x000fe40003f06070 */
[----:B------:R-:W1:Y:S01]  /*3f90*/  LDS.128 R8, [R0+0x10] ;  /* 0x0000100000087984 */ /* 0x000e620000000c00 */
[----:B------:R-:W-:Y:S01]  /*3fa0*/  PRMT R5, R5, 0x7632, R5 ;  /* 0x0000763205057816 */ /* 0x000fe20000000005 */
[C---:B------:R-:W-:Y:S01]  /*3fb0*/  FMUL.FTZ R22, R121.reuse, R65 ;  /* 0x0000004179167220 */ /* 0x040fe20000410000 */
[----:B------:R-:W-:Y:S02]  /*3fc0*/  FMUL.FTZ R23, R121, R60 ;  /* 0x0000003c79177220 */ /* 0x000fe40000410000 */
[----:B------:R-:W-:Y:S01]  /*3fd0*/  SHF.L.U32 R5, R5, 0x10, RZ ;  /* 0x0000001005057819 */ /* 0x000fe200000006ff */
[C---:B------:R-:W-:Y:S01]  /*3fe0*/  FMUL.FTZ R115, R121.reuse, R66 ;  /* 0x0000004279737220 */ /* 0x040fe20000410000 */
[----:B------:R2:W5:Y:S03]  /*3ff0*/  MUFU.EX2 R117, R23 ;  /* 0x0000001700757308 */ /* 0x0005660000000800 */
[----:B------:R-:W-:Y:S01]  /*4000*/  FMUL.FTZ R5, R108, R5 ;  /* 0x000000056c057220 */ /* 0x000fe20000410000 */
[----:B------:R-:W-:-:S04]  /*4010*/  FMUL.FTZ R119, R121, R67 ;  /* 0x0000004379777220 */ /* 0x000fc80000410000 */
[----:B------:R-:W0:Y:S01]  /*4020*/  MUFU.EX2 R22, R22 ;  /* 0x0000001600167308 */ /* 0x000e220000000800 */
[----:B--2---:R-:W-:Y:S01]  /*4030*/  FSEL R23, R5, RZ, !P3 ;  /* 0x000000ff05177208 */ /* 0x004fe20005800000 */
[C---:B------:R-:W-:Y:S01]  /*4040*/  IMAD.U32 R120, R6.reuse, 0x10000, RZ ;  /* 0x0001000006787824 */ /* 0x040fe200078e00ff */
[----:B------:R-:W-:Y:S01]  /*4050*/  PRMT R5, R6, 0x7632, R5 ;  /* 0x0000763206057816 */ /* 0x000fe20000000005 */
[----:B------:R-:W-:-:S04]  /*4060*/  FMUL.FTZ R123, R121, R68 ;  /* 0x00000044797b7220 */ /* 0x000fc80000410000 */
[----:B------:R-:W2:Y:S01]  /*4070*/  MUFU.EX2 R115, R115 ;  /* 0x0000007300737308 */ /* 0x000ea20000000800 */
[----:B------:R-:W-:Y:S01]  /*4080*/  SHF.L.U32 R5, R5, 0x10, RZ ;  /* 0x0000001005057819 */ /* 0x000fe200000006ff */
[----:B------:R-:W-:Y:S01]  /*4090*/  FMUL.FTZ R120, R107, R120 ;  /* 0x000000786b787220 */ /* 0x000fe20000410000 */
[----:B------:R-:W-:-:S05]  /*40a0*/  IADD3 R6, PT, PT, R36, 0x9, RZ ;  /* 0x0000000924067810 */ /* 0x000fca0007ffe0ff */
[----:B------:R-:W1:Y:S01]  /*40b0*/  MUFU.EX2 R119, R119 ;  /* 0x0000007700777308 */ /* 0x000e620000000800 */
[----:B------:R-:W-:Y:S01]  /*40c0*/  IADD3 R118, PT, PT, R36, 0x8, RZ ;  /* 0x0000000824767810 */ /* 0x000fe20007ffe0ff */
[----:B------:R-:W-:Y:S01]  /*40d0*/  FMUL.FTZ R5, R106, R5 ;  /* 0x000000056a057220 */ /* 0x000fe20000410000 */
[----:B------:R-:W-:Y:S01]  /*40e0*/  FMUL.FTZ R124, R121, R69 ;  /* 0x00000045797c7220 */ /* 0x000fe20000410000 */
[----:B------:R-:W-:Y:S01]  /*40f0*/  FSEL R120, R120, RZ, !P4 ;  /* 0x000000ff78787208 */ /* 0x000fe20006000000 */
[----:B------:R-:W-:Y:S01]  /*4100*/  IMAD.U32 R122, R7, 0x10000, RZ ;  /* 0x00010000077a7824 */ /* 0x000fe200078e00ff */
[----:B-----5:R-:W-:Y:S02]  /*4110*/  FSEL R117, R117, 1, !P4 ;  /* 0x3f80000075757808 */ /* 0x020fe40006000000 */
[----:B------:R-:W5:Y:S01]  /*4120*/  MUFU.EX2 R123, R123 ;  /* 0x0000007b007b7308 */ /* 0x000f620000000800 */
[----:B------:R-:W-:Y:S02]  /*4130*/  ISETP.GE.U32.AND P4, PT, R6, R35, PT ;  /* 0x000000230600720c */ /* 0x000fe40003f86070 */
[----:B------:R-:W-:-:S02]  /*4140*/  PRMT R7, R7, 0x7632, R7 ;  /* 0x0000763207077816 */ /* 0x000fc40000000007 */
[----:B0-----:R-:W-:Y:S02]  /*4150*/  FSEL R22, R22, 1, !P3 ;  /* 0x3f80000016167808 */ /* 0x001fe40005800000 */
[----:B------:R-:W-:Y:S01]  /*4160*/  IADD3 R6, PT, PT, R36, 0xa, RZ ;  /* 0x0000000a24067810 */ /* 0x000fe20007ffe0ff */
[----:B------:R0:W5:Y:S01]  /*4170*/  MUFU.EX2 R139, R124 ;  /* 0x0000007c008b7308 */ /* 0x0001620000000800 */
[----:B------:R-:W-:Y:S01]  /*4180*/  ISETP.GE.U32.AND P3, PT, R118, R35, PT ;  /* 0x000000237600720c */ /* 0x000fe20003f66070 */
[----:B------:R-:W-:Y:S01]  /*4190*/  FMUL.FTZ R122, R105, R122 ;  /* 0x0000007a697a7220 */ /* 0x000fe20000410000 */
[----:B------:R-:W-:Y:S01]  /*41a0*/  FSEL R118, R5, RZ, !P5 ;  /* 0x000000ff05767208 */ /* 0x000fe20006800000 */
[----:B------:R-:W-:Y:S01]  /*41b0*/  FMUL.FTZ R5, R121, R72 ;  /* 0x0000004879057220 */ /* 0x000fe20000410000 */
[----:B--2---:R-:W-:Y:S02]  /*41c0*/  FSEL R115, R115, 1, !P5 ;  /* 0x3f80000073737808 */ /* 0x004fe40006800000 */
[----:B------:R-:W-:-:S02]  /*41d0*/  SHF.L.U32 R7, R7, 0x10, RZ ;  /* 0x0000001007077819 */ /* 0x000fc400000006ff */
[----:B------:R-:W-:Y:S01]  /*41e0*/  ISETP.GE.U32.AND P5, PT, R6, R35, PT ;  /* 0x000000230600720c */ /* 0x000fe20003fa6070 */
[----:B------:R-:W-:Y:S01]  /*41f0*/  FMUL.FTZ R125, R121, R73 ;  /* 0x00000049797d7220 */ /* 0x000fe20000410000 */
[----:B------:R-:W-:Y:S01]  /*4200*/  IADD3 R6, PT, PT, R36, 0xb, RZ ;  /* 0x0000000b24067810 */ /* 0x000fe20007ffe0ff */
[----:B------:R2:W2:Y:S01]  /*4210*/  MUFU.EX2 R137, R5 ;  /* 0x0000000500897308 */ /* 0x0004a20000000800 */
[----:B------:R-:W-:Y:S01]  /*4220*/  FSEL R122, R122, RZ, !P6 ;  /* 0x000000ff7a7a7208 */ /* 0x000fe20007000000 */
[----:B------:R-:W-:Y:S01]  /*4230*/  FMUL.FTZ R7, R104, R7 ;  /* 0x0000000768077220 */ /* 0x000fe20000410000 */
[----:B-1----:R-:W-:Y:S01]  /*4240*/  FSEL R119, R119, 1, !P6 ;  /* 0x3f80000077777808 */ /* 0x002fe20007000000 */
[----:B0-----:R-:W-:Y:S01]  /*4250*/  IMAD.U32 R124, R8, 0x10000, RZ ;  /* 0x00010000087c7824 */ /* 0x001fe200078e00ff */
[----:B------:R-:W-:Y:S02]  /*4260*/  ISETP.GE.U32.AND P6, PT, R6, R35, PT ;  /* 0x000000230600720c */ /* 0x000fe40003fc6070 */
[----:B------:R-:W-:-:S02]  /*4270*/  IADD3 R6, PT, PT, R36, 0xc, RZ ;  /* 0x0000000c24067810 */ /* 0x000fc40007ffe0ff */
[----:B------:R-:W-:Y:S01]  /*4280*/  PRMT R8, R8, 0x7632, R8 ;  /* 0x0000763208087816 */ /* 0x000fe20000000008 */
[----:B------:R-:W0:Y:S01]  /*4290*/  MUFU.EX2 R125, R125 ;  /* 0x0000007d007d7308 */ /* 0x000e220000000800 */
[----:B------:R-:W-:Y:S01]  /*42a0*/  FSEL R136, R7, RZ, !P0 ;  /* 0x000000ff07887208 */ /* 0x000fe20004000000 */
[----:B------:R-:W-:Y:S01]  /*42b0*/  FMUL.FTZ R124, R103, R124 ;  /* 0x0000007c677c7220 */ /* 0x000fe20000410000 */
[----:B-----5:R-:W-:Y:S02]  /*42c0*/  FSEL R133, R123, 1, !P0 ;  /* 0x3f8000007b857808 */ /* 0x020fe40004000000 */
[----:B------:R-:W-:Y:S02]  /*42d0*/  ISETP.GE.U32.AND P0, PT, R6, R35, PT ;  /* 0x000000230600720c */ /* 0x000fe40003f06070 */
[----:B--2---:R-:W-:Y:S02]  /*42e0*/  SHF.L.U32 R5, R8, 0x10, RZ ;  /* 0x0000001008057819 */ /* 0x004fe400000006ff */
[----:B------:R-:W-:Y:S01]  /*42f0*/  IADD3 R6, PT, PT, R36, 0xd, RZ ;  /* 0x0000000d24067810 */ /* 0x000fe20007ffe0ff */
[----:B------:R-:W-:Y:S01]  /*4300*/  FMUL.FTZ R7, R121, R74 ;  /* 0x0000004a79077220 */ /* 0x000fe20000410000 */
[----:B------:R-:W-:Y:S01]  /*4310*/  FSEL R142, R124, RZ, !P3 ;  /* 0x000000ff7c8e7208 */ /* 0x000fe20005800000 */
[----:B------:R-:W-:Y:S01]  /*4320*/  FMUL.FTZ R5, R102, R5 ;  /* 0x0000000566057220 */ /* 0x000fe20000410000 */
[----:B------:R-:W-:-:S02]  /*4330*/  FSEL R139, R139, 1, !P3 ;  /* 0x3f8000008b8b7808 */ /* 0x000fc40005800000 */
[-C--:B------:R-:W-:Y:S01]  /*4340*/  ISETP.GE.U32.AND P3, PT, R6, R35.reuse, PT ;  /* 0x000000230600720c */ /* 0x080fe20003f66070 */
[----:B------:R-:W-:Y:S01]  /*4350*/  VIADD R6, R36, 0xe ;  /* 0x0000000e24067836 */ /* 0x000fe20000000000 */
[----:B------:R-:W-:Y:S01]  /*4360*/  SHF.L.U32 R8, R9, 0x10, RZ ;  /* 0x0000001009087819 */ /* 0x000fe200000006ff */
[----:B------:R-:W1:Y:S01]  /*4370*/  MUFU.EX2 R7, R7 ;  /* 0x0000000700077308 */ /* 0x000e620000000800 */
[----:B------:R-:W-:Y:S02]  /*4380*/  FSEL R140, R5, RZ, !P4 ;  /* 0x000000ff058c7208 */ /* 0x000fe40006000000 */
[----:B------:R-:W-:Y:S01]  /*4390*/  FSEL R137, R137, 1, !P4 ;  /* 0x3f80000089897808 */ /* 0x000fe20006000000 */
[----:B------:R-:W-:Y:S01]  /*43a0*/  FMUL.FTZ R8, R101, R8 ;  /* 0x0000000865087220 */ /* 0x000fe20000410000 */
[----:B------:R-:W-:Y:S02]  /*43b0*/  ISETP.GE.U32.AND P4, PT, R6, R35, PT ;  /* 0x000000230600720c */ /* 0x000fe40003f86070 */
[----:B------:R-:W-:-:S02]  /*43c0*/  IADD3 R6, PT, PT, R36, 0xf, RZ ;  /* 0x0000000f24067810 */ /* 0x000fc40007ffe0ff */
[----:B------:R-:W-:Y:S02]  /*43d0*/  FSEL R138, R8, RZ, !P5 ;  /* 0x000000ff088a7208 */ /* 0x000fe40006800000 */
[----:B0-----:R-:W-:Y:S02]  /*43e0*/  FSEL R135, R125, 1, !P5 ;  /* 0x3f8000007d877808 */ /* 0x001fe40006800000 */
[----:B------:R-:W-:Y:S02]  /*43f0*/  ISETP.GE.U32.AND P5, PT, R6, R35, PT ;  /* 0x000000230600720c */ /* 0x000fe40003fa6070 */
[----:B------:R-:W-:-:S05]  /*4400*/  SHF.L.U32 R6, R10, 0x10, RZ ;  /* 0x000000100a067819 */ /* 0x000fca00000006ff */
        /* <DEDUP_REMOVED lines=10> */
[C---:B------:R-:W-:Y:S01]  /*44b0*/  PRMT R6, R11.reuse, 0x7632, R6 ;  /* 0x000076320b067816 */ /* 0x040fe20000000006 */
[----:B------:R-:W-:Y:S01]  /*44c0*/  IMAD.U32 R11, R11, 0x10000, RZ ;  /* 0x000100000b0b7824 */ /* 0x000fe200078e00ff */
[----:B------:R-:W-:Y:S02]  /*44d0*/  PRMT R9, R9, 0x7632, R9 ;  /* 0x0000763209097816 */ /* 0x000fe40000000009 */
[----:B------:R-:W-:-:S03]  /*44e0*/  PRMT R10, R10, 0x7632, R10 ;  /* 0x000076320a0a7816 */ /* 0x000fc6000000000a */
[----:B------:R-:W1:Y:S01]  /*44f0*/  MUFU.EX2 R145, R145 ;  /* 0x0000009100917308 */ /* 0x000e620000000800 */
[----:B------:R-:W-:-:S07]  /*4500*/  SHF.L.U32 R4, R4, 0x10, RZ ;  /* 0x0000001004047819 */ /* 0x000fce00000006ff */
[----:B------:R-:W2:Y:S01]  /*4510*/  MUFU.EX2 R147, R147 ;  /* 0x0000009300937308 */ /* 0x000ea20000000800 */
[----:B0-----:R-:W-:-:S07]  /*4520*/  FSEL R143, R5, 1, !P4 ;  /* 0x3f800000058f7808 */ /* 0x001fce0006000000 */
[----:B------:R-:W-:Y:S01]  /*4530*/  MUFU.EX2 R154, R154 ;  /* 0x0000009a009a7308 */ /* 0x000fe20000000800 */
[----:B------:R-:W-:-:S07]  /*4540*/  FMUL.FTZ R11, R96, R11 ;  /* 0x0000000b600b7220 */ /* 0x000fce0000410000 */
[----:B------:R-:W0:Y:S01]  /*4550*/  MUFU.EX2 R7, R7 ;  /* 0x0000000700077308 */ /* 0x000e220000000800 */
[----:B------:R-:W-:Y:S01]  /*4560*/  SHF.L.U32 R9, R9, 0x10, RZ ;  /* 0x0000001009097819 */ /* 0x000fe200000006ff */
[----:B---3--:R-:W-:Y:S04]  /*4570*/  STS.128 [R34+0x1080], R12 ;  /* 0x0010800c22007388 */ /* 0x008fe80000000c00 */
[----:B----4-:R-:W-:Y:S01]  /*4580*/  STS.128 [R34+0x1280], R16 ;  /* 0x0012801022007388 */ /* 0x010fe20000000c00 */
[----:B------:R-:W-:-:S03]  /*4590*/  NOP ;  /* 0x0000000000007918 */ /* 0x000fc60000000000 */
[----:B------:R-:W3:Y:S04]  /*45a0*/  LDS.128 R16, [R0+0x1080] ;  /* 0x0010800000107984 */ /* 0x000ee80000000c00 */
[----:B------:R-:W4:Y:S01]  /*45b0*/  LDS.128 R12, [R0+0x1090] ;  /* 0x00109000000c7984 */ /* 0x000f220000000c00 */
[----:B------:R-:W-:Y:S02]  /*45c0*/  SHF.L.U32 R5, R10, 0x10, RZ ;  /* 0x000000100a057819 */ /* 0x000fe400000006ff */
[----:B------:R-:W-:Y:S01]  /*45d0*/  SHF.L.U32 R6, R6, 0x10, RZ ;  /* 0x0000001006067819 */ /* 0x000fe200000006ff */
[----:B------:R-:W-:Y:S01]  /*45e0*/  FMUL.FTZ R4, R111, R4 ;  /* 0x000000046f047220 */ /* 0x000fe20000410000 */
[C---:B---3--:R-:W-:Y:S02]  /*45f0*/  PRMT R130, R16.reuse, 0x7632, R130 ;  /* 0x0000763210827816 */ /* 0x048fe40000000082 */
[----:B------:R-:W-:-:S02]  /*4600*/  SHF.L.U32 R121, R16, 0x10, RZ ;  /* 0x0000001010797819 */ /* 0x000fc400000006ff */
[C---:B------:R-:W-:Y:S02]  /*4610*/  PRMT R123, R17.reuse, 0x7632, R123 ;  /* 0x00007632117b7816 */ /* 0x040fe4000000007b */
[----:B------:R-:W-:Y:S02]  /*4620*/  SHF.L.U32 R124, R17, 0x10, RZ ;  /* 0x00000010117c7819 */ /* 0x000fe400000006ff */
[----:B------:R-:W3:Y:S01]  /*4630*/  @P0 LDS.64 R16, [UR8] ;  /* 0x00000008ff100984 */ /* 0x000ee20008000a00 */
[----:B----4-:R-:W-:Y:S01]  /*4640*/  PRMT R129, R12, 0x7632, R129 ;  /* 0x000076320c817816 */ /* 0x010fe20000000081 */
[----:B------:R-:W-:Y:S01]  /*4650*/  FMUL.FTZ R9, R100, R9 ;  /* 0x0000000964097220 */ /* 0x000fe20000410000 */
[----:B------:R-:W-:Y:S01]  /*4660*/  FSEL R146, R11, RZ, !P4 ;  /* 0x000000ff0b927208 */ /* 0x000fe20006000000 */
[----:B------:R-:W-:Y:S01]  /*4670*/  FMUL.FTZ R5, R98, R5 ;  /* 0x0000000562057220 */ /* 0x000fe20000410000 */
[----:B------:R-:W-:Y:S01]  /*4680*/  FMUL.FTZ R6, R95, R6 ;  /* 0x000000065f067220 */ /* 0x000fe20000410000 */
[----:B------:R-:W-:-:S02]  /*4690*/  PRMT R125, R18, 0x7632, R125 ;  /* 0x00007632127d7816 */ /* 0x000fc4000000007d */
[----:B------:R-:W-:Y:S02]  /*46a0*/  PRMT R127, R19, 0x7632, R127 ;  /* 0x00007632137f7816 */ /* 0x000fe4000000007f */
[----:B------:R-:W-:Y:S02]  /*46b0*/  PRMT R132, R13, 0x7632, R132 ;  /* 0x000076320d847816 */ /* 0x000fe40000000084 */
[----:B------:R-:W-:Y:S02]  /*46c0*/  PRMT R131, R14, 0x7632, R131 ;  /* 0x000076320e837816 */ /* 0x000fe40000000083 */
[----:B------:R-:W-:Y:S02]  /*46d0*/  PRMT R134, R15, 0x7632, R134 ;  /* 0x000076320f867816 */ /* 0x000fe40000000086 */
[----:B------:R-:W-:Y:S01]  /*46e0*/  ISETP.GE.U32.AND P4, PT, R36, R35, PT ;  /* 0x000000232400720c */ /* 0x000fe20003f86070 */
        /* <DEDUP_REMOVED lines=8> */
[----:B-1----:R-:W-:Y:S02]  /*4770*/  FSEL R145, R145, 1, !P6 ;  /* 0x3f80000091917808 */ /* 0x002fe40007000000 */
[----:B--2---:R-:W-:Y:S02]  /*4780*/  FSEL R147, R147, 1, !P3 ;  /* 0x3f80000093937808 */ /* 0x004fe40005800000 */
[----:B0-----:R-:W-:Y:S02]  /*4790*/  FSEL R149, R7, 1, !P5 ;  /* 0x3f80000007957808 */ /* 0x001fe40006800000 */
[----:B------:R-:W-:Y:S02]  /*47a0*/  FSEL R151, R4, RZ, !P4 ;  /* 0x000000ff04977208 */ /* 0x000fe40006000000 */
[----:B------:R-:W-:Y:S02]  /*47b0*/  FSEL R154, R154, 1, !P4 ;  /* 0x3f8000009a9a7808 */ /* 0x000fe40006000000 */
        /* <DEDUP_REMOVED lines=9> */
[----:B---3--:R-:W-:Y:S06]  /*4850*/  @P0 BRA `(.L_x_6582) ;  /* 0x0000000000540947 */ /* 0x008fec0003800000 */
[----:B------:R-:W0:Y:S01]  /*4860*/  LDC.U8 R4, c[0x0][0x3a9] ;  /* 0x0000ea40ff047b82 */ /* 0x000e220000000000 */
[----:B------:R-:W-:Y:S01]  /*4870*/  IMAD.MOV.U32 R16, RZ, RZ, 0x3f800000 ;  /* 0x3f800000ff107424 */ /* 0x000fe200078e00ff */
        /* <DEDUP_REMOVED lines=11> */
[----:B--2---:R-:W-:Y:S01]  /*4930*/  SHF.L.U32 R17, R6, 0x10, RZ ;  /* 0x0000001006117819 */ /* 0x004fe200000006ff */
[----:B------:R-:W-:Y:S06]  /*4940*/  BRA `(.L_x_6582) ;  /* 0x0000000000187947 */ /* 0x000fec0003800000 */
.L_x_6583:
[----:B------:R-:W-:Y:S01]  /*4950*/  HFMA2 R17, -RZ, RZ, 0, 0 ;  /* 0x00000000ff117431 */ /* 0x000fe200000001ff */
[----:B------:R-:W-:Y:S06]  /*4960*/  @!P2 BRA `(.L_x_6582) ;  /* 0x000000000010a947 */ /* 0x000fec0003800000 */
[----:B------:R-:W-:Y:S01]  /*4970*/  IMAD.MOV.U32 R4, RZ, RZ, R94 ;  /* 0x000000ffff047224 */ /* 0x000fe200078e005e */
[----:B------:R-:W-:-:S05]  /*4980*/  MOV R5, R93 ;  /* 0x0000005d00057202 */ /* 0x000fca0000000f00 */
[----:B------:R-:W2:Y:S02]  /*4990*/  LDG.E.U16 R17, desc[UR14][R4.64] ;  /* 0x0000000e04117981 */ /* 0x000ea4000c1e1500 */
[----:B--2---:R-:W-:-:S07]  /*49a0*/  SHF.L.U32 R17, R17, 0x10, RZ ;  /* 0x0000001011117819 */ /* 0x004fce00000006ff */
.L_x_6582:
        /* <DEDUP_REMOVED lines=104> */
.L_x_6585:
[----:B------:R-:W-:Y:S05]  /*5030*/  BSYNC.RECONVERGENT B0 ;  /* 0x0000000000007941 */ /* 0x000fea0003800200 */
.L_x_6584:
        /* <DEDUP_REMOVED lines=33> */
.L_x_6589:
        /* <DEDUP_REMOVED lines=29> */
.L_x_6590:
[----:B------:R-:W3:Y:S01]  /*5420*/  LDC.64 R8, c[0x0][0x450] ;  /* 0x00011400ff087b82 */ /* 0x000ee20000000a00 */
[----:B-12--5:R-:W-:-:S05]  /*5430*/  SHF.R.S32.HI R7, RZ, 0x1f, R4 ;  /* 0x0000001fff077819 */ /* 0x026fca0000011404 */
[-C--:B---3--:R-:W-:Y:S02]  /*5440*/  IMAD R10, R7, R8.reuse, RZ ;  /* 0x00000008070a7224 */ /* 0x088fe400078e02ff */
[----:B------:R-:W-:-:S04]  /*5450*/  IMAD.WIDE.U32 R6, R4, R8, UR6 ;  /* 0x0000000604067e25 */ /* 0x000fc8000f8e0008 */
[----:B------:R-:W-:Y:S01]  /*5460*/  IMAD R9, R4, R9, R10 ;  /* 0x0000000904097224 */ /* 0x000fe200078e020a */
[----:B------:R-:W-:-:S04]  /*5470*/  LEA R4, P0, R6, R50, 0x1 ;  /* 0x0000003206047211 */ /* 0x000fc800078008ff */
[----:B------:R-:W-:Y:S02]  /*5480*/  IADD3 R8, PT, PT, R7, R9, RZ ;  /* 0x0000000907087210 */ /* 0x000fe40007ffe0ff */
[----:B------:R-:W-:Y:S02]  /*5490*/  F2FP.BF16.F32.PACK_AB R7, RZ, R5 ;  /* 0x00000005ff07723e */ /* 0x000fe400000010ff */
[----:B------:R-:W-:-:S05]  /*54a0*/  LEA.HI.X R5, R6, R49, R8, 0x1, P0 ;  /* 0x0000003106057211 */ /* 0x000fca00000f0c08 */
[----:B------:R1:W-:Y:S01]  /*54b0*/  STG.E.U16 desc[UR14][R4.64], R7 ;  /* 0x0000000704007986 */ /* 0x0003e2000c10150e */
[----:B------:R-:W-:Y:S05]  /*54c0*/  BRA `(.L_x_6587) ;  /* 0x0000000000207947 */ /* 0x000fea0003800000 */
.L_x_6588:
[----:B------:R-:W-:-:S04]  /*54d0*/  IADD3 R4, PT, PT, R44, -0x1, RZ ;  /* 0xffffffff2c047810 */ /* 0x000fc80007ffe0ff */
[----:B------:R-:W-:-:S04]  /*54e0*/  ISETP.NE.AND P0, PT, R4, UR4, PT ;  /* 0x0000000404007c0c */ /* 0x000fc8000bf05270 */
[----:B------:R-:W-:-:S13]  /*54f0*/  ISETP.NE.OR P0, PT, R6, RZ, P0 ;  /* 0x000000ff0600720c */ /* 0x000fda0000705670 */
[----:B------:R-:W-:Y:S01]  /*5500*/  @!P0 F2FP.BF16.F32.PACK_AB R5, RZ, R5 ;  /* 0x00000005ff05823e */ /* 0x000fe200000010ff */
[----:B------:R-:W-:-:S03]  /*5510*/  @!P0 IMAD.MOV.U32 R4, RZ, RZ, R94 ;  /* 0x000000ffff048224 */ /* 0x000fc600078e005e */
[----:B------:R-:W-:Y:S02]  /*5520*/  PRMT R6, R5, 0x7610, R6 ;  /* 0x0000761005067816 */ /* 0x000fe40000000006 */
[----:B------:R-:W-:-:S05]  /*5530*/  @!P0 MOV R5, R93 ;  /* 0x0000005d00058202 */ /* 0x000fca0000000f00 */
[----:B------:R2:W-:Y:S02]  /*5540*/  @!P0 STG.E.U16 desc[UR14][R4.64], R6 ;  /* 0x0000000604008986 */ /* 0x0005e4000c10150e */
.L_x_6587:
[----:B------:R-:W-:Y:S05]  /*5550*/  BSYNC.RECONVERGENT B0 ;  /* 0x0000000000007941 */ /* 0x000fea0003800200 */
.L_x_6586:
        /* <DEDUP_REMOVED lines=32> */
.L_x_6581:
        /* <DEDUP_REMOVED lines=44> */
.L_x_6593:
        /* <DEDUP_REMOVED lines=14> */
.L_x_8096:


//--------------------- .text._Z25selective_scan_fwd_kernelI32Selective_Scan_fwd_kernel_traitsILi128ELi16ELi1ELb1ELb1ELb1ELb0ELb1EN3c108BFloat16EfS2_EEv13SSMParamsBase --------------------------
	.section	.text._Z25selective_scan_fwd_kernelI32Selective_Scan_fwd_kernel_traitsILi128ELi16ELi1ELb1ELb1ELb1ELb0ELb1EN3c108BFloat16EfS2_EEv13SSMParamsBase,"ax",@progbits
	.align	128
        .global         _Z25selective_scan_fwd_kernelI32Selective_Scan_fwd_kernel_traitsILi128ELi16ELi1ELb1ELb1ELb1ELb0ELb1EN3c108BFloat16EfS2_EEv13SSMParamsBase
        .type           _Z25selective_scan_fwd_kernelI32Selective_Scan_fwd_kernel_traitsILi128ELi16ELi1ELb1ELb1ELb1ELb0ELb1EN3c108BFloat16EfS2_EEv13SSMParamsBase,@function
        .size           _Z25selective_scan_fwd_kernelI32Selective_Scan_fwd_kernel_traitsILi128ELi16ELi1ELb1ELb1ELb1ELb0ELb1EN3c108BFloat16EfS2_EEv13SSMParamsBase,(.L_x_8097 - _Z25selective_scan_fwd_kernelI32Selective_Scan_fwd_kernel_traitsILi128ELi16ELi1ELb1ELb1ELb1ELb0ELb1EN3c108BFloat16EfS2_EEv13SSMParamsBase)
        .other          _Z25selective_scan_fwd_kernelI32Selective_Scan_fwd_kernel_traitsILi128ELi16ELi1ELb1ELb1ELb1ELb0ELb1EN3c108BFloat16EfS2_EEv13SSMParamsBase,@"STO_CUDA_ENTRY STV_DEFAULT"
_Z25selective_scan_fwd_kernelI32Selective_Scan_fwd_kernel_traitsILi128ELi16ELi1ELb1ELb1ELb1ELb0ELb1EN3c108BFloat16EfS2_EEv13SSMParamsBase:
.text._Z25selective_scan_fwd_kernelI32Selective_Scan_fwd_kernel_traitsILi128ELi16ELi1ELb1ELb1ELb1ELb0ELb1EN3c108BFloat16EfS2_EEv13SSMParamsBase:
        /* <DEDUP_REMOVED lines=57> */
.L_x_6594:
        /* <DEDUP_REMOVED lines=101> */
.L_x_6595:
        /* <DEDUP_REMOVED lines=10> */
.L_x_6596:
        /* <DEDUP_REMOVED lines=100> */
.L_x_6597:
        /* <DEDUP_REMOVED lines=35> */
.L_x_6598:
[----:B------:R-:W-:-:S06]  /*12f0*/  UISETP.GE.AND UP0, UPT, UR36, 0x1, UPT ;  /* 0x000000012400788c */ /* 0x000fcc000bf06270 */
[----:B------:R-:W-:-:S13]  /*1300*/  PLOP3.LUT P0, PT, PT, PT, UP0, 0x80, 0x8 ;  /* 0x000000000008781c */ /* 0x000fda0003f0f008 */
[----:B------:R-:W-:Y:S05]  /*1310*/  @!P0 EXIT ;  /* 0x000000000000894d */ /* 0x000fea0003800000 */
[----:B------:R-:W-:Y:S01]  /*1320*/  UMOV UR9, URZ ;  /* 0x000000ff00097c82 */ /* 0x000fe20008000000 */
[----:B------:R-:W-:-:S05]  /*1330*/  UMOV UR10, URZ ;  /* 0x000000ff000a7c82 */ /* 0x000fca0008000000 */
.L_x_6642:
        /* <DEDUP_REMOVED lines=366> */
.L_x_6600:
[----:B------:R-:W-:Y:S05]  /*2a20*/  BSYNC.RECONVERGENT B0 ;  /* 0x0000000000007941 */ /* 0x000fea0003800200 */
.L_x_6599:
        /* <DEDUP_REMOVED lines=37> */
.L_x_6602:
[----:B------:R-:W-:Y:S05]  /*2c80*/  BSYNC.RECONVERGENT B0 ;  /* 0x0000000000007941 */ /* 0x000fea0003800200 */
.L_x_6601:
        /* <DEDUP_REMOVED lines=35> */
.L_x_6604:
[----:B------:R-:W-:Y:S05]  /*2ec0*/  BSYNC.RECONVERGENT B0 ;  /* 0x0000000000007941 */ /* 0x000fea0003800200 */
.L_x_6603:
        /* <DEDUP_REMOVED lines=37> */
.L_x_6606:
[----:B------:R-:W-:Y:S05]  /*3120*/  BSYNC.RECONVERGENT B0 ;  /* 0x0000000000007941 */ /* 0x000fea0003800200 */
.L_x_6605:
        /* <DEDUP_REMOVED lines=35> */
.L_x_6608:
[----:B------:R-:W-:Y:S05]  /*3360*/  BSYNC.RECONVERGENT B0 ;  /* 0x0000000000007941 */ /* 0x000fea0003800200 */
.L_x_6607:
        /* <DEDUP_REMOVED lines=37> */
.L_x_6610:
[----:B------:R-:W-:Y:S05]  /*35c0*/  BSYNC.RECONVERGENT B0 ;  /* 0x0000000000007941 */ /* 0x000fea0003800200 */
.L_x_6609:
        /* <DEDUP_REMOVED lines=35> */
.L_x_6612:
[----:B------:R-:W-:Y:S05]  /*3800*/  BSYNC.RECONVERGENT B0 ;  /* 0x0000000000007941 */ /* 0x000fea0003800200 */
.L_x_6611:
        /* <DEDUP_REMOVED lines=38> */
.L_x_6614:
[----:B------:R-:W-:Y:S05]  /*3a70*/  BSYNC.RECONVERGENT B0 ;  /* 0x0000000000007941 */ /* 0x000fea0003800200 */
.L_x_6613:
        /* <DEDUP_REMOVED lines=39> */
.L_x_6616:
[----:B------:R-:W-:Y:S05]  /*3cf0*/  BSYNC.RECONVERGENT B0 ;  /* 0x0000000000007941 */ /* 0x000fea0003800200 */
.L_x_6615:
        /* <DEDUP_REMOVED lines=41> */
.L_x_6618:
[----:B------:R-:W-:Y:S05]  /*3f90*/  BSYNC.RECONVERGENT B0 ;  /* 0x0000000000007941 */ /* 0x000fea0003800200 */
.L_x_6617:
        /* <DEDUP_REMOVED lines=39> */
.L_x_6620:
[----:B------:R-:W-:Y:S05]  /*4210*/  BSYNC.RECONVERGENT B0 ;  /* 0x0000000000007941 */ /* 0x000fea0003800200 */
.L_x_6619:
        /* <DEDUP_REMOVED lines=44> */
.L_x_6622:
[----:B------:R-:W-:Y:S05]  /*44e0*/  BSYNC.RECONVERGENT B0 ;  /* 0x0000000000007941 */ /* 0x000fea0003800200 */
.L_x_6621:
        /* <DEDUP_REMOVED lines=32> */
.L_x_6624:
[----:B------:R-:W-:Y:S05]  /*46f0*/  BSYNC.RECONVERGENT B0 ;  /* 0x0000000000007941 */ /* 0x000fea0003800200 */
.L_x_6623:
        /* <DEDUP_REMOVED lines=32> */
.L_x_6626:
[----:B------:R-:W-:Y:S05]  /*4900*/  BSYNC.RECONVERGENT B0 ;  /* 0x0000000000007941 */ /* 0x000fea0003800200 */
.L_x_6625:
        /* <DEDUP_REMOVED lines=32> */
.L_x_6628:
[----:B------:R-:W-:Y:S05]  /*4b10*/  BSYNC.RECONVERGENT B0 ;  /* 0x0000000000007941 */ /* 0x000fea0003800200 */
.L_x_6627:
        /* <DEDUP_REMOVED lines=32> */
.L_x_6630:
[----:B------:R-:W-:Y:S05]  /*4d20*/  BSYNC.RECONVERGENT B0 ;  /* 0x0000000000007941 */ /* 0x000fea0003800200 */
.L_x_6629:
        /* <DEDUP_REMOVED lines=62> */
.L_x_6641:
        /* <DEDUP_REMOVED lines=394> */
.L_x_6633:
        /* <DEDUP_REMOVED lines=8> */
.L_x_6632:
        /* <DEDUP_REMOVED lines=106> */
.L_x_6635:
[----:B------:R-:W-:Y:S05]  /*70d0*/  BSYNC.RECONVERGENT B0 ;  /* 0x0000000000007941 */ /* 0x000fea0003800200 */
.L_x_6634:
        /* <DEDUP_REMOVED lines=39> */
.L_x_6639:
        /* <DEDUP_REMOVED lines=35> */
.L_x_6640:
        /* <DEDUP_REMOVED lines=11> */
.L_x_6638:
        /* <DEDUP_REMOVED lines=11> */
.L_x_6637:
[----:B------:R-:W-:Y:S05]  /*76e0*/  BSYNC.RECONVERGENT B0 ;  /* 0x0000000000007941 */ /* 0x000fea0003800200 */
.L_x_6636:
        /* <DEDUP_REMOVED lines=32> */
.L_x_6631:
        /* <DEDUP_REMOVED lines=115> */
.L_x_6643:
        /* <DEDUP_REMOVED lines=14> */
.L_x_8097:


//--------------------- .text._Z25selective_scan_fwd_kernelI32Selective_Scan_fwd_kernel_traitsILi128ELi16ELi1ELb1ELb1ELb1ELb1ELb0EN3c108BFloat16EfS2_EEv13SSMParamsBase --------------------------
	.section	.text._Z25selective_scan_fwd_kernelI32Selective_Scan_fwd_kernel_traitsILi128ELi16ELi1ELb1ELb1ELb1ELb1ELb0EN3c108BFloat16EfS2_EEv13SSMParamsBase,"ax",@progbits
	.align	128
        .global         _Z25selective_scan_fwd_kernelI32Selective_Scan_fwd_kernel_traitsILi128ELi16ELi1ELb1ELb1ELb1ELb1ELb0EN3c108BFloat16EfS2_EEv13SSMParamsBase
        .type           _Z25selective_scan_fwd_kernelI32Selective_Scan_fwd_kernel_traitsILi128ELi16ELi1ELb1ELb1ELb1ELb1ELb0EN3c108BFloat16EfS2_EEv13SSMParamsBase,@function
        .size           _Z25selective_scan_fwd_kernelI32Selective_Scan_fwd_kernel_traitsILi128ELi16ELi1ELb1ELb1ELb1ELb1ELb0EN3c108BFloat16EfS2_EEv13SSMParamsBase,(.L_x_8098 - _Z25selective_scan_fwd_kernelI32Selective_Scan_fwd_kernel_traitsILi128ELi16ELi1ELb1ELb1ELb1ELb1ELb0EN3c108BFloat16EfS2_EEv13SSMParamsBase)
        .other          _Z25selective_scan_fwd_kernelI32Selective_Scan_fwd_kernel_traitsILi128ELi16ELi1ELb1ELb1ELb1ELb1ELb0EN3c108BFloat16EfS2_EEv13SSMParamsBase,@"STO_CUDA_ENTRY STV_DEFAULT"
_Z25selective_scan_fwd_kernelI32Selective_Scan_fwd_kernel_traitsILi128ELi16ELi1ELb1ELb1ELb1ELb1ELb0EN3c108BFloat16EfS2_EEv13SSMParamsBase:
.text._Z25selective_scan_fwd_kernelI32Selective_Scan_fwd_kernel_traitsILi128ELi16ELi1ELb1ELb1ELb1ELb1ELb0EN3c108BFloat16EfS2_EEv13SSMParamsBase:
        /* <DEDUP_REMOVED lines=38> */
.L_x_6644:
        /* <DEDUP_REMOVED lines=83> */
.L_x_6645:
        /* <DEDUP_REMOVED lines=11> */
.L_x_6646:
        /* <DEDUP_REMOVED lines=69> */
.L_x_6647:
        /* <DEDUP_REMOVED lines=30> */
.L_x_6648:
        /* <DEDUP_REMOVED lines=19> */
.L_x_6692:
        /* <DEDUP_REMOVED lines=90> */
.L_x_6650:
[----:B------:R-:W-:Y:S05]  /*1540*/  BSYNC.RECONVERGENT B0 ;  /* 0x0000000000007941 */ /* 0x000fea0003800200 */
.L_x_6649:
        /* <DEDUP_REMOVED lines=36> */
.L_x_6652:
[----:B------:R-:W-:Y:S05]  /*1790*/  BSYNC.RECONVERGENT B0 ;  /* 0x0000000000007941 */ /* 0x000fea0003800200 */
.L_x_6651:
        /* <DEDUP_REMOVED lines=37> */
.L_x_6654:
[----:B------:R-:W-:Y:S05]  /*19f0*/  BSYNC.RECONVERGENT B0 ;  /* 0x0000000000007941 */ /* 0x000fea0003800200 */
.L_x_6653:
        /* <DEDUP_REMOVED lines=36> */
.L_x_6656:
[----:B------:R-:W-:Y:S05]  /*1c40*/  BSYNC.RECONVERGENT B0 ;  /* 0x0000000000007941 */ /* 0x000fea0003800200 */
.L_x_6655:
        /* <DEDUP_REMOVED lines=37> */
.L_x_6658:
[----:B------:R-:W-:Y:S05]  /*1ea0*/  BSYNC.RECONVERGENT B0 ;  /* 0x0000000000007941 */ /* 0x000fea0003800200 */
.L_x_6657:
        /* <DEDUP_REMOVED lines=36> */
.L_x_6660:
[----:B------:R-:W-:Y:S05]  /*20f0*/  BSYNC.RECONVERGENT B0 ;  /* 0x0000000000007941 */ /* 0x000fea0003800200 */
.L_x_6659:
        /* <DEDUP_REMOVED lines=37> */
.L_x_6662:
[----:B------:R-:W-:Y:S05]  /*2350*/  BSYNC.RECONVERGENT B0 ;  /* 0x0000000000007941 */ /* 0x000fea0003800200 */
.L_x_6661:
        /* <DEDUP_REMOVED lines=36> */
.L_x_6664:
[----:B------:R-:W-:Y:S05]  /*25a0*/  BSYNC.RECONVERGENT B0 ;  /* 0x0000000000007941 */ /* 0x000fea0003800200 */
.L_x_6663:
        /* <DEDUP_REMOVED lines=41> */
.L_x_6666:
[----:B------:R-:W-:Y:S05]  /*2840*/  BSYNC.RECONVERGENT B0 ;  /* 0x0000000000007941 */ /* 0x000fea0003800200 */
.L_x_6665:
        /* <DEDUP_REMOVED lines=39> */
.L_x_6668:
[----:B------:R-:W-:Y:S05]  /*2ac0*/  BSYNC.RECONVERGENT B0 ;  /* 0x0000000000007941 */ /* 0x000fea0003800200 */
.L_x_6667:
        /* <DEDUP_REMOVED lines=41> */
.L_x_6670:
[----:B------:R-:W-:Y:S05]  /*2d60*/  BSYNC.RECONVERGENT B0 ;  /* 0x0000000000007941 */ /* 0x000fea0003800200 */
.L_x_6669:
        /* <DEDUP_REMOVED lines=39> */
.L_x_6672:
[----:B------:R-:W-:Y:S05]  /*2fe0*/  BSYNC.RECONVERGENT B0 ;  /* 0x0000000000007941 */ /* 0x000fea0003800200 */
.L_x_6671:
        /* <DEDUP_REMOVED lines=43> */
.L_x_6674:
[----:B------:R-:W-:Y:S05]  /*32a0*/  BSYNC.RECONVERGENT B0 ;  /* 0x0000000000007941 */ /* 0x000fea0003800200 */
.L_x_6673:
        /* <DEDUP_REMOVED lines=32> */
.L_x_6676:
[----:B------:R-:W-:Y:S05]  /*34b0*/  BSYNC.RECONVERGENT B0 ;  /* 0x0000000000007941 */ /* 0x000fea0003800200 */
.L_x_6675:
        /* <DEDUP_REMOVED lines=32> */
.L_x_6678:
[----:B------:R-:W-:Y:S05]  /*36c0*/  BSYNC.RECONVERGENT B0 ;  /* 0x0000000000007941 */ /* 0x000fea0003800200 */
.L_x_6677:
        /* <DEDUP_REMOVED lines=32> */
.L_x_6680:
[----:B------:R-:W-:Y:S05]  /*38d0*/  BSYNC.RECONVERGENT B0 ;  /* 0x0000000000007941 */ /* 0x000fea0003800200 */
.L_x_6679:
        /* <DEDUP_REMOVED lines=65> */
.L_x_6691:
[----:B------:R-:W2:Y:S04]  /*3cf0*/  LDG.E.128 R28, desc[UR14][R26.64] ;  /* 0x0000000e1a1c7981 */ /* 0x000ea8000c1e1d00 */
[----:B------:R-:W3:Y:S01]  /*3d00*/  LDG.E.128 R8, desc[UR14][R26.64+-0x200] ;  /* 0xfffe000e1a087981 */ /* 0x000ee2000c1e1d00 */
[----:B------:R-:W-:Y:S01]  /*3d10*/  MOV R86, UR16 ;  /* 0x0000001000567c02 */ /* 0x000fe20008000f00 */
[----:B------:R-:W-:-:S05]  /*3d20*/  IMAD.U32 R87, RZ, RZ, UR17 ;  /* 0x00000011ff577e24 */ /* 0x000fca000f8e00ff */
[----:B------:R-:W5:Y:S01]  /*3d30*/  LDG.E R86, desc[UR14][R86.64] ;  /* 0x0000000e56567981 */ /* 0x000f62000c1e1900 */
[C---:B------:R-:W-:Y:S02]  /*3d40*/  IADD3 R115, PT, PT, R55.reuse, 0x1, RZ ;  /* 0x0000000137737810 */ /* 0x040fe40007ffe0ff */
[----:B------:R-:W-:Y:S02]  /*3d50*/  IADD3 R33, PT, PT, R55, 0x2, RZ ;  /* 0x0000000237217810 */ /* 0x000fe40007ffe0ff */
[-C--:B------:R-:W-:Y:S02]  /*3d60*/  ISETP.GE.U32.AND P6, PT, R115, R56.reuse, PT ;  /* 0x000000387300720c */ /* 0x080fe40003fc6070 */
[----:B------:R-:W-:Y:S01]  /*3d70*/  ISETP.GE.U32.AND P0, PT, R33, R56, PT ;  /* 0x000000382100720c */ /* 0x000fe20003f06070 */
[----:B--2---:R1:W-:Y:S04]  /*3d80*/  STS.128 [R58+0x200], R28 ;  /* 0x0002001c3a007388 */ /* 0x0043e80000000c00 */
[----:B---3--:R2:W-:Y:S01]  /*3d90*/  STS.128 [R58], R8 ;  /* 0x000000083a007388 */ /* 0x0085e20000000c00 */
[----:B-1----:R-:W-:Y:S01]  /*3da0*/  MOV R28, R4 ;  /* 0x00000004001c7202 */ /* 0x002fe20000000f00 */
[----:B------:R-:W-:Y:S01]  /*3db0*/  NOP ;  /* 0x0000000000007918 */ /* 0x000fe20000000000 */
[----:B------:R-:W-:Y:S01]  /*3dc0*/  MOV R29, R17 ;  /* 0x00000011001d7202 */ /* 0x000fe20000000f00 */
[----:B------:R-:W1:Y:S04]  /*3dd0*/  LDS.128 R4, [R59] ;  /* 0x000000003b047984 */ /* 0x000e680000000c00 */
[----:B0-----:R-:W3:Y:S04]  /*3de0*/  LDG.E.128 R12, desc[UR14][R28.64+-0x200] ;  /* 0xfffe000e1c0c7981 */ /* 0x001ee8000c1e1d00 */
[----:B------:R-:W4:Y:S01]  /*3df0*/  LDG.E.128 R16, desc[UR14][R28.64] ;  /* 0x0000000e1c107981 */ /* 0x000f22000c1e1d00 */
[----:B-----5:R-:W-:-:S04]  /*3e00*/  FMUL.FTZ R124, R86, 1.4426950216293334961 ;  /* 0x3fb8aa3b567c7820 */ /* 0x020fc80000410000 */
[----:B------:R-:W-:Y:S01]  /*3e10*/  FMUL.FTZ R116, R124, R79 ;  /* 0x0000004f7c747220 */ /* 0x000fe20000410000 */
[----:B--2---:R-:W-:-:S03]  /*3e20*/  VIADD R9, R55, 0x3 ;  /* 0x0000000337097836 */ /* 0x004fc60000000000 */
[----:B------:R-:W2:Y:S01]  /*3e30*/  MUFU.EX2 R87, R116 ;  /* 0x0000007400577308 */ /* 0x000ea20000000800 */
[----:B------:R-:W-:Y:S02]  /*3e40*/  IADD3 R11, PT, PT, R55, 0x4, RZ ;  /* 0x00000004370b7810 */ /* 0x000fe40007ffe0ff */
[-C--:B------:R-:W-:Y:S02]  /*3e50*/  ISETP.GE.U32.AND P3, PT, R9, R56.reuse, PT ;  /* 0x000000380900720c */ /* 0x080fe40003f66070 */
[----:B------:R-:W-:Y:S02]  /*3e60*/  IADD3 R9, PT, PT, R55, 0x5, RZ ;  /* 0x0000000537097810 */ /* 0x000fe40007ffe0ff */
[-C--:B------:R-:W-:Y:S01]  /*3e70*/  ISETP.GE.U32.AND P4, PT, R11, R56.reuse, PT ;  /* 0x000000380b00720c */ /* 0x080fe20003f86070 */
[----:B------:R-:W-:Y:S01]  /*3e80*/  FMUL.FTZ R11, R124, R81 ;  /* 0x000000517c0b7220 */ /* 0x000fe20000410000 */
[----:B------:R-:W-:Y:S02]  /*3e90*/  ISETP.GE.U32.AND P5, PT, R9, R56, PT ;  /* 0x000000380900720c */ /* 0x000fe40003fa6070 */
[----:B------:R-:W-:-:S02]  /*3ea0*/  IADD3 R9, PT, PT, R55, 0x6, RZ ;  /* 0x0000000637097810 */ /* 0x000fc40007ffe0ff */
[----:B-1----:R-:W-:Y:S01]  /*3eb0*/  PRMT R8, R4, 0x7632, R8 ;  /* 0x0000763204087816 */ /* 0x002fe20000000008 */
[----:B------:R-:W-:-:S03]  /*3ec0*/  IMAD.U32 R10, R5, 0x10000, RZ ;  /* 0x00010000050a7824 */ /* 0x000fc600078e00ff */
[----:B------:R-:W-:Y:S01]  /*3ed0*/  SHF.L.U32 R31, R8, 0x10, RZ ;  /* 0x00000010081f7819 */ /* 0x000fe200000006ff */
[----:B------:R-:W-:Y:S01]  /*3ee0*/  FMUL.FTZ R10, R111, R10 ;  /* 0x0000000a6f0a7220 */ /* 0x000fe20000410000 */
[----:B------:R-:W-:-:S03]  /*3ef0*/  PRMT R8, R5, 0x7632, R8 ;  /* 0x0000763205087816 */ /* 0x000fc60000000008 */
[----:B------:R-:W-:Y:S01]  /*3f00*/  FMUL.FTZ R31, R112, R31 ;  /* 0x0000001f701f7220 */ /* 0x000fe20000410000 */
[----:B--2---:R-:W-:Y:S01]  /*3f10*/  FSEL R87, R87, 1, !P6 ;  /* 0x3f80000057577808 */ /* 0x004fe20007000000 */
[----:B------:R1:W-:Y:S01]  /*3f20*/  MUFU.EX2 R115, R11 ;  /* 0x0000000b00737308 */ /* 0x0003e20000000800 */
[----:B------:R-:W-:Y:S02]  /*3f30*/  FSEL R86, R10, RZ, !P0 ;  /* 0x000000ff0a567208 */ /* 0x000fe40004000000 */
[----:B------:R-:W-:Y:S02]  /*3f40*/  FSEL R116, R31, RZ, !P6 ;  /* 0x000000ff1f747208 */ /* 0x000fe40007000000 */
[----:B------:R-:W-:Y:S02]  /*3f50*/  ISETP.GE.U32.AND P6, PT, R9, R56, PT ;  /* 0x000000380900720c */ /* 0x000fe40003fc6070 */
[----:B------:R-:W-:Y:S02]  /*3f60*/  SHF.L.U32 R31, R8, 0x10, RZ ;  /* 0x00000010081f7819 */ /* 0x000fe400000006ff */
[----:B-1----:R-:W1:Y:S01]  /*3f70*/  LDS.128 R8, [R59+0x10] ;  /* 0x000010003b087984 */ /* 0x002e620000000c00 */
        /* <DEDUP_REMOVED lines=15> */
[----:B------:R-:W-:Y:S01]  /*4070*/  FMUL.FTZ R31, R110, R31 ;  /* 0x0000001f6e1f7220 */ /* 0x000fe20000410000 */
[----:B------:R-:W-:Y:S01]  /*4080*/  PRMT R7, R7, 0x7632, R7 ;  /* 0x0000763207077816 */ /* 0x000fe20000000007 */
[----:B------:R-:W-:Y:S01]  /*4090*/  FMUL.FTZ R6, R107, R6 ;  /* 0x000000066b067220 */ /* 0x000fe20000410000 */
[----:B------:R-:W-:-:S02]  /*40a0*/  ISETP.GE.U32.AND P0, PT, R5, R56, PT ;  /* 0x000000380500720c */ /* 0x000fc40003f06070 */
[----:B------:R-:W-:Y:S01]  /*40b0*/  IADD3 R5, PT, PT, R55, 0x8, RZ ;  /* 0x0000000837057810 */ /* 0x000fe20007ffe0ff */
[----:B------:R-:W0:Y:S01]  /*40c0*/  MUFU.EX2 R121, R121 ;  /* 0x0000007900797308 */ /* 0x000e220000000800 */
[----:B------:R-:W-:Y:S01]  /*40d0*/  SHF.L.U32 R7, R7, 0x10, RZ ;  /* 0x0000001007077819 */ /* 0x000fe200000006ff */
[----:B------:R-:W-:Y:S01]  /*40e0*/  FMUL.FTZ R118, R109, R118 ;  /* 0x000000766d767220 */ /* 0x000fe20000410000 */
[----:B------:R-:W-:Y:S02]  /*40f0*/  FSEL R31, R31, RZ, !P3 ;  /* 0x000000ff1f1f7208 */ /* 0x000fe40005800000 */
[----:B------:R-:W-:-:S03]  /*4100*/  ISETP.GE.U32.AND P3, PT, R5, R56, PT ;  /* 0x000000380500720c */ /* 0x000fc60003f66070 */
[----:B------:R5:W0:Y:S01]  /*4110*/  MUFU.EX2 R133, R122 ;  /* 0x0000007a00857308 */ /* 0x000a220000000800 */
[----:B------:R-:W-:Y:S02]  /*4120*/  VIADD R5, R55, 0x9 ;  /* 0x0000000937057836 */ /* 0x000fe40000000000 */
[----:B------:R-:W-:Y:S01]  /*4130*/  FMUL.FTZ R123, R124, R85 ;  /* 0x000000557c7b7220 */ /* 0x000fe20000410000 */
[----:B------:R-:W-:Y:S01]  /*4140*/  FMUL.FTZ R7, R106, R7 ;  /* 0x000000076a077220 */ /* 0x000fe20000410000 */
[----:B-----5:R-:W-:Y:S02]  /*4150*/  FSEL R122, R6, RZ, !P6 ;  /* 0x000000ff067a7208 */ /* 0x020fe40007000000 */
[----:B-1----:R-:W-:Y:S01]  /*4160*/  SHF.L.U32 R6, R8, 0x10, RZ ;  /* 0x0000001008067819 */ /* 0x002fe200000006ff */
[----:B------:R-:W-:Y:S01]  /*4170*/  FMUL.FTZ R115, R108, R115 ;  /* 0x000000736c737220 */ /* 0x000fe20000410000 */
[----:B------:R-:W-:Y:S02]  /*4180*/  FSEL R120, R118, RZ, !P4 ;  /* 0x000000ff76787208 */ /* 0x000fe40006000000 */
[----:B------:R-:W-:Y:S01]  /*4190*/  FSEL R117, R117, 1, !P4 ;  /* 0x3f80000075757808 */ /* 0x000fe20006000000 */
[----:B------:R-:W-:Y:S01]  /*41a0*/  FMUL.FTZ R6, R105, R6 ;  /* 0x0000000669067220 */ /* 0x000fe20000410000 */
[----:B------:R-:W-:-:S02]  /*41b0*/  PRMT R8, R8, 0x7632, R8 ;  /* 0x0000763208087816 */ /* 0x000fc40000000008 */
[----:B------:R-:W-:Y:S01]  /*41c0*/  ISETP.GE.U32.AND P4, PT, R5, R56, PT ;  /* 0x000000380500720c */ /* 0x000fe20003f86070 */
[----:B------:R-:W-:Y:S01]  /*41d0*/  FMUL.FTZ R125, R124, R89 ;  /* 0x000000597c7d7220 */ /* 0x000fe20000410000 */
[----:B------:R-:W-:Y:S01]  /*41e0*/  IADD3 R5, PT, PT, R55, 0xa, RZ ;  /* 0x0000000a37057810 */ /* 0x000fe20007ffe0ff */
[----:B------:R-:W1:Y:S01]  /*41f0*/  MUFU.EX2 R123, R123 ;  /* 0x0000007b007b7308 */ /* 0x000e620000000800 */
[----:B------:R-:W-:Y:S02]  /*4200*/  FSEL R136, R7, RZ, !P0 ;  /* 0x000000ff07887208 */ /* 0x000fe40004000000 */
[----:B------:R-:W-:Y:S02]  /*4210*/  FSEL R118, R115, RZ, !P5 ;  /* 0x000000ff73767208 */ /* 0x000fe40006800000 */
[----:B------:R-:W-:Y:S02]  /*4220*/  FSEL R142, R6, RZ, !P3 ;  /* 0x000000ff068e7208 */ /* 0x000fe40005800000 */
[----:B------:R-:W-:Y:S01]  /*4230*/  SHF.L.U32 R7, R8, 0x10, RZ ;  /* 0x0000001008077819 */ /* 0x000fe200000006ff */
[----:B------:R-:W-:Y:S01]  /*4240*/  FMUL.FTZ R8, R124, R91 ;  /* 0x0000005b7c087220 */ /* 0x000fe20000410000 */
[----:B--2---:R-:W-:-:S02]  /*4250*/  FSEL R115, R119, 1, !P5 ;  /* 0x3f80000077737808 */ /* 0x004fc40006800000 */
[----:B------:R-:W-:Y:S02]  /*4260*/  SHF.L.U32 R6, R9, 0x10, RZ ;  /* 0x0000001009067819 */ /* 0x000fe400000006ff */
[----:B------:R-:W-:Y:S02]  /*4270*/  ISETP.GE.U32.AND P5, PT, R5, R56, PT ;  /* 0x000000380500720c */ /* 0x000fe40003fa6070 */
[----:B------:R-:W-:Y:S01]  /*4280*/  IADD3 R5, PT, PT, R55, 0xb, RZ ;  /* 0x0000000b37057810 */ /* 0x000fe20007ffe0ff */
[----:B------:R-:W2:Y:S01]  /*4290*/  MUFU.EX2 R125, R125 ;  /* 0x0000007d007d7308 */ /* 0x000ea20000000800 */
[----:B0-----:R-:W-:Y:S01]  /*42a0*/  FSEL R119, R121, 1, !P6 ;  /* 0x3f80000079777808 */ /* 0x001fe20007000000 */
[----:B------:R-:W-:Y:S01]  /*42b0*/  FMUL.FTZ R121, R124, R90 ;  /* 0x0000005a7c797220 */ /* 0x000fe20000410000 */
[----:B------:R-:W-:Y:S01]  /*42c0*/  FMUL.FTZ R6, R103, R6 ;  /* 0x0000000667067220 */ /* 0x000fe20000410000 */
[----:B------:R-:W-:Y:S01]  /*42d0*/  ISETP.GE.U32.AND P6, PT, R5, R56, PT ;  /* 0x000000380500720c */ /* 0x000fe20003fc6070 */
[----:B------:R-:W-:-:S03]  /*42e0*/  VIADD R5, R55, 0xc ;  /* 0x0000000c37057836 */ /* 0x000fc60000000000 */
[----:B------:R-:W0:Y:S01]  /*42f0*/  MUFU.EX2 R141, R8 ;  /* 0x00000008008d7308 */ /* 0x000e220000000800 */
[----:B------:R-:W-:Y:S02]  /*4300*/  FSEL R138, R6, RZ, !P5 ;  /* 0x000000ff068a7208 */ /* 0x000fe40006800000 */
[----:B------:R-:W-:Y:S02]  /*4310*/  FSEL R133, R133, 1, !P0 ;  /* 0x3f80000085857808 */ /* 0x000fe40004000000 */
[----:B------:R-:W-:-:S03]  /*4320*/  SHF.L.U32 R6, R10, 0x10, RZ ;  /* 0x000000100a067819 */ /* 0x000fc600000006ff */
        /* <DEDUP_REMOVED lines=9> */
[----:B--2---:R-:W-:Y:S02]  /*43c0*/  FSEL R137, R125, 1, !P4 ;  /* 0x3f8000007d897808 */ /* 0x004fe40006000000 */
[----:B------:R-:W-:Y:S02]  /*43d0*/  FSEL R144, R144, RZ, !P0 ;  /* 0x000000ff90907208 */ /* 0x000fe40004000000 */
[----:B0-----:R-:W-:Y:S02]  /*43e0*/  FSEL R141, R141, 1, !P0 ;  /* 0x3f8000008d8d7808 */ /* 0x001fe40004000000 */
[----:B------:R-:W-:Y:S01]  /*43f0*/  ISETP.GE.U32.AND P4, PT, R5, R56, PT ;  /* 0x000000380500720c */ /* 0x000fe20003f86070 */
[----:B------:R-:W-:Y:S01]  /*4400*/  VIADD R5, R55, 0xf ;  /* 0x0000000f37057836 */ /* 0x000fe20000000000 */
[----:B------:R-:W-:Y:S02]  /*4410*/  ISETP.NE.AND P0, PT, RZ, UR4, PT ;  /* 0x00000004ff007c0c */ /* 0x000fe4000bf05270 */
[----:B-----5:R-:W-:-:S02]  /*4420*/  FSEL R135, R121, 1, !P5 ;  /* 0x3f80000079877808 */ /* 0x020fc40006800000 */
        /* <DEDUP_REMOVED lines=17> */
[----:B------:R-:W-:Y:S01]  /*4540*/  SHF.L.U32 R11, R6, 0x10, RZ ;  /* 0x00000010060b7819 */ /* 0x000fe200000006ff */
[----:B------:R-:W-:Y:S01]  /*4550*/  IMAD.U32 R9, R9, 0x10000, RZ ;  /* 0x0001000009097824 */ /* 0x000fe200078e00ff */
[----:B------:R-:W-:Y:S01]  /*4560*/  FSEL R146, R8, RZ, !P4 ;  /* 0x000000ff08927208 */ /* 0x000fe20006000000 */
[----:B------:R-:W-:Y:S01]  /*4570*/  FMUL.FTZ R4, R113, R4 ;  /* 0x0000000471047220 */ /* 0x000fe20000410000 */
[----:B-----5:R-:W-:Y:S01]  /*4580*/  SHF.L.U32 R7, R10, 0x10, RZ ;  /* 0x000000100a077819 */ /* 0x020fe200000006ff */
[----:B---3--:R-:W-:Y:S04]  /*4590*/  STS.128 [R58+0x1080], R12 ;  /* 0x0010800c3a007388 */ /* 0x008fe80000000c00 */
[----:B----4-:R-:W-:Y:S01]  /*45a0*/  STS.128 [R58+0x1280], R16 ;  /* 0x001280103a007388 */ /* 0x010fe20000000c00 */
[----:B------:R-:W-:-:S03]  /*45b0*/  NOP ;  /* 0x0000000000007918 */ /* 0x000fc60000000000 */
[----:B------:R-:W3:Y:S04]  /*45c0*/  LDS.128 R12, [R59+0x1080] ;  /* 0x001080003b0c7984 */ /* 0x000ee80000000c00 */
[----:B------:R-:W4:Y:S01]  /*45d0*/  LDS.128 R16, [R59+0x1090] ;  /* 0x001090003b107984 */ /* 0x000f220000000c00 */
[----:B0-----:R-:W-:Y:S01]  /*45e0*/  FSEL R143, R143, 1, !P4 ;  /* 0x3f8000008f8f7808 */ /* 0x001fe20006000000 */
[----:B------:R-:W-:Y:S01]  /*45f0*/  FMUL.FTZ R9, R102, R9 ;  /* 0x0000000966097220 */ /* 0x000fe20000410000 */
[----:B------:R-:W-:Y:S01]  /*4600*/  FMUL.FTZ R7, R100, R7 ;  /* 0x0000000764077220 */ /* 0x000fe20000410000 */
[----:B------:R-:W-:Y:S01]  /*4610*/  FMUL.FTZ R11, R98, R11 ;  /* 0x0000000b620b7220 */ /* 0x000fe20000410000 */
[C---:B---3--:R-:W-:Y:S02]  /*4620*/  PRMT R128, R12.reuse, 0x7632, R128 ;  /* 0x000076320c807816 */ /* 0x048fe40000000080 */
[----:B------:R-:W-:-:S02]  /*4630*/  SHF.L.U32 R121, R12, 0x10, RZ ;  /* 0x000000100c797819 */ /* 0x000fc400000006ff */
[C---:B------:R-:W-:Y:S02]  /*4640*/  PRMT R5, R13.reuse, 0x7632, R5 ;  /* 0x000076320d057816 */ /* 0x040fe40000000005 */
[----:B------:R-:W-:Y:S02]  /*4650*/  SHF.L.U32 R124, R13, 0x10, RZ ;  /* 0x000000100d7c7819 */ /* 0x000fe400000006ff */
[----:B------:R-:W0:Y:S01]  /*4660*/  @P0 LDS.64 R12, [UR8] ;  /* 0x00000008ff0c0984 */ /* 0x000e220008000a00 */
[----:B------:R-:W-:Y:S02]  /*4670*/  PRMT R127, R15, 0x7632, R127 ;  /* 0x000076320f7f7816 */ /* 0x000fe4000000007f */
[----:B------:R-:W-:Y:S02]  /*4680*/  PRMT R130, R14, 0x7632, R130 ;  /* 0x000076320e827816 */ /* 0x000fe40000000082 */
[C---:B----4-:R-:W-:Y:S02]  /*4690*/  PRMT R132, R16.reuse, 0x7632, R132 ;  /* 0x0000763210847816 */ /* 0x050fe40000000084 */
[----:B------:R-:W-:-:S02]  /*46a0*/  SHF.L.U32 R125, R16, 0x10, RZ ;  /* 0x00000010107d7819 */ /* 0x000fc400000006ff */
[----:B------:R-:W-:Y:S02]  /*46b0*/  PRMT R129, R17, 0x7632, R129 ;  /* 0x0000763211817816 */ /* 0x000fe40000000081 */
[C---:B------:R-:W-:Y:S02]  /*46c0*/  PRMT R134, R18.reuse, 0x7632, R134 ;  /* 0x0000763212867816 */ /* 0x040fe40000000086 */
[----:B------:R-:W-:Y:S02]  /*46d0*/  PRMT R131, R19, 0x7632, R131 ;  /* 0x0000763213837816 */ /* 0x000fe40000000083 */
[----:B------:R-:W-:Y:S02]  /*46e0*/  ISETP.GE.U32.AND P4, PT, R55, R56, PT ;  /* 0x000000383700720c */ /* 0x000fe40003f86070 */
[----:B------:R-:W-:Y:S02]  /*46f0*/  SHF.L.U32 R16, R17, 0x10, RZ ;  /* 0x0000001011107819 */ /* 0x000fe400000006ff */
[----:B------:R-:W-:Y:S01]  /*4700*/  SHF.L.U32 R17, R18, 0x10, RZ ;  /* 0x0000001012117819 */ /* 0x000fe200000006ff */
[----:B------:R-:W-:Y:S01]  /*4710*/  IMAD.U32 R123, R14, 0x10000, RZ ;  /* 0x000100000e7b7824 */ /* 0x000fe200078e00ff */
[----:B------:R-:W-:Y:S01]  /*4720*/  SHF.L.U32 R18, R19, 0x10, RZ ;  /* 0x0000001013127819 */ /* 0x000fe200000006ff */
[----:B------:R-:W-:Y:S01]  /*4730*/  IMAD.U32 R127, R127, 0x10000, RZ ;  /* 0x000100007f7f7824 */ /* 0x000fe200078e00ff */
[----:B------:R-:W-:-:S02]  /*4740*/  SHF.L.U32 R126, R15, 0x10, RZ ;  /* 0x000000100f7e7819 */ /* 0x000fc400000006ff */
[----:B-1----:R-:W-:Y:S02]  /*4750*/  FSEL R145, R145, 1, !P6 ;  /* 0x3f80000091917808 */ /* 0x002fe40007000000 */
[----:B--2---:R-:W-:Y:S02]  /*4760*/  FSEL R147, R147, 1, !P3 ;  /* 0x3f80000093937808 */ /* 0x004fe40005800000 */
[----:B------:R-:W-:Y:S02]  /*4770*/  FSEL R149, R149, 1, !P5 ;  /* 0x3f80000095957808 */ /* 0x000fe40006800000 */
        /* <DEDUP_REMOVED lines=22> */
[----:B------:R-:W-:-:S03]  /*48e0*/  LEA R6, P0, R4, R96, 0x1 ;  /* 0x0000006004067211 */ /* 0x000fc600078008ff */
[----:B------:R-:W-:-:S05]  /*48f0*/  IMAD.IADD R5, R5, 0x1, R7 ;  /* 0x0000000105057824 */ /* 0x000fca00078e0207 */
[----:B------:R-:W-:-:S05]  /*4900*/  LEA.HI.X R7, R4, R97, R5, 0x1, P0 ;  /* 0x0000006104077211 */ /* 0x000fca00000f0c05 */
[----:B------:R-:W2:Y:S02]  /*4910*/  LDG.E.U16 R6, desc[UR14][R6.64] ;  /* 0x0000000e06067981 */ /* 0x000ea4000c1e1500 */
[----:B--2---:R-:W-:Y:S01]  /*4920*/  SHF.L.U32 R13, R6, 0x10, RZ ;  /* 0x00000010060d7819 */ /* 0x004fe200000006ff */
[----:B------:R-:W-:Y:S06]  /*4930*/  BRA `(.L_x_6682) ;  /* 0x0000000000187947 */ /* 0x000fec0003800000 */
.L_x_6683:
[----:B------:R-:W-:Y:S01]  /*4940*/  MOV R13, RZ ;  /* 0x000000ff000d7202 */ /* 0x000fe20000000f00 */
[----:B------:R-:W-:Y:S06]  /*4950*/  @!P2 BRA `(.L_x_6682) ;  /* 0x000000000010a947 */ /* 0x000fec0003800000 */
[----:B------:R-:W-:Y:S02]  /*4960*/  MOV R4, R96 ;  /* 0x0000006000047202 */ /* 0x000fe40000000f00 */
[----:B------:R-:W-:-:S05]  /*4970*/  MOV R5, R97 ;  /* 0x0000006100057202 */ /* 0x000fca0000000f00 */
[----:B------:R-:W2:Y:S02]  /*4980*/  LDG.E.U16 R13, desc[UR14][R4.64] ;  /* 0x0000000e040d7981 */ /* 0x000ea4000c1e1500 */
[----:B--2---:R-:W-:-:S07]  /*4990*/  SHF.L.U32 R13, R13, 0x10, RZ ;  /* 0x000000100d0d7819 */ /* 0x004fce00000006ff */
.L_x_6682:
        /* <DEDUP_REMOVED lines=95> */
[----:B------:R-:W-:Y:S01]  /*4f90*/  @P4 IMAD.MOV.U32 R5, RZ, RZ, R13 ;  /* 0x000000ffff054224 */ /* 0x000fe200078e000d */
        /* <DEDUP_REMOVED lines=8> */
.L_x_6685:
[----:B------:R-:W-:Y:S05]  /*5020*/  BSYNC.RECONVERGENT B0 ;  /* 0x0000000000007941 */ /* 0x000fea0003800200 */
.L_x_6684:
        /* <DEDUP_REMOVED lines=33> */
.L_x_6689:
        /* <DEDUP_REMOVED lines=29> */
.L_x_6690:
[----:B------:R-:W2:Y:S01]  /*5410*/  LDC.64 R8, c[0x0][0x450] ;  /* 0x00011400ff087b82 */ /* 0x000ea20000000a00 */
[----:B01---5:R-:W-:-:S05]  /*5420*/  SHF.R.S32.HI R7, RZ, 0x1f, R4 ;  /* 0x0000001fff077819 */ /* 0x023fca0000011404 */
[-C--:B--2---:R-:W-:Y:S02]  /*5430*/  IMAD R10, R7, R8.reuse, RZ ;  /* 0x00000008070a7224 */ /* 0x084fe400078e02ff */
        /* <DEDUP_REMOVED lines=8> */
.L_x_6688:
[----:B------:R-:W-:-:S04]  /*54c0*/  IADD3 R4, PT, PT, R48, -0x1, RZ ;  /* 0xffffffff30047810 */ /* 0x000fc80007ffe0ff */
[----:B------:R-:W-:-:S04]  /*54d0*/  ISETP.NE.AND P0, PT, R4, UR4, PT ;  /* 0x0000000404007c0c */ /* 0x000fc8000bf05270 */
[----:B------:R-:W-:-:S13]  /*54e0*/  ISETP.NE.OR P0, PT, R6, RZ, P0 ;  /* 0x000000ff0600720c */ /* 0x000fda0000705670 */
[----:B------:R-:W-:Y:S02]  /*54f0*/  @!P0 F2FP.BF16.F32.PACK_AB R5, RZ, R5 ;  /* 0x00000005ff05823e */ /* 0x000fe400000010ff */
[----:B------:R-:W-:Y:S02]  /*5500*/  @!P0 MOV R4, R96 ;  /* 0x0000006000048202 */ /* 0x000fe40000000f00 */
[----:B------:R-:W-:Y:S01]  /*5510*/  PRMT R6, R5, 0x7610, R6 ;  /* 0x0000761005067816 */ /* 0x000fe20000000006 */
[----:B------:R-:W-:-:S05]  /*5520*/  @!P0 IMAD.MOV.U32 R5, RZ, RZ, R97 ;  /* 0x000000ffff058224 */ /* 0x000fca00078e0061 */
[----:B------:R2:W-:Y:S02]  /*5530*/  @!P0 STG.E.U16 desc[UR14][R4.64], R6 ;  /* 0x0000000604008986 */ /* 0x0005e4000c10150e */
.L_x_6687:
[----:B------:R-:W-:Y:S05]  /*5540*/  BSYNC.RECONVERGENT B0 ;  /* 0x0000000000007941 */ /* 0x000fea0003800200 */
.L_x_6686:
        /* <DEDUP_REMOVED lines=32> */
.L_x_6681:
        /* <DEDUP_REMOVED lines=199> */
.L_x_6693:
        /* <DEDUP_REMOVED lines=12> */
.L_x_8098:


//--------------------- .text._Z25selective_scan_fwd_kernelI32Selective_Scan_fwd_kernel_traitsILi128ELi16ELi1ELb1ELb1ELb1ELb1ELb1EN3c108BFloat16EfS2_EEv13SSMParamsBase --------------------------
	.section	.text._Z25selective_scan_fwd_kernelI32Selective_Scan_fwd_kernel_traitsILi128ELi16ELi1ELb1ELb1ELb1ELb1ELb1EN3c108BFloat16EfS2_EEv13SSMParamsBase,"ax",@progbits
	.align	128
        .global         _Z25selective_scan_fwd_kernelI32Selective_Scan_fwd_kernel_traitsILi128ELi16ELi1ELb1ELb1ELb1ELb1ELb1EN3c108BFloat16EfS2_EEv13SSMParamsBase
        .type           _Z25selective_scan_fwd_kernelI32Selective_Scan_fwd_kernel_traitsILi128ELi16ELi1ELb1ELb1ELb1ELb1ELb1EN3c108BFloat16EfS2_EEv13SSMParamsBase,@function
        .size           _Z25selective_scan_fwd_kernelI32Selective_Scan_fwd_kernel_traitsILi128ELi16ELi1ELb1ELb1ELb1ELb1ELb1EN3c108BFloat16EfS2_EEv13SSMParamsBase,(.L_x_8099 - _Z25selective_scan_fwd_kernelI32Selective_Scan_fwd_kernel_traitsILi128ELi16ELi1ELb1ELb1ELb1ELb1ELb1EN3c108BFloat16EfS2_EEv13SSMParamsBase)
        .other          _Z25selective_scan_fwd_kernelI32Selective_Scan_fwd_kernel_traitsILi128ELi16ELi1ELb1ELb1ELb1ELb1ELb1EN3c108BFloat16EfS2_EEv13SSMParamsBase,@"STO_CUDA_ENTRY STV_DEFAULT"
_Z25selective_scan_fwd_kernelI32Selective_Scan_fwd_kernel_traitsILi128ELi16ELi1ELb1ELb1ELb1ELb1ELb1EN3c108BFloat16EfS2_EEv13SSMParamsBase:
.text._Z25selective_scan_fwd_kernelI32Selective_Scan_fwd_kernel_traitsILi128ELi16ELi1ELb1ELb1ELb1ELb1ELb1EN3c108BFloat16EfS2_EEv13SSMParamsBase:
        /* <DEDUP_REMOVED lines=58> */
.L_x_6694:
        /* <DEDUP_REMOVED lines=101> */
.L_x_6695:
        /* <DEDUP_REMOVED lines=10> */
.L_x_6696:
        /* <DEDUP_REMOVED lines=100> */
.L_x_6697:
        /* <DEDUP_REMOVED lines=35> */
.L_x_6698:
[----:B------:R-:W-:-:S06]  /*1300*/  UISETP.GE.AND UP0, UPT, UR36, 0x1, UPT ;  /* 0x000000012400788c */ /* 0x000fcc000bf06270 */
[----:B------:R-:W-:-:S13]  /*1310*/  PLOP3.LUT P0, PT, PT, PT, UP0, 0x80, 0x8 ;  /* 0x000000000008781c */ /* 0x000fda0003f0f008 */
[----:B------:R-:W-:Y:S05]  /*1320*/  @!P0 EXIT ;  /* 0x000000000000894d */ /* 0x000fea0003800000 */
[----:B------:R-:W-:Y:S01]  /*1330*/  UMOV UR7, URZ ;  /* 0x000000ff00077c82 */ /* 0x000fe20008000000 */
[----:B------:R-:W-:-:S05]  /*1340*/  UMOV UR8, URZ ;  /* 0x000000ff00087c82 */ /* 0x000fca0008000000 */
.L_x_6742:
        /* <DEDUP_REMOVED lines=388> */
.L_x_6700:
[----:B------:R-:W-:Y:S05]  /*2b90*/  BSYNC.RECONVERGENT B0 ;  /* 0x0000000000007941 */ /* 0x000fea0003800200 */
.L_x_6699:
        /* <DEDUP_REMOVED lines=38> */
.L_x_6702:
[----:B------:R-:W-:Y:S05]  /*2e00*/  BSYNC.RECONVERGENT B0 ;  /* 0x0000000000007941 */ /* 0x000fea0003800200 */
.L_x_6701:
        /* <DEDUP_REMOVED lines=38> */
.L_x_6704:
[----:B------:R-:W-:Y:S05]  /*3070*/  BSYNC.RECONVERGENT B0 ;  /* 0x0000000000007941 */ /* 0x000fea0003800200 */
.L_x_6703:
        /* <DEDUP_REMOVED lines=38> */
.L_x_6706:
[----:B------:R-:W-:Y:S05]  /*32e0*/  BSYNC.RECONVERGENT B0 ;  /* 0x0000000000007941 */ /* 0x000fea0003800200 */
.L_x_6705:
        /* <DEDUP_REMOVED lines=38> */
.L_x_6708:
[----:B------:R-:W-:Y:S05]  /*3550*/  BSYNC.RECONVERGENT B0 ;  /* 0x0000000000007941 */ /* 0x000fea0003800200 */
.L_x_6707:
        /* <DEDUP_REMOVED lines=38> */
.L_x_6710:
[----:B------:R-:W-:Y:S05]  /*37c0*/  BSYNC.RECONVERGENT B0 ;  /* 0x0000000000007941 */ /* 0x000fea0003800200 */
.L_x_6709:
        /* <DEDUP_REMOVED lines=38> */
.L_x_6712:
[----:B------:R-:W-:Y:S05]  /*3a30*/  BSYNC.RECONVERGENT B0 ;  /* 0x0000000000007941 */ /* 0x000fea0003800200 */
.L_x_6711:
        /* <DEDUP_REMOVED lines=38> */
.L_x_6714:
[----:B------:R-:W-:Y:S05]  /*3ca0*/  BSYNC.RECONVERGENT B0 ;  /* 0x0000000000007941 */ /* 0x000fea0003800200 */
.L_x_6713:
        /* <DEDUP_REMOVED lines=38> */
.L_x_6716:
[----:B------:R-:W-:Y:S05]  /*3f10*/  BSYNC.RECONVERGENT B0 ;  /* 0x0000000000007941 */ /* 0x000fea0003800200 */
.L_x_6715:
        /* <DEDUP_REMOVED lines=38> */
.L_x_6718:
[----:B------:R-:W-:Y:S05]  /*4180*/  BSYNC.RECONVERGENT B0 ;  /* 0x0000000000007941 */ /* 0x000fea0003800200 */
.L_x_6717:
        /* <DEDUP_REMOVED lines=38> */
.L_x_6720:
[----:B------:R-:W-:Y:S05]  /*43f0*/  BSYNC.RECONVERGENT B0 ;  /* 0x0000000000007941 */ /* 0x000fea0003800200 */
.L_x_6719:
        /* <DEDUP_REMOVED lines=38> */
.L_x_6722:
[----:B------:R-:W-:Y:S05]  /*4660*/  BSYNC.RECONVERGENT B0 ;  /* 0x0000000000007941 */ /* 0x000fea0003800200 */
.L_x_6721:
        /* <DEDUP_REMOVED lines=43> */
.L_x_6724:
[----:B------:R-:W-:Y:S05]  /*4920*/  BSYNC.RECONVERGENT B0 ;  /* 0x0000000000007941 */ /* 0x000fea0003800200 */
.L_x_6723:
        /* <DEDUP_REMOVED lines=43> */
.L_x_6726:
[----:B------:R-:W-:Y:S05]  /*4be0*/  BSYNC.RECONVERGENT B0 ;  /* 0x0000000000007941 */ /* 0x000fea0003800200 */
.L_x_6725:
        /* <DEDUP_REMOVED lines=43> */
.L_x_6728:
[----:B------:R-:W-:Y:S05]  /*4ea0*/  BSYNC.RECONVERGENT B0 ;  /* 0x0000000000007941 */ /* 0x000fea0003800200 */
.L_x_6727:
        /* <DEDUP_REMOVED lines=43> */
.L_x_6730:
[----:B------:R-:W-:Y:S05]  /*5160*/  BSYNC.RECONVERGENT B0 ;  /* 0x0000000000007941 */ /* 0x000fea0003800200 */
.L_x_6729:
        /* <DEDUP_REMOVED lines=64> */
.L_x_6741:
        /* <DEDUP_REMOVED lines=466> */
.L_x_6733:
        /* <DEDUP_REMOVED lines=8> */
.L_x_6732:
        /* <DEDUP_REMOVED lines=107> */
.L_x_6735:
[----:B------:R-:W-:Y:S05]  /*79c0*/  BSYNC.RECONVERGENT B0 ;  /* 0x0000000000007941 */ /* 0x000fea0003800200 */
.L_x_6734:
        /* <DEDUP_REMOVED lines=40> */
.L_x_6739:
        /* <DEDUP_REMOVED lines=35> */
.L_x_6740:
        /* <DEDUP_REMOVED lines=11> */
.L_x_6738:
        /* <DEDUP_REMOVED lines=11> */
.L_x_6737:
[----:B------:R-:W-:Y:S05]  /*7fe0*/  BSYNC.RECONVERGENT B0 ;  /* 0x0000000000007941 */ /* 0x000fea0003800200 */
.L_x_6736:
        /* <DEDUP_REMOVED lines=32> */
.L_x_6731:
        /* <DEDUP_REMOVED lines=441> */
.L_x_6743:
        /* <DEDUP_REMOVED lines=16> */
.L_x_8099:


//--------------------- .text._Z25selective_scan_fwd_kernelI32Selective_Scan_fwd_kernel_traitsILi32ELi16ELi1ELb0ELb1ELb1ELb0ELb0EN3c108BFloat16EfS2_EEv13SSMParamsBase --------------------------
	.section	.text._Z25selective_scan_fwd_kernelI32Selective_Scan_fwd_kernel_traitsILi32ELi16ELi1ELb0ELb1ELb1ELb0ELb0EN3c108BFloat16EfS2_EEv13SSMParamsBase,"ax",@progbits
	.align	128
        .global         _Z25selective_scan_fwd_kernelI32Selective_Scan_fwd_kernel_traitsILi32ELi16ELi1ELb0ELb1ELb1ELb0ELb0EN3c108BFloat16EfS2_EEv13SSMParamsBase
        .type           _Z25selective_scan_fwd_kernelI32Selective_Scan_fwd_kernel_traitsILi32ELi16ELi1ELb0ELb1ELb1ELb0ELb0EN3c108BFloat16EfS2_EEv13SSMParamsBase,@function
        .size           _Z25selective_scan_fwd_kernelI32Selective_Scan_fwd_kernel_traitsILi32ELi16ELi1ELb0ELb1ELb1ELb0ELb0EN3c108BFloat16EfS2_EEv13SSMParamsBase,(.L_x_8100 - _Z25selective_scan_fwd_kernelI32Selective_Scan_fwd_kernel_traitsILi32ELi16ELi1ELb0ELb1ELb1ELb0ELb0EN3c108BFloat16EfS2_EEv13SSMParamsBase)
        .other          _Z25selective_scan_fwd_kernelI32Selective_Scan_fwd_kernel_traitsILi32ELi16ELi1ELb0ELb1ELb1ELb0ELb0EN3c108BFloat16EfS2_EEv13SSMParamsBase,@"STO_CUDA_ENTRY STV_DEFAULT"
_Z25selective_scan_fwd_kernelI32Selective_Scan_fwd_kernel_traitsILi32ELi16ELi1ELb0ELb1ELb1ELb0ELb0EN3c108BFloat16EfS2_EEv13SSMParamsBase:
.text._Z25selective_scan_fwd_kernelI32Selective_Scan_fwd_kernel_traitsILi32ELi16ELi1ELb0ELb1ELb1ELb0ELb0EN3c108BFloat16EfS2_EEv13SSMParamsBase:
        /* <DEDUP_REMOVED lines=38> */
.L_x_6744:
        /* <DEDUP_REMOVED lines=85> */
.L_x_6745:
        /* <DEDUP_REMOVED lines=11> */
.L_x_6746:
        /* <DEDUP_REMOVED lines=72> */
.L_x_6747:
        /* <DEDUP_REMOVED lines=30> */
.L_x_6748:
        /* <DEDUP_REMOVED lines=51> */
.L_x_6788:
        /* <DEDUP_REMOVED lines=281> */
.L_x_6750:
[----:B------:R-:W-:Y:S05]  /*2380*/  BSYNC.RECONVERGENT B0 ;  /* 0x0000000000007941 */ /* 0x000fea0003800200 */
.L_x_6749:
        /* <DEDUP_REMOVED lines=37> */
.L_x_6752:
[----:B------:R-:W-:Y:S05]  /*25e0*/  BSYNC.RECONVERGENT B0 ;  /* 0x0000000000007941 */ /* 0x000fea0003800200 */
.L_x_6751:
        /* <DEDUP_REMOVED lines=35> */
.L_x_6754:
[----:B------:R-:W-:Y:S05]  /*2820*/  BSYNC.RECONVERGENT B0 ;  /* 0x0000000000007941 */ /* 0x000fea0003800200 */
.L_x_6753:
        /* <DEDUP_REMOVED lines=37> */
.L_x_6756:
[----:B------:R-:W-:Y:S05]  /*2a80*/  BSYNC.RECONVERGENT B0 ;  /* 0x0000000000007941 */ /* 0x000fea0003800200 */
.L_x_6755:
        /* <DEDUP_REMOVED lines=35> */
.L_x_6758:
[----:B------:R-:W-:Y:S05]  /*2cc0*/  BSYNC.RECONVERGENT B0 ;  /* 0x0000000000007941 */ /* 0x000fea0003800200 */
.L_x_6757:
        /* <DEDUP_REMOVED lines=37> */
.L_x_6760:
[----:B------:R-:W-:Y:S05]  /*2f20*/  BSYNC.RECONVERGENT B0 ;  /* 0x0000000000007941 */ /* 0x000fea0003800200 */
.L_x_6759:
        /* <DEDUP_REMOVED lines=35> */
.L_x_6762:
[----:B------:R-:W-:Y:S05]  /*3160*/  BSYNC.RECONVERGENT B0 ;  /* 0x0000000000007941 */ /* 0x000fea0003800200 */
.L_x_6761:
        /* <DEDUP_REMOVED lines=37> */
.L_x_6764:
[----:B------:R-:W-:Y:S05]  /*33c0*/  BSYNC.RECONVERGENT B0 ;  /* 0x0000000000007941 */ /* 0x000fea0003800200 */
.L_x_6763:
        /* <DEDUP_REMOVED lines=35> */
.L_x_6766:
[----:B------:R-:W-:Y:S05]  /*3600*/  BSYNC.RECONVERGENT B0 ;  /* 0x0000000000007941 */ /* 0x000fea0003800200 */
.L_x_6765:
        /* <DEDUP_REMOVED lines=38> */
.L_x_6768:
[----:B------:R-:W-:Y:S05]  /*3870*/  BSYNC.RECONVERGENT B0 ;  /* 0x0000000000007941 */ /* 0x000fea0003800200 */
.L_x_6767:
        /* <DEDUP_REMOVED lines=37> */
.L_x_6770:
[----:B------:R-:W-:Y:S05]  /*3ad0*/  BSYNC.RECONVERGENT B0 ;  /* 0x0000000000007941 */ /* 0x000fea0003800200 */
.L_x_6769:
        /* <DEDUP_REMOVED lines=39> */
.L_x_6772:
[----:B------:R-:W-:Y:S05]  /*3d50*/  BSYNC.RECONVERGENT B0 ;  /* 0x0000000000007941 */ /* 0x000fea0003800200 */
.L_x_6771:
        /* <DEDUP_REMOVED lines=39> */
.L_x_6774:
[----:B------:R-:W-:Y:S05]  /*3fd0*/  BSYNC.RECONVERGENT B0 ;  /* 0x0000000000007941 */ /* 0x000fea0003800200 */
.L_x_6773:
        /* <DEDUP_REMOVED lines=43> */
.L_x_6776:
[----:B------:R-:W-:Y:S05]  /*4290*/  BSYNC.RECONVERGENT B0 ;  /* 0x0000000000007941 */ /* 0x000fea0003800200 */
.L_x_6775:
        /* <DEDUP_REMOVED lines=32> */
.L_x_6778:
[----:B------:R-:W-:Y:S05]  /*44a0*/  BSYNC.RECONVERGENT B0 ;  /* 0x0000000000007941 */ /* 0x000fea0003800200 */
.L_x_6777:
        /* <DEDUP_REMOVED lines=32> */
.L_x_6780:
[----:B------:R-:W-:Y:S05]  /*46b0*/  BSYNC.RECONVERGENT B0 ;  /* 0x0000000000007941 */ /* 0x000fea0003800200 */
.L_x_6779:
        /* <DEDUP_REMOVED lines=95> */
.L_x_6787:
        /* <DEDUP_REMOVED lines=301> */
[----:B------:R-:W4:Y:S04]  /*5f80*/  LDS.U16 R208, [R0+0x43c] ;  /* 0x00043c0000d07984 */ /* 0x000f280000000400 */
        /* <DEDUP_REMOVED lines=50> */
[----:B------:R-:W-:-:S05]  /*62b0*/  IADD3 R28, P0, PT, R157, R10, RZ ;  /* 0x0000000a9d1c7210 */ /* 0x000fca0007f1e0ff */
[----:B------:R-:W-:-:S05]  /*62c0*/  IMAD.X R29, R158, 0x1, R163, P0 ;  /* 0x000000019e1d7824 */ /* 0x000fca00000e06a3 */
[----:B------:R-:W2:Y:S02]  /*62d0*/  LDG.E.U16 R28, desc[UR10][R28.64] ;  /* 0x0000000a1c1c7981 */ /* 0x000ea4000c1e1500 */
[----:B--2---:R-:W-:Y:S01]  /*62e0*/  SHF.L.U32 R27, R28, 0x10, RZ ;  /* 0x000000101c1b7819 */ /* 0x004fe200000006ff */
[----:B------:R-:W-:Y:S06]  /*62f0*/  BRA `(.L_x_6782) ;  /* 0x0000000000187947 */ /* 0x000fec0003800000 */
.L_x_6783:
[----:B------:R-:W-:Y:S01]  /*6300*/  IMAD.MOV.U32 R27, RZ, RZ, RZ ;  /* 0x000000ffff1b7224 */ /* 0x000fe200078e00ff */
[----:B------:R-:W-:Y:S06]  /*6310*/  @!P4 BRA `(.L_x_6782) ;  /* 0x000000000010c947 */ /* 0x000fec0003800000 */
[----:B------:R-:W-:-:S04]  /*6320*/  IADD3 R28, P0, PT, R128, R157, RZ ;  /* 0x0000009d801c7210 */ /* 0x000fc80007f1e0ff */
[----:B------:R-:W-:-:S05]  /*6330*/  IADD3.X R29, PT, PT, R67, R158, RZ, P0, !PT ;  /* 0x0000009e431d7210 */ /* 0x000fca00007fe4ff */
[----:B------:R-:W2:Y:S02]  /*6340*/  LDG.E.U16 R28, desc[UR10][R28.64] ;  /* 0x0000000a1c1c7981 */ /* 0x000ea4000c1e1500 */
[----:B--2---:R-:W-:-:S07]  /*6350*/  IMAD.U32 R27, R28, 0x10000, RZ ;  /* 0x000100001c1b7824 */ /* 0x004fce00078e00ff */
.L_x_6782:
        /* <DEDUP_REMOVED lines=120> */
.L_x_6786:
[----:B------:R-:W-:-:S04]  /*6ae0*/  ISETP.NE.AND P0, PT, R53, R120, PT ;  /* 0x000000783500720c */ /* 0x000fc80003f05270 */
[----:B------:R-:W-:-:S13]  /*6af0*/  ISETP.NE.OR P0, PT, R28, RZ, P0 ;  /* 0x000000ff1c00720c */ /* 0x000fda0000705670 */
[----:B------:R-:W-:Y:S02]  /*6b00*/  @!P0 IADD3 R26, P1, PT, R128, R157, RZ ;  /* 0x0000009d801a8210 */ /* 0x000fe40007f3e0ff */
[----:B------:R-:W-:-:S03]  /*6b10*/  @!P0 F2FP.BF16.F32.PACK_AB R28, RZ, R27 ;  /* 0x0000001bff1c823e */ /* 0x000fc600000010ff */
[----:B------:R-:W-:-:S05]  /*6b20*/  @!P0 IMAD.X R27, R67, 0x1, R158, P1 ;  /* 0x00000001431b8824 */ /* 0x000fca00008e069e */
[----:B------:R0:W-:Y:S03]  /*6b30*/  @!P0 STG.E.U16 desc[UR10][R26.64], R28 ;  /* 0x0000001c1a008986 */ /* 0x0001e6000c10150a */
.L_x_6785:
[----:B------:R-:W-:Y:S05]  /*6b40*/  BSYNC.RECONVERGENT B0 ;  /* 0x0000000000007941 */ /* 0x000fea0003800200 */
.L_x_6784:
        /* <DEDUP_REMOVED lines=30> */
.L_x_6781:
        /* <DEDUP_REMOVED lines=109> */
.L_x_6789:
        /* <DEDUP_REMOVED lines=16> */
.L_x_8100:


//--------------------- .text._Z25selective_scan_fwd_kernelI32Selective_Scan_fwd_kernel_traitsILi32ELi16ELi1ELb0ELb1ELb1ELb0ELb1EN3c108BFloat16EfS2_EEv13SSMParamsBase --------------------------
	.section	.text._Z25selective_scan_fwd_kernelI32Selective_Scan_fwd_kernel_traitsILi32ELi16ELi1ELb0ELb1ELb1ELb0ELb1EN3c108BFloat16EfS2_EEv13SSMParamsBase,"ax",@progbits
	.align	128
        .global         _Z25selective_scan_fwd_kernelI32Selective_Scan_fwd_kernel_traitsILi32ELi16ELi1ELb0ELb1ELb1ELb0ELb1EN3c108BFloat16EfS2_EEv13SSMParamsBase
        .type           _Z25selective_scan_fwd_kernelI32Selective_Scan_fwd_kernel_traitsILi32ELi16ELi1ELb0ELb1ELb1ELb0ELb1EN3c108BFloat16EfS2_EEv13SSMParamsBase,@function
        .size           _Z25selective_scan_fwd_kernelI32Selective_Scan_fwd_kernel_traitsILi32ELi16ELi1ELb0ELb1ELb1ELb0ELb1EN3c108BFloat16EfS2_EEv13SSMParamsBase,(.L_x_8101 - _Z25selective_scan_fwd_kernelI32Selective_Scan_fwd_kernel_traitsILi32ELi16ELi1ELb0ELb1ELb1ELb0ELb1EN3c108BFloat16EfS2_EEv13SSMParamsBase)
        .other          _Z25selective_scan_fwd_kernelI32Selective_Scan_fwd_kernel_traitsILi32ELi16ELi1ELb0ELb1ELb1ELb0ELb1EN3c108BFloat16EfS2_EEv13SSMParamsBase,@"STO_CUDA_ENTRY STV_DEFAULT"
_Z25selective_scan_fwd_kernelI32Selective_Scan_fwd_kernel_traitsILi32ELi16ELi1ELb0ELb1ELb1ELb0ELb1EN3c108BFloat16EfS2_EEv13SSMParamsBase:
.text._Z25selective_scan_fwd_kernelI32Selective_Scan_fwd_kernel_traitsILi32ELi16ELi1ELb0ELb1ELb1ELb0ELb1EN3c108BFloat16EfS2_EEv13SSMParamsBase:
        /* <DEDUP_REMOVED lines=43> */
.L_x_6790:
        /* <DEDUP_REMOVED lines=94> */
.L_x_6791:
        /* <DEDUP_REMOVED lines=11> */
.L_x_6792:
        /* <DEDUP_REMOVED lines=72> */
.L_x_6793:
        /* <DEDUP_REMOVED lines=29> */
.L_x_6794:
        /* <DEDUP_REMOVED lines=51> */
.L_x_6834:
        /* <DEDUP_REMOVED lines=279> */
.L_x_6796:
[----:B------:R-:W-:Y:S05]  /*2430*/  BSYNC.RECONVERGENT B0 ;  /* 0x0000000000007941 */ /* 0x000fea0003800200 */
.L_x_6795:
        /* <DEDUP_REMOVED lines=37> */
.L_x_6798:
[----:B------:R-:W-:Y:S05]  /*2690*/  BSYNC.RECONVERGENT B0 ;  /* 0x0000000000007941 */ /* 0x000fea0003800200 */
.L_x_6797:
        /* <DEDUP_REMOVED lines=35> */
.L_x_6800:
[----:B------:R-:W-:Y:S05]  /*28d0*/  BSYNC.RECONVERGENT B0 ;  /* 0x0000000000007941 */ /* 0x000fea0003800200 */
.L_x_6799:
        /* <DEDUP_REMOVED lines=37> */
.L_x_6802:
[----:B------:R-:W-:Y:S05]  /*2b30*/  BSYNC.RECONVERGENT B0 ;  /* 0x0000000000007941 */ /* 0x000fea0003800200 */
.L_x_6801:
        /* <DEDUP_REMOVED lines=35> */
.L_x_6804:
[----:B------:R-:W-:Y:S05]  /*2d70*/  BSYNC.RECONVERGENT B0 ;  /* 0x0000000000007941 */ /* 0x000fea0003800200 */
.L_x_6803:
        /* <DEDUP_REMOVED lines=37> */
.L_x_6806:
[----:B------:R-:W-:Y:S05]  /*2fd0*/  BSYNC.RECONVERGENT B0 ;  /* 0x0000000000007941 */ /* 0x000fea0003800200 */
.L_x_6805:
        /* <DEDUP_REMOVED lines=35> */
.L_x_6808:
[----:B------:R-:W-:Y:S05]  /*3210*/  BSYNC.RECONVERGENT B0 ;  /* 0x0000000000007941 */ /* 0x000fea0003800200 */
.L_x_6807:
        /* <DEDUP_REMOVED lines=37> */
.L_x_6810:
[----:B------:R-:W-:Y:S05]  /*3470*/  BSYNC.RECONVERGENT B0 ;  /* 0x0000000000007941 */ /* 0x000fea0003800200 */
.L_x_6809:
        /* <DEDUP_REMOVED lines=35> */
.L_x_6812:
[----:B------:R-:W-:Y:S05]  /*36b0*/  BSYNC.RECONVERGENT B0 ;  /* 0x0000000000007941 */ /* 0x000fea0003800200 */
.L_x_6811:
        /* <DEDUP_REMOVED lines=38> */
.L_x_6814:
[----:B------:R-:W-:Y:S05]  /*3920*/  BSYNC.RECONVERGENT B0 ;  /* 0x0000000000007941 */ /* 0x000fea0003800200 */
.L_x_6813:
        /* <DEDUP_REMOVED lines=37> */
.L_x_6816:
[----:B------:R-:W-:Y:S05]  /*3b80*/  BSYNC.RECONVERGENT B0 ;  /* 0x0000000000007941 */ /* 0x000fea0003800200 */
.L_x_6815:
        /* <DEDUP_REMOVED lines=39> */
.L_x_6818:
[----:B------:R-:W-:Y:S05]  /*3e00*/  BSYNC.RECONVERGENT B0 ;  /* 0x0000000000007941 */ /* 0x000fea0003800200 */
.L_x_6817:
        /* <DEDUP_REMOVED lines=39> */
.L_x_6820:
[----:B------:R-:W-:Y:S05]  /*4080*/  BSYNC.RECONVERGENT B0 ;  /* 0x0000000000007941 */ /* 0x000fea0003800200 */
.L_x_6819:
        /* <DEDUP_REMOVED lines=43> */
.L_x_6822:
[----:B------:R-:W-:Y:S05]  /*4340*/  BSYNC.RECONVERGENT B0 ;  /* 0x0000000000007941 */ /* 0x000fea0003800200 */
.L_x_6821:
        /* <DEDUP_REMOVED lines=32> */
.L_x_6824:
[----:B------:R-:W-:Y:S05]  /*4550*/  BSYNC.RECONVERGENT B0 ;  /* 0x0000000000007941 */ /* 0x000fea0003800200 */
.L_x_6823:
        /* <DEDUP_REMOVED lines=32> */
.L_x_6826:
[----:B------:R-:W-:Y:S05]  /*4760*/  BSYNC.RECONVERGENT B0 ;  /* 0x0000000000007941 */ /* 0x000fea0003800200 */
.L_x_6825:
        /* <DEDUP_REMOVED lines=94> */
.L_x_6833:
        /* <DEDUP_REMOVED lines=355> */
[----:B--2---:R-:W-:Y:S01]  /*6380*/  IMAD.U32 R27, R28, 0x10000, RZ ;  /* 0x000100001c1b7824 */ /* 0x004fe200078e00ff */
[----:B------:R-:W-:Y:S06]  /*6390*/  BRA `(.L_x_6828) ;  /* 0x0000000000187947 */ /* 0x000fec0003800000 */
.L_x_6829:
[----:B------:R-:W-:Y:S01]  /*63a0*/  IMAD.MOV.U32 R27, RZ, RZ, RZ ;  /* 0x000000ffff1b7224 */ /* 0x000fe200078e00ff */
[----:B------:R-:W-:Y:S06]  /*63b0*/  @!P4 BRA `(.L_x_6828) ;  /* 0x000000000010c947 */ /* 0x000fec0003800000 */
[----:B------:R-:W-:-:S04]  /*63c0*/  IADD3 R28, P0, PT, R128, R161, RZ ;  /* 0x000000a1801c7210 */ /* 0x000fc80007f1e0ff */
[----:B------:R-:W-:-:S05]  /*63d0*/  IADD3.X R29, PT, PT, R67, R160, RZ, P0, !PT ;  /* 0x000000a0431d7210 */ /* 0x000fca00007fe4ff */
[----:B------:R-:W2:Y:S02]  /*63e0*/  LDG.E.U16 R28, desc[UR10][R28.64] ;  /* 0x0000000a1c1c7981 */ /* 0x000ea4000c1e1500 */
[----:B--2---:R-:W-:-:S07]  /*63f0*/  IMAD.U32 R27, R28, 0x10000, RZ ;  /* 0x000100001c1b7824 */ /* 0x004fce00078e00ff */
.L_x_6828:
        /* <DEDUP_REMOVED lines=116> */
[----:B------:R-:W-:-:S04]  /*6b40*/  F2FP.BF16.F32.PACK_AB R29, RZ, R27 ;  /* 0x0000001bff1d723e */ /* 0x000fc800000010ff */
[----:B------:R-:W-:-:S05]  /*6b50*/  LEA.HI.X R27, R28, R67, R164, 0x1, P0 ;  /* 0x000000431c1b7211 */ /* 0x000fca00000f0ca4 */
[----:B------:R1:W-:Y:S01]  /*6b60*/  STG.E.U16 desc[UR10][R26.64], R29 ;  /* 0x0000001d1a007986 */ /* 0x0003e2000c10150a */
[----:B------:R-:W-:Y:S05]  /*6b70*/  BRA `(.L_x_6831) ;  /* 0x0000000000187947 */ /* 0x000fea0003800000 */
.L_x_6832:
[----:B------:R-:W-:-:S04]  /*6b80*/  ISETP.NE.AND P0, PT, R53, R120, PT ;  /* 0x000000783500720c */ /* 0x000fc80003f05270 */
[----:B------:R-:W-:-:S13]  /*6b90*/  ISETP.NE.OR P0, PT, R28, RZ, P0 ;  /* 0x000000ff1c00720c */ /* 0x000fda0000705670 */
[----:B------:R-:W-:Y:S02]  /*6ba0*/  @!P0 IADD3 R26, P1, PT, R128, R161, RZ ;  /* 0x000000a1801a8210 */ /* 0x000fe40007f3e0ff */
[----:B------:R-:W-:Y:S02]  /*6bb0*/  @!P0 F2FP.BF16.F32.PACK_AB R28, RZ, R27 ;  /* 0x0000001bff1c823e */ /* 0x000fe400000010ff */
[----:B------:R-:W-:-:S05]  /*6bc0*/  @!P0 IADD3.X R27, PT, PT, R67, R160, RZ, P1, !PT ;  /* 0x000000a0431b8210 */ /* 0x000fca0000ffe4ff */
[----:B------:R0:W-:Y:S04]  /*6bd0*/  @!P0 STG.E.U16 desc[UR10][R26.64], R28 ;  /* 0x0000001c1a008986 */ /* 0x0001e8000c10150a */
.L_x_6831:
[----:B------:R-:W-:Y:S05]  /*6be0*/  BSYNC.RECONVERGENT B0 ;  /* 0x0000000000007941 */ /* 0x000fea0003800200 */
.L_x_6830:
        /* <DEDUP_REMOVED lines=30> */
.L_x_6827:
        /* <DEDUP_REMOVED lines=111> */
.L_x_6835:
        /* <DEDUP_REMOVED lines=12> */
.L_x_8101:


//--------------------- .text._Z25selective_scan_fwd_kernelI32Selective_Scan_fwd_kernel_traitsILi32ELi16ELi1ELb0ELb1ELb1ELb1ELb0EN3c108BFloat16EfS2_EEv13SSMParamsBase --------------------------
	.section	.text._Z25selective_scan_fwd_kernelI32Selective_Scan_fwd_kernel_traitsILi32ELi16ELi1ELb0ELb1ELb1ELb1ELb0EN3c108BFloat16EfS2_EEv13SSMParamsBase,"ax",@progbits
	.align	128
        .global         _Z25selective_scan_fwd_kernelI32Selective_Scan_fwd_kernel_traitsILi32ELi16ELi1ELb0ELb1ELb1ELb1ELb0EN3c108BFloat16EfS2_EEv13SSMParamsBase
        .type           _Z25selective_scan_fwd_kernelI32Selective_Scan_fwd_kernel_traitsILi32ELi16ELi1ELb0ELb1ELb1ELb1ELb0EN3c108BFloat16EfS2_EEv13SSMParamsBase,@function
        .size           _Z25selective_scan_fwd_kernelI32Selective_Scan_fwd_kernel_traitsILi32ELi16ELi1ELb0ELb1ELb1ELb1ELb0EN3c108BFloat16EfS2_EEv13SSMParamsBase,(.L_x_8102 - _Z25selective_scan_fwd_kernelI32Selective_Scan_fwd_kernel_traitsILi32ELi16ELi1ELb0ELb1ELb1ELb1ELb0EN3c108BFloat16EfS2_EEv13SSMParamsBase)
        .other          _Z25selective_scan_fwd_kernelI32Selective_Scan_fwd_kernel_traitsILi32ELi16ELi1ELb0ELb1ELb1ELb1ELb0EN3c108BFloat16EfS2_EEv13SSMParamsBase,@"STO_CUDA_ENTRY STV_DEFAULT"
_Z25selective_scan_fwd_kernelI32Selective_Scan_fwd_kernel_traitsILi32ELi16ELi1ELb0ELb1ELb1ELb1ELb0EN3c108BFloat16EfS2_EEv13SSMParamsBase:
.text._Z25selective_scan_fwd_kernelI32Selective_Scan_fwd_kernel_traitsILi32ELi16ELi1ELb0ELb1ELb1ELb1ELb0EN3c108BFloat16EfS2_EEv13SSMParamsBase:
        /* <DEDUP_REMOVED lines=38> */
.L_x_6836:
        /* <DEDUP_REMOVED lines=85> */
.L_x_6837:
        /* <DEDUP_REMOVED lines=11> */
.L_x_6838:
        /* <DEDUP_REMOVED lines=71> */
.L_x_6839:
        /* <DEDUP_REMOVED lines=30> */
.L_x_6840:
        /* <DEDUP_REMOVED lines=51> */
.L_x_6880:
        /* <DEDUP_REMOVED lines=309> */
.L_x_6842:
[----:B------:R-:W-:Y:S05]  /*2530*/  BSYNC.RECONVERGENT B0 ;  /* 0x0000000000007941 */ /* 0x000fea0003800200 */
.L_x_6841:
        /* <DEDUP_REMOVED lines=38> */
.L_x_6844:
[----:B------:R-:W-:Y:S05]  /*27a0*/  BSYNC.RECONVERGENT B0 ;  /* 0x0000000000007941 */ /* 0x000fea0003800200 */
.L_x_6843:
        /* <DEDUP_REMOVED lines=38> */
.L_x_6846:
[----:B------:R-:W-:Y:S05]  /*2a10*/  BSYNC.RECONVERGENT B0 ;  /* 0x0000000000007941 */ /* 0x000fea0003800200 */
.L_x_6845:
        /* <DEDUP_REMOVED lines=38> */
.L_x_6848:
[----:B------:R-:W-:Y:S05]  /*2c80*/  BSYNC.RECONVERGENT B0 ;  /* 0x0000000000007941 */ /* 0x000fea0003800200 */
.L_x_6847:
        /* <DEDUP_REMOVED lines=38> */
.L_x_6850:
[----:B------:R-:W-:Y:S05]  /*2ef0*/  BSYNC.RECONVERGENT B0 ;  /* 0x0000000000007941 */ /* 0x000fea0003800200 */
.L_x_6849:
        /* <DEDUP_REMOVED lines=38> */
.L_x_6852:
[----:B------:R-:W-:Y:S05]  /*3160*/  BSYNC.RECONVERGENT B0 ;  /* 0x0000000000007941 */ /* 0x000fea0003800200 */
.L_x_6851:
        /* <DEDUP_REMOVED lines=38> */
.L_x_6854:
[----:B------:R-:W-:Y:S05]  /*33d0*/  BSYNC.RECONVERGENT B0 ;  /* 0x0000000000007941 */ /* 0x000fea0003800200 */
.L_x_6853:
        /* <DEDUP_REMOVED lines=38> */
.L_x_6856:
[----:B------:R-:W-:Y:S05]  /*3640*/  BSYNC.RECONVERGENT B0 ;  /* 0x0000000000007941 */ /* 0x000fea0003800200 */
.L_x_6855:
        /* <DEDUP_REMOVED lines=38> */
.L_x_6858:
[----:B------:R-:W-:Y:S05]  /*38b0*/  BSYNC.RECONVERGENT B0 ;  /* 0x0000000000007941 */ /* 0x000fea0003800200 */
.L_x_6857:
        /* <DEDUP_REMOVED lines=38> */
.L_x_6860:
[----:B------:R-:W-:Y:S05]  /*3b20*/  BSYNC.RECONVERGENT B0 ;  /* 0x0000000000007941 */ /* 0x000fea0003800200 */
.L_x_6859:
        /* <DEDUP_REMOVED lines=38> */
.L_x_6862:
[----:B------:R-:W-:Y:S05]  /*3d90*/  BSYNC.RECONVERGENT B0 ;  /* 0x0000000000007941 */ /* 0x000fea0003800200 */
.L_x_6861:
        /* <DEDUP_REMOVED lines=38> */
.L_x_6864:
[----:B------:R-:W-:Y:S05]  /*4000*/  BSYNC.RECONVERGENT B0 ;  /* 0x0000000000007941 */ /* 0x000fea0003800200 */
.L_x_6863:
        /* <DEDUP_REMOVED lines=44> */
.L_x_6866:
[----:B------:R-:W-:Y:S05]  /*42d0*/  BSYNC.RECONVERGENT B0 ;  /* 0x0000000000007941 */ /* 0x000fea0003800200 */
.L_x_6865:
        /* <DEDUP_REMOVED lines=42> */
.L_x_6868:
[----:B------:R-:W-:Y:S05]  /*4580*/  BSYNC.RECONVERGENT B0 ;  /* 0x0000000000007941 */ /* 0x000fea0003800200 */
.L_x_6867:
        /* <DEDUP_REMOVED lines=43> */
.L_x_6870:
[----:B------:R-:W-:Y:S05]  /*4840*/  BSYNC.RECONVERGENT B0 ;  /* 0x0000000000007941 */ /* 0x000fea0003800200 */
.L_x_6869:
        /* <DEDUP_REMOVED lines=43> */
.L_x_6872:
[----:B------:R-:W-:Y:S05]  /*4b00*/  BSYNC.RECONVERGENT B0 ;  /* 0x0000000000007941 */ /* 0x000fea0003800200 */
.L_x_6871:
        /* <DEDUP_REMOVED lines=99> */
.L_x_6879:
        /* <DEDUP_REMOVED lines=429> */
[----:B--2---:R-:W-:Y:S01]  /*6c10*/  IMAD.U32 R27, R28, 0x10000, RZ ;  /* 0x000100001c1b7824 */ /* 0x004fe200078e00ff */
[----:B------:R-:W-:Y:S06]  /*6c20*/  BRA `(.L_x_6874) ;  /* 0x00000000001c7947 */ /* 0x000fec0003800000 */
.L_x_6875:
[----:B------:R-:W-:Y:S01]  /*6c30*/  LOP3.LUT P6, RZ, R194, 0x2000, RZ, 0xc0, !PT ;  /* 0x00002000c2ff7812 */ /* 0x000fe200078cc0ff */
[----:B------:R-:W-:-:S12]  /*6c40*/  IMAD.MOV.U32 R27, RZ, RZ, RZ ;  /* 0x000000ffff1b7224 */ /* 0x000fd800078e00ff */
[----:B------:R-:W-:Y:S05]  /*6c50*/  @!P6 BRA `(.L_x_6874) ;  /* 0x000000000010e947 */ /* 0x000fea0003800000 */
[----:B------:R-:W-:-:S05]  /*6c60*/  IADD3 R28, P6, PT, R37, R160, RZ ;  /* 0x000000a0251c7210 */ /* 0x000fca0007fde0ff */
[----:B------:R-:W-:-:S05]  /*6c70*/  IMAD.X R29, R39, 0x1, R162, P6 ;  /* 0x00000001271d7824 */ /* 0x000fca00030e06a2 */
[----:B------:R-:W2:Y:S02]  /*6c80*/  LDG.E.U16 R28, desc[UR10][R28.64] ;  /* 0x0000000a1c1c7981 */ /* 0x000ea4000c1e1500 */
[----:B--2---:R-:W-:-:S07]  /*6c90*/  IMAD.U32 R27, R28, 0x10000, RZ ;  /* 0x000100001c1b7824 */ /* 0x004fce00078e00ff */
.L_x_6874:
        /* <DEDUP_REMOVED lines=110> */
[----:B------:R-:W-:Y:S02]  /*7380*/  F2FP.BF16.F32.PACK_AB R27, RZ, R27 ;  /* 0x0000001bff1b723e */ /* 0x000fe400000010ff */
        /* <DEDUP_REMOVED lines=9> */
.L_x_6878:
[----:B------:R-:W-:Y:S02]  /*7420*/  ISETP.NE.AND P6, PT, R56, R53, PT ;  /* 0x000000353800720c */ /* 0x000fe40003fc5270 */
[----:B------:R-:W-:Y:S02]  /*7430*/  P2R R26, PR, RZ, 0x1 ;  /* 0x00000001ff1a7803 */ /* 0x000fe40000000000 */
[----:B------:R-:W-:-:S13]  /*7440*/  ISETP.NE.OR P6, PT, R28, RZ, P6 ;  /* 0x000000ff1c00720c */ /* 0x000fda00037c5670 */
[----:B------:R-:W-:Y:S02]  /*7450*/  @!P6 IADD3 R28, P0, PT, R37, R160, RZ ;  /* 0x000000a0251ce210 */ /* 0x000fe40007f1e0ff */
[----:B------:R-:W-:-:S03]  /*7460*/  @!P6 F2FP.BF16.F32.PACK_AB R27, RZ, R27 ;  /* 0x0000001bff1be23e */ /* 0x000fc600000010ff */
[----:B------:R-:W-:Y:S01]  /*7470*/  @!P6 IMAD.X R29, R39, 0x1, R162, P0 ;  /* 0x00000001271de824 */ /* 0x000fe200000e06a2 */
[----:B------:R-:W-:-:S04]  /*7480*/  ISETP.NE.AND P0, PT, R26, RZ, PT ;  /* 0x000000ff1a00720c */ /* 0x000fc80003f05270 */
[----:B------:R0:W-:Y:S09]  /*7490*/  @!P6 STG.E.U16 desc[UR10][R28.64], R27 ;  /* 0x0000001b1c00e986 */ /* 0x0001f2000c10150a */
.L_x_6877:
[----:B------:R-:W-:Y:S05]  /*74a0*/  BSYNC.RECONVERGENT B0 ;  /* 0x0000000000007941 */ /* 0x000fea0003800200 */
.L_x_6876:
        /* <DEDUP_REMOVED lines=30> */
.L_x_6873:
        /* <DEDUP_REMOVED lines=201> */
[----:B0-----:R-:W-:-:S03]  /*8320*/  SHF.L.U32 R20, R12, 0x10, RZ ;  /* 0x000000100c147819 */ /* 0x001fc600000006ff */
        /* <DEDUP_REMOVED lines=221> */
.L_x_6881:
        /* <DEDUP_REMOVED lines=16> */
.L_x_8102:


//--------------------- .text._Z25selective_scan_fwd_kernelI32Selective_Scan_fwd_kernel_traitsILi32ELi16ELi1ELb0ELb1ELb1ELb1ELb1EN3c108BFloat16EfS2_EEv13SSMParamsBase --------------------------
	.section	.text._Z25selective_scan_fwd_kernelI32Selective_Scan_fwd_kernel_traitsILi32ELi16ELi1ELb0ELb1ELb1ELb1ELb1EN3c108BFloat16EfS2_EEv13SSMParamsBase,"ax",@progbits
	.align	128
        .global         _Z25selective_scan_fwd_kernelI32Selective_Scan_fwd_kernel_traitsILi32ELi16ELi1ELb0ELb1ELb1ELb1ELb1EN3c108BFloat16EfS2_EEv13SSMParamsBase
        .type           _Z25selective_scan_fwd_kernelI32Selective_Scan_fwd_kernel_traitsILi32ELi16ELi1ELb0ELb1ELb1ELb1ELb1EN3c108BFloat16EfS2_EEv13SSMParamsBase,@function
        .size           _Z25selective_scan_fwd_kernelI32Selective_Scan_fwd_kernel_traitsILi32ELi16ELi1ELb0ELb1ELb1ELb1ELb1EN3c108BFloat16EfS2_EEv13SSMParamsBase,(.L_x_8103 - _Z25selective_scan_fwd_kernelI32Selective_Scan_fwd_kernel_traitsILi32ELi16ELi1ELb0ELb1ELb1ELb1ELb1EN3c108BFloat16EfS2_EEv13SSMParamsBase)
        .other          _Z25selective_scan_fwd_kernelI32Selective_Scan_fwd_kernel_traitsILi32ELi16ELi1ELb0ELb1ELb1ELb1ELb1EN3c108BFloat16EfS2_EEv13SSMParamsBase,@"STO_CUDA_ENTRY STV_DEFAULT"
_Z25selective_scan_fwd_kernelI32Selective_Scan_fwd_kernel_traitsILi32ELi16ELi1ELb0ELb1ELb1ELb1ELb1EN3c108BFloat16EfS2_EEv13SSMParamsBase:
.text._Z25selective_scan_fwd_kernelI32Selective_Scan_fwd_kernel_traitsILi32ELi16ELi1ELb0ELb1ELb1ELb1ELb1EN3c108BFloat16EfS2_EEv13SSMParamsBase:
        /* <DEDUP_REMOVED lines=43> */
.L_x_6882:
        /* <DEDUP_REMOVED lines=94> */
.L_x_6883:
        /* <DEDUP_REMOVED lines=11> */
.L_x_6884:
        /* <DEDUP_REMOVED lines=72> */
.L_x_6885:
[-C--:B------:R-:W-:Y:S01]  /*0dc0*/  IABS R5, R63.reuse ;  /* 0x0000003f00057213 */ /* 0x080fe20000000000 */
[----:B------:R-:W-:Y:S01]  /*0dd0*/  IMAD.MOV.U32 R128, RZ, RZ, RZ ;  /* 0x000000ffff807224 */ /* 0x000fe200078e00ff */
[----:B------:R-:W-:Y:S02]  /*0de0*/  IADD3 R0, PT, PT, R132, -0x1, R63 ;  /* 0xffffffff84007810 */ /* 0x000fe40007ffe03f */
[----:B------:R-:W0:Y:S01]  /*0df0*/  I2F.RP R4, R5 ;  /* 0x0000000500047306 */ /* 0x000e220000209400 */
[----:B------:R-:W-:Y:S02]  /*0e00*/  IABS R10, R63 ;  /* 0x0000003f000a7213 */ /* 0x000fe40000000000 */
[----:B-----5:R-:W-:-:S03]  /*0e10*/  MOV R124, RZ ;  /* 0x000000ff007c7202 */ /* 0x020fc60000000f00 */
        /* <DEDUP_REMOVED lines=23> */
.L_x_6886:
        /* <DEDUP_REMOVED lines=51> */
.L_x_6926:
        /* <DEDUP_REMOVED lines=118> */
[----:B------:R-:W-:Y:S01]  /*1a20*/  LEA R45, R13, UR6, 0x1 ;  /* 0x000000060d2d7c11 */ /* 0x000fe2000f8e08ff */
[----:B------:R-:W-:Y:S01]  /*1a30*/  VIADD R13, R52, 0x160 ;  /* 0x00000160340d7836 */ /* 0x000fe20000000000 */
[-C--:B------:R-:W-:Y:S02]  /*1a40*/  LEA.HI.SX32 R31, R31, R52.reuse, 0x1b ;  /* 0x000000341f1f7211 */ /* 0x080fe400078fdaff */
[----:B------:R-:W-:Y:S02]  /*1a50*/  P2R R101, PR, RZ, 0x40 ;  /* 0x00000040ff657803 */ /* 0x000fe40000000000 */
[----:B------:R-:W-:Y:S02]  /*1a60*/  LOP3.LUT P6, RZ, R193, 0x10, RZ, 0xc0, !PT ;  /* 0x00000010c1ff7812 */ /* 0x000fe400078cc0ff */
[----:B------:R-:W-:-:S02]  /*1a70*/  LEA.HI.SX32 R33, R33, R52, 0x1b ;  /* 0x0000003421217211 */ /* 0x000fc400078fdaff */
[-C--:B------:R-:W-:Y:S02]  /*1a80*/  LEA.HI.SX32 R35, R35, R52.reuse, 0x1b ;  /* 0x0000003423237211 */ /* 0x080fe400078fdaff */
[-C--:B------:R-:W-:Y:S02]  /*1a90*/  LEA.HI.SX32 R37, R37, R52.reuse, 0x1b ;  /* 0x0000003425257211 */ /* 0x080fe400078fdaff */
[----:B------:R-:W-:Y:S02]  /*1aa0*/  LEA R44, R31, UR6, 0x1 ;  /* 0x000000061f2c7c11 */ /* 0x000fe4000f8e08ff */
[----:B------:R-:W-:Y:S02]  /*1ab0*/  IADD3 R31, PT, PT, R52, 0x1e0, RZ ;  /* 0x000001e0341f7810 */ /* 0x000fe40007ffe0ff */
[----:B------:R-:W-:Y:S02]  /*1ac0*/  LEA.HI.SX32 R13, R13, R52, 0x1b ;  /* 0x000000340d0d7211 */ /* 0x000fe400078fdaff */
[----:B------:R-:W-:-:S02]  /*1ad0*/  P2R R99, PR, RZ, 0x40 ;  /* 0x00000040ff637803 */ /* 0x000fc40000000000 */
[----:B------:R-:W-:Y:S02]  /*1ae0*/  LEA R43, R33, UR6, 0x1 ;  /* 0x00000006212b7c11 */ /* 0x000fe4000f8e08ff */
[----:B------:R-:W-:Y:S02]  /*1af0*/  LOP3.LUT P6, RZ, R193, 0x20, RZ, 0xc0, !PT ;  /* 0x00000020c1ff7812 */ /* 0x000fe400078cc0ff */
[----:B------:R-:W-:Y:S02]  /*1b00*/  LEA R42, R35, UR6, 0x1 ;  /* 0x00000006232a7c11 */ /* 0x000fe4000f8e08ff */
[----:B------:R-:W-:Y:S02]  /*1b10*/  LEA R41, R37, UR6, 0x1 ;  /* 0x0000000625297c11 */ /* 0x000fe4000f8e08ff */
[----:B------:R-:W-:Y:S02]  /*1b20*/  LEA R40, R13, UR6, 0x1 ;  /* 0x000000060d287c11 */ /* 0x000fe4000f8e08ff */
[----:B------:R-:W-:-:S02]  /*1b30*/  LEA.HI.SX32 R31, R31, R52, 0x1b ;  /* 0x000000341f1f7211 */ /* 0x000fc400078fdaff */
        /* <DEDUP_REMOVED lines=171> */
.L_x_6888:
[----:B------:R-:W-:Y:S05]  /*25f0*/  BSYNC.RECONVERGENT B0 ;  /* 0x0000000000007941 */ /* 0x000fea0003800200 */
.L_x_6887:
        /* <DEDUP_REMOVED lines=38> */
.L_x_6890:
[----:B------:R-:W-:Y:S05]  /*2860*/  BSYNC.RECONVERGENT B0 ;  /* 0x0000000000007941 */ /* 0x000fea0003800200 */
.L_x_6889:
        /* <DEDUP_REMOVED lines=38> */
.L_x_6892:
[----:B------:R-:W-:Y:S05]  /*2ad0*/  BSYNC.RECONVERGENT B0 ;  /* 0x0000000000007941 */ /* 0x000fea0003800200 */
.L_x_6891:
        /* <DEDUP_REMOVED lines=38> */
.L_x_6894:
[----:B------:R-:W-:Y:S05]  /*2d40*/  BSYNC.RECONVERGENT B0 ;  /* 0x0000000000007941 */ /* 0x000fea0003800200 */
.L_x_6893:
        /* <DEDUP_REMOVED lines=38> */
.L_x_6896:
[----:B------:R-:W-:Y:S05]  /*2fb0*/  BSYNC.RECONVERGENT B0 ;  /* 0x0000000000007941 */ /* 0x000fea0003800200 */
.L_x_6895:
        /* <DEDUP_REMOVED lines=38> */
.L_x_6898:
[----:B------:R-:W-:Y:S05]  /*3220*/  BSYNC.RECONVERGENT B0 ;  /* 0x0000000000007941 */ /* 0x000fea0003800200 */
.L_x_6897:
        /* <DEDUP_REMOVED lines=38> */
.L_x_6900:
[----:B------:R-:W-:Y:S05]  /*3490*/  BSYNC.RECONVERGENT B0 ;  /* 0x0000000000007941 */ /* 0x000fea0003800200 */
.L_x_6899:
        /* <DEDUP_REMOVED lines=38> */
.L_x_6902:
[----:B------:R-:W-:Y:S05]  /*3700*/  BSYNC.RECONVERGENT B0 ;  /* 0x0000000000007941 */ /* 0x000fea0003800200 */
.L_x_6901:
        /* <DEDUP_REMOVED lines=38> */
.L_x_6904:
[----:B------:R-:W-:Y:S05]  /*3970*/  BSYNC.RECONVERGENT B0 ;  /* 0x0000000000007941 */ /* 0x000fea0003800200 */
.L_x_6903:
        /* <DEDUP_REMOVED lines=38> */
.L_x_6906:
[----:B------:R-:W-:Y:S05]  /*3be0*/  BSYNC.RECONVERGENT B0 ;  /* 0x0000000000007941 */ /* 0x000fea0003800200 */
.L_x_6905:
        /* <DEDUP_REMOVED lines=38> */
.L_x_6908:
[----:B------:R-:W-:Y:S05]  /*3e50*/  BSYNC.RECONVERGENT B0 ;  /* 0x0000000000007941 */ /* 0x000fea0003800200 */
.L_x_6907:
        /* <DEDUP_REMOVED lines=38> */
.L_x_6910:
[----:B------:R-:W-:Y:S05]  /*40c0*/  BSYNC.RECONVERGENT B0 ;  /* 0x0000000000007941 */ /* 0x000fea0003800200 */
.L_x_6909:
        /* <DEDUP_REMOVED lines=40> */
.L_x_6912:
[----:B------:R-:W-:Y:S05]  /*4350*/  BSYNC.RECONVERGENT B0 ;  /* 0x0000000000007941 */ /* 0x000fea0003800200 */
.L_x_6911:
        /* <DEDUP_REMOVED lines=39> */
.L_x_6914:
[----:B------:R-:W-:Y:S05]  /*45d0*/  BSYNC.RECONVERGENT B0 ;  /* 0x0000000000007941 */ /* 0x000fea0003800200 */
.L_x_6913:
        /* <DEDUP_REMOVED lines=43> */
.L_x_6916:
[----:B------:R-:W-:Y:S05]  /*4890*/  BSYNC.RECONVERGENT B0 ;  /* 0x0000000000007941 */ /* 0x000fea0003800200 */
.L_x_6915:
        /* <DEDUP_REMOVED lines=43> */
.L_x_6918:
[----:B------:R-:W-:Y:S05]  /*4b50*/  BSYNC.RECONVERGENT B0 ;  /* 0x0000000000007941 */ /* 0x000fea0003800200 */
.L_x_6917:
        /* <DEDUP_REMOVED lines=77> */
[----:B------:R-:W-:-:S03]  /*5030*/  IMAD R10, R167, R11, R10 ;  /* 0x0000000ba70a7224 */ /* 0x000fc600078e020a */
[----:B------:R-:W2:Y:S02]  /*5040*/  LDC.64 R16, c[0x0][0x3b8] ;  /* 0x0000ee00ff107b82 */ /* 0x000ea40000000a00 */
[----:B------:R-:W-:-:S06]  /*5050*/  ISETP.GT.U32.AND P3, PT, R15, R10, PT ;  /* 0x0000000a0f00720c */ /* 0x000fcc0003f64070 */
[----:B------:R-:W4:Y:S07]  /*5060*/  LDC.64 R20, c[0x0][0x3f0] ;  /* 0x0000fc00ff147b82 */ /* 0x000f2e0000000a00 */
[-C--:B------:R-:W-:Y:S01]  /*5070*/  @!P3 IADD3 R10, PT, PT, R10, -R15.reuse, RZ ;  /* 0x8000000f0a0ab210 */ /* 0x080fe20007ffe0ff */
[----:B------:R-:W-:Y:S01]  /*5080*/  @!P3 VIADD R167, R167, 0x1 ;  /* 0x00000001a7a7b836 */ /* 0x000fe20000000000 */
[----:B------:R-:W-:Y:S02]  /*5090*/  IADD3 R26, P3, PT, R134, R54, RZ ;  /* 0x00000036861a7210 */ /* 0x000fe40007f7e0ff */
[----:B------:R-:W-:Y:S01]  /*50a0*/  ISETP.GE.U32.AND P2, PT, R10, R15, PT ;  /* 0x0000000f0a00720c */ /* 0x000fe20003f46070 */
[----:B------:R-:W-:-:S04]  /*50b0*/  IMAD.WIDE.U32 R10, R4, UR4, R130 ;  /* 0x00000004040a7c25 */ /* 0x000fc8000f8e0082 */
[----:B------:R-:W-:Y:S01]  /*50c0*/  FMUL.FTZ R131, R28, R93 ;  /* 0x0000005d1c837220 */ /* 0x000fe20000410000 */
[----:B0-----:R-:W-:Y:S01]  /*50d0*/  SHF.L.U64.HI R19, R18, 0x1, R19 ;  /* 0x0000000112137819 */ /* 0x001fe20000010213 */
[----:B------:R-:W-:Y:S01]  /*50e0*/  UMOV UR4, URZ ;  /* 0x000000ff00047c82 */ /* 0x000fe20008000000 */
[----:B--2---:R-:W-:Y:S01]  /*50f0*/  SHF.L.U64.HI R166, R16, 0x2, R17 ;  /* 0x0000000210a67819 */ /* 0x004fe20000010211 */
[----:B------:R-:W-:Y:S02]  /*5100*/  IMAD.X R27, R3, 0x1, R71, P3 ;  /* 0x00000001031b7824 */ /* 0x000fe400018e0647 */
[----:B------:R-:W-:Y:S02]  /*5110*/  IMAD.IADD R17, R11, 0x1, R25 ;  /* 0x000000010b117824 */ /* 0x000fe400078e0219 */
[----:B------:R-:W-:Y:S01]  /*5120*/  @P2 VIADD R167, R167, 0x1 ;  /* 0x00000001a7a72836 */ /* 0x000fe20000000000 */
[----:B------:R-:W-:Y:S02]  /*5130*/  IADD3 R14, P2, PT, R136, R54, RZ ;  /* 0x00000036880e7210 */ /* 0x000fe40007f5e0ff */
[----:B----4-:R-:W-:-:S02]  /*5140*/  SHF.L.U64.HI R21, R20, 0x1, R21 ;  /* 0x0000000114157819 */ /* 0x010fc40000010215 */
[----:B------:R-:W-:Y:S01]  /*5150*/  @!P1 IADD3 R167, PT, PT, -R167, RZ, RZ ;  /* 0x000000ffa7a79210 */ /* 0x000fe20007ffe1ff */
[----:B------:R-:W-:Y:S01]  /*5160*/  IMAD.X R15, R3, 0x1, R73, P2 ;  /* 0x00000001030f7824 */ /* 0x000fe200010e0649 */
[----:B-1-3--:R-:W-:-:S07]  /*5170*/  @!P0 LOP3.LUT R167, RZ, R63, RZ, 0x33, !PT ;  /* 0x0000003fffa78212 */ /* 0x00afce00078e33ff */
.L_x_6925:
        /* <DEDUP_REMOVED lines=100> */
[----:B------:R-:W-:Y:S04]  /*57c0*/  STS.U16 [R48+0xc0], R29 ;  /* 0x0000c01d30007388 */ /* 0x000fe80000000400 */
[----:B------:R1:W-:Y:S01]  /*57d0*/  STS.U16 [R47+0x100], R32 ;  /* 0x000100202f007388 */ /* 0x0003e20000000400 */
[----:B0-----:R-:W-:Y:S01]  /*57e0*/  IMAD.MOV.U32 R30, RZ, RZ, RZ ;  /* 0x000000ffff1e7224 */ /* 0x001fe200078e00ff */
[----:B------:R-:W-:Y:S01]  /*57f0*/  @!P0 PRMT R30, R172, 0x5410, RZ ;  /* 0x00005410ac1e8816 */ /* 0x000fe200000000ff */
[----:B-1----:R-:W-:Y:S01]  /*5800*/  HFMA2 R32, -RZ, RZ, 0, 0 ;  /* 0x00000000ff207431 */ /* 0x002fe200000001ff */
[----:B------:R-:W-:Y:S01]  /*5810*/  @!P6 PRMT R28, R28, 0x5410, R171 ;  /* 0x000054101c1ce816 */ /* 0x000fe200000000ab */
[----:B------:R-:W-:Y:S01]  /*5820*/  IMAD.MOV.U32 R34, RZ, RZ, RZ ;  /* 0x000000ffff227224 */ /* 0x000fe200078e00ff */
[----:B------:R-:W-:-:S02]  /*5830*/  PRMT R25, R24, 0x7632, R25 ;  /* 0x0000763218197816 */ /* 0x000fc40000000019 */
[----:B------:R-:W-:Y:S02]  /*5840*/  @!P2 PRMT R32, R174, 0x5410, RZ ;  /* 0x00005410ae20a816 */ /* 0x000fe400000000ff */
[----:B------:R-:W-:Y:S02]  /*5850*/  @!P1 PRMT R30, R30, 0x5410, R173 ;  /* 0x000054101e1e9816 */ /* 0x000fe400000000ad */
[----:B------:R-:W-:Y:S01]  /*5860*/  @!P4 PRMT R34, R176, 0x5410, RZ ;  /* 0x00005410b022c816 */ /* 0x000fe200000000ff */
[----:B------:R-:W-:Y:S01]  /*5870*/  STS.U16 [R46+0x140], R31 ;  /* 0x0001401f2e007388 */ /* 0x000fe20000000400 */
[----:B------:R-:W-:Y:S02]  /*5880*/  PRMT R33, R28, 0x7632, R33 ;  /* 0x000076321c217816 */ /* 0x000fe40000000021 */
[----:B------:R-:W-:Y:S01]  /*5890*/  @!P3 PRMT R32, R32, 0x5410, R175 ;  /* 0x000054102020b816 */ /* 0x000fe200000000af */
[----:B------:R-:W-:Y:S01]  /*58a0*/  STS.U16 [R45+0x180], R24 ;  /* 0x000180182d007388 */ /* 0x000fe20000000400 */
[----:B------:R-:W-:-:S02]  /*58b0*/  PRMT R35, R30, 0x7632, R35 ;  /* 0x000076321e237816 */ /* 0x000fc40000000023 */
        /* <DEDUP_REMOVED lines=208> */
[----:B------:R-:W-:-:S11]  /*65c0*/  MOV R26, RZ ;  /* 0x000000ff001a7202 */ /* 0x000fd60000000f00 */
        /* <DEDUP_REMOVED lines=59> */
[----:B------:R-:W-:Y:S04]  /*6980*/  LDS.U16 R199, [R0+0x422] ;  /* 0x0004220000c77984 */ /* 0x000fe80000000400 */
        /* <DEDUP_REMOVED lines=17> */
[----:B------:R-:W-:-:S02]  /*6aa0*/  IMAD.U32 R199, R199, 0x10000, RZ ;  /* 0x00010000c7c77824 */ /* 0x000fc400078e00ff */
[----:B--2---:R-:W-:Y:S02]  /*6ab0*/  IMAD.U32 R201, R201, 0x10000, RZ ;  /* 0x00010000c9c97824 */ /* 0x004fe400078e00ff */
[----:B---3--:R-:W-:Y:S02]  /*6ac0*/  IMAD.U32 R200, R200, 0x10000, RZ ;  /* 0x00010000c8c87824 */ /* 0x008fe400078e00ff */
[----:B----4-:R-:W-:Y:S02]  /*6ad0*/  IMAD.U32 R203, R203, 0x10000, RZ ;  /* 0x00010000cbcb7824 */ /* 0x010fe400078e00ff */
[----:B-----5:R-:W-:Y:S02]  /*6ae0*/  IMAD.U32 R202, R202, 0x10000, RZ ;  /* 0x00010000caca7824 */ /* 0x020fe400078e00ff */
        /* <DEDUP_REMOVED lines=24> */
.L_x_6921:
[----:B------:R-:W-:Y:S01]  /*6c70*/  LOP3.LUT P6, RZ, R193, 0x2000, RZ, 0xc0, !PT ;  /* 0x00002000c1ff7812 */ /* 0x000fe200078cc0ff */
[----:B------:R-:W-:-:S12]  /*6c80*/  IMAD.MOV.U32 R27, RZ, RZ, RZ ;  /* 0x000000ffff1b7224 */ /* 0x000fd800078e00ff */
[----:B------:R-:W-:Y:S05]  /*6c90*/  @!P6 BRA `(.L_x_6920) ;  /* 0x000000000010e947 */ /* 0x000fea0003800000 */
[----:B------:R-:W-:-:S05]  /*6ca0*/  IADD3 R28, P6, PT, R130, R163, RZ ;  /* 0x000000a3821c7210 */ /* 0x000fca0007fde0ff */
[----:B------:R-:W-:-:S05]  /*6cb0*/  IMAD.X R29, R69, 0x1, R164, P6 ;  /* 0x00000001451d7824 */ /* 0x000fca00030e06a4 */
[----:B------:R-:W2:Y:S02]  /*6cc0*/  LDG.E.U16 R28, desc[UR10][R28.64] ;  /* 0x0000000a1c1c7981 */ /* 0x000ea4000c1e1500 */
[----:B--2---:R-:W-:-:S07]  /*6cd0*/  IMAD.U32 R27, R28, 0x10000, RZ ;  /* 0x000100001c1b7824 */ /* 0x004fce00078e00ff */
.L_x_6920:
        /* <DEDUP_REMOVED lines=120> */
.L_x_6924:
        /* <DEDUP_REMOVED lines=8> */
.L_x_6923:
[----:B------:R-:W-:Y:S05]  /*74e0*/  BSYNC.RECONVERGENT B0 ;  /* 0x0000000000007941 */ /* 0x000fea0003800200 */
.L_x_6922:
        /* <DEDUP_REMOVED lines=30> */
.L_x_6919:
        /* <DEDUP_REMOVED lines=219> */
[----:B------:R-:W-:-:S03]  /*8480*/  SHF.L.U32 R32, R18, 0x10, RZ ;  /* 0x0000001012207819 */ /* 0x000fc600000006ff */
[----:B------:R-:W0:Y:S01]  /*8490*/  LDS.U16 R18, [R0+0x1c] ;  /* 0x00001c0000127984 */ /* 0x000e220000000400 */
[----:B-1----:R-:W-:-:S03]  /*84a0*/  IMAD.U32 R34, R12, 0x10000, RZ ;  /* 0x000100000c227824 */ /* 0x002fc600078e00ff */
        /* <DEDUP_REMOVED lines=159> */
[----:B------:R-:W-:-:S05]  /*8ea0*/  IMAD R31, R79, UR13, R0 ;  /* 0x0000000d4f1f7c24 */ /* 0x000fca000f8e0200 */
[----:B------:R-:W-:-:S03]  /*8eb0*/  IADD3 R11, PT, PT, R11, R31, RZ ;  /* 0x0000001f0b0b7210 */ /* 0x000fc60007ffe0ff */
        /* <DEDUP_REMOVED lines=50> */
.L_x_6927:
        /* <DEDUP_REMOVED lines=10> */
.L_x_8103:


//--------------------- .text._Z25selective_scan_fwd_kernelI32Selective_Scan_fwd_kernel_traitsILi32ELi16ELi1ELb1ELb1ELb1ELb0ELb0EN3c108BFloat16EfS2_EEv13SSMParamsBase --------------------------
	.section	.text._Z25selective_scan_fwd_kernelI32Selective_Scan_fwd_kernel_traitsILi32ELi16ELi1ELb1ELb1ELb1ELb0ELb0EN3c108BFloat16EfS2_EEv13SSMParamsBase,"ax",@progbits
	.align	128
        .global         _Z25selective_scan_fwd_kernelI32Selective_Scan_fwd_kernel_traitsILi32ELi16ELi1ELb1ELb1ELb1ELb0ELb0EN3c108BFloat16EfS2_EEv13SSMParamsBase
        .type           _Z25selective_scan_fwd_kernelI32Selective_Scan_fwd_kernel_traitsILi32ELi16ELi1ELb1ELb1ELb1ELb0ELb0EN3c108BFloat16EfS2_EEv13SSMParamsBase,@function
        .size           _Z25selective_scan_fwd_kernelI32Selective_Scan_fwd_kernel_traitsILi32ELi16ELi1ELb1ELb1ELb1ELb0ELb0EN3c108BFloat16EfS2_EEv13SSMParamsBase,(.L_x_8104 - _Z25selective_scan_fwd_kernelI32Selective_Scan_fwd_kernel_traitsILi32ELi16ELi1ELb1ELb1ELb1ELb0ELb0EN3c108BFloat16EfS2_EEv13SSMParamsBase)
        .other          _Z25selective_scan_fwd_kernelI32Selective_Scan_fwd_kernel_traitsILi32ELi16ELi1ELb1ELb1ELb1ELb0ELb0EN3c108BFloat16EfS2_EEv13SSMParamsBase,@"STO_CUDA_ENTRY STV_DEFAULT"
_Z25selective_scan_fwd_kernelI32Selective_Scan_fwd_kernel_traitsILi32ELi16ELi1ELb1ELb1ELb1ELb0ELb0EN3c108BFloat16EfS2_EEv13SSMParamsBase:
.text._Z25selective_scan_fwd_kernelI32Selective_Scan_fwd_kernel_traitsILi32ELi16ELi1ELb1ELb1ELb1ELb0ELb0EN3c108BFloat16EfS2_EEv13SSMParamsBase:
        /* <DEDUP_REMOVED lines=38> */
.L_x_6928:
        /* <DEDUP_REMOVED lines=83> */
.L_x_6929:
        /* <DEDUP_REMOVED lines=11> */
.L_x_6930:
        /* <DEDUP_REMOVED lines=70> */
.L_x_6931:
        /* <DEDUP_REMOVED lines=30> */
.L_x_6932:
        /* <DEDUP_REMOVED lines=14> */
[C---:B0-----:R-:W-:Y:S01]  /*0f60*/  SHF.L.U32 R0, R59.reuse, 0x1, RZ ;  /* 0x000000013b007819 */ /* 0x041fe200000006ff */
[----:B------:R-:W-:Y:S01]  /*0f70*/  IMAD.SHL.U32 R84, R59, 0x10, RZ ;  /* 0x000000103b547824 */ /* 0x000fe200078e00ff */
        /* <DEDUP_REMOVED lines=12> */
[C---:B------:R-:W-:Y:S01]  /*1040*/  IADD3 R70, PT, PT, R84.reuse, 0x6, RZ ;  /* 0x0000000654467810 */ /* 0x040fe20007ffe0ff */
[C---:B------:R-:W-:Y:S01]  /*1050*/  VIADD R52, R84.reuse, 0xf ;  /* 0x0000000f54347836 */ /* 0x040fe20000000000 */
[C---:B------:R-:W-:Y:S02]  /*1060*/  IADD3 R66, PT, PT, R84.reuse, 0x8, RZ ;  /* 0x0000000854427810 */ /* 0x040fe40007ffe0ff */
[C---:B------:R-:W-:Y:S02]  /*1070*/  IADD3 R64, PT, PT, R84.reuse, 0x9, RZ ;  /* 0x0000000954407810 */ /* 0x040fe40007ffe0ff */
[C---:B------:R-:W-:Y:S02]  /*1080*/  IADD3 R62, PT, PT, R84.reuse, 0xa, RZ ;  /* 0x0000000a543e7810 */ /* 0x040fe40007ffe0ff */
[C---:B------:R-:W-:Y:S02]  /*1090*/  IADD3 R58, PT, PT, R84.reuse, 0xc, RZ ;  /* 0x0000000c543a7810 */ /* 0x040fe40007ffe0ff */
[----:B------:R-:W-:-:S02]  /*10a0*/  IADD3 R56, PT, PT, R84, 0xd, RZ ;  /* 0x0000000d54387810 */ /* 0x000fc40007ffe0ff */
[----:B------:R-:W-:Y:S02]  /*10b0*/  IADD3 R54, PT, PT, R84, 0xe, RZ ;  /* 0x0000000e54367810 */ /* 0x000fe40007ffe0ff */
[----:B------:R-:W-:-:S07]  /*10c0*/  LOP3.LUT R50, R2, 0x200, RZ, 0xfc, !PT ;  /* 0x0000020002327812 */ /* 0x000fce00078efcff */
.L_x_6972:
        /* <DEDUP_REMOVED lines=91> */
.L_x_6934:
[----:B------:R-:W-:Y:S05]  /*1680*/  BSYNC.RECONVERGENT B0 ;  /* 0x0000000000007941 */ /* 0x000fea0003800200 */
.L_x_6933:
        /* <DEDUP_REMOVED lines=36> */
.L_x_6936:
[----:B------:R-:W-:Y:S05]  /*18d0*/  BSYNC.RECONVERGENT B0 ;  /* 0x0000000000007941 */ /* 0x000fea0003800200 */
.L_x_6935:
        /* <DEDUP_REMOVED lines=37> */
.L_x_6938:
[----:B------:R-:W-:Y:S05]  /*1b30*/  BSYNC.RECONVERGENT B0 ;  /* 0x0000000000007941 */ /* 0x000fea0003800200 */
.L_x_6937:
        /* <DEDUP_REMOVED lines=36> */
.L_x_6940:
[----:B------:R-:W-:Y:S05]  /*1d80*/  BSYNC.RECONVERGENT B0 ;  /* 0x0000000000007941 */ /* 0x000fea0003800200 */
.L_x_6939:
        /* <DEDUP_REMOVED lines=37> */
.L_x_6942:
[----:B------:R-:W-:Y:S05]  /*1fe0*/  BSYNC.RECONVERGENT B0 ;  /* 0x0000000000007941 */ /* 0x000fea0003800200 */
.L_x_6941:
        /* <DEDUP_REMOVED lines=37> */
.L_x_6944:
[----:B------:R-:W-:Y:S05]  /*2240*/  BSYNC.RECONVERGENT B0 ;  /* 0x0000000000007941 */ /* 0x000fea0003800200 */
.L_x_6943:
[----:B------:R-:W-:Y:S01]  /*2250*/  ISETP.EQ.OR P6, PT, RZ, UR5, P0 ;  /* 0x00000005ff007c0c */ /* 0x000fe200087c2670 */
[----:B------:R-:W-:Y:S01]  /*2260*/  BSSY.RECONVERGENT B0, `(.L_x_6945) ;  /* 0x0000026000007945 */ /* 0x000fe20003800200 */
[----:B------:R-:W-:Y:S01]  /*2270*/  SHF.L.U32 R22, R22, 0x10, RZ ;  /* 0x0000001016167819 */ /* 0x000fe200000006ff */
[----:B------:R-:W-:Y:S01]  /*2280*/  IMAD.WIDE.U32 R20, R49, 0x2, R20 ;  /* 0x0000000231147825 */ /* 0x000fe200078e0014 */
[----:B------:R-:W-:Y:S02]  /*2290*/  FSETP.GTU.FTZ.AND P5, PT, R102, 20, PT ;  /* 0x41a000006600780b */ /* 0x000fe40003fbc000 */
[----:B------:R-:W-:Y:S01]  /*22a0*/  ISETP.EQ.OR P0, PT, RZ, UR5, P3 ;  /* 0x00000005ff007c0c */ /* 0x000fe20009f02670 */
[----:B------:R-:W-:Y:S02]  /*22b0*/  IMAD.MOV.U32 R100, RZ, RZ, R16 ;  /* 0x000000ffff647224 */ /* 0x000fe400078e0010 */
[----:B------:R-:W-:-:S04]  /*22c0*/  FADD.FTZ R103, R22, R63 ;  /* 0x0000003f16677221 */ /* 0x000fc80000010000 */
        /* <DEDUP_REMOVED lines=31> */
.L_x_6946:
[----:B------:R-:W-:Y:S05]  /*24c0*/  BSYNC.RECONVERGENT B0 ;  /* 0x0000000000007941 */ /* 0x000fea0003800200 */
.L_x_6945:
[----:B------:R-:W-:Y:S01]  /*24d0*/  SHF.L.U32 R104, R6, 0x10, RZ ;  /* 0x0000001006687819 */ /* 0x000fe200000006ff */
[----:B------:R-:W-:Y:S01]  /*24e0*/  BSSY.RECONVERGENT B0, `(.L_x_6947) ;  /* 0x0000026000007945 */ /* 0x000fe20003800200 */
[----:B------:R-:W-:Y:S01]  /*24f0*/  MOV R101, R17 ;  /* 0x0000001100657202 */ /* 0x000fe20000000f00 */
[----:B------:R-:W-:Y:S01]  /*2500*/  IMAD.MOV.U32 R98, RZ, RZ, R20 ;  /* 0x000000ffff627224 */ /* 0x000fe200078e0014 */
[----:B------:R-:W-:Y:S01]  /*2510*/  FSETP.GTU.FTZ.AND P3, PT, R103, 20, PT ;  /* 0x41a000006700780b */ /* 0x000fe20003f7c000 */
[----:B------:R-:W-:Y:S01]  /*2520*/  FADD.FTZ R104, R104, R63 ;  /* 0x0000003f68687221 */ /* 0x000fe20000010000 */
[----:B------:R-:W-:Y:S02]  /*2530*/  MOV R95, R21 ;  /* 0x00000015005f7202 */ /* 0x000fe40000000f00 */
        /* <DEDUP_REMOVED lines=32> */
.L_x_6948:
[----:B------:R-:W-:Y:S05]  /*2740*/  BSYNC.RECONVERGENT B0 ;  /* 0x0000000000007941 */ /* 0x000fea0003800200 */
.L_x_6947:
[----:B------:R-:W-:Y:S01]  /*2750*/  ISETP.EQ.OR P4, PT, RZ, UR5, P4 ;  /* 0x00000005ff007c0c */ /* 0x000fe2000a782670 */
[----:B------:R-:W-:Y:S01]  /*2760*/  BSSY.RECONVERGENT B0, `(.L_x_6949) ;  /* 0x0000028000007945 */ /* 0x000fe20003800200 */
[----:B------:R-:W-:Y:S01]  /*2770*/  SHF.L.U32 R18, R17, 0x10, RZ ;  /* 0x0000001011127819 */ /* 0x000fe200000006ff */
[----:B------:R-:W-:Y:S01]  /*2780*/  IMAD.U32 R16, R12, 0x10000, RZ ;  /* 0x000100000c107824 */ /* 0x000fe200078e00ff */
[----:B------:R-:W-:Y:S02]  /*2790*/  SHF.L.U32 R4, R13, 0x10, RZ ;  /* 0x000000100d047819 */ /* 0x000fe400000006ff */
[----:B------:R-:W-:Y:S01]  /*27a0*/  FSETP.GTU.FTZ.AND P0, PT, R104, 20, PT ;  /* 0x41a000006800780b */ /* 0x000fe20003f1c000 */
[----:B------:R-:W-:Y:S01]  /*27b0*/  FADD.FTZ R105, R18, R63 ;  /* 0x0000003f12697221 */ /* 0x000fe20000010000 */
[----:B------:R-:W-:Y:S02]  /*27c0*/  ISETP.EQ.OR P3, PT, RZ, UR5, P3 ;  /* 0x00000005ff007c0c */ /* 0x000fe40009f62670 */
[----:B------:R-:W-:-:S02]  /*27d0*/  PRMT R5, R12, 0x7632, R5 ;  /* 0x000076320c057816 */ /* 0x000fc40000000005 */
        /* <DEDUP_REMOVED lines=32> */
.L_x_6950:
[----:B------:R-:W-:Y:S05]  /*29e0*/  BSYNC.RECONVERGENT B0 ;  /* 0x0000000000007941 */ /* 0x000fea0003800200 */
.L_x_6949:
[----:B------:R-:W-:Y:S01]  /*29f0*/  SHF.L.U32 R106, R7, 0x10, RZ ;  /* 0x00000010076a7819 */ /* 0x000fe200000006ff */
[----:B------:R-:W-:Y:S01]  /*2a00*/  BSSY.RECONVERGENT B0, `(.L_x_6951) ;  /* 0x0000026000007945 */ /* 0x000fe20003800200 */
[C---:B------:R-:W-:Y:S01]  /*2a10*/  IMAD.U32 R18, R14.reuse, 0x10000, RZ ;  /* 0x000100000e127824 */ /* 0x040fe200078e00ff */
[----:B------:R-:W-:Y:S02]  /*2a20*/  FSETP.GTU.FTZ.AND P4, PT, R105, 20, PT ;  /* 0x41a000006900780b */ /* 0x000fe40003f9c000 */
        /* <DEDUP_REMOVED lines=35> */
.L_x_6952:
[----:B------:R-:W-:Y:S05]  /*2c60*/  BSYNC.RECONVERGENT B0 ;  /* 0x0000000000007941 */ /* 0x000fea0003800200 */
.L_x_6951:
        /* <DEDUP_REMOVED lines=41> */
.L_x_6954:
[----:B------:R-:W-:Y:S05]  /*2f00*/  BSYNC.RECONVERGENT B0 ;  /* 0x0000000000007941 */ /* 0x000fea0003800200 */
.L_x_6953:
        /* <DEDUP_REMOVED lines=39> */
.L_x_6956:
[----:B------:R-:W-:Y:S05]  /*3180*/  BSYNC.RECONVERGENT B0 ;  /* 0x0000000000007941 */ /* 0x000fea0003800200 */
.L_x_6955:
        /* <DEDUP_REMOVED lines=43> */
.L_x_6958:
[----:B------:R-:W-:Y:S05]  /*3440*/  BSYNC.RECONVERGENT B0 ;  /* 0x0000000000007941 */ /* 0x000fea0003800200 */
.L_x_6957:
        /* <DEDUP_REMOVED lines=32> */
.L_x_6960:
[----:B------:R-:W-:Y:S05]  /*3650*/  BSYNC.RECONVERGENT B0 ;  /* 0x0000000000007941 */ /* 0x000fea0003800200 */
.L_x_6959:
        /* <DEDUP_REMOVED lines=32> */
.L_x_6962:
[----:B------:R-:W-:Y:S05]  /*3860*/  BSYNC.RECONVERGENT B0 ;  /* 0x0000000000007941 */ /* 0x000fea0003800200 */
.L_x_6961:
        /* <DEDUP_REMOVED lines=32> */
.L_x_6964:
[----:B------:R-:W-:Y:S05]  /*3a70*/  BSYNC.RECONVERGENT B0 ;  /* 0x0000000000007941 */ /* 0x000fea0003800200 */
.L_x_6963:
        /* <DEDUP_REMOVED lines=60> */
[----:B------:R-:W2:Y:S01]  /*3e40*/  LDCU.64 UR12, c[0x0][0x450] ;  /* 0x00008a00ff0c77ac */ /* 0x000ea20008000a00 */
[----:B-1----:R-:W-:-:S02]  /*3e50*/  IADD3 R9, PT, PT, R5, 0xffffffe, RZ ;  /* 0x0ffffffe05097810 */ /* 0x002fc40007ffe0ff */
[----:B------:R-:W-:Y:S01]  /*3e60*/  IADD3 R5, PT, PT, RZ, -R8, RZ ;  /* 0x80000008ff057210 */ /* 0x000fe20007ffe0ff */
[----:B------:R-:W-:Y:S01]  /*3e70*/  HFMA2 R8, -RZ, RZ, 0, 0 ;  /* 0x00000000ff087431 */ /* 0x000fe200000001ff */
[----:B------:R-:W-:Y:S01]  /*3e80*/  MOV R144, R55 ;  /* 0x0000003700907202 */ /* 0x000fe20000000f00 */
[----:B------:R-:W1:Y:S01]  /*3e90*/  LDCU.64 UR14, c[0x0][0x460] ;  /* 0x00008c00ff0e77ac */ /* 0x000e620008000a00 */
[----:B------:R-:W5:Y:S01]  /*3ea0*/  F2I.FTZ.U32.TRUNC.NTZ R9, R9 ;  /* 0x0000000900097305 */ /* 0x000f62000021f000 */
[----:B------:R-:W-:Y:S02]  /*3eb0*/  IADD3.X R37, PT, PT, R3, R73, RZ, P4, !PT ;  /* 0x0000004903257210 */ /* 0x000fe400027fe4ff */
[----:B0-----:R-:W-:Y:S01]  /*3ec0*/  SHF.L.U64.HI R39, R38, 0x1, R39 ;  /* 0x0000000126277819 */ /* 0x001fe20000010227 */
[----:B------:R-:W-:Y:S01]  /*3ed0*/  UMOV UR4, URZ ;  /* 0x000000ff00047c82 */ /* 0x000fe20008000000 */
[----:B--2---:R-:W-:Y:S01]  /*3ee0*/  SHF.L.U64.HI R41, R40, 0x2, R41 ;  /* 0x0000000228297819 */ /* 0x004fe20000010229 */
[----:B------:R-:W-:Y:S01]  /*3ef0*/  UMOV UR5, URZ ;  /* 0x000000ff00057c82 */ /* 0x000fe20008000000 */
[----:B---3--:R-:W-:-:S02]  /*3f00*/  SHF.L.U64.HI R43, R42, 0x1, R43 ;  /* 0x000000012a2b7819 */ /* 0x008fc4000001022b */
[----:B----4-:R-:W-:Y:S01]  /*3f10*/  SHF.L.U64.HI R45, R44, 0x1, R45 ;  /* 0x000000012c2d7819 */ /* 0x010fe2000001022d */
[----:B-----5:R-:W-:-:S04]  /*3f20*/  IMAD.MOV R7, RZ, RZ, -R9 ;  /* 0x000000ffff077224 */ /* 0x020fc800078e0a09 */
        /* <DEDUP_REMOVED lines=8> */
[----:B------:R-:W-:Y:S02]  /*3fb0*/  IADD3 R46, P6, PT, R94, R50, RZ ;  /* 0x000000325e2e7210 */ /* 0x000fe40007fde0ff */
[----:B------:R-:W-:-:S03]  /*3fc0*/  ISETP.GE.U32.AND P5, PT, R5, R20, PT ;  /* 0x000000140500720c */ /* 0x000fc60003fa6070 */
[----:B------:R-:W-:-:S10]  /*3fd0*/  IMAD.X R47, R3, 0x1, R71, P6 ;  /* 0x00000001032f7824 */ /* 0x000fd400030e0647 */
[----:B------:R-:W-:-:S05]  /*3fe0*/  @P5 VIADD R145, R145, 0x1 ;  /* 0x0000000191915836 */ /* 0x000fca0000000000 */
[----:B------:R-:W-:Y:S02]  /*3ff0*/  @!P3 IADD3 R145, PT, PT, -R145, RZ, RZ ;  /* 0x000000ff9191b210 */ /* 0x000fe40007ffe1ff */
[----:B-1----:R-:W-:-:S07]  /*4000*/  @!P0 LOP3.LUT R145, RZ, R61, RZ, 0x33, !PT ;  /* 0x0000003dff918212 */ /* 0x002fce00078e33ff */
.L_x_6971:
[----:B------:R-:W2:Y:S04]  /*4010*/  LDG.E.128 R8, desc[UR10][R36.64+-0x200] ;  /* 0xfffe000a24087981 */ /* 0x000ea8000c1e1d00 */
[----:B------:R-:W3:Y:S01]  /*4020*/  LDG.E.128 R20, desc[UR10][R36.64] ;  /* 0x0000000a24147981 */ /* 0x000ee2000c1e1d00 */
[----:B------:R-:W-:Y:S02]  /*4030*/  MOV R24, R143 ;  /* 0x0000008f00187202 */ /* 0x000fe40000000f00 */
[----:B------:R-:W-:-:S05]  /*4040*/  MOV R25, R144 ;  /* 0x0000009000197202 */ /* 0x000fca0000000f00 */
[----:B01----:R-:W4:Y:S04]  /*4050*/  LDG.E R4, desc[UR10][R24.64] ;  /* 0x0000000a18047981 */ /* 0x003f28000c1e1900 */
        /* <DEDUP_REMOVED lines=10> */
[----:B------:R-:W-:Y:S01]  /*4100*/  FMUL.FTZ R148, R154, R89 ;  /* 0x000000599a947220 */ /* 0x000fe20000410000 */
[----:B------:R-:W1:Y:S01]  /*4110*/  LDS.128 R8, [R0+0x10] ;  /* 0x0000100000087984 */ /* 0x000e620000000c00 */
[----:B------:R-:W4:Y:S01]  /*4120*/  MUFU.EX2 R147, R26 ;  /* 0x0000001a00937308 */ /* 0x000f220000000800 */
[----:B------:R-:W-:Y:S01]  /*4130*/  ISETP.GE.U32.AND P5, PT, R72, R49, PT ;  /* 0x000000314800720c */ /* 0x000fe20003fa6070 */
[----:B------:R-:W-:Y:S01]  /*4140*/  FMUL.FTZ R152, R154, R91 ;  /* 0x0000005b9a987220 */ /* 0x000fe20000410000 */
[----:B------:R-:W-:Y:S01]  /*4150*/  ISETP.GE.U32.AND P0, PT, R78, R49, PT ;  /* 0x000000314e00720c */ /* 0x000fe20003f06070 */
[----:B------:R-:W-:Y:S01]  /*4160*/  FMUL.FTZ R151, R154, R81 ;  /* 0x000000519a977220 */ /* 0x000fe20000410000 */
[----:B------:R-:W-:-:S02]  /*4170*/  ISETP.GE.U32.AND P3, PT, R76, R49, PT ;  /* 0x000000314c00720c */ /* 0x000fc40003f66070 */
[----:B------:R-:W-:Y:S01]  /*4180*/  ISETP.GE.U32.AND P4, PT, R74, R49, PT ;  /* 0x000000314a00720c */ /* 0x000fe20003f86070 */
[----:B------:R5:W3:Y:S08]  /*4190*/  MUFU.EX2 R149, R146 ;  /* 0x0000009200957308 */ /* 0x000af00000000800 */
[----:B------:R4:W-:Y:S08]  /*41a0*/  MUFU.EX2 R150, R148 ;  /* 0x0000009400967308 */ /* 0x0009f00000000800 */
[----:B------:R-:W-:Y:S08]  /*41b0*/  MUFU.EX2 R152, R152 ;  /* 0x0000009800987308 */ /* 0x000ff00000000800 */
[----:B------:R-:W-:Y:S01]  /*41c0*/  MUFU.EX2 R151, R151 ;  /* 0x0000009700977308 */ /* 0x000fe20000000800 */
[----:B0-----:R-:W-:Y:S01]  /*41d0*/  IMAD.U32 R162, R4, 0x10000, RZ ;  /* 0x0001000004a27824 */ /* 0x001fe200078e00ff */
[----:B-----5:R-:W-:-:S02]  /*41e0*/  PRMT R146, R7, 0x7632, R146 ;  /* 0x0000763207927816 */ /* 0x020fc40000000092 */
[----:B----4-:R-:W-:Y:S01]  /*41f0*/  SHF.L.U32 R148, R7, 0x10, RZ ;  /* 0x0000001007947819 */ /* 0x010fe200000006ff */
[----:B------:R-:W-:Y:S01]  /*4200*/  FMUL.FTZ R162, R125, R162 ;  /* 0x000000a27da27220 */ /* 0x000fe20000410000 */
[C---:B-1----:R-:W-:Y:S02]  /*4210*/  PRMT R163, R9.reuse, 0x7632, R163 ;  /* 0x0000763209a37816 */ /* 0x042fe400000000a3 */
[----:B------:R-:W-:Y:S01]  /*4220*/  SHF.L.U32 R156, R9, 0x10, RZ ;  /* 0x00000010099c7819 */ /* 0x000fe200000006ff */
[----:B------:R-:W-:Y:S01]  /*4230*/  FMUL.FTZ R148, R131, R148 ;  /* 0x0000009483947220 */ /* 0x000fe20000410000 */
[C---:B------:R-:W-:Y:S02]  /*4240*/  PRMT R9, R10.reuse, 0x7632, R9 ;  /* 0x000076320a097816 */ /* 0x040fe40000000009 */
[----:B------:R-:W-:Y:S01]  /*4250*/  SHF.L.U32 R158, R10, 0x10, RZ ;  /* 0x000000100a9e7819 */ /* 0x000fe200000006ff */
[C---:B------:R-:W-:Y:S01]  /*4260*/  FMUL.FTZ R10, R154.reuse, R99 ;  /* 0x000000639a0a7220 */ /* 0x040fe20000410000 */
[----:B------:R-:W-:Y:S01]  /*4270*/  PRMT R164, R11, 0x7632, R164 ;  /* 0x000076320ba47816 */ /* 0x000fe200000000a4 */
[----:B------:R-:W-:Y:S01]  /*4280*/  FMUL.FTZ R156, R135, R156 ;  /* 0x0000009c879c7220 */ /* 0x000fe20000410000 */
[----:B------:R-:W-:Y:S01]  /*4290*/  SHF.L.U32 R160, R11, 0x10, RZ ;  /* 0x000000100ba07819 */ /* 0x000fe200000006ff */
[----:B------:R-:W-:Y:S01]  /*42a0*/  MUFU.EX2 R157, R10 ;  /* 0x0000000a009d7308 */ /* 0x000fe20000000800 */
[----:B------:R-:W-:Y:S01]  /*42b0*/  FMUL.FTZ R11, R154, R103 ;  /* 0x000000679a0b7220 */ /* 0x000fe20000410000 */
[C---:B------:R-:W-:Y:S01]  /*42c0*/  PRMT R7, R8.reuse, 0x7632, R7 ;  /* 0x0000763208077816 */ /* 0x040fe20000000007 */
[----:B------:R-:W-:-:S02]  /*42d0*/  IMAD.U32 R8, R8, 0x10000, RZ ;  /* 0x0001000008087824 */ /* 0x000fc400078e00ff */
[----:B------:R-:W-:Y:S01]  /*42e0*/  FMUL.FTZ R158, R137, R158 ;  /* 0x0000009e899e7220 */ /* 0x000fe20000410000 */
[----:B------:R-:W-:Y:S01]  /*42f0*/  FMUL.FTZ R160, R139, R160 ;  /* 0x000000a08ba07220 */ /* 0x000fe20000410000 */
[----:B------:R-:W-:Y:S01]  /*4300*/  SHF.L.U32 R163, R163, 0x10, RZ ;  /* 0x00000010a3a37819 */ /* 0x000fe200000006ff */
[----:B------:R-:W-:Y:S01]  /*4310*/  FMUL.FTZ R8, R133, R8 ;  /* 0x0000000885087220 */ /* 0x000fe20000410000 */
[----:B------:R0:W-:Y:S01]  /*4320*/  MUFU.EX2 R159, R11 ;  /* 0x0000000b009f7308 */ /* 0x0001e20000000800 */
[----:B------:R-:W-:Y:S01]  /*4330*/  IMAD.U32 R7, R7, 0x10000, RZ ;  /* 0x0001000007077824 */ /* 0x000fe200078e00ff */
[----:B------:R-:W-:Y:S01]  /*4340*/  SHF.L.U32 R9, R9, 0x10, RZ ;  /* 0x0000001009097819 */ /* 0x000fe200000006ff */
[----:B------:R-:W-:Y:S02]  /*4350*/  FMUL.FTZ R163, R136, R163 ;  /* 0x000000a388a37220 */ /* 0x000fe40000410000 */
[----:B------:R-:W-:Y:S02]  /*4360*/  FMUL.FTZ R7, R134, R7 ;  /* 0x0000000786077220 */ /* 0x000fe40000410000 */
[----:B------:R-:W-:Y:S01]  /*4370*/  FMUL.FTZ R9, R138, R9 ;  /* 0x000000098a097220 */ /* 0x000fe20000410000 */
[----:B0-----:R-:W-:Y:S01]  /*4380*/  FSEL R11, R147, 1, !P6 ;  /* 0x3f800000930b7808 */ /* 0x001fe20007000000 */
[----:B--2---:R0:W-:Y:S04]  /*4390*/  STS.128 [R48+0x420], R12 ;  /* 0x0004200c30007388 */ /* 0x0041e80000000c00 */
[----:B---3--:R1:W-:Y:S01]  /*43a0*/  STS.128 [R48+0x620], R16 ;  /* 0x0006201030007388 */ /* 0x0083e20000000c00 */
[----:B------:R-:W-:-:S03]  /*43b0*/  NOP ;  /* 0x0000000000007918 */ /* 0x000fc60000000000 */
[----:B------:R-:W2:Y:S04]  /*43c0*/  LDS.128 R24, [R0+0x430] ;  /* 0x0004300000187984 */ /* 0x000ea80000000c00 */
[----:B------:R-:W3:Y:S01]  /*43d0*/  LDS.128 R20, [R0+0x420] ;  /* 0x0004200000147984 */ /* 0x000ee20000000c00 */
[----:B0-----:R-:W-:Y:S01]  /*43e0*/  FMUL.FTZ R12, R154, R93 ;  /* 0x0000005d9a0c7220 */ /* 0x001fe20000410000 */
[----:B-1----:R-:W-:-:S03]  /*43f0*/  PRMT R16, R4, 0x7632, R16 ;  /* 0x0000763204107816 */ /* 0x002fc60000000010 */
[----:B------:R-:W-:Y:S01]  /*4400*/  MUFU.EX2 R153, R12 ;  /* 0x0000000c00997308 */ /* 0x000fe20000000800 */
[C---:B------:R-:W-:Y:S02]  /*4410*/  PRMT R4, R5.reuse, 0x7632, R4 ;  /* 0x0000763205047816 */ /* 0x040fe40000000004 */
[----:B------:R-:W-:Y:S01]  /*4420*/  SHF.L.U32 R18, R5, 0x10, RZ ;  /* 0x0000001005127819 */ /* 0x000fe200000006ff */
[----:B------:R-:W-:Y:S01]  /*4430*/  FMUL.FTZ R5, R154, R97 ;  /* 0x000000619a057220 */ /* 0x000fe20000410000 */
[C---:B------:R-:W-:Y:S02]  /*4440*/  PRMT R19, R6.reuse, 0x7632, R19 ;  /* 0x0000763206137816 */ /* 0x040fe40000000013 */
[----:B------:R-:W-:Y:S01]  /*4450*/  FSEL R17, R149, 1, !P0 ;  /* 0x3f80000095117808 */ /* 0x000fe20004000000 */
[----:B------:R0:W1:Y:S01]  /*4460*/  MUFU.EX2 R155, R5 ;  /* 0x00000005009b7308 */ /* 0x0000620000000800 */
[----:B------:R-:W-:-:S05]  /*4470*/  SHF.L.U32 R6, R6, 0x10, RZ ;  /* 0x0000001006067819 */ /* 0x000fca00000006ff */
[----:B------:R-:W-:Y:S01]  /*4480*/  FMUL.FTZ R6, R129, R6 ;  /* 0x0000000681067220 */ /* 0x000fe20000410000 */
[----:B0-----:R-:W-:Y:S02]  /*4490*/  IMAD.U32 R5, R16, 0x10000, RZ ;  /* 0x0001000010057824 */ /* 0x001fe400078e00ff */
[----:B------:R-:W-:Y:S02]  /*44a0*/  FMUL.FTZ R16, R127, R18 ;  /* 0x000000127f107220 */ /* 0x000fe40000410000 */
[----:B------:R-:W-:-:S03]  /*44b0*/  FMUL.FTZ R5, R126, R5 ;  /* 0x000000057e057220 */ /* 0x000fc60000410000 */
[----:B------:R-:W-:Y:S02]  /*44c0*/  FSEL R16, R16, RZ, !P0 ;  /* 0x000000ff10107208 */ /* 0x000fe40004000000 */
[----:B------:R-:W-:Y:S02]  /*44d0*/  ISETP.GE.U32.AND P0, PT, R68, R49, PT ;  /* 0x000000314400720c */ /* 0x000fe40003f06070 */
[----:B------:R-:W-:Y:S02]  /*44e0*/  FSEL R10, R5, RZ, !P6 ;  /* 0x000000ff050a7208 */ /* 0x000fe40007000000 */
[----:B------:R-:W-:Y:S01]  /*44f0*/  SHF.L.U32 R5, R4, 0x10, RZ ;  /* 0x0000001004057819 */ /* 0x000fe200000006ff */
[----:B------:R-:W-:Y:S01]  /*4500*/  FMUL.FTZ R4, R154, R104 ;  /* 0x000000689a047220 */ /* 0x000fe20000410000 */
[----:B--2---:R-:W-:Y:S01]  /*4510*/  PRMT R174, R26, 0x7632, R174 ;  /* 0x000076321aae7816 */ /* 0x004fe200000000ae */
[----:B------:R-:W-:Y:S01]  /*4520*/  IMAD.U32 R13, R24, 0x10000, RZ ;  /* 0x00010000180d7824 */ /* 0x000fe200078e00ff */
[----:B------:R-:W-:Y:S01]  /*4530*/  SHF.L.U32 R15, R26, 0x10, RZ ;  /* 0x000000101a0f7819 */ /* 0x000fe200000006ff */
[----:B------:R-:W-:Y:S01]  /*4540*/  FMUL.FTZ R18, R128, R5 ;  /* 0x0000000580127220 */ /* 0x000fe20000410000 */
[----:B------:R-:W-:Y:S01]  /*4550*/  SHF.L.U32 R5, R19, 0x10, RZ ;  /* 0x0000001013057819 */ /* 0x000fe200000006ff */
[----:B------:R0:W-:Y:S01]  /*4560*/  MUFU.EX2 R172, R4 ;  /* 0x0000000400ac7308 */ /* 0x0001e20000000800 */
[----:B------:R-:W-:-:S02]  /*4570*/  ISETP.GE.U32.AND P6, PT, R70, R49, PT ;  /* 0x000000314600720c */ /* 0x000fc40003fc6070 */
[----:B-1----:R-:W-:Y:S01]  /*4580*/  FSEL R149, R155, 1, !P0 ;  /* 0x3f8000009b957808 */ /* 0x002fe20004000000 */
[----:B------:R-:W-:Y:S01]  /*4590*/  FMUL.FTZ R5, R130, R5 ;  /* 0x0000000582057220 */ /* 0x000fe20000410000 */
[----:B------:R-:W-:Y:S01]  /*45a0*/  PRMT R169, R24, 0x7632, R169 ;  /* 0x0000763218a97816 */ /* 0x000fe200000000a9 */
[----:B------:R-:W-:Y:S01]  /*45b0*/  FMUL.FTZ R24, R154, R102 ;  /* 0x000000669a187220 */ /* 0x000fe20000410000 */
[----:B------:R-:W-:Y:S02]  /*45c0*/  FSEL R18, R18, RZ, !P3 ;  /* 0x000000ff12127208 */ /* 0x000fe40005800000 */
[----:B------:R-:W-:Y:S01]  /*45d0*/  FSEL R26, R5, RZ, !P5 ;  /* 0x000000ff051a7208 */ /* 0x000fe20006800000 */
[----:B0-----:R-:W-:Y:S01]  /*45e0*/  FMUL.FTZ R4, R154, R106 ;  /* 0x0000006a9a047220 */ /* 0x001fe20000410000 */
[----:B------:R-:W-:Y:S01]  /*45f0*/  SHF.L.U32 R5, R146, 0x10, RZ ;  /* 0x0000001092057819 */ /* 0x000fe200000006ff */
[----:B------:R0:W1:Y:S01]  /*4600*/  MUFU.EX2 R161, R24 ;  /* 0x0000001800a17308 */ /* 0x0000620000000800 */
[----:B------:R-:W-:-:S02]  /*4610*/  FSEL R146, R148, RZ, !P6 ;  /* 0x000000ff94927208 */ /* 0x000fc40007000000 */
[----:B------:R-:W-:Y:S01]  /*4620*/  FSEL R19, R150, 1, !P3 ;  /* 0x3f80000096137808 */ /* 0x000fe20005800000 */
[----:B------:R-:W-:Y:S01]  /*4630*/  FMUL.FTZ R5, R132, R5 ;  /* 0x0000000584057220 */ /* 0x000fe20000410000 */
[----:B------:R-:W-:Y:S02]  /*4640*/  ISETP.GE.U32.AND P3, PT, R66, R49, PT ;  /* 0x000000314200720c */ /* 0x000fe40003f66070 */
[----:B------:R-:W-:Y:S01]  /*4650*/  PRMT R170, R25, 0x7632, R170 ;  /* 0x0000763219aa7816 */ /* 0x000fe200000000aa */
[----:B------:R2:W4:Y:S01]  /*4660*/  MUFU.EX2 R175, R4 ;  /* 0x0000000400af7308 */ /* 0x0005220000000800 */
[----:B------:R-:W-:Y:S02]  /*4670*/  FSEL R148, R5, RZ, !P0 ;  /* 0x000000ff05947208 */ /* 0x000fe40004000000 */
[----:B------:R-:W-:Y:S02]  /*4680*/  ISETP.NE.AND P0, PT, R53, RZ, PT ;  /* 0x000000ff3500720c */ /* 0x000fe40003f05270 */
[----:B0-----:R-:W-:Y:S01]  /*4690*/  FSEL R24, R6, RZ, !P4 ;  /* 0x000000ff06187208 */ /* 0x001fe20006000000 */
[C---:B------:R-:W-:Y:S01]  /*46a0*/  FMUL.FTZ R6, R154.reuse, R107 ;  /* 0x0000006b9a067220 */ /* 0x040fe20000410000 */
[----:B------:R-:W-:Y:S01]  /*46b0*/  SHF.L.U32 R12, R25, 0x10, RZ ;  /* 0x00000010190c7819 */ /* 0x000fe200000006ff */
[----:B------:R-:W-:Y:S01]  /*46c0*/  FMUL.FTZ R25, R154, R105 ;  /* 0x000000699a197220 */ /* 0x000fe20000410000 */
[----:B------:R-:W-:Y:S01]  /*46d0*/  FSEL R150, R8, RZ, !P3 ;  /* 0x000000ff08967208 */ /* 0x000fe20005800000 */
[----:B------:R0:W-:Y:S01]  /*46e0*/  MUFU.EX2 R173, R6 ;  /* 0x0000000600ad7308 */ /* 0x0001e20000000800 */
[----:B------:R-:W-:Y:S01]  /*46f0*/  FMUL.FTZ R8, R154, R108 ;  /* 0x0000006c9a087220 */ /* 0x000fe20000410000 */
[----:B------:R-:W-:-:S02]  /*4700*/  PRMT R176, R27, 0x7632, R176 ;  /* 0x000076321bb07816 */ /* 0x000fc400000000b0 */
[----:B------:R-:W-:Y:S02]  /*4710*/  SHF.L.U32 R14, R27, 0x10, RZ ;  /* 0x000000101b0e7819 */ /* 0x000fe400000006ff */
[----:B--2---:R-:W2:Y:S01]  /*4720*/  @P0 LDS.64 R4, [UR7] ;  /* 0x00000007ff040984 */ /* 0x004ea20008000a00 */
[----:B------:R-:W-:Y:S01]  /*4730*/  FSEL R27, R152, 1, !P5 ;  /* 0x3f800000981b7808 */ /* 0x000fe20006800000 */
[----:B------:R5:W3:Y:S01]  /*4740*/  MUFU.EX2 R171, R25 ;  /* 0x0000001900ab7308 */ /* 0x000ae20000000800 */
[----:B0-----:R-:W-:Y:S01]  /*4750*/  FMUL.FTZ R6, R154, R87 ;  /* 0x000000579a067220 */ /* 0x001fe20000410000 */
[----:B------:R-:W-:Y:S02]  /*4760*/  ISETP.GE.U32.AND P5, PT, R62, R49, PT ;  /* 0x000000313e00720c */ /* 0x000fe40003fa6070 */
[----:B------:R-:W-:Y:S02]  /*4770*/  FSEL R147, R153, 1, !P6 ;  /* 0x3f80000099937808 */ /* 0x000fe40007000000 */
[----:B------:R-:W-:-:S02]  /*4780*/  FSEL R154, R156, RZ, !P5 ;  /* 0x000000ff9c9a7208 */ /* 0x000fc40006800000 */
[----:B------:R-:W0:Y:S01]  /*4790*/  MUFU.EX2 R8, R8 ;  /* 0x0000000800087308 */ /* 0x000e220000000800 */
[----:B-----5:R-:W-:Y:S02]  /*47a0*/  FSEL R25, R151, 1, !P4 ;  /* 0x3f80000097197808 */ /* 0x020fe40006000000 */
[-C--:B------:R-:W-:Y:S02]  /*47b0*/  ISETP.GE.U32.AND P4, PT, R64, R49.reuse, PT ;  /* 0x000000314000720c */ /* 0x080fe40003f86070 */
[----:B------:R-:W-:Y:S02]  /*47c0*/  FSEL R151, R157, 1, !P3 ;  /* 0x3f8000009d977808 */ /* 0x000fe40005800000 */
[-C--:B------:R-:W-:Y:S01]  /*47d0*/  ISETP.GE.U32.AND P3, PT, R58, R49.reuse, PT ;  /* 0x000000313a00720c */ /* 0x080fe20003f66070 */
[----:B------:R-:W5:Y:S01]  /*47e0*/  MUFU.EX2 R6, R6 ;  /* 0x0000000600067308 */ /* 0x000f620000000800 */
[----:B-1----:R-:W-:Y:S02]  /*47f0*/  FSEL R155, R161, 1, !P5 ;  /* 0x3f800000a19b7808 */ /* 0x002fe40006800000 */
[----:B------:R-:W-:-:S02]  /*4800*/  ISETP.GE.U32.AND P5, PT, R54, R49, PT ;  /* 0x000000313600720c */ /* 0x000fc40003fa6070 */
[----:B------:R-:W-:Y:S02]  /*4810*/  FSEL R152, R7, RZ, !P4 ;  /* 0x000000ff07987208 */ /* 0x000fe40006000000 */
[----:B------:R-:W-:Y:S02]  /*4820*/  FSEL R153, R159, 1, !P4 ;  /* 0x3f8000009f997808 */ /* 0x000fe40006000000 */
[----:B------:R-:W-:Y:S02]  /*4830*/  FSEL R156, R158, RZ, !P3 ;  /* 0x000000ff9e9c7208 */ /* 0x000fe40005800000 */
[----:B------:R-:W-:Y:S02]  /*4840*/  SHF.L.U32 R7, R164, 0x10, RZ ;  /* 0x00000010a4077819 */ /* 0x000fe400000006ff */
[----:B------:R-:W-:Y:S02]  /*4850*/  ISETP.GE.U32.AND P6, PT, R60, R49, PT ;  /* 0x000000313c00720c */ /* 0x000fe40003fc6070 */
[----:B------:R-:W-:Y:S01]  /*4860*/  FSEL R158, R160, RZ, !P5 ;  /* 0x000000ffa09e7208 */ /* 0x000fe20006800000 */
[----:B------:R-:W-:Y:S01]  /*4870*/  FMUL.FTZ R7, R140, R7 ;  /* 0x000000078c077220 */ /* 0x000fe20000410000 */
[----:B----4-:R-:W-:-:S02]  /*4880*/  FSEL R159, R175, 1, !P5 ;  /* 0x3f800000af9f7808 */ /* 0x010fc40006800000 */
[C---:B---3--:R-:W-:Y:S01]  /*4890*/  PRMT R165, R20.reuse, 0x7632, R165 ;  /* 0x0000763214a57816 */ /* 0x048fe200000000a5 */
[----:B------:R-:W-:Y:S01]  /*48a0*/  IMAD.U32 R20, R20, 0x10000, RZ ;  /* 0x0001000014147824 */ /* 0x000fe200078e00ff */
[-C--:B------:R-:W-:Y:S02]  /*48b0*/  ISETP.GE.U32.AND P5, PT, R84, R49.reuse, PT ;  /* 0x000000315400720c */ /* 0x080fe40003fa6070 */
[----:B------:R-:W-:Y:S02]  /*48c0*/  PRMT R166, R21, 0x7632, R166 ;  /* 0x0000763215a67816 */ /* 0x000fe400000000a6 */
[----:B------:R-:W-:Y:S02]  /*48d0*/  PRMT R167, R22, 0x7632, R167 ;  /* 0x0000763216a77816 */ /* 0x000fe400000000a7 */
[----:B------:R-:W-:Y:S02]  /*48e0*/  PRMT R168, R23, 0x7632, R168 ;  /* 0x0000763217a87816 */ /* 0x000fe400000000a8 */
[----:B------:R-:W-:-:S02]  /*48f0*/  ISETP.GE.U32.AND P4, PT, R56, R49, PT ;  /* 0x000000313800720c */ /* 0x000fc40003f86070 */
[----:B------:R-:W-:Y:S02]  /*4900*/  FSEL R157, R172, 1, !P3 ;  /* 0x3f800000ac9d7808 */ /* 0x000fe40005800000 */
[----:B------:R-:W-:Y:S02]  /*4910*/  FSEL R160, R171, 1, !P6 ;  /* 0x3f800000aba07808 */ /* 0x000fe40007000000 */
[----:B------:R-:W-:Y:S02]  /*4920*/  ISETP.GE.U32.AND P3, PT, R52, R49, PT ;  /* 0x000000313400720c */ /* 0x000fe40003f66070 */
[----:B------:R-:W-:Y:S02]  /*4930*/  FSEL R175, R162, RZ, !P5 ;  /* 0x000000ffa2af7208 */ /* 0x000fe40006800000 */
[----:B------:R-:W-:Y:S01]  /*4940*/  FSEL R171, R163, RZ, !P6 ;  /* 0x000000ffa3ab7208 */ /* 0x000fe20007000000 */
[----:B------:R-:W-:Y:S01]  /*4950*/  IMAD.U32 R163, R165, 0x10000, RZ ;  /* 0x00010000a5a37824 */ /* 0x000fe200078e00ff */
[----:B------:R-:W-:-:S02]  /*4960*/  SHF.L.U32 R162, R166, 0x10, RZ ;  /* 0x00000010a6a27819 */ /* 0x000fc400000006ff */
[----:B------:R-:W-:Y:S02]  /*4970*/  SHF.L.U32 R165, R167, 0x10, RZ ;  /* 0x00000010a7a57819 */ /* 0x000fe400000006ff */
[----:B------:R-:W-:Y:S01]  /*4980*/  SHF.L.U32 R166, R168, 0x10, RZ ;  /* 0x00000010a8a67819 */ /* 0x000fe200000006ff */
[----:B------:R-:W-:Y:S01]  /*4990*/  IMAD.U32 R168, R169, 0x10000, RZ ;  /* 0x00010000a9a87824 */ /* 0x000fe200078e00ff */
[----:B------:R-:W-:Y:S02]  /*49a0*/  FSEL R161, R173, 1, !P4 ;  /* 0x3f800000ada17808 */ /* 0x000fe40006000000 */
[----:B------:R-:W-:Y:S02]  /*49b0*/  SHF.L.U32 R167, R170, 0x10, RZ ;  /* 0x00000010aaa77819 */ /* 0x000fe400000006ff */
[----:B------:R-:W-:Y:S02]  /*49c0*/  SHF.L.U32 R21, R21, 0x10, RZ ;  /* 0x0000001015157819 */ /* 0x000fe400000006ff */
[----:B------:R-:W-:-:S02]  /*49d0*/  SHF.L.U32 R22, R22, 0x10, RZ ;  /* 0x0000001016167819 */ /* 0x000fc400000006ff */
[----:B------:R-:W-:Y:S02]  /*49e0*/  SHF.L.U32 R23, R23, 0x10, RZ ;  /* 0x0000001017177819 */ /* 0x000fe400000006ff */
[----:B0-----:R-:W-:Y:S02]  /*49f0*/  FSEL R164, R8, 1, !P3 ;  /* 0x3f80000008a47808 */ /* 0x001fe40005800000 */
[----:B-----5:R-:W-:Y:S02]  /*4a00*/  FSEL R178, R6, 1, !P5 ;  /* 0x3f80000006b27808 */ /* 0x020fe40006800000 */
[----:B------:R-:W-:Y:S02]  /*4a10*/  FSEL R172, R9, RZ, !P4 ;  /* 0x000000ff09ac7208 */ /* 0x000fe40006000000 */
[----:B------:R-:W-:Y:S02]  /*4a20*/  FSEL R173, R7, RZ, !P3 ;  /* 0x000000ff07ad7208 */ /* 0x000fe40005800000 */
[----:B------:R-:W-:-:S02]  /*4a30*/  SHF.L.U32 R170, R174, 0x10, RZ ;  /* 0x00000010aeaa7819 */ /* 0x000fc400000006ff */
[----:B------:R-:W-:Y:S01]  /*4a40*/  SHF.L.U32 R169, R176, 0x10, RZ ;  /* 0x00000010b0a97819 */ /* 0x000fe200000006ff */
[----:B--2---:R-:W-:Y:S06]  /*4a50*/  @P0 BRA `(.L_x_6966) ;  /* 0x0000000000500947 */ /* 0x004fec0003800000 */
[----:B------:R-:W0:Y:S02]  /*4a60*/  LDC.U8 R4, c[0x0][0x3a9] ;  /* 0x0000ea40ff047b82 */ /* 0x000e240000000000 */
[----:B0-----:R-:W-:Y:S01]  /*4a70*/  ISETP.NE.AND P0, PT, R4, RZ, P2 ;  /* 0x000000ff0400720c */ /* 0x001fe20001705270 */
[----:B------:R-:W-:-:S03]  /*4a80*/  IMAD.MOV.U32 R4, RZ, RZ, 0x3f800000 ;  /* 0x3f800000ff047424 */ /* 0x000fc600078e00ff */
        /* <DEDUP_REMOVED lines=9> */
[----:B--2---:R-:W-:Y:S01]  /*4b20*/  IMAD.U32 R5, R5, 0x10000, RZ ;  /* 0x0001000005057824 */ /* 0x004fe200078e00ff */
[----:B------:R-:W-:Y:S06]  /*4b30*/  BRA `(.L_x_6966) ;  /* 0x0000000000187947 */ /* 0x000fec0003800000 */
.L_x_6967:
[----:B------:R-:W-:Y:S01]  /*4b40*/  HFMA2 R5, -RZ, RZ, 0, 0 ;  /* 0x00000000ff057431 */ /* 0x000fe200000001ff */
[----:B------:R-:W-:Y:S06]  /*4b50*/  @!P2 BRA `(.L_x_6966) ;  /* 0x000000000010a947 */ /* 0x000fec0003800000 */
[----:B------:R-:W-:Y:S02]  /*4b60*/  MOV R6, R141 ;  /* 0x0000008d00067202 */ /* 0x000fe40000000f00 */
[----:B------:R-:W-:-:S05]  /*4b70*/  MOV R7, R142 ;  /* 0x0000008e00077202 */ /* 0x000fca0000000f00 */
[----:B------:R-:W2:Y:S02]  /*4b80*/  LDG.E.U16 R5, desc[UR10][R6.64] ;  /* 0x0000000a06057981 */ /* 0x000ea4000c1e1500 */
[----:B--2---:R-:W-:-:S07]  /*4b90*/  IMAD.U32 R5, R5, 0x10000, RZ ;  /* 0x0001000005057824 */ /* 0x004fce00078e00ff */
.L_x_6966:
        /* <DEDUP_REMOVED lines=119> */
.L_x_6970:
[----:B------:R-:W-:-:S04]  /*5310*/  ISETP.NE.AND P0, PT, R53, R86, PT ;  /* 0x000000563500720c */ /* 0x000fc80003f05270 */
[----:B------:R-:W-:-:S13]  /*5320*/  ISETP.NE.OR P0, PT, R6, RZ, P0 ;  /* 0x000000ff0600720c */ /* 0x000fda0000705670 */
[----:B------:R-:W-:Y:S01]  /*5330*/  @!P0 F2FP.BF16.F32.PACK_AB R5, RZ, R5 ;  /* 0x00000005ff05823e */ /* 0x000fe200000010ff */
[----:B------:R-:W-:-:S03]  /*5340*/  @!P0 IMAD.MOV.U32 R4, RZ, RZ, R141 ;  /* 0x000000ffff048224 */ /* 0x000fc600078e008d */
[----:B------:R-:W-:Y:S02]  /*5350*/  PRMT R6, R5, 0x7610, R6 ;  /* 0x0000761005067816 */ /* 0x000fe40000000006 */
[----:B------:R-:W-:-:S05]  /*5360*/  @!P0 MOV R5, R142 ;  /* 0x0000008e00058202 */ /* 0x000fca0000000f00 */
[----:B------:R0:W-:Y:S02]  /*5370*/  @!P0 STG.E.U16 desc[UR10][R4.64], R6 ;  /* 0x0000000604008986 */ /* 0x0001e4000c10150a */
.L_x_6969:
[----:B------:R-:W-:Y:S05]  /*5380*/  BSYNC.RECONVERGENT B0 ;  /* 0x0000000000007941 */ /* 0x000fea0003800200 */
.L_x_6968:
        /* <DEDUP_REMOVED lines=30> */
.L_x_6965:
[----:B------:R-:W-:Y:S01]  /*5570*/  BAR.SYNC.DEFER_BLOCKING 0x0 ;  /* 0x0000000000007b1d */ /* 0x000fe20000010000 */
[----:B-1----:R-:W-:Y:S01]  /*5580*/  F2FP.BF16.F32.PACK_AB R7, R123, R120 ;  /* 0x000000787b07723e */ /* 0x002fe200000010ff */
[----:B------:R-:W-:Y:S01]  /*5590*/  HFMA2 R83, -RZ, RZ, 0, 0 ;  /* 0x00000000ff537431 */ /* 0x000fe200000001ff */
[----:B0-----:R-:W-:Y:S01]  /*55a0*/  F2FP.BF16.F32.PACK_AB R6, R124, R111 ;  /* 0x0000006f7c06723e */ /* 0x001fe200000010ff */
[----:B------:R-:W-:Y:S01]  /*55b0*/  VIADD R53, R53, 0x1 ;  /* 0x0000000135357836 */ /* 0x000fe20000000000 */
[----:B------:R-:W-:Y:S01]  /*55c0*/  F2FP.BF16.F32.PACK_AB R5, R121, R110 ;  /* 0x0000006e7905723e */ /* 0x000fe200000010ff */
        /* <DEDUP_REMOVED lines=34> */
.L_x_6973:
        /* <DEDUP_REMOVED lines=9> */
.L_x_8104:


//--------------------- .text._Z25selective_scan_fwd_kernelI32Selective_Scan_fwd_kernel_traitsILi32ELi16ELi1ELb1ELb1ELb1ELb0ELb1EN3c108BFloat16EfS2_EEv13SSMParamsBase --------------------------
	.section	.text._Z25selective_scan_fwd_kernelI32Selective_Scan_fwd_kernel_traitsILi32ELi16ELi1ELb1ELb1ELb1ELb0ELb1EN3c108BFloat16EfS2_EEv13SSMParamsBase,"ax",@progbits
	.align	128
        .global         _Z25selective_scan_fwd_kernelI32Selective_Scan_fwd_kernel_traitsILi32ELi16ELi1ELb1ELb1ELb1ELb0ELb1EN3c108BFloat16EfS2_EEv13SSMParamsBase
        .type           _Z25selective_scan_fwd_kernelI32Selective_Scan_fwd_kernel_traitsILi32ELi16ELi1ELb1ELb1ELb1ELb0ELb1EN3c108BFloat16EfS2_EEv13SSMParamsBase,@function
        .size           _Z25selective_scan_fwd_kernelI32Selective_Scan_fwd_kernel_traitsILi32ELi16ELi1ELb1ELb1ELb1ELb0ELb1EN3c108BFloat16EfS2_EEv13SSMParamsBase,(.L_x_8105 - _Z25selective_scan_fwd_kernelI32Selective_Scan_fwd_kernel_traitsILi32ELi16ELi1ELb1ELb1ELb1ELb0ELb1EN3c108BFloat16EfS2_EEv13SSMParamsBase)
        .other          _Z25selective_scan_fwd_kernelI32Selective_Scan_fwd_kernel_traitsILi32ELi16ELi1ELb1ELb1ELb1ELb0ELb1EN3c108BFloat16EfS2_EEv13SSMParamsBase,@"STO_CUDA_ENTRY STV_DEFAULT"
_Z25selective_scan_fwd_kernelI32Selective_Scan_fwd_kernel_traitsILi32ELi16ELi1ELb1ELb1ELb1ELb0ELb1EN3c108BFloat16EfS2_EEv13SSMParamsBase:
.text._Z25selective_scan_fwd_kernelI32Selective_Scan_fwd_kernel_traitsILi32ELi16ELi1ELb1ELb1ELb1ELb0ELb1EN3c108BFloat16EfS2_EEv13SSMParamsBase:
        /* <DEDUP_REMOVED lines=43> */
.L_x_6974:
        /* <DEDUP_REMOVED lines=94> */
.L_x_6975:
        /* <DEDUP_REMOVED lines=11> */
.L_x_6976:
        /* <DEDUP_REMOVED lines=72> */
.L_x_6977:
        /* <DEDUP_REMOVED lines=29> */
.L_x_6978:
        /* <DEDUP_REMOVED lines=51> */
.L_x_7018:
        /* <DEDUP_REMOVED lines=279> */
.L_x_6980:
[----:B------:R-:W-:Y:S05]  /*2430*/  BSYNC.RECONVERGENT B0 ;  /* 0x0000000000007941 */ /* 0x000fea0003800200 */
.L_x_6979:
        /* <DEDUP_REMOVED lines=37> */
.L_x_6982:
[----:B------:R-:W-:Y:S05]  /*2690*/  BSYNC.RECONVERGENT B0 ;  /* 0x0000000000007941 */ /* 0x000fea0003800200 */
.L_x_6981:
        /* <DEDUP_REMOVED lines=35> */
.L_x_6984:
[----:B------:R-:W-:Y:S05]  /*28d0*/  BSYNC.RECONVERGENT B0 ;  /* 0x0000000000007941 */ /* 0x000fea0003800200 */
.L_x_6983:
        /* <DEDUP_REMOVED lines=37> */
.L_x_6986:
[----:B------:R-:W-:Y:S05]  /*2b30*/  BSYNC.RECONVERGENT B0 ;  /* 0x0000000000007941 */ /* 0x000fea0003800200 */
.L_x_6985:
        /* <DEDUP_REMOVED lines=35> */
.L_x_6988:
[----:B------:R-:W-:Y:S05]  /*2d70*/  BSYNC.RECONVERGENT B0 ;  /* 0x0000000000007941 */ /* 0x000fea0003800200 */
.L_x_6987:
        /* <DEDUP_REMOVED lines=37> */
.L_x_6990:
[----:B------:R-:W-:Y:S05]  /*2fd0*/  BSYNC.RECONVERGENT B0 ;  /* 0x0000000000007941 */ /* 0x000fea0003800200 */
.L_x_6989:
        /* <DEDUP_REMOVED lines=35> */
.L_x_6992:
[----:B------:R-:W-:Y:S05]  /*3210*/  BSYNC.RECONVERGENT B0 ;  /* 0x0000000000007941 */ /* 0x000fea0003800200 */
.L_x_6991:
        /* <DEDUP_REMOVED lines=37> */
.L_x_6994:
[----:B------:R-:W-:Y:S05]  /*3470*/  BSYNC.RECONVERGENT B0 ;  /* 0x0000000000007941 */ /* 0x000fea0003800200 */
.L_x_6993:
        /* <DEDUP_REMOVED lines=35> */
.L_x_6996:
[----:B------:R-:W-:Y:S05]  /*36b0*/  BSYNC.RECONVERGENT B0 ;  /* 0x0000000000007941 */ /* 0x000fea0003800200 */
.L_x_6995:
        /* <DEDUP_REMOVED lines=38> */
.L_x_6998:
[----:B------:R-:W-:Y:S05]  /*3920*/  BSYNC.RECONVERGENT B0 ;  /* 0x0000000000007941 */ /* 0x000fea0003800200 */
.L_x_6997:
        /* <DEDUP_REMOVED lines=37> */
.L_x_7000:
[----:B------:R-:W-:Y:S05]  /*3b80*/  BSYNC.RECONVERGENT B0 ;  /* 0x0000000000007941 */ /* 0x000fea0003800200 */
.L_x_6999:
        /* <DEDUP_REMOVED lines=39> */
.L_x_7002:
[----:B------:R-:W-:Y:S05]  /*3e00*/  BSYNC.RECONVERGENT B0 ;  /* 0x0000000000007941 */ /* 0x000fea0003800200 */
.L_x_7001:
        /* <DEDUP_REMOVED lines=39> */
.L_x_7004:
[----:B------:R-:W-:Y:S05]  /*4080*/  BSYNC.RECONVERGENT B0 ;  /* 0x0000000000007941 */ /* 0x000fea0003800200 */
.L_x_7003:
        /* <DEDUP_REMOVED lines=43> */
.L_x_7006:
[----:B------:R-:W-:Y:S05]  /*4340*/  BSYNC.RECONVERGENT B0 ;  /* 0x0000000000007941 */ /* 0x000fea0003800200 */
.L_x_7005:
        /* <DEDUP_REMOVED lines=32> */
.L_x_7008:
[----:B------:R-:W-:Y:S05]  /*4550*/  BSYNC.RECONVERGENT B0 ;  /* 0x0000000000007941 */ /* 0x000fea0003800200 */
.L_x_7007:
        /* <DEDUP_REMOVED lines=32> */
.L_x_7010:
[----:B------:R-:W-:Y:S05]  /*4760*/  BSYNC.RECONVERGENT B0 ;  /* 0x0000000000007941 */ /* 0x000fea0003800200 */
.L_x_7009:
        /* <DEDUP_REMOVED lines=94> */
.L_x_7017:
        /* <DEDUP_REMOVED lines=357> */
.L_x_7013:
[----:B------:R-:W-:Y:S01]  /*63a0*/  IMAD.MOV.U32 R27, RZ, RZ, RZ ;  /* 0x000000ffff1b7224 */ /* 0x000fe200078e00ff */
[----:B------:R-:W-:Y:S06]  /*63b0*/  @!P4 BRA `(.L_x_7012) ;  /* 0x000000000010c947 */ /* 0x000fec0003800000 */
[----:B------:R-:W-:-:S04]  /*63c0*/  IADD3 R28, P0, PT, R128, R161, RZ ;  /* 0x000000a1801c7210 */ /* 0x000fc80007f1e0ff */
[----:B------:R-:W-:-:S05]  /*63d0*/  IADD3.X R29, PT, PT, R67, R160, RZ, P0, !PT ;  /* 0x000000a0431d7210 */ /* 0x000fca00007fe4ff */
[----:B------:R-:W2:Y:S02]  /*63e0*/  LDG.E.U16 R28, desc[UR10][R28.64] ;  /* 0x0000000a1c1c7981 */ /* 0x000ea4000c1e1500 */
[----:B--2---:R-:W-:-:S07]  /*63f0*/  IMAD.U32 R27, R28, 0x10000, RZ ;  /* 0x000100001c1b7824 */ /* 0x004fce00078e00ff */
.L_x_7012:
        /* <DEDUP_REMOVED lines=120> */
.L_x_7016:
[----:B------:R-:W-:-:S04]  /*6b80*/  ISETP.NE.AND P0, PT, R53, R120, PT ;  /* 0x000000783500720c */ /* 0x000fc80003f05270 */
[----:B------:R-:W-:-:S13]  /*6b90*/  ISETP.NE.OR P0, PT, R28, RZ, P0 ;  /* 0x000000ff1c00720c */ /* 0x000fda0000705670 */
[----:B------:R-:W-:Y:S02]  /*6ba0*/  @!P0 IADD3 R26, P1, PT, R128, R161, RZ ;  /* 0x000000a1801a8210 */ /* 0x000fe40007f3e0ff */
[----:B------:R-:W-:Y:S02]  /*6bb0*/  @!P0 F2FP.BF16.F32.PACK_AB R28, RZ, R27 ;  /* 0x0000001bff1c823e */ /* 0x000fe400000010ff */
[----:B------:R-:W-:-:S05]  /*6bc0*/  @!P0 IADD3.X R27, PT, PT, R67, R160, RZ, P1, !PT ;  /* 0x000000a0431b8210 */ /* 0x000fca0000ffe4ff */
[----:B------:R0:W-:Y:S04]  /*6bd0*/  @!P0 STG.E.U16 desc[UR10][R26.64], R28 ;  /* 0x0000001c1a008986 */ /* 0x0001e8000c10150a */
.L_x_7015:
[----:B------:R-:W-:Y:S05]  /*6be0*/  BSYNC.RECONVERGENT B0 ;  /* 0x0000000000007941 */ /* 0x000fea0003800200 */
.L_x_7014:
        /* <DEDUP_REMOVED lines=30> */
.L_x_7011:
        /* <DEDUP_REMOVED lines=111> */
.L_x_7019:
        /* <DEDUP_REMOVED lines=12> */
.L_x_8105:


//--------------------- .text._Z25selective_scan_fwd_kernelI32Selective_Scan_fwd_kernel_traitsILi32ELi16ELi1ELb1ELb1ELb1ELb1ELb0EN3c108BFloat16EfS2_EEv13SSMParamsBase --------------------------
	.section	.text._Z25selective_scan_fwd_kernelI32Selective_Scan_fwd_kernel_traitsILi32ELi16ELi1ELb1ELb1ELb1ELb1ELb0EN3c108BFloat16EfS2_EEv13SSMParamsBase,"ax",@progbits
	.align	128
        .global         _Z25selective_scan_fwd_kernelI32Selective_Scan_fwd_kernel_traitsILi32ELi16ELi1ELb1ELb1ELb1ELb1ELb0EN3c108BFloat16EfS2_EEv13SSMParamsBase
        .type           _Z25selective_scan_fwd_kernelI32Selective_Scan_fwd_kernel_traitsILi32ELi16ELi1ELb1ELb1ELb1ELb1ELb0EN3c108BFloat16EfS2_EEv13SSMParamsBase,@function
        .size           _Z25selective_scan_fwd_kernelI32Selective_Scan_fwd_kernel_traitsILi32ELi16ELi1ELb1ELb1ELb1ELb1ELb0EN3c108BFloat16EfS2_EEv13SSMParamsBase,(.L_x_8106 - _Z25selective_scan_fwd_kernelI32Selective_Scan_fwd_kernel_traitsILi32ELi16ELi1ELb1ELb1ELb1ELb1ELb0EN3c108BFloat16EfS2_EEv13SSMParamsBase)
        .other          _Z25selective_scan_fwd_kernelI32Selective_Scan_fwd_kernel_traitsILi32ELi16ELi1ELb1ELb1ELb1ELb1ELb0EN3c108BFloat16EfS2_EEv13SSMParamsBase,@"STO_CUDA_ENTRY STV_DEFAULT"
_Z25selective_scan_fwd_kernelI32Selective_Scan_fwd_kernel_traitsILi32ELi16ELi1ELb1ELb1ELb1ELb1ELb0EN3c108BFloat16EfS2_EEv13SSMParamsBase:
.text._Z25selective_scan_fwd_kernelI32Selective_Scan_fwd_kernel_traitsILi32ELi16ELi1ELb1ELb1ELb1ELb1ELb0EN3c108BFloat16EfS2_EEv13SSMParamsBase:
        /* <DEDUP_REMOVED lines=38> */
.L_x_7020:
        /* <DEDUP_REMOVED lines=83> */
.L_x_7021:
        /* <DEDUP_REMOVED lines=11> */
.L_x_7022:
        /* <DEDUP_REMOVED lines=70> */
.L_x_7023:
        /* <DEDUP_REMOVED lines=30> */
.L_x_7024:
        /* <DEDUP_REMOVED lines=37> */
.L_x_7064:
        /* <DEDUP_REMOVED lines=93> */
.L_x_7026:
[----:B------:R-:W-:Y:S05]  /*16a0*/  BSYNC.RECONVERGENT B0 ;  /* 0x0000000000007941 */ /* 0x000fea0003800200 */
.L_x_7025:
        /* <DEDUP_REMOVED lines=36> */
.L_x_7028:
[----:B------:R-:W-:Y:S05]  /*18f0*/  BSYNC.RECONVERGENT B0 ;  /* 0x0000000000007941 */ /* 0x000fea0003800200 */
.L_x_7027:
        /* <DEDUP_REMOVED lines=37> */
.L_x_7030:
[----:B------:R-:W-:Y:S05]  /*1b50*/  BSYNC.RECONVERGENT B0 ;  /* 0x0000000000007941 */ /* 0x000fea0003800200 */
.L_x_7029:
        /* <DEDUP_REMOVED lines=36> */
.L_x_7032:
[----:B------:R-:W-:Y:S05]  /*1da0*/  BSYNC.RECONVERGENT B0 ;  /* 0x0000000000007941 */ /* 0x000fea0003800200 */
.L_x_7031:
        /* <DEDUP_REMOVED lines=37> */
.L_x_7034:
[----:B------:R-:W-:Y:S05]  /*2000*/  BSYNC.RECONVERGENT B0 ;  /* 0x0000000000007941 */ /* 0x000fea0003800200 */
.L_x_7033:
        /* <DEDUP_REMOVED lines=37> */
.L_x_7036:
[----:B------:R-:W-:Y:S05]  /*2260*/  BSYNC.RECONVERGENT B0 ;  /* 0x0000000000007941 */ /* 0x000fea0003800200 */
.L_x_7035:
        /* <DEDUP_REMOVED lines=39> */
.L_x_7038:
[----:B------:R-:W-:Y:S05]  /*24e0*/  BSYNC.RECONVERGENT B0 ;  /* 0x0000000000007941 */ /* 0x000fea0003800200 */
.L_x_7037:
[----:B------:R-:W-:Y:S01]  /*24f0*/  IMAD.U32 R120, R6, 0x10000, RZ ;  /* 0x0001000006787824 */ /* 0x000fe200078e00ff */
[----:B------:R-:W-:Y:S01]  /*2500*/  BSSY.RECONVERGENT B0, `(.L_x_7039) ;  /* 0x0000026000007945 */ /* 0x000fe20003800200 */
[----:B------:R-:W-:Y:S02]  /*2510*/  FSETP.GTU.FTZ.AND P3, PT, R119, 20, PT ;  /* 0x41a000007700780b */ /* 0x000fe40003f7c000 */
[----:B------:R-:W-:Y:S01]  /*2520*/  MOV R81, R21 ;  /* 0x0000001500517202 */ /* 0x000fe20000000f00 */
[----:B------:R-:W-:Y:S01]  /*2530*/  FADD.FTZ R120, R120, R63 ;  /* 0x0000003f78787221 */ /* 0x000fe20000010000 */
[----:B------:R-:W-:Y:S02]  /*2540*/  MOV R98, R22 ;  /* 0x0000001600627202 */ /* 0x000fe40000000f00 */
[----:B------:R-:W-:Y:S02]  /*2550*/  MOV R79, R23 ;  /* 0x00000017004f7202 */ /* 0x000fe40000000f00 */
        /* <DEDUP_REMOVED lines=32> */
.L_x_7040:
[----:B------:R-:W-:Y:S05]  /*2760*/  BSYNC.RECONVERGENT B0 ;  /* 0x0000000000007941 */ /* 0x000fea0003800200 */
.L_x_7039:
        /* <DEDUP_REMOVED lines=41> */
.L_x_7042:
[----:B------:R-:W-:Y:S05]  /*2a00*/  BSYNC.RECONVERGENT B0 ;  /* 0x0000000000007941 */ /* 0x000fea0003800200 */
.L_x_7041:
        /* <DEDUP_REMOVED lines=39> */
.L_x_7044:
[----:B------:R-:W-:Y:S05]  /*2c80*/  BSYNC.RECONVERGENT B0 ;  /* 0x0000000000007941 */ /* 0x000fea0003800200 */
.L_x_7043:
        /* <DEDUP_REMOVED lines=41> */
.L_x_7046:
[----:B------:R-:W-:Y:S05]  /*2f20*/  BSYNC.RECONVERGENT B0 ;  /* 0x0000000000007941 */ /* 0x000fea0003800200 */
.L_x_7045:
[----:B------:R-:W-:Y:S01]  /*2f30*/  SHF.L.U32 R124, R21, 0x10, RZ ;  /* 0x00000010157c7819 */ /* 0x000fe200000006ff */
        /* <DEDUP_REMOVED lines=38> */
.L_x_7048:
[----:B------:R-:W-:Y:S05]  /*31a0*/  BSYNC.RECONVERGENT B0 ;  /* 0x0000000000007941 */ /* 0x000fea0003800200 */
.L_x_7047:
        /* <DEDUP_REMOVED lines=43> */
.L_x_7050:
[----:B------:R-:W-:Y:S05]  /*3460*/  BSYNC.RECONVERGENT B0 ;  /* 0x0000000000007941 */ /* 0x000fea0003800200 */
.L_x_7049:
        /* <DEDUP_REMOVED lines=32> */
.L_x_7052:
[----:B------:R-:W-:Y:S05]  /*3670*/  BSYNC.RECONVERGENT B0 ;  /* 0x0000000000007941 */ /* 0x000fea0003800200 */
.L_x_7051:
        /* <DEDUP_REMOVED lines=32> */
.L_x_7054:
[----:B------:R-:W-:Y:S05]  /*3880*/  BSYNC.RECONVERGENT B0 ;  /* 0x0000000000007941 */ /* 0x000fea0003800200 */
.L_x_7053:
        /* <DEDUP_REMOVED lines=32> */
.L_x_7056:
[----:B------:R-:W-:Y:S05]  /*3a90*/  BSYNC.RECONVERGENT B0 ;  /* 0x0000000000007941 */ /* 0x000fea0003800200 */
.L_x_7055:
        /* <DEDUP_REMOVED lines=61> */
[----:B-1----:R-:W-:Y:S01]  /*3e70*/  IADD3 R9, PT, PT, R5, 0xffffffe, RZ ;  /* 0x0ffffffe05097810 */ /* 0x002fe20007ffe0ff */
[----:B------:R-:W-:-:S02]  /*3e80*/  IMAD.MOV R5, RZ, RZ, -R8 ;  /* 0x000000ffff057224 */ /* 0x000fc400078e0a08 */
[----:B------:R-:W-:Y:S01]  /*3e90*/  HFMA2 R8, -RZ, RZ, 0, 0 ;  /* 0x00000000ff087431 */ /* 0x000fe200000001ff */
[----:B------:R-:W-:Y:S01]  /*3ea0*/  IADD3.X R37, PT, PT, R3, R73, RZ, P4, !PT ;  /* 0x0000004903257210 */ /* 0x000fe200027fe4ff */
[----:B------:R-:W1:Y:S01]  /*3eb0*/  LDCU.64 UR12, c[0x0][0x450] ;  /* 0x00008a00ff0c77ac */ /* 0x000e620008000a00 */
[----:B0-----:R-:W-:Y:S01]  /*3ec0*/  SHF.L.U64.HI R39, R38, 0x1, R39 ;  /* 0x0000000126277819 */ /* 0x001fe20000010227 */
[----:B------:R-:W0:Y:S01]  /*3ed0*/  F2I.FTZ.U32.TRUNC.NTZ R9, R9 ;  /* 0x0000000900097305 */ /* 0x000e22000021f000 */
[----:B--2---:R-:W-:Y:S01]  /*3ee0*/  SHF.L.U64.HI R41, R40, 0x2, R41 ;  /* 0x0000000228297819 */ /* 0x004fe20000010229 */
[----:B------:R-:W2:Y:S01]  /*3ef0*/  LDCU.64 UR14, c[0x0][0x460] ;  /* 0x00008c00ff0e77ac */ /* 0x000ea20008000a00 */
[----:B---3--:R-:W-:Y:S01]  /*3f00*/  SHF.L.U64.HI R43, R42, 0x1, R43 ;  /* 0x000000012a2b7819 */ /* 0x008fe2000001022b */
[----:B------:R-:W-:Y:S01]  /*3f10*/  UMOV UR4, URZ ;  /* 0x000000ff00047c82 */ /* 0x000fe20008000000 */
[----:B----4-:R-:W-:Y:S01]  /*3f20*/  SHF.L.U64.HI R45, R44, 0x1, R45 ;  /* 0x000000012c2d7819 */ /* 0x010fe2000001022d */
        /* <DEDUP_REMOVED lines=13> */
[----:B------:R-:W-:-:S05]  /*4000*/  @P5 IADD3 R145, PT, PT, R145, 0x1, RZ ;  /* 0x0000000191915810 */ /* 0x000fca0007ffe0ff */
[----:B------:R-:W-:Y:S01]  /*4010*/  @!P3 IMAD.MOV R145, RZ, RZ, -R145 ;  /* 0x000000ffff91b224 */ /* 0x000fe200078e0a91 */
[----:B-12---:R-:W-:-:S07]  /*4020*/  @!P0 LOP3.LUT R145, RZ, R61, RZ, 0x33, !PT ;  /* 0x0000003dff918212 */ /* 0x006fce00078e33ff */
.L_x_7063:
        /* <DEDUP_REMOVED lines=18> */
[C---:B------:R-:W-:Y:S01]  /*4150*/  FMUL.FTZ R148, R146.reuse, R103 ;  /* 0x0000006792947220 */ /* 0x040fe20000410000 */
[----:B------:R-:W-:Y:S01]  /*4160*/  FMUL.FTZ R154, R146, R111 ;  /* 0x0000006f929a7220 */ /* 0x000fe20000410000 */
[----:B------:R-:W-:-:S02]  /*4170*/  ISETP.GE.U32.AND P5, PT, R72, R49, PT ;  /* 0x000000314800720c */ /* 0x000fc40003fa6070 */
[-C--:B------:R-:W-:Y:S02]  /*4180*/  ISETP.GE.U32.AND P0, PT, R78, R49.reuse, PT ;  /* 0x000000314e00720c */ /* 0x080fe40003f06070 */
[-C--:B------:R-:W-:Y:S01]  /*4190*/  ISETP.GE.U32.AND P3, PT, R76, R49.reuse, PT ;  /* 0x000000314c00720c */ /* 0x080fe20003f66070 */
[----:B------:R-:W-:Y:S01]  /*41a0*/  MUFU.EX2 R153, R152 ;  /* 0x0000009800997308 */ /* 0x000fe20000000800 */
[----:B------:R-:W-:-:S07]  /*41b0*/  ISETP.GE.U32.AND P4, PT, R74, R49, PT ;  /* 0x000000314a00720c */ /* 0x000fce0003f86070 */
[----:B------:R-:W4:Y:S08]  /*41c0*/  MUFU.EX2 R147, R26 ;  /* 0x0000001a00937308 */ /* 0x000f300000000800 */
[----:B------:R5:W4:Y:S08]  /*41d0*/  MUFU.EX2 R149, R148 ;  /* 0x0000009400957308 */ /* 0x000b300000000800 */
[----:B------:R4:W4:Y:S01]  /*41e0*/  MUFU.EX2 R155, R154 ;  /* 0x0000009a009b7308 */ /* 0x0009220000000800 */
[----:B0-----:R-:W-:-:S02]  /*41f0*/  SHF.L.U32 R156, R4, 0x10, RZ ;  /* 0x00000010049c7819 */ /* 0x001fc400000006ff */
[----:B-----5:R-:W-:Y:S02]  /*4200*/  PRMT R148, R7, 0x7632, R148 ;  /* 0x0000763207947816 */ /* 0x020fe40000000094 */
[----:B-1----:R-:W-:Y:S01]  /*4210*/  PRMT R158, R9, 0x7632, R158 ;  /* 0x00007632099e7816 */ /* 0x002fe2000000009e */
[----:B------:R-:W-:Y:S01]  /*4220*/  FMUL.FTZ R156, R125, R156 ;  /* 0x0000009c7d9c7220 */ /* 0x000fe20000410000 */
[----:B------:R-:W-:Y:S02]  /*4230*/  SHF.L.U32 R150, R9, 0x10, RZ ;  /* 0x0000001009967819 */ /* 0x000fe400000006ff */
[C---:B------:R-:W-:Y:S02]  /*4240*/  PRMT R9, R10.reuse, 0x7632, R9 ;  /* 0x000076320a097816 */ /* 0x040fe40000000009 */
[----:B------:R-:W-:Y:S01]  /*4250*/  SHF.L.U32 R152, R10, 0x10, RZ ;  /* 0x000000100a987819 */ /* 0x000fe200000006ff */
[C---:B------:R-:W-:Y:S01]  /*4260*/  FMUL.FTZ R10, R146.reuse, R117 ;  /* 0x00000075920a7220 */ /* 0x040fe20000410000 */
[----:B------:R-:W-:Y:S01]  /*4270*/  PRMT R160, R11, 0x7632, R160 ;  /* 0x000076320ba07816 */ /* 0x000fe200000000a0 */
[----:B------:R-:W-:Y:S01]  /*4280*/  FMUL.FTZ R150, R135, R150 ;  /* 0x0000009687967220 */ /* 0x000fe20000410000 */
[----:B----4-:R-:W-:Y:S01]  /*4290*/  SHF.L.U32 R154, R11, 0x10, RZ ;  /* 0x000000100b9a7819 */ /* 0x010fe200000006ff */
[----:B------:R-:W-:Y:S01]  /*42a0*/  MUFU.EX2 R161, R10 ;  /* 0x0000000a00a17308 */ /* 0x000fe20000000800 */
[----:B------:R-:W-:Y:S01]  /*42b0*/  FMUL.FTZ R11, R146, R119 ;  /* 0x00000077920b7220 */ /* 0x000fe20000410000 */
[----:B------:R-:W-:-:S05]  /*42c0*/  SHF.L.U32 R9, R9, 0x10, RZ ;  /* 0x0000001009097819 */ /* 0x000fca00000006ff */
[----:B------:R-:W-:Y:S01]  /*42d0*/  FMUL.FTZ R9, R138, R9 ;  /* 0x000000098a097220 */ /* 0x000fe20000410000 */
[----:B------:R0:W-:Y:S02]  /*42e0*/  MUFU.EX2 R162, R11 ;  /* 0x0000000b00a27308 */ /* 0x0001e40000000800 */
[----:B0-----:R-:W-:Y:S02]  /*42f0*/  FSEL R11, R147, 1, !P6 ;  /* 0x3f800000930b7808 */ /* 0x001fe40007000000 */
[----:B------:R-:W-:Y:S02]  /*4300*/  FSEL R147, R149, 1, !P0 ;  /* 0x3f80000095937808 */ /* 0x000fe40004000000 */
[----:B------:R-:W-:Y:S02]  /*4310*/  FSEL R149, R151, 1, !P3 ;  /* 0x3f80000097957808 */ /* 0x000fe40005800000 */
        /* <DEDUP_REMOVED lines=12> */
[C---:B-1----:R-:W-:Y:S01]  /*43e0*/  PRMT R16, R6.reuse, 0x7632, R16 ;  /* 0x0000763206107816 */ /* 0x042fe20000000010 */
[----:B------:R-:W0:Y:S01]  /*43f0*/  MUFU.EX2 R157, R13 ;  /* 0x0000000d009d7308 */ /* 0x000e220000000800 */
[----:B------:R-:W-:Y:S01]  /*4400*/  IMAD.U32 R18, R7, 0x10000, RZ ;  /* 0x0001000007127824 */ /* 0x000fe200078e00ff */
[----:B------:R-:W-:-:S02]  /*4410*/  SHF.L.U32 R6, R6, 0x10, RZ ;  /* 0x0000001006067819 */ /* 0x000fc400000006ff */
[C---:B------:R-:W-:Y:S02]  /*4420*/  PRMT R7, R8.reuse, 0x7632, R7 ;  /* 0x0000763208077816 */ /* 0x040fe40000000007 */
[----:B------:R-:W-:Y:S01]  /*4430*/  SHF.L.U32 R8, R8, 0x10, RZ ;  /* 0x0000001008087819 */ /* 0x000fe200000006ff */
[----:B------:R-:W-:Y:S01]  /*4440*/  FMUL.FTZ R6, R129, R6 ;  /* 0x0000000681067220 */ /* 0x000fe20000410000 */
[----:B------:R1:W4:Y:S01]  /*4450*/  MUFU.EX2 R159, R5 ;  /* 0x00000005009f7308 */ /* 0x0003220000000800 */
[----:B------:R-:W-:Y:S02]  /*4460*/  SHF.L.U32 R7, R7, 0x10, RZ ;  /* 0x0000001007077819 */ /* 0x000fe400000006ff */
[----:B------:R-:W-:-:S03]  /*4470*/  FMUL.FTZ R8, R133, R8 ;  /* 0x0000000885087220 */ /* 0x000fc60000410000 */
[----:B------:R-:W-:Y:S01]  /*4480*/  FMUL.FTZ R7, R134, R7 ;  /* 0x0000000786077220 */ /* 0x000fe20000410000 */
[----:B-1----:R-:W-:Y:S01]  /*4490*/  SHF.L.U32 R5, R12, 0x10, RZ ;  /* 0x000000100c057819 */ /* 0x002fe200000006ff */
[----:B------:R-:W-:-:S04]  /*44a0*/  FMUL.FTZ R12, R127, R14 ;  /* 0x0000000e7f0c7220 */ /* 0x000fc80000410000 */
[----:B------:R-:W-:Y:S01]  /*44b0*/  FMUL.FTZ R5, R126, R5 ;  /* 0x000000057e057220 */ /* 0x000fe20000410000 */
[----:B------:R-:W-:Y:S02]  /*44c0*/  FSEL R12, R12, RZ, !P0 ;  /* 0x000000ff0c0c7208 */ /* 0x000fe40004000000 */
[----:B------:R-:W-:Y:S02]  /*44d0*/  ISETP.GE.U32.AND P0, PT, R68, R49, PT ;  /* 0x000000314400720c */ /* 0x000fe40003f06070 */
[----:B------:R-:W-:Y:S02]  /*44e0*/  FSEL R10, R5, RZ, !P6 ;  /* 0x000000ff050a7208 */ /* 0x000fe40007000000 */
[----:B------:R-:W-:Y:S01]  /*44f0*/  SHF.L.U32 R5, R4, 0x10, RZ ;  /* 0x0000001004057819 */ /* 0x000fe200000006ff */
[----:B------:R-:W-:Y:S01]  /*4500*/  FMUL.FTZ R4, R146, R120 ;  /* 0x0000007892047220 */ /* 0x000fe20000410000 */
[C---:B--2---:R-:W-:Y:S02]  /*4510*/  PRMT R164, R20.reuse, 0x7632, R164 ;  /* 0x0000763214a47816 */ /* 0x044fe400000000a4 */
[----:B------:R-:W-:Y:S01]  /*4520*/  SHF.L.U32 R13, R20, 0x10, RZ ;  /* 0x00000010140d7819 */ /* 0x000fe200000006ff */
[----:B------:R-:W-:Y:S01]  /*4530*/  FMUL.FTZ R14, R128, R5 ;  /* 0x00000005800e7220 */ /* 0x000fe20000410000 */
[----:B------:R-:W-:Y:S01]  /*4540*/  SHF.L.U32 R5, R16, 0x10, RZ ;  /* 0x0000001010057819 */ /* 0x000fe200000006ff */
[----:B------:R-:W-:Y:S01]  /*4550*/  FMUL.FTZ R20, R146, R118 ;  /* 0x0000007692147220 */ /* 0x000fe20000410000 */
[C---:B------:R-:W-:Y:S01]  /*4560*/  PRMT R168, R22.reuse, 0x7632, R168 ;  /* 0x0000763216a87816 */ /* 0x040fe200000000a8 */
[----:B------:R1:W-:Y:S01]  /*4570*/  MUFU.EX2 R165, R4 ;  /* 0x0000000400a57308 */ /* 0x0003e20000000800 */
[----:B------:R-:W-:Y:S01]  /*4580*/  SHF.L.U32 R15, R22, 0x10, RZ ;  /* 0x00000010160f7819 */ /* 0x000fe200000006ff */
[----:B------:R-:W-:Y:S01]  /*4590*/  FMUL.FTZ R5, R130, R5 ;  /* 0x0000000582057220 */ /* 0x000fe20000410000 */
[----:B------:R-:W-:Y:S01]  /*45a0*/  FMUL.FTZ R22, R146, R121 ;  /* 0x0000007992167220 */ /* 0x000fe20000410000 */
[----:B------:R-:W-:-:S02]  /*45b0*/  ISETP.GE.U32.AND P6, PT, R70, R49, PT ;  /* 0x000000314600720c */ /* 0x000fc40003fc6070 */
[----:B------:R-:W-:Y:S02]  /*45c0*/  FSEL R14, R14, RZ, !P3 ;  /* 0x000000ff0e0e7208 */ /* 0x000fe40005800000 */
[----:B------:R2:W5:Y:S01]  /*45d0*/  MUFU.EX2 R163, R20 ;  /* 0x0000001400a37308 */ /* 0x0005620000000800 */
[----:B0-----:R-:W-:Y:S01]  /*45e0*/  FSEL R155, R157, 1, !P6 ;  /* 0x3f8000009d9b7808 */ /* 0x001fe20007000000 */
[----:B-1----:R-:W-:Y:S01]  /*45f0*/  FMUL.FTZ R4, R146, R122 ;  /* 0x0000007a92047220 */ /* 0x002fe20000410000 */
[----:B----4-:R-:W-:Y:S02]  /*4600*/  FSEL R157, R159, 1, !P0 ;  /* 0x3f8000009f9d7808 */ /* 0x010fe40004000000 */
[----:B------:R-:W-:Y:S01]  /*4610*/  FSEL R16, R6, RZ, !P4 ;  /* 0x000000ff06107208 */ /* 0x000fe20006000000 */
[----:B------:R-:W-:Y:S01]  /*4620*/  FMUL.FTZ R6, R146, R123 ;  /* 0x0000007b92067220 */ /* 0x000fe20000410000 */
[----:B------:R-:W-:Y:S01]  /*4630*/  ISETP.GE.U32.AND P3, PT, R66, R49, PT ;  /* 0x000000314200720c */ /* 0x000fe20003f66070 */
[----:B------:R0:W1:Y:S01]  /*4640*/  MUFU.EX2 R169, R22 ;  /* 0x0000001600a97308 */ /* 0x0000620000000800 */
[----:B--2---:R-:W-:Y:S01]  /*4650*/  FMUL.FTZ R20, R131, R18 ;  /* 0x0000001283147220 */ /* 0x004fe20000410000 */
[----:B------:R-:W-:-:S02]  /*4660*/  FSEL R18, R5, RZ, !P5 ;  /* 0x000000ff05127208 */ /* 0x000fc40006800000 */
[----:B------:R-:W-:Y:S01]  /*4670*/  SHF.L.U32 R5, R148, 0x10, RZ ;  /* 0x0000001094057819 */ /* 0x000fe200000006ff */
[----:B------:R-:W-:Y:S01]  /*4680*/  FMUL.FTZ R148, R137, R152 ;  /* 0x0000009889947220 */ /* 0x000fe20000410000 */
[----:B---3--:R-:W-:Y:S02]  /*4690*/  PRMT R172, R24, 0x7632, R172 ;  /* 0x0000763218ac7816 */ /* 0x008fe400000000ac */
[----:B------:R-:W2:Y:S01]  /*46a0*/  MUFU.EX2 R167, R4 ;  /* 0x0000000400a77308 */ /* 0x000ea20000000800 */
[----:B------:R-:W-:Y:S01]  /*46b0*/  FMUL.FTZ R5, R132, R5 ;  /* 0x0000000584057220 */ /* 0x000fe20000410000 */
[----:B------:R-:W-:Y:S02]  /*46c0*/  SHF.L.U32 R17, R24, 0x10, RZ ;  /* 0x0000001018117819 */ /* 0x000fe400000006ff */
[----:B------:R-:W-:Y:S01]  /*46d0*/  FSEL R24, R8, RZ, !P3 ;  /* 0x000000ff08187208 */ /* 0x000fe20005800000 */
[----:B------:R-:W-:Y:S01]  /*46e0*/  FMUL.FTZ R8, R146, R124 ;  /* 0x0000007c92087220 */ /* 0x000fe20000410000 */
[----:B0-----:R-:W-:-:S02]  /*46f0*/  FSEL R22, R5, RZ, !P0 ;  /* 0x000000ff05167208 */ /* 0x001fc40004000000 */
[----:B------:R-:W-:Y:S01]  /*4700*/  ISETP.NE.AND P0, PT, R53, RZ, PT ;  /* 0x000000ff3500720c */ /* 0x000fe20003f05270 */
[----:B------:R0:W3:Y:S01]  /*4710*/  MUFU.EX2 R171, R6 ;  /* 0x0000000600ab7308 */ /* 0x0000e20000000800 */
[-C--:B------:R-:W-:Y:S02]  /*4720*/  ISETP.GE.U32.AND P5, PT, R62, R49.reuse, PT ;  /* 0x000000313e00720c */ /* 0x080fe40003fa6070 */
[----:B------:R-:W-:Y:S02]  /*4730*/  FSEL R20, R20, RZ, !P6 ;  /* 0x000000ff14147208 */ /* 0x000fe40007000000 */
[-C--:B------:R-:W-:Y:S02]  /*4740*/  ISETP.GE.U32.AND P4, PT, R64, R49.reuse, PT ;  /* 0x000000314000720c */ /* 0x080fe40003f86070 */
[----:B------:R-:W-:Y:S01]  /*4750*/  ISETP.GE.U32.AND P6, PT, R60, R49, PT ;  /* 0x000000313c00720c */ /* 0x000fe20003fc6070 */
[----:B------:R-:W4:Y:S01]  /*4760*/  MUFU.EX2 R8, R8 ;  /* 0x0000000800087308 */ /* 0x000f220000000800 */
[----:B0-----:R-:W-:Y:S01]  /*4770*/  FMUL.FTZ R6, R146, R107 ;  /* 0x0000006b92067220 */ /* 0x001fe20000410000 */
[----:B------:R-:W-:Y:S01]  /*4780*/  FSEL R146, R150, RZ, !P5 ;  /* 0x000000ff96927208 */ /* 0x000fe20006800000 */
[----:B------:R-:W-:Y:S01]  /*4790*/  FMUL.FTZ R150, R139, R154 ;  /* 0x0000009a8b967220 */ /* 0x000fe20000410000 */
[----:B------:R-:W0:Y:S01]  /*47a0*/  @P0 LDS.64 R4, [UR7] ;  /* 0x00000007ff040984 */ /* 0x000e220008000a00 */
[----:B-----5:R-:W-:-:S02]  /*47b0*/  FSEL R163, R163, 1, !P5 ;  /* 0x3f800000a3a37808 */ /* 0x020fc40006800000 */
[C---:B------:R-:W-:Y:S01]  /*47c0*/  PRMT R176, R26.reuse, 0x7632, R176 ;  /* 0x000076321ab07816 */ /* 0x040fe200000000b0 */
[----:B------:R-:W5:Y:S01]  /*47d0*/  MUFU.EX2 R6, R6 ;  /* 0x0000000600067308 */ /* 0x000f620000000800 */
[----:B------:R-:W-:Y:S02]  /*47e0*/  SHF.L.U32 R19, R26, 0x10, RZ ;  /* 0x000000101a137819 */ /* 0x000fe400000006ff */
[----:B------:R-:W-:Y:S02]  /*47f0*/  FSEL R159, R161, 1, !P3 ;  /* 0x3f800000a19f7808 */ /* 0x000fe40005800000 */
[----:B------:R-:W-:Y:S02]  /*4800*/  ISETP.GE.U32.AND P5, PT, R54, R49, PT ;  /* 0x000000313600720c */ /* 0x000fe40003fa6070 */
[----:B------:R-:W-:Y:S01]  /*4810*/  FSEL R26, R7, RZ, !P4 ;  /* 0x000000ff071a7208 */ /* 0x000fe20006000000 */
[----:B------:R-:W-:Y:S01]  /*4820*/  IMAD.U32 R7, R158, 0x10000, RZ ;  /* 0x000100009e077824 */ /* 0x000fe200078e00ff */
[----:B------:R-:W-:-:S02]  /*4830*/  FSEL R161, R162, 1, !P4 ;  /* 0x3f800000a2a17808 */ /* 0x000fc40006000000 */
[----:B-1----:R-:W-:Y:S01]  /*4840*/  FSEL R152, R169, 1, !P6 ;  /* 0x3f800000a9987808 */ /* 0x002fe20007000000 */
[----:B------:R-:W-:Y:S01]  /*4850*/  FMUL.FTZ R7, R136, R7 ;  /* 0x0000000788077220 */ /* 0x000fe20000410000 */
[-C--:B------:R-:W-:Y:S02]  /*4860*/  ISETP.GE.U32.AND P4, PT, R56, R49.reuse, PT ;  /* 0x000000313800720c */ /* 0x080fe40003f86070 */
[----:B------:R-:W-:Y:S02]  /*4870*/  SHF.L.U32 R169, R160, 0x10, RZ ;  /* 0x00000010a0a97819 */ /* 0x000fe400000006ff */
[----:B------:R-:W-:Y:S02]  /*4880*/  ISETP.GE.U32.AND P3, PT, R58, R49, PT ;  /* 0x000000313a00720c */ /* 0x000fe40003f66070 */
[----:B------:R-:W-:Y:S02]  /*4890*/  FSEL R150, R150, RZ, !P5 ;  /* 0x000000ff96967208 */ /* 0x000fe40006800000 */
[----:B--2---:R-:W-:-:S02]  /*48a0*/  FSEL R167, R167, 1, !P5 ;  /* 0x3f800000a7a77808 */ /* 0x004fc40006800000 */
[----:B------:R-:W-:Y:S02]  /*48b0*/  ISETP.GE.U32.AND P5, PT, R84, R49, PT ;  /* 0x000000315400720c */ /* 0x000fe40003fa6070 */
[C---:B------:R-:W-:Y:S01]  /*48c0*/  PRMT R166, R21.reuse, 0x7632, R166 ;  /* 0x0000763215a67816 */ /* 0x040fe200000000a6 */
[----:B------:R-:W-:Y:S01]  /*48d0*/  IMAD.U32 R21, R21, 0x10000, RZ ;  /* 0x0001000015157824 */ /* 0x000fe200078e00ff */
[----:B------:R-:W-:Y:S02]  /*48e0*/  PRMT R170, R23, 0x7632, R170 ;  /* 0x0000763217aa7816 */ /* 0x000fe400000000aa */
[----:B---3--:R-:W-:Y:S01]  /*48f0*/  FSEL R154, R171, 1, !P4 ;  /* 0x3f800000ab9a7808 */ /* 0x008fe20006000000 */
[----:B------:R-:W-:Y:S01]  /*4900*/  FMUL.FTZ R171, R140, R169 ;  /* 0x000000a98cab7220 */ /* 0x000fe20000410000 */
[----:B------:R-:W-:Y:S02]  /*4910*/  FSEL R148, R148, RZ, !P3 ;  /* 0x000000ff94947208 */ /* 0x000fe40005800000 */
[----:B------:R-:W-:-:S02]  /*4920*/  FSEL R165, R165, 1, !P3 ;  /* 0x3f800000a5a57808 */ /* 0x000fc40005800000 */
[----:B------:R-:W-:Y:S02]  /*4930*/  PRMT R174, R25, 0x7632, R174 ;  /* 0x0000763219ae7816 */ /* 0x000fe400000000ae */
[C---:B------:R-:W-:Y:S01]  /*4940*/  PRMT R177, R27.reuse, 0x7632, R177 ;  /* 0x000076321bb17816 */ /* 0x040fe200000000b1 */
[----:B------:R-:W-:Y:S01]  /*4950*/  IMAD.U32 R27, R27, 0x10000, RZ ;  /* 0x000100001b1b7824 */ /* 0x000fe200078e00ff */
[----:B------:R-:W-:Y:S02]  /*4960*/  ISETP.GE.U32.AND P3, PT, R52, R49, PT ;  /* 0x000000313400720c */ /* 0x000fe40003f66070 */
[----:B------:R-:W-:Y:S02]  /*4970*/  FSEL R175, R156, RZ, !P5 ;  /* 0x000000ff9caf7208 */ /* 0x000fe40006800000 */
[----:B------:R-:W-:Y:S01]  /*4980*/  SHF.L.U32 R156, R164, 0x10, RZ ;  /* 0x00000010a49c7819 */ /* 0x000fe200000006ff */
[----:B------:R-:W-:Y:S01]  /*4990*/  IMAD.U32 R164, R170, 0x10000, RZ ;  /* 0x00010000aaa47824 */ /* 0x000fe200078e00ff */
[----:B------:R-:W-:-:S02]  /*49a0*/  SHF.L.U32 R158, R166, 0x10, RZ ;  /* 0x00000010a69e7819 */ /* 0x000fc400000006ff */
[----:B------:R-:W-:Y:S02]  /*49b0*/  SHF.L.U32 R160, R168, 0x10, RZ ;  /* 0x00000010a8a07819 */ /* 0x000fe400000006ff */
[----:B------:R-:W-:Y:S02]  /*49c0*/  SHF.L.U32 R166, R172, 0x10, RZ ;  /* 0x00000010aca67819 */ /* 0x000fe400000006ff */
[----:B------:R-:W-:Y:S02]  /*49d0*/  SHF.L.U32 R23, R23, 0x10, RZ ;  /* 0x0000001017177819 */ /* 0x000fe400000006ff */
[----:B------:R-:W-:Y:S02]  /*49e0*/  SHF.L.U32 R25, R25, 0x10, RZ ;  /* 0x0000001019197819 */ /* 0x000fe400000006ff */
[----:B----4-:R-:W-:Y:S02]  /*49f0*/  FSEL R162, R8, 1, !P3 ;  /* 0x3f80000008a27808 */ /* 0x010fe40005800000 */
[----:B-----5:R-:W-:-:S02]  /*4a00*/  FSEL R178, R6, 1, !P5 ;  /* 0x3f80000006b27808 */ /* 0x020fc40006800000 */
[----:B------:R-:W-:Y:S02]  /*4a10*/  FSEL R169, R7, RZ, !P6 ;  /* 0x000000ff07a97208 */ /* 0x000fe40007000000 */
[----:B------:R-:W-:Y:S02]  /*4a20*/  FSEL R173, R9, RZ, !P4 ;  /* 0x000000ff09ad7208 */ /* 0x000fe40006000000 */
[----:B------:R-:W-:Y:S02]  /*4a30*/  FSEL R171, R171, RZ, !P3 ;  /* 0x000000ffabab7208 */ /* 0x000fe40005800000 */
[----:B------:R-:W-:Y:S02]  /*4a40*/  SHF.L.U32 R168, R174, 0x10, RZ ;  /* 0x00000010aea87819 */ /* 0x000fe400000006ff */
        /* <DEDUP_REMOVED lines=14> */
[----:B------:R-:W2:Y:S02]  /*4b30*/  LDG.E.U16 R5, desc[UR10][R6.64] ;  /* 0x0000000a06057981 */ /* 0x000ea4000c1e1500 */
[----:B--2---:R-:W-:Y:S01]  /*4b40*/  SHF.L.U32 R5, R5, 0x10, RZ ;  /* 0x0000001005057819 */ /* 0x004fe200000006ff */
[----:B------:R-:W-:Y:S06]  /*4b50*/  BRA `(.L_x_7058) ;  /* 0x0000000000187947 */ /* 0x000fec0003800000 */
.L_x_7059:
[----:B------:R-:W-:Y:S01]  /*4b60*/  MOV R5, RZ ;  /* 0x000000ff00057202 */ /* 0x000fe20000000f00 */
[----:B------:R-:W-:Y:S06]  /*4b70*/  @!P2 BRA `(.L_x_7058) ;  /* 0x000000000010a947 */ /* 0x000fec0003800000 */
[----:B------:R-:W-:Y:S01]  /*4b80*/  MOV R6, R141 ;  /* 0x0000008d00067202 */ /* 0x000fe20000000f00 */
[----:B------:R-:W-:-:S05]  /*4b90*/  IMAD.MOV.U32 R7, RZ, RZ, R142 ;  /* 0x000000ffff077224 */ /* 0x000fca00078e008e */
[----:B------:R-:W2:Y:S02]  /*4ba0*/  LDG.E.U16 R5, desc[UR10][R6.64] ;  /* 0x0000000a06057981 */ /* 0x000ea4000c1e1500 */
[----:B--2---:R-:W-:-:S07]  /*4bb0*/  SHF.L.U32 R5, R5, 0x10, RZ ;  /* 0x0000001005057819 */ /* 0x004fce00000006ff */
.L_x_7058:
        /* <DEDUP_REMOVED lines=119> */
.L_x_7062:
[----:B------:R-:W-:-:S04]  /*5330*/  ISETP.NE.AND P0, PT, R53, R86, PT ;  /* 0x000000563500720c */ /* 0x000fc80003f05270 */
[----:B------:R-:W-:-:S13]  /*5340*/  ISETP.NE.OR P0, PT, R6, RZ, P0 ;  /* 0x000000ff0600720c */ /* 0x000fda0000705670 */
[----:B------:R-:W-:Y:S02]  /*5350*/  @!P0 F2FP.BF16.F32.PACK_AB R5, RZ, R5 ;  /* 0x00000005ff05823e */ /* 0x000fe400000010ff */
[----:B------:R-:W-:Y:S02]  /*5360*/  @!P0 MOV R4, R141 ;  /* 0x0000008d00048202 */ /* 0x000fe40000000f00 */
[----:B------:R-:W-:Y:S01]  /*5370*/  PRMT R6, R5, 0x7610, R6 ;  /* 0x0000761005067816 */ /* 0x000fe20000000006 */
[----:B------:R-:W-:-:S05]  /*5380*/  @!P0 IMAD.MOV.U32 R5, RZ, RZ, R142 ;  /* 0x000000ffff058224 */ /* 0x000fca00078e008e */
[----:B------:R0:W-:Y:S02]  /*5390*/  @!P0 STG.E.U16 desc[UR10][R4.64], R6 ;  /* 0x0000000604008986 */ /* 0x0001e4000c10150a */
.L_x_7061:
[----:B------:R-:W-:Y:S05]  /*53a0*/  BSYNC.RECONVERGENT B0 ;  /* 0x0000000000007941 */ /* 0x000fea0003800200 */
.L_x_7060:
        /* <DEDUP_REMOVED lines=30> */
.L_x_7057:
[----:B------:R-:W-:Y:S01]  /*5590*/  BAR.SYNC.DEFER_BLOCKING 0x0 ;  /* 0x0000000000007b1d */ /* 0x000fe20000010000 */
[----:B-1----:R-:W-:Y:S01]  /*55a0*/  F2FP.BF16.F32.PACK_AB R7, R91, R110 ;  /* 0x0000006e5b07723e */ /* 0x002fe200000010ff */
[----:B------:R-:W-:Y:S01]  /*55b0*/  IMAD.MOV.U32 R35, RZ, RZ, RZ ;  /* 0x000000ffff237224 */ /* 0x000fe200078e00ff */
[----:B0-----:R-:W-:Y:S02]  /*55c0*/  F2FP.BF16.F32.PACK_AB R6, R93, R112 ;  /* 0x000000705d06723e */ /* 0x001fe400000010ff */
[----:B------:R-:W-:Y:S01]  /*55d0*/  F2FP.BF16.F32.PACK_AB R5, R95, R114 ;  /* 0x000000725f05723e */ /* 0x000fe200000010ff */
        /* <DEDUP_REMOVED lines=196> */
.L_x_7065:
        /* <DEDUP_REMOVED lines=14> */
.L_x_8106:


//--------------------- .text._Z25selective_scan_fwd_kernelI32Selective_Scan_fwd_kernel_traitsILi32ELi16ELi1ELb1ELb1ELb1ELb1ELb1EN3c108BFloat16EfS2_EEv13SSMParamsBase --------------------------
	.section	.text._Z25selective_scan_fwd_kernelI32Selective_Scan_fwd_kernel_traitsILi32ELi16ELi1ELb1ELb1ELb1ELb1ELb1EN3c108BFloat16EfS2_EEv13SSMParamsBase,"ax",@progbits
	.align	128
        .global         _Z25selective_scan_fwd_kernelI32Selective_Scan_fwd_kernel_traitsILi32ELi16ELi1ELb1ELb1ELb1ELb1ELb1EN3c108BFloat16EfS2_EEv13SSMParamsBase
        .type           _Z25selective_scan_fwd_kernelI32Selective_Scan_fwd_kernel_traitsILi32ELi16ELi1ELb1ELb1ELb1ELb1ELb1EN3c108BFloat16EfS2_EEv13SSMParamsBase,@function
        .size           _Z25selective_scan_fwd_kernelI32Selective_Scan_fwd_kernel_traitsILi32ELi16ELi1ELb1ELb1ELb1ELb1ELb1EN3c108BFloat16EfS2_EEv13SSMParamsBase,(.L_x_8107 - _Z25selective_scan_fwd_kernelI32Selective_Scan_fwd_kernel_traitsILi32ELi16ELi1ELb1ELb1ELb1ELb1ELb1EN3c108BFloat16EfS2_EEv13SSMParamsBase)
        .other          _Z25selective_scan_fwd_kernelI32Selective_Scan_fwd_kernel_traitsILi32ELi16ELi1ELb1ELb1ELb1ELb1ELb1EN3c108BFloat16EfS2_EEv13SSMParamsBase,@"STO_CUDA_ENTRY STV_DEFAULT"
_Z25selective_scan_fwd_kernelI32Selective_Scan_fwd_kernel_traitsILi32ELi16ELi1ELb1ELb1ELb1ELb1ELb1EN3c108BFloat16EfS2_EEv13SSMParamsBase:
.text._Z25selective_scan_fwd_kernelI32Selective_Scan_fwd_kernel_traitsILi32ELi16ELi1ELb1ELb1ELb1ELb1ELb1EN3c108BFloat16EfS2_EEv13SSMParamsBase:
        /* <DEDUP_REMOVED lines=43> */
.L_x_7066:
        /* <DEDUP_REMOVED lines=94> */
.L_x_7067:
        /* <DEDUP_REMOVED lines=11> */
.L_x_7068:
        /* <DEDUP_REMOVED lines=72> */
.L_x_7069:
        /* <DEDUP_REMOVED lines=29> */
.L_x_7070:
        /* <DEDUP_REMOVED lines=51> */
.L_x_7110:
        /* <DEDUP_REMOVED lines=307> */
.L_x_7072:
[----:B------:R-:W-:Y:S05]  /*25f0*/  BSYNC.RECONVERGENT B0 ;  /* 0x0000000000007941 */ /* 0x000fea0003800200 */
.L_x_7071:
        /* <DEDUP_REMOVED lines=38> */
.L_x_7074:
[----:B------:R-:W-:Y:S05]  /*2860*/  BSYNC.RECONVERGENT B0 ;  /* 0x0000000000007941 */ /* 0x000fea0003800200 */
.L_x_7073:
        /* <DEDUP_REMOVED lines=38> */
.L_x_7076:
[----:B------:R-:W-:Y:S05]  /*2ad0*/  BSYNC.RECONVERGENT B0 ;  /* 0x0000000000007941 */ /* 0x000fea0003800200 */
.L_x_7075:
        /* <DEDUP_REMOVED lines=38> */
.L_x_7078:
[----:B------:R-:W-:Y:S05]  /*2d40*/  BSYNC.RECONVERGENT B0 ;  /* 0x0000000000007941 */ /* 0x000fea0003800200 */
.L_x_7077:
        /* <DEDUP_REMOVED lines=38> */
.L_x_7080:
[----:B------:R-:W-:Y:S05]  /*2fb0*/  BSYNC.RECONVERGENT B0 ;  /* 0x0000000000007941 */ /* 0x000fea0003800200 */
.L_x_7079:
        /* <DEDUP_REMOVED lines=38> */
.L_x_7082:
[----:B------:R-:W-:Y:S05]  /*3220*/  BSYNC.RECONVERGENT B0 ;  /* 0x0000000000007941 */ /* 0x000fea0003800200 */
.L_x_7081:
        /* <DEDUP_REMOVED lines=38> */
.L_x_7084:
[----:B------:R-:W-:Y:S05]  /*3490*/  BSYNC.RECONVERGENT B0 ;  /* 0x0000000000007941 */ /* 0x000fea0003800200 */
.L_x_7083:
        /* <DEDUP_REMOVED lines=38> */
.L_x_7086:
[----:B------:R-:W-:Y:S05]  /*3700*/  BSYNC.RECONVERGENT B0 ;  /* 0x0000000000007941 */ /* 0x000fea0003800200 */
.L_x_7085:
        /* <DEDUP_REMOVED lines=38> */
.L_x_7088:
[----:B------:R-:W-:Y:S05]  /*3970*/  BSYNC.RECONVERGENT B0 ;  /* 0x0000000000007941 */ /* 0x000fea0003800200 */
.L_x_7087:
        /* <DEDUP_REMOVED lines=38> */
.L_x_7090:
[----:B------:R-:W-:Y:S05]  /*3be0*/  BSYNC.RECONVERGENT B0 ;  /* 0x0000000000007941 */ /* 0x000fea0003800200 */
.L_x_7089:
        /* <DEDUP_REMOVED lines=38> */
.L_x_7092:
[----:B------:R-:W-:Y:S05]  /*3e50*/  BSYNC.RECONVERGENT B0 ;  /* 0x0000000000007941 */ /* 0x000fea0003800200 */
.L_x_7091:
        /* <DEDUP_REMOVED lines=38> */
.L_x_7094:
[----:B------:R-:W-:Y:S05]  /*40c0*/  BSYNC.RECONVERGENT B0 ;  /* 0x0000000000007941 */ /* 0x000fea0003800200 */
.L_x_7093:
        /* <DEDUP_REMOVED lines=40> */
.L_x_7096:
[----:B------:R-:W-:Y:S05]  /*4350*/  BSYNC.RECONVERGENT B0 ;  /* 0x0000000000007941 */ /* 0x000fea0003800200 */
.L_x_7095:
        /* <DEDUP_REMOVED lines=39> */
.L_x_7098:
[----:B------:R-:W-:Y:S05]  /*45d0*/  BSYNC.RECONVERGENT B0 ;  /* 0x0000000000007941 */ /* 0x000fea0003800200 */
.L_x_7097:
        /* <DEDUP_REMOVED lines=43> */
.L_x_7100:
[----:B------:R-:W-:Y:S05]  /*4890*/  BSYNC.RECONVERGENT B0 ;  /* 0x0000000000007941 */ /* 0x000fea0003800200 */
.L_x_7099:
        /* <DEDUP_REMOVED lines=43> */
.L_x_7102:
[----:B------:R-:W-:Y:S05]  /*4b50*/  BSYNC.RECONVERGENT B0 ;  /* 0x0000000000007941 */ /* 0x000fea0003800200 */
.L_x_7101:
        /* <DEDUP_REMOVED lines=98> */
.L_x_7109:
        /* <DEDUP_REMOVED lines=431> */
.L_x_7105:
[----:B------:R-:W-:Y:S01]  /*6c70*/  LOP3.LUT P6, RZ, R193, 0x2000, RZ, 0xc0, !PT ;  /* 0x00002000c1ff7812 */ /* 0x000fe200078cc0ff */
[----:B------:R-:W-:-:S12]  /*6c80*/  IMAD.MOV.U32 R27, RZ, RZ, RZ ;  /* 0x000000ffff1b7224 */ /* 0x000fd800078e00ff */
[----:B------:R-:W-:Y:S05]  /*6c90*/  @!P6 BRA `(.L_x_7104) ;  /* 0x000000000010e947 */ /* 0x000fea0003800000 */
[----:B------:R-:W-:-:S05]  /*6ca0*/  IADD3 R28, P6, PT, R130, R163, RZ ;  /* 0x000000a3821c7210 */ /* 0x000fca0007fde0ff */
[----:B------:R-:W-:-:S05]  /*6cb0*/  IMAD.X R29, R69, 0x1, R164, P6 ;  /* 0x00000001451d7824 */ /* 0x000fca00030e06a4 */
[----:B------:R-:W2:Y:S02]  /*6cc0*/  LDG.E.U16 R28, desc[UR10][R28.64] ;  /* 0x0000000a1c1c7981 */ /* 0x000ea4000c1e1500 */
[----:B--2---:R-:W-:-:S07]  /*6cd0*/  IMAD.U32 R27, R28, 0x10000, RZ ;  /* 0x000100001c1b7824 */ /* 0x004fce00078e00ff */
.L_x_7104:
        /* <DEDUP_REMOVED lines=120> */
.L_x_7108:
        /* <DEDUP_REMOVED lines=8> */
.L_x_7107:
[----:B------:R-:W-:Y:S05]  /*74e0*/  BSYNC.RECONVERGENT B0 ;  /* 0x0000000000007941 */ /* 0x000fea0003800200 */
.L_x_7106:
        /* <DEDUP_REMOVED lines=30> */
.L_x_7103:
        /* <DEDUP_REMOVED lines=433> */
.L_x_7111:
        /* <DEDUP_REMOVED lines=10> */
.L_x_8107:


//--------------------- .text._Z25selective_scan_fwd_kernelI32Selective_Scan_fwd_kernel_traitsILi32ELi8ELi1ELb0ELb1ELb1ELb0ELb0EN3c108BFloat16EfS2_EEv13SSMParamsBase --------------------------
	.section	.text._Z25selective_scan_fwd_kernelI32Selective_Scan_fwd_kernel_traitsILi32ELi8ELi1ELb0ELb1ELb1ELb0ELb0EN3c108BFloat16EfS2_EEv13SSMParamsBase,"ax",@progbits
	.align	128
        .global         _Z25selective_scan_fwd_kernelI32Selective_Scan_fwd_kernel_traitsILi32ELi8ELi1ELb0ELb1ELb1ELb0ELb0EN3c108BFloat16EfS2_EEv13SSMParamsBase
        .type           _Z25selective_scan_fwd_kernelI32Selective_Scan_fwd_kernel_traitsILi32ELi8ELi1ELb0ELb1ELb1ELb0ELb0EN3c108BFloat16EfS2_EEv13SSMParamsBase,@function
        .size           _Z25selective_scan_fwd_kernelI32Selective_Scan_fwd_kernel_traitsILi32ELi8ELi1ELb0ELb1ELb1ELb0ELb0EN3c108BFloat16EfS2_EEv13SSMParamsBase,(.L_x_8108 - _Z25selective_scan_fwd_kernelI32Selective_Scan_fwd_kernel_traitsILi32ELi8ELi1ELb0ELb1ELb1ELb0ELb0EN3c108BFloat16EfS2_EEv13SSMParamsBase)
        .other          _Z25selective_scan_fwd_kernelI32Selective_Scan_fwd_kernel_traitsILi32ELi8ELi1ELb0ELb1ELb1ELb0ELb0EN3c108BFloat16EfS2_EEv13SSMParamsBase,@"STO_CUDA_ENTRY STV_DEFAULT"
_Z25selective_scan_fwd_kernelI32Selective_Scan_fwd_kernel_traitsILi32ELi8ELi1ELb0ELb1ELb1ELb0ELb0EN3c108BFloat16EfS2_EEv13SSMParamsBase:
.text._Z25selective_scan_fwd_kernelI32Selective_Scan_fwd_kernel_traitsILi32ELi8ELi1ELb0ELb1ELb1ELb0ELb0EN3c108BFloat16EfS2_EEv13SSMParamsBase:
        /* <DEDUP_REMOVED lines=38> */
.L_x_7112:
        /* <DEDUP_REMOVED lines=82> */
.L_x_7113:
        /* <DEDUP_REMOVED lines=11> */
.L_x_7114:
        /* <DEDUP_REMOVED lines=70> */
.L_x_7115:
        /* <DEDUP_REMOVED lines=30> */
.L_x_7116:
        /* <DEDUP_REMOVED lines=14> */
[----:B0-----:R-:W-:Y:S02]  /*0f50*/  SHF.L.U32 R52, R48, 0x3, RZ ;  /* 0x0000000330347819 */ /* 0x001fe400000006ff */
[----:B---3--:R-:W-:Y:S02]  /*0f60*/  LEA R6, P0, R0, R6, 0x2 ;  /* 0x0000000600067211 */ /* 0x008fe400078010ff */
[C---:B------:R-:W-:Y:S01]  /*0f70*/  LOP3.LUT R59, R52.reuse, 0x1f00, RZ, 0xc0, !PT ;  /* 0x00001f00343b7812 */ /* 0x040fe200078ec0ff */
[----:B------:R-:W-:Y:S01]  /*0f80*/  VIADD R55, R52, 0x2 ;  /* 0x0000000234377836 */ /* 0x000fe20000000000 */
        /* <DEDUP_REMOVED lines=17> */
.L_x_7140:
        /* <DEDUP_REMOVED lines=172> */
.L_x_7118:
[----:B------:R-:W-:Y:S05]  /*1b60*/  BSYNC.RECONVERGENT B0 ;  /* 0x0000000000007941 */ /* 0x000fea0003800200 */
.L_x_7117:
        /* <DEDUP_REMOVED lines=37> */
.L_x_7120:
[----:B------:R-:W-:Y:S05]  /*1dc0*/  BSYNC.RECONVERGENT B0 ;  /* 0x0000000000007941 */ /* 0x000fea0003800200 */
.L_x_7119:
        /* <DEDUP_REMOVED lines=35> */
.L_x_7122:
[----:B------:R-:W-:Y:S05]  /*2000*/  BSYNC.RECONVERGENT B0 ;  /* 0x0000000000007941 */ /* 0x000fea0003800200 */
.L_x_7121:
        /* <DEDUP_REMOVED lines=37> */
.L_x_7124:
[----:B------:R-:W-:Y:S05]  /*2260*/  BSYNC.RECONVERGENT B0 ;  /* 0x0000000000007941 */ /* 0x000fea0003800200 */
.L_x_7123:
        /* <DEDUP_REMOVED lines=35> */
.L_x_7126:
[----:B------:R-:W-:Y:S05]  /*24a0*/  BSYNC.RECONVERGENT B0 ;  /* 0x0000000000007941 */ /* 0x000fea0003800200 */
.L_x_7125:
        /* <DEDUP_REMOVED lines=41> */
.L_x_7128:
[----:B------:R-:W-:Y:S05]  /*2740*/  BSYNC.RECONVERGENT B0 ;  /* 0x0000000000007941 */ /* 0x000fea0003800200 */
.L_x_7127:
        /* <DEDUP_REMOVED lines=32> */
.L_x_7130:
[----:B------:R-:W-:Y:S05]  /*2950*/  BSYNC.RECONVERGENT B0 ;  /* 0x0000000000007941 */ /* 0x000fea0003800200 */
.L_x_7129:
        /* <DEDUP_REMOVED lines=32> */
.L_x_7132:
[----:B------:R-:W-:Y:S05]  /*2b60*/  BSYNC.RECONVERGENT B0 ;  /* 0x0000000000007941 */ /* 0x000fea0003800200 */
.L_x_7131:
        /* <DEDUP_REMOVED lines=64> */
[----:B------:R-:W-:Y:S01]  /*2f70*/  IMAD R10, R103, R11, R10 ;  /* 0x0000000b670a7224 */ /* 0x000fe200078e020a */
[----:B------:R-:W-:Y:S01]  /*2f80*/  MOV R11, R37 ;  /* 0x00000025000b7202 */ /* 0x000fe20000000f00 */
[----:B0-----:R-:W-:-:S03]  /*2f90*/  IMAD R23, R5, UR4, RZ ;  /* 0x0000000405177c24 */ /* 0x001fc6000f8e02ff */
[----:B------:R-:W-:-:S13]  /*2fa0*/  ISETP.GT.U32.AND P2, PT, R25, R10, PT ;  /* 0x0000000a1900720c */ /* 0x000fda0003f44070 */
[----:B------:R-:W-:Y:S01]  /*2fb0*/  @!P2 IMAD.IADD R10, R10, 0x1, -R25 ;  /* 0x000000010a0aa824 */ /* 0x000fe200078e0a19 */
[----:B-1----:R-:W-:Y:S01]  /*2fc0*/  SHF.L.U64.HI R21, R20, 0x1, R21 ;  /* 0x0000000114157819 */ /* 0x002fe20000010215 */
[----:B------:R-:W-:Y:S01]  /*2fd0*/  @!P2 VIADD R103, R103, 0x1 ;  /* 0x000000016767a836 */ /* 0x000fe20000000000 */
        /* <DEDUP_REMOVED lines=8> */
[----:B------:R-:W-:Y:S01]  /*3060*/  @P1 VIADD R103, R103, 0x1 ;  /* 0x0000000167671836 */ /* 0x000fe20000000000 */
[----:B------:R-:W-:-:S04]  /*3070*/  IADD3 R14, P1, PT, R38, R71, RZ ;  /* 0x00000047260e7210 */ /* 0x000fc80007f3e0ff */
[----:B------:R-:W-:Y:S01]  /*3080*/  @!P0 IADD3 R103, PT, PT, -R103, RZ, RZ ;  /* 0x000000ff67678210 */ /* 0x000fe20007ffe1ff */
[----:B------:R-:W-:Y:S01]  /*3090*/  IMAD.X R15, R3, 0x1, R39, P1 ;  /* 0x00000001030f7824 */ /* 0x000fe200008e0627 */
[----:B------:R-:W-:Y:S02]  /*30a0*/  @!P2 LOP3.LUT R103, RZ, R44, RZ, 0x33, !PT ;  /* 0x0000002cff67a212 */ /* 0x000fe400078e33ff */
[----:B0-----:R-:W-:Y:S01]  /*30b0*/  SHF.L.U64.HI R115, R22, 0x1, R23 ;  /* 0x0000000116737819 */ /* 0x001fe20000010217 */
[----:B---34-:R-:W-:-:S07]  /*30c0*/  IMAD.IADD R23, R11, 0x1, R25 ;  /* 0x000000010b177824 */ /* 0x018fce00078e0219 */
.L_x_7139:
        /* <DEDUP_REMOVED lines=51> */
[----:B------:R-:W-:Y:S01]  /*3400*/  FMUL.FTZ R125, R125, 1.4426950216293334961 ;  /* 0x3fb8aa3b7d7d7820 */ /* 0x000fe20000410000 */
[----:B------:R-:W-:Y:S01]  /*3410*/  IMAD.MOV.U32 R32, RZ, RZ, RZ ;  /* 0x000000ffff207224 */ /* 0x000fe200078e00ff */
[----:B------:R-:W0:Y:S04]  /*3420*/  LDS.U16 R116, [R81+0x8] ;  /* 0x0000080051747984 */ /* 0x000e280000000400 */
[----:B------:R-:W2:Y:S04]  /*3430*/  @!P5 LDG.E.U16 R26, desc[UR10][R24.64+-0x100] ;  /* 0xffff000a181ad981 */ /* 0x000ea8000c1e1500 */
[----:B------:R-:W3:Y:S04]  /*3440*/  @!P3 LDG.E.U16 R28, desc[UR10][R24.64] ;  /* 0x0000000a181cb981 */ /* 0x000ee8000c1e1500 */
[----:B------:R-:W4:Y:S04]  /*3450*/  @!P2 LDG.E.U16 R29, desc[UR10][R24.64+0x40] ;  /* 0x0000400a181da981 */ /* 0x000f28000c1e1500 */
[----:B------:R-:W5:Y:S04]  /*3460*/  @!P1 LDG.E.U16 R30, desc[UR10][R24.64+0x80] ;  /* 0x0000800a181e9981 */ /* 0x000f68000c1e1500 */
[----:B-1----:R-:W4:Y:S01]  /*3470*/  @!P0 LDG.E.U16 R31, desc[UR10][R24.64+0xc0] ;  /* 0x0000c00a181f8981 */ /* 0x002f22000c1e1500 */
[----:B------:R-:W-:-:S02]  /*3480*/  IMAD.MOV.U32 R114, RZ, RZ, RZ ;  /* 0x000000ffff727224 */ /* 0x000fc400078e00ff */
[----:B------:R-:W-:Y:S01]  /*3490*/  IMAD.MOV.U32 R124, RZ, RZ, RZ ;  /* 0x000000ffff7c7224 */ /* 0x000fe200078e00ff */
        /* <DEDUP_REMOVED lines=10> */
[----:B------:R-:W-:Y:S02]  /*3540*/  MOV R122, RZ ;  /* 0x000000ff007a7202 */ /* 0x000fe40000000f00 */
        /* <DEDUP_REMOVED lines=21> */
[----:B0-----:R-:W-:-:S07]  /*36a0*/  IMAD.U32 R116, R116, 0x10000, RZ ;  /* 0x0001000074747824 */ /* 0x001fce00078e00ff */
[----:B------:R-:W0:Y:S01]  /*36b0*/  MUFU.EX2 R128, R128 ;  /* 0x0000008000807308 */ /* 0x000e220000000800 */
[----:B------:R-:W-:Y:S01]  /*36c0*/  FMUL.FTZ R132, R125, R84 ;  /* 0x000000547d847220 */ /* 0x000fe20000410000 */
[-C--:B------:R-:W-:Y:S02]  /*36d0*/  ISETP.GE.U32.AND P3, PT, R57, R70.reuse, PT ;  /* 0x000000463900720c */ /* 0x080fe40003f66070 */
[----:B------:R-:W-:-:S04]  /*36e0*/  ISETP.GE.U32.AND P2, PT, R58, R70, PT ;  /* 0x000000463a00720c */ /* 0x000fc80003f46070 */
[----:B------:R-:W-:Y:S01]  /*36f0*/  MUFU.EX2 R137, R137 ;  /* 0x0000008900897308 */ /* 0x000fe20000000800 */
[----:B-1----:R-:W-:-:S07]  /*3700*/  FSEL R117, R117, 1, !P1 ;  /* 0x3f80000075757808 */ /* 0x002fce0004800000 */
[----:B------:R-:W-:Y:S01]  /*3710*/  MUFU.EX2 R138, R132 ;  /* 0x00000084008a7308 */ /* 0x000fe20000000800 */
[----:B--2---:R-:W-:-:S04]  /*3720*/  IMAD.U32 R30, R30, 0x10000, RZ ;  /* 0x000100001e1e7824 */ /* 0x004fc800078e00ff */
[----:B------:R-:W-:Y:S01]  /*3730*/  FMUL.FTZ R30, R107, R30 ;  /* 0x0000001e6b1e7220 */ /* 0x000fe20000410000 */
[----:B---3--:R-:W-:Y:S02]  /*3740*/  @!P4 PRMT R114, R114, 0x5410, R27 ;  /* 0x000054107272c816 */ /* 0x008fe4000000001b */
[----:B------:R-:W1:Y:S04]  /*3750*/  LDS.U16 R27, [R81+0x4] ;  /* 0x00000400511b7984 */ /* 0x000e680000000400 */
[----:B------:R-:W-:Y:S04]  /*3760*/  STS.U16 [R73+0x210], R32 ;  /* 0x0002102049007388 */ /* 0x000fe80000000400 */
[----:B------:R2:W-:Y:S01]  /*3770*/  STS.U16 [R74+0x250], R31 ;  /* 0x0002501f4a007388 */ /* 0x0005e20000000400 */
[----:B------:R-:W-:Y:S01]  /*3780*/  PRMT R129, R114, 0x7632, R129 ;  /* 0x0000763272817816 */ /* 0x000fe20000000081 */
[----:B--2---:R-:W-:-:S04]  /*3790*/  IMAD.U32 R31, R26, 0x10000, RZ ;  /* 0x000100001a1f7824 */ /* 0x004fc800078e00ff */
[----:B------:R-:W-:Y:S01]  /*37a0*/  FMUL.FTZ R31, R112, R31 ;  /* 0x0000001f701f7220 */ /* 0x000fe20000410000 */
[----:B------:R2:W-:Y:S04]  /*37b0*/  STS.U16 [R75+0x290], R114 ;  /* 0x000290724b007388 */ /* 0x0005e80000000400 */
[----:B------:R-:W-:Y:S01]  /*37c0*/  FSEL R32, R31, RZ, !P0 ;  /* 0x000000ff1f207208 */ /* 0x000fe20004000000 */
[----:B------:R-:W-:Y:S01]  /*37d0*/  STS.U16 [R76+0x2d0], R129 ;  /* 0x0002d0814c007388 */ /* 0x000fe20000000400 */
[----:B------:R-:W-:-:S03]  /*37e0*/  ISETP.NE.AND P0, PT, R54, RZ, PT ;  /* 0x000000ff3600720c */ /* 0x000fc60003f05270 */
[----:B------:R3:W-:Y:S04]  /*37f0*/  STS.U16 [R77+0x310], R122 ;  /* 0x0003107a4d007388 */ /* 0x0007e80000000400 */
[----:B------:R-:W-:Y:S01]  /*3800*/  STS.U16 [R78+0x350], R130 ;  /* 0x000350824e007388 */ /* 0x000fe20000000400 */
[----:B-1----:R-:W-:-:S03]  /*3810*/  SHF.L.U32 R26, R27, 0x10, RZ ;  /* 0x000000101b1a7819 */ /* 0x002fc600000006ff */
[----:B------:R-:W-:Y:S01]  /*3820*/  STS.U16 [R79+0x390], R124 ;  /* 0x0003907c4f007388 */ /* 0x000fe20000000400 */
[C---:B--2---:R-:W-:Y:S01]  /*3830*/  FMUL.FTZ R114, R125.reuse, R89 ;  /* 0x000000597d727220 */ /* 0x044fe20000410000 */
[----:B---3--:R-:W-:Y:S02]  /*3840*/  FMUL.FTZ R122, R125, R90 ;  /* 0x0000005a7d7a7220 */ /* 0x008fe40000410000 */
[----:B------:R-:W-:Y:S01]  /*3850*/  STS.U16 [R80+0x3d0], R131 ;  /* 0x0003d08350007388 */ /* 0x000fe20000000400 */
[----:B------:R-:W-:Y:S01]  /*3860*/  NOP ;  /* 0x0000000000007918 */ /* 0x000fe20000000000 */
[----:B------:R-:W-:Y:S01]  /*3870*/  FMUL.FTZ R26, R111, R26 ;  /* 0x0000001a6f1a7220 */ /* 0x000fe20000410000 */
[----:B------:R-:W-:Y:S01]  /*3880*/  IMAD.U32 R27, R29, 0x10000, RZ ;  /* 0x000100001d1b7824 */ /* 0x000fe200078e00ff */
        /* <DEDUP_REMOVED lines=8> */
[----:B------:R-:W-:Y:S04]  /*3910*/  LDS.U16 R123, [R81+0x21a] ;  /* 0x00021a00517b7984 */ /* 0x000fe80000000400 */
[----:B------:R-:W3:Y:S01]  /*3920*/  LDS.U16 R31, [R81+0x21c] ;  /* 0x00021c00511f7984 */ /* 0x000ee20000000400 */
[----:B0-----:R-:W-:-:S03]  /*3930*/  FMUL.FTZ R122, R110, R27 ;  /* 0x0000001b6e7a7220 */ /* 0x001fc60000410000 */
[----:B------:R-:W0:Y:S04]  /*3940*/  LDS.U16 R29, [R81+0x21e] ;  /* 0x00021e00511d7984 */ /* 0x000e280000000400 */
[----:B------:R-:W0:Y:S01]  /*3950*/  @P0 LDS.64 R26, [UR8] ;  /* 0x00000008ff1a0984 */ /* 0x000e220008000a00 */
[----:B------:R-:W-:Y:S01]  /*3960*/  SHF.L.U32 R125, R119, 0x10, RZ ;  /* 0x00000010777d7819 */ /* 0x000fe200000006ff */
[----:B------:R-:W-:Y:S01]  /*3970*/  FMUL.FTZ R129, R109, R116 ;  /* 0x000000746d817220 */ /* 0x000fe20000410000 */
[----:B------:R-:W-:Y:S02]  /*3980*/  FSEL R116, R122, RZ, !P3 ;  /* 0x000000ff7a747208 */ /* 0x000fe40005800000 */
[----:B------:R-:W-:Y:S01]  /*3990*/  FSEL R119, R127, 1, !P3 ;  /* 0x3f8000007f777808 */ /* 0x000fe20005800000 */
[----:B------:R-:W-:Y:S01]  /*39a0*/  FMUL.FTZ R127, R108, R125 ;  /* 0x0000007d6c7f7220 */ /* 0x000fe20000410000 */
[----:B------:R-:W-:-:S02]  /*39b0*/  FSEL R122, R129, RZ, !P2 ;  /* 0x000000ff817a7208 */ /* 0x000fc40005000000 */
[----:B------:R-:W-:Y:S02]  /*39c0*/  ISETP.GE.U32.AND P1, PT, R60, R70, PT ;  /* 0x000000463c00720c */ /* 0x000fe40003f26070 */
[----:B------:R-:W-:Y:S01]  /*39d0*/  FSEL R125, R128, 1, !P2 ;  /* 0x3f800000807d7808 */ /* 0x000fe20005000000 */
[----:B------:R-:W-:Y:S01]  /*39e0*/  IMAD.U32 R128, R126, 0x10000, RZ ;  /* 0x000100007e807824 */ /* 0x000fe200078e00ff */
[----:B------:R-:W-:Y:S02]  /*39f0*/  SHF.L.U32 R129, R28, 0x10, RZ ;  /* 0x000000101c817819 */ /* 0x000fe400000006ff */
[----:B------:R-:W-:Y:S01]  /*3a00*/  FSEL R126, R127, RZ, !P1 ;  /* 0x000000ff7f7e7208 */ /* 0x000fe20004800000 */
[----:B------:R-:W-:Y:S01]  /*3a10*/  FMUL.FTZ R128, R113, R128 ;  /* 0x0000008071807220 */ /* 0x000fe20000410000 */
[-C--:B------:R-:W-:Y:S01]  /*3a20*/  ISETP.GE.U32.AND P3, PT, R61, R70.reuse, PT ;  /* 0x000000463d00720c */ /* 0x080fe20003f66070 */
[----:B------:R-:W-:Y:S01]  /*3a30*/  FMUL.FTZ R129, R106, R129 ;  /* 0x000000816a817220 */ /* 0x000fe20000410000 */
[----:B------:R-:W-:-:S02]  /*3a40*/  ISETP.GE.U32.AND P2, PT, R62, R70, PT ;  /* 0x000000463e00720c */ /* 0x000fc40003f46070 */
[----:B----4-:R-:W-:Y:S02]  /*3a50*/  FSEL R127, R133, 1, !P1 ;  /* 0x3f800000857f7808 */ /* 0x010fe40004800000 */
[----:B------:R-:W-:Y:S02]  /*3a60*/  ISETP.GE.U32.AND P1, PT, R52, R70, PT ;  /* 0x000000463400720c */ /* 0x000fe40003f26070 */
[----:B------:R-:W-:Y:S02]  /*3a70*/  FSEL R132, R136, 1, !P3 ;  /* 0x3f80000088847808 */ /* 0x000fe40005800000 */
[----:B------:R-:W-:Y:S02]  /*3a80*/  FSEL R133, R137, 1, !P2 ;  /* 0x3f80000089857808 */ /* 0x000fe40005000000 */
[----:B------:R-:W-:Y:S01]  /*3a90*/  FSEL R137, R128, RZ, !P1 ;  /* 0x000000ff80897208 */ /* 0x000fe20004800000 */
[----:B-1----:R-:W-:Y:S01]  /*3aa0*/  IMAD.U32 R128, R130, 0x10000, RZ ;  /* 0x0001000082807824 */ /* 0x002fe200078e00ff */
[----:B------:R-:W-:Y:S01]  /*3ab0*/  FSEL R136, R129, RZ, !P2 ;  /* 0x000000ff81887208 */ /* 0x000fe20005000000 */
[----:B--2---:R-:W-:Y:S01]  /*3ac0*/  IMAD.U32 R129, R131, 0x10000, RZ ;  /* 0x0001000083817824 */ /* 0x004fe200078e00ff */
[----:B-----5:R-:W-:Y:S01]  /*3ad0*/  SHF.L.U32 R130, R134, 0x10, RZ ;  /* 0x0000001086827819 */ /* 0x020fe200000006ff */
[----:B------:R-:W-:Y:S01]  /*3ae0*/  IMAD.U32 R131, R135, 0x10000, RZ ;  /* 0x0001000087837824 */ /* 0x000fe200078e00ff */
[----:B------:R-:W-:Y:S01]  /*3af0*/  FSEL R138, R138, 1, !P1 ;  /* 0x3f8000008a8a7808 */ /* 0x000fe20004800000 */
[----:B------:R-:W-:Y:S01]  /*3b00*/  IMAD.U32 R124, R124, 0x10000, RZ ;  /* 0x000100007c7c7824 */ /* 0x000fe200078e00ff */
[----:B------:R-:W-:Y:S01]  /*3b10*/  FSEL R139, R30, RZ, !P3 ;  /* 0x000000ff1e8b7208 */ /* 0x000fe20005800000 */
[----:B---3--:R-:W-:Y:S01]  /*3b20*/  IMAD.U32 R134, R31, 0x10000, RZ ;  /* 0x000100001f867824 */ /* 0x008fe200078e00ff */
[----:B------:R-:W-:Y:S01]  /*3b30*/  SHF.L.U32 R123, R123, 0x10, RZ ;  /* 0x000000107b7b7819 */ /* 0x000fe200000006ff */
[----:B0-----:R-:W-:Y:S01]  /*3b40*/  IMAD.U32 R135, R29, 0x10000, RZ ;  /* 0x000100001d877824 */ /* 0x001fe200078e00ff */
        /* <DEDUP_REMOVED lines=10> */
[----:B------:R-:W2:Y:S02]  /*3bf0*/  LDG.E.U16 R28, desc[UR10][R28.64] ;  /* 0x0000000a1c1c7981 */ /* 0x000ea4000c1e1500 */
[----:B--2---:R-:W-:Y:S01]  /*3c00*/  IMAD.U32 R27, R28, 0x10000, RZ ;  /* 0x000100001c1b7824 */ /* 0x004fe200078e00ff */
[----:B------:R-:W-:Y:S06]  /*3c10*/  BRA `(.L_x_7134) ;  /* 0x0000000000187947 */ /* 0x000fec0003800000 */
.L_x_7135:
[----:B------:R-:W-:Y:S01]  /*3c20*/  MOV R27, RZ ;  /* 0x000000ff001b7202 */ /* 0x000fe20000000f00 */
[----:B------:R-:W-:Y:S06]  /*3c30*/  @!P6 BRA `(.L_x_7134) ;  /* 0x000000000010e947 */ /* 0x000fec0003800000 */
[----:B------:R-:W-:-:S05]  /*3c40*/  IADD3 R28, P0, PT, R35, R104, RZ ;  /* 0x00000068231c7210 */ /* 0x000fca0007f1e0ff */
[----:B------:R-:W-:-:S05]  /*3c50*/  IMAD.X R29, R37, 0x1, R102, P0 ;  /* 0x00000001251d7824 */ /* 0x000fca00000e0666 */
[----:B------:R-:W2:Y:S02]  /*3c60*/  LDG.E.U16 R28, desc[UR10][R28.64] ;  /* 0x0000000a1c1c7981 */ /* 0x000ea4000c1e1500 */
[----:B--2---:R-:W-:-:S07]  /*3c70*/  IMAD.U32 R27, R28, 0x10000, RZ ;  /* 0x000100001c1b7824 */ /* 0x004fce00078e00ff */
.L_x_7134:
        /* <DEDUP_REMOVED lines=96> */
.L_x_7138:
[----:B------:R-:W-:-:S04]  /*4280*/  ISETP.NE.AND P0, PT, R54, R51, PT ;  /* 0x000000333600720c */ /* 0x000fc80003f05270 */
[----:B------:R-:W-:-:S13]  /*4290*/  ISETP.NE.OR P0, PT, R28, RZ, P0 ;  /* 0x000000ff1c00720c */ /* 0x000fda0000705670 */
[----:B------:R-:W-:Y:S02]  /*42a0*/  @!P0 IADD3 R26, P1, PT, R35, R104, RZ ;  /* 0x00000068231a8210 */ /* 0x000fe40007f3e0ff */
[----:B------:R-:W-:Y:S02]  /*42b0*/  @!P0 F2FP.BF16.F32.PACK_AB R28, RZ, R27 ;  /* 0x0000001bff1c823e */ /* 0x000fe400000010ff */
[----:B------:R-:W-:-:S05]  /*42c0*/  @!P0 IADD3.X R27, PT, PT, R37, R102, RZ, P1, !PT ;  /* 0x00000066251b8210 */ /* 0x000fca0000ffe4ff */
[----:B------:R0:W-:Y:S04]  /*42d0*/  @!P0 STG.E.U16 desc[UR10][R26.64], R28 ;  /* 0x0000001c1a008986 */ /* 0x0001e8000c10150a */
.L_x_7137:
[----:B------:R-:W-:Y:S05]  /*42e0*/  BSYNC.RECONVERGENT B0 ;  /* 0x0000000000007941 */ /* 0x000fea0003800200 */
.L_x_7136:
        /* <DEDUP_REMOVED lines=22> */
.L_x_7133:
        /* <DEDUP_REMOVED lines=66> */
.L_x_7141:
        /* <DEDUP_REMOVED lines=9> */
.L_x_8108:


//--------------------- .text._Z25selective_scan_fwd_kernelI32Selective_Scan_fwd_kernel_traitsILi32ELi8ELi1ELb0ELb1ELb1ELb0ELb1EN3c108BFloat16EfS2_EEv13SSMParamsBase --------------------------
	.section	.text._Z25selective_scan_fwd_kernelI32Selective_Scan_fwd_kernel_traitsILi32ELi8ELi1ELb0ELb1ELb1ELb0ELb1EN3c108BFloat16EfS2_EEv13SSMParamsBase,"ax",@progbits
	.align	128
        .global         _Z25selective_scan_fwd_kernelI32Selective_Scan_fwd_kernel_traitsILi32ELi8ELi1ELb0ELb1ELb1ELb0ELb1EN3c108BFloat16EfS2_EEv13SSMParamsBase
        .type           _Z25selective_scan_fwd_kernelI32Selective_Scan_fwd_kernel_traitsILi32ELi8ELi1ELb0ELb1ELb1ELb0ELb1EN3c108BFloat16EfS2_EEv13SSMParamsBase,@function
        .size           _Z25selective_scan_fwd_kernelI32Selective_Scan_fwd_kernel_traitsILi32ELi8ELi1ELb0ELb1ELb1ELb0ELb1EN3c108BFloat16EfS2_EEv13SSMParamsBase,(.L_x_8109 - _Z25selective_scan_fwd_kernelI32Selective_Scan_fwd_kernel_traitsILi32ELi8ELi1ELb0ELb1ELb1ELb0ELb1EN3c108BFloat16EfS2_EEv13SSMParamsBase)
        .other          _Z25selective_scan_fwd_kernelI32Selective_Scan_fwd_kernel_traitsILi32ELi8ELi1ELb0ELb1ELb1ELb0ELb1EN3c108BFloat16EfS2_EEv13SSMParamsBase,@"STO_CUDA_ENTRY STV_DEFAULT"
_Z25selective_scan_fwd_kernelI32Selective_Scan_fwd_kernel_traitsILi32ELi8ELi1ELb0ELb1ELb1ELb0ELb1EN3c108BFloat16EfS2_EEv13SSMParamsBase:
.text._Z25selective_scan_fwd_kernelI32Selective_Scan_fwd_kernel_traitsILi32ELi8ELi1ELb0ELb1ELb1ELb0ELb1EN3c108BFloat16EfS2_EEv13SSMParamsBase:
        /* <DEDUP_REMOVED lines=43> */
.L_x_7142:
        /* <DEDUP_REMOVED lines=27> */
[----:B----4-:R-:W-:-:S07]  /*0460*/  IMAD.MOV R6, RZ, RZ, -R3 ;  /* 0x000000ffff067224 */ /* 0x010fce00078e0a03 */
[----:B------:R-:W4:Y:S01]  /*0470*/  LDC.64 R94, c[0x0][0x478] ;  /* 0x00011e00ff5e7b82 */ /* 0x000f220000000a00 */
[----:B------:R-:W-:-:S04]  /*0480*/  IMAD R7, R6, R9, RZ ;  /* 0x0000000906077224 */ /* 0x000fc800078e02ff */
[----:B------:R-:W-:-:S03]  /*0490*/  IMAD.HI.U32 R3, R3, R7, R2 ;  /* 0x0000000703037227 */ /* 0x000fc600078e0002 */
[----:B------:R-:W2:Y:S03]  /*04a0*/  LDC.64 R6, c[0x0][0x400] ;  /* 0x00010000ff067b82 */ /* 0x000ea60000000a00 */
[----:B------:R-:W-:-:S05]  /*04b0*/  IMAD.HI.U32 R5, R3, R8, RZ ;  /* 0x0000000803057227 */ /* 0x000fca00078e00ff */
[----:B------:R-:W-:Y:S01]  /*04c0*/  IADD3 R3, PT, PT, -R5, RZ, RZ ;  /* 0x000000ff05037210 */ /* 0x000fe20007ffe1ff */
[----:B------:R-:W4:Y:S04]  /*04d0*/  LDC.64 R92, c[0x0][0x480] ;  /* 0x00012000ff5c7b82 */ /* 0x000f280000000a00 */
[----:B------:R-:W-:Y:S01]  /*04e0*/  IMAD R2, R9, R3, R8 ;  /* 0x0000000309027224 */ /* 0x000fe200078e0208 */
[----:B------:R-:W-:-:S04]  /*04f0*/  LOP3.LUT R8, R67, R14, RZ, 0x3c, !PT ;  /* 0x0000000e43087212 */ /* 0x000fc800078e3cff */
[----:B------:R-:W-:Y:S02]  /*0500*/  ISETP.GT.U32.AND P5, PT, R9, R2, PT ;  /* 0x000000020900720c */ /* 0x000fe40003fa4070 */
[----:B------:R-:W-:Y:S01]  /*0510*/  ISETP.GE.AND P3, PT, R8, RZ, PT ;  /* 0x000000ff0800720c */ /* 0x000fe20003f66270 */
[----:B---3--:R-:W-:-:S10]  /*0520*/  IMAD R8, R65, R22, RZ ;  /* 0x0000001641087224 */ /* 0x008fd400078e02ff */
[----:B------:R-:W-:Y:S02]  /*0530*/  @!P5 IMAD.IADD R2, R2, 0x1, -R9 ;  /* 0x000000010202d824 */ /* 0x000fe400078e0a09 */
        /* <DEDUP_REMOVED lines=51> */
.L_x_7143:
        /* <DEDUP_REMOVED lines=11> */
.L_x_7144:
        /* <DEDUP_REMOVED lines=71> */
.L_x_7145:
        /* <DEDUP_REMOVED lines=29> */
.L_x_7146:
        /* <DEDUP_REMOVED lines=35> */
.L_x_7170:
        /* <DEDUP_REMOVED lines=170> */
.L_x_7148:
[----:B------:R-:W-:Y:S05]  /*1c30*/  BSYNC.RECONVERGENT B0 ;  /* 0x0000000000007941 */ /* 0x000fea0003800200 */
.L_x_7147:
        /* <DEDUP_REMOVED lines=37> */
.L_x_7150:
[----:B------:R-:W-:Y:S05]  /*1e90*/  BSYNC.RECONVERGENT B0 ;  /* 0x0000000000007941 */ /* 0x000fea0003800200 */
.L_x_7149:
        /* <DEDUP_REMOVED lines=35> */
.L_x_7152:
[----:B------:R-:W-:Y:S05]  /*20d0*/  BSYNC.RECONVERGENT B0 ;  /* 0x0000000000007941 */ /* 0x000fea0003800200 */
.L_x_7151:
        /* <DEDUP_REMOVED lines=37> */
.L_x_7154:
[----:B------:R-:W-:Y:S05]  /*2330*/  BSYNC.RECONVERGENT B0 ;  /* 0x0000000000007941 */ /* 0x000fea0003800200 */
.L_x_7153:
        /* <DEDUP_REMOVED lines=35> */
.L_x_7156:
[----:B------:R-:W-:Y:S05]  /*2570*/  BSYNC.RECONVERGENT B0 ;  /* 0x0000000000007941 */ /* 0x000fea0003800200 */
.L_x_7155:
        /* <DEDUP_REMOVED lines=38> */
.L_x_7158:
[----:B------:R-:W-:Y:S05]  /*27e0*/  BSYNC.RECONVERGENT B0 ;  /* 0x0000000000007941 */ /* 0x000fea0003800200 */
.L_x_7157:
        /* <DEDUP_REMOVED lines=32> */
.L_x_7160:
[----:B------:R-:W-:Y:S05]  /*29f0*/  BSYNC.RECONVERGENT B0 ;  /* 0x0000000000007941 */ /* 0x000fea0003800200 */
.L_x_7159:
        /* <DEDUP_REMOVED lines=32> */
.L_x_7162:
[----:B------:R-:W-:Y:S05]  /*2c00*/  BSYNC.RECONVERGENT B0 ;  /* 0x0000000000007941 */ /* 0x000fea0003800200 */
.L_x_7161:
[----:B------:R-:W0:Y:S01]  /*2c10*/  LDCU UR7, c[0x0][0x38c] ;  /* 0x00007180ff0777ac */ /* 0x000e220008000800 */
[----:B------:R-:W-:Y:S01]  /*2c20*/  SHF.L.U32 R22, R17, 0x10, RZ ;  /* 0x0000001011167819 */ /* 0x000fe200000006ff */
[----:B------:R-:W-:Y:S01]  /*2c30*/  IMAD.U32 R20, R19, 0x10000, RZ ;  /* 0x0001000013147824 */ /* 0x000fe200078e00ff */
[----:B------:R-:W-:Y:S01]  /*2c40*/  SHF.L.U32 R14, R14, 0x10, RZ ;  /* 0x000000100e0e7819 */ /* 0x000fe200000006ff */
[----:B------:R-:W-:Y:S02]  /*2c50*/  IMAD.U32 R18, R18, 0x10000, RZ ;  /* 0x0001000012127824 */ /* 0x000fe400078e00ff */
        /* <DEDUP_REMOVED lines=30> */
[----:B------:R-:W-:Y:S01]  /*2e40*/  IADD3 R118, P3, PT, R92, R44, RZ ;  /* 0x0000002c5c767210 */ /* 0x000fe20007f7e0ff */
[----:B------:R-:W-:Y:S01]  /*2e50*/  FMUL.FTZ R111, R24, R79 ;  /* 0x0000004f186f7220 */ /* 0x000fe20000410000 */
[----:B------:R-:W-:Y:S01]  /*2e60*/  FMUL.FTZ R109, R26, R83 ;  /* 0x000000531a6d7220 */ /* 0x000fe20000410000 */
[----:B------:R-:W-:Y:S01]  /*2e70*/  FMUL.FTZ R107, R28, R85 ;  /* 0x000000551c6b7220 */ /* 0x000fe20000410000 */
[----:B-1----:R-:W1:Y:S01]  /*2e80*/  MUFU.RCP R13, R13 ;  /* 0x0000000d000d7308 */ /* 0x002e620000001000 */
[----:B------:R-:W-:Y:S01]  /*2e90*/  IMAD.MOV.U32 R105, RZ, RZ, RZ ;  /* 0x000000ffff697224 */ /* 0x000fe200078e00ff */
[----:B------:R-:W-:Y:S01]  /*2ea0*/  MOV R108, RZ ;  /* 0x000000ff006c7202 */ /* 0x000fe20000000f00 */
[----:B------:R-:W-:Y:S01]  /*2eb0*/  IMAD.MOV.U32 R103, RZ, RZ, R49 ;  /* 0x000000ffff677224 */ /* 0x000fe200078e0031 */
[----:B------:R-:W-:Y:S01]  /*2ec0*/  IADD3.X R121, PT, PT, R3, R61, RZ, P3, !PT ;  /* 0x0000003d03797210 */ /* 0x000fe20001ffe4ff */
[----:B------:R-:W-:Y:S01]  /*2ed0*/  IMAD.MOV.U32 R101, RZ, RZ, R47 ;  /* 0x000000ffff657224 */ /* 0x000fe200078e002f */
[----:B------:R-:W-:-:S02]  /*2ee0*/  UIADD3 UR8, UPT, UPT, UR6, 0x440, URZ ;  /* 0x0000044006087890 */ /* 0x000fc4000fffe0ff */
[----:B------:R-:W-:Y:S01]  /*2ef0*/  UIADD3 UR7, UPT, UPT, -UR7, URZ, URZ ;  /* 0x000000ff07077290 */ /* 0x000fe2000fffe1ff */
[----:B------:R-:W3:Y:S01]  /*2f00*/  LDCU.64 UR12, c[0x0][0x460] ;  /* 0x00008c00ff0c77ac */ /* 0x000ee20008000a00 */
[----:B--2---:R-:W-:Y:S02]  /*2f10*/  SHF.L.U64.HI R23, R22, 0x1, R23 ;  /* 0x0000000116177819 */ /* 0x004fe40000010217 */
        /* <DEDUP_REMOVED lines=19> */
[-C--:B------:R-:W-:Y:S02]  /*3050*/  @!P2 IADD3 R10, PT, PT, R10, -R15.reuse, RZ ;  /* 0x8000000f0a0aa210 */ /* 0x080fe40007ffe0ff */
[----:B------:R-:W-:Y:S02]  /*3060*/  @!P2 IADD3 R95, PT, PT, R95, 0x1, RZ ;  /* 0x000000015f5fa810 */ /* 0x000fe40007ffe0ff */
[----:B------:R-:W-:Y:S01]  /*3070*/  ISETP.GE.U32.AND P1, PT, R10, R15, PT ;  /* 0x0000000f0a00720c */ /* 0x000fe20003f26070 */
[----:B------:R-:W-:Y:S01]  /*3080*/  IMAD.MOV.U32 R10, RZ, RZ, R88 ;  /* 0x000000ffff0a7224 */ /* 0x000fe200078e0058 */
[----:B------:R-:W-:-:S02]  /*3090*/  ISETP.NE.AND P2, PT, R53, RZ, PT ;  /* 0x000000ff3500720c */ /* 0x000fc40003f45270 */
[----:B0-----:R-:W-:Y:S01]  /*30a0*/  SHF.L.U64.HI R19, R18, 0x1, R19 ;  /* 0x0000000112137819 */ /* 0x001fe20000010213 */
[----:B------:R-:W-:Y:S01]  /*30b0*/  IMAD.WIDE.U32 R10, R4, UR4, R10 ;  /* 0x00000004040a7c25 */ /* 0x000fe2000f8e000a */
[----:B--2---:R-:W-:Y:S01]  /*30c0*/  SHF.L.U64.HI R116, R16, 0x2, R17 ;  /* 0x0000000210747819 */ /* 0x004fe20000010211 */
[----:B------:R-:W-:-:S03]  /*30d0*/  UMOV UR4, URZ ;  /* 0x000000ff00047c82 */ /* 0x000fc60008000000 */
[----:B------:R-:W-:-:S03]  /*30e0*/  IADD3 R17, PT, PT, R11, R25, RZ ;  /* 0x000000190b117210 */ /* 0x000fc60007ffe0ff */
[----:B------:R-:W-:Y:S01]  /*30f0*/  @P1 VIADD R95, R95, 0x1 ;  /* 0x000000015f5f1836 */ /* 0x000fe20000000000 */
[----:B------:R-:W-:Y:S02]  /*3100*/  IADD3 R14, P1, PT, R94, R44, RZ ;  /* 0x0000002c5e0e7210 */ /* 0x000fe40007f3e0ff */
[----:B----4-:R-:W-:Y:S01]  /*3110*/  SHF.L.U64.HI R21, R20, 0x1, R21 ;  /* 0x0000000114157819 */ /* 0x010fe20000010215 */
[----:B------:R-:W-:Y:S01]  /*3120*/  @!P0 IMAD.MOV R95, RZ, RZ, -R95 ;  /* 0x000000ffff5f8224 */ /* 0x000fe200078e0a5f */
[----:B------:R-:W-:Y:S01]  /*3130*/  @!P2 LOP3.LUT R95, RZ, R53, RZ, 0x33, !PT ;  /* 0x00000035ff5fa212 */ /* 0x000fe200078e33ff */
[----:B-1-3--:R-:W-:-:S08]  /*3140*/  IMAD.X R15, R3, 0x1, R63, P1 ;  /* 0x00000001030f7824 */ /* 0x00afd000008e063f */
.L_x_7169:
        /* <DEDUP_REMOVED lines=60> */
[----:B------:R-:W-:Y:S04]  /*3510*/  LDS.U16 R119, [R0] ;  /* 0x0000000000777984 */ /* 0x000fe80000000400 */
[----:B------:R-:W-:Y:S01]  /*3520*/  LDS.U16 R121, [R0+0xa] ;  /* 0x00000a0000797984 */ /* 0x000fe20000000400 */
[----:B--2---:R-:W-:-:S02]  /*3530*/  @!P5 PRMT R32, R26, 0x5410, RZ ;  /* 0x000054101a20d816 */ /* 0x004fc400000000ff */
[----:B------:R-:W-:Y:S01]  /*3540*/  ISETP.NE.AND P5, PT, R120, RZ, PT ;  /* 0x000000ff7800720c */ /* 0x000fe20003fa5270 */
[----:B------:R-:W2:Y:S01]  /*3550*/  @!P6 LDG.E.U16 R26, desc[UR10][R24.64+-0x80] ;  /* 0xffff800a181ae981 */ /* 0x000ea2000c1e1500 */
[----:B------:R-:W-:Y:S01]  /*3560*/  IMAD.MOV.U32 R118, RZ, RZ, RZ ;  /* 0x000000ffff767224 */ /* 0x000fe200078e00ff */
[----:B---3--:R-:W-:Y:S01]  /*3570*/  @!P3 PRMT R126, R28, 0x5410, RZ ;  /* 0x000054101c7eb816 */ /* 0x008fe200000000ff */
[----:B------:R-:W-:Y:S01]  /*3580*/  FMUL.FTZ R33, R132, R73 ;  /* 0x0000004984217220 */ /* 0x000fe20000410000 */
[----:B------:R-:W0:Y:S08]  /*3590*/  LDS.U16 R120, [R0+0x8] ;  /* 0x0000080000787984 */ /* 0x000e300000000400 */
        /* <DEDUP_REMOVED lines=18> */
[----:B------:R-:W-:Y:S01]  /*36c0*/  FMUL.FTZ R127, R132, R79 ;  /* 0x0000004f847f7220 */ /* 0x000fe20000410000 */
[----:B------:R-:W-:Y:S01]  /*36d0*/  ISETP.GE.U32.AND P1, PT, R72, R43, PT ;  /* 0x0000002b4800720c */ /* 0x000fe20003f26070 */
[----:B------:R-:W-:-:S04]  /*36e0*/  FMUL.FTZ R125, R132, R75 ;  /* 0x0000004b847d7220 */ /* 0x000fc80000410000 */
[----:B------:R1:W-:Y:S08]  /*36f0*/  MUFU.EX2 R134, R127 ;  /* 0x0000007f00867308 */ /* 0x0003f00000000800 */
[----:B------:R-:W1:Y:S01]  /*3700*/  MUFU.EX2 R125, R125 ;  /* 0x0000007d007d7308 */ /* 0x000e620000000800 */
[C---:B------:R-:W-:Y:S01]  /*3710*/  FMUL.FTZ R140, R132.reuse, R85 ;  /* 0x00000055848c7220 */ /* 0x040fe20000410000 */
[----:B------:R-:W-:Y:S01]  /*3720*/  FMUL.FTZ R135, R132, R71 ;  /* 0x0000004784877220 */ /* 0x000fe20000410000 */
[----:B0-----:R-:W-:Y:S01]  /*3730*/  IMAD.U32 R120, R120, 0x10000, RZ ;  /* 0x0001000078787824 */ /* 0x001fe200078e00ff */
[----:B------:R-:W-:-:S02]  /*3740*/  ISETP.GE.U32.AND P3, PT, R70, R43, PT ;  /* 0x0000002b4600720c */ /* 0x000fc40003f66070 */
[----:B------:R-:W-:Y:S02]  /*3750*/  ISETP.GE.U32.AND P2, PT, R68, R43, PT ;  /* 0x0000002b4400720c */ /* 0x000fe40003f46070 */
[----:B------:R-:W-:Y:S08]  /*3760*/  MUFU.EX2 R140, R140 ;  /* 0x0000008c008c7308 */ /* 0x000ff00000000800 */
[----:B------:R-:W-:Y:S01]  /*3770*/  MUFU.EX2 R139, R135 ;  /* 0x00000087008b7308 */ /* 0x000fe20000000800 */
[----:B---3--:R-:W-:-:S02]  /*3780*/  IMAD.U32 R30, R30, 0x10000, RZ ;  /* 0x000100001e1e7824 */ /* 0x008fc400078e00ff */
[----:B------:R-:W-:Y:S02]  /*3790*/  IMAD.U32 R28, R28, 0x10000, RZ ;  /* 0x000100001c1c7824 */ /* 0x000fe400078e00ff */
[----:B------:R-:W-:Y:S02]  /*37a0*/  FMUL.FTZ R30, R109, R30 ;  /* 0x0000001e6d1e7220 */ /* 0x000fe40000410000 */
[----:B------:R-:W-:Y:S01]  /*37b0*/  FMUL.FTZ R28, R107, R28 ;  /* 0x0000001c6b1c7220 */ /* 0x000fe20000410000 */
[----:B-----5:R-:W-:Y:S02]  /*37c0*/  @!P4 PRMT R118, R118, 0x5410, R27 ;  /* 0x000054107676c816 */ /* 0x020fe4000000001b */
[----:B------:R-:W0:Y:S04]  /*37d0*/  LDS.U16 R27, [R0+0x4] ;  /* 0x00000400001b7984 */ /* 0x000e280000000400 */
[----:B------:R-:W-:Y:S04]  /*37e0*/  STS.U16 [R41+0x210], R32 ;  /* 0x0002102029007388 */ /* 0x000fe80000000400 */
[----:B------:R2:W-:Y:S01]  /*37f0*/  STS.U16 [R40+0x250], R31 ;  /* 0x0002501f28007388 */ /* 0x0005e20000000400 */
[----:B------:R-:W-:Y:S01]  /*3800*/  PRMT R130, R118, 0x7632, R130 ;  /* 0x0000763276827816 */ /* 0x000fe20000000082 */
[----:B--2---:R-:W-:-:S04]  /*3810*/  IMAD.U32 R31, R26, 0x10000, RZ ;  /* 0x000100001a1f7824 */ /* 0x004fc800078e00ff */
[----:B------:R-:W-:Y:S01]  /*3820*/  FMUL.FTZ R31, R114, R31 ;  /* 0x0000001f721f7220 */ /* 0x000fe20000410000 */
[----:B------:R2:W-:Y:S01]  /*3830*/  STS.U16 [R39+0x290], R118 ;  /* 0x0002907627007388 */ /* 0x0005e20000000400 */
[----:B----4-:R-:W-:-:S03]  /*3840*/  FSEL R32, R117, 1, !P0 ;  /* 0x3f80000075207808 */ /* 0x010fc60004000000 */
[----:B-1----:R-:W-:Y:S01]  /*3850*/  FSEL R33, R31, RZ, !P0 ;  /* 0x000000ff1f217208 */ /* 0x002fe20004000000 */
[----:B------:R-:W-:Y:S01]  /*3860*/  STS.U16 [R38+0x2d0], R130 ;  /* 0x0002d08226007388 */ /* 0x000fe20000000400 */
[----:B------:R-:W-:-:S03]  /*3870*/  ISETP.NE.AND P0, PT, R45, RZ, PT ;  /* 0x000000ff2d00720c */ /* 0x000fc60003f05270 */
[----:B------:R1:W-:Y:S04]  /*3880*/  STS.U16 [R37+0x310], R126 ;  /* 0x0003107e25007388 */ /* 0x0003e80000000400 */
[----:B------:R-:W-:Y:S04]  /*3890*/  STS.U16 [R36+0x350], R131 ;  /* 0x0003508324007388 */ /* 0x000fe80000000400 */
[----:B------:R-:W-:Y:S01]  /*38a0*/  STS.U16 [R35+0x390], R128 ;  /* 0x0003908023007388 */ /* 0x000fe20000000400 */
[----:B0-----:R-:W-:-:S03]  /*38b0*/  IMAD.U32 R26, R27, 0x10000, RZ ;  /* 0x000100001b1a7824 */ /* 0x001fc600078e00ff */
[----:B------:R-:W-:Y:S01]  /*38c0*/  STS.U16 [R34+0x3d0], R133 ;  /* 0x0003d08522007388 */ /* 0x000fe20000000400 */
[----:B------:R-:W-:-:S03]  /*38d0*/  NOP ;  /* 0x0000000000007918 */ /* 0x000fc60000000000 */
[----:B------:R-:W0:Y:S01]  /*38e0*/  LDS.U16 R133, [R0+0x210] ;  /* 0x0002100000857984 */ /* 0x000e220000000400 */
[C---:B--2---:R-:W-:Y:S01]  /*38f0*/  FMUL.FTZ R118, R132.reuse, R81 ;  /* 0x0000005184767220 */ /* 0x044fe20000410000 */
[----:B-1----:R-:W-:Y:S01]  /*3900*/  FMUL.FTZ R126, R132, R83 ;  /* 0x00000053847e7220 */ /* 0x002fe20000410000 */
[----:B------:R-:W-:Y:S01]  /*3910*/  FMUL.FTZ R26, R113, R26 ;  /* 0x0000001a711a7220 */ /* 0x000fe20000410000 */
[----:B------:R-:W-:Y:S01]  /*3920*/  SHF.L.U32 R27, R29, 0x10, RZ ;  /* 0x000000101d1b7819 */ /* 0x000fe200000006ff */
[----:B------:R-:W1:Y:S01]  /*3930*/  LDS.U16 R128, [R0+0x218] ;  /* 0x0002180000807984 */ /* 0x000e620000000400 */
[----:B------:R2:W3:Y:S03]  /*3940*/  MUFU.EX2 R136, R118 ;  /* 0x0000007600887308 */ /* 0x0004e60000000800 */
[----:B------:R-:W4:Y:S04]  /*3950*/  LDS.U16 R138, [R0+0x212] ;  /* 0x00021200008a7984 */ /* 0x000f280000000400 */
[----:B------:R-:W5:Y:S01]  /*3960*/  LDS.U16 R127, [R0+0x21a] ;  /* 0x00021a00007f7984 */ /* 0x000f620000000400 */
[----:B------:R3:W4:Y:S03]  /*3970*/  MUFU.EX2 R137, R126 ;  /* 0x0000007e00897308 */ /* 0x0007260000000800 */
[----:B------:R-:W5:Y:S01]  /*3980*/  LDS.U16 R131, [R0+0x214] ;  /* 0x0002140000837984 */ /* 0x000f620000000400 */
[----:B--2---:R-:W-:-:S03]  /*3990*/  FSEL R118, R26, RZ, !P1 ;  /* 0x000000ff1a767208 */ /* 0x004fc60004800000 */
[----:B------:R-:W-:Y:S04]  /*39a0*/  LDS.U16 R130, [R0+0x216] ;  /* 0x0002160000827984 */ /* 0x000fe80000000400 */
[----:B------:R-:W-:Y:S01]  /*39b0*/  LDS.U16 R31, [R0+0x21c] ;  /* 0x00021c00001f7984 */ /* 0x000fe20000000400 */
[----:B---3--:R-:W-:-:S03]  /*39c0*/  FMUL.FTZ R126, R112, R27 ;  /* 0x0000001b707e7220 */ /* 0x008fc60000410000 */
[----:B------:R-:W2:Y:S04]  /*39d0*/  LDS.U16 R29, [R0+0x21e] ;  /* 0x00021e00001d7984 */ /* 0x000ea80000000400 */
[----:B------:R-:W3:Y:S01]  /*39e0*/  @P0 LDS.64 R26, [UR8] ;  /* 0x00000008ff1a0984 */ /* 0x000ee20008000a00 */
[----:B------:R-:W-:Y:S01]  /*39f0*/  FSEL R117, R125, 1, !P1 ;  /* 0x3f8000007d757808 */ /* 0x000fe20004800000 */
[----:B------:R-:W-:Y:S02]  /*3a00*/  IMAD.U32 R125, R121, 0x10000, RZ ;  /* 0x00010000797d7824 */ /* 0x000fe400078e00ff */
[----:B------:R-:W-:Y:S01]  /*3a10*/  FMUL.FTZ R132, R111, R120 ;  /* 0x000000786f847220 */ /* 0x000fe20000410000 */
[----:B------:R-:W-:Y:S02]  /*3a20*/  FSEL R120, R126, RZ, !P3 ;  /* 0x000000ff7e787208 */ /* 0x000fe40005800000 */
[----:B------:R-:W-:Y:S01]  /*3a30*/  FSEL R121, R129, 1, !P3 ;  /* 0x3f80000081797808 */ /* 0x000fe20005800000 */
[----:B------:R-:W-:Y:S01]  /*3a40*/  FMUL.FTZ R129, R110, R125 ;  /* 0x0000007d6e817220 */ /* 0x000fe20000410000 */
[----:B------:R-:W-:-:S02]  /*3a50*/  FSEL R126, R134, 1, !P2 ;  /* 0x3f800000867e7808 */ /* 0x000fc40005000000 */
[----:B------:R-:W-:Y:S02]  /*3a60*/  SHF.L.U32 R134, R119, 0x10, RZ ;  /* 0x0000001077867819 */ /* 0x000fe400000006ff */
[-C--:B------:R-:W-:Y:S02]  /*3a70*/  ISETP.GE.U32.AND P1, PT, R64, R43.reuse, PT ;  /* 0x0000002b4000720c */ /* 0x080fe40003f26070 */
[----:B------:R-:W-:Y:S01]  /*3a80*/  FSEL R125, R132, RZ, !P2 ;  /* 0x000000ff847d7208 */ /* 0x000fe20005000000 */
[----:B------:R-:W-:Y:S01]  /*3a90*/  FMUL.FTZ R134, R115, R134 ;  /* 0x0000008673867220 */ /* 0x000fe20000410000 */
[----:B------:R-:W-:Y:S02]  /*3aa0*/  FSEL R129, R129, RZ, !P1 ;  /* 0x000000ff81817208 */ /* 0x000fe40004800000 */
[----:B------:R-:W-:Y:S02]  /*3ab0*/  FSEL R132, R136, 1, !P1 ;  /* 0x3f80000088847808 */ /* 0x000fe40004800000 */
[----:B------:R-:W-:-:S02]  /*3ac0*/  ISETP.GE.U32.AND P1, PT, R78, R43, PT ;  /* 0x0000002b4e00720c */ /* 0x000fc40003f26070 */
[-C--:B------:R-:W-:Y:S02]  /*3ad0*/  ISETP.GE.U32.AND P3, PT, R62, R43.reuse, PT ;  /* 0x0000002b3e00720c */ /* 0x080fe40003f66070 */
[----:B------:R-:W-:Y:S02]  /*3ae0*/  ISETP.GE.U32.AND P2, PT, R60, R43, PT ;  /* 0x0000002b3c00720c */ /* 0x000fe40003f46070 */
[----:B0-----:R-:W-:Y:S01]  /*3af0*/  SHF.L.U32 R119, R133, 0x10, RZ ;  /* 0x0000001085777819 */ /* 0x001fe200000006ff */
[----:B-1----:R-:W-:Y:S01]  /*3b00*/  IMAD.U32 R133, R128, 0x10000, RZ ;  /* 0x0001000080857824 */ /* 0x002fe200078e00ff */
[----:B------:R-:W-:Y:S01]  /*3b10*/  FSEL R142, R134, RZ, !P1 ;  /* 0x000000ff868e7208 */ /* 0x000fe20004800000 */
[----:B----4-:R-:W-:Y:S01]  /*3b20*/  IMAD.U32 R134, R138, 0x10000, RZ ;  /* 0x000100008a867824 */ /* 0x010fe200078e00ff */
[----:B------:R-:W-:Y:S01]  /*3b30*/  FSEL R135, R137, 1, !P3 ;  /* 0x3f80000089877808 */ /* 0x000fe20005800000 */
[----:B-----5:R-:W-:Y:S01]  /*3b40*/  IMAD.U32 R128, R127, 0x10000, RZ ;  /* 0x000100007f807824 */ /* 0x020fe200078e00ff */
[----:B------:R-:W-:Y:S01]  /*3b50*/  FSEL R136, R140, 1, !P2 ;  /* 0x3f8000008c887808 */ /* 0x000fe20005000000 */
[----:B------:R-:W-:Y:S01]  /*3b60*/  IMAD.U32 R131, R131, 0x10000, RZ ;  /* 0x0001000083837824 */ /* 0x000fe200078e00ff */
[----:B------:R-:W-:-:S02]  /*3b70*/  FSEL R139, R139, 1, !P1 ;  /* 0x3f8000008b8b7808 */ /* 0x000fc40004800000 */
[----:B------:R-:W-:Y:S01]  /*3b80*/  FSEL R140, R30, RZ, !P3 ;  /* 0x000000ff1e8c7208 */ /* 0x000fe20005800000 */
[----:B--2---:R-:W-:Y:S01]  /*3b90*/  IMAD.U32 R138, R29, 0x10000, RZ ;  /* 0x000100001d8a7824 */ /* 0x004fe200078e00ff */
[----:B------:R-:W-:Y:S02]  /*3ba0*/  FSEL R137, R28, RZ, !P2 ;  /* 0x000000ff1c897208 */ /* 0x000fe40005000000 */
[----:B------:R-:W-:Y:S02]  /*3bb0*/  SHF.L.U32 R130, R130, 0x10, RZ ;  /* 0x0000001082827819 */ /* 0x000fe400000006ff */
[----:B------:R-:W-:Y:S01]  /*3bc0*/  SHF.L.U32 R127, R31, 0x10, RZ ;  /* 0x000000101f7f7819 */ /* 0x000fe200000006ff */
[----:B---3--:R-:W-:Y:S06]  /*3bd0*/  @P0 BRA `(.L_x_7164) ;  /* 0x0000000000480947 */ /* 0x008fec0003800000 */
        /* <DEDUP_REMOVED lines=12> */
.L_x_7165:
[----:B------:R-:W-:Y:S01]  /*3ca0*/  IMAD.MOV.U32 R27, RZ, RZ, RZ ;  /* 0x000000ffff1b7224 */ /* 0x000fe200078e00ff */
[----:B------:R-:W-:Y:S06]  /*3cb0*/  @!P6 BRA `(.L_x_7164) ;  /* 0x000000000010e947 */ /* 0x000fec0003800000 */
[----:B------:R-:W-:-:S04]  /*3cc0*/  IADD3 R28, P0, PT, R88, R105, RZ ;  /* 0x00000069581c7210 */ /* 0x000fc80007f1e0ff */
[----:B------:R-:W-:-:S05]  /*3cd0*/  IADD3.X R29, PT, PT, R59, R108, RZ, P0, !PT ;  /* 0x0000006c3b1d7210 */ /* 0x000fca00007fe4ff */
[----:B------:R-:W2:Y:S02]  /*3ce0*/  LDG.E.U16 R28, desc[UR10][R28.64] ;  /* 0x0000000a1c1c7981 */ /* 0x000ea4000c1e1500 */
[----:B--2---:R-:W-:-:S07]  /*3cf0*/  IMAD.U32 R27, R28, 0x10000, RZ ;  /* 0x000100001c1b7824 */ /* 0x004fce00078e00ff */
.L_x_7164:
        /* <DEDUP_REMOVED lines=96> */
.L_x_7168:
[----:B------:R-:W-:-:S04]  /*4300*/  ISETP.NE.AND P0, PT, R45, R80, PT ;  /* 0x000000502d00720c */ /* 0x000fc80003f05270 */
[----:B------:R-:W-:-:S13]  /*4310*/  ISETP.NE.OR P0, PT, R28, RZ, P0 ;  /* 0x000000ff1c00720c */ /* 0x000fda0000705670 */
[----:B------:R-:W-:Y:S02]  /*4320*/  @!P0 IADD3 R26, P1, PT, R88, R105, RZ ;  /* 0x00000069581a8210 */ /* 0x000fe40007f3e0ff */
[----:B------:R-:W-:-:S03]  /*4330*/  @!P0 F2FP.BF16.F32.PACK_AB R28, RZ, R27 ;  /* 0x0000001bff1c823e */ /* 0x000fc600000010ff */
[----:B------:R-:W-:-:S05]  /*4340*/  @!P0 IMAD.X R27, R59, 0x1, R108, P1 ;  /* 0x000000013b1b8824 */ /* 0x000fca00008e066c */
[----:B------:R0:W-:Y:S03]  /*4350*/  @!P0 STG.E.U16 desc[UR10][R26.64], R28 ;  /* 0x0000001c1a008986 */ /* 0x0001e6000c10150a */
.L_x_7167:
[----:B------:R-:W-:Y:S05]  /*4360*/  BSYNC.RECONVERGENT B0 ;  /* 0x0000000000007941 */ /* 0x000fea0003800200 */
.L_x_7166:
        /* <DEDUP_REMOVED lines=22> */
.L_x_7163:
[----:B------:R-:W-:Y:S01]  /*44d0*/  BAR.SYNC.DEFER_BLOCKING 0x0 ;  /* 0x0000000000007b1d */ /* 0x000fe20000010000 */
[----:B------:R-:W-:Y:S01]  /*44e0*/  ISETP.NE.AND P0, PT, R51, RZ, PT ;  /* 0x000000ff3300720c */ /* 0x000fe20003f05270 */
[----:B------:R-:W-:Y:S01]  /*44f0*/  IMAD.MOV.U32 R77, RZ, RZ, RZ ;  /* 0x000000ffff4d7224 */ /* 0x000fe200078e00ff */
[----:B------:R-:W-:Y:S01]  /*4500*/  F2FP.BF16.F32.PACK_AB R91, R91, R104 ;  /* 0x000000685b5b723e */ /* 0x000fe200000010ff */
[----:B------:R-:W-:Y:S01]  /*4510*/  VIADD R45, R45, 0x1 ;  /* 0x000000012d2d7836 */ /* 0x000fe20000000000 */
[----:B------:R-:W-:Y:S01]  /*4520*/  F2FP.BF16.F32.PACK_AB R89, R89, R102 ;  /* 0x000000665959723e */ /* 0x000fe200000010ff */
[----:B------:R-:W2:Y:S01]  /*4530*/  LDCU.128 UR12, c[0x0][0x430] ;  /* 0x00008600ff0c77ac */ /* 0x000ea20008000c00 */
[----:B------:R-:W-:Y:S01]  /*4540*/  F2FP.BF16.F32.PACK_AB R87, R87, R100 ;  /* 0x000000645757723e */ /* 0x000fe200000010ff */
[----:B------:R-:W-:Y:S01]  /*4550*/  IMAD.MOV.U32 R95, RZ, RZ, R63 ;  /* 0x000000ffff5f7224 */ /* 0x000fe200078e003f */
[----:B------:R-:W-:Y:S01]  /*4560*/  F2FP.BF16.F32.PACK_AB R93, R93, R106 ;  /* 0x0000006a5d5d723e */ /* 0x000fe200000010ff */
[----:B------:R-:W3:Y:S01]  /*4570*/  LDCU.64 UR4, c[0x0][0x4a8] ;  /* 0x00009500ff0477ac */ /* 0x000ee20008000a00 */
[----:B------:R-:W-:Y:S01]  /*4580*/  PRMT R11, R91, 0x7632, R11 ;  /* 0x000076325b0b7816 */ /* 0x000fe2000000000b */
[----:B------:R-:W-:Y:S01]  /*4590*/  IMAD.WIDE.U32 R94, R43, 0x2, R94 ;  /* 0x000000022b5e7825 */ /* 0x000fe200078e005e */
[----:B------:R-:W-:-:S02]  /*45a0*/  PRMT R12, R89, 0x7632, R12 ;  /* 0x00007632590c7816 */ /* 0x000fc4000000000c */
[----:B------:R-:W-:Y:S01]  /*45b0*/  PRMT R10, R93, 0x7632, R10 ;  /* 0x000076325d0a7816 */ /* 0x000fe2000000000a */
[----:B------:R-:W-:Y:S01]  /*45c0*/  IMAD.IADD R82, R43, 0x1, R82 ;  /* 0x000000012b527824 */ /* 0x000fe200078e0252 */
[----:B------:R-:W-:Y:S02]  /*45d0*/  PRMT R14, R87, 0x7632, R14 ;  /* 0x00007632570e7816 */ /* 0x000fe4000000000e */
[----:B------:R-:W-:Y:S01]  /*45e0*/  MOV R63, R95 ;  /* 0x0000005f003f7202 */ /* 0x000fe20000000f00 */
[----:B------:R-:W-:Y:S04]  /*45f0*/  STS.U16 [R0+0x4], R91 ;  /* 0x0000045b00007388 */ /* 0x000fe80000000400 */
[----:B------:R-:W-:Y:S04]  /*4600*/  STS.U16 [R0+0x6], R11 ;  /* 0x0000060b00007388 */ /* 0x000fe80000000400 */
        /* <DEDUP_REMOVED lines=11> */
[----:B----4-:R-:W-:Y:S02]  /*46c0*/  IMAD R0, R65, UR12, RZ ;  /* 0x0000000c41007c24 */ /* 0x010fe4000f8e02ff */
[----:B------:R-:W-:Y:S01]  /*46d0*/  IMAD.WIDE.U32 R92, R43, 0x2, R92 ;  /* 0x000000022b5c7825 */ /* 0x000fe200078e005c */
[----:B------:R-:W-:Y:S03]  /*46e0*/  LDS.U16 R39, [R39+0x80] ;  /* 0x0000800027277984 */ /* 0x000fe60000000400 */
[----:B------:R-:W-:Y:S01]  /*46f0*/  IMAD R23, R69, UR13, R0 ;  /* 0x0000000d45177c24 */ /* 0x000fe2000f8e0200 */
[----:B------:R-:W-:Y:S01]  /*4700*/  LDS.U16 R15, [R38+0xc0] ;  /* 0x0000c000260f7984 */ /* 0x000fe20000000400 */
[----:B------:R-:W-:-:S02]  /*4710*/  IMAD.IADD R76, R43, 0x1, R76 ;  /* 0x000000012b4c7824 */ /* 0x000fc400078e024c */
[----:B------:R-:W-:Y:S01]  /*4720*/  IMAD.IADD R11, R11, 0x1, R23 ;  /* 0x000000010b0b7824 */ /* 0x000fe200078e0217 */
[----:B------:R-:W-:Y:S01]  /*4730*/  LDS.U16 R37, [R37+0x100] ;  /* 0x0001000025257984 */ /* 0x000fe20000000400 */
[----:B------:R-:W-:Y:S02]  /*4740*/  IMAD.MOV.U32 R61, RZ, RZ, R93 ;  /* 0x000000ffff3d7224 */ /* 0x000fe400078e005d */
[C---:B------:R-:W-:Y:S01]  /*4750*/  IMAD.WIDE.U32 R10, R67.reuse, UR14, R10 ;  /* 0x0000000e430a7c25 */ /* 0x040fe2000f8e000a */
[----:B------:R-:W-:Y:S03]  /*4760*/  LDS.U16 R17, [R36+0x140] ;  /* 0x0001400024117984 */ /* 0x000fe60000000400 */
[----:B------:R-:W-:Y:S01]  /*4770*/  IMAD R0, R67, UR15, R11 ;  /* 0x0000000f43007c24 */ /* 0x000fe2000f8e020b */
[----:B------:R-:W-:Y:S04]  /*4780*/  LDS.U16 R35, [R35+0x180] ;  /* 0x0001800023237984 */ /* 0x000fe80000000400 */
[----:B------:R-:W-:Y:S04]  /*4790*/  LDS.U16 R19, [R34+0x1c0] ;  /* 0x0001c00022137984 */ /* 0x000fe80000000400 */
[----:B------:R-:W-:Y:S01]  /*47a0*/  @!P0 STS [UR6+0x210], R43 ;  /* 0x0002102bff008988 */ /* 0x000fe20008000806 */
[----:B------:R-:W-:Y:S01]  /*47b0*/  BAR.SYNC.DEFER_BLOCKING 0x0 ;  /* 0x0000000000007b1d */ /* 0x000fe20000010000 */
[----:B------:R-:W-:-:S04]  /*47c0*/  IADD3 R11, P0, PT, R66, R10, RZ ;  /* 0x0000000a420b7210 */ /* 0x000fc80007f1e0ff */
[----:B------:R-:W-:Y:S02]  /*47d0*/  IADD3.X R0, PT, PT, RZ, R0, RZ, P0, !PT ;  /* 0x00000000ff007210 */ /* 0x000fe400007fe4ff */
[----:B---3--:R-:W-:-:S04]  /*47e0*/  LEA R10, P3, R11, UR4, 0x1 ;  /* 0x000000040b0a7c11 */ /* 0x008fc8000f8608ff */
        /* <DEDUP_REMOVED lines=21> */
.L_x_7171:
        /* <DEDUP_REMOVED lines=12> */
.L_x_8109:


//--------------------- .text._Z25selective_scan_fwd_kernelI32Selective_Scan_fwd_kernel_traitsILi32ELi8ELi1ELb0ELb1ELb1ELb1ELb0EN3c108BFloat16EfS2_EEv13SSMParamsBase --------------------------
	.section	.text._Z25selective_scan_fwd_kernelI32Selective_Scan_fwd_kernel_traitsILi32ELi8ELi1ELb0ELb1ELb1ELb1ELb0EN3c108BFloat16EfS2_EEv13SSMParamsBase,"ax",@progbits
	.align	128
        .global         _Z25selective_scan_fwd_kernelI32Selective_Scan_fwd_kernel_traitsILi32ELi8ELi1ELb0ELb1ELb1ELb1ELb0EN3c108BFloat16EfS2_EEv13SSMParamsBase
        .type           _Z25selective_scan_fwd_kernelI32Selective_Scan_fwd_kernel_traitsILi32ELi8ELi1ELb0ELb1ELb1ELb1ELb0EN3c108BFloat16EfS2_EEv13SSMParamsBase,@function
        .size           _Z25selective_scan_fwd_kernelI32Selective_Scan_fwd_kernel_traitsILi32ELi8ELi1ELb0ELb1ELb1ELb1ELb0EN3c108BFloat16EfS2_EEv13SSMParamsBase,(.L_x_8110 - _Z25selective_scan_fwd_kernelI32Selective_Scan_fwd_kernel_traitsILi32ELi8ELi1ELb0ELb1ELb1ELb1ELb0EN3c108BFloat16EfS2_EEv13SSMParamsBase)
        .other          _Z25selective_scan_fwd_kernelI32Selective_Scan_fwd_kernel_traitsILi32ELi8ELi1ELb0ELb1ELb1ELb1ELb0EN3c108BFloat16EfS2_EEv13SSMParamsBase,@"STO_CUDA_ENTRY STV_DEFAULT"
_Z25selective_scan_fwd_kernelI32Selective_Scan_fwd_kernel_traitsILi32ELi8ELi1ELb0ELb1ELb1ELb1ELb0EN3c108BFloat16EfS2_EEv13SSMParamsBase:
.text._Z25selective_scan_fwd_kernelI32Selective_Scan_fwd_kernel_traitsILi32ELi8ELi1ELb0ELb1ELb1ELb1ELb0EN3c108BFloat16EfS2_EEv13SSMParamsBase:
        /* <DEDUP_REMOVED lines=38> */
.L_x_7172:
        /* <DEDUP_REMOVED lines=85> */
.L_x_7173:
        /* <DEDUP_REMOVED lines=11> */
.L_x_7174:
        /* <DEDUP_REMOVED lines=72> */
.L_x_7175:
        /* <DEDUP_REMOVED lines=30> */
.L_x_7176:
        /* <DEDUP_REMOVED lines=35> */
.L_x_7200:
        /* <DEDUP_REMOVED lines=137> */
[----:B-1----:R-:W-:Y:S02]  /*1980*/  ISETP.EQ.OR P6, PT, RZ, UR4, P6 ;  /* 0x00000004ff007c0c */ /* 0x002fe4000b7c2670 */
[----:B--2---:R-:W-:-:S05]  /*1990*/  SHF.L.U32 R28, R28, 0x10, RZ ;  /* 0x000000101c1c7819 */ /* 0x004fca00000006ff */
[----:B------:R-:W-:-:S06]  /*19a0*/  FADD.FTZ R77, R28, R57 ;  /* 0x000000391c4d7221 */ /* 0x000fcc0000010000 */
[----:B----4-:R-:W-:Y:S05]  /*19b0*/  @P6 BRA `(.L_x_7178) ;  /* 0x0000000000806947 */ /* 0x010fea0003800000 */
        /* <DEDUP_REMOVED lines=32> */
.L_x_7178:
[----:B------:R-:W-:Y:S05]  /*1bc0*/  BSYNC.RECONVERGENT B0 ;  /* 0x0000000000007941 */ /* 0x000fea0003800200 */
.L_x_7177:
        /* <DEDUP_REMOVED lines=38> */
.L_x_7180:
[----:B------:R-:W-:Y:S05]  /*1e30*/  BSYNC.RECONVERGENT B0 ;  /* 0x0000000000007941 */ /* 0x000fea0003800200 */
.L_x_7179:
        /* <DEDUP_REMOVED lines=38> */
.L_x_7182:
[----:B------:R-:W-:Y:S05]  /*20a0*/  BSYNC.RECONVERGENT B0 ;  /* 0x0000000000007941 */ /* 0x000fea0003800200 */
.L_x_7181:
[----:B------:R-:W-:Y:S01]  /*20b0*/  FSETP.GTU.FTZ.AND P6, PT, R73, 20, PT ;  /* 0x41a000004900780b */ /* 0x000fe20003fdc000 */
[----:B---3--:R-:W-:Y:S01]  /*20c0*/  IMAD.U32 R22, R22, 0x10000, RZ ;  /* 0x0001000016167824 */ /* 0x008fe200078e00ff */
        /* <DEDUP_REMOVED lines=36> */
.L_x_7184:
[----:B------:R-:W-:Y:S05]  /*2310*/  BSYNC.RECONVERGENT B0 ;  /* 0x0000000000007941 */ /* 0x000fea0003800200 */
.L_x_7183:
        /* <DEDUP_REMOVED lines=38> */
.L_x_7186:
[----:B------:R-:W-:Y:S05]  /*2580*/  BSYNC.RECONVERGENT B0 ;  /* 0x0000000000007941 */ /* 0x000fea0003800200 */
.L_x_7185:
        /* <DEDUP_REMOVED lines=38> */
.L_x_7188:
[----:B------:R-:W-:Y:S05]  /*27f0*/  BSYNC.RECONVERGENT B0 ;  /* 0x0000000000007941 */ /* 0x000fea0003800200 */
.L_x_7187:
        /* <DEDUP_REMOVED lines=38> */
.L_x_7190:
[----:B------:R-:W-:Y:S05]  /*2a60*/  BSYNC.RECONVERGENT B0 ;  /* 0x0000000000007941 */ /* 0x000fea0003800200 */
.L_x_7189:
        /* <DEDUP_REMOVED lines=39> */
.L_x_7192:
[----:B------:R-:W-:Y:S05]  /*2ce0*/  BSYNC.RECONVERGENT B0 ;  /* 0x0000000000007941 */ /* 0x000fea0003800200 */
.L_x_7191:
[----:B------:R-:W0:Y:S01]  /*2cf0*/  LDCU UR7, c[0x0][0x38c] ;  /* 0x00007180ff0777ac */ /* 0x000e220008000800 */
[----:B------:R-:W-:Y:S01]  /*2d00*/  SHF.L.U32 R12, R12, 0x10, RZ ;  /* 0x000000100c0c7819 */ /* 0x000fe200000006ff */
[----:B------:R-:W-:Y:S01]  /*2d10*/  IMAD.U32 R20, R19, 0x10000, RZ ;  /* 0x0001000013147824 */ /* 0x000fe200078e00ff */
[----:B------:R-:W-:Y:S01]  /*2d20*/  SHF.L.U32 R24, R16, 0x10, RZ ;  /* 0x0000001010187819 */ /* 0x000fe200000006ff */
[----:B------:R-:W-:Y:S01]  /*2d30*/  IMAD.U32 R18, R18, 0x10000, RZ ;  /* 0x0001000012127824 */ /* 0x000fe200078e00ff */
[----:B------:R-:W-:Y:S01]  /*2d40*/  MOV R99, R11 ;  /* 0x0000000b00637202 */ /* 0x000fe20000000f00 */
[----:B------:R-:W-:Y:S01]  /*2d50*/  IMAD.U32 R22, R17, 0x10000, RZ ;  /* 0x0001000011167824 */ /* 0x000fe200078e00ff */
[----:B------:R-:W-:Y:S01]  /*2d60*/  PRMT R87, RZ, 0x7610, R87 ;  /* 0x00007610ff577816 */ /* 0x000fe20000000057 */
        /* <DEDUP_REMOVED lines=63> */
[----:B------:R-:W-:Y:S01]  /*3160*/  @!P3 IMAD.IADD R10, R10, 0x1, -R15 ;  /* 0x000000010a0ab824 */ /* 0x000fe200078e0a0f */
[----:B0-----:R-:W-:Y:S01]  /*3170*/  SHF.L.U64.HI R19, R18, 0x1, R19 ;  /* 0x0000000112137819 */ /* 0x001fe20000010213 */
[----:B------:R-:W-:Y:S01]  /*3180*/  @!P3 VIADD R117, R117, 0x1 ;  /* 0x000000017575b836 */ /* 0x000fe20000000000 */
[----:B------:R-:W-:-:S02]  /*3190*/  IADD3 R26, P3, PT, R92, R46, RZ ;  /* 0x0000002e5c1a7210 */ /* 0x000fc40007f7e0ff */
[----:B------:R-:W-:Y:S02]  /*31a0*/  ISETP.GE.U32.AND P2, PT, R10, R15, PT ;  /* 0x0000000f0a00720c */ /* 0x000fe40003f46070 */
[----:B------:R-:W-:Y:S01]  /*31b0*/  MOV R10, R90 ;  /* 0x0000005a000a7202 */ /* 0x000fe20000000f00 */
[----:B------:R-:W-:Y:S01]  /*31c0*/  IMAD.X R27, R3, 0x1, R63, P3 ;  /* 0x00000001031b7824 */ /* 0x000fe200018e063f */
[----:B--2---:R-:W-:-:S03]  /*31d0*/  SHF.L.U64.HI R17, R16, 0x2, R17 ;  /* 0x0000000210117819 */ /* 0x004fc60000010211 */
[----:B------:R-:W-:Y:S01]  /*31e0*/  IMAD.WIDE.U32 R10, R4, UR4, R10 ;  /* 0x00000004040a7c25 */ /* 0x000fe2000f8e000a */
[----:B------:R-:W-:-:S03]  /*31f0*/  UMOV UR4, URZ ;  /* 0x000000ff00047c82 */ /* 0x000fc60008000000 */
[----:B------:R-:W-:Y:S01]  /*3200*/  IMAD.IADD R119, R11, 0x1, R119 ;  /* 0x000000010b777824 */ /* 0x000fe200078e0277 */
[----:B----4-:R-:W-:Y:S01]  /*3210*/  SHF.L.U64.HI R21, R20, 0x1, R21 ;  /* 0x0000000114157819 */ /* 0x010fe20000010215 */
[----:B------:R-:W-:Y:S01]  /*3220*/  @P2 VIADD R117, R117, 0x1 ;  /* 0x0000000175752836 */ /* 0x000fe20000000000 */
[----:B------:R-:W-:-:S04]  /*3230*/  IADD3 R14, P2, PT, R94, R46, RZ ;  /* 0x0000002e5e0e7210 */ /* 0x000fc80007f5e0ff */
[----:B------:R-:W-:Y:S01]  /*3240*/  @!P1 IADD3 R117, PT, PT, -R117, RZ, RZ ;  /* 0x000000ff75759210 */ /* 0x000fe20007ffe1ff */
[----:B------:R-:W-:Y:S01]  /*3250*/  IMAD.X R15, R3, 0x1, R65, P2 ;  /* 0x00000001030f7824 */ /* 0x000fe200010e0641 */
[----:B-1-3--:R-:W-:-:S07]  /*3260*/  @!P0 LOP3.LUT R117, RZ, R55, RZ, 0x33, !PT ;  /* 0x00000037ff758212 */ /* 0x00afce00078e33ff */
.L_x_7199:
        /* <DEDUP_REMOVED lines=22> */
[----:B------:R-:W-:Y:S02]  /*33d0*/  LOP3.LUT P6, RZ, R118, 0x8, RZ, 0xc0, !PT ;  /* 0x0000000876ff7812 */ /* 0x000fe400078cc0ff */
[----:B------:R-:W-:Y:S01]  /*33e0*/  MOV R28, RZ ;  /* 0x000000ff001c7202 */ /* 0x000fe20000000f00 */
[----:B0-----:R-:W-:-:S10]  /*33f0*/  IMAD.MOV.U32 R24, RZ, RZ, RZ ;  /* 0x000000ffff187224 */ /* 0x001fd400078e00ff */
[----:B--2---:R-:W-:Y:S02]  /*3400*/  @!P6 PRMT R28, R32, 0x5410, RZ ;  /* 0x00005410201ce816 */ /* 0x004fe400000000ff */
[----:B------:R-:W-:Y:S01]  /*3410*/  ISETP.NE.AND P6, PT, R30, RZ, PT ;  /* 0x000000ff1e00720c */ /* 0x000fe20003fc5270 */
[----:B------:R-:W-:Y:S01]  /*3420*/  IMAD.MOV.U32 R30, RZ, RZ, RZ ;  /* 0x000000ffff1e7224 */ /* 0x000fe200078e00ff */
[----:B---3--:R-:W-:Y:S01]  /*3430*/  @!P0 PRMT R30, R31, 0x5410, RZ ;  /* 0x000054101f1e8816 */ /* 0x008fe200000000ff */
[----:B------:R-:W-:Y:S01]  /*3440*/  IMAD.MOV.U32 R32, RZ, RZ, RZ ;  /* 0x000000ffff207224 */ /* 0x000fe200078e00ff */
[----:B-----5:R-:W-:-:S09]  /*3450*/  @!P2 PRMT R32, R34, 0x5410, RZ ;  /* 0x000054102220a816 */ /* 0x020fd200000000ff */
        /* <DEDUP_REMOVED lines=23> */
[----:B------:R-:W-:Y:S02]  /*35d0*/  ISETP.GE.U32.AND P6, PT, R80, R45, PT ;  /* 0x0000002d5000720c */ /* 0x000fe40003fc6070 */
[----:B-1----:R-:W-:Y:S01]  /*35e0*/  SHF.L.U32 R28, R25, 0x10, RZ ;  /* 0x00000010191c7819 */ /* 0x002fe200000006ff */
[----:B--2---:R-:W-:-:S04]  /*35f0*/  IMAD.U32 R24, R24, 0x10000, RZ ;  /* 0x0001000018187824 */ /* 0x004fc800078e00ff */
        /* <DEDUP_REMOVED lines=26> */
[----:B0-----:R-:W-:Y:S02]  /*37a0*/  SHF.L.U32 R25, R24, 0x10, RZ ;  /* 0x0000001018197819 */ /* 0x001fe400000006ff */
        /* <DEDUP_REMOVED lines=15> */
[----:B0-----:R-:W-:Y:S02]  /*38a0*/  IMAD.U32 R25, R24, 0x10000, RZ ;  /* 0x0001000018197824 */ /* 0x001fe400078e00ff */
[----:B------:R-:W0:Y:S01]  /*38b0*/  LDS.U16 R24, [R0+0xe] ;  /* 0x00000e0000187984 */ /* 0x000e220000000400 */
[----:B-1----:R-:W-:Y:S01]  /*38c0*/  FSEL R124, R29, 1, !P6 ;  /* 0x3f8000001d7c7808 */ /* 0x002fe20007000000 */
        /* <DEDUP_REMOVED lines=9> */
[----:B------:R-:W-:-:S04]  /*3960*/  ISETP.GE.U32.AND P6, PT, R62, R45, PT ;  /* 0x0000002d3e00720c */ /* 0x000fc80003fc6070 */
[----:B--2---:R-:W-:Y:S01]  /*3970*/  FSEL R128, R25, 1, !P6 ;  /* 0x3f80000019807808 */ /* 0x004fe20007000000 */
[----:B0-----:R-:W-:-:S04]  /*3980*/  IMAD.U32 R24, R24, 0x10000, RZ ;  /* 0x0001000018187824 */ /* 0x001fc800078e00ff */
[----:B------:R-:W-:Y:S01]  /*3990*/  FMUL.FTZ R24, R111, R24 ;  /* 0x000000186f187220 */ /* 0x000fe20000410000 */
[----:B------:R-:W-:-:S04]  /*39a0*/  IMAD.MOV.U32 R25, RZ, RZ, R27 ;  /* 0x000000ffff197224 */ /* 0x000fc800078e001b */
        /* <DEDUP_REMOVED lines=16> */
[----:B------:R-:W-:Y:S01]  /*3ab0*/  IMAD.MOV.U32 R26, RZ, RZ, RZ ;  /* 0x000000ffff1a7224 */ /* 0x000fe200078e00ff */
[----:B------:R-:W-:-:S11]  /*3ac0*/  MOV R130, RZ ;  /* 0x000000ff00827202 */ /* 0x000fd60000000f00 */
[----:B--2---:R-:W-:Y:S02]  /*3ad0*/  @!P6 PRMT R26, R27, 0x5410, RZ ;  /* 0x000054101b1ae816 */ /* 0x004fe400000000ff */
[----:B------:R-:W-:Y:S01]  /*3ae0*/  ISETP.NE.AND P6, PT, R28, RZ, PT ;  /* 0x000000ff1c00720c */ /* 0x000fe20003fc5270 */
[----:B------:R-:W-:Y:S01]  /*3af0*/  IMAD.MOV.U32 R28, RZ, RZ, RZ ;  /* 0x000000ffff1c7224 */ /* 0x000fe200078e00ff */
        /* <DEDUP_REMOVED lines=32> */
[----:B-1----:R-:W-:Y:S01]  /*3d00*/  IMAD.U32 R130, R28, 0x10000, RZ ;  /* 0x000100001c827824 */ /* 0x002fe200078e00ff */
[----:B--2---:R-:W-:Y:S01]  /*3d10*/  SHF.L.U32 R135, R135, 0x10, RZ ;  /* 0x0000001087877819 */ /* 0x004fe200000006ff */
[----:B---3--:R-:W-:Y:S02]  /*3d20*/  IMAD.U32 R132, R132, 0x10000, RZ ;  /* 0x0001000084847824 */ /* 0x008fe400078e00ff */
[----:B----4-:R-:W-:Y:S02]  /*3d30*/  IMAD.U32 R137, R137, 0x10000, RZ ;  /* 0x0001000089897824 */ /* 0x010fe400078e00ff */
[----:B-----5:R-:W-:Y:S01]  /*3d40*/  IMAD.U32 R134, R134, 0x10000, RZ ;  /* 0x0001000086867824 */ /* 0x020fe200078e00ff */
[----:B------:R-:W-:Y:S01]  /*3d50*/  SHF.L.U32 R139, R139, 0x10, RZ ;  /* 0x000000108b8b7819 */ /* 0x000fe200000006ff */
        /* <DEDUP_REMOVED lines=14> */
[----:B--2---:R-:W-:Y:S01]  /*3e40*/  SHF.L.U32 R27, R28, 0x10, RZ ;  /* 0x000000101c1b7819 */ /* 0x004fe200000006ff */
[----:B------:R-:W-:Y:S06]  /*3e50*/  BRA `(.L_x_7194) ;  /* 0x00000000001c7947 */ /* 0x000fec0003800000 */
.L_x_7195:
[----:B------:R-:W-:Y:S01]  /*3e60*/  LOP3.LUT P6, RZ, R118, 0x20, RZ, 0xc0, !PT ;  /* 0x0000002076ff7812 */ /* 0x000fe200078cc0ff */
[----:B------:R-:W-:-:S12]  /*3e70*/  IMAD.MOV.U32 R27, RZ, RZ, RZ ;  /* 0x000000ffff1b7224 */ /* 0x000fd800078e00ff */
[----:B------:R-:W-:Y:S05]  /*3e80*/  @!P6 BRA `(.L_x_7194) ;  /* 0x000000000010e947 */ /* 0x000fea0003800000 */
[----:B------:R-:W-:-:S05]  /*3e90*/  IADD3 R28, P6, PT, R90, R113, RZ ;  /* 0x000000715a1c7210 */ /* 0x000fca0007fde0ff */
[----:B------:R-:W-:-:S05]  /*3ea0*/  IMAD.X R29, R61, 0x1, R112, P6 ;  /* 0x000000013d1d7824 */ /* 0x000fca00030e0670 */
[----:B------:R-:W2:Y:S02]  /*3eb0*/  LDG.E.U16 R28, desc[UR10][R28.64] ;  /* 0x0000000a1c1c7981 */ /* 0x000ea4000c1e1500 */
[----:B--2---:R-:W-:-:S07]  /*3ec0*/  IMAD.U32 R27, R28, 0x10000, RZ ;  /* 0x000100001c1b7824 */ /* 0x004fce00078e00ff */
.L_x_7194:
        /* <DEDUP_REMOVED lines=96> */
.L_x_7198:
        /* <DEDUP_REMOVED lines=8> */
.L_x_7197:
[----:B------:R-:W-:Y:S05]  /*4550*/  BSYNC.RECONVERGENT B0 ;  /* 0x0000000000007941 */ /* 0x000fea0003800200 */
.L_x_7196:
        /* <DEDUP_REMOVED lines=22> */
.L_x_7193:
        /* <DEDUP_REMOVED lines=231> */
.L_x_7201:
        /* <DEDUP_REMOVED lines=13> */
.L_x_8110:


//--------------------- .text._Z25selective_scan_fwd_kernelI32Selective_Scan_fwd_kernel_traitsILi32ELi8ELi1ELb0ELb1ELb1ELb1ELb1EN3c108BFloat16EfS2_EEv13SSMParamsBase --------------------------
	.section	.text._Z25selective_scan_fwd_kernelI32Selective_Scan_fwd_kernel_traitsILi32ELi8ELi1ELb0ELb1ELb1ELb1ELb1EN3c108BFloat16EfS2_EEv13SSMParamsBase,"ax",@progbits
	.align	128
        .global         _Z25selective_scan_fwd_kernelI32Selective_Scan_fwd_kernel_traitsILi32ELi8ELi1ELb0ELb1ELb1ELb1ELb1EN3c108BFloat16EfS2_EEv13SSMParamsBase
        .type           _Z25selective_scan_fwd_kernelI32Selective_Scan_fwd_kernel_traitsILi32ELi8ELi1ELb0ELb1ELb1ELb1ELb1EN3c108BFloat16EfS2_EEv13SSMParamsBase,@function
        .size           _Z25selective_scan_fwd_kernelI32Selective_Scan_fwd_kernel_traitsILi32ELi8ELi1ELb0ELb1ELb1ELb1ELb1EN3c108BFloat16EfS2_EEv13SSMParamsBase,(.L_x_8111 - _Z25selective_scan_fwd_kernelI32Selective_Scan_fwd_kernel_traitsILi32ELi8ELi1ELb0ELb1ELb1ELb1ELb1EN3c108BFloat16EfS2_EEv13SSMParamsBase)
        .other          _Z25selective_scan_fwd_kernelI32Selective_Scan_fwd_kernel_traitsILi32ELi8ELi1ELb0ELb1ELb1ELb1ELb1EN3c108BFloat16EfS2_EEv13SSMParamsBase,@"STO_CUDA_ENTRY STV_DEFAULT"
_Z25selective_scan_fwd_kernelI32Selective_Scan_fwd_kernel_traitsILi32ELi8ELi1ELb0ELb1ELb1ELb1ELb1EN3c108BFloat16EfS2_EEv13SSMParamsBase:
.text._Z25selective_scan_fwd_kernelI32Selective_Scan_fwd_kernel_traitsILi32ELi8ELi1ELb0ELb1ELb1ELb1ELb1EN3c108BFloat16EfS2_EEv13SSMParamsBase:
        /* <DEDUP_REMOVED lines=43> */
.L_x_7202:
        /* <DEDUP_REMOVED lines=94> */
.L_x_7203:
        /* <DEDUP_REMOVED lines=11> */
.L_x_7204:
        /* <DEDUP_REMOVED lines=72> */
.L_x_7205:
        /* <DEDUP_REMOVED lines=29> */
.L_x_7206:
        /* <DEDUP_REMOVED lines=35> */
.L_x_7230:
        /* <DEDUP_REMOVED lines=171> */
.L_x_7208:
[----:B------:R-:W-:Y:S05]  /*1c70*/  BSYNC.RECONVERGENT B0 ;  /* 0x0000000000007941 */ /* 0x000fea0003800200 */
.L_x_7207:
        /* <DEDUP_REMOVED lines=38> */
.L_x_7210:
[----:B------:R-:W-:Y:S05]  /*1ee0*/  BSYNC.RECONVERGENT B0 ;  /* 0x0000000000007941 */ /* 0x000fea0003800200 */
.L_x_7209:
        /* <DEDUP_REMOVED lines=38> */
.L_x_7212:
[----:B------:R-:W-:Y:S05]  /*2150*/  BSYNC.RECONVERGENT B0 ;  /* 0x0000000000007941 */ /* 0x000fea0003800200 */
.L_x_7211:
        /* <DEDUP_REMOVED lines=38> */
.L_x_7214:
[----:B------:R-:W-:Y:S05]  /*23c0*/  BSYNC.RECONVERGENT B0 ;  /* 0x0000000000007941 */ /* 0x000fea0003800200 */
.L_x_7213:
        /* <DEDUP_REMOVED lines=38> */
.L_x_7216:
[----:B------:R-:W-:Y:S05]  /*2630*/  BSYNC.RECONVERGENT B0 ;  /* 0x0000000000007941 */ /* 0x000fea0003800200 */
.L_x_7215:
        /* <DEDUP_REMOVED lines=38> */
.L_x_7218:
[----:B------:R-:W-:Y:S05]  /*28a0*/  BSYNC.RECONVERGENT B0 ;  /* 0x0000000000007941 */ /* 0x000fea0003800200 */
.L_x_7217:
        /* <DEDUP_REMOVED lines=38> */
.L_x_7220:
[----:B------:R-:W-:Y:S05]  /*2b10*/  BSYNC.RECONVERGENT B0 ;  /* 0x0000000000007941 */ /* 0x000fea0003800200 */
.L_x_7219:
        /* <DEDUP_REMOVED lines=39> */
.L_x_7222:
[----:B------:R-:W-:Y:S05]  /*2d90*/  BSYNC.RECONVERGENT B0 ;  /* 0x0000000000007941 */ /* 0x000fea0003800200 */
.L_x_7221:
        /* <DEDUP_REMOVED lines=89> */
.L_x_7229:
        /* <DEDUP_REMOVED lines=191> */
.L_x_7225:
[----:B------:R-:W-:Y:S02]  /*3f20*/  LOP3.LUT P6, RZ, R119, 0x20, RZ, 0xc0, !PT ;  /* 0x0000002077ff7812 */ /* 0x000fe400078cc0ff */
[----:B------:R-:W-:-:S11]  /*3f30*/  MOV R27, RZ ;  /* 0x000000ff001b7202 */ /* 0x000fd60000000f00 */
[----:B------:R-:W-:Y:S05]  /*3f40*/  @!P6 BRA `(.L_x_7224) ;  /* 0x000000000010e947 */ /* 0x000fea0003800000 */
[----:B------:R-:W-:-:S05]  /*3f50*/  IADD3 R28, P6, PT, R90, R109, RZ ;  /* 0x0000006d5a1c7210 */ /* 0x000fca0007fde0ff */
[----:B------:R-:W-:-:S05]  /*3f60*/  IMAD.X R29, R61, 0x1, R110, P6 ;  /* 0x000000013d1d7824 */ /* 0x000fca00030e066e */
[----:B------:R-:W2:Y:S02]  /*3f70*/  LDG.E.U16 R28, desc[UR10][R28.64] ;  /* 0x0000000a1c1c7981 */ /* 0x000ea4000c1e1500 */
[----:B--2---:R-:W-:-:S07]  /*3f80*/  IMAD.U32 R27, R28, 0x10000, RZ ;  /* 0x000100001c1b7824 */ /* 0x004fce00078e00ff */
.L_x_7224:
        /* <DEDUP_REMOVED lines=96> */
.L_x_7228:
        /* <DEDUP_REMOVED lines=8> */
.L_x_7227:
[----:B------:R-:W-:Y:S05]  /*4610*/  BSYNC.RECONVERGENT B0 ;  /* 0x0000000000007941 */ /* 0x000fea0003800200 */
.L_x_7226:
        /* <DEDUP_REMOVED lines=22> */
.L_x_7223:
        /* <DEDUP_REMOVED lines=8> */
[----:B------:R-:W-:-:S05]  /*4800*/  IMAD R13, R71, UR13, R12 ;  /* 0x0000000d470d7c24 */ /* 0x000fca000f8e020c */
        /* <DEDUP_REMOVED lines=228> */
.L_x_7231:
        /* <DEDUP_REMOVED lines=11> */
.L_x_8111:


//--------------------- .text._Z25selective_scan_fwd_kernelI32Selective_Scan_fwd_kernel_traitsILi32ELi8ELi1ELb1ELb1ELb1ELb0ELb0EN3c108BFloat16EfS2_EEv13SSMParamsBase --------------------------
	.section	.text._Z25selective_scan_fwd_kernelI32Selective_Scan_fwd_kernel_traitsILi32ELi8ELi1ELb1ELb1ELb1ELb0ELb0EN3c108BFloat16EfS2_EEv13SSMParamsBase,"ax",@progbits
	.align	128
        .global         _Z25selective_scan_fwd_kernelI32Selective_Scan_fwd_kernel_traitsILi32ELi8ELi1ELb1ELb1ELb1ELb0ELb0EN3c108BFloat16EfS2_EEv13SSMParamsBase
        .type           _Z25selective_scan_fwd_kernelI32Selective_Scan_fwd_kernel_traitsILi32ELi8ELi1ELb1ELb1ELb1ELb0ELb0EN3c108BFloat16EfS2_EEv13SSMParamsBase,@function
        .size           _Z25selective_scan_fwd_kernelI32Selective_Scan_fwd_kernel_traitsILi32ELi8ELi1ELb1ELb1ELb1ELb0ELb0EN3c108BFloat16EfS2_EEv13SSMParamsBase,(.L_x_8112 - _Z25selective_scan_fwd_kernelI32Selective_Scan_fwd_kernel_traitsILi32ELi8ELi1ELb1ELb1ELb1ELb0ELb0EN3c108BFloat16EfS2_EEv13SSMParamsBase)
        .other          _Z25selective_scan_fwd_kernelI32Selective_Scan_fwd_kernel_traitsILi32ELi8ELi1ELb1ELb1ELb1ELb0ELb0EN3c108BFloat16EfS2_EEv13SSMParamsBase,@"STO_CUDA_ENTRY STV_DEFAULT"
_Z25selective_scan_fwd_kernelI32Selective_Scan_fwd_kernel_traitsILi32ELi8ELi1ELb1ELb1ELb1ELb0ELb0EN3c108BFloat16EfS2_EEv13SSMParamsBase:
.text._Z25selective_scan_fwd_kernelI32Selective_Scan_fwd_kernel_traitsILi32ELi8ELi1ELb1ELb1ELb1ELb0ELb0EN3c108BFloat16EfS2_EEv13SSMParamsBase:
        /* <DEDUP_REMOVED lines=37> */
.L_x_7232:
        /* <DEDUP_REMOVED lines=83> */
.L_x_7233:
        /* <DEDUP_REMOVED lines=11> */
.L_x_7234:
        /* <DEDUP_REMOVED lines=69> */
.L_x_7235:
        /* <DEDUP_REMOVED lines=30> */
.L_x_7236:
        /* <DEDUP_REMOVED lines=48> */
[----:B------:R-:W-:Y:S01]  /*1160*/  IADD3 R48, PT, PT, R0, 0x6, RZ ;  /* 0x0000000600307810 */ /* 0x000fe20007ffe0ff */
[----:B------:R-:W-:-:S02]  /*1170*/  UIADD3 UR8, UPT, UPT, -UR4, URZ, URZ ;  /* 0x000000ff04087290 */ /* 0x000fc4000fffe1ff */
[----:B------:R-:W-:Y:S01]  /*1180*/  VIADD R46, R0, 0x7 ;  /* 0x00000007002e7836 */ /* 0x000fe20000000000 */
[----:B0-----:R-:W-:Y:S02]  /*1190*/  SHF.L.U64.HI R19, R18, 0x1, R19 ;  /* 0x0000000112137819 */ /* 0x001fe40000010213 */
[----:B----4-:R-:W-:-:S07]  /*11a0*/  SHF.L.U64.HI R57, R16, 0x2, R17 ;  /* 0x0000000210397819 */ /* 0x010fce0000010211 */
.L_x_7262:
        /* <DEDUP_REMOVED lines=64> */
.L_x_7237:
        /* <DEDUP_REMOVED lines=45> */
.L_x_7240:
[----:B------:R-:W-:Y:S05]  /*1880*/  BSYNC.RECONVERGENT B0 ;  /* 0x0000000000007941 */ /* 0x000fea0003800200 */
.L_x_7239:
        /* <DEDUP_REMOVED lines=35> */
.L_x_7242:
[----:B------:R-:W-:Y:S05]  /*1ac0*/  BSYNC.RECONVERGENT B0 ;  /* 0x0000000000007941 */ /* 0x000fea0003800200 */
.L_x_7241:
        /* <DEDUP_REMOVED lines=36> */
.L_x_7244:
[----:B------:R-:W-:Y:S05]  /*1d10*/  BSYNC.RECONVERGENT B0 ;  /* 0x0000000000007941 */ /* 0x000fea0003800200 */
.L_x_7243:
        /* <DEDUP_REMOVED lines=38> */
.L_x_7246:
[----:B------:R-:W-:Y:S05]  /*1f80*/  BSYNC.RECONVERGENT B0 ;  /* 0x0000000000007941 */ /* 0x000fea0003800200 */
.L_x_7245:
        /* <DEDUP_REMOVED lines=39> */
.L_x_7248:
[----:B------:R-:W-:Y:S05]  /*2200*/  BSYNC.RECONVERGENT B0 ;  /* 0x0000000000007941 */ /* 0x000fea0003800200 */
.L_x_7247:
        /* <DEDUP_REMOVED lines=39> */
.L_x_7250:
[----:B------:R-:W-:Y:S05]  /*2480*/  BSYNC.RECONVERGENT B0 ;  /* 0x0000000000007941 */ /* 0x000fea0003800200 */
.L_x_7249:
        /* <DEDUP_REMOVED lines=32> */
.L_x_7252:
[----:B------:R-:W-:Y:S05]  /*2690*/  BSYNC.RECONVERGENT B0 ;  /* 0x0000000000007941 */ /* 0x000fea0003800200 */
.L_x_7251:
        /* <DEDUP_REMOVED lines=32> */
.L_x_7254:
[----:B------:R-:W-:Y:S05]  /*28a0*/  BSYNC.RECONVERGENT B0 ;  /* 0x0000000000007941 */ /* 0x000fea0003800200 */
.L_x_7253:
        /* <DEDUP_REMOVED lines=8> */
.L_x_7238:
        /* <DEDUP_REMOVED lines=59> */
.L_x_7261:
[----:B01----:R-:W-:Y:S01]  /*2ce0*/  MOV R4, R89 ;  /* 0x0000005900047202 */ /* 0x003fe20000000f00 */
[----:B------:R-:W-:Y:S01]  /*2cf0*/  IMAD.MOV.U32 R5, RZ, RZ, R88 ;  /* 0x000000ffff057224 */ /* 0x000fe200078e0058 */
[----:B------:R-:W-:Y:S01]  /*2d00*/  MOV R8, R91 ;  /* 0x0000005b00087202 */ /* 0x000fe20000000f00 */
[----:B------:R-:W2:Y:S01]  /*2d10*/  LDG.E R104, desc[UR12][R54.64] ;  /* 0x0000000c36687981 */ /* 0x000ea2000c1e1900 */
[----:B------:R-:W-:-:S03]  /*2d20*/  MOV R9, R94 ;  /* 0x0000005e00097202 */ /* 0x000fc60000000f00 */
[----:B------:R-:W3:Y:S04]  /*2d30*/  LDG.E.128 R4, desc[UR12][R4.64] ;  /* 0x0000000c04047981 */ /* 0x000ee8000c1e1d00 */
[----:B------:R-:W4:Y:S01]  /*2d40*/  LDG.E.128 R8, desc[UR12][R8.64] ;  /* 0x0000000c08087981 */ /* 0x000f22000c1e1d00 */
[----:B------:R-:W-:Y:S02]  /*2d50*/  ISETP.NE.AND P0, PT, R32, RZ, PT ;  /* 0x000000ff2000720c */ /* 0x000fe40003f05270 */
[-C--:B------:R-:W-:Y:S02]  /*2d60*/  ISETP.GE.U32.AND P5, PT, R64, R17.reuse, PT ;  /* 0x000000114000720c */ /* 0x080fe40003fa6070 */
[-C--:B------:R-:W-:Y:S02]  /*2d70*/  ISETP.GE.U32.AND P6, PT, R60, R17.reuse, PT ;  /* 0x000000113c00720c */ /* 0x080fe40003fc6070 */
[----:B------:R-:W-:Y:S01]  /*2d80*/  ISETP.GE.U32.AND P4, PT, R62, R17, PT ;  /* 0x000000113e00720c */ /* 0x000fe20003f86070 */
[----:B--2---:R-:W-:Y:S01]  /*2d90*/  FMUL.FTZ R104, R104, 1.4426950216293334961 ;  /* 0x3fb8aa3b68687820 */ /* 0x004fe20000410000 */
[C---:B---3--:R-:W-:Y:S01]  /*2da0*/  PRMT R108, R4.reuse, 0x7632, R108 ;  /* 0x00007632046c7816 */ /* 0x048fe2000000006c */
[----:B------:R-:W-:Y:S01]  /*2db0*/  IMAD.U32 R100, R4, 0x10000, RZ ;  /* 0x0001000004647824 */ /* 0x000fe200078e00ff */
[C---:B------:R-:W-:Y:S01]  /*2dc0*/  PRMT R4, R5.reuse, 0x7632, R4 ;  /* 0x0000763205047816 */ /* 0x040fe20000000004 */
[C---:B------:R-:W-:Y:S01]  /*2dd0*/  FMUL.FTZ R111, R104.reuse, R59 ;  /* 0x0000003b686f7220 */ /* 0x040fe20000410000 */
[----:B------:R-:W-:Y:S01]  /*2de0*/  SHF.L.U32 R5, R5, 0x10, RZ ;  /* 0x0000001005057819 */ /* 0x000fe200000006ff */
[----:B------:R-:W-:Y:S01]  /*2df0*/  FMUL.FTZ R107, R104, R65 ;  /* 0x00000041686b7220 */ /* 0x000fe20000410000 */
[----:B----4-:R-:W-:Y:S01]  /*2e00*/  PRMT R103, R11, 0x7632, R103 ;  /* 0x000076320b677816 */ /* 0x010fe20000000067 */
[----:B------:R-:W-:Y:S01]  /*2e10*/  IMAD.U32 R113, R7, 0x10000, RZ ;  /* 0x0001000007717824 */ /* 0x000fe200078e00ff */
[----:B------:R-:W-:Y:S01]  /*2e20*/  SHF.L.U32 R98, R11, 0x10, RZ ;  /* 0x000000100b627819 */ /* 0x000fe200000006ff */
[----:B------:R-:W-:-:S02]  /*2e30*/  IMAD.U32 R11, R4, 0x10000, RZ ;  /* 0x00010000040b7824 */ /* 0x000fc400078e00ff */
[----:B------:R-:W-:Y:S01]  /*2e40*/  FMUL.FTZ R110, R5, R86 ;  /* 0x00000056056e7220 */ /* 0x000fe20000410000 */
[----:B------:R-:W-:Y:S01]  /*2e50*/  PRMT R102, R7, 0x7632, R102 ;  /* 0x0000763207667816 */ /* 0x000fe20000000066 */
[----:B------:R-:W0:Y:S01]  /*2e60*/  @P0 LDS.64 R4, [UR6] ;  /* 0x00000006ff040984 */ /* 0x000e220008000a00 */
[----:B------:R-:W-:Y:S01]  /*2e70*/  PRMT R7, R8, 0x7632, R7 ;  /* 0x0000763208077816 */ /* 0x000fe20000000007 */
[----:B------:R-:W-:Y:S01]  /*2e80*/  IMAD.U32 R99, R10, 0x10000, RZ ;  /* 0x000100000a637824 */ /* 0x000fe200078e00ff */
[----:B------:R-:W-:Y:S01]  /*2e90*/  SHF.L.U32 R96, R8, 0x10, RZ ;  /* 0x0000001008607819 */ /* 0x000fe200000006ff */
[C---:B------:R-:W-:Y:S01]  /*2ea0*/  FMUL.FTZ R109, R104.reuse, R61 ;  /* 0x0000003d686d7220 */ /* 0x040fe20000410000 */
[C---:B------:R-:W-:Y:S01]  /*2eb0*/  PRMT R8, R9.reuse, 0x7632, R8 ;  /* 0x0000763209087816 */ /* 0x040fe20000000008 */
[----:B------:R-:W-:Y:S01]  /*2ec0*/  FMUL.FTZ R105, R104, R66 ;  /* 0x0000004268697220 */ /* 0x000fe20000410000 */
[----:B------:R-:W-:Y:S01]  /*2ed0*/  SHF.L.U32 R97, R9, 0x10, RZ ;  /* 0x0000001009617819 */ /* 0x000fe200000006ff */
[----:B------:R-:W1:Y:S01]  /*2ee0*/  MUFU.EX2 R111, R111 ;  /* 0x0000006f006f7308 */ /* 0x000e620000000800 */
[----:B------:R-:W-:Y:S01]  /*2ef0*/  SHF.L.U32 R108, R108, 0x10, RZ ;  /* 0x000000106c6c7819 */ /* 0x000fe200000006ff */
[----:B------:R-:W-:Y:S01]  /*2f00*/  FMUL.FTZ R11, R11, R82 ;  /* 0x000000520b0b7220 */ /* 0x000fe20000410000 */
[----:B------:R-:W-:Y:S01]  /*2f10*/  PRMT R9, R10, 0x7632, R9 ;  /* 0x000076320a097816 */ /* 0x000fe20000000009 */
[----:B------:R-:W-:Y:S01]  /*2f20*/  FMUL.FTZ R10, R104, R67 ;  /* 0x00000043680a7220 */ /* 0x000fe20000410000 */
[----:B------:R-:W-:Y:S01]  /*2f30*/  PRMT R101, R6, 0x7632, R101 ;  /* 0x0000763206657816 */ /* 0x000fe20000000065 */
[----:B------:R-:W-:Y:S01]  /*2f40*/  FMUL.FTZ R108, R108, R83 ;  /* 0x000000536c6c7220 */ /* 0x000fe20000410000 */
[----:B------:R-:W-:Y:S01]  /*2f50*/  SHF.L.U32 R106, R6, 0x10, RZ ;  /* 0x00000010066a7819 */ /* 0x000fe200000006ff */
[----:B------:R-:W2:Y:S01]  /*2f60*/  MUFU.EX2 R107, R107 ;  /* 0x0000006b006b7308 */ /* 0x000ea20000000800 */
[C---:B------:R-:W-:Y:S01]  /*2f70*/  FMUL.FTZ R114, R104.reuse, R70 ;  /* 0x0000004668727220 */ /* 0x040fe20000410000 */
[C---:B------:R-:W-:Y:S01]  /*2f80*/  FMUL.FTZ R6, R104.reuse, R63 ;  /* 0x0000003f68067220 */ /* 0x040fe20000410000 */
[----:B------:R-:W-:Y:S01]  /*2f90*/  FMUL.FTZ R116, R104, R75 ;  /* 0x0000004b68747220 */ /* 0x000fe20000410000 */
[----:B------:R-:W-:Y:S01]  /*2fa0*/  FSEL R112, R108, RZ, !P5 ;  /* 0x000000ff6c707208 */ /* 0x000fe20006800000 */
[----:B------:R-:W-:Y:S01]  /*2fb0*/  FMUL.FTZ R106, R106, R85 ;  /* 0x000000556a6a7220 */ /* 0x000fe20000410000 */
[----:B------:R-:W-:Y:S01]  /*2fc0*/  FSEL R108, R11, RZ, !P6 ;  /* 0x000000ff0b6c7208 */ /* 0x000fe20007000000 */
[----:B------:R-:W-:Y:S01]  /*2fd0*/  FMUL.FTZ R11, R113, R84 ;  /* 0x00000054710b7220 */ /* 0x000fe20000410000 */
[----:B------:R-:W3:Y:S01]  /*2fe0*/  MUFU.EX2 R109, R109 ;  /* 0x0000006d006d7308 */ /* 0x000ee20000000800 */
[----:B-1----:R-:W-:Y:S01]  /*2ff0*/  FSEL R111, R111, 1, !P5 ;  /* 0x3f8000006f6f7808 */ /* 0x002fe20006800000 */
[----:B------:R-:W-:Y:S01]  /*3000*/  FMUL.FTZ R117, R100, R87 ;  /* 0x0000005764757220 */ /* 0x000fe20000410000 */
[----:B------:R-:W-:Y:S01]  /*3010*/  SHF.L.U32 R104, R101, 0x10, RZ ;  /* 0x0000001065687819 */ /* 0x000fe200000006ff */
[----:B------:R-:W-:Y:S01]  /*3020*/  IMAD.U32 R101, R7, 0x10000, RZ ;  /* 0x0001000007657824 */ /* 0x000fe200078e00ff */
[----:B------:R-:W-:Y:S01]  /*3030*/  SHF.L.U32 R115, R102, 0x10, RZ ;  /* 0x0000001066737819 */ /* 0x000fe200000006ff */
[----:B------:R-:W-:Y:S01]  /*3040*/  IMAD.U32 R103, R103, 0x10000, RZ ;  /* 0x0001000067677824 */ /* 0x000fe200078e00ff */
[----:B------:R-:W-:Y:S01]  /*3050*/  ISETP.GE.U32.AND P5, PT, R58, R17, PT ;  /* 0x000000113a00720c */ /* 0x000fe20003fa6070 */
[----:B------:R-:W1:Y:S01]  /*3060*/  MUFU.EX2 R105, R105 ;  /* 0x0000006900697308 */ /* 0x000e620000000800 */
[----:B--2---:R-:W-:Y:S01]  /*3070*/  FSEL R107, R107, 1, !P6 ;  /* 0x3f8000006b6b7808 */ /* 0x004fe20007000000 */
[----:B------:R-:W-:Y:S01]  /*3080*/  FMUL.FTZ R7, R104, R81 ;  /* 0x0000005168077220 */ /* 0x000fe20000410000 */
[----:B------:R-:W-:-:S02]  /*3090*/  ISETP.GE.U32.AND P6, PT, R48, R17, PT ;  /* 0x000000113000720c */ /* 0x000fc40003fc6070 */
[----:B------:R-:W-:Y:S02]  /*30a0*/  FSEL R110, R110, RZ, !P4 ;  /* 0x000000ff6e6e7208 */ /* 0x000fe40006000000 */
[----:B------:R-:W-:Y:S01]  /*30b0*/  FSEL R106, R106, RZ, !P5 ;  /* 0x000000ff6a6a7208 */ /* 0x000fe20006800000 */
[----:B------:R-:W2:Y:S01]  /*30c0*/  MUFU.EX2 R10, R10 ;  /* 0x0000000a000a7308 */ /* 0x000ea20000000800 */
[----:B---3--:R-:W-:Y:S02]  /*30d0*/  FSEL R109, R109, 1, !P4 ;  /* 0x3f8000006d6d7808 */ /* 0x008fe40006000000 */
[----:B------:R-:W-:Y:S02]  /*30e0*/  FSEL R11, R11, RZ, !P6 ;  /* 0x000000ff0b0b7208 */ /* 0x000fe40007000000 */
[----:B------:R-:W-:Y:S02]  /*30f0*/  ISETP.GE.U32.AND P4, PT, R56, R17, PT ;  /* 0x000000113800720c */ /* 0x000fe40003f86070 */
[----:B------:R-:W-:Y:S01]  /*3100*/  SHF.L.U32 R100, R8, 0x10, RZ ;  /* 0x0000001008647819 */ /* 0x000fe200000006ff */
[----:B------:R-:W3:Y:S01]  /*3110*/  MUFU.EX2 R114, R114 ;  /* 0x0000007200727308 */ /* 0x000ee20000000800 */
[----:B-1----:R-:W-:-:S02]  /*3120*/  FSEL R105, R105, 1, !P5 ;  /* 0x3f80000069697808 */ /* 0x002fc40006800000 */
[----:B------:R-:W-:Y:S02]  /*3130*/  ISETP.GE.U32.AND P5, PT, R46, R17, PT ;  /* 0x000000112e00720c */ /* 0x000fe40003fa6070 */
[----:B------:R-:W-:-:S03]  /*3140*/  SHF.L.U32 R102, R9, 0x10, RZ ;  /* 0x0000001009667819 */ /* 0x000fc600000006ff */
[----:B------:R-:W1:Y:S01]  /*3150*/  MUFU.EX2 R6, R6 ;  /* 0x0000000600067308 */ /* 0x000e620000000800 */
[----:B--2---:R-:W-:Y:S02]  /*3160*/  FSEL R10, R10, 1, !P6 ;  /* 0x3f8000000a0a7808 */ /* 0x004fe40007000000 */
[----:B------:R-:W-:-:S04]  /*3170*/  ISETP.GE.U32.AND P6, PT, R0, R17, PT ;  /* 0x000000110000720c */ /* 0x000fc80003fc6070 */
[----:B------:R-:W-:Y:S01]  /*3180*/  FSEL R117, R117, RZ, !P6 ;  /* 0x000000ff75757208 */ /* 0x000fe20007000000 */
[----:B------:R2:W4:Y:S01]  /*3190*/  MUFU.EX2 R113, R116 ;  /* 0x0000007400717308 */ /* 0x0005220000000800 */
[----:B---3--:R-:W-:Y:S01]  /*31a0*/  FSEL R114, R114, 1, !P4 ;  /* 0x3f80000072727808 */ /* 0x008fe20006000000 */
[----:B--2---:R-:W-:Y:S01]  /*31b0*/  FMUL.FTZ R116, R115, R80 ;  /* 0x0000005073747220 */ /* 0x004fe20000410000 */
[----:B-1----:R-:W-:Y:S02]  /*31c0*/  FSEL R104, R6, 1, !P6 ;  /* 0x3f80000006687808 */ /* 0x002fe40007000000 */
[----:B------:R-:W-:Y:S02]  /*31d0*/  FSEL R115, R7, RZ, !P4 ;  /* 0x000000ff07737208 */ /* 0x000fe40006000000 */
[----:B------:R-:W-:Y:S02]  /*31e0*/  FSEL R116, R116, RZ, !P5 ;  /* 0x000000ff74747208 */ /* 0x000fe40006800000 */
[----:B----4-:R-:W-:Y:S01]  /*31f0*/  FSEL R113, R113, 1, !P5 ;  /* 0x3f80000071717808 */ /* 0x010fe20006800000 */
[----:B0-----:R-:W-:Y:S06]  /*3200*/  @P0 BRA `(.L_x_7256) ;  /* 0x0000000000340947 */ /* 0x001fec0003800000 */
[----:B------:R-:W-:Y:S01]  /*3210*/  HFMA2 R4, -RZ, RZ, 1.875, 0 ;  /* 0x3f800000ff047431 */ /* 0x000fe200000001ff */
[----:B------:R-:W-:Y:S06]  /*3220*/  @!P1 BRA `(.L_x_7257) ;  /* 0x0000000000149947 */ /* 0x000fec0003800000 */
[----:B------:R-:W-:-:S04]  /*3230*/  IADD3 R6, P0, PT, R93, R37, RZ ;  /* 0x000000255d067210 */ /* 0x000fc80007f1e0ff */
[----:B------:R-:W-:-:S05]  /*3240*/  IADD3.X R7, PT, PT, R90, R36, RZ, P0, !PT ;  /* 0x000000245a077210 */ /* 0x000fca00007fe4ff */
[----:B------:R-:W2:Y:S02]  /*3250*/  LDG.E.U16 R6, desc[UR12][R6.64] ;  /* 0x0000000c06067981 */ /* 0x000ea4000c1e1500 */
[----:B--2---:R-:W-:Y:S01]  /*3260*/  IMAD.U32 R5, R6, 0x10000, RZ ;  /* 0x0001000006057824 */ /* 0x004fe200078e00ff */
[----:B------:R-:W-:Y:S06]  /*3270*/  BRA `(.L_x_7256) ;  /* 0x0000000000187947 */ /* 0x000fec0003800000 */
.L_x_7257:
[----:B------:R-:W-:Y:S01]  /*3280*/  MOV R5, RZ ;  /* 0x000000ff00057202 */ /* 0x000fe20000000f00 */
[----:B------:R-:W-:Y:S06]  /*3290*/  @!P2 BRA `(.L_x_7256) ;  /* 0x000000000010a947 */ /* 0x000fec0003800000 */
[----:B------:R-:W-:Y:S01]  /*32a0*/  MOV R6, R93 ;  /* 0x0000005d00067202 */ /* 0x000fe20000000f00 */
[----:B------:R-:W-:-:S05]  /*32b0*/  IMAD.MOV.U32 R7, RZ, RZ, R90 ;  /* 0x000000ffff077224 */ /* 0x000fca00078e005a */
[----:B------:R-:W2:Y:S02]  /*32c0*/  LDG.E.U16 R5, desc[UR12][R6.64] ;  /* 0x0000000c06057981 */ /* 0x000ea4000c1e1500 */
[----:B--2---:R-:W-:-:S07]  /*32d0*/  SHF.L.U32 R5, R5, 0x10, RZ ;  /* 0x0000001005057819 */ /* 0x004fce00000006ff */
.L_x_7256:
        /* <DEDUP_REMOVED lines=93> */
.L_x_7260:
[----:B------:R-:W-:-:S04]  /*38b0*/  ISETP.NE.AND P0, PT, R32, R35, PT ;  /* 0x000000232000720c */ /* 0x000fc80003f05270 */
[----:B------:R-:W-:-:S13]  /*38c0*/  ISETP.NE.OR P0, PT, R77, RZ, P0 ;  /* 0x000000ff4d00720c */ /* 0x000fda0000705670 */
[----:B0-----:R-:W-:Y:S02]  /*38d0*/  @!P0 F2FP.BF16.F32.PACK_AB R5, RZ, R5 ;  /* 0x00000005ff05823e */ /* 0x001fe400000010ff */
[----:B------:R-:W-:Y:S02]  /*38e0*/  @!P0 MOV R4, R93 ;  /* 0x0000005d00048202 */ /* 0x000fe40000000f00 */
[----:B------:R-:W-:Y:S01]  /*38f0*/  PRMT R6, R5, 0x7610, R6 ;  /* 0x0000761005067816 */ /* 0x000fe20000000006 */
[----:B------:R-:W-:-:S05]  /*3900*/  @!P0 IMAD.MOV.U32 R5, RZ, RZ, R90 ;  /* 0x000000ffff058224 */ /* 0x000fca00078e005a */
[----:B------:R1:W-:Y:S02]  /*3910*/  @!P0 STG.E.U16 desc[UR12][R4.64], R6 ;  /* 0x0000000604008986 */ /* 0x0003e4000c10150c */
.L_x_7259:
[----:B------:R-:W-:Y:S05]  /*3920*/  BSYNC.RECONVERGENT B0 ;  /* 0x0000000000007941 */ /* 0x000fea0003800200 */
.L_x_7258:
        /* <DEDUP_REMOVED lines=22> */
.L_x_7255:
        /* <DEDUP_REMOVED lines=18> */
.L_x_7263:
        /* <DEDUP_REMOVED lines=13> */
.L_x_8112:


//--------------------- .text._Z25selective_scan_fwd_kernelI32Selective_Scan_fwd_kernel_traitsILi32ELi8ELi1ELb1ELb1ELb1ELb0ELb1EN3c108BFloat16EfS2_EEv13SSMParamsBase --------------------------
	.section	.text._Z25selective_scan_fwd_kernelI32Selective_Scan_fwd_kernel_traitsILi32ELi8ELi1ELb1ELb1ELb1ELb0ELb1EN3c108BFloat16EfS2_EEv13SSMParamsBase,"ax",@progbits
	.align	128
        .global         _Z25selective_scan_fwd_kernelI32Selective_Scan_fwd_kernel_traitsILi32ELi8ELi1ELb1ELb1ELb1ELb0ELb1EN3c108BFloat16EfS2_EEv13SSMParamsBase
        .type           _Z25selective_scan_fwd_kernelI32Selective_Scan_fwd_kernel_traitsILi32ELi8ELi1ELb1ELb1ELb1ELb0ELb1EN3c108BFloat16EfS2_EEv13SSMParamsBase,@function
        .size           _Z25selective_scan_fwd_kernelI32Selective_Scan_fwd_kernel_traitsILi32ELi8ELi1ELb1ELb1ELb1ELb0ELb1EN3c108BFloat16EfS2_EEv13SSMParamsBase,(.L_x_8113 - _Z25selective_scan_fwd_kernelI32Selective_Scan_fwd_kernel_traitsILi32ELi8ELi1ELb1ELb1ELb1ELb0ELb1EN3c108BFloat16EfS2_EEv13SSMParamsBase)
        .other          _Z25selective_scan_fwd_kernelI32Selective_Scan_fwd_kernel_traitsILi32ELi8ELi1ELb1ELb1ELb1ELb0ELb1EN3c108BFloat16EfS2_EEv13SSMParamsBase,@"STO_CUDA_ENTRY STV_DEFAULT"
_Z25selective_scan_fwd_kernelI32Selective_Scan_fwd_kernel_traitsILi32ELi8ELi1ELb1ELb1ELb1ELb0ELb1EN3c108BFloat16EfS2_EEv13SSMParamsBase:
.text._Z25selective_scan_fwd_kernelI32Selective_Scan_fwd_kernel_traitsILi32ELi8ELi1ELb1ELb1ELb1ELb0ELb1EN3c108BFloat16EfS2_EEv13SSMParamsBase:
        /* <DEDUP_REMOVED lines=43> */
.L_x_7264:
        /* <DEDUP_REMOVED lines=92> */
.L_x_7265:
        /* <DEDUP_REMOVED lines=11> */
.L_x_7266:
        /* <DEDUP_REMOVED lines=71> */
.L_x_7267:
        /* <DEDUP_REMOVED lines=29> */
.L_x_7268:
        /* <DEDUP_REMOVED lines=35> */
.L_x_7292:
        /* <DEDUP_REMOVED lines=170> */
.L_x_7270:
[----:B------:R-:W-:Y:S05]  /*1c30*/  BSYNC.RECONVERGENT B0 ;  /* 0x0000000000007941 */ /* 0x000fea0003800200 */
.L_x_7269:
        /* <DEDUP_REMOVED lines=37> */
.L_x_7272:
[----:B------:R-:W-:Y:S05]  /*1e90*/  BSYNC.RECONVERGENT B0 ;  /* 0x0000000000007941 */ /* 0x000fea0003800200 */
.L_x_7271:
        /* <DEDUP_REMOVED lines=35> */
.L_x_7274:
[----:B------:R-:W-:Y:S05]  /*20d0*/  BSYNC.RECONVERGENT B0 ;  /* 0x0000000000007941 */ /* 0x000fea0003800200 */
.L_x_7273:
        /* <DEDUP_REMOVED lines=37> */
.L_x_7276:
[----:B------:R-:W-:Y:S05]  /*2330*/  BSYNC.RECONVERGENT B0 ;  /* 0x0000000000007941 */ /* 0x000fea0003800200 */
.L_x_7275:
        /* <DEDUP_REMOVED lines=35> */
.L_x_7278:
[----:B------:R-:W-:Y:S05]  /*2570*/  BSYNC.RECONVERGENT B0 ;  /* 0x0000000000007941 */ /* 0x000fea0003800200 */
.L_x_7277:
        /* <DEDUP_REMOVED lines=38> */
.L_x_7280:
[----:B------:R-:W-:Y:S05]  /*27e0*/  BSYNC.RECONVERGENT B0 ;  /* 0x0000000000007941 */ /* 0x000fea0003800200 */
.L_x_7279:
        /* <DEDUP_REMOVED lines=32> */
.L_x_7282:
[----:B------:R-:W-:Y:S05]  /*29f0*/  BSYNC.RECONVERGENT B0 ;  /* 0x0000000000007941 */ /* 0x000fea0003800200 */
.L_x_7281:
        /* <DEDUP_REMOVED lines=32> */
.L_x_7284:
[----:B------:R-:W-:Y:S05]  /*2c00*/  BSYNC.RECONVERGENT B0 ;  /* 0x0000000000007941 */ /* 0x000fea0003800200 */
.L_x_7283:
        /* <DEDUP_REMOVED lines=84> */
.L_x_7291:
        /* <DEDUP_REMOVED lines=181> */
.L_x_7287:
[----:B------:R-:W-:Y:S01]  /*3ca0*/  IMAD.MOV.U32 R27, RZ, RZ, RZ ;  /* 0x000000ffff1b7224 */ /* 0x000fe200078e00ff */
[----:B------:R-:W-:Y:S06]  /*3cb0*/  @!P6 BRA `(.L_x_7286) ;  /* 0x000000000010e947 */ /* 0x000fec0003800000 */
[----:B------:R-:W-:-:S04]  /*3cc0*/  IADD3 R28, P0, PT, R88, R105, RZ ;  /* 0x00000069581c7210 */ /* 0x000fc80007f1e0ff */
[----:B------:R-:W-:-:S05]  /*3cd0*/  IADD3.X R29, PT, PT, R59, R108, RZ, P0, !PT ;  /* 0x0000006c3b1d7210 */ /* 0x000fca00007fe4ff */
[----:B------:R-:W2:Y:S02]  /*3ce0*/  LDG.E.U16 R28, desc[UR10][R28.64] ;  /* 0x0000000a1c1c7981 */ /* 0x000ea4000c1e1500 */
[----:B--2---:R-:W-:-:S07]  /*3cf0*/  IMAD.U32 R27, R28, 0x10000, RZ ;  /* 0x000100001c1b7824 */ /* 0x004fce00078e00ff */
.L_x_7286:
        /* <DEDUP_REMOVED lines=96> */
.L_x_7290:
[----:B------:R-:W-:-:S04]  /*4300*/  ISETP.NE.AND P0, PT, R45, R80, PT ;  /* 0x000000502d00720c */ /* 0x000fc80003f05270 */
[----:B------:R-:W-:-:S13]  /*4310*/  ISETP.NE.OR P0, PT, R28, RZ, P0 ;  /* 0x000000ff1c00720c */ /* 0x000fda0000705670 */
[----:B------:R-:W-:Y:S02]  /*4320*/  @!P0 IADD3 R26, P1, PT, R88, R105, RZ ;  /* 0x00000069581a8210 */ /* 0x000fe40007f3e0ff */
[----:B------:R-:W-:-:S03]  /*4330*/  @!P0 F2FP.BF16.F32.PACK_AB R28, RZ, R27 ;  /* 0x0000001bff1c823e */ /* 0x000fc600000010ff */
[----:B------:R-:W-:-:S05]  /*4340*/  @!P0 IMAD.X R27, R59, 0x1, R108, P1 ;  /* 0x000000013b1b8824 */ /* 0x000fca00008e066c */
[----:B------:R0:W-:Y:S03]  /*4350*/  @!P0 STG.E.U16 desc[UR10][R26.64], R28 ;  /* 0x0000001c1a008986 */ /* 0x0001e6000c10150a */
.L_x_7289:
[----:B------:R-:W-:Y:S05]  /*4360*/  BSYNC.RECONVERGENT B0 ;  /* 0x0000000000007941 */ /* 0x000fea0003800200 */
.L_x_7288:
        /* <DEDUP_REMOVED lines=22> */
.L_x_7285:
        /* <DEDUP_REMOVED lines=71> */
.L_x_7293:
        /* <DEDUP_REMOVED lines=12> */
.L_x_8113:


//--------------------- .text._Z25selective_scan_fwd_kernelI32Selective_Scan_fwd_kernel_traitsILi32ELi8ELi1ELb1ELb1ELb1ELb1ELb0EN3c108BFloat16EfS2_EEv13SSMParamsBase --------------------------
	.section	.text._Z25selective_scan_fwd_kernelI32Selective_Scan_fwd_kernel_traitsILi32ELi8ELi1ELb1ELb1ELb1ELb1ELb0EN3c108BFloat16EfS2_EEv13SSMParamsBase,"ax",@progbits
	.align	128
        .global         _Z25selective_scan_fwd_kernelI32Selective_Scan_fwd_kernel_traitsILi32ELi8ELi1ELb1ELb1ELb1ELb1ELb0EN3c108BFloat16EfS2_EEv13SSMParamsBase
        .type           _Z25selective_scan_fwd_kernelI32Selective_Scan_fwd_kernel_traitsILi32ELi8ELi1ELb1ELb1ELb1ELb1ELb0EN3c108BFloat16EfS2_EEv13SSMParamsBase,@function
        .size           _Z25selective_scan_fwd_kernelI32Selective_Scan_fwd_kernel_traitsILi32ELi8ELi1ELb1ELb1ELb1ELb1ELb0EN3c108BFloat16EfS2_EEv13SSMParamsBase,(.L_x_8114 - _Z25selective_scan_fwd_kernelI32Selective_Scan_fwd_kernel_traitsILi32ELi8ELi1ELb1ELb1ELb1ELb1ELb0EN3c108BFloat16EfS2_EEv13SSMParamsBase)
        .other          _Z25selective_scan_fwd_kernelI32Selective_Scan_fwd_kernel_traitsILi32ELi8ELi1ELb1ELb1ELb1ELb1ELb0EN3c108BFloat16EfS2_EEv13SSMParamsBase,@"STO_CUDA_ENTRY STV_DEFAULT"
_Z25selective_scan_fwd_kernelI32Selective_Scan_fwd_kernel_traitsILi32ELi8ELi1ELb1ELb1ELb1ELb1ELb0EN3c108BFloat16EfS2_EEv13SSMParamsBase:
.text._Z25selective_scan_fwd_kernelI32Selective_Scan_fwd_kernel_traitsILi32ELi8ELi1ELb1ELb1ELb1ELb1ELb0EN3c108BFloat16EfS2_EEv13SSMParamsBase:
        /* <DEDUP_REMOVED lines=38> */
.L_x_7294:
        /* <DEDUP_REMOVED lines=81> */
.L_x_7295:
        /* <DEDUP_REMOVED lines=11> */
.L_x_7296:
        /* <DEDUP_REMOVED lines=69> */
.L_x_7297:
        /* <DEDUP_REMOVED lines=29> */
.L_x_7298:
        /* <DEDUP_REMOVED lines=68> */
.L_x_7324:
        /* <DEDUP_REMOVED lines=65> */
.L_x_7299:
        /* <DEDUP_REMOVED lines=45> */
.L_x_7302:
[----:B------:R-:W-:Y:S05]  /*1960*/  BSYNC.RECONVERGENT B0 ;  /* 0x0000000000007941 */ /* 0x000fea0003800200 */
.L_x_7301:
        /* <DEDUP_REMOVED lines=35> */
.L_x_7304:
[----:B------:R-:W-:Y:S05]  /*1ba0*/  BSYNC.RECONVERGENT B0 ;  /* 0x0000000000007941 */ /* 0x000fea0003800200 */
.L_x_7303:
        /* <DEDUP_REMOVED lines=36> */
.L_x_7306:
[----:B------:R-:W-:Y:S05]  /*1df0*/  BSYNC.RECONVERGENT B0 ;  /* 0x0000000000007941 */ /* 0x000fea0003800200 */
.L_x_7305:
        /* <DEDUP_REMOVED lines=38> */
.L_x_7308:
[----:B------:R-:W-:Y:S05]  /*2060*/  BSYNC.RECONVERGENT B0 ;  /* 0x0000000000007941 */ /* 0x000fea0003800200 */
.L_x_7307:
        /* <DEDUP_REMOVED lines=39> */
.L_x_7310:
[----:B------:R-:W-:Y:S05]  /*22e0*/  BSYNC.RECONVERGENT B0 ;  /* 0x0000000000007941 */ /* 0x000fea0003800200 */
.L_x_7309:
        /* <DEDUP_REMOVED lines=39> */
.L_x_7312:
[----:B------:R-:W-:Y:S05]  /*2560*/  BSYNC.RECONVERGENT B0 ;  /* 0x0000000000007941 */ /* 0x000fea0003800200 */
.L_x_7311:
        /* <DEDUP_REMOVED lines=32> */
.L_x_7314:
[----:B------:R-:W-:Y:S05]  /*2770*/  BSYNC.RECONVERGENT B0 ;  /* 0x0000000000007941 */ /* 0x000fea0003800200 */
.L_x_7313:
        /* <DEDUP_REMOVED lines=32> */
.L_x_7316:
[----:B------:R-:W-:Y:S05]  /*2980*/  BSYNC.RECONVERGENT B0 ;  /* 0x0000000000007941 */ /* 0x000fea0003800200 */
.L_x_7315:
        /* <DEDUP_REMOVED lines=8> */
.L_x_7300:
        /* <DEDUP_REMOVED lines=17> */
[-C--:B------:R-:W-:Y:S01]  /*2b20*/  IABS R11, R49.reuse ;  /* 0x00000031000b7213 */ /* 0x080fe20000000000 */
[----:B------:R-:W-:Y:S01]  /*2b30*/  UMOV UR4, 0x400 ;  /* 0x0000040000047882 */ /* 0x000fe20000000000 */
[----:B------:R-:W-:Y:S01]  /*2b40*/  IABS R10, R6 ;  /* 0x00000006000a7213 */ /* 0x000fe20000000000 */
[----:B------:R-:W-:Y:S01]  /*2b50*/  IMAD.WIDE.U32 R94, R45, 0x10, R12 ;  /* 0x000000102d5e7825 */ /* 0x000fe200078e000c */
[----:B------:R-:W3:Y:S01]  /*2b60*/  LDC.64 R38, c[0x0][0x450] ;  /* 0x00011400ff267b82 */ /* 0x000ee20000000a00 */
[----:B------:R-:W-:Y:S01]  /*2b70*/  LOP3.LUT R6, R6, R49, RZ, 0x3c, !PT ;  /* 0x0000003106067212 */ /* 0x000fe200078e3cff */
[----:B------:R-:W4:Y:S01]  /*2b80*/  LDCU.64 UR14, c[0x0][0x460] ;  /* 0x00008c00ff0e77ac */ /* 0x000f220008000a00 */
[----:B------:R-:W-:Y:S01]  /*2b90*/  IMAD.MOV R11, RZ, RZ, -R11 ;  /* 0x000000ffff0b7224 */ /* 0x000fe200078e0a0b */
[----:B------:R-:W-:Y:S01]  /*2ba0*/  MOV R41, R0 ;  /* 0x0000000000297202 */ /* 0x000fe20000000f00 */
[----:B------:R-:W-:Y:S01]  /*2bb0*/  IMAD.MOV.U32 R40, RZ, RZ, R42 ;  /* 0x000000ffff287224 */ /* 0x000fe200078e002a */
[----:B------:R-:W-:Y:S01]  /*2bc0*/  ISETP.GE.AND P5, PT, R6, RZ, PT ;  /* 0x000000ff0600720c */ /* 0x000fe20003fa6270 */
[----:B------:R-:W-:Y:S01]  /*2bd0*/  IMAD.MOV.U32 R104, RZ, RZ, R53 ;  /* 0x000000ffff687224 */ /* 0x000fe200078e0035 */
[----:B------:R-:W-:Y:S01]  /*2be0*/  MOV R103, R55 ;  /* 0x0000003700677202 */ /* 0x000fe20000000f00 */
[----:B------:R-:W-:Y:S01]  /*2bf0*/  UMOV UR7, UR8 ;  /* 0x0000000800077c82 */ /* 0x000fe20008000000 */
[----:B--2---:R-:W2:Y:S01]  /*2c00*/  MUFU.RCP R8, R8 ;  /* 0x0000000800087308 */ /* 0x004ea20000001000 */
[----:B0-----:R-:W-:-:S03]  /*2c10*/  ULEA UR5, UR5, UR4, 0x18 ;  /* 0x0000000405057291 */ /* 0x001fc6000f8ec0ff */
[----:B------:R-:W-:Y:S01]  /*2c20*/  UMOV UR4, URZ ;  /* 0x000000ff00047c82 */ /* 0x000fe20008000000 */
[----:B------:R-:W-:-:S03]  /*2c30*/  UIADD3 UR6, UPT, UPT, UR5, 0x440, URZ ;  /* 0x0000044005067890 */ /* 0x000fc6000fffe0ff */
[----:B------:R-:W-:Y:S01]  /*2c40*/  UMOV UR5, URZ ;  /* 0x000000ff00057c82 */ /* 0x000fe20008000000 */
[----:B--2---:R-:W-:-:S06]  /*2c50*/  IADD3 R5, PT, PT, R8, 0xffffffe, RZ ;  /* 0x0ffffffe08057810 */ /* 0x004fcc0007ffe0ff */
[----:B------:R-:W0:Y:S02]  /*2c60*/  F2I.FTZ.U32.TRUNC.NTZ R5, R5 ;  /* 0x0000000500057305 */ /* 0x000e24000021f000 */
[----:B0-----:R-:W-:-:S05]  /*2c70*/  IADD3 R4, PT, PT, RZ, -R5, RZ ;  /* 0x80000005ff047210 */ /* 0x001fca0007ffe0ff */
[----:B------:R-:W-:Y:S01]  /*2c80*/  IMAD R9, R4, R7, RZ ;  /* 0x0000000704097224 */ /* 0x000fe200078e02ff */
[----:B------:R-:W-:-:S05]  /*2c90*/  MOV R4, RZ ;  /* 0x000000ff00047202 */ /* 0x000fca0000000f00 */
        /* <DEDUP_REMOVED lines=13> */
[----:B------:R-:W-:-:S05]  /*2d70*/  @P0 VIADD R99, R99, 0x1 ;  /* 0x0000000163630836 */ /* 0x000fca0000000000 */
[----:B------:R-:W-:Y:S02]  /*2d80*/  @!P5 IADD3 R99, PT, PT, -R99, RZ, RZ ;  /* 0x000000ff6363d210 */ /* 0x000fe40007ffe1ff */
[----:B-1-34-:R-:W-:-:S07]  /*2d90*/  @!P4 LOP3.LUT R99, RZ, R49, RZ, 0x33, !PT ;  /* 0x00000031ff63c212 */ /* 0x01afce00078e33ff */
.L_x_7323:
[----:B01----:R-:W-:Y:S01]  /*2da0*/  MOV R4, R94 ;  /* 0x0000005e00047202 */ /* 0x003fe20000000f00 */
[----:B------:R-:W2:Y:S01]  /*2db0*/  LDG.E R105, desc[UR12][R40.64] ;  /* 0x0000000c28697981 */ /* 0x000ea2000c1e1900 */
[----:B------:R-:W-:Y:S01]  /*2dc0*/  MOV R5, R95 ;  /* 0x0000005f00057202 */ /* 0x000fe20000000f00 */
[----:B------:R-:W-:-:S05]  /*2dd0*/  IMAD.MOV.U32 R9, RZ, RZ, R96 ;  /* 0x000000ffff097224 */ /* 0x000fca00078e0060 */
[----:B------:R-:W3:Y:S01]  /*2de0*/  LDG.E.128 R4, desc[UR12][R4.64] ;  /* 0x0000000c04047981 */ /* 0x000ee2000c1e1d00 */
        /* <DEDUP_REMOVED lines=9> */
[----:B------:R-:W-:Y:S01]  /*2e80*/  FMUL.FTZ R106, R110, R71 ;  /* 0x000000476e6a7220 */ /* 0x000fe20000410000 */
[C---:B---3--:R-:W-:Y:S01]  /*2e90*/  PRMT R108, R4.reuse, 0x7632, R108 ;  /* 0x00007632046c7816 */ /* 0x048fe2000000006c */
[----:B------:R0:W1:Y:S01]  /*2ea0*/  MUFU.EX2 R111, R105 ;  /* 0x00000069006f7308 */ /* 0x0000620000000800 */
[----:B------:R-:W-:Y:S01]  /*2eb0*/  SHF.L.U32 R115, R4, 0x10, RZ ;  /* 0x0000001004737819 */ /* 0x000fe200000006ff */
[C---:B------:R-:W-:Y:S01]  /*2ec0*/  FMUL.FTZ R125, R110.reuse, R81 ;  /* 0x000000516e7d7220 */ /* 0x040fe20000410000 */
[----:B------:R-:W-:Y:S01]  /*2ed0*/  PRMT R4, R5, 0x7632, R4 ;  /* 0x0000763205047816 */ /* 0x000fe20000000004 */
[----:B------:R-:W-:Y:S01]  /*2ee0*/  IMAD.U32 R118, R7, 0x10000, RZ ;  /* 0x0001000007767824 */ /* 0x000fe200078e00ff */
[----:B------:R-:W-:Y:S01]  /*2ef0*/  SHF.L.U32 R112, R5, 0x10, RZ ;  /* 0x0000001005707819 */ /* 0x000fe200000006ff */
[----:B------:R-:W-:Y:S01]  /*2f00*/  FMUL.FTZ R120, R110, R84 ;  /* 0x000000546e787220 */ /* 0x000fe20000410000 */
[----:B------:R-:W-:Y:S01]  /*2f10*/  SHF.L.U32 R5, R108, 0x10, RZ ;  /* 0x000000106c057819 */ /* 0x000fe200000006ff */
[----:B------:R2:W-:Y:S01]  /*2f20*/  MUFU.EX2 R117, R109 ;  /* 0x0000006d00757308 */ /* 0x0005e20000000800 */
[----:B------:R-:W-:Y:S01]  /*2f30*/  PRMT R114, R6, 0x7632, R114 ;  /* 0x0000763206727816 */ /* 0x000fe20000000072 */
[----:B------:R-:W-:Y:S01]  /*2f40*/  FMUL.FTZ R108, R112, R87 ;  /* 0x00000057706c7220 */ /* 0x000fe20000410000 */
[----:B------:R-:W-:Y:S01]  /*2f50*/  SHF.L.U32 R113, R6, 0x10, RZ ;  /* 0x0000001006717819 */ /* 0x000fe200000006ff */
[----:B------:R-:W-:Y:S01]  /*2f60*/  FMUL.FTZ R6, R110, R78 ;  /* 0x0000004e6e067220 */ /* 0x000fe20000410000 */
[----:B------:R-:W-:Y:S01]  /*2f70*/  FMUL.FTZ R5, R5, R90 ;  /* 0x0000005a05057220 */ /* 0x000fe20000410000 */
[----:B----4-:R-:W-:Y:S01]  /*2f80*/  PRMT R122, R8, 0x7632, R122 ;  /* 0x00007632087a7816 */ /* 0x010fe2000000007a */
[----:B------:R-:W-:Y:S01]  /*2f90*/  FMUL.FTZ R112, R110, R85 ;  /* 0x000000556e707220 */ /* 0x000fe20000410000 */
[----:B0-----:R-:W-:Y:S01]  /*2fa0*/  SHF.L.U32 R105, R8, 0x10, RZ ;  /* 0x0000001008697819 */ /* 0x001fe200000006ff */
[----:B------:R0:W-:Y:S01]  /*2fb0*/  MUFU.EX2 R119, R6 ;  /* 0x0000000600777308 */ /* 0x0001e20000000800 */
[----:B------:R-:W-:-:S02]  /*2fc0*/  PRMT R8, R9, 0x7632, R8 ;  /* 0x0000763209087816 */ /* 0x000fc40000000008 */
[----:B------:R-:W-:Y:S02]  /*2fd0*/  SHF.L.U32 R107, R9, 0x10, RZ ;  /* 0x00000010096b7819 */ /* 0x000fe400000006ff */
[C---:B------:R-:W-:Y:S02]  /*2fe0*/  PRMT R9, R10.reuse, 0x7632, R9 ;  /* 0x000076320a097816 */ /* 0x040fe40000000009 */
[----:B--2---:R-:W-:Y:S01]  /*2ff0*/  SHF.L.U32 R109, R10, 0x10, RZ ;  /* 0x000000100a6d7819 */ /* 0x004fe200000006ff */
[----:B------:R2:W3:Y:S01]  /*3000*/  MUFU.EX2 R116, R106 ;  /* 0x0000006a00747308 */ /* 0x0004e20000000800 */
[----:B0-----:R-:W-:Y:S02]  /*3010*/  SHF.L.U32 R6, R4, 0x10, RZ ;  /* 0x0000001004067819 */ /* 0x001fe400000006ff */
[----:B------:R-:W-:Y:S02]  /*3020*/  FSEL R10, R5, RZ, !P5 ;  /* 0x000000ff050a7208 */ /* 0x000fe40006800000 */
[----:B------:R-:W0:Y:S01]  /*3030*/  @P0 LDS.64 R4, [UR6] ;  /* 0x00000006ff040984 */ /* 0x000e220008000a00 */
[----:B------:R-:W-:Y:S01]  /*3040*/  PRMT R121, R7, 0x7632, R121 ;  /* 0x0000763207797816 */ /* 0x000fe20000000079 */
[----:B------:R-:W-:Y:S01]  /*3050*/  FMUL.FTZ R7, R110, R73 ;  /* 0x000000496e077220 */ /* 0x000fe20000410000 */
[----:B------:R-:W4:Y:S01]  /*3060*/  MUFU.EX2 R125, R125 ;  /* 0x0000007d007d7308 */ /* 0x000f220000000800 */
[----:B------:R-:W-:Y:S01]  /*3070*/  FMUL.FTZ R6, R6, R91 ;  /* 0x0000005b06067220 */ /* 0x000fe20000410000 */
[C---:B------:R-:W-:Y:S01]  /*3080*/  PRMT R123, R11.reuse, 0x7632, R123 ;  /* 0x000076320b7b7816 */ /* 0x040fe2000000007b */
[----:B--2---:R-:W-:Y:S01]  /*3090*/  IMAD.U32 R106, R11, 0x10000, RZ ;  /* 0x000100000b6a7824 */ /* 0x004fe200078e00ff */
[----:B-1----:R-:W-:Y:S01]  /*30a0*/  FSEL R11, R111, 1, !P5 ;  /* 0x3f8000006f0b7808 */ /* 0x002fe20006800000 */
[----:B------:R-:W-:Y:S01]  /*30b0*/  FMUL.FTZ R110, R113, R88 ;  /* 0x00000058716e7220 */ /* 0x000fe20000410000 */
[----:B------:R-:W-:Y:S01]  /*30c0*/  FSEL R113, R6, RZ, !P6 ;  /* 0x000000ff06717208 */ /* 0x000fe20007000000 */
[----:B------:R-:W-:Y:S01]  /*30d0*/  FMUL.FTZ R6, R118, R89 ;  /* 0x0000005976067220 */ /* 0x000fe20000410000 */
[----:B------:R4:W1:Y:S01]  /*30e0*/  MUFU.EX2 R126, R120 ;  /* 0x00000078007e7308 */ /* 0x0008620000000800 */
[----:B---3--:R-:W-:-:S02]  /*30f0*/  FSEL R111, R116, 1, !P4 ;  /* 0x3f800000746f7808 */ /* 0x008fc40006000000 */
[-C--:B------:R-:W-:Y:S02]  /*3100*/  ISETP.GE.U32.AND P5, PT, R66, R27.reuse, PT ;  /* 0x0000001b4200720c */ /* 0x080fe40003fa6070 */
[----:B------:R-:W-:Y:S02]  /*3110*/  FSEL R116, R117, 1, !P6 ;  /* 0x3f80000075747808 */ /* 0x000fe40007000000 */
[----:B------:R-:W-:Y:S01]  /*3120*/  ISETP.GE.U32.AND P6, PT, R62, R27, PT ;  /* 0x0000001b3e00720c */ /* 0x000fe20003fc6070 */
[----:B------:R2:W-:Y:S01]  /*3130*/  MUFU.EX2 R124, R7 ;  /* 0x00000007007c7308 */ /* 0x0005e20000000800 */
[----:B------:R-:W-:Y:S02]  /*3140*/  FSEL R118, R119, 1, !P5 ;  /* 0x3f80000077767808 */ /* 0x000fe40006800000 */
[----:B------:R-:W-:Y:S01]  /*3150*/  FSEL R119, R6, RZ, !P6 ;  /* 0x000000ff06777208 */ /* 0x000fe20007000000 */
[----:B------:R-:W-:Y:S01]  /*3160*/  IMAD.U32 R6, R121, 0x10000, RZ ;  /* 0x0001000079067824 */ /* 0x000fe200078e00ff */
[----:B----4-:R-:W-:Y:S01]  /*3170*/  FSEL R120, R125, 1, !P6 ;  /* 0x3f8000007d787808 */ /* 0x010fe20007000000 */
[----:B------:R-:W-:Y:S01]  /*3180*/  FMUL.FTZ R125, R115, R86 ;  /* 0x00000056737d7220 */ /* 0x000fe20000410000 */
[----:B------:R-:W-:Y:S01]  /*3190*/  FSEL R108, R108, RZ, !P4 ;  /* 0x000000ff6c6c7208 */ /* 0x000fe20006000000 */
[----:B------:R3:W4:Y:S01]  /*31a0*/  MUFU.EX2 R128, R112 ;  /* 0x0000007000807308 */ /* 0x0007220000000800 */
[----:B--2---:R-:W-:Y:S01]  /*31b0*/  SHF.L.U32 R7, R114, 0x10, RZ ;  /* 0x0000001072077819 */ /* 0x004fe200000006ff */
[----:B------:R-:W-:Y:S01]  /*31c0*/  FMUL.FTZ R6, R6, R93 ;  /* 0x0000005d06067220 */ /* 0x000fe20000410000 */
[-C--:B------:R-:W-:Y:S01]  /*31d0*/  ISETP.GE.U32.AND P4, PT, R64, R27.reuse, PT ;  /* 0x0000001b4000720c */ /* 0x080fe20003f86070 */
[----:B------:R-:W-:Y:S01]  /*31e0*/  IMAD.U32 R115, R123, 0x10000, RZ ;  /* 0x000100007b737824 */ /* 0x000fe200078e00ff */
[----:B------:R-:W-:Y:S01]  /*31f0*/  FSEL R117, R110, RZ, !P5 ;  /* 0x000000ff6e757208 */ /* 0x000fe20006800000 */
[----:B------:R-:W-:Y:S01]  /*3200*/  FMUL.FTZ R7, R7, R92 ;  /* 0x0000005c07077220 */ /* 0x000fe20000410000 */
[----:B------:R-:W-:-:S02]  /*3210*/  ISETP.GE.U32.AND P6, PT, R52, R27, PT ;  /* 0x0000001b3400720c */ /* 0x000fc40003fc6070 */
[----:B------:R-:W-:Y:S02]  /*3220*/  ISETP.GE.U32.AND P5, PT, R60, R27, PT ;  /* 0x0000001b3c00720c */ /* 0x000fe40003fa6070 */
[----:B------:R-:W-:Y:S02]  /*3230*/  SHF.L.U32 R110, R122, 0x10, RZ ;  /* 0x000000107a6e7819 */ /* 0x000fe400000006ff */
[----:B------:R-:W-:Y:S02]  /*3240*/  FSEL R121, R125, RZ, !P6 ;  /* 0x000000ff7d797208 */ /* 0x000fe40007000000 */
[----:B-1----:R-:W-:Y:S02]  /*3250*/  FSEL R123, R126, 1, !P4 ;  /* 0x3f8000007e7b7808 */ /* 0x002fe40006000000 */
[----:B---3--:R-:W-:Y:S02]  /*3260*/  SHF.L.U32 R112, R8, 0x10, RZ ;  /* 0x0000001008707819 */ /* 0x008fe400000006ff */
[----:B------:R-:W-:-:S02]  /*3270*/  SHF.L.U32 R114, R9, 0x10, RZ ;  /* 0x0000001009727819 */ /* 0x000fc400000006ff */
[----:B----4-:R-:W-:Y:S02]  /*3280*/  FSEL R122, R128, 1, !P5 ;  /* 0x3f800000807a7808 */ /* 0x010fe40006800000 */
[----:B------:R-:W-:Y:S02]  /*3290*/  FSEL R124, R124, 1, !P6 ;  /* 0x3f8000007c7c7808 */ /* 0x000fe40007000000 */
[----:B------:R-:W-:Y:S02]  /*32a0*/  FSEL R126, R7, RZ, !P4 ;  /* 0x000000ff077e7208 */ /* 0x000fe40006000000 */
[----:B------:R-:W-:Y:S01]  /*32b0*/  FSEL R125, R6, RZ, !P5 ;  /* 0x000000ff067d7208 */ /* 0x000fe20006800000 */
[----:B0-----:R-:W-:Y:S06]  /*32c0*/  @P0 BRA `(.L_x_7318) ;  /* 0x0000000000340947 */ /* 0x001fec0003800000 */
[----:B------:R-:W-:Y:S01]  /*32d0*/  HFMA2 R4, -RZ, RZ, 1.875, 0 ;  /* 0x3f800000ff047431 */ /* 0x000fe200000001ff */
[----:B------:R-:W-:Y:S06]  /*32e0*/  @!P1 BRA `(.L_x_7319) ;  /* 0x0000000000149947 */ /* 0x000fec0003800000 */
[----:B------:R-:W-:-:S04]  /*32f0*/  IADD3 R6, P0, PT, R103, R44, RZ ;  /* 0x0000002c67067210 */ /* 0x000fc80007f1e0ff */
[----:B------:R-:W-:-:S05]  /*3300*/  IADD3.X R7, PT, PT, R104, R43, RZ, P0, !PT ;  /* 0x0000002b68077210 */ /* 0x000fca00007fe4ff */
[----:B------:R-:W2:Y:S02]  /*3310*/  LDG.E.U16 R6, desc[UR12][R6.64] ;  /* 0x0000000c06067981 */ /* 0x000ea4000c1e1500 */
[----:B--2---:R-:W-:Y:S01]  /*3320*/  SHF.L.U32 R5, R6, 0x10, RZ ;  /* 0x0000001006057819 */ /* 0x004fe200000006ff */
[----:B------:R-:W-:Y:S06]  /*3330*/  BRA `(.L_x_7318) ;  /* 0x0000000000187947 */ /* 0x000fec0003800000 */
.L_x_7319:
[----:B------:R-:W-:Y:S01]  /*3340*/  IMAD.MOV.U32 R5, RZ, RZ, RZ ;  /* 0x000000ffff057224 */ /* 0x000fe200078e00ff */
[----:B------:R-:W-:Y:S06]  /*3350*/  @!P2 BRA `(.L_x_7318) ;  /* 0x000000000010a947 */ /* 0x000fec0003800000 */
[----:B------:R-:W-:Y:S02]  /*3360*/  MOV R6, R103 ;  /* 0x0000006700067202 */ /* 0x000fe40000000f00 */
[----:B------:R-:W-:-:S05]  /*3370*/  MOV R7, R104 ;  /* 0x0000006800077202 */ /* 0x000fca0000000f00 */
[----:B------:R-:W2:Y:S02]  /*3380*/  LDG.E.U16 R5, desc[UR12][R6.64] ;  /* 0x0000000c06057981 */ /* 0x000ea4000c1e1500 */
[----:B--2---:R-:W-:-:S07]  /*3390*/  SHF.L.U32 R5, R5, 0x10, RZ ;  /* 0x0000001005057819 */ /* 0x004fce00000006ff */
.L_x_7318:
        /* <DEDUP_REMOVED lines=93> */
.L_x_7322:
[----:B------:R-:W-:-:S04]  /*3970*/  ISETP.NE.AND P0, PT, R54, R63, PT ;  /* 0x0000003f3600720c */ /* 0x000fc80003f05270 */
[----:B------:R-:W-:-:S13]  /*3980*/  ISETP.NE.OR P0, PT, R102, RZ, P0 ;  /* 0x000000ff6600720c */ /* 0x000fda0000705670 */
[----:B0-----:R-:W-:Y:S02]  /*3990*/  @!P0 F2FP.BF16.F32.PACK_AB R5, RZ, R5 ;  /* 0x00000005ff05823e */ /* 0x001fe400000010ff */
[----:B------:R-:W-:Y:S02]  /*39a0*/  @!P0 MOV R4, R103 ;  /* 0x0000006700048202 */ /* 0x000fe40000000f00 */
[----:B------:R-:W-:Y:S01]  /*39b0*/  PRMT R6, R5, 0x7610, R6 ;  /* 0x0000761005067816 */ /* 0x000fe20000000006 */
[----:B------:R-:W-:-:S05]  /*39c0*/  @!P0 IMAD.MOV.U32 R5, RZ, RZ, R104 ;  /* 0x000000ffff058224 */ /* 0x000fca00078e0068 */
[----:B------:R1:W-:Y:S02]  /*39d0*/  @!P0 STG.E.U16 desc[UR12][R4.64], R6 ;  /* 0x0000000604008986 */ /* 0x0003e4000c10150c */
.L_x_7321:
[----:B------:R-:W-:Y:S05]  /*39e0*/  BSYNC.RECONVERGENT B0 ;  /* 0x0000000000007941 */ /* 0x000fea0003800200 */
.L_x_7320:
        /* <DEDUP_REMOVED lines=22> */
.L_x_7317:
        /* <DEDUP_REMOVED lines=95> */
.L_x_7325:
        /* <DEDUP_REMOVED lines=12> */
.L_x_8114:


//--------------------- .text._Z25selective_scan_fwd_kernelI32Selective_Scan_fwd_kernel_traitsILi32ELi8ELi1ELb1ELb1ELb1ELb1ELb1EN3c108BFloat16EfS2_EEv13SSMParamsBase --------------------------
	.section	.text._Z25selective_scan_fwd_kernelI32Selective_Scan_fwd_kernel_traitsILi32ELi8ELi1ELb1ELb1ELb1ELb1ELb1EN3c108BFloat16EfS2_EEv13SSMParamsBase,"ax",@progbits
	.align	128
        .global         _Z25selective_scan_fwd_kernelI32Selective_Scan_fwd_kernel_traitsILi32ELi8ELi1ELb1ELb1ELb1ELb1ELb1EN3c108BFloat16EfS2_EEv13SSMParamsBase
        .type           _Z25selective_scan_fwd_kernelI32Selective_Scan_fwd_kernel_traitsILi32ELi8ELi1ELb1ELb1ELb1ELb1ELb1EN3c108BFloat16EfS2_EEv13SSMParamsBase,@function
        .size           _Z25selective_scan_fwd_kernelI32Selective_Scan_fwd_kernel_traitsILi32ELi8ELi1ELb1ELb1ELb1ELb1ELb1EN3c108BFloat16EfS2_EEv13SSMParamsBase,(.L_x_8115 - _Z25selective_scan_fwd_kernelI32Selective_Scan_fwd_kernel_traitsILi32ELi8ELi1ELb1ELb1ELb1ELb1ELb1EN3c108BFloat16EfS2_EEv13SSMParamsBase)
        .other          _Z25selective_scan_fwd_kernelI32Selective_Scan_fwd_kernel_traitsILi32ELi8ELi1ELb1ELb1ELb1ELb1ELb1EN3c108BFloat16EfS2_EEv13SSMParamsBase,@"STO_CUDA_ENTRY STV_DEFAULT"
_Z25selective_scan_fwd_kernelI32Selective_Scan_fwd_kernel_traitsILi32ELi8ELi1ELb1ELb1ELb1ELb1ELb1EN3c108BFloat16EfS2_EEv13SSMParamsBase:
.text._Z25selective_scan_fwd_kernelI32Selective_Scan_fwd_kernel_traitsILi32ELi8ELi1ELb1ELb1ELb1ELb1ELb1EN3c108BFloat16EfS2_EEv13SSMParamsBase:
        /* <DEDUP_REMOVED lines=43> */
.L_x_7326:
        /* <DEDUP_REMOVED lines=94> */
.L_x_7327:
        /* <DEDUP_REMOVED lines=11> */
.L_x_7328:
        /* <DEDUP_REMOVED lines=72> */
.L_x_7329:
        /* <DEDUP_REMOVED lines=29> */
.L_x_7330:
        /* <DEDUP_REMOVED lines=35> */
.L_x_7354:
        /* <DEDUP_REMOVED lines=171> */
.L_x_7332:
[----:B------:R-:W-:Y:S05]  /*1c70*/  BSYNC.RECONVERGENT B0 ;  /* 0x0000000000007941 */ /* 0x000fea0003800200 */
.L_x_7331:
        /* <DEDUP_REMOVED lines=38> */
.L_x_7334:
[----:B------:R-:W-:Y:S05]  /*1ee0*/  BSYNC.RECONVERGENT B0 ;  /* 0x0000000000007941 */ /* 0x000fea0003800200 */
.L_x_7333:
        /* <DEDUP_REMOVED lines=38> */
.L_x_7336:
[----:B------:R-:W-:Y:S05]  /*2150*/  BSYNC.RECONVERGENT B0 ;  /* 0x0000000000007941 */ /* 0x000fea0003800200 */
.L_x_7335:
        /* <DEDUP_REMOVED lines=38> */
.L_x_7338:
[----:B------:R-:W-:Y:S05]  /*23c0*/  BSYNC.RECONVERGENT B0 ;  /* 0x0000000000007941 */ /* 0x000fea0003800200 */
.L_x_7337:
        /* <DEDUP_REMOVED lines=38> */
.L_x_7340:
[----:B------:R-:W-:Y:S05]  /*2630*/  BSYNC.RECONVERGENT B0 ;  /* 0x0000000000007941 */ /* 0x000fea0003800200 */
.L_x_7339:
        /* <DEDUP_REMOVED lines=38> */
.L_x_7342:
[----:B------:R-:W-:Y:S05]  /*28a0*/  BSYNC.RECONVERGENT B0 ;  /* 0x0000000000007941 */ /* 0x000fea0003800200 */
.L_x_7341:
        /* <DEDUP_REMOVED lines=38> */
.L_x_7344:
[----:B------:R-:W-:Y:S05]  /*2b10*/  BSYNC.RECONVERGENT B0 ;  /* 0x0000000000007941 */ /* 0x000fea0003800200 */
.L_x_7343:
        /* <DEDUP_REMOVED lines=39> */
.L_x_7346:
[----:B------:R-:W-:Y:S05]  /*2d90*/  BSYNC.RECONVERGENT B0 ;  /* 0x0000000000007941 */ /* 0x000fea0003800200 */
.L_x_7345:
        /* <DEDUP_REMOVED lines=89> */
.L_x_7353:
        /* <DEDUP_REMOVED lines=191> */
.L_x_7349:
[----:B------:R-:W-:Y:S02]  /*3f20*/  LOP3.LUT P6, RZ, R119, 0x20, RZ, 0xc0, !PT ;  /* 0x0000002077ff7812 */ /* 0x000fe400078cc0ff */
[----:B------:R-:W-:-:S11]  /*3f30*/  MOV R27, RZ ;  /* 0x000000ff001b7202 */ /* 0x000fd60000000f00 */
[----:B------:R-:W-:Y:S05]  /*3f40*/  @!P6 BRA `(.L_x_7348) ;  /* 0x000000000010e947 */ /* 0x000fea0003800000 */
[----:B------:R-:W-:-:S05]  /*3f50*/  IADD3 R28, P6, PT, R90, R109, RZ ;  /* 0x0000006d5a1c7210 */ /* 0x000fca0007fde0ff */
[----:B------:R-:W-:-:S05]  /*3f60*/  IMAD.X R29, R61, 0x1, R110, P6 ;  /* 0x000000013d1d7824 */ /* 0x000fca00030e066e */
[----:B------:R-:W2:Y:S02]  /*3f70*/  LDG.E.U16 R28, desc[UR10][R28.64] ;  /* 0x0000000a1c1c7981 */ /* 0x000ea4000c1e1500 */
[----:B--2---:R-:W-:-:S07]  /*3f80*/  IMAD.U32 R27, R28, 0x10000, RZ ;  /* 0x000100001c1b7824 */ /* 0x004fce00078e00ff */
.L_x_7348:
        /* <DEDUP_REMOVED lines=96> */
.L_x_7352:
        /* <DEDUP_REMOVED lines=8> */
.L_x_7351:
[----:B------:R-:W-:Y:S05]  /*4610*/  BSYNC.RECONVERGENT B0 ;  /* 0x0000000000007941 */ /* 0x000fea0003800200 */
.L_x_7350:
        /* <DEDUP_REMOVED lines=22> */
.L_x_7347:
        /* <DEDUP_REMOVED lines=237> */
.L_x_7355:
        /* <DEDUP_REMOVED lines=11> */
.L_x_8115:


//--------------------- .text._Z25selective_scan_fwd_kernelI32Selective_Scan_fwd_kernel_traitsILi32ELi4ELi1ELb0ELb1ELb1ELb0ELb0EN3c108BFloat16EfS2_EEv13SSMParamsBase --------------------------
	.section	.text._Z25selective_scan_fwd_kernelI32Selective_Scan_fwd_kernel_traitsILi32ELi4ELi1ELb0ELb1ELb1ELb0ELb0EN3c108BFloat16EfS2_EEv13SSMParamsBase,"ax",@progbits
	.align	128
        .global         _Z25selective_scan_fwd_kernelI32Selective_Scan_fwd_kernel_traitsILi32ELi4ELi1ELb0ELb1ELb1ELb0ELb0EN3c108BFloat16EfS2_EEv13SSMParamsBase
        .type           _Z25selective_scan_fwd_kernelI32Selective_Scan_fwd_kernel_traitsILi32ELi4ELi1ELb0ELb1ELb1ELb0ELb0EN3c108BFloat16EfS2_EEv13SSMParamsBase,@function
        .size           _Z25selective_scan_fwd_kernelI32Selective_Scan_fwd_kernel_traitsILi32ELi4ELi1ELb0ELb1ELb1ELb0ELb0EN3c108BFloat16EfS2_EEv13SSMParamsBase,(.L_x_8116 - _Z25selective_scan_fwd_kernelI32Selective_Scan_fwd_kernel_traitsILi32ELi4ELi1ELb0ELb1ELb1ELb0ELb0EN3c108BFloat16EfS2_EEv13SSMParamsBase)
        .other          _Z25selective_scan_fwd_kernelI32Selective_Scan_fwd_kernel_traitsILi32ELi4ELi1ELb0ELb1ELb1ELb0ELb0EN3c108BFloat16EfS2_EEv13SSMParamsBase,@"STO_CUDA_ENTRY STV_DEFAULT"
_Z25selective_scan_fwd_kernelI32Selective_Scan_fwd_kernel_traitsILi32ELi4ELi1ELb0ELb1ELb1ELb0ELb0EN3c108BFloat16EfS2_EEv13SSMParamsBase:
.text._Z25selective_scan_fwd_kernelI32Selective_Scan_fwd_kernel_traitsILi32ELi4ELi1ELb0ELb1ELb1ELb0ELb0EN3c108BFloat16EfS2_EEv13SSMParamsBase:
        /* <DEDUP_REMOVED lines=37> */
.L_x_7356:
        /* <DEDUP_REMOVED lines=83> */
.L_x_7357:
        /* <DEDUP_REMOVED lines=11> */
.L_x_7358:
        /* <DEDUP_REMOVED lines=70> */
.L_x_7359:
        /* <DEDUP_REMOVED lines=30> */
.L_x_7360:
        /* <DEDUP_REMOVED lines=32> */
.L_x_7376:
[----:B0-----:R-:W0:Y:S02]  /*1070*/  LDC.64 R12, c[0x0][0x4f8] ;  /* 0x00013e00ff0c7b82 */ /* 0x001e240000000a00 */
        /* <DEDUP_REMOVED lines=105> */
.L_x_7362:
[----:B------:R-:W-:Y:S05]  /*1710*/  BSYNC.RECONVERGENT B0 ;  /* 0x0000000000007941 */ /* 0x000fea0003800200 */
.L_x_7361:
        /* <DEDUP_REMOVED lines=36> */
.L_x_7364:
[----:B------:R-:W-:Y:S05]  /*1960*/  BSYNC.RECONVERGENT B0 ;  /* 0x0000000000007941 */ /* 0x000fea0003800200 */
.L_x_7363:
        /* <DEDUP_REMOVED lines=32> */
.L_x_7366:
[----:B------:R-:W-:Y:S05]  /*1b70*/  BSYNC.RECONVERGENT B0 ;  /* 0x0000000000007941 */ /* 0x000fea0003800200 */
.L_x_7365:
        /* <DEDUP_REMOVED lines=32> */
.L_x_7368:
[----:B------:R-:W-:Y:S05]  /*1d80*/  BSYNC.RECONVERGENT B0 ;  /* 0x0000000000007941 */ /* 0x000fea0003800200 */
.L_x_7367:
[----:B------:R-:W0:Y:S01]  /*1d90*/  LDCU UR7, c[0x0][0x38c] ;  /* 0x00007180ff0777ac */ /* 0x000e220008000800 */
[----:B------:R-:W-:Y:S01]  /*1da0*/  MOV R15, R53 ;  /* 0x00000035000f7202 */ /* 0x000fe20000000f00 */
[----:B------:R-:W-:Y:S02]  /*1db0*/  IMAD.MOV.U32 R14, RZ, RZ, R54 ;  /* 0x000000ffff0e7224 */ /* 0x000fe400078e0036 */
[----:B------:R-:W-:Y:S02]  /*1dc0*/  IMAD.MOV.U32 R16, RZ, RZ, R52 ;  /* 0x000000ffff107224 */ /* 0x000fe400078e0034 */
[----:B------:R-:W-:Y:S02]  /*1dd0*/  IMAD.MOV.U32 R17, RZ, RZ, R51 ;  /* 0x000000ffff117224 */ /* 0x000fe400078e0033 */
[----:B------:R-:W-:-:S04]  /*1de0*/  IMAD.WIDE.U32 R52, R64, 0x2, R14 ;  /* 0x0000000240347825 */ /* 0x000fc800078e000e */
[----:B------:R-:W-:Y:S01]  /*1df0*/  IMAD.WIDE.U32 R14, R64, 0x2, R16 ;  /* 0x00000002400e7825 */ /* 0x000fe200078e0010 */
[----:B------:R-:W-:-:S03]  /*1e00*/  SHF.L.U32 R17, R13, 0x10, RZ ;  /* 0x000000100d117819 */ /* 0x000fc600000006ff */
[----:B------:R-:W-:Y:S01]  /*1e10*/  IMAD.MOV.U32 R54, RZ, RZ, R52 ;  /* 0x000000ffff367224 */ /* 0x000fe200078e0034 */
[----:B------:R-:W-:Y:S01]  /*1e20*/  MOV R52, R14 ;  /* 0x0000000e00347202 */ /* 0x000fe20000000f00 */
[----:B0-----:R-:W-:Y:S01]  /*1e30*/  UISETP.GE.AND UP0, UPT, UR7, 0x1, UPT ;  /* 0x000000010700788c */ /* 0x001fe2000bf06270 */
[--C-:B------:R-:W-:Y:S01]  /*1e40*/  IMAD.MOV.U32 R51, RZ, RZ, R15.reuse ;  /* 0x000000ffff337224 */ /* 0x100fe200078e000f */
[C---:B------:R-:W-:Y:S01]  /*1e50*/  PRMT R14, R12.reuse, 0x7632, R14 ;  /* 0x000076320c0e7816 */ /* 0x040fe2000000000e */
[----:B------:R-:W-:Y:S01]  /*1e60*/  IMAD.U32 R72, R12, 0x10000, RZ ;  /* 0x000100000c487824 */ /* 0x000fe200078e00ff */
[----:B------:R-:W-:Y:S01]  /*1e70*/  PRMT R15, R13, 0x7632, R15 ;  /* 0x000076320d0f7816 */ /* 0x000fe2000000000f */
[-C--:B------:R-:W-:Y:S02]  /*1e80*/  FMUL.FTZ R70, R17, R44.reuse ;  /* 0x0000002c11467220 */ /* 0x080fe40000410000 */
[----:B------:R-:W-:Y:S02]  /*1e90*/  IMAD.U32 R14, R14, 0x10000, RZ ;  /* 0x000100000e0e7824 */ /* 0x000fe400078e00ff */
[----:B------:R-:W-:Y:S01]  /*1ea0*/  FMUL.FTZ R68, R72, R44 ;  /* 0x0000002c48447220 */ /* 0x000fe20000410000 */
[----:B------:R-:W-:-:S02]  /*1eb0*/  IMAD.U32 R15, R15, 0x10000, RZ ;  /* 0x000100000f0f7824 */ /* 0x000fc400078e00ff */
[-C--:B------:R-:W-:Y:S02]  /*1ec0*/  FMUL.FTZ R81, R14, R44.reuse ;  /* 0x0000002c0e517220 */ /* 0x080fe40000410000 */
        /* <DEDUP_REMOVED lines=19> */
[----:B------:R-:W-:Y:S01]  /*2000*/  MOV R80, RZ ;  /* 0x000000ff00507202 */ /* 0x000fe20000000f00 */
[----:B------:R-:W-:Y:S01]  /*2010*/  IMAD.MOV.U32 R85, RZ, RZ, R37 ;  /* 0x000000ffff557224 */ /* 0x000fe200078e0025 */
[----:B------:R-:W-:Y:S01]  /*2020*/  UIADD3 UR8, UPT, UPT, UR6, 0x220, URZ ;  /* 0x0000022006087890 */ /* 0x000fe2000fffe0ff */
[----:B--2---:R-:W2:Y:S01]  /*2030*/  MUFU.RCP R16, R16 ;  /* 0x0000001000107308 */ /* 0x004ea20000001000 */
[----:B------:R-:W-:Y:S01]  /*2040*/  IMAD.MOV.U32 R78, RZ, RZ, R0 ;  /* 0x000000ffff4e7224 */ /* 0x000fe200078e0000 */
[----:B------:R-:W-:Y:S01]  /*2050*/  UIADD3 UR7, UPT, UPT, -UR7, URZ, URZ ;  /* 0x000000ff07077290 */ /* 0x000fe2000fffe1ff */
[----:B------:R-:W4:Y:S01]  /*2060*/  LDCU.64 UR12, c[0x0][0x460] ;  /* 0x00008c00ff0c77ac */ /* 0x000f220008000a00 */
[----:B-1----:R-:W-:-:S02]  /*2070*/  SHF.L.U64.HI R25, R24, 0x1, R25 ;  /* 0x0000000118197819 */ /* 0x002fc40000010219 */
[----:B--2---:R-:W-:Y:S02]  /*2080*/  IADD3 R13, PT, PT, R16, 0xffffffe, RZ ;  /* 0x0ffffffe100d7810 */ /* 0x004fe40007ffe0ff */
[----:B------:R-:W-:-:S04]  /*2090*/  IADD3 R16, P6, PT, R50, R63, RZ ;  /* 0x0000003f32107210 */ /* 0x000fc80007fde0ff */
[----:B------:R-:W1:Y:S01]  /*20a0*/  F2I.FTZ.U32.TRUNC.NTZ R13, R13 ;  /* 0x0000000d000d7305 */ /* 0x000e62000021f000 */
[----:B------:R-:W-:Y:S01]  /*20b0*/  IADD3.X R17, PT, PT, R11, R49, RZ, P6, !PT ;  /* 0x000000310b117210 */ /* 0x000fe200037fe4ff */
        /* <DEDUP_REMOVED lines=19> */
[----:B------:R-:W2:Y:S01]  /*21f0*/  LDC.64 R22, c[0x0][0x460] ;  /* 0x00011800ff167b82 */ /* 0x000ea20000000a00 */
[----:B------:R-:W-:Y:S02]  /*2200*/  ISETP.NE.AND P4, PT, R42, RZ, PT ;  /* 0x000000ff2a00720c */ /* 0x000fe40003f85270 */
[----:B------:R-:W-:Y:S01]  /*2210*/  IMAD.WIDE.U32 R12, R2, UR4, R12 ;  /* 0x00000004020c7c25 */ /* 0x000fe2000f8e000c */
[----:B-1----:R-:W-:Y:S01]  /*2220*/  SHF.L.U64.HI R19, R18, 0x2, R19 ;  /* 0x0000000212137819 */ /* 0x002fe20000010213 */
        /* <DEDUP_REMOVED lines=8> */
[----:B--234-:R-:W-:-:S07]  /*22b0*/  SHF.L.U64.HI R23, R22, 0x1, R23 ;  /* 0x0000000116177819 */ /* 0x01cfce0000010217 */
.L_x_7375:
        /* <DEDUP_REMOVED lines=32> */
[----:B----4-:R-:W-:Y:S02]  /*24c0*/  @!P6 PRMT R34, R29, 0x5410, RZ ;  /* 0x000054101d22e816 */ /* 0x010fe400000000ff */
[----:B-----5:R-:W-:Y:S02]  /*24d0*/  @!P3 PRMT R28, R32, 0x5410, RZ ;  /* 0x00005410201cb816 */ /* 0x020fe400000000ff */
[----:B---3--:R-:W-:Y:S02]  /*24e0*/  @!P0 PRMT R34, R34, 0x5410, R31 ;  /* 0x0000541022228816 */ /* 0x008fe4000000001f */
[----:B------:R-:W1:Y:S01]  /*24f0*/  LDS.64 R30, [R60] ;  /* 0x000000003c1e7984 */ /* 0x000e620000000a00 */
[----:B--2---:R-:W-:Y:S02]  /*2500*/  @!P4 PRMT R28, R28, 0x5410, R33 ;  /* 0x000054101c1cc816 */ /* 0x004fe40000000021 */
[----:B------:R-:W-:-:S02]  /*2510*/  PRMT R29, R34, 0x7632, R29 ;  /* 0x00007632221d7816 */ /* 0x000fc4000000001d */
[----:B0-----:R-:W-:Y:S01]  /*2520*/  PRMT R84, R28, 0x7632, R84 ;  /* 0x000076321c547816 */ /* 0x001fe20000000054 */
[----:B------:R0:W-:Y:S01]  /*2530*/  STS.U16 [R61+0x100], R34 ;  /* 0x000100223d007388 */ /* 0x0001e20000000400 */
[----:B------:R-:W-:-:S03]  /*2540*/  ISETP.NE.AND P0, PT, R66, RZ, PT ;  /* 0x000000ff4200720c */ /* 0x000fc60003f05270 */
        /* <DEDUP_REMOVED lines=12> */
[C---:B-1----:R-:W-:Y:S02]  /*2610*/  SHF.L.U32 R35, R31.reuse, 0x10, RZ ;  /* 0x000000101f237819 */ /* 0x042fe400000006ff */
[----:B--2---:R-:W-:Y:S02]  /*2620*/  PRMT R84, R30, 0x7632, R84 ;  /* 0x000076321e547816 */ /* 0x004fe40000000054 */
[----:B------:R-:W-:-:S03]  /*2630*/  PRMT R31, R31, 0x7632, R31 ;  /* 0x000076321f1f7816 */ /* 0x000fc6000000001f */
[----:B------:R3:W1:Y:S01]  /*2640*/  MUFU.EX2 R88, R86 ;  /* 0x0000005600587308 */ /* 0x0006620000000800 */
[----:B------:R-:W-:-:S07]  /*2650*/  FMUL.FTZ R35, R76, R35 ;  /* 0x000000234c237220 */ /* 0x000fce0000410000 */
[----:B------:R2:W-:Y:S01]  /*2660*/  MUFU.EX2 R94, R34 ;  /* 0x00000022005e7308 */ /* 0x0005e20000000800 */
[----:B------:R-:W-:-:S07]  /*2670*/  ISETP.GE.U32.AND P6, PT, R73, R64, PT ;  /* 0x000000404900720c */ /* 0x000fce0003fc6070 */
[----:B------:R-:W5:Y:S01]  /*2680*/  MUFU.EX2 R96, R96 ;  /* 0x0000006000607308 */ /* 0x000f620000000800 */
[C---:B---3--:R-:W-:Y:S01]  /*2690*/  PRMT R86, R33.reuse, 0x7632, R86 ;  /* 0x0000763221567816 */ /* 0x048fe20000000056 */
[----:B------:R-:W-:Y:S01]  /*26a0*/  IMAD.U32 R97, R30, 0x10000, RZ ;  /* 0x000100001e617824 */ /* 0x000fe200078e00ff */
[----:B------:R-:W-:Y:S01]  /*26b0*/  SHF.L.U32 R95, R33, 0x10, RZ ;  /* 0x00000010215f7819 */ /* 0x000fe200000006ff */
[----:B------:R-:W-:Y:S02]  /*26c0*/  IMAD.U32 R33, R84, 0x10000, RZ ;  /* 0x0001000054217824 */ /* 0x000fe400078e00ff */
[----:B------:R-:W-:Y:S01]  /*26d0*/  IMAD.U32 R31, R31, 0x10000, RZ ;  /* 0x000100001f1f7824 */ /* 0x000fe200078e00ff */
[----:B--2---:R-:W-:Y:S01]  /*26e0*/  FSEL R34, R35, RZ, !P6 ;  /* 0x000000ff23227208 */ /* 0x004fe20007000000 */
[----:B------:R-:W-:Y:S01]  /*26f0*/  FMUL.FTZ R97, R72, R97 ;  /* 0x0000006148617220 */ /* 0x000fe20000410000 */
[----:B0-----:R-:W-:Y:S01]  /*2700*/  FSEL R35, R90, 1, !P6 ;  /* 0x3f8000005a237808 */ /* 0x001fe20007000000 */
[----:B------:R-:W-:Y:S01]  /*2710*/  FMUL.FTZ R33, R74, R33 ;  /* 0x000000214a217220 */ /* 0x000fe20000410000 */
[----:B------:R-:W-:Y:S01]  /*2720*/  FMUL.FTZ R31, R82, R31 ;  /* 0x0000001f521f7220 */ /* 0x000fe20000410000 */
[----:B------:R-:W-:-:S02]  /*2730*/  PRMT R30, R32, 0x7632, R30 ;  /* 0x00007632201e7816 */ /* 0x000fc4000000001e */
[-C--:B------:R-:W-:Y:S02]  /*2740*/  ISETP.GE.U32.AND P4, PT, R75, R64.reuse, PT ;  /* 0x000000404b00720c */ /* 0x080fe40003f86070 */
        /* <DEDUP_REMOVED lines=22> */
.L_x_7371:
[----:B------:R-:W-:Y:S01]  /*28b0*/  IMAD.MOV.U32 R29, RZ, RZ, RZ ;  /* 0x000000ffff1d7224 */ /* 0x000fe200078e00ff */
[----:B------:R-:W-:Y:S06]  /*28c0*/  @!P2 BRA `(.L_x_7370) ;  /* 0x000000000010a947 */ /* 0x000fec0003800000 */
[----:B------:R-:W-:-:S04]  /*28d0*/  IADD3 R30, P0, PT, R46, R87, RZ ;  /* 0x000000572e1e7210 */ /* 0x000fc80007f1e0ff */
[----:B------:R-:W-:-:S05]  /*28e0*/  IADD3.X R31, PT, PT, R45, R80, RZ, P0, !PT ;  /* 0x000000502d1f7210 */ /* 0x000fca00007fe4ff */
[----:B------:R-:W2:Y:S02]  /*28f0*/  LDG.E.U16 R30, desc[UR10][R30.64] ;  /* 0x0000000a1e1e7981 */ /* 0x000ea4000c1e1500 */
[----:B--2---:R-:W-:-:S07]  /*2900*/  IMAD.U32 R29, R30, 0x10000, RZ ;  /* 0x000100001e1d7824 */ /* 0x004fce00078e00ff */
.L_x_7370:
        /* <DEDUP_REMOVED lines=83> */
.L_x_7374:
[----:B------:R-:W-:-:S04]  /*2e40*/  ISETP.NE.AND P0, PT, R66, R55, PT ;  /* 0x000000374200720c */ /* 0x000fc80003f05270 */
[----:B------:R-:W-:-:S13]  /*2e50*/  ISETP.NE.OR P0, PT, R30, RZ, P0 ;  /* 0x000000ff1e00720c */ /* 0x000fda0000705670 */
[----:B------:R-:W-:Y:S02]  /*2e60*/  @!P0 IADD3 R28, P3, PT, R46, R87, RZ ;  /* 0x000000572e1c8210 */ /* 0x000fe40007f7e0ff */
[----:B------:R-:W-:-:S03]  /*2e70*/  @!P0 F2FP.BF16.F32.PACK_AB R30, RZ, R29 ;  /* 0x0000001dff1e823e */ /* 0x000fc600000010ff */
[----:B------:R-:W-:-:S05]  /*2e80*/  @!P0 IMAD.X R29, R45, 0x1, R80, P3 ;  /* 0x000000012d1d8824 */ /* 0x000fca00018e0650 */
[----:B------:R0:W-:Y:S03]  /*2e90*/  @!P0 STG.E.U16 desc[UR10][R28.64], R30 ;  /* 0x0000001e1c008986 */ /* 0x0001e6000c10150a */
.L_x_7373:
[----:B------:R-:W-:Y:S05]  /*2ea0*/  BSYNC.RECONVERGENT B0 ;  /* 0x0000000000007941 */ /* 0x000fea0003800200 */
.L_x_7372:
[----:B------:R-:W-:Y:S01]  /*2eb0*/  UIADD3 UR4, UP0, UPT, UR4, UR12, URZ ;  /* 0x0000000c04047290 */ /* 0x000fe2000ff1e0ff */
[----:B------:R-:W-:Y:S01]  /*2ec0*/  LEA R85, P0, R18, R85, 0x2 ;  /* 0x0000005512557211 */ /* 0x000fe200078010ff */
[----:B------:R-:W-:Y:S01]  /*2ed0*/  UIADD3 UR7, UPT, UPT, UR7, 0x1, URZ ;  /* 0x0000000107077890 */ /* 0x000fe2000fffe0ff */
[----:B-1----:R-:W-:Y:S01]  /*2ee0*/  LEA R31, P6, R24, R26, 0x1 ;  /* 0x0000001a181f7211 */ /* 0x002fe200078c08ff */
        /* <DEDUP_REMOVED lines=14> */
.L_x_7369:
[----:B------:R-:W-:Y:S01]  /*2fd0*/  BAR.SYNC.DEFER_BLOCKING 0x0 ;  /* 0x0000000000007b1d */ /* 0x000fe20000010000 */
[----:B------:R-:W-:Y:S02]  /*2fe0*/  ISETP.NE.AND P0, PT, R38, RZ, PT ;  /* 0x000000ff2600720c */ /* 0x000fe40003f05270 */
[----:B------:R-:W-:Y:S02]  /*2ff0*/  F2FP.BF16.F32.PACK_AB R82, R81, R68 ;  /* 0x000000445152723e */ /* 0x000fe400000010ff */
[----:B------:R-:W-:Y:S01]  /*3000*/  F2FP.BF16.F32.PACK_AB R83, R83, R70 ;  /* 0x000000465353723e */ /* 0x000fe200000010ff */
[----:B------:R-:W1:Y:S01]  /*3010*/  LDCU.64 UR4, c[0x0][0x4a8] ;  /* 0x00009500ff0477ac */ /* 0x000e620008000a00 */
        /* <DEDUP_REMOVED lines=14> */
[----:B------:R-:W-:Y:S01]  /*3100*/  LEA.HI.X R15, R13, UR5, R16, 0x1, P6 ;  /* 0x000000050d0f7c11 */ /* 0x000fe2000b0f0c10 */
[----:B------:R-:W-:Y:S01]  /*3110*/  IMAD.MOV.U32 R13, RZ, RZ, R49 ;  /* 0x000000ffff0d7224 */ /* 0x000fe200078e0031 */
        /* <DEDUP_REMOVED lines=11> */
[----:B-1----:R-:W-:-:S02]  /*31d0*/  IMAD.MOV.U32 R14, RZ, RZ, R48 ;  /* 0x000000ffff0e7224 */ /* 0x002fc400078e0030 */
        /* <DEDUP_REMOVED lines=8> */
.L_x_7377:
        /* <DEDUP_REMOVED lines=10> */
.L_x_8116:


//--------------------- .text._Z25selective_scan_fwd_kernelI32Selective_Scan_fwd_kernel_traitsILi32ELi4ELi1ELb0ELb1ELb1ELb0ELb1EN3c108BFloat16EfS2_EEv13SSMParamsBase --------------------------
	.section	.text._Z25selective_scan_fwd_kernelI32Selective_Scan_fwd_kernel_traitsILi32ELi4ELi1ELb0ELb1ELb1ELb0ELb1EN3c108BFloat16EfS2_EEv13SSMParamsBase,"ax",@progbits
	.align	128
        .global         _Z25selective_scan_fwd_kernelI32Selective_Scan_fwd_kernel_traitsILi32ELi4ELi1ELb0ELb1ELb1ELb0ELb1EN3c108BFloat16EfS2_EEv13SSMParamsBase
        .type           _Z25selective_scan_fwd_kernelI32Selective_Scan_fwd_kernel_traitsILi32ELi4ELi1ELb0ELb1ELb1ELb0ELb1EN3c108BFloat16EfS2_EEv13SSMParamsBase,@function
        .size           _Z25selective_scan_fwd_kernelI32Selective_Scan_fwd_kernel_traitsILi32ELi4ELi1ELb0ELb1ELb1ELb0ELb1EN3c108BFloat16EfS2_EEv13SSMParamsBase,(.L_x_8117 - _Z25selective_scan_fwd_kernelI32Selective_Scan_fwd_kernel_traitsILi32ELi4ELi1ELb0ELb1ELb1ELb0ELb1EN3c108BFloat16EfS2_EEv13SSMParamsBase)
        .other          _Z25selective_scan_fwd_kernelI32Selective_Scan_fwd_kernel_traitsILi32ELi4ELi1ELb0ELb1ELb1ELb0ELb1EN3c108BFloat16EfS2_EEv13SSMParamsBase,@"STO_CUDA_ENTRY STV_DEFAULT"
_Z25selective_scan_fwd_kernelI32Selective_Scan_fwd_kernel_traitsILi32ELi4ELi1ELb0ELb1ELb1ELb0ELb1EN3c108BFloat16EfS2_EEv13SSMParamsBase:
.text._Z25selective_scan_fwd_kernelI32Selective_Scan_fwd_kernel_traitsILi32ELi4ELi1ELb0ELb1ELb1ELb0ELb1EN3c108BFloat16EfS2_EEv13SSMParamsBase:
        /* <DEDUP_REMOVED lines=42> */
.L_x_7378:
        /* <DEDUP_REMOVED lines=92> */
.L_x_7379:
        /* <DEDUP_REMOVED lines=11> */
.L_x_7380:
        /* <DEDUP_REMOVED lines=69> */
.L_x_7381:
        /* <DEDUP_REMOVED lines=29> */
.L_x_7382:
        /* <DEDUP_REMOVED lines=35> */
.L_x_7398:
        /* <DEDUP_REMOVED lines=104> */
.L_x_7384:
[----:B------:R-:W-:Y:S05]  /*17e0*/  BSYNC.RECONVERGENT B0 ;  /* 0x0000000000007941 */ /* 0x000fea0003800200 */
.L_x_7383:
        /* <DEDUP_REMOVED lines=36> */
.L_x_7386:
[----:B------:R-:W-:Y:S05]  /*1a30*/  BSYNC.RECONVERGENT B0 ;  /* 0x0000000000007941 */ /* 0x000fea0003800200 */
.L_x_7385:
        /* <DEDUP_REMOVED lines=32> */
.L_x_7388:
[----:B------:R-:W-:Y:S05]  /*1c40*/  BSYNC.RECONVERGENT B0 ;  /* 0x0000000000007941 */ /* 0x000fea0003800200 */
.L_x_7387:
        /* <DEDUP_REMOVED lines=32> */
.L_x_7390:
[----:B------:R-:W-:Y:S05]  /*1e50*/  BSYNC.RECONVERGENT B0 ;  /* 0x0000000000007941 */ /* 0x000fea0003800200 */
.L_x_7389:
        /* <DEDUP_REMOVED lines=39> */
[----:B------:R-:W-:Y:S01]  /*20d0*/  CS2R R84, SRZ ;  /* 0x0000000000547805 */ /* 0x000fe2000001ff00 */
[----:B------:R-:W-:Y:S01]  /*20e0*/  IMAD.MOV.U32 R87, RZ, RZ, R0 ;  /* 0x000000ffff577224 */ /* 0x000fe200078e0000 */
[----:B------:R-:W-:Y:S01]  /*20f0*/  UIADD3 UR8, UPT, UPT, UR6, 0x220, URZ ;  /* 0x0000022006087890 */ /* 0x000fe2000fffe0ff */
[----:B--2---:R-:W2:Y:S01]  /*2100*/  MUFU.RCP R15, R15 ;  /* 0x0000000f000f7308 */ /* 0x004ea20000001000 */
[----:B------:R-:W-:Y:S01]  /*2110*/  IMAD.MOV.U32 R86, RZ, RZ, R55 ;  /* 0x000000ffff567224 */ /* 0x000fe200078e0037 */
[----:B------:R-:W-:Y:S01]  /*2120*/  UIADD3 UR7, UPT, UPT, -UR7, URZ, URZ ;  /* 0x000000ff07077290 */ /* 0x000fe2000fffe1ff */
        /* <DEDUP_REMOVED lines=22> */
[----:B------:R-:W-:Y:S02]  /*2290*/  ISETP.NE.AND P4, PT, R41, RZ, PT ;  /* 0x000000ff2900720c */ /* 0x000fe40003f85270 */
[----:B------:R-:W-:Y:S01]  /*22a0*/  ISETP.GE.U32.AND P3, PT, R12, R17, PT ;  /* 0x000000110c00720c */ /* 0x000fe20003f66070 */
[----:B------:R-:W-:Y:S01]  /*22b0*/  IMAD.WIDE.U32 R12, R2, UR4, R44 ;  /* 0x00000004020c7c25 */ /* 0x000fe2000f8e002c */
[----:B------:R-:W-:Y:S01]  /*22c0*/  IADD3.X R17, PT, PT, R11, R49, RZ, P6, !PT ;  /* 0x000000310b117210 */ /* 0x000fe200037fe4ff */
[----:B------:R-:W-:Y:S01]  /*22d0*/  UMOV UR4, URZ ;  /* 0x000000ff00047c82 */ /* 0x000fe20008000000 */
[----:B0-----:R-:W-:Y:S02]  /*22e0*/  SHF.L.U64.HI R21, R20, 0x1, R21 ;  /* 0x0000000114157819 */ /* 0x001fe40000010215 */
[----:B------:R-:W-:-:S02]  /*22f0*/  IADD3 R91, PT, PT, R13, R91, RZ ;  /* 0x0000005b0d5b7210 */ /* 0x000fc40007ffe0ff */
[----:B--2---:R-:W-:-:S05]  /*2300*/  SHF.L.U64.HI R19, R18, 0x2, R19 ;  /* 0x0000000212137819 */ /* 0x004fca0000010213 */
[----:B------:R-:W-:Y:S01]  /*2310*/  @P3 VIADD R89, R89, 0x1 ;  /* 0x0000000159593836 */ /* 0x000fe20000000000 */
[----:B------:R-:W-:-:S03]  /*2320*/  IADD3 R30, P3, PT, R48, R67, RZ ;  /* 0x00000043301e7210 */ /* 0x000fc60007f7e0ff */
[----:B------:R-:W-:Y:S01]  /*2330*/  @!P0 IMAD.MOV R89, RZ, RZ, -R89 ;  /* 0x000000ffff598224 */ /* 0x000fe200078e0a59 */
[----:B------:R-:W-:Y:S01]  /*2340*/  @!P4 LOP3.LUT R89, RZ, R41, RZ, 0x33, !PT ;  /* 0x00000029ff59c212 */ /* 0x000fe200078e33ff */
[----:B-1--4-:R-:W-:-:S08]  /*2350*/  IMAD.X R33, R11, 0x1, R47, P3 ;  /* 0x000000010b217824 */ /* 0x012fd000018e062f */
.L_x_7397:
[-C--:B------:R-:W-:Y:S01]  /*2360*/  ISETP.GE.AND P3, PT, R68, R65.reuse, PT ;  /* 0x000000414400720c */ /* 0x080fe20003f66270 */
[----:B------:R-:W2:Y:S01]  /*2370*/  @!P5 LDG.E.U16 R32, desc[UR10][R16.64+-0x80] ;  /* 0xffff800a1020d981 */ /* 0x000ea2000c1e1500 */
[-C--:B------:R-:W-:Y:S02]  /*2380*/  ISETP.GE.AND P0, PT, R70, R65.reuse, PT ;  /* 0x000000414600720c */ /* 0x080fe40003f06270 */
[----:B------:R-:W-:-:S09]  /*2390*/  ISETP.GE.AND P4, PT, R66, R65, PT ;  /* 0x000000414200720c */ /* 0x000fd20003f86270 */
[----:B------:R-:W3:Y:S04]  /*23a0*/  @!P3 LDG.E.U16 R27, desc[UR10][R16.64] ;  /* 0x0000000a101bb981 */ /* 0x000ee8000c1e1500 */
[----:B------:R-:W4:Y:S04]  /*23b0*/  @!P0 LDG.E.U16 R26, desc[UR10][R16.64+-0x40] ;  /* 0xffffc00a101a8981 */ /* 0x000f28000c1e1500 */
[----:B-1----:R-:W5:Y:S01]  /*23c0*/  @!P4 LDG.E.U16 R28, desc[UR10][R16.64+0x40] ;  /* 0x0000400a101cc981 */ /* 0x002f62000c1e1500 */
[----:B------:R-:W-:Y:S02]  /*23d0*/  IMAD.MOV.U32 R29, RZ, RZ, RZ ;  /* 0x000000ffff1d7224 */ /* 0x000fe400078e00ff */
        /* <DEDUP_REMOVED lines=37> */
[----:B------:R-:W3:Y:S01]  /*2630*/  LDS.64 R32, [R61+0x100] ;  /* 0x000100003d207984 */ /* 0x000ee20000000a00 */
[----:B------:R-:W-:-:S03]  /*2640*/  FMUL.FTZ R34, R88, 1.4426950216293334961 ;  /* 0x3fb8aa3b58227820 */ /* 0x000fc60000410000 */
[----:B------:R-:W4:Y:S01]  /*2650*/  @P0 LDS.64 R28, [UR8] ;  /* 0x00000008ff1c0984 */ /* 0x000f220008000a00 */
[----:B------:R-:W-:-:S04]  /*2660*/  FMUL.FTZ R90, R34, R59 ;  /* 0x0000003b225a7220 */ /* 0x000fc80000410000 */
[----:B------:R-:W5:Y:S01]  /*2670*/  MUFU.EX2 R94, R90 ;  /* 0x0000005a005e7308 */ /* 0x000f620000000800 */
[C---:B------:R-:W-:Y:S01]  /*2680*/  FMUL.FTZ R98, R34.reuse, R57 ;  /* 0x0000003922627220 */ /* 0x040fe20000410000 */
[C---:B------:R-:W-:Y:S01]  /*2690*/  FMUL.FTZ R88, R34.reuse, R58 ;  /* 0x0000003a22587220 */ /* 0x040fe20000410000 */
[----:B0-----:R-:W-:Y:S01]  /*26a0*/  FMUL.FTZ R35, R34, R60 ;  /* 0x0000003c22237220 */ /* 0x001fe20000410000 */
[----:B------:R-:W-:-:S04]  /*26b0*/  ISETP.GE.U32.AND P6, PT, R74, R65, PT ;  /* 0x000000414a00720c */ /* 0x000fc80003fc6070 */
[----:B------:R-:W0:Y:S01]  /*26c0*/  MUFU.EX2 R97, R88 ;  /* 0x0000005800617308 */ /* 0x000e220000000800 */
[C---:B-1----:R-:W-:Y:S02]  /*26d0*/  SHF.L.U32 R34, R31.reuse, 0x10, RZ ;  /* 0x000000101f227819 */ /* 0x042fe400000006ff */
[----:B--2---:R-:W-:Y:S02]  /*26e0*/  PRMT R92, R30, 0x7632, R92 ;  /* 0x000076321e5c7816 */ /* 0x004fe4000000005c */
[----:B------:R-:W-:-:S03]  /*26f0*/  PRMT R31, R31, 0x7632, R31 ;  /* 0x000076321f1f7816 */ /* 0x000fc6000000001f */
[----:B------:R5:W-:Y:S01]  /*2700*/  MUFU.EX2 R96, R35 ;  /* 0x0000002300607308 */ /* 0x000be20000000800 */
[----:B------:R-:W-:-:S07]  /*2710*/  FMUL.FTZ R34, R81, R34 ;  /* 0x0000002251227220 */ /* 0x000fce0000410000 */
[----:B------:R-:W1:Y:S01]  /*2720*/  MUFU.EX2 R98, R98 ;  /* 0x0000006200627308 */ /* 0x000e620000000800 */
[----:B-----5:R-:W-:Y:S01]  /*2730*/  FSEL R35, R94, 1, !P6 ;  /* 0x3f8000005e237808 */ /* 0x020fe20007000000 */
[----:B------:R-:W-:Y:S02]  /*2740*/  IMAD.U32 R30, R30, 0x10000, RZ ;  /* 0x000100001e1e7824 */ /* 0x000fe400078e00ff */
[----:B------:R-:W-:Y:S01]  /*2750*/  IMAD.U32 R94, R31, 0x10000, RZ ;  /* 0x000100001f5e7824 */ /* 0x000fe200078e00ff */
[C---:B---3--:R-:W-:Y:S01]  /*2760*/  PRMT R93, R32.reuse, 0x7632, R93 ;  /* 0x00007632205d7816 */ /* 0x048fe2000000005d */
[----:B------:R-:W-:Y:S02]  /*2770*/  IMAD.U32 R88, R32, 0x10000, RZ ;  /* 0x0001000020587824 */ /* 0x000fe400078e00ff */
[----:B------:R-:W-:Y:S01]  /*2780*/  IMAD.U32 R32, R92, 0x10000, RZ ;  /* 0x000100005c207824 */ /* 0x000fe200078e00ff */
[----:B------:R-:W-:Y:S01]  /*2790*/  PRMT R95, R33, 0x7632, R95 ;  /* 0x00007632215f7816 */ /* 0x000fe2000000005f */
[----:B------:R-:W-:Y:S01]  /*27a0*/  FMUL.FTZ R30, R77, R30 ;  /* 0x0000001e4d1e7220 */ /* 0x000fe20000410000 */
[-C--:B------:R-:W-:Y:S01]  /*27b0*/  ISETP.GE.U32.AND P4, PT, R76, R65.reuse, PT ;  /* 0x000000414c00720c */ /* 0x080fe20003f86070 */
[----:B------:R-:W-:Y:S01]  /*27c0*/  FMUL.FTZ R32, R79, R32 ;  /* 0x000000204f207220 */ /* 0x000fe20000410000 */
[----:B------:R-:W-:Y:S01]  /*27d0*/  FSEL R34, R34, RZ, !P6 ;  /* 0x000000ff22227208 */ /* 0x000fe20007000000 */
[----:B------:R-:W-:Y:S01]  /*27e0*/  FMUL.FTZ R101, R83, R94 ;  /* 0x0000005e53657220 */ /* 0x000fe20000410000 */
[----:B------:R-:W-:-:S02]  /*27f0*/  ISETP.GE.U32.AND P3, PT, R72, R65, PT ;  /* 0x000000414800720c */ /* 0x000fc40003f66070 */
[----:B------:R-:W-:Y:S01]  /*2800*/  ISETP.GE.U32.AND P6, PT, R36, R65, PT ;  /* 0x000000412400720c */ /* 0x000fe20003fc6070 */
[----:B------:R-:W-:Y:S01]  /*2810*/  IMAD.U32 R95, R95, 0x10000, RZ ;  /* 0x000100005f5f7824 */ /* 0x000fe200078e00ff */
[----:B0-----:R-:W-:Y:S02]  /*2820*/  FSEL R92, R97, 1, !P4 ;  /* 0x3f800000615c7808 */ /* 0x001fe40006000000 */
[----:B------:R-:W-:Y:S02]  /*2830*/  SHF.L.U32 R90, R33, 0x10, RZ ;  /* 0x00000010215a7819 */ /* 0x000fe400000006ff */
[----:B-1----:R-:W-:Y:S02]  /*2840*/  FSEL R94, R98, 1, !P3 ;  /* 0x3f800000625e7808 */ /* 0x002fe40005800000 */
[----:B------:R-:W-:Y:S02]  /*2850*/  FSEL R97, R30, RZ, !P6 ;  /* 0x000000ff1e617208 */ /* 0x000fe40007000000 */
[----:B------:R-:W-:-:S02]  /*2860*/  FSEL R96, R96, 1, !P6 ;  /* 0x3f80000060607808 */ /* 0x000fc40007000000 */
        /* <DEDUP_REMOVED lines=14> */
.L_x_7393:
[----:B------:R-:W-:Y:S01]  /*2950*/  IMAD.MOV.U32 R29, RZ, RZ, RZ ;  /* 0x000000ffff1d7224 */ /* 0x000fe200078e00ff */
[----:B------:R-:W-:Y:S06]  /*2960*/  @!P2 BRA `(.L_x_7392) ;  /* 0x000000000010a947 */ /* 0x000fec0003800000 */
[----:B------:R-:W-:-:S04]  /*2970*/  IADD3 R30, P0, PT, R44, R85, RZ ;  /* 0x000000552c1e7210 */ /* 0x000fc80007f1e0ff */
[----:B------:R-:W-:-:S05]  /*2980*/  IADD3.X R31, PT, PT, R45, R84, RZ, P0, !PT ;  /* 0x000000542d1f7210 */ /* 0x000fca00007fe4ff */
[----:B------:R-:W2:Y:S02]  /*2990*/  LDG.E.U16 R30, desc[UR10][R30.64] ;  /* 0x0000000a1e1e7981 */ /* 0x000ea4000c1e1500 */
[----:B--2---:R-:W-:-:S07]  /*29a0*/  IMAD.U32 R29, R30, 0x10000, RZ ;  /* 0x000100001e1d7824 */ /* 0x004fce00078e00ff */
.L_x_7392:
        /* <DEDUP_REMOVED lines=83> */
.L_x_7396:
[----:B------:R-:W-:-:S04]  /*2ee0*/  ISETP.NE.AND P0, PT, R71, R56, PT ;  /* 0x000000384700720c */ /* 0x000fc80003f05270 */
[----:B------:R-:W-:-:S13]  /*2ef0*/  ISETP.NE.OR P0, PT, R30, RZ, P0 ;  /* 0x000000ff1e00720c */ /* 0x000fda0000705670 */
[----:B------:R-:W-:Y:S02]  /*2f00*/  @!P0 IADD3 R28, P3, PT, R44, R85, RZ ;  /* 0x000000552c1c8210 */ /* 0x000fe40007f7e0ff */
[----:B------:R-:W-:-:S03]  /*2f10*/  @!P0 F2FP.BF16.F32.PACK_AB R30, RZ, R29 ;  /* 0x0000001dff1e823e */ /* 0x000fc600000010ff */
[----:B------:R-:W-:-:S05]  /*2f20*/  @!P0 IMAD.X R29, R45, 0x1, R84, P3 ;  /* 0x000000012d1d8824 */ /* 0x000fca00018e0654 */
[----:B------:R0:W-:Y:S03]  /*2f30*/  @!P0 STG.E.U16 desc[UR10][R28.64], R30 ;  /* 0x0000001e1c008986 */ /* 0x0001e6000c10150a */
.L_x_7395:
[----:B------:R-:W-:Y:S05]  /*2f40*/  BSYNC.RECONVERGENT B0 ;  /* 0x0000000000007941 */ /* 0x000fea0003800200 */
.L_x_7394:
        /* <DEDUP_REMOVED lines=18> */
.L_x_7391:
        /* <DEDUP_REMOVED lines=41> */
.L_x_7399:
        /* <DEDUP_REMOVED lines=16> */
.L_x_8117:


//--------------------- .text._Z25selective_scan_fwd_kernelI32Selective_Scan_fwd_kernel_traitsILi32ELi4ELi1ELb0ELb1ELb1ELb1ELb0EN3c108BFloat16EfS2_EEv13SSMParamsBase --------------------------
	.section	.text._Z25selective_scan_fwd_kernelI32Selective_Scan_fwd_kernel_traitsILi32ELi4ELi1ELb0ELb1ELb1ELb1ELb0EN3c108BFloat16EfS2_EEv13SSMParamsBase,"ax",@progbits
	.align	128
        .global         _Z25selective_scan_fwd_kernelI32Selective_Scan_fwd_kernel_traitsILi32ELi4ELi1ELb0ELb1ELb1ELb1ELb0EN3c108BFloat16EfS2_EEv13SSMParamsBase
        .type           _Z25selective_scan_fwd_kernelI32Selective_Scan_fwd_kernel_traitsILi32ELi4ELi1ELb0ELb1ELb1ELb1ELb0EN3c108BFloat16EfS2_EEv13SSMParamsBase,@function
        .size           _Z25selective_scan_fwd_kernelI32Selective_Scan_fwd_kernel_traitsILi32ELi4ELi1ELb0ELb1ELb1ELb1ELb0EN3c108BFloat16EfS2_EEv13SSMParamsBase,(.L_x_8118 - _Z25selective_scan_fwd_kernelI32Selective_Scan_fwd_kernel_traitsILi32ELi4ELi1ELb0ELb1ELb1ELb1ELb0EN3c108BFloat16EfS2_EEv13SSMParamsBase)
        .other          _Z25selective_scan_fwd_kernelI32Selective_Scan_fwd_kernel_traitsILi32ELi4ELi1ELb0ELb1ELb1ELb1ELb0EN3c108BFloat16EfS2_EEv13SSMParamsBase,@"STO_CUDA_ENTRY STV_DEFAULT"
_Z25selective_scan_fwd_kernelI32Selective_Scan_fwd_kernel_traitsILi32ELi4ELi1ELb0ELb1ELb1ELb1ELb0EN3c108BFloat16EfS2_EEv13SSMParamsBase:
.text._Z25selective_scan_fwd_kernelI32Selective_Scan_fwd_kernel_traitsILi32ELi4ELi1ELb0ELb1ELb1ELb1ELb0EN3c108BFloat16EfS2_EEv13SSMParamsBase:
        /* <DEDUP_REMOVED lines=37> */
.L_x_7400:
        /* <DEDUP_REMOVED lines=84> */
.L_x_7401:
        /* <DEDUP_REMOVED lines=11> */
.L_x_7402:
        /* <DEDUP_REMOVED lines=70> */
.L_x_7403:
        /* <DEDUP_REMOVED lines=30> */
.L_x_7404:
        /* <DEDUP_REMOVED lines=27> */
.L_x_7420:
        /* <DEDUP_REMOVED lines=99> */
.L_x_7406:
[----:B------:R-:W-:Y:S05]  /*1660*/  BSYNC.RECONVERGENT B0 ;  /* 0x0000000000007941 */ /* 0x000fea0003800200 */
.L_x_7405:
        /* <DEDUP_REMOVED lines=36> */
.L_x_7408:
[----:B------:R-:W-:Y:S05]  /*18b0*/  BSYNC.RECONVERGENT B0 ;  /* 0x0000000000007941 */ /* 0x000fea0003800200 */
.L_x_7407:
[----:B------:R-:W-:Y:S01]  /*18c0*/  FSETP.GTU.FTZ.AND P5, PT, R69, 20, PT ;  /* 0x41a000004500780b */ /* 0x000fe20003fbc000 */
[----:B------:R-:W-:Y:S01]  /*18d0*/  BSSY.RECONVERGENT B0, `(.L_x_7409) ;  /* 0x0000024000007945 */ /* 0x000fe20003800200 */
[----:B------:R-:W-:Y:S02]  /*18e0*/  PRMT R13, R13, 0x7632, R13 ;  /* 0x000076320d0d7816 */ /* 0x000fe4000000000d */
[----:B------:R-:W-:Y:S02]  /*18f0*/  ISETP.EQ.OR P5, PT, RZ, UR4, P5 ;  /* 0x00000004ff007c0c */ /* 0x000fe4000afa2670 */
[----:B------:R-:W-:-:S05]  /*1900*/  SHF.L.U32 R12, R13, 0x10, RZ ;  /* 0x000000100d0c7819 */ /* 0x000fca00000006ff */
[----:B------:R-:W-:-:S06]  /*1910*/  FADD.FTZ R73, R12, R51 ;  /* 0x000000330c497221 */ /* 0x000fcc0000010000 */
        /* <DEDUP_REMOVED lines=31> */
.L_x_7410:
[----:B------:R-:W-:Y:S05]  /*1b10*/  BSYNC.RECONVERGENT B0 ;  /* 0x0000000000007941 */ /* 0x000fea0003800200 */
.L_x_7409:
        /* <DEDUP_REMOVED lines=34> */
.L_x_7412:
[----:B------:R-:W-:Y:S05]  /*1d40*/  BSYNC.RECONVERGENT B0 ;  /* 0x0000000000007941 */ /* 0x000fea0003800200 */
.L_x_7411:
[----:B------:R-:W0:Y:S01]  /*1d50*/  LDCU UR7, c[0x0][0x38c] ;  /* 0x00007180ff0777ac */ /* 0x000e220008000800 */
[C---:B------:R-:W-:Y:S01]  /*1d60*/  PRMT R12, R10.reuse, 0x7632, R12 ;  /* 0x000076320a0c7816 */ /* 0x040fe2000000000c */
[----:B------:R-:W-:Y:S01]  /*1d70*/  IMAD.U32 R84, R10, 0x10000, RZ ;  /* 0x000100000a547824 */ /* 0x000fe200078e00ff */
[C---:B------:R-:W-:Y:S01]  /*1d80*/  PRMT R10, R11.reuse, 0x7632, R10 ;  /* 0x000076320b0a7816 */ /* 0x040fe2000000000a */
[----:B------:R-:W-:Y:S01]  /*1d90*/  IMAD.MOV.U32 R77, RZ, RZ, R63 ;  /* 0x000000ffff4d7224 */ /* 0x000fe200078e003f */
[----:B------:R-:W-:Y:S01]  /*1da0*/  SHF.L.U32 R82, R11, 0x10, RZ ;  /* 0x000000100b527819 */ /* 0x000fe200000006ff */
[----:B------:R-:W-:Y:S01]  /*1db0*/  IMAD.MOV.U32 R75, RZ, RZ, R61 ;  /* 0x000000ffff4b7224 */ /* 0x000fe200078e003d */
[----:B------:R-:W-:Y:S01]  /*1dc0*/  PRMT R90, RZ, 0x7610, R90 ;  /* 0x00007610ff5a7816 */ /* 0x000fe2000000005a */
[----:B------:R-:W-:-:S04]  /*1dd0*/  IMAD.WIDE.U32 R76, R39, 0x2, R76 ;  /* 0x00000002274c7825 */ /* 0x000fc800078e004c */
[-C--:B------:R-:W-:Y:S01]  /*1de0*/  FMUL.FTZ R87, R84, R53.reuse ;  /* 0x0000003554577220 */ /* 0x080fe20000410000 */
[----:B------:R-:W-:Y:S01]  /*1df0*/  FMUL.FTZ R88, R82, R53 ;  /* 0x0000003552587220 */ /* 0x000fe20000410000 */
[----:B------:R-:W-:Y:S01]  /*1e00*/  IMAD.WIDE.U32 R74, R39, 0x2, R74 ;  /* 0x00000002274a7825 */ /* 0x000fe200078e004a */
[----:B------:R-:W-:-:S03]  /*1e10*/  MOV R63, R77 ;  /* 0x0000004d003f7202 */ /* 0x000fc60000000f00 */
[----:B------:R-:W-:Y:S01]  /*1e20*/  IMAD.U32 R12, R12, 0x10000, RZ ;  /* 0x000100000c0c7824 */ /* 0x000fe200078e00ff */
[----:B0-----:R-:W-:Y:S01]  /*1e30*/  UISETP.GE.AND UP0, UPT, UR7, 0x1, UPT ;  /* 0x000000010700788c */ /* 0x001fe2000bf06270 */
[----:B------:R-:W-:Y:S02]  /*1e40*/  IMAD.U32 R14, R10, 0x10000, RZ ;  /* 0x000100000a0e7824 */ /* 0x000fe400078e00ff */
        /* <DEDUP_REMOVED lines=58> */
[----:B--2---:R-:W-:-:S02]  /*21f0*/  SHF.L.U64.HI R92, R16, 0x2, R17 ;  /* 0x00000002105c7819 */ /* 0x004fc40000010211 */
[----:B------:R-:W-:Y:S02]  /*2200*/  IADD3.X R15, PT, PT, R9, R59, RZ, P1, !PT ;  /* 0x0000003b090f7210 */ /* 0x000fe40000ffe4ff */
[----:B------:R-:W-:Y:S01]  /*2210*/  IADD3 R17, PT, PT, R11, R25, RZ ;  /* 0x000000190b117210 */ /* 0x000fe20007ffe0ff */
[----:B------:R-:W-:Y:S01]  /*2220*/  @P4 VIADD R75, R75, 0x1 ;  /* 0x000000014b4b4836 */ /* 0x000fe20000000000 */
[----:B------:R-:W-:-:S03]  /*2230*/  IADD3 R26, P4, PT, R70, R40, RZ ;  /* 0x00000028461a7210 */ /* 0x000fc60007f9e0ff */
[----:B------:R-:W-:Y:S01]  /*2240*/  @!P3 IMAD.MOV R75, RZ, RZ, -R75 ;  /* 0x000000ffff4bb224 */ /* 0x000fe200078e0a4b */
[----:B------:R-:W-:Y:S01]  /*2250*/  @!P2 LOP3.LUT R75, RZ, R49, RZ, 0x33, !PT ;  /* 0x00000031ff4ba212 */ /* 0x000fe200078e33ff */
[----:B-1--4-:R-:W-:-:S08]  /*2260*/  IMAD.X R27, R9, 0x1, R57, P4 ;  /* 0x00000001091b7824 */ /* 0x012fd000020e0639 */
.L_x_7419:
        /* <DEDUP_REMOVED lines=34> */
[----:B------:R-:W-:Y:S01]  /*2490*/  IMAD.U32 R28, R29, 0x10000, RZ ;  /* 0x000100001d1c7824 */ /* 0x000fe200078e00ff */
[C---:B------:R-:W-:Y:S02]  /*24a0*/  SHF.L.U32 R29, R25.reuse, 0x10, RZ ;  /* 0x00000010191d7819 */ /* 0x040fe400000006ff */
[----:B------:R-:W-:Y:S01]  /*24b0*/  PRMT R25, R25, 0x7632, R25 ;  /* 0x0000763219197816 */ /* 0x000fe20000000019 */
[----:B------:R-:W-:Y:S01]  /*24c0*/  FMUL.FTZ R28, R83, R28 ;  /* 0x0000001c531c7220 */ /* 0x000fe20000410000 */
[----:B------:R-:W0:Y:S01]  /*24d0*/  MUFU.EX2 R30, R30 ;  /* 0x0000001e001e7308 */ /* 0x000e220000000800 */
[----:B-1----:R-:W-:Y:S01]  /*24e0*/  FSEL R33, R31, 1, !P1 ;  /* 0x3f8000001f217808 */ /* 0x002fe20004800000 */
[----:B------:R-:W-:Y:S02]  /*24f0*/  FMUL.FTZ R29, R82, R29 ;  /* 0x0000001d521d7220 */ /* 0x000fe40000410000 */
[----:B------:R-:W-:Y:S01]  /*2500*/  FSEL R32, R28, RZ, !P1 ;  /* 0x000000ff1c207208 */ /* 0x000fe20004800000 */
[----:B------:R-:W-:Y:S01]  /*2510*/  IMAD.U32 R28, R25, 0x10000, RZ ;  /* 0x00010000191c7824 */ /* 0x000fe200078e00ff */
[----:B------:R-:W-:Y:S01]  /*2520*/  ISETP.GE.U32.AND P1, PT, R50, R39, PT ;  /* 0x000000273200720c */ /* 0x000fe20003f26070 */
[----:B------:R-:W-:-:S02]  /*2530*/  IMAD.U32 R25, R24, 0x10000, RZ ;  /* 0x0001000018197824 */ /* 0x000fc400078e00ff */
        /* <DEDUP_REMOVED lines=51> */
.L_x_7415:
[----:B------:R-:W-:Y:S01]  /*2870*/  ISETP.NE.AND P6, PT, R91, RZ, PT ;  /* 0x000000ff5b00720c */ /* 0x000fe20003fc5270 */
[----:B------:R-:W-:-:S12]  /*2880*/  IMAD.MOV.U32 R27, RZ, RZ, RZ ;  /* 0x000000ffff1b7224 */ /* 0x000fd800078e00ff */
[----:B------:R-:W-:Y:S05]  /*2890*/  @!P6 BRA `(.L_x_7414) ;  /* 0x000000000010e947 */ /* 0x000fea0003800000 */
[----:B------:R-:W-:-:S04]  /*28a0*/  IADD3 R28, P6, PT, R68, R79, RZ ;  /* 0x0000004f441c7210 */ /* 0x000fc80007fde0ff */
[----:B------:R-:W-:-:S05]  /*28b0*/  IADD3.X R29, PT, PT, R55, R80, RZ, P6, !PT ;  /* 0x00000050371d7210 */ /* 0x000fca00037fe4ff */
[----:B------:R-:W2:Y:S02]  /*28c0*/  LDG.E.U16 R28, desc[UR10][R28.64] ;  /* 0x0000000a1c1c7981 */ /* 0x000ea4000c1e1500 */
[----:B--2---:R-:W-:-:S07]  /*28d0*/  IMAD.U32 R27, R28, 0x10000, RZ ;  /* 0x000100001c1b7824 */ /* 0x004fce00078e00ff */
.L_x_7414:
        /* <DEDUP_REMOVED lines=83> */
.L_x_7418:
        /* <DEDUP_REMOVED lines=8> */
.L_x_7417:
[----:B------:R-:W-:Y:S05]  /*2e90*/  BSYNC.RECONVERGENT B0 ;  /* 0x0000000000007941 */ /* 0x000fea0003800200 */
.L_x_7416:
        /* <DEDUP_REMOVED lines=18> */
.L_x_7413:
        /* <DEDUP_REMOVED lines=129> */
.L_x_7421:
        /* <DEDUP_REMOVED lines=11> */
.L_x_8118:


//--------------------- .text._Z25selective_scan_fwd_kernelI32Selective_Scan_fwd_kernel_traitsILi32ELi4ELi1ELb0ELb1ELb1ELb1ELb1EN3c108BFloat16EfS2_EEv13SSMParamsBase --------------------------
	.section	.text._Z25selective_scan_fwd_kernelI32Selective_Scan_fwd_kernel_traitsILi32ELi4ELi1ELb0ELb1ELb1ELb1ELb1EN3c108BFloat16EfS2_EEv13SSMParamsBase,"ax",@progbits
	.align	128
        .global         _Z25selective_scan_fwd_kernelI32Selective_Scan_fwd_kernel_traitsILi32ELi4ELi1ELb0ELb1ELb1ELb1ELb1EN3c108BFloat16EfS2_EEv13SSMParamsBase
        .type           _Z25selective_scan_fwd_kernelI32Selective_Scan_fwd_kernel_traitsILi32ELi4ELi1ELb0ELb1ELb1ELb1ELb1EN3c108BFloat16EfS2_EEv13SSMParamsBase,@function
        .size           _Z25selective_scan_fwd_kernelI32Selective_Scan_fwd_kernel_traitsILi32ELi4ELi1ELb0ELb1ELb1ELb1ELb1EN3c108BFloat16EfS2_EEv13SSMParamsBase,(.L_x_8119 - _Z25selective_scan_fwd_kernelI32Selective_Scan_fwd_kernel_traitsILi32ELi4ELi1ELb0ELb1ELb1ELb1ELb1EN3c108BFloat16EfS2_EEv13SSMParamsBase)
        .other          _Z25selective_scan_fwd_kernelI32Selective_Scan_fwd_kernel_traitsILi32ELi4ELi1ELb0ELb1ELb1ELb1ELb1EN3c108BFloat16EfS2_EEv13SSMParamsBase,@"STO_CUDA_ENTRY STV_DEFAULT"
_Z25selective_scan_fwd_kernelI32Selective_Scan_fwd_kernel_traitsILi32ELi4ELi1ELb0ELb1ELb1ELb1ELb1EN3c108BFloat16EfS2_EEv13SSMParamsBase:
.text._Z25selective_scan_fwd_kernelI32Selective_Scan_fwd_kernel_traitsILi32ELi4ELi1ELb0ELb1ELb1ELb1ELb1EN3c108BFloat16EfS2_EEv13SSMParamsBase:
        /* <DEDUP_REMOVED lines=43> */
.L_x_7422:
        /* <DEDUP_REMOVED lines=92> */
.L_x_7423:
        /* <DEDUP_REMOVED lines=11> */
.L_x_7424:
        /* <DEDUP_REMOVED lines=69> */
.L_x_7425:
        /* <DEDUP_REMOVED lines=27> */
[----:B------:R-:W-:-:S04]  /*0f20*/  @!P2 LOP3.LUT R5, RZ, R41, RZ, 0x33, !PT ;  /* 0x00000029ff05a212 */ /* 0x000fc800078e33ff */
[----:B------:R-:W-:-:S07]  /*0f30*/  MOV R39, R5 ;  /* 0x0000000500277202 */ /* 0x000fce0000000f00 */
.L_x_7426:
        /* <DEDUP_REMOVED lines=27> */
.L_x_7442:
        /* <DEDUP_REMOVED lines=33> */
[----:B------:R-:W-:Y:S02]  /*1300*/  PRMT R25, RZ, 0x7610, R25 ;  /* 0x00007610ff197816 */ /* 0x000fe40000000019 */
[----:B------:R-:W-:Y:S02]  /*1310*/  PRMT R27, RZ, 0x7610, R27 ;  /* 0x00007610ff1b7816 */ /* 0x000fe4000000001b */
[----:B------:R-:W-:Y:S02]  /*1320*/  PRMT R29, RZ, 0x7610, R29 ;  /* 0x00007610ff1d7816 */ /* 0x000fe4000000001d */
[----:B------:R-:W-:Y:S01]  /*1330*/  IADD3.X R15, PT, PT, RZ, R51, RZ, P5, !PT ;  /* 0x00000033ff0f7210 */ /* 0x000fe20002ffe4ff */
        /* <DEDUP_REMOVED lines=60> */
.L_x_7428:
[----:B------:R-:W-:Y:S05]  /*1700*/  BSYNC.RECONVERGENT B0 ;  /* 0x0000000000007941 */ /* 0x000fea0003800200 */
.L_x_7427:
        /* <DEDUP_REMOVED lines=36> */
.L_x_7430:
[----:B------:R-:W-:Y:S05]  /*1950*/  BSYNC.RECONVERGENT B0 ;  /* 0x0000000000007941 */ /* 0x000fea0003800200 */
.L_x_7429:
        /* <DEDUP_REMOVED lines=37> */
.L_x_7432:
[----:B------:R-:W-:Y:S05]  /*1bb0*/  BSYNC.RECONVERGENT B0 ;  /* 0x0000000000007941 */ /* 0x000fea0003800200 */
.L_x_7431:
[----:B------:R-:W-:Y:S01]  /*1bc0*/  FSETP.GTU.FTZ.AND P5, PT, R75, 20, PT ;  /* 0x41a000004b00780b */ /* 0x000fe20003fbc000 */
[----:B------:R-:W-:Y:S03]  /*1bd0*/  BSSY.RECONVERGENT B0, `(.L_x_7433) ;  /* 0x0000021000007945 */ /* 0x000fe60003800200 */
[----:B------:R-:W-:-:S13]  /*1be0*/  ISETP.EQ.OR P5, PT, RZ, UR4, P5 ;  /* 0x00000004ff007c0c */ /* 0x000fda000afa2670 */
        /* <DEDUP_REMOVED lines=31> */
.L_x_7434:
[----:B------:R-:W-:Y:S05]  /*1de0*/  BSYNC.RECONVERGENT B0 ;  /* 0x0000000000007941 */ /* 0x000fea0003800200 */
.L_x_7433:
[----:B------:R-:W0:Y:S01]  /*1df0*/  LDCU UR7, c[0x0][0x38c] ;  /* 0x00007180ff0777ac */ /* 0x000e220008000800 */
[----:B------:R-:W-:Y:S01]  /*1e00*/  IMAD.MOV.U32 R12, RZ, RZ, R54 ;  /* 0x000000ffff0c7224 */ /* 0x000fe200078e0036 */
[----:B------:R-:W-:Y:S01]  /*1e10*/  SHF.L.U32 R84, R11, 0x10, RZ ;  /* 0x000000100b547819 */ /* 0x000fe200000006ff */
[----:B------:R-:W-:Y:S01]  /*1e20*/  IMAD.MOV.U32 R13, RZ, RZ, R53 ;  /* 0x000000ffff0d7224 */ /* 0x000fe200078e0035 */
[----:B------:R-:W-:Y:S01]  /*1e30*/  MOV R53, R51 ;  /* 0x0000003300357202 */ /* 0x000fe20000000f00 */
[----:B------:R-:W-:Y:S01]  /*1e40*/  IMAD.U32 R86, R10, 0x10000, RZ ;  /* 0x000100000a567824 */ /* 0x000fe200078e00ff */
[----:B------:R-:W-:Y:S01]  /*1e50*/  PRMT R91, RZ, 0x7610, R91 ;  /* 0x00007610ff5b7816 */ /* 0x000fe2000000005b */
[----:B------:R-:W-:-:S04]  /*1e60*/  IMAD.WIDE.U32 R12, R65, 0x2, R12 ;  /* 0x00000002410c7825 */ /* 0x000fc800078e000c */
[-C--:B------:R-:W-:Y:S01]  /*1e70*/  FMUL.FTZ R90, R84, R43.reuse ;  /* 0x0000002b545a7220 */ /* 0x080fe20000410000 */
[----:B------:R-:W-:Y:S01]  /*1e80*/  FMUL.FTZ R89, R86, R43 ;  /* 0x0000002b56597220 */ /* 0x000fe20000410000 */
[--C-:B------:R-:W-:Y:S01]  /*1e90*/  IMAD.MOV.U32 R54, RZ, RZ, R12.reuse ;  /* 0x000000ffff367224 */ /* 0x100fe200078e000c */
[----:B------:R-:W-:Y:S01]  /*1ea0*/  PRMT R12, R10, 0x7632, R12 ;  /* 0x000076320a0c7816 */ /* 0x000fe2000000000c */
[----:B------:R-:W-:Y:S01]  /*1eb0*/  IMAD.WIDE.U32 R14, R65, 0x2, R52 ;  /* 0x00000002410e7825 */ /* 0x000fe200078e0034 */
[----:B------:R-:W-:-:S03]  /*1ec0*/  PRMT R10, R11, 0x7632, R10 ;  /* 0x000076320b0a7816 */ /* 0x000fc6000000000a */
[----:B------:R-:W-:Y:S01]  /*1ed0*/  IMAD.U32 R12, R12, 0x10000, RZ ;  /* 0x000100000c0c7824 */ /* 0x000fe200078e00ff */
[----:B0-----:R-:W-:Y:S01]  /*1ee0*/  UISETP.GE.AND UP0, UPT, UR7, 0x1, UPT ;  /* 0x000000010700788c */ /* 0x001fe2000bf06270 */
[----:B------:R-:W-:Y:S01]  /*1ef0*/  MOV R52, R14 ;  /* 0x0000000e00347202 */ /* 0x000fe20000000f00 */
[----:B------:R-:W-:Y:S02]  /*1f00*/  IMAD.U32 R14, R10, 0x10000, RZ ;  /* 0x000100000a0e7824 */ /* 0x000fe400078e00ff */
[-C--:B------:R-:W-:Y:S01]  /*1f10*/  FMUL.FTZ R88, R12, R43.reuse ;  /* 0x0000002b0c587220 */ /* 0x080fe20000410000 */
[----:B------:R-:W-:Y:S02]  /*1f20*/  IMAD.MOV.U32 R53, RZ, RZ, R13 ;  /* 0x000000ffff357224 */ /* 0x000fe400078e000d */
        /* <DEDUP_REMOVED lines=49> */
[----:B------:R-:W-:Y:S02]  /*2240*/  PLOP3.LUT P5, PT, P1, PT, PT, 0x80, 0x8 ;  /* 0x000000000008781c */ /* 0x000fe40000faf070 */
[----:B------:R-:W-:Y:S01]  /*2250*/  ISETP.GE.U32.AND P4, PT, R10, R15, PT ;  /* 0x0000000f0a00720c */ /* 0x000fe20003f86070 */
[----:B------:R-:W-:Y:S01]  /*2260*/  IMAD.WIDE.U32 R10, R2, UR4, R44 ;  /* 0x00000004020a7c25 */ /* 0x000fe2000f8e002c */
[----:B------:R-:W-:Y:S01]  /*2270*/  IADD3 R14, P1, PT, R50, R67, RZ ;  /* 0x00000043320e7210 */ /* 0x000fe20007f3e0ff */
[----:B------:R-:W-:Y:S01]  /*2280*/  UMOV UR4, URZ ;  /* 0x000000ff00047c82 */ /* 0x000fe20008000000 */
[----:B0-----:R-:W-:-:S03]  /*2290*/  SHF.L.U64.HI R19, R18, 0x1, R19 ;  /* 0x0000000112137819 */ /* 0x001fc60000010213 */
[----:B------:R-:W-:Y:S01]  /*22a0*/  IMAD.X R15, R9, 0x1, R49, P1 ;  /* 0x00000001090f7824 */ /* 0x000fe200008e0631 */
[----:B--2---:R-:W-:Y:S01]  /*22b0*/  SHF.L.U64.HI R92, R16, 0x2, R17 ;  /* 0x00000002105c7819 */ /* 0x004fe20000010211 */
[----:B------:R-:W-:-:S04]  /*22c0*/  IMAD.IADD R17, R11, 0x1, R25 ;  /* 0x000000010b117824 */ /* 0x000fc800078e0219 */
[----:B------:R-:W-:Y:S01]  /*22d0*/  @P4 VIADD R77, R77, 0x1 ;  /* 0x000000014d4d4836 */ /* 0x000fe20000000000 */
[----:B------:R-:W-:-:S04]  /*22e0*/  IADD3 R26, P4, PT, R48, R67, RZ ;  /* 0x00000043301a7210 */ /* 0x000fc80007f9e0ff */
[----:B------:R-:W-:Y:S01]  /*22f0*/  @!P3 IADD3 R77, PT, PT, -R77, RZ, RZ ;  /* 0x000000ff4d4db210 */ /* 0x000fe20007ffe1ff */
[----:B------:R-:W-:Y:S01]  /*2300*/  IMAD.X R27, R9, 0x1, R47, P4 ;  /* 0x00000001091b7824 */ /* 0x000fe200020e062f */
[----:B-1--4-:R-:W-:-:S07]  /*2310*/  @!P2 LOP3.LUT R77, RZ, R41, RZ, 0x33, !PT ;  /* 0x00000029ff4da212 */ /* 0x012fce00078e33ff */
.L_x_7441:
        /* <DEDUP_REMOVED lines=10> */
[----:B------:R-:W-:Y:S02]  /*23c0*/  IMAD.MOV.U32 R29, RZ, RZ, RZ ;  /* 0x000000ffff1d7224 */ /* 0x000fe400078e00ff */
        /* <DEDUP_REMOVED lines=23> */
[----:B0-----:R-:W-:-:S04]  /*2540*/  PRMT R28, R24, 0x7632, R28 ;  /* 0x00007632181c7816 */ /* 0x001fc8000000001c */
[----:B------:R-:W-:Y:S01]  /*2550*/  SHF.L.U32 R28, R28, 0x10, RZ ;  /* 0x000000101c1c7819 */ /* 0x000fe200000006ff */
[C---:B------:R-:W-:Y:S01]  /*2560*/  IMAD.U32 R29, R25.reuse, 0x10000, RZ ;  /* 0x00010000191d7824 */ /* 0x040fe200078e00ff */
[----:B------:R-:W-:-:S03]  /*2570*/  PRMT R25, R25, 0x7632, R25 ;  /* 0x0000763219197816 */ /* 0x000fc60000000019 */
[----:B------:R-:W-:Y:S01]  /*2580*/  FMUL.FTZ R28, R85, R28 ;  /* 0x0000001c551c7220 */ /* 0x000fe20000410000 */
[----:B------:R-:W0:Y:S01]  /*2590*/  MUFU.EX2 R30, R30 ;  /* 0x0000001e001e7308 */ /* 0x000e220000000800 */
[----:B------:R-:W-:-:S03]  /*25a0*/  FMUL.FTZ R29, R84, R29 ;  /* 0x0000001d541d7220 */ /* 0x000fc60000410000 */
[----:B------:R-:W-:Y:S01]  /*25b0*/  FSEL R32, R28, RZ, !P1 ;  /* 0x000000ff1c207208 */ /* 0x000fe20004800000 */
[----:B------:R-:W-:Y:S01]  /*25c0*/  IMAD.U32 R28, R25, 0x10000, RZ ;  /* 0x00010000191c7824 */ /* 0x000fe200078e00ff */
[-C--:B------:R-:W-:Y:S02]  /*25d0*/  ISETP.GE.U32.AND P1, PT, R72, R65.reuse, PT ;  /* 0x000000414800720c */ /* 0x080fe40003f26070 */
[----:B------:R-:W-:Y:S01]  /*25e0*/  SHF.L.U32 R25, R24, 0x10, RZ ;  /* 0x0000001018197819 */ /* 0x000fe200000006ff */
        /* <DEDUP_REMOVED lines=11> */
[----:B------:R-:W-:Y:S02]  /*26a0*/  IMAD.MOV.U32 R24, RZ, RZ, R26 ;  /* 0x000000ffff187224 */ /* 0x000fe400078e001a */
[----:B------:R-:W-:-:S05]  /*26b0*/  IMAD.MOV.U32 R25, RZ, RZ, R27 ;  /* 0x000000ffff197224 */ /* 0x000fca00078e001b */
        /* <DEDUP_REMOVED lines=24> */
[----:B------:R-:W-:-:S02]  /*2840*/  IMAD.U32 R97, R30, 0x10000, RZ ;  /* 0x000100001e617824 */ /* 0x000fc400078e00ff */
[----:B------:R-:W-:Y:S01]  /*2850*/  IMAD.U32 R98, R98, 0x10000, RZ ;  /* 0x0001000062627824 */ /* 0x000fe200078e00ff */
        /* <DEDUP_REMOVED lines=12> */
.L_x_7437:
[----:B------:R-:W-:Y:S02]  /*2920*/  ISETP.NE.AND P6, PT, R93, RZ, PT ;  /* 0x000000ff5d00720c */ /* 0x000fe40003fc5270 */
[----:B------:R-:W-:-:S11]  /*2930*/  MOV R27, RZ ;  /* 0x000000ff001b7202 */ /* 0x000fd60000000f00 */
[----:B------:R-:W-:Y:S05]  /*2940*/  @!P6 BRA `(.L_x_7436) ;  /* 0x000000000010e947 */ /* 0x000fea0003800000 */
[----:B------:R-:W-:-:S05]  /*2950*/  IADD3 R28, P6, PT, R44, R81, RZ ;  /* 0x000000512c1c7210 */ /* 0x000fca0007fde0ff */
[----:B------:R-:W-:-:S05]  /*2960*/  IMAD.X R29, R45, 0x1, R82, P6 ;  /* 0x000000012d1d7824 */ /* 0x000fca00030e0652 */
[----:B------:R-:W2:Y:S02]  /*2970*/  LDG.E.U16 R28, desc[UR10][R28.64] ;  /* 0x0000000a1c1c7981 */ /* 0x000ea4000c1e1500 */
[----:B--2---:R-:W-:-:S07]  /*2980*/  IMAD.U32 R27, R28, 0x10000, RZ ;  /* 0x000100001c1b7824 */ /* 0x004fce00078e00ff */
.L_x_7436:
        /* <DEDUP_REMOVED lines=83> */
.L_x_7440:
[----:B------:R-:W-:Y:S02]  /*2ec0*/  ISETP.NE.AND P6, PT, R69, R58, PT ;  /* 0x0000003a4500720c */ /* 0x000fe40003fc5270 */
[----:B------:R-:W-:Y:S02]  /*2ed0*/  P2R R26, PR, RZ, 0x1 ;  /* 0x00000001ff1a7803 */ /* 0x000fe40000000000 */
[----:B------:R-:W-:-:S13]  /*2ee0*/  ISETP.NE.OR P6, PT, R28, RZ, P6 ;  /* 0x000000ff1c00720c */ /* 0x000fda00037c5670 */
[----:B------:R-:W-:Y:S02]  /*2ef0*/  @!P6 IADD3 R28, P0, PT, R44, R81, RZ ;  /* 0x000000512c1ce210 */ /* 0x000fe40007f1e0ff */
[----:B------:R-:W-:Y:S02]  /*2f00*/  @!P6 F2FP.BF16.F32.PACK_AB R27, RZ, R27 ;  /* 0x0000001bff1be23e */ /* 0x000fe400000010ff */
[----:B------:R-:W-:Y:S02]  /*2f10*/  @!P6 IADD3.X R29, PT, PT, R45, R82, RZ, P0, !PT ;  /* 0x000000522d1de210 */ /* 0x000fe400007fe4ff */
[----:B------:R-:W-:-:S03]  /*2f20*/  ISETP.NE.AND P0, PT, R26, RZ, PT ;  /* 0x000000ff1a00720c */ /* 0x000fc60003f05270 */
[----:B------:R0:W-:Y:S10]  /*2f30*/  @!P6 STG.E.U16 desc[UR10][R28.64], R27 ;  /* 0x0000001b1c00e986 */ /* 0x0001f4000c10150a */
.L_x_7439:
[----:B------:R-:W-:Y:S05]  /*2f40*/  BSYNC.RECONVERGENT B0 ;  /* 0x0000000000007941 */ /* 0x000fea0003800200 */
.L_x_7438:
        /* <DEDUP_REMOVED lines=18> */
.L_x_7435:
        /* <DEDUP_REMOVED lines=137> */
.L_x_7443:
        /* <DEDUP_REMOVED lines=16> */
.L_x_8119:


//--------------------- .text._Z25selective_scan_fwd_kernelI32Selective_Scan_fwd_kernel_traitsILi32ELi4ELi1ELb1ELb1ELb1ELb0ELb0EN3c108BFloat16EfS2_EEv13SSMParamsBase --------------------------
	.section	.text._Z25selective_scan_fwd_kernelI32Selective_Scan_fwd_kernel_traitsILi32ELi4ELi1ELb1ELb1ELb1ELb0ELb0EN3c108BFloat16EfS2_EEv13SSMParamsBase,"ax",@progbits
	.align	128
        .global         _Z25selective_scan_fwd_kernelI32Selective_Scan_fwd_kernel_traitsILi32ELi4ELi1ELb1ELb1ELb1ELb0ELb0EN3c108BFloat16EfS2_EEv13SSMParamsBase
        .type           _Z25selective_scan_fwd_kernelI32Selective_Scan_fwd_kernel_traitsILi32ELi4ELi1ELb1ELb1ELb1ELb0ELb0EN3c108BFloat16EfS2_EEv13SSMParamsBase,@function
        .size           _Z25selective_scan_fwd_kernelI32Selective_Scan_fwd_kernel_traitsILi32ELi4ELi1ELb1ELb1ELb1ELb0ELb0EN3c108BFloat16EfS2_EEv13SSMParamsBase,(.L_x_8120 - _Z25selective_scan_fwd_kernelI32Selective_Scan_fwd_kernel_traitsILi32ELi4ELi1ELb1ELb1ELb1ELb0ELb0EN3c108BFloat16EfS2_EEv13SSMParamsBase)
        .other          _Z25selective_scan_fwd_kernelI32Selective_Scan_fwd_kernel_traitsILi32ELi4ELi1ELb1ELb1ELb1ELb0ELb0EN3c108BFloat16EfS2_EEv13SSMParamsBase,@"STO_CUDA_ENTRY STV_DEFAULT"
_Z25selective_scan_fwd_kernelI32Selective_Scan_fwd_kernel_traitsILi32ELi4ELi1ELb1ELb1ELb1ELb0ELb0EN3c108BFloat16EfS2_EEv13SSMParamsBase:
.text._Z25selective_scan_fwd_kernelI32Selective_Scan_fwd_kernel_traitsILi32ELi4ELi1ELb1ELb1ELb1ELb0ELb0EN3c108BFloat16EfS2_EEv13SSMParamsBase:
        /* <DEDUP_REMOVED lines=37> */
.L_x_7444:
        /* <DEDUP_REMOVED lines=21> */
[----:B----4-:R-:W-:-:S07]  /*03a0*/  IMAD.MOV.U32 R8, RZ, RZ, RZ ;  /* 0x000000ffff087224 */ /* 0x010fce00078e00ff */
[----:B------:R-:W4:Y:S01]  /*03b0*/  LDC.64 R24, c[0x0][0x498] ;  /* 0x00012600ff187b82 */ /* 0x000f220000000a00 */
[----:B--2---:R-:W-:-:S07]  /*03c0*/  IMAD.MOV R11, RZ, RZ, -R9 ;  /* 0x000000ffff0b7224 */ /* 0x004fce00078e0a09 */
[----:B------:R-:W2:Y:S01]  /*03d0*/  LDC.64 R30, c[0x0][0x478] ;  /* 0x00011e00ff1e7b82 */ /* 0x000ea20000000a00 */
[----:B------:R-:W-:-:S04]  /*03e0*/  IMAD R11, R11, R14, RZ ;  /* 0x0000000e0b0b7224 */ /* 0x000fc800078e02ff */
[----:B------:R-:W-:Y:S01]  /*03f0*/  IMAD.HI.U32 R9, R9, R11, R8 ;  /* 0x0000000b09097227 */ /* 0x000fe200078e0008 */
[----:B------:R-:W-:Y:S02]  /*0400*/  MOV R11, R12 ;  /* 0x0000000c000b7202 */ /* 0x000fe40000000f00 */
[----:B------:R-:W3:Y:S03]  /*0410*/  LDC.64 R12, c[0x0][0x400] ;  /* 0x00010000ff0c7b82 */ /* 0x000ee60000000a00 */
[----:B------:R-:W-:-:S04]  /*0420*/  IMAD.HI.U32 R6, R9, R11, RZ ;  /* 0x0000000b09067227 */ /* 0x000fc800078e00ff */
[----:B------:R-:W-:Y:S01]  /*0430*/  IMAD.MOV R9, RZ, RZ, -R6 ;  /* 0x000000ffff097224 */ /* 0x000fe200078e0a06 */
[----:B------:R-:W2:Y:S03]  /*0440*/  LDC.64 R36, c[0x0][0x480] ;  /* 0x00012000ff247b82 */ /* 0x000ea60000000a00 */
[----:B------:R-:W-:-:S05]  /*0450*/  IMAD R11, R14, R9, R11 ;  /* 0x000000090e0b7224 */ /* 0x000fca00078e020b */
[----:B------:R-:W-:Y:S01]  /*0460*/  ISETP.GT.U32.AND P4, PT, R14, R11, PT ;  /* 0x0000000b0e00720c */ /* 0x000fe20003f84070 */
[----:B---3--:R-:W-:-:S04]  /*0470*/  IMAD.WIDE.U32 R8, R3, R12, RZ ;  /* 0x0000000c03087225 */ /* 0x008fc800078e00ff */
[----:B------:R-:W-:-:S08]  /*0480*/  IMAD R9, R3, R13, R9 ;  /* 0x0000000d03097224 */ /* 0x000fd000078e0209 */
[----:B------:R-:W-:Y:S01]  /*0490*/  @!P4 IADD3 R11, PT, PT, R11, -R14, RZ ;  /* 0x8000000e0b0bc210 */ /* 0x000fe20007ffe0ff */
[----:B------:R-:W-:Y:S01]  /*04a0*/  @!P4 VIADD R6, R6, 0x1 ;  /* 0x000000010606c836 */ /* 0x000fe20000000000 */
[----:B------:R-:W-:Y:S01]  /*04b0*/  ISETP.NE.AND P4, PT, R29, RZ, PT ;  /* 0x000000ff1d00720c */ /* 0x000fe20003f85270 */
[C---:B------:R-:W-:Y:S01]  /*04c0*/  IMAD.WIDE.U32 R8, R2.reuse, R20, R8 ;  /* 0x0000001402087225 */ /* 0x040fe200078e0008 */
[----:B------:R-:W-:Y:S02]  /*04d0*/  ISETP.GE.U32.AND P5, PT, R11, R14, PT ;  /* 0x0000000e0b00720c */ /* 0x000fe40003fa6070 */
[----:B------:R-:W3:Y:S01]  /*04e0*/  LDC.64 R14, c[0x0][0x490] ;  /* 0x00012400ff0e7b82 */ /* 0x000ee20000000a00 */
[C---:B------:R-:W-:Y:S01]  /*04f0*/  LOP3.LUT R11, R2.reuse, R29, RZ, 0x3c, !PT ;  /* 0x0000001d020b7212 */ /* 0x040fe200078e3cff */
[----:B------:R-:W-:Y:S02]  /*0500*/  IMAD R21, R2, R21, R9 ;  /* 0x0000001502157224 */ /* 0x000fe400078e0209 */
[----:B0-----:R-:W-:Y:S01]  /*0510*/  IMAD.WIDE.U32 R12, R3, R26, RZ ;  /* 0x0000001a030c7225 */ /* 0x001fe200078e00ff */
[----:B------:R-:W-:-:S03]  /*0520*/  ISETP.GE.AND P3, PT, R11, RZ, PT ;  /* 0x000000ff0b00720c */ /* 0x000fc60003f66270 */
[----:B------:R-:W-:-:S03]  /*0530*/  IMAD.WIDE.U32 R10, R3, R16, RZ ;  /* 0x00000010030a7225 */ /* 0x000fc600078e00ff */
[----:B------:R-:W-:Y:S01]  /*0540*/  @P5 IADD3 R6, PT, PT, R6, 0x1, RZ ;  /* 0x0000000106065810 */ /* 0x000fe20007ffe0ff */
[----:B------:R-:W-:Y:S01]  /*0550*/  IMAD R11, R3, R17, R11 ;  /* 0x00000011030b7224 */ /* 0x000fe200078e020b */
[----:B-----5:R-:W-:Y:S01]  /*0560*/  ISETP.NE.AND P5, PT, R23, RZ, PT ;  /* 0x000000ff1700720c */ /* 0x020fe20003fa5270 */
[----:B------:R-:W-:-:S04]  /*0570*/  IMAD R13, R3, R27, R13 ;  /* 0x0000001b030d7224 */ /* 0x000fc800078e020d */
[----:B------:R-:W-:Y:S01]  /*0580*/  @!P3 IMAD.MOV R6, RZ, RZ, -R6 ;  /* 0x000000ffff06b224 */ /* 0x000fe200078e0a06 */
[----:B------:R-:W-:-:S04]  /*0590*/  @!P4 LOP3.LUT R6, RZ, R29, RZ, 0x33, !PT ;  /* 0x0000001dff06c212 */ /* 0x000fc800078e33ff */
[----:B------:R-:W-:Y:S02]  /*05a0*/  SHF.R.S32.HI R17, RZ, 0x1f, R6 ;  /* 0x0000001fff117819 */ /* 0x000fe40000011406 */
[----:B---3--:R-:W-:-:S03]  /*05b0*/  LEA R22, P3, R8, R14, 0x1 ;  /* 0x0000000e08167211 */ /* 0x008fc600078608ff */
[----:B-1----:R-:W-:Y:S01]  /*05c0*/  IMAD R16, R17, R48, RZ ;  /* 0x0000003011107224 */ /* 0x002fe200078e02ff */
[----:B------:R-:W-:Y:S01]  /*05d0*/  LEA.HI.X R21, R8, R15, R21, 0x1, P3 ;  /* 0x0000000f08157211 */ /* 0x000fe200018f0c15 */
[----:B------:R-:W-:-:S04]  /*05e0*/  IMAD.WIDE.U32 R14, R3, R32, RZ ;  /* 0x00000020030e7225 */ /* 0x000fc800078e00ff */
[----:B------:R-:W-:Y:S02]  /*05f0*/  IMAD R15, R3, R33, R15 ;  /* 0x00000021030f7224 */ /* 0x000fe400078e020f */
[----:B------:R-:W-:Y:S02]  /*0600*/  IMAD R17, R17, R34, RZ ;  /* 0x0000002211117224 */ /* 0x000fe400078e02ff */
[----:B------:R-:W-:-:S04]  /*0610*/  IMAD.WIDE.U32 R8, R2, R18, R10 ;  /* 0x0000001202087225 */ /* 0x000fc800078e000a */
[----:B------:R-:W-:Y:S01]  /*0620*/  IMAD.WIDE.U32 R10, R6, R48, R12 ;  /* 0x00000030060a7225 */ /* 0x000fe200078e000c */
[----:B----4-:R-:W-:-:S03]  /*0630*/  LEA R20, P3, R8, R24, 0x1 ;  /* 0x0000001808147211 */ /* 0x010fc600078608ff */
[----:B------:R-:W-:Y:S01]  /*0640*/  IMAD R49, R6, R49, R16 ;  /* 0x0000003106317224 */ /* 0x000fe200078e0210 */
        /* <DEDUP_REMOVED lines=18> */
.L_x_7445:
        /* <DEDUP_REMOVED lines=11> */
.L_x_7446:
        /* <DEDUP_REMOVED lines=27> */
[----:B------:R-:W-:Y:S02]  /*09d0*/  IMAD.MOV.U32 R24, RZ, RZ, RZ ;  /* 0x000000ffff187224 */ /* 0x000fe400078e00ff */
[----:B------:R-:W-:Y:S01]  /*09e0*/  IMAD.MOV.U32 R16, RZ, RZ, RZ ;  /* 0x000000ffff107224 */ /* 0x000fe200078e00ff */
[C---:B------:R-:W-:Y:S02]  /*09f0*/  @P3 LEA.HI.X R7, R2.reuse, R11, RZ, 0x2, P6 ;  /* 0x0000000b02073211 */ /* 0x040fe400030f14ff */
[C---:B------:R-:W-:Y:S01]  /*0a00*/  @P4 LEA R8, P6, R2.reuse, R12, 0x2 ;  /* 0x0000000c02084211 */ /* 0x040fe200078c10ff */
[----:B0-----:R-:W0:Y:S03]  /*0a10*/  LDC.64 R4, c[0x0][0x4f8] ;  /* 0x00013e00ff047b82 */ /* 0x001e260000000a00 */
[----:B------:R-:W-:Y:S01]  /*0a20*/  @P4 LEA.HI.X R9, R2, R13, RZ, 0x2, P6 ;  /* 0x0000000d02094211 */ /* 0x000fe200030f14ff */
[----:B------:R1:W5:Y:S01]  /*0a30*/  @P3 LDG.E R16, desc[UR12][R6.64] ;  /* 0x0000000c06103981 */ /* 0x000362000c1e1900 */
[----:B------:R-:W-:-:S04]  /*0a40*/  @!P0 LEA R10, P6, R3, R14, 0x2 ;  /* 0x0000000e030a8211 */ /* 0x000fc800078c10ff */
[----:B------:R-:W-:Y:S01]  /*0a50*/  @!P0 LEA.HI.X R11, R3, R15, RZ, 0x2, P6 ;  /* 0x0000000f030b8211 */ /* 0x000fe200030f14ff */
[----:B------:R-:W-:Y:S01]  /*0a60*/  HFMA2 R15, -RZ, RZ, 0, 0 ;  /* 0x00000000ff0f7431 */ /* 0x000fe200000001ff */
        /* <DEDUP_REMOVED lines=33> */
.L_x_7447:
        /* <DEDUP_REMOVED lines=8> */
[----:B-1----:R-:W-:-:S06]  /*0d00*/  VIADD R4, R7, 0xffffffe ;  /* 0x0ffffffe07047836 */ /* 0x002fcc0000000000 */
[----:B------:R0:W1:Y:S02]  /*0d10*/  F2I.FTZ.U32.TRUNC.NTZ R5, R4 ;  /* 0x0000000400057305 */ /* 0x000064000021f000 */
[----:B0-----:R-:W-:Y:S02]  /*0d20*/  MOV R4, RZ ;  /* 0x000000ff00047202 */ /* 0x001fe40000000f00 */
[----:B-1----:R-:W-:-:S05]  /*0d30*/  IADD3 R8, PT, PT, RZ, -R5, RZ ;  /* 0x80000005ff087210 */ /* 0x002fca0007ffe0ff */
        /* <DEDUP_REMOVED lines=18> */
.L_x_7448:
        /* <DEDUP_REMOVED lines=28> */
[----:B------:R-:W-:Y:S01]  /*1020*/  VIADD R4, R12, 0xffffffff ;  /* 0xffffffff0c047836 */ /* 0x000fe20000000000 */
[C---:B------:R-:W-:Y:S01]  /*1030*/  SHF.L.U32 R8, R6.reuse, 0x1, RZ ;  /* 0x0000000106087819 */ /* 0x040fe200000006ff */
[----:B------:R-:W0:Y:S01]  /*1040*/  LDC.64 R38, c[0x0][0x460] ;  /* 0x00011800ff267b82 */ /* 0x000e220000000a00 */
[----:B------:R-:W-:Y:S01]  /*1050*/  SHF.L.U64.HI R7, R6, 0x1, R7 ;  /* 0x0000000106077819 */ /* 0x000fe20000010207 */
[----:B------:R-:W-:Y:S01]  /*1060*/  IMAD R6, R3, UR9, R45 ;  /* 0x0000000903067c24 */ /* 0x000fe2000f8e022d */
[----:B------:R-:W-:Y:S02]  /*1070*/  LEA.HI.X R5, R24, R27, R2, 0x2, P3 ;  /* 0x0000001b18057211 */ /* 0x000fe400018f1402 */
[----:B------:R-:W-:Y:S02]  /*1080*/  CS2R R2, SRZ ;  /* 0x0000000000027805 */ /* 0x000fe4000001ff00 */
[----:B------:R-:W-:Y:S01]  /*1090*/  ISETP.NE.AND P3, PT, R23, RZ, P1 ;  /* 0x000000ff1700720c */ /* 0x000fe20000f65270 */
[----:B----4-:R-:W-:Y:S01]  /*10a0*/  UISETP.LT.AND UP0, UPT, UR4, 0x1, UPT ;  /* 0x000000010400788c */ /* 0x010fe2000bf01270 */
[----:B------:R-:W-:Y:S01]  /*10b0*/  PLOP3.LUT P1, PT, P0, P1, PT, 0x80, 0x8 ;  /* 0x000000000008781c */ /* 0x000fe20000723070 */
[----:B------:R-:W4:Y:S01]  /*10c0*/  LDC.64 R40, c[0x0][0x3b8] ;  /* 0x0000ee00ff287b82 */ /* 0x000f220000000a00 */
[----:B-1----:R-:W-:Y:S01]  /*10d0*/  IMAD.WIDE.U32 R46, R10, 0x8, R46 ;  /* 0x000000080a2e7825 */ /* 0x002fe200078e002e */
[----:B------:R-:W-:Y:S01]  /*10e0*/  USEL UR4, UR4, 0x1, !UP0 ;  /* 0x0000000104047887 */ /* 0x000fe2000c000000 */
[----:B---3--:R-:W-:-:S02]  /*10f0*/  SHF.L.U64.HI R24, R32, 0x1, R33 ;  /* 0x0000000120187819 */ /* 0x008fc40000010221 */
[C---:B------:R-:W-:Y:S01]  /*1100*/  VIADD R82, R0.reuse, 0x1 ;  /* 0x0000000100527836 */ /* 0x040fe20000000000 */
[C---:B------:R-:W-:Y:S01]  /*1110*/  IADD3 R80, PT, PT, R0.reuse, 0x2, RZ ;  /* 0x0000000200507810 */ /* 0x040fe20007ffe0ff */
[----:B------:R-:W-:Y:S01]  /*1120*/  VIADD R78, R0, 0x3 ;  /* 0x00000003004e7836 */ /* 0x000fe20000000000 */
[----:B--2---:R-:W-:Y:S01]  /*1130*/  SHF.L.U64.HI R25, R36, 0x1, R37 ;  /* 0x0000000124197819 */ /* 0x004fe20000010225 */
[----:B------:R-:W-:Y:S01]  /*1140*/  UIADD3 UR8, UPT, UPT, -UR4, URZ, URZ ;  /* 0x000000ff04087290 */ /* 0x000fe2000fffe1ff */
[----:B0-----:R-:W-:Y:S02]  /*1150*/  SHF.L.U64.HI R26, R38, 0x1, R39 ;  /* 0x00000001261a7819 */ /* 0x001fe40000010227 */
[----:B----4-:R-:W-:-:S09]  /*1160*/  SHF.L.U64.HI R84, R40, 0x2, R41 ;  /* 0x0000000228547819 */ /* 0x010fd20000010229 */
.L_x_7466:
        /* <DEDUP_REMOVED lines=10> */
[----:B------:R-:W-:-:S02]  /*1210*/  MOV R53, R21 ;  /* 0x0000001500357202 */ /* 0x000fc40000000f00 */
[----:B--2---:R-:W-:Y:S02]  /*1220*/  @P0 IADD3 R77, PT, PT, R77, -R30, RZ ;  /* 0x8000001e4d4d0210 */ /* 0x004fe40007ffe0ff */
[----:B0-----:R-:W-:Y:S01]  /*1230*/  @!P0 VIADDMNMX R77, R52, R27, R13, PT ;  /* 0x0000001b344d8246 */ /* 0x001fe2000380010d */
[----:B------:R-:W-:-:S03]  /*1240*/  IMAD.MOV.U32 R52, RZ, RZ, R22 ;  /* 0x000000ffff347224 */ /* 0x000fc600078e0016 */
        /* <DEDUP_REMOVED lines=13> */
[----:B------:R-:W-:Y:S01]  /*1320*/  MOV R20, R52 ;  /* 0x0000003400147202 */ /* 0x000fe20000000f00 */
[----:B------:R-:W-:Y:S01]  /*1330*/  IMAD.MOV.U32 R19, RZ, RZ, R53 ;  /* 0x000000ffff137224 */ /* 0x000fe200078e0035 */
        /* <DEDUP_REMOVED lines=10> */
[----:B------:R-:W-:Y:S01]  /*13e0*/  IMAD.U32 R30, R37, 0x10000, RZ ;  /* 0x00010000251e7824 */ /* 0x000fe200078e00ff */
[----:B------:R-:W-:Y:S01]  /*13f0*/  SHF.L.U32 R27, R28, 0x10, RZ ;  /* 0x000000101c1b7819 */ /* 0x000fe200000006ff */
[----:B------:R-:W-:Y:S02]  /*1400*/  IMAD.U32 R28, R33, 0x10000, RZ ;  /* 0x00010000211c7824 */ /* 0x000fe400078e00ff */
        /* <DEDUP_REMOVED lines=9> */
.L_x_7449:
        /* <DEDUP_REMOVED lines=43> */
.L_x_7452:
[----:B------:R-:W-:Y:S05]  /*1750*/  BSYNC.RECONVERGENT B0 ;  /* 0x0000000000007941 */ /* 0x000fea0003800200 */
.L_x_7451:
[----:B------:R-:W-:Y:S01]  /*1760*/  BSSY.RECONVERGENT B0, `(.L_x_7453) ;  /* 0x0000025000007945 */ /* 0x000fe20003800200 */
[----:B------:R-:W-:Y:S01]  /*1770*/  IMAD.U32 R27, R28, 0x10000, RZ ;  /* 0x000100001c1b7824 */ /* 0x000fe200078e00ff */
[----:B------:R-:W-:Y:S01]  /*1780*/  FSETP.GTU.FTZ.AND P5, PT, R73, 20, PT ;  /* 0x41a000004900780b */ /* 0x000fe20003fbc000 */
[----:B------:R-:W-:Y:S01]  /*1790*/  IMAD.U32 R30, R37, 0x10000, RZ ;  /* 0x00010000251e7824 */ /* 0x000fe200078e00ff */
[----:B------:R-:W-:Y:S02]  /*17a0*/  SHF.L.U32 R29, R29, 0x10, RZ ;  /* 0x000000101d1d7819 */ /* 0x000fe400000006ff */
        /* <DEDUP_REMOVED lines=32> */
.L_x_7454:
[----:B------:R-:W-:Y:S05]  /*19b0*/  BSYNC.RECONVERGENT B0 ;  /* 0x0000000000007941 */ /* 0x000fea0003800200 */
.L_x_7453:
        /* <DEDUP_REMOVED lines=32> */
.L_x_7456:
[----:B------:R-:W-:Y:S05]  /*1bc0*/  BSYNC.RECONVERGENT B0 ;  /* 0x0000000000007941 */ /* 0x000fea0003800200 */
.L_x_7455:
        /* <DEDUP_REMOVED lines=32> */
.L_x_7458:
[----:B------:R-:W-:Y:S05]  /*1dd0*/  BSYNC.RECONVERGENT B0 ;  /* 0x0000000000007941 */ /* 0x000fea0003800200 */
.L_x_7457:
[----:B------:R-:W-:Y:S01]  /*1de0*/  FMUL.FTZ R69, R28, R73 ;  /* 0x000000491c457220 */ /* 0x000fe20000410000 */
[----:B------:R-:W-:Y:S01]  /*1df0*/  FMUL.FTZ R72, R27, R76 ;  /* 0x0000004c1b487220 */ /* 0x000fe20000410000 */
[----:B------:R-:W-:Y:S01]  /*1e00*/  FMUL.FTZ R71, R30, R75 ;  /* 0x0000004b1e477220 */ /* 0x000fe20000410000 */
[----:B------:R-:W-:-:S07]  /*1e10*/  FMUL.FTZ R70, R29, R74 ;  /* 0x0000004a1d467220 */ /* 0x000fce0000410000 */
.L_x_7450:
        /* <DEDUP_REMOVED lines=33> */
[----:B------:R-:W0:Y:S03]  /*2030*/  S2R R39, SR_LANEID ;  /* 0x0000000000277919 */ /* 0x000e260000000000 */
        /* <DEDUP_REMOVED lines=9> */
[----:B------:R-:W-:-:S04]  /*20d0*/  IMAD.WIDE.U32 R28, R10, 0x8, R50 ;  /* 0x000000080a1c7825 */ /* 0x000fc800078e0032 */
[----:B------:R-:W-:Y:S01]  /*20e0*/  IMAD.MOV.U32 R37, RZ, RZ, R31 ;  /* 0x000000ffff257224 */ /* 0x000fe200078e001f */
[----:B------:R-:W-:Y:S01]  /*20f0*/  MOV R33, R29 ;  /* 0x0000001d00217202 */ /* 0x000fe20000000f00 */
[----:B------:R-:W-:Y:S01]  /*2100*/  IMAD.MOV.U32 R66, RZ, RZ, R30 ;  /* 0x000000ffff427224 */ /* 0x000fe200078e001e */
[----:B------:R-:W-:Y:S01]  /*2110*/  @P0 IADD3 R27, PT, PT, R27, 0x1, RZ ;  /* 0x000000011b1b0810 */ /* 0x000fe20007ffe0ff */
[----:B------:R-:W-:Y:S01]  /*2120*/  IMAD.MOV.U32 R60, RZ, RZ, R28 ;  /* 0x000000ffff3c7224 */ /* 0x000fe200078e001c */
[----:B------:R-:W-:Y:S01]  /*2130*/  MOV R30, R9 ;  /* 0x00000009001e7202 */ /* 0x000fe20000000f00 */
[----:B------:R-:W-:Y:S01]  /*2140*/  IMAD.MOV.U32 R28, RZ, RZ, R18 ;  /* 0x000000ffff1c7224 */ /* 0x000fe200078e0012 */
[----:B------:R-:W-:Y:S01]  /*2150*/  MOV R29, R5 ;  /* 0x00000005001d7202 */ /* 0x000fe20000000f00 */
[----:B------:R-:W-:Y:S01]  /*2160*/  IMAD.MOV.U32 R31, RZ, RZ, R27 ;  /* 0x000000ffff1f7224 */ /* 0x000fe200078e001b */
[----:B------:R-:W-:-:S03]  /*2170*/  MOV R27, R17 ;  /* 0x00000011001b7202 */ /* 0x000fc60000000f00 */
[----:B------:R-:W-:Y:S01]  /*2180*/  @!P5 IMAD.MOV R31, RZ, RZ, -R31 ;  /* 0x000000ffff1fd224 */ /* 0x000fe200078e0a1f */
[----:B0-23--:R-:W-:-:S07]  /*2190*/  @!P4 LOP3.LUT R31, RZ, R13, RZ, 0x33, !PT ;  /* 0x0000000dff1fc212 */ /* 0x00dfce00078e33ff */
.L_x_7465:
[----:B-1----:R-:W-:Y:S01]  /*21a0*/  IMAD.MOV.U32 R54, RZ, RZ, R30 ;  /* 0x000000ffff367224 */ /* 0x002fe200078e001e */
[----:B------:R-:W-:-:S05]  /*21b0*/  MOV R55, R29 ;  /* 0x0000001d00377202 */ /* 0x000fca0000000f00 */
[----:B------:R-:W2:Y:S01]  /*21c0*/  LDG.E R54, desc[UR12][R54.64] ;  /* 0x0000000c36367981 */ /* 0x000ea2000c1e1900 */
[----:B0-----:R-:W-:Y:S01]  /*21d0*/  IMAD.MOV.U32 R56, RZ, RZ, R66 ;  /* 0x000000ffff387224 */ /* 0x001fe200078e0042 */
[----:B------:R-:W-:Y:S01]  /*21e0*/  MOV R57, R37 ;  /* 0x0000002500397202 */ /* 0x000fe20000000f00 */
[----:B------:R-:W-:Y:S01]  /*21f0*/  IMAD.MOV.U32 R58, RZ, RZ, R60 ;  /* 0x000000ffff3a7224 */ /* 0x000fe200078e003c */
[----:B------:R-:W-:-:S04]  /*2200*/  MOV R59, R33 ;  /* 0x00000021003b7202 */ /* 0x000fc80000000f00 */
        /* <DEDUP_REMOVED lines=12> */
[C---:B---3--:R-:W-:Y:S01]  /*22d0*/  PRMT R63, R56.reuse, 0x7632, R63 ;  /* 0x00007632383f7816 */ /* 0x048fe2000000003f */
[----:B------:R-:W-:Y:S01]  /*22e0*/  IMAD.U32 R65, R56, 0x10000, RZ ;  /* 0x0001000038417824 */ /* 0x000fe200078e00ff */
[----:B------:R-:W1:Y:S01]  /*22f0*/  MUFU.EX2 R81, R81 ;  /* 0x0000005100517308 */ /* 0x000e620000000800 */
[C---:B------:R-:W-:Y:S01]  /*2300*/  PRMT R56, R57.reuse, 0x7632, R56 ;  /* 0x0000763239387816 */ /* 0x040fe20000000038 */
[C---:B----4-:R-:W-:Y:S01]  /*2310*/  IMAD.U32 R79, R58.reuse, 0x10000, RZ ;  /* 0x000100003a4f7824 */ /* 0x050fe200078e00ff */
[----:B------:R-:W-:Y:S01]  /*2320*/  SHF.L.U32 R57, R57, 0x10, RZ ;  /* 0x0000001039397819 */ /* 0x000fe200000006ff */
[----:B------:R-:W-:Y:S01]  /*2330*/  FMUL.FTZ R65, R65, R72 ;  /* 0x0000004841417220 */ /* 0x000fe20000410000 */
[----:B------:R-:W-:Y:S01]  /*2340*/  PRMT R88, R58, 0x7632, R88 ;  /* 0x000076323a587816 */ /* 0x000fe20000000058 */
[----:B------:R-:W-:Y:S01]  /*2350*/  IMAD.U32 R58, R63, 0x10000, RZ ;  /* 0x000100003f3a7824 */ /* 0x000fe200078e00ff */
[----:B------:R-:W-:Y:S01]  /*2360*/  SHF.L.U32 R56, R56, 0x10, RZ ;  /* 0x0000001038387819 */ /* 0x000fe200000006ff */
[----:B------:R-:W2:Y:S01]  /*2370*/  MUFU.EX2 R92, R92 ;  /* 0x0000005c005c7308 */ /* 0x000ea20000000800 */
[----:B------:R-:W-:Y:S01]  /*2380*/  FSEL R65, R65, RZ, !P6 ;  /* 0x000000ff41417208 */ /* 0x000fe20007000000 */
[----:B------:R-:W-:Y:S01]  /*2390*/  FMUL.FTZ R57, R57, R70 ;  /* 0x0000004639397220 */ /* 0x000fe20000410000 */
[----:B------:R-:W-:Y:S01]  /*23a0*/  FMUL.FTZ R58, R58, R71 ;  /* 0x000000473a3a7220 */ /* 0x000fe20000410000 */
[----:B------:R-:W-:Y:S01]  /*23b0*/  FMUL.FTZ R56, R56, R69 ;  /* 0x0000004538387220 */ /* 0x000fe20000410000 */
[C---:B------:R-:W-:Y:S01]  /*23c0*/  PRMT R86, R59.reuse, 0x7632, R86 ;  /* 0x000076323b567816 */ /* 0x040fe20000000056 */
[----:B------:R-:W-:Y:S01]  /*23d0*/  IMAD.U32 R88, R88, 0x10000, RZ ;  /* 0x0001000058587824 */ /* 0x000fe200078e00ff */
[----:B------:R-:W-:Y:S01]  /*23e0*/  SHF.L.U32 R90, R59, 0x10, RZ ;  /* 0x000000103b5a7819 */ /* 0x000fe200000006ff */
[----:B------:R-:W3:Y:S01]  /*23f0*/  MUFU.EX2 R85, R85 ;  /* 0x0000005500557308 */ /* 0x000ee20000000800 */
[----:B-1----:R-:W-:-:S02]  /*2400*/  FSEL R81, R81, 1, !P6 ;  /* 0x3f80000051517808 */ /* 0x002fc40007000000 */
[----:B------:R-:W-:Y:S02]  /*2410*/  ISETP.GE.U32.AND P6, PT, R82, R77, PT ;  /* 0x0000004d5200720c */ /* 0x000fe40003fc6070 */
[----:B------:R-:W-:Y:S02]  /*2420*/  SHF.L.U32 R86, R86, 0x10, RZ ;  /* 0x0000001056567819 */ /* 0x000fe400000006ff */
[----:B------:R-:W-:Y:S01]  /*2430*/  FSEL R64, R57, RZ, !P5 ;  /* 0x000000ff39407208 */ /* 0x000fe20006800000 */
[----:B------:R-:W1:Y:S01]  /*2440*/  MUFU.EX2 R62, R62 ;  /* 0x0000003e003e7308 */ /* 0x000e620000000800 */
[----:B--2---:R-:W-:Y:S02]  /*2450*/  FSEL R92, R92, 1, !P6 ;  /* 0x3f8000005c5c7808 */ /* 0x004fe40007000000 */
[----:B------:R-:W-:Y:S02]  /*2460*/  FSEL R83, R58, RZ, !P6 ;  /* 0x000000ff3a537208 */ /* 0x000fe40007000000 */
[----:B------:R-:W-:-:S02]  /*2470*/  FSEL R63, R56, RZ, !P4 ;  /* 0x000000ff383f7208 */ /* 0x000fc40006000000 */
[----:B---3--:R-:W-:Y:S02]  /*2480*/  FSEL R85, R85, 1, !P5 ;  /* 0x3f80000055557808 */ /* 0x008fe40006800000 */
[----:B-1----:R-:W-:Y:S01]  /*2490*/  FSEL R62, R62, 1, !P4 ;  /* 0x3f8000003e3e7808 */ /* 0x002fe20006000000 */
[----:B0-----:R-:W-:Y:S06]  /*24a0*/  @P0 BRA `(.L_x_7460) ;  /* 0x0000000000340947 */ /* 0x001fec0003800000 */
[----:B------:R-:W-:Y:S01]  /*24b0*/  IMAD.MOV.U32 R54, RZ, RZ, 0x3f800000 ;  /* 0x3f800000ff367424 */ /* 0x000fe200078e00ff */
[----:B------:R-:W-:Y:S06]  /*24c0*/  @!P1 BRA `(.L_x_7461) ;  /* 0x0000000000149947 */ /* 0x000fec0003800000 */
[----:B------:R-:W-:-:S04]  /*24d0*/  IADD3 R56, P0, PT, R28, R8, RZ ;  /* 0x000000081c387210 */ /* 0x000fc80007f1e0ff */
[----:B------:R-:W-:-:S05]  /*24e0*/  IADD3.X R57, PT, PT, R27, R7, RZ, P0, !PT ;  /* 0x000000071b397210 */ /* 0x000fca00007fe4ff */
[----:B------:R-:W2:Y:S02]  /*24f0*/  LDG.E.U16 R56, desc[UR12][R56.64] ;  /* 0x0000000c38387981 */ /* 0x000ea4000c1e1500 */
[----:B--2---:R-:W-:Y:S01]  /*2500*/  IMAD.U32 R55, R56, 0x10000, RZ ;  /* 0x0001000038377824 */ /* 0x004fe200078e00ff */
[----:B------:R-:W-:Y:S06]  /*2510*/  BRA `(.L_x_7460) ;  /* 0x0000000000187947 */ /* 0x000fec0003800000 */
.L_x_7461:
[----:B------:R-:W-:Y:S01]  /*2520*/  HFMA2 R55, -RZ, RZ, 0, 0 ;  /* 0x00000000ff377431 */ /* 0x000fe200000001ff */
[----:B------:R-:W-:Y:S06]  /*2530*/  @!P2 BRA `(.L_x_7460) ;  /* 0x000000000010a947 */ /* 0x000fec0003800000 */
[----:B------:R-:W-:Y:S01]  /*2540*/  IMAD.MOV.U32 R56, RZ, RZ, R28 ;  /* 0x000000ffff387224 */ /* 0x000fe200078e001c */
[----:B------:R-:W-:-:S05]  /*2550*/  MOV R57, R27 ;  /* 0x0000001b00397202 */ /* 0x000fca0000000f00 */
[----:B------:R-:W2:Y:S02]  /*2560*/  LDG.E.U16 R55, desc[UR12][R56.64] ;  /* 0x0000000c38377981 */ /* 0x000ea4000c1e1500 */
[----:B--2---:R-:W-:-:S07]  /*2570*/  IMAD.U32 R55, R55, 0x10000, RZ ;  /* 0x0001000037377824 */ /* 0x004fce00078e00ff */
.L_x_7460:
        /* <DEDUP_REMOVED lines=71> */
[----:B0-----:R-:W-:Y:S02]  /*29f0*/  F2FP.BF16.F32.PACK_AB R59, RZ, R59 ;  /* 0x0000003bff3b723e */ /* 0x001fe400000010ff */
        /* <DEDUP_REMOVED lines=9> */
.L_x_7464:
[----:B------:R-:W-:-:S04]  /*2a90*/  ISETP.NE.AND P0, PT, R3, R4, PT ;  /* 0x000000040300720c */ /* 0x000fc80003f05270 */
[----:B------:R-:W-:-:S13]  /*2aa0*/  ISETP.NE.OR P0, PT, R23, RZ, P0 ;  /* 0x000000ff1700720c */ /* 0x000fda0000705670 */
[----:B0-----:R-:W-:Y:S01]  /*2ab0*/  @!P0 F2FP.BF16.F32.PACK_AB R59, RZ, R59 ;  /* 0x0000003bff3b823e */ /* 0x001fe200000010ff */
[----:B------:R-:W-:Y:S01]  /*2ac0*/  @!P0 IMAD.MOV.U32 R54, RZ, RZ, R28 ;  /* 0x000000ffff368224 */ /* 0x000fe200078e001c */
[----:B------:R-:W-:-:S05]  /*2ad0*/  @!P0 MOV R55, R27 ;  /* 0x0000001b00378202 */ /* 0x000fca0000000f00 */
[----:B------:R1:W-:Y:S02]  /*2ae0*/  @!P0 STG.E.U16 desc[UR12][R54.64], R59 ;  /* 0x0000003b36008986 */ /* 0x0003e4000c10150c */
.L_x_7463:
[----:B------:R-:W-:Y:S05]  /*2af0*/  BSYNC.RECONVERGENT B0 ;  /* 0x0000000000007941 */ /* 0x000fea0003800200 */
.L_x_7462:
        /* <DEDUP_REMOVED lines=18> */
.L_x_7459:
[----:B------:R-:W2:Y:S01]  /*2c20*/  F2F.BF16.F32 R28, R67 ;  /* 0x00000043001c7304 */ /* 0x000ea20000202000 */
[----:B------:R-:W-:Y:S01]  /*2c30*/  BAR.SYNC.DEFER_BLOCKING 0x0 ;  /* 0x0000000000007b1d */ /* 0x000fe20000010000 */
[----:B------:R-:W-:Y:S01]  /*2c40*/  IADD3 R33, P0, PT, R2, R44, RZ ;  /* 0x0000002c02217210 */ /* 0x000fe20007f1e0ff */
[----:B------:R-:W-:Y:S01]  /*2c50*/  IMAD.WIDE.U32 R48, R77, 0x2, R48 ;  /* 0x000000024d307825 */ /* 0x000fe200078e0030 */
[----:B------:R-:W-:Y:S02]  /*2c60*/  IADD3 R3, PT, PT, R3, 0x1, RZ ;  /* 0x0000000103037810 */ /* 0x000fe40007ffe0ff */
[C---:B------:R-:W-:Y:S01]  /*2c70*/  IADD3 R2, PT, PT, R77.reuse, R2, RZ ;  /* 0x000000024d027210 */ /* 0x040fe20007ffe0ff */
[----:B------:R-:W-:Y:S01]  /*2c80*/  IMAD.X R37, RZ, RZ, R6, P0 ;  /* 0x000000ffff257224 */ /* 0x000fe200000e0606 */
[----:B------:R-:W-:Y:S01]  /*2c90*/  F2F.BF16.F32 R61, R61 ;  /* 0x0000003d003d7304 */ /* 0x000fe20000202000 */
[----:B------:R-:W-:-:S04]  /*2ca0*/  IMAD.WIDE.U32 R50, R77, 0x2, R50 ;  /* 0x000000024d327825 */ /* 0x000fc800078e0032 */
[----:B------:R-:W-:Y:S02]  /*2cb0*/  IMAD.IADD R11, R77, 0x1, R11 ;  /* 0x000000014d0b7824 */ /* 0x000fe400078e020b */
[----:B--2---:R-:W-:Y:S01]  /*2cc0*/  IMAD.WIDE.U32 R28, R28, 0x10000, RZ ;  /* 0x000100001c1c7825 */ /* 0x004fe200078e00ff */
[----:B------:R-:W2:Y:S08]  /*2cd0*/  F2F.BF16.F32 R30, R41 ;  /* 0x00000029001e7304 */ /* 0x000eb00000202000 */
[----:B------:R-:W3:Y:S01]  /*2ce0*/  F2F.BF16.F32 R27, R68 ;  /* 0x00000044001b7304 */ /* 0x000ee20000202000 */
[----:B--2---:R-:W-:-:S02]  /*2cf0*/  PRMT R31, R61, 0x5410, R30 ;  /* 0x000054103d1f7816 */ /* 0x004fc4000000001e */
[----:B------:R-:W-:Y:S02]  /*2d00*/  LEA R30, P0, R33, R46, 0x1 ;  /* 0x0000002e211e7211 */ /* 0x000fe400078008ff */
[----:B------:R-:W-:Y:S02]  /*2d10*/  LOP3.LUT R29, R31, R29, RZ, 0xfc, !PT ;  /* 0x0000001d1f1d7212 */ /* 0x000fe400078efcff */
[----:B------:R-:W-:Y:S02]  /*2d20*/  LEA.HI.X R31, R33, R47, R37, 0x1, P0 ;  /* 0x0000002f211f7211 */ /* 0x000fe400000f0c25 */
[----:B---3--:R-:W-:Y:S02]  /*2d30*/  LOP3.LUT R28, R28, R27, RZ, 0xfc, !PT ;  /* 0x0000001b1c1c7212 */ /* 0x008fe400078efcff */
[----:B------:R-:W-:-:S03]  /*2d40*/  ISETP.NE.AND P0, PT, R3, R12, PT ;  /* 0x0000000c0300720c */ /* 0x000fc60003f05270 */
[----:B------:R2:W-:Y:S10]  /*2d50*/  STG.E.64 desc[UR12][R30.64], R28 ;  /* 0x0000001c1e007986 */ /* 0x0005f4000c101b0c */
[----:B------:R-:W-:Y:S05]  /*2d60*/  @P0 BRA `(.L_x_7466) ;  /* 0xffffffe400000947 */ /* 0x000fea000383ffff */
[----:B------:R-:W-:Y:S05]  /*2d70*/  EXIT ;  /* 0x000000000000794d */ /* 0x000fea0003800000 */
.L_x_7467:
        /* <DEDUP_REMOVED lines=16> */
.L_x_8120:


//--------------------- .text._Z25selective_scan_fwd_kernelI32Selective_Scan_fwd_kernel_traitsILi32ELi4ELi1ELb1ELb1ELb1ELb0ELb1EN3c108BFloat16EfS2_EEv13SSMParamsBase --------------------------
	.section	.text._Z25selective_scan_fwd_kernelI32Selective_Scan_fwd_kernel_traitsILi32ELi4ELi1ELb1ELb1ELb1ELb0ELb1EN3c108BFloat16EfS2_EEv13SSMParamsBase,"ax",@progbits
	.align	128
        .global         _Z25selective_scan_fwd_kernelI32Selective_Scan_fwd_kernel_traitsILi32ELi4ELi1ELb1ELb1ELb1ELb0ELb1EN3c108BFloat16EfS2_EEv13SSMParamsBase
        .type           _Z25selective_scan_fwd_kernelI32Selective_Scan_fwd_kernel_traitsILi32ELi4ELi1ELb1ELb1ELb1ELb0ELb1EN3c108BFloat16EfS2_EEv13SSMParamsBase,@function
        .size           _Z25selective_scan_fwd_kernelI32Selective_Scan_fwd_kernel_traitsILi32ELi4ELi1ELb1ELb1ELb1ELb0ELb1EN3c108BFloat16EfS2_EEv13SSMParamsBase,(.L_x_8121 - _Z25selective_scan_fwd_kernelI32Selective_Scan_fwd_kernel_traitsILi32ELi4ELi1ELb1ELb1ELb1ELb0ELb1EN3c108BFloat16EfS2_EEv13SSMParamsBase)
        .other          _Z25selective_scan_fwd_kernelI32Selective_Scan_fwd_kernel_traitsILi32ELi4ELi1ELb1ELb1ELb1ELb0ELb1EN3c108BFloat16EfS2_EEv13SSMParamsBase,@"STO_CUDA_ENTRY STV_DEFAULT"
_Z25selective_scan_fwd_kernelI32Selective_Scan_fwd_kernel_traitsILi32ELi4ELi1ELb1ELb1ELb1ELb0ELb1EN3c108BFloat16EfS2_EEv13SSMParamsBase:
.text._Z25selective_scan_fwd_kernelI32Selective_Scan_fwd_kernel_traitsILi32ELi4ELi1ELb1ELb1ELb1ELb0ELb1EN3c108BFloat16EfS2_EEv13SSMParamsBase:
        /* <DEDUP_REMOVED lines=42> */
.L_x_7468:
        /* <DEDUP_REMOVED lines=92> */
.L_x_7469:
        /* <DEDUP_REMOVED lines=11> */
.L_x_7470:
        /* <DEDUP_REMOVED lines=69> */
.L_x_7471:
        /* <DEDUP_REMOVED lines=29> */
.L_x_7472:
        /* <DEDUP_REMOVED lines=35> */
.L_x_7488:
        /* <DEDUP_REMOVED lines=104> */
.L_x_7474:
[----:B------:R-:W-:Y:S05]  /*17e0*/  BSYNC.RECONVERGENT B0 ;  /* 0x0000000000007941 */ /* 0x000fea0003800200 */
.L_x_7473:
        /* <DEDUP_REMOVED lines=36> */
.L_x_7476:
[----:B------:R-:W-:Y:S05]  /*1a30*/  BSYNC.RECONVERGENT B0 ;  /* 0x0000000000007941 */ /* 0x000fea0003800200 */
.L_x_7475:
        /* <DEDUP_REMOVED lines=32> */
.L_x_7478:
[----:B------:R-:W-:Y:S05]  /*1c40*/  BSYNC.RECONVERGENT B0 ;  /* 0x0000000000007941 */ /* 0x000fea0003800200 */
.L_x_7477:
        /* <DEDUP_REMOVED lines=32> */
.L_x_7480:
[----:B------:R-:W-:Y:S05]  /*1e50*/  BSYNC.RECONVERGENT B0 ;  /* 0x0000000000007941 */ /* 0x000fea0003800200 */
.L_x_7479:
        /* <DEDUP_REMOVED lines=80> */
.L_x_7487:
        /* <DEDUP_REMOVED lines=95> */
.L_x_7483:
[----:B------:R-:W-:Y:S01]  /*2950*/  IMAD.MOV.U32 R29, RZ, RZ, RZ ;  /* 0x000000ffff1d7224 */ /* 0x000fe200078e00ff */
[----:B------:R-:W-:Y:S06]  /*2960*/  @!P2 BRA `(.L_x_7482) ;  /* 0x000000000010a947 */ /* 0x000fec0003800000 */
[----:B------:R-:W-:-:S04]  /*2970*/  IADD3 R30, P0, PT, R44, R85, RZ ;  /* 0x000000552c1e7210 */ /* 0x000fc80007f1e0ff */
[----:B------:R-:W-:-:S05]  /*2980*/  IADD3.X R31, PT, PT, R45, R84, RZ, P0, !PT ;  /* 0x000000542d1f7210 */ /* 0x000fca00007fe4ff */
[----:B------:R-:W2:Y:S02]  /*2990*/  LDG.E.U16 R30, desc[UR10][R30.64] ;  /* 0x0000000a1e1e7981 */ /* 0x000ea4000c1e1500 */
[----:B--2---:R-:W-:-:S07]  /*29a0*/  IMAD.U32 R29, R30, 0x10000, RZ ;  /* 0x000100001e1d7824 */ /* 0x004fce00078e00ff */
.L_x_7482:
        /* <DEDUP_REMOVED lines=83> */
.L_x_7486:
[----:B------:R-:W-:-:S04]  /*2ee0*/  ISETP.NE.AND P0, PT, R71, R56, PT ;  /* 0x000000384700720c */ /* 0x000fc80003f05270 */
[----:B------:R-:W-:-:S13]  /*2ef0*/  ISETP.NE.OR P0, PT, R30, RZ, P0 ;  /* 0x000000ff1e00720c */ /* 0x000fda0000705670 */
[----:B------:R-:W-:Y:S02]  /*2f00*/  @!P0 IADD3 R28, P3, PT, R44, R85, RZ ;  /* 0x000000552c1c8210 */ /* 0x000fe40007f7e0ff */
[----:B------:R-:W-:-:S03]  /*2f10*/  @!P0 F2FP.BF16.F32.PACK_AB R30, RZ, R29 ;  /* 0x0000001dff1e823e */ /* 0x000fc600000010ff */
[----:B------:R-:W-:-:S05]  /*2f20*/  @!P0 IMAD.X R29, R45, 0x1, R84, P3 ;  /* 0x000000012d1d8824 */ /* 0x000fca00018e0654 */
[----:B------:R0:W-:Y:S03]  /*2f30*/  @!P0 STG.E.U16 desc[UR10][R28.64], R30 ;  /* 0x0000001e1c008986 */ /* 0x0001e6000c10150a */
.L_x_7485:
[----:B------:R-:W-:Y:S05]  /*2f40*/  BSYNC.RECONVERGENT B0 ;  /* 0x0000000000007941 */ /* 0x000fea0003800200 */
.L_x_7484:
        /* <DEDUP_REMOVED lines=18> */
.L_x_7481:
        /* <DEDUP_REMOVED lines=41> */
.L_x_7489:
        /* <DEDUP_REMOVED lines=16> */
.L_x_8121:


//--------------------- .text._Z25selective_scan_fwd_kernelI32Selective_Scan_fwd_kernel_traitsILi32ELi4ELi1ELb1ELb1ELb1ELb1ELb0EN3c108BFloat16EfS2_EEv13SSMParamsBase --------------------------
	.section	.text._Z25selective_scan_fwd_kernelI32Selective_Scan_fwd_kernel_traitsILi32ELi4ELi1ELb1ELb1ELb1ELb1ELb0EN3c108BFloat16EfS2_EEv13SSMParamsBase,"ax",@progbits
	.align	128
        .global         _Z25selective_scan_fwd_kernelI32Selective_Scan_fwd_kernel_traitsILi32ELi4ELi1ELb1ELb1ELb1ELb1ELb0EN3c108BFloat16EfS2_EEv13SSMParamsBase
        .type           _Z25selective_scan_fwd_kernelI32Selective_Scan_fwd_kernel_traitsILi32ELi4ELi1ELb1ELb1ELb1ELb1ELb0EN3c108BFloat16EfS2_EEv13SSMParamsBase,@function
        .size           _Z25selective_scan_fwd_kernelI32Selective_Scan_fwd_kernel_traitsILi32ELi4ELi1ELb1ELb1ELb1ELb1ELb0EN3c108BFloat16EfS2_EEv13SSMParamsBase,(.L_x_8122 - _Z25selective_scan_fwd_kernelI32Selective_Scan_fwd_kernel_traitsILi32ELi4ELi1ELb1ELb1ELb1ELb1ELb0EN3c108BFloat16EfS2_EEv13SSMParamsBase)
        .other          _Z25selective_scan_fwd_kernelI32Selective_Scan_fwd_kernel_traitsILi32ELi4ELi1ELb1ELb1ELb1ELb1ELb0EN3c108BFloat16EfS2_EEv13SSMParamsBase,@"STO_CUDA_ENTRY STV_DEFAULT"
_Z25selective_scan_fwd_kernelI32Selective_Scan_fwd_kernel_traitsILi32ELi4ELi1ELb1ELb1ELb1ELb1ELb0EN3c108BFloat16EfS2_EEv13SSMParamsBase:
.text._Z25selective_scan_fwd_kernelI32Selective_Scan_fwd_kernel_traitsILi32ELi4ELi1ELb1ELb1ELb1ELb1ELb0EN3c108BFloat16EfS2_EEv13SSMParamsBase:
        /* <DEDUP_REMOVED lines=38> */
.L_x_7490:
        /* <DEDUP_REMOVED lines=81> */
.L_x_7491:
        /* <DEDUP_REMOVED lines=11> */
.L_x_7492:
        /* <DEDUP_REMOVED lines=70> */
.L_x_7493:
        /* <DEDUP_REMOVED lines=30> */
.L_x_7494:
        /* <DEDUP_REMOVED lines=64> */
.L_x_7512:
        /* <DEDUP_REMOVED lines=45> */
.L_x_7495:
        /* <DEDUP_REMOVED lines=43> */
.L_x_7498:
[----:B------:R-:W-:Y:S05]  /*17e0*/  BSYNC.RECONVERGENT B0 ;  /* 0x0000000000007941 */ /* 0x000fea0003800200 */
.L_x_7497:
        /* <DEDUP_REMOVED lines=37> */
.L_x_7500:
[----:B------:R-:W-:Y:S05]  /*1a40*/  BSYNC.RECONVERGENT B0 ;  /* 0x0000000000007941 */ /* 0x000fea0003800200 */
.L_x_7499:
        /* <DEDUP_REMOVED lines=32> */
.L_x_7502:
[----:B------:R-:W-:Y:S05]  /*1c50*/  BSYNC.RECONVERGENT B0 ;  /* 0x0000000000007941 */ /* 0x000fea0003800200 */
.L_x_7501:
        /* <DEDUP_REMOVED lines=32> */
.L_x_7504:
[----:B------:R-:W-:Y:S05]  /*1e60*/  BSYNC.RECONVERGENT B0 ;  /* 0x0000000000007941 */ /* 0x000fea0003800200 */
.L_x_7503:
[----:B------:R-:W-:Y:S01]  /*1e70*/  FMUL.FTZ R68, R72, R63 ;  /* 0x0000003f48447220 */ /* 0x000fe20000410000 */
[----:B------:R-:W-:Y:S01]  /*1e80*/  FMUL.FTZ R71, R32, R67 ;  /* 0x0000004320477220 */ /* 0x000fe20000410000 */
[----:B------:R-:W-:Y:S01]  /*1e90*/  FMUL.FTZ R70, R31, R66 ;  /* 0x000000421f467220 */ /* 0x000fe20000410000 */
[----:B------:R-:W-:-:S07]  /*1ea0*/  FMUL.FTZ R69, R30, R65 ;  /* 0x000000411e457220 */ /* 0x000fce0000410000 */
.L_x_7496:
        /* <DEDUP_REMOVED lines=20> */
[----:B------:R-:W-:Y:S01]  /*1ff0*/  IMAD.MOV.U32 R88, RZ, RZ, R45 ;  /* 0x000000ffff587224 */ /* 0x000fe200078e002d */
[----:B------:R-:W-:Y:S01]  /*2000*/  MOV R87, R47 ;  /* 0x0000002f00577202 */ /* 0x000fe20000000f00 */
[----:B------:R-:W3:Y:S01]  /*2010*/  LDCU.64 UR14, c[0x0][0x460] ;  /* 0x00008c00ff0e77ac */ /* 0x000ee20008000a00 */
[----:B------:R-:W-:Y:S01]  /*2020*/  ISETP.GE.AND P5, PT, R33, RZ, PT ;  /* 0x000000ff2100720c */ /* 0x000fe20003fa6270 */
[----:B------:R-:W-:Y:S01]  /*2030*/  UMOV UR7, UR8 ;  /* 0x0000000800077c82 */ /* 0x000fe20008000000 */
[----:B--2---:R-:W2:Y:S01]  /*2040*/  MUFU.RCP R32, R32 ;  /* 0x0000002000207308 */ /* 0x004ea20000001000 */
        /* <DEDUP_REMOVED lines=29> */
.L_x_7511:
[----:B-12---:R-:W-:Y:S01]  /*2220*/  MOV R32, R85 ;  /* 0x0000005500207202 */ /* 0x006fe20000000f00 */
[----:B------:R-:W-:-:S05]  /*2230*/  IMAD.MOV.U32 R33, RZ, RZ, R86 ;  /* 0x000000ffff217224 */ /* 0x000fca00078e0056 */
[----:B------:R-:W2:Y:S01]  /*2240*/  LDG.E R32, desc[UR12][R32.64] ;  /* 0x0000000c20207981 */ /* 0x000ea2000c1e1900 */
[----:B------:R-:W-:Y:S01]  /*2250*/  MOV R34, R75 ;  /* 0x0000004b00227202 */ /* 0x000fe20000000f00 */
[----:B------:R-:W-:Y:S01]  /*2260*/  IMAD.MOV.U32 R35, RZ, RZ, R78 ;  /* 0x000000ffff237224 */ /* 0x000fe200078e004e */
[----:B------:R-:W-:Y:S01]  /*2270*/  MOV R36, R77 ;  /* 0x0000004d00247202 */ /* 0x000fe20000000f00 */
        /* <DEDUP_REMOVED lines=13> */
[C---:B---3--:R-:W-:Y:S02]  /*2350*/  PRMT R91, R34.reuse, 0x7632, R91 ;  /* 0x00007632225b7816 */ /* 0x048fe4000000005b */
[----:B------:R-:W2:Y:S01]  /*2360*/  MUFU.EX2 R39, R39 ;  /* 0x0000002700277308 */ /* 0x000ea20000000800 */
[----:B------:R-:W-:Y:S02]  /*2370*/  SHF.L.U32 R34, R34, 0x10, RZ ;  /* 0x0000001022227819 */ /* 0x000fe400000006ff */
[----:B------:R-:W-:-:S02]  /*2380*/  PRMT R92, R35, 0x7632, R92 ;  /* 0x00007632235c7816 */ /* 0x000fc4000000005c */
[----:B------:R-:W-:Y:S01]  /*2390*/  SHF.L.U32 R94, R35, 0x10, RZ ;  /* 0x00000010235e7819 */ /* 0x000fe200000006ff */
[----:B------:R-:W-:Y:S01]  /*23a0*/  FMUL.FTZ R34, R34, R71 ;  /* 0x0000004722227220 */ /* 0x000fe20000410000 */
[----:B----4-:R-:W-:Y:S01]  /*23b0*/  PRMT R93, R36, 0x7632, R93 ;  /* 0x00007632245d7816 */ /* 0x010fe2000000005d */
[----:B------:R3:W4:Y:S01]  /*23c0*/  MUFU.EX2 R96, R89 ;  /* 0x0000005900607308 */ /* 0x0007220000000800 */
[----:B------:R-:W-:Y:S01]  /*23d0*/  SHF.L.U32 R90, R37, 0x10, RZ ;  /* 0x00000010255a7819 */ /* 0x000fe200000006ff */
[----:B------:R-:W-:Y:S01]  /*23e0*/  FMUL.FTZ R94, R94, R69 ;  /* 0x000000455e5e7220 */ /* 0x000fe20000410000 */
[----:B------:R-:W-:Y:S02]  /*23f0*/  SHF.L.U32 R35, R91, 0x10, RZ ;  /* 0x000000105b237819 */ /* 0x000fe400000006ff */
[----:B------:R-:W-:Y:S02]  /*2400*/  FSEL R38, R34, RZ, !P6 ;  /* 0x000000ff22267208 */ /* 0x000fe40007000000 */
[----:B------:R-:W-:Y:S01]  /*2410*/  SHF.L.U32 R91, R93, 0x10, RZ ;  /* 0x000000105d5b7819 */ /* 0x000fe200000006ff */
[----:B------:R-:W5:Y:S01]  /*2420*/  MUFU.EX2 R97, R97 ;  /* 0x0000006100617308 */ /* 0x000f620000000800 */
[----:B---3--:R-:W-:Y:S01]  /*2430*/  IMAD.U32 R89, R36, 0x10000, RZ ;  /* 0x0001000024597824 */ /* 0x008fe200078e00ff */
[----:B------:R-:W-:Y:S01]  /*2440*/  PRMT R36, R37, 0x7632, R36 ;  /* 0x0000763225247816 */ /* 0x000fe20000000024 */
[----:B------:R-:W-:Y:S01]  /*2450*/  IMAD.U32 R37, R92, 0x10000, RZ ;  /* 0x000100005c257824 */ /* 0x000fe200078e00ff */
[----:B--2---:R-:W-:Y:S01]  /*2460*/  FSEL R39, R39, 1, !P6 ;  /* 0x3f80000027277808 */ /* 0x004fe20007000000 */
[----:B------:R-:W-:Y:S01]  /*2470*/  FMUL.FTZ R35, R35, R70 ;  /* 0x0000004623237220 */ /* 0x000fe20000410000 */
[----:B------:R-:W-:Y:S01]  /*2480*/  ISETP.GE.U32.AND P6, PT, R64, R19, PT ;  /* 0x000000134000720c */ /* 0x000fe20003fc6070 */
[----:B------:R-:W-:Y:S01]  /*2490*/  FMUL.FTZ R37, R37, R68 ;  /* 0x0000004425257220 */ /* 0x000fe20000410000 */
[----:B------:R-:W2:Y:S01]  /*24a0*/  MUFU.EX2 R98, R98 ;  /* 0x0000006200627308 */ /* 0x000ea20000000800 */
[----:B------:R-:W-:-:S02]  /*24b0*/  FSEL R92, R94, RZ, !P5 ;  /* 0x000000ff5e5c7208 */ /* 0x000fc40006800000 */
[----:B----4-:R-:W-:Y:S02]  /*24c0*/  FSEL R94, R96, 1, !P6 ;  /* 0x3f800000605e7808 */ /* 0x010fe40007000000 */
[----:B------:R-:W-:Y:S02]  /*24d0*/  SHF.L.U32 R93, R36, 0x10, RZ ;  /* 0x00000010245d7819 */ /* 0x000fe400000006ff */
[----:B------:R-:W-:Y:S02]  /*24e0*/  FSEL R99, R35, RZ, !P6 ;  /* 0x000000ff23637208 */ /* 0x000fe40007000000 */
[----:B-----5:R-:W-:Y:S02]  /*24f0*/  FSEL R97, R97, 1, !P5 ;  /* 0x3f80000061617808 */ /* 0x020fe40006800000 */
[----:B------:R-:W-:Y:S02]  /*2500*/  FSEL R101, R37, RZ, !P4 ;  /* 0x000000ff25657208 */ /* 0x000fe40006000000 */
[----:B--2---:R-:W-:Y:S01]  /*2510*/  FSEL R96, R98, 1, !P4 ;  /* 0x3f80000062607808 */ /* 0x004fe20006000000 */
[----:B-1----:R-:W-:Y:S06]  /*2520*/  @P0 BRA `(.L_x_7506) ;  /* 0x0000000000340947 */ /* 0x002fec0003800000 */
[----:B------:R-:W-:Y:S01]  /*2530*/  IMAD.MOV.U32 R32, RZ, RZ, 0x3f800000 ;  /* 0x3f800000ff207424 */ /* 0x000fe200078e00ff */
[----:B------:R-:W-:Y:S06]  /*2540*/  @!P1 BRA `(.L_x_7507) ;  /* 0x0000000000149947 */ /* 0x000fec0003800000 */
[----:B------:R-:W-:-:S04]  /*2550*/  IADD3 R34, P0, PT, R87, R52, RZ ;  /* 0x0000003457227210 */ /* 0x000fc80007f1e0ff */
[----:B------:R-:W-:-:S05]  /*2560*/  IADD3.X R35, PT, PT, R88, R46, RZ, P0, !PT ;  /* 0x0000002e58237210 */ /* 0x000fca00007fe4ff */
[----:B------:R-:W2:Y:S02]  /*2570*/  LDG.E.U16 R34, desc[UR12][R34.64] ;  /* 0x0000000c22227981 */ /* 0x000ea4000c1e1500 */
[----:B--2---:R-:W-:Y:S01]  /*2580*/  SHF.L.U32 R33, R34, 0x10, RZ ;  /* 0x0000001022217819 */ /* 0x004fe200000006ff */
[----:B------:R-:W-:Y:S06]  /*2590*/  BRA `(.L_x_7506) ;  /* 0x0000000000187947 */ /* 0x000fec0003800000 */
.L_x_7507:
[----:B------:R-:W-:Y:S01]  /*25a0*/  IMAD.MOV.U32 R33, RZ, RZ, RZ ;  /* 0x000000ffff217224 */ /* 0x000fe200078e00ff */
[----:B------:R-:W-:Y:S06]  /*25b0*/  @!P2 BRA `(.L_x_7506) ;  /* 0x000000000010a947 */ /* 0x000fec0003800000 */
[----:B------:R-:W-:Y:S02]  /*25c0*/  MOV R34, R87 ;  /* 0x0000005700227202 */ /* 0x000fe40000000f00 */
[----:B------:R-:W-:-:S05]  /*25d0*/  MOV R35, R88 ;  /* 0x0000005800237202 */ /* 0x000fca0000000f00 */
[----:B------:R-:W2:Y:S02]  /*25e0*/  LDG.E.U16 R33, desc[UR12][R34.64] ;  /* 0x0000000c22217981 */ /* 0x000ea4000c1e1500 */
[----:B--2---:R-:W-:-:S07]  /*25f0*/  IMAD.U32 R33, R33, 0x10000, RZ ;  /* 0x0001000021217824 */ /* 0x004fce00078e00ff */
.L_x_7506:
[----:B------:R-:W-:Y:S01]  /*2600*/  FFMA.FTZ R34, R38, R94, R99 ;  /* 0x0000005e26227223 */ /* 0x000fe20000010063 */
[----:B------:R-:W-:Y:S01]  /*2610*/  ISETP.GE.AND P0, PT, R95, 0x1, PT ;  /* 0x000000015f00780c */ /* 0x000fe20003f06270 */
        /* <DEDUP_REMOVED lines=79> */
.L_x_7510:
[----:B------:R-:W-:-:S04]  /*2b10*/  ISETP.NE.AND P0, PT, R58, R59, PT ;  /* 0x0000003b3a00720c */ /* 0x000fc80003f05270 */
[----:B------:R-:W-:-:S13]  /*2b20*/  ISETP.NE.OR P0, PT, R79, RZ, P0 ;  /* 0x000000ff4f00720c */ /* 0x000fda0000705670 */
[----:B-1----:R-:W-:Y:S02]  /*2b30*/  @!P0 F2FP.BF16.F32.PACK_AB R33, RZ, R33 ;  /* 0x00000021ff21823e */ /* 0x002fe400000010ff */
[----:B------:R-:W-:Y:S02]  /*2b40*/  @!P0 MOV R32, R87 ;  /* 0x0000005700208202 */ /* 0x000fe40000000f00 */
[----:B------:R-:W-:Y:S02]  /*2b50*/  PRMT R34, R33, 0x7610, R34 ;  /* 0x0000761021227816 */ /* 0x000fe40000000022 */
[----:B------:R-:W-:-:S05]  /*2b60*/  @!P0 MOV R33, R88 ;  /* 0x0000005800218202 */ /* 0x000fca0000000f00 */
[----:B------:R2:W-:Y:S02]  /*2b70*/  @!P0 STG.E.U16 desc[UR12][R32.64], R34 ;  /* 0x0000002220008986 */ /* 0x0005e4000c10150c */
.L_x_7509:
[----:B------:R-:W-:Y:S05]  /*2b80*/  BSYNC.RECONVERGENT B0 ;  /* 0x0000000000007941 */ /* 0x000fea0003800200 */
.L_x_7508:
        /* <DEDUP_REMOVED lines=18> */
.L_x_7505:
[----:B0-----:R-:W-:Y:S01]  /*2cb0*/  F2F.BF16.F32 R31, R73 ;  /* 0x00000049001f7304 */ /* 0x001fe20000202000 */
[----:B------:R-:W-:Y:S01]  /*2cc0*/  BAR.SYNC.DEFER_BLOCKING 0x0 ;  /* 0x0000000000007b1d */ /* 0x000fe20000010000 */
[C---:B------:R-:W-:Y:S02]  /*2cd0*/  IADD3 R39, P0, PT, R57.reuse, R26, RZ ;  /* 0x0000001a39277210 */ /* 0x040fe40007f1e0ff */
[----:B-1----:R-:W-:Y:S02]  /*2ce0*/  IADD3 R35, P4, PT, R57, R16, RZ ;  /* 0x0000001039237210 */ /* 0x002fe40007f9e0ff */
[----:B------:R-:W-:Y:S02]  /*2cf0*/  IADD3.X R38, PT, PT, RZ, R80, RZ, P0, !PT ;  /* 0x00000050ff267210 */ /* 0x000fe400007fe4ff */
[----:B--2---:R-:W0:Y:S01]  /*2d00*/  F2F.BF16.F32 R32, R72 ;  /* 0x0000004800207304 */ /* 0x004e220000202000 */
        /* <DEDUP_REMOVED lines=67> */
.L_x_7513:
        /* <DEDUP_REMOVED lines=12> */
.L_x_8122:


//--------------------- .text._Z25selective_scan_fwd_kernelI32Selective_Scan_fwd_kernel_traitsILi32ELi4ELi1ELb1ELb1ELb1ELb1ELb1EN3c108BFloat16EfS2_EEv13SSMParamsBase --------------------------
	.section	.text._Z25selective_scan_fwd_kernelI32Selective_Scan_fwd_kernel_traitsILi32ELi4ELi1ELb1ELb1ELb1ELb1ELb1EN3c108BFloat16EfS2_EEv13SSMParamsBase,"ax",@progbits
	.align	128
        .global         _Z25selective_scan_fwd_kernelI32Selective_Scan_fwd_kernel_traitsILi32ELi4ELi1ELb1ELb1ELb1ELb1ELb1EN3c108BFloat16EfS2_EEv13SSMParamsBase
        .type           _Z25selective_scan_fwd_kernelI32Selective_Scan_fwd_kernel_traitsILi32ELi4ELi1ELb1ELb1ELb1ELb1ELb1EN3c108BFloat16EfS2_EEv13SSMParamsBase,@function
        .size           _Z25selective_scan_fwd_kernelI32Selective_Scan_fwd_kernel_traitsILi32ELi4ELi1ELb1ELb1ELb1ELb1ELb1EN3c108BFloat16EfS2_EEv13SSMParamsBase,(.L_x_8123 - _Z25selective_scan_fwd_kernelI32Selective_Scan_fwd_kernel_traitsILi32ELi4ELi1ELb1ELb1ELb1ELb1ELb1EN3c108BFloat16EfS2_EEv13SSMParamsBase)
        .other          _Z25selective_scan_fwd_kernelI32Selective_Scan_fwd_kernel_traitsILi32ELi4ELi1ELb1ELb1ELb1ELb1ELb1EN3c108BFloat16EfS2_EEv13SSMParamsBase,@"STO_CUDA_ENTRY STV_DEFAULT"
_Z25selective_scan_fwd_kernelI32Selective_Scan_fwd_kernel_traitsILi32ELi4ELi1ELb1ELb1ELb1ELb1ELb1EN3c108BFloat16EfS2_EEv13SSMParamsBase:
.text._Z25selective_scan_fwd_kernelI32Selective_Scan_fwd_kernel_traitsILi32ELi4ELi1ELb1ELb1ELb1ELb1ELb1EN3c108BFloat16EfS2_EEv13SSMParamsBase:
        /* <DEDUP_REMOVED lines=43> */
.L_x_7514:
        /* <DEDUP_REMOVED lines=92> */
.L_x_7515:
        /* <DEDUP_REMOVED lines=11> */
.L_x_7516:
        /* <DEDUP_REMOVED lines=69> */
.L_x_7517:
        /* <DEDUP_REMOVED lines=29> */
.L_x_7518:
        /* <DEDUP_REMOVED lines=27> */
.L_x_7534:
        /* <DEDUP_REMOVED lines=97> */
.L_x_7520:
[----:B------:R-:W-:Y:S05]  /*1700*/  BSYNC.RECONVERGENT B0 ;  /* 0x0000000000007941 */ /* 0x000fea0003800200 */
.L_x_7519:
        /* <DEDUP_REMOVED lines=36> */
.L_x_7522:
[----:B------:R-:W-:Y:S05]  /*1950*/  BSYNC.RECONVERGENT B0 ;  /* 0x0000000000007941 */ /* 0x000fea0003800200 */
.L_x_7521:
        /* <DEDUP_REMOVED lines=37> */
.L_x_7524:
[----:B------:R-:W-:Y:S05]  /*1bb0*/  BSYNC.RECONVERGENT B0 ;  /* 0x0000000000007941 */ /* 0x000fea0003800200 */
.L_x_7523:
        /* <DEDUP_REMOVED lines=34> */
.L_x_7526:
[----:B------:R-:W-:Y:S05]  /*1de0*/  BSYNC.RECONVERGENT B0 ;  /* 0x0000000000007941 */ /* 0x000fea0003800200 */
.L_x_7525:
        /* <DEDUP_REMOVED lines=83> */
.L_x_7533:
        /* <DEDUP_REMOVED lines=96> */
.L_x_7529:
[----:B------:R-:W-:Y:S02]  /*2920*/  ISETP.NE.AND P6, PT, R93, RZ, PT ;  /* 0x000000ff5d00720c */ /* 0x000fe40003fc5270 */
[----:B------:R-:W-:-:S11]  /*2930*/  MOV R27, RZ ;  /* 0x000000ff001b7202 */ /* 0x000fd60000000f00 */
[----:B------:R-:W-:Y:S05]  /*2940*/  @!P6 BRA `(.L_x_7528) ;  /* 0x000000000010e947 */ /* 0x000fea0003800000 */
[----:B------:R-:W-:-:S05]  /*2950*/  IADD3 R28, P6, PT, R44, R81, RZ ;  /* 0x000000512c1c7210 */ /* 0x000fca0007fde0ff */
[----:B------:R-:W-:-:S05]  /*2960*/  IMAD.X R29, R45, 0x1, R82, P6 ;  /* 0x000000012d1d7824 */ /* 0x000fca00030e0652 */
[----:B------:R-:W2:Y:S02]  /*2970*/  LDG.E.U16 R28, desc[UR10][R28.64] ;  /* 0x0000000a1c1c7981 */ /* 0x000ea4000c1e1500 */
[----:B--2---:R-:W-:-:S07]  /*2980*/  IMAD.U32 R27, R28, 0x10000, RZ ;  /* 0x000100001c1b7824 */ /* 0x004fce00078e00ff */
.L_x_7528:
        /* <DEDUP_REMOVED lines=83> */
.L_x_7532:
        /* <DEDUP_REMOVED lines=8> */
.L_x_7531:
[----:B------:R-:W-:Y:S05]  /*2f40*/  BSYNC.RECONVERGENT B0 ;  /* 0x0000000000007941 */ /* 0x000fea0003800200 */
.L_x_7530:
        /* <DEDUP_REMOVED lines=18> */
.L_x_7527:
        /* <DEDUP_REMOVED lines=137> */
.L_x_7535:
        /* <DEDUP_REMOVED lines=16> */
.L_x_8123:


//--------------------- .text._Z25selective_scan_fwd_kernelI32Selective_Scan_fwd_kernel_traitsILi64ELi16ELi1ELb0ELb1ELb1ELb0ELb0EN3c108BFloat16EfS2_EEv13SSMParamsBase --------------------------
	.section	.text._Z25selective_scan_fwd_kernelI32Selective_Scan_fwd_kernel_traitsILi64ELi16ELi1ELb0ELb1ELb1ELb0ELb0EN3c108BFloat16EfS2_EEv13SSMParamsBase,"ax",@progbits
	.align	128
        .global         _Z25selective_scan_fwd_kernelI32Selective_Scan_fwd_kernel_traitsILi64ELi16ELi1ELb0ELb1ELb1ELb0ELb0EN3c108BFloat16EfS2_EEv13SSMParamsBase
        .type           _Z25selective_scan_fwd_kernelI32Selective_Scan_fwd_kernel_traitsILi64ELi16ELi1ELb0ELb1ELb1ELb0ELb0EN3c108BFloat16EfS2_EEv13SSMParamsBase,@function
        .size           _Z25selective_scan_fwd_kernelI32Selective_Scan_fwd_kernel_traitsILi64ELi16ELi1ELb0ELb1ELb1ELb0ELb0EN3c108BFloat16EfS2_EEv13SSMParamsBase,(.L_x_8124 - _Z25selective_scan_fwd_kernelI32Selective_Scan_fwd_kernel_traitsILi64ELi16ELi1ELb0ELb1ELb1ELb0ELb0EN3c108BFloat16EfS2_EEv13SSMParamsBase)
        .other          _Z25selective_scan_fwd_kernelI32Selective_Scan_fwd_kernel_traitsILi64ELi16ELi1ELb0ELb1ELb1ELb0ELb0EN3c108BFloat16EfS2_EEv13SSMParamsBase,@"STO_CUDA_ENTRY STV_DEFAULT"
_Z25selective_scan_fwd_kernelI32Selective_Scan_fwd_kernel_traitsILi64ELi16ELi1ELb0ELb1ELb1ELb0ELb0EN3c108BFloat16EfS2_EEv13SSMParamsBase:
.text._Z25selective_scan_fwd_kernelI32Selective_Scan_fwd_kernel_traitsILi64ELi16ELi1ELb0ELb1ELb1ELb0ELb0EN3c108BFloat16EfS2_EEv13SSMParamsBase:
        /* <DEDUP_REMOVED lines=50> */
.L_x_7536:
        /* <DEDUP_REMOVED lines=88> */
.L_x_7537:
        /* <DEDUP_REMOVED lines=10> */
.L_x_7538:
        /* <DEDUP_REMOVED lines=100> */
.L_x_7539:
        /* <DEDUP_REMOVED lines=34> */
.L_x_7540:
        /* <DEDUP_REMOVED lines=24> */
.L_x_7584:
        /* <DEDUP_REMOVED lines=348> */
.L_x_7542:
[----:B------:R-:W-:Y:S05]  /*28e0*/  BSYNC.RECONVERGENT B0 ;  /* 0x0000000000007941 */ /* 0x000fea0003800200 */
.L_x_7541:
        /* <DEDUP_REMOVED lines=37> */
.L_x_7544:
[----:B------:R-:W-:Y:S05]  /*2b40*/  BSYNC.RECONVERGENT B0 ;  /* 0x0000000000007941 */ /* 0x000fea0003800200 */
.L_x_7543:
        /* <DEDUP_REMOVED lines=35> */
.L_x_7546:
[----:B------:R-:W-:Y:S05]  /*2d80*/  BSYNC.RECONVERGENT B0 ;  /* 0x0000000000007941 */ /* 0x000fea0003800200 */
.L_x_7545:
        /* <DEDUP_REMOVED lines=37> */
.L_x_7548:
[----:B------:R-:W-:Y:S05]  /*2fe0*/  BSYNC.RECONVERGENT B0 ;  /* 0x0000000000007941 */ /* 0x000fea0003800200 */
.L_x_7547:
        /* <DEDUP_REMOVED lines=35> */
.L_x_7550:
[----:B------:R-:W-:Y:S05]  /*3220*/  BSYNC.RECONVERGENT B0 ;  /* 0x0000000000007941 */ /* 0x000fea0003800200 */
.L_x_7549:
        /* <DEDUP_REMOVED lines=37> */
.L_x_7552:
[----:B------:R-:W-:Y:S05]  /*3480*/  BSYNC.RECONVERGENT B0 ;  /* 0x0000000000007941 */ /* 0x000fea0003800200 */
.L_x_7551:
        /* <DEDUP_REMOVED lines=35> */
.L_x_7554:
[----:B------:R-:W-:Y:S05]  /*36c0*/  BSYNC.RECONVERGENT B0 ;  /* 0x0000000000007941 */ /* 0x000fea0003800200 */
.L_x_7553:
        /* <DEDUP_REMOVED lines=37> */
.L_x_7556:
[----:B------:R-:W-:Y:S05]  /*3920*/  BSYNC.RECONVERGENT B0 ;  /* 0x0000000000007941 */ /* 0x000fea0003800200 */
.L_x_7555:
        /* <DEDUP_REMOVED lines=35> */
.L_x_7558:
[----:B------:R-:W-:Y:S05]  /*3b60*/  BSYNC.RECONVERGENT B0 ;  /* 0x0000000000007941 */ /* 0x000fea0003800200 */
.L_x_7557:
        /* <DEDUP_REMOVED lines=39> */
.L_x_7560:
[----:B------:R-:W-:Y:S05]  /*3de0*/  BSYNC.RECONVERGENT B0 ;  /* 0x0000000000007941 */ /* 0x000fea0003800200 */
.L_x_7559:
        /* <DEDUP_REMOVED lines=39> */
.L_x_7562:
[----:B------:R-:W-:Y:S05]  /*4060*/  BSYNC.RECONVERGENT B0 ;  /* 0x0000000000007941 */ /* 0x000fea0003800200 */
.L_x_7561:
        /* <DEDUP_REMOVED lines=44> */
.L_x_7564:
[----:B------:R-:W-:Y:S05]  /*4330*/  BSYNC.RECONVERGENT B0 ;  /* 0x0000000000007941 */ /* 0x000fea0003800200 */
.L_x_7563:
        /* <DEDUP_REMOVED lines=32> */
.L_x_7566:
[----:B------:R-:W-:Y:S05]  /*4540*/  BSYNC.RECONVERGENT B0 ;  /* 0x0000000000007941 */ /* 0x000fea0003800200 */
.L_x_7565:
        /* <DEDUP_REMOVED lines=32> */
.L_x_7568:
[----:B------:R-:W-:Y:S05]  /*4750*/  BSYNC.RECONVERGENT B0 ;  /* 0x0000000000007941 */ /* 0x000fea0003800200 */
.L_x_7567:
        /* <DEDUP_REMOVED lines=32> */
.L_x_7570:
[----:B------:R-:W-:Y:S05]  /*4960*/  BSYNC.RECONVERGENT B0 ;  /* 0x0000000000007941 */ /* 0x000fea0003800200 */
.L_x_7569:
        /* <DEDUP_REMOVED lines=32> */
.L_x_7572:
[----:B------:R-:W-:Y:S05]  /*4b70*/  BSYNC.RECONVERGENT B0 ;  /* 0x0000000000007941 */ /* 0x000fea0003800200 */
.L_x_7571:
        /* <DEDUP_REMOVED lines=68> */
.L_x_7583:
        /* <DEDUP_REMOVED lines=79> */
[----:B------:R-:W-:Y:S02]  /*54b0*/  @!P1 PRMT R86, R118, 0x5410, RZ ;  /* 0x0000541076569816 */ /* 0x000fe400000000ff */
[----:B------:R-:W-:Y:S01]  /*54c0*/  @!P0 PRMT R84, R84, 0x5410, R119 ;  /* 0x0000541054548816 */ /* 0x000fe20000000077 */
[----:B------:R-:W-:Y:S01]  /*54d0*/  STS.U16 [R81+0x100], R88 ;  /* 0x0001005851007388 */ /* 0x000fe20000000400 */
[----:B------:R-:W-:Y:S01]  /*54e0*/  @!P5 PRMT R86, R86, 0x5410, R121 ;  /* 0x000054105656d816 */ /* 0x000fe20000000079 */
[----:B------:R-:W-:Y:S01]  /*54f0*/  IMAD.MOV.U32 R118, RZ, RZ, RZ ;  /* 0x000000ffff767224 */ /* 0x000fe200078e00ff */
[----:B------:R-:W-:Y:S01]  /*5500*/  PRMT R41, R84, 0x7632, R41 ;  /* 0x0000763254297816 */ /* 0x000fe20000000029 */
[----:B------:R-:W-:Y:S01]  /*5510*/  STS.U16 [R80+0x140], R85 ;  /* 0x0001405550007388 */ /* 0x000fe20000000400 */
[----:B------:R-:W-:-:S02]  /*5520*/  @!P3 PRMT R116, R116, 0x5410, R123 ;  /* 0x000054107474b816 */ /* 0x000fc4000000007b */
[----:B------:R-:W-:Y:S01]  /*5530*/  @!P4 PRMT R118, R122, 0x5410, RZ ;  /* 0x000054107a76c816 */ /* 0x000fe200000000ff */
[----:B------:R-:W-:Y:S01]  /*5540*/  STS.U16 [R79+0x180], R114 ;  /* 0x000180724f007388 */ /* 0x000fe20000000400 */
[----:B------:R-:W-:Y:S02]  /*5550*/  P2R R113, PR, RZ, 0x2 ;  /* 0x00000002ff717803 */ /* 0x000fe40000000000 */
[----:B-1----:R-:W-:Y:S01]  /*5560*/  PRMT R43, R86, 0x7632, R43 ;  /* 0x00007632562b7816 */ /* 0x002fe2000000002b */
[----:B------:R0:W-:Y:S01]  /*5570*/  STS.U16 [R78+0x1c0], R87 ;  /* 0x0001c0574e007388 */ /* 0x0001e20000000400 */
[----:B------:R-:W-:Y:S02]  /*5580*/  ISETP.GE.AND P1, PT, R111, UR48, PT ;  /* 0x000000306f007c0c */ /* 0x000fe4000bf26270 */
        /* <DEDUP_REMOVED lines=81> */
[----:B---3--:R-:W-:Y:S02]  /*5aa0*/  FSEL R132, R121, 1, !P5 ;  /* 0x3f80000079847808 */ /* 0x008fe40006800000 */
[----:B0-----:R-:W-:-:S05]  /*5ab0*/  SHF.L.U32 R40, R40, 0x10, RZ ;  /* 0x0000001028287819 */ /* 0x001fca00000006ff */
[----:B------:R-:W-:Y:S01]  /*5ac0*/  MUFU.EX2 R125, R125 ;  /* 0x0000007d007d7308 */ /* 0x000fe20000000800 */
[----:B------:R-:W-:Y:S01]  /*5ad0*/  FMUL.FTZ R135, R15, R40 ;  /* 0x000000280f877220 */ /* 0x000fe20000410000 */
[----:B-1----:R-:W-:Y:S01]  /*5ae0*/  IMAD.U32 R87, R87, 0x10000, RZ ;  /* 0x0001000057577824 */ /* 0x002fe200078e00ff */
[----:B------:R-:W-:Y:S03]  /*5af0*/  LDS.U16 R40, [R60+0x12] ;  /* 0x000012003c287984 */ /* 0x000fe60000000400 */
[----:B------:R-:W-:Y:S01]  /*5b00*/  FMUL.FTZ R137, R14, R87 ;  /* 0x000000570e897220 */ /* 0x000fe20000410000 */
[----:B------:R-:W-:Y:S01]  /*5b10*/  IADD3 R87, PT, PT, R42, 0x4, RZ ;  /* 0x000000042a577810 */ /* 0x000fe20007ffe0ff */
        /* <DEDUP_REMOVED lines=23> */
[----:B------:R-:W-:Y:S01]  /*5c90*/  FMUL.FTZ R117, R86, R50 ;  /* 0x0000003256757220 */ /* 0x000fe20000410000 */
[----:B------:R-:W-:-:S05]  /*5ca0*/  IADD3 R115, PT, PT, R42, 0x1, RZ ;  /* 0x000000012a737810 */ /* 0x000fca0007ffe0ff */
[----:B------:R3:W4:Y:S01]  /*5cb0*/  MUFU.EX2 R138, R117 ;  /* 0x00000075008a7308 */ /* 0x0007220000000800 */
[----:B0-----:R-:W-:-:S04]  /*5cc0*/  IMAD.U32 R128, R41, 0x10000, RZ ;  /* 0x0001000029807824 */ /* 0x001fc800078e00ff */
[----:B------:R-:W-:Y:S01]  /*5cd0*/  FMUL.FTZ R128, R17, R128 ;  /* 0x0000008011807220 */ /* 0x000fe20000410000 */
[----:B------:R-:W-:Y:S02]  /*5ce0*/  IMAD.U32 R41, R43, 0x10000, RZ ;  /* 0x000100002b297824 */ /* 0x000fe400078e00ff */
[----:B------:R-:W0:Y:S02]  /*5cf0*/  LDS.U16 R43, [R63+0xc] ;  /* 0x00000c003f2b7984 */ /* 0x000e240000000400 */
[----:B------:R-:W-:Y:S01]  /*5d00*/  FSEL R131, R128, RZ, !P5 ;  /* 0x000000ff80837208 */ /* 0x000fe20006800000 */
[----:B------:R-:W-:Y:S01]  /*5d10*/  FMUL.FTZ R134, R16, R41 ;  /* 0x0000002910867220 */ /* 0x000fe20000410000 */
[----:B------:R-:W-:Y:S01]  /*5d20*/  ISETP.GE.U32.AND P5, PT, R115, UR48, PT ;  /* 0x0000003073007c0c */ /* 0x000fe2000bfa6070 */
[----:B------:R-:W-:Y:S01]  /*5d30*/  VIADD R41, R42, 0x2 ;  /* 0x000000022a297836 */ /* 0x000fe20000000000 */
[----:B------:R-:W5:Y:S02]  /*5d40*/  LDS.U16 R115, [R62+0xe] ;  /* 0x00000e003e737984 */ /* 0x000f640000000400 */
[----:B--2---:R-:W-:Y:S01]  /*5d50*/  FSEL R133, R119, 1, !P5 ;  /* 0x3f80000077857808 */ /* 0x004fe20006800000 */
[----:B------:R-:W-:Y:S01]  /*5d60*/  FMUL.FTZ R119, R86, R48 ;  /* 0x0000003056777220 */ /* 0x000fe20000410000 */
[----:B------:R-:W-:Y:S01]  /*5d70*/  FSEL R134, R134, RZ, !P5 ;  /* 0x000000ff86867208 */ /* 0x000fe20006800000 */
[----:B---3--:R-:W-:Y:S01]  /*5d80*/  VIADD R117, R42, 0x3 ;  /* 0x000000032a757836 */ /* 0x008fe20000000000 */
[----:B------:R-:W-:Y:S01]  /*5d90*/  ISETP.GE.U32.AND P5, PT, R41, UR48, PT ;  /* 0x0000003029007c0c */ /* 0x000fe2000bfa6070 */
[----:B------:R-:W-:Y:S01]  /*5da0*/  IMAD.U32 R128, R89, 0x10000, RZ ;  /* 0x0001000059807824 */ /* 0x000fe200078e00ff */
[----:B------:R-:W2:Y:S01]  /*5db0*/  LDS.U16 R41, [R61+0x10] ;  /* 0x000010003d297984 */ /* 0x000ea20000000400 */
[----:B------:R-:W3:Y:S01]  /*5dc0*/  MUFU.EX2 R119, R119 ;  /* 0x0000007700777308 */ /* 0x000ee20000000800 */
[----:B------:R-:W-:-:S02]  /*5dd0*/  FSEL R135, R135, RZ, !P5 ;  /* 0x000000ff87877208 */ /* 0x000fc40006800000 */
[----:B------:R-:W-:Y:S02]  /*5de0*/  FSEL R136, R123, 1, !P5 ;  /* 0x3f8000007b887808 */ /* 0x000fe40006800000 */
[----:B------:R-:W-:Y:S01]  /*5df0*/  ISETP.GE.U32.AND P5, PT, R117, UR48, PT ;  /* 0x0000003075007c0c */ /* 0x000fe2000bfa6070 */
[----:B------:R-:W-:Y:S01]  /*5e00*/  FMUL.FTZ R128, R13, R128 ;  /* 0x000000800d807220 */ /* 0x000fe20000410000 */
[----:B-1----:R-:W-:Y:S02]  /*5e10*/  SHF.L.U32 R113, R113, 0x10, RZ ;  /* 0x0000001071717819 */ /* 0x002fe400000006ff */
[----:B------:R-:W-:Y:S02]  /*5e20*/  FSEL R137, R137, RZ, !P5 ;  /* 0x000000ff89897208 */ /* 0x000fe40006800000 */
[----:B----4-:R-:W-:Y:S02]  /*5e30*/  FSEL R138, R138, 1, !P5 ;  /* 0x3f8000008a8a7808 */ /* 0x010fe40006800000 */
[----:B------:R-:W-:Y:S01]  /*5e40*/  ISETP.GE.U32.AND P5, PT, R87, UR48, PT ;  /* 0x0000003057007c0c */ /* 0x000fe2000bfa6070 */
[----:B------:R-:W-:-:S02]  /*5e50*/  VIADD R87, R42, 0x5 ;  /* 0x000000052a577836 */ /* 0x000fc40000000000 */
        /* <DEDUP_REMOVED lines=15> */
[----:B-----5:R-:W-:Y:S01]  /*5f50*/  SHF.L.U32 R115, R115, 0x10, RZ ;  /* 0x0000001073737819 */ /* 0x020fe200000006ff */
[----:B------:R-:W-:-:S05]  /*5f60*/  VIADD R43, R42, 0x9 ;  /* 0x000000092a2b7836 */ /* 0x000fca0000000000 */
[----:B------:R-:W3:Y:S01]  /*5f70*/  MUFU.EX2 R117, R117 ;  /* 0x0000007500757308 */ /* 0x000ee20000000800 */
[----:B------:R-:W-:-:S07]  /*5f80*/  FSEL R143, R128, RZ, !P5 ;  /* 0x000000ff808f7208 */ /* 0x000fce0006800000 */
[----:B------:R-:W4:Y:S01]  /*5f90*/  MUFU.EX2 R123, R123 ;  /* 0x0000007b007b7308 */ /* 0x000f220000000800 */
[----:B------:R-:W-:Y:S01]  /*5fa0*/  FSEL R144, R121, 1, !P5 ;  /* 0x3f80000079907808 */ /* 0x000fe20006800000 */
[----:B------:R-:W-:Y:S01]  /*5fb0*/  FMUL.FTZ R115, R10, R115 ;  /* 0x000000730a737220 */ /* 0x000fe20000410000 */
[----:B------:R-:W-:Y:S01]  /*5fc0*/  ISETP.GE.U32.AND P5, PT, R43, UR48, PT ;  /* 0x000000302b007c0c */ /* 0x000fe2000bfa6070 */
[----:B------:R-:W-:Y:S01]  /*5fd0*/  VIADD R43, R42, 0x8 ;  /* 0x000000082a2b7836 */ /* 0x000fe20000000000 */
[----:B--2---:R-:W-:Y:S01]  /*5fe0*/  SHF.L.U32 R128, R41, 0x10, RZ ;  /* 0x0000001029807819 */ /* 0x004fe200000006ff */
[----:B------:R-:W-:Y:S02]  /*5ff0*/  IMAD.U32 R41, R40, 0x10000, RZ ;  /* 0x0001000028297824 */ /* 0x000fe400078e00ff */
[----:B------:R-:W-:Y:S01]  /*6000*/  FMUL.FTZ R113, R86, R39 ;  /* 0x0000002756717220 */ /* 0x000fe20000410000 */
[----:B------:R-:W-:Y:S01]  /*6010*/  FSEL R145, R115, RZ, !P4 ;  /* 0x000000ff73917208 */ /* 0x000fe20006000000 */
[----:B------:R-:W-:Y:S01]  /*6020*/  VIADD R40, R42, 0xb ;  /* 0x0000000b2a287836 */ /* 0x000fe20000000000 */
[----:B0-----:R-:W-:Y:S01]  /*6030*/  FSEL R146, R89, 1, !P4 ;  /* 0x3f80000059927808 */ /* 0x001fe20006000000 */
[----:B------:R-:W-:Y:S01]  /*6040*/  FMUL.FTZ R128, R9, R128 ;  /* 0x0000008009807220 */ /* 0x000fe20000410000 */
[----:B------:R-:W-:Y:S01]  /*6050*/  FMUL.FTZ R41, R8, R41 ;  /* 0x0000002908297220 */ /* 0x000fe20000410000 */
[----:B------:R-:W-:Y:S01]  /*6060*/  ISETP.GE.U32.AND P4, PT, R43, UR48, PT ;  /* 0x000000302b007c0c */ /* 0x000fe2000bf86070 */
[----:B------:R-:W0:Y:S01]  /*6070*/  MUFU.EX2 R113, R113 ;  /* 0x0000007100717308 */ /* 0x000e220000000800 */
[----:B------:R-:W-:Y:S01]  /*6080*/  IADD3 R42, PT, PT, R42, 0xa, RZ ;  /* 0x0000000a2a2a7810 */ /* 0x000fe20007ffe0ff */
[----:B------:R-:W-:Y:S01]  /*6090*/  LDS.U16 R89, [R58+0x16] ;  /* 0x000016003a597984 */ /* 0x000fe20000000400 */
[----:B------:R-:W-:-:S02]  /*60a0*/  FSEL R147, R128, RZ, !P4 ;  /* 0x000000ff80937208 */ /* 0x000fc40006000000 */
[----:B---3--:R-:W-:Y:S01]  /*60b0*/  FSEL R148, R117, 1, !P4 ;  /* 0x3f80000075947808 */ /* 0x008fe20006000000 */
[----:B------:R-:W-:Y:S01]  /*60c0*/  LDS.U16 R43, [R54+0x1e] ;  /* 0x00001e00362b7984 */ /* 0x000fe20000000400 */
[----:B------:R-:W-:Y:S02]  /*60d0*/  FSEL R149, R41, RZ, !P5 ;  /* 0x000000ff29957208 */ /* 0x000fe40006800000 */
[----:B----4-:R-:W-:Y:S01]  /*60e0*/  FSEL R150, R123, 1, !P5 ;  /* 0x3f8000007b967808 */ /* 0x010fe20006800000 */
[----:B------:R-:W-:Y:S01]  /*60f0*/  LDS.U16 R41, [R56+0x1a] ;  /* 0x00001a0038297984 */ /* 0x000fe20000000400 */
[----:B------:R-:W-:Y:S02]  /*6100*/  ISETP.GE.U32.AND P4, PT, R40, UR48, PT ;  /* 0x0000003028007c0c */ /* 0x000fe4000bf86070 */
[----:B------:R-:W-:Y:S01]  /*6110*/  ISETP.GE.U32.AND P5, PT, R42, UR48, PT ;  /* 0x000000302a007c0c */ /* 0x000fe2000bfa6070 */
[----:B------:R-:W2:Y:S01]  /*6120*/  LDS.U16 R40, [R57+0x18] ;  /* 0x0000180039287984 */ /* 0x000ea20000000400 */
[----:B------:R-:W-:-:S03]  /*6130*/  PRMT R115, R88, 0x7632, R115 ;  /* 0x0000763258737816 */ /* 0x000fc60000000073 */
[----:B------:R-:W3:Y:S01]  /*6140*/  LDS.U16 R42, [R55+0x1c] ;  /* 0x00001c00372a7984 */ /* 0x000ee20000000400 */
[----:B------:R-:W-:-:S03]  /*6150*/  PRMT R117, R114, 0x7632, R117 ;  /* 0x0000763272757816 */ /* 0x000fc60000000075 */
[----:B------:R1:W-:Y:S01]  /*6160*/  STS.U16 [R93+0x840], R88 ;  /* 0x000840585d007388 */ /* 0x0003e20000000400 */
[----:B------:R-:W-:Y:S02]  /*6170*/  PRMT R119, R116, 0x7632, R119 ;  /* 0x0000763274777816 */ /* 0x000fe40000000077 */
[----:B------:R-:W-:Y:S01]  /*6180*/  PRMT R121, R118, 0x7632, R121 ;  /* 0x0000763276797816 */ /* 0x000fe20000000079 */
[----:B------:R4:W-:Y:S01]  /*6190*/  STS.U16 [R92+0x880], R115 ;  /* 0x000880735c007388 */ /* 0x0009e20000000400 */
[----:B-1----:R-:W-:Y:S02]  /*61a0*/  IMAD.U32 R88, R87, 0x10000, RZ ;  /* 0x0001000057587824 */ /* 0x002fe400078e00ff */
[----:B------:R-:W-:Y:S01]  /*61b0*/  FMUL.FTZ R87, R86, R36 ;  /* 0x0000002456577220 */ /* 0x000fe20000410000 */
[----:B------:R1:W-:Y:S01]  /*61c0*/  STS.U16 [R91+0x8c0], R114 ;  /* 0x0008c0725b007388 */ /* 0x0003e20000000400 */
[----:B------:R-:W-:Y:S01]  /*61d0*/  FMUL.FTZ R88, R7, R88 ;  /* 0x0000005807587220 */ /* 0x000fe20000410000 */
[----:B----4-:R-:W-:-:S02]  /*61e0*/  PRMT R115, R120, 0x7632, R115 ;  /* 0x0000763278737816 */ /* 0x010fc40000000073 */
[----:B------:R-:W-:Y:S01]  /*61f0*/  STS.U16 [R90+0x900], R117 ;  /* 0x000900755a007388 */ /* 0x000fe20000000400 */
[----:B------:R-:W4:Y:S03]  /*6200*/  MUFU.EX2 R87, R87 ;  /* 0x0000005700577308 */ /* 0x000f260000000800 */
        /* <DEDUP_REMOVED lines=22> */
[----:B------:R-:W-:Y:S04]  /*6370*/  LDS.U16 R116, [R67+0x844] ;  /* 0x0008440043747984 */ /* 0x000fe80000000400 */
[----:B------:R-:W4:Y:S04]  /*6380*/  LDS.U16 R115, [R66+0x846] ;  /* 0x0008460042737984 */ /* 0x000f280000000400 */
        /* <DEDUP_REMOVED lines=11> */
[----:B------:R-:W5:Y:S04]  /*6440*/  LDS.U16 R127, [R54+0x85e] ;  /* 0x00085e00367f7984 */ /* 0x000f680000000400 */
[----:B------:R-:W5:Y:S01]  /*6450*/  @P5 LDS.64 R86, [UR51] ;  /* 0x00000033ff565984 */ /* 0x000f620008000a00 */
[----:B--2---:R-:W-:Y:S01]  /*6460*/  SHF.L.U32 R40, R40, 0x10, RZ ;  /* 0x0000001028287819 */ /* 0x004fe200000006ff */
[----:B------:R-:W-:Y:S01]  /*6470*/  IMAD.U32 R89, R89, 0x10000, RZ ;  /* 0x0001000059597824 */ /* 0x000fe200078e00ff */
[----:B------:R-:W-:Y:S01]  /*6480*/  SHF.L.U32 R43, R43, 0x10, RZ ;  /* 0x000000102b2b7819 */ /* 0x000fe200000006ff */
[----:B------:R-:W-:-:S02]  /*6490*/  IMAD.U32 R41, R41, 0x10000, RZ ;  /* 0x0001000029297824 */ /* 0x000fc400078e00ff */
[----:B---3--:R-:W-:Y:S02]  /*64a0*/  IMAD.U32 R42, R42, 0x10000, RZ ;  /* 0x000100002a2a7824 */ /* 0x008fe400078e00ff */
        /* <DEDUP_REMOVED lines=10> */
[----:B----4-:R-:W-:Y:S01]  /*6550*/  IMAD.U32 R115, R115, 0x10000, RZ ;  /* 0x0001000073737824 */ /* 0x010fe200078e00ff */
        /* <DEDUP_REMOVED lines=34> */
[----:B------:R-:W2:Y:S02]  /*6780*/  LDG.E.U16 R40, desc[UR36][R40.64] ;  /* 0x0000002428287981 */ /* 0x000ea4000c1e1500 */
[----:B--2---:R-:W-:Y:S01]  /*6790*/  IMAD.U32 R87, R40, 0x10000, RZ ;  /* 0x0001000028577824 */ /* 0x004fe200078e00ff */
[----:B------:R-:W-:Y:S06]  /*67a0*/  BRA `(.L_x_7574) ;  /* 0x0000000000207947 */ /* 0x000fec0003800000 */
.L_x_7575:
[----:B------:R-:W-:Y:S01]  /*67b0*/  MOV R87, RZ ;  /* 0x000000ff00577202 */ /* 0x000fe20000000f00 */
[----:B------:R-:W-:Y:S06]  /*67c0*/  BRA.U !UP2, `(.L_x_7574) ;  /* 0x000000010a187547 */ /* 0x000fec000b800000 */
[----:B------:R-:W-:-:S04]  /*67d0*/  UIADD3 UR4, UP0, UPT, UR29, UR12, URZ ;  /* 0x0000000c1d047290 */ /* 0x000fc8000ff1e0ff */
[----:B------:R-:W-:Y:S02]  /*67e0*/  UIADD3.X UR5, UPT, UPT, UR27, UR13, URZ, UP0, !UPT ;  /* 0x0000000d1b057290 */ /* 0x000fe400087fe4ff */
[----:B------:R-:W-:-:S04]  /*67f0*/  IMAD.U32 R40, RZ, RZ, UR4 ;  /* 0x00000004ff287e24 */ /* 0x000fc8000f8e00ff */
[----:B------:R-:W-:-:S05]  /*6800*/  IMAD.U32 R41, RZ, RZ, UR5 ;  /* 0x00000005ff297e24 */ /* 0x000fca000f8e00ff */
[----:B------:R-:W2:Y:S02]  /*6810*/  LDG.E.U16 R40, desc[UR36][R40.64] ;  /* 0x0000002428287981 */ /* 0x000ea4000c1e1500 */
[----:B--2---:R-:W-:-:S07]  /*6820*/  SHF.L.U32 R87, R40, 0x10, RZ ;  /* 0x0000001028577819 */ /* 0x004fce00000006ff */
.L_x_7574:
        /* <DEDUP_REMOVED lines=95> */
.L_x_7577:
[----:B------:R-:W-:Y:S05]  /*6e20*/  BSYNC.RECONVERGENT B0 ;  /* 0x0000000000007941 */ /* 0x000fea0003800200 */
.L_x_7576:
        /* <DEDUP_REMOVED lines=40> */
.L_x_7581:
        /* <DEDUP_REMOVED lines=33> */
.L_x_7582:
[----:B01----:R-:W0:Y:S01]  /*72c0*/  LDC.64 R42, c[0x0][0x450] ;  /* 0x00011400ff2a7b82 */ /* 0x003e220000000a00 */
[----:B-----5:R-:W-:-:S05]  /*72d0*/  SHF.R.S32.HI R87, RZ, 0x1f, R40 ;  /* 0x0000001fff577819 */ /* 0x020fca0000011428 */
[-C--:B0-----:R-:W-:Y:S02]  /*72e0*/  IMAD R88, R87, R42.reuse, RZ ;  /* 0x0000002a57587224 */ /* 0x081fe400078e02ff */
[----:B------:R-:W-:Y:S01]  /*72f0*/  IMAD.WIDE.U32 R86, R40, R42, UR14 ;  /* 0x0000000e28567e25 */ /* 0x000fe2000f8e002a */
[----:B------:R-:W-:-:S03]  /*7300*/  F2FP.BF16.F32.PACK_AB R42, RZ, R41 ;  /* 0x00000029ff2a723e */ /* 0x000fc600000010ff */
[----:B------:R-:W-:Y:S01]  /*7310*/  IMAD R43, R40, R43, R88 ;  /* 0x0000002b282b7224 */ /* 0x000fe200078e0258 */
[----:B------:R-:W-:-:S03]  /*7320*/  LEA R40, P0, R86, UR29, 0x1 ;  /* 0x0000001d56287c11 */ /* 0x000fc6000f8008ff */
[----:B------:R-:W-:-:S05]  /*7330*/  IMAD.IADD R43, R87, 0x1, R43 ;  /* 0x00000001572b7824 */ /* 0x000fca00078e022b */
[----:B------:R-:W-:-:S05]  /*7340*/  LEA.HI.X R41, R86, UR27, R43, 0x1, P0 ;  /* 0x0000001b56297c11 */ /* 0x000fca00080f0c2b */
[----:B------:R1:W-:Y:S01]  /*7350*/  STG.E.U16 desc[UR36][R40.64], R42 ;  /* 0x0000002a28007986 */ /* 0x0003e2000c101524 */
[----:B------:R-:W-:Y:S05]  /*7360*/  BRA `(.L_x_7579) ;  /* 0x00000000002c7947 */ /* 0x000fea0003800000 */
.L_x_7580:
        /* <DEDUP_REMOVED lines=8> */
[----:B------:R-:W-:Y:S02]  /*73f0*/  PRMT R42, R41, 0x7610, R42 ;  /* 0x00007610292a7816 */ /* 0x000fe4000000002a */
[----:B------:R-:W-:-:S05]  /*7400*/  MOV R41, UR5 ;  /* 0x0000000500297c02 */ /* 0x000fca0008000f00 */
[----:B------:R2:W-:Y:S02]  /*7410*/  @!P0 STG.E.U16 desc[UR36][R40.64], R42 ;  /* 0x0000002a28008986 */ /* 0x0005e4000c101524 */
.L_x_7579:
[----:B------:R-:W-:Y:S05]  /*7420*/  BSYNC.RECONVERGENT B0 ;  /* 0x0000000000007941 */ /* 0x000fea0003800200 */
.L_x_7578:
        /* <DEDUP_REMOVED lines=32> */
.L_x_7573:
        /* <DEDUP_REMOVED lines=117> */
.L_x_7585:
        /* <DEDUP_REMOVED lines=16> */
.L_x_8124:


//--------------------- .text._Z25selective_scan_fwd_kernelI32Selective_Scan_fwd_kernel_traitsILi64ELi16ELi1ELb0ELb1ELb1ELb0ELb1EN3c108BFloat16EfS2_EEv13SSMParamsBase --------------------------
	.section	.text._Z25selective_scan_fwd_kernelI32Selective_Scan_fwd_kernel_traitsILi64ELi16ELi1ELb0ELb1ELb1ELb0ELb1EN3c108BFloat16EfS2_EEv13SSMParamsBase,"ax",@progbits
	.align	128
        .global         _Z25selective_scan_fwd_kernelI32Selective_Scan_fwd_kernel_traitsILi64ELi16ELi1ELb0ELb1ELb1ELb0ELb1EN3c108BFloat16EfS2_EEv13SSMParamsBase
        .type           _Z25selective_scan_fwd_kernelI32Selective_Scan_fwd_kernel_traitsILi64ELi16ELi1ELb0ELb1ELb1ELb0ELb1EN3c108BFloat16EfS2_EEv13SSMParamsBase,@function
        .size           _Z25selective_scan_fwd_kernelI32Selective_Scan_fwd_kernel_traitsILi64ELi16ELi1ELb0ELb1ELb1ELb0ELb1EN3c108BFloat16EfS2_EEv13SSMParamsBase,(.L_x_8125 - _Z25selective_scan_fwd_kernelI32Selective_Scan_fwd_kernel_traitsILi64ELi16ELi1ELb0ELb1ELb1ELb0ELb1EN3c108BFloat16EfS2_EEv13SSMParamsBase)
        .other          _Z25selective_scan_fwd_kernelI32Selective_Scan_fwd_kernel_traitsILi64ELi16ELi1ELb0ELb1ELb1ELb0ELb1EN3c108BFloat16EfS2_EEv13SSMParamsBase,@"STO_CUDA_ENTRY STV_DEFAULT"
_Z25selective_scan_fwd_kernelI32Selective_Scan_fwd_kernel_traitsILi64ELi16ELi1ELb0ELb1ELb1ELb0ELb1EN3c108BFloat16EfS2_EEv13SSMParamsBase:
.text._Z25selective_scan_fwd_kernelI32Selective_Scan_fwd_kernel_traitsILi64ELi16ELi1ELb0ELb1ELb1ELb0ELb1EN3c108BFloat16EfS2_EEv13SSMParamsBase:
        /* <DEDUP_REMOVED lines=57> */
.L_x_7586:
        /* <DEDUP_REMOVED lines=99> */
.L_x_7587:
        /* <DEDUP_REMOVED lines=10> */
.L_x_7588:
        /* <DEDUP_REMOVED lines=100> */
.L_x_7589:
        /* <DEDUP_REMOVED lines=33> */
.L_x_7590:
        /* <DEDUP_REMOVED lines=24> */
.L_x_7634:
        /* <DEDUP_REMOVED lines=346> */
.L_x_7592:
[----:B------:R-:W-:Y:S05]  /*29d0*/  BSYNC.RECONVERGENT B0 ;  /* 0x0000000000007941 */ /* 0x000fea0003800200 */
.L_x_7591:
        /* <DEDUP_REMOVED lines=37> */
.L_x_7594:
[----:B------:R-:W-:Y:S05]  /*2c30*/  BSYNC.RECONVERGENT B0 ;  /* 0x0000000000007941 */ /* 0x000fea0003800200 */
.L_x_7593:
        /* <DEDUP_REMOVED lines=35> */
.L_x_7596:
[----:B------:R-:W-:Y:S05]  /*2e70*/  BSYNC.RECONVERGENT B0 ;  /* 0x0000000000007941 */ /* 0x000fea0003800200 */
.L_x_7595:
        /* <DEDUP_REMOVED lines=37> */
.L_x_7598:
[----:B------:R-:W-:Y:S05]  /*30d0*/  BSYNC.RECONVERGENT B0 ;  /* 0x0000000000007941 */ /* 0x000fea0003800200 */
.L_x_7597:
        /* <DEDUP_REMOVED lines=35> */
.L_x_7600:
[----:B------:R-:W-:Y:S05]  /*3310*/  BSYNC.RECONVERGENT B0 ;  /* 0x0000000000007941 */ /* 0x000fea0003800200 */
.L_x_7599:
        /* <DEDUP_REMOVED lines=37> */
.L_x_7602:
[----:B------:R-:W-:Y:S05]  /*3570*/  BSYNC.RECONVERGENT B0 ;  /* 0x0000000000007941 */ /* 0x000fea0003800200 */
.L_x_7601:
        /* <DEDUP_REMOVED lines=35> */
.L_x_7604:
[----:B------:R-:W-:Y:S05]  /*37b0*/  BSYNC.RECONVERGENT B0 ;  /* 0x0000000000007941 */ /* 0x000fea0003800200 */
.L_x_7603:
        /* <DEDUP_REMOVED lines=37> */
.L_x_7606:
[----:B------:R-:W-:Y:S05]  /*3a10*/  BSYNC.RECONVERGENT B0 ;  /* 0x0000000000007941 */ /* 0x000fea0003800200 */
.L_x_7605:
        /* <DEDUP_REMOVED lines=35> */
.L_x_7608:
[----:B------:R-:W-:Y:S05]  /*3c50*/  BSYNC.RECONVERGENT B0 ;  /* 0x0000000000007941 */ /* 0x000fea0003800200 */
.L_x_7607:
        /* <DEDUP_REMOVED lines=39> */
.L_x_7610:
[----:B------:R-:W-:Y:S05]  /*3ed0*/  BSYNC.RECONVERGENT B0 ;  /* 0x0000000000007941 */ /* 0x000fea0003800200 */
.L_x_7609:
        /* <DEDUP_REMOVED lines=39> */
.L_x_7612:
[----:B------:R-:W-:Y:S05]  /*4150*/  BSYNC.RECONVERGENT B0 ;  /* 0x0000000000007941 */ /* 0x000fea0003800200 */
.L_x_7611:
        /* <DEDUP_REMOVED lines=44> */
.L_x_7614:
[----:B------:R-:W-:Y:S05]  /*4420*/  BSYNC.RECONVERGENT B0 ;  /* 0x0000000000007941 */ /* 0x000fea0003800200 */
.L_x_7613:
        /* <DEDUP_REMOVED lines=32> */
.L_x_7616:
[----:B------:R-:W-:Y:S05]  /*4630*/  BSYNC.RECONVERGENT B0 ;  /* 0x0000000000007941 */ /* 0x000fea0003800200 */
.L_x_7615:
        /* <DEDUP_REMOVED lines=32> */
.L_x_7618:
[----:B------:R-:W-:Y:S05]  /*4840*/  BSYNC.RECONVERGENT B0 ;  /* 0x0000000000007941 */ /* 0x000fea0003800200 */
.L_x_7617:
        /* <DEDUP_REMOVED lines=32> */
.L_x_7620:
[----:B------:R-:W-:Y:S05]  /*4a50*/  BSYNC.RECONVERGENT B0 ;  /* 0x0000000000007941 */ /* 0x000fea0003800200 */
.L_x_7619:
        /* <DEDUP_REMOVED lines=32> */
.L_x_7622:
[----:B------:R-:W-:Y:S05]  /*4c60*/  BSYNC.RECONVERGENT B0 ;  /* 0x0000000000007941 */ /* 0x000fea0003800200 */
.L_x_7621:
        /* <DEDUP_REMOVED lines=67> */
.L_x_7633:
        /* <DEDUP_REMOVED lines=73> */
[----:B------:R-:W-:Y:S02]  /*5530*/  PRMT R85, R88, 0x7632, R85 ;  /* 0x0000763258557816 */ /* 0x000fe40000000055 */
[----:B------:R-:W-:Y:S02]  /*5540*/  MOV R116, RZ ;  /* 0x000000ff00747202 */ /* 0x000fe40000000f00 */
[----:B------:R-:W-:Y:S02]  /*5550*/  @!P2 PRMT R116, R120, 0x5410, RZ ;  /* 0x000054107874a816 */ /* 0x000fe400000000ff */
[----:B------:R-:W-:Y:S01]  /*5560*/  @!P0 PRMT R84, R84, 0x5410, R119 ;  /* 0x0000541054548816 */ /* 0x000fe20000000077 */
[----:B0-----:R-:W-:Y:S01]  /*5570*/  IMAD.MOV.U32 R86, RZ, RZ, RZ ;  /* 0x000000ffff567224 */ /* 0x001fe200078e00ff */
[----:B------:R-:W-:Y:S01]  /*5580*/  @!P5 PRMT R86, R118, 0x5410, RZ ;  /* 0x000054107656d816 */ /* 0x000fe200000000ff */
[----:B------:R0:W-:Y:S01]  /*5590*/  STS.U16 [R90+0xc0], R43 ;  /* 0x0000c02b5a007388 */ /* 0x0001e20000000400 */
[----:B------:R-:W-:Y:S01]  /*55a0*/  PRMT R87, R114, 0x7632, R87 ;  /* 0x0000763272577816 */ /* 0x000fe20000000057 */
[----:B------:R-:W-:Y:S01]  /*55b0*/  IMAD.MOV.U32 R118, RZ, RZ, RZ ;  /* 0x000000ffff767224 */ /* 0x000fe200078e00ff */
[----:B------:R-:W-:Y:S01]  /*55c0*/  @!P1 PRMT R86, R86, 0x5410, R121 ;  /* 0x0000541056569816 */ /* 0x000fe20000000079 */
[----:B------:R-:W-:Y:S01]  /*55d0*/  STS.U16 [R81+0x100], R88 ;  /* 0x0001005851007388 */ /* 0x000fe20000000400 */
[----:B------:R-:W-:-:S02]  /*55e0*/  PRMT R41, R84, 0x7632, R41 ;  /* 0x0000763254297816 */ /* 0x000fc40000000029 */
[----:B------:R-:W-:Y:S01]  /*55f0*/  @!P3 PRMT R116, R116, 0x5410, R123 ;  /* 0x000054107474b816 */ /* 0x000fe2000000007b */
[----:B------:R-:W-:Y:S01]  /*5600*/  STS.U16 [R80+0x140], R85 ;  /* 0x0001405550007388 */ /* 0x000fe20000000400 */
[----:B------:R-:W-:Y:S02]  /*5610*/  @!P4 PRMT R118, R122, 0x5410, RZ ;  /* 0x000054107a76c816 */ /* 0x000fe400000000ff */
[----:B------:R-:W-:Y:S01]  /*5620*/  P2R R113, PR, RZ, 0x20 ;  /* 0x00000020ff717803 */ /* 0x000fe20000000000 */
[----:B------:R-:W-:Y:S01]  /*5630*/  STS.U16 [R79+0x180], R114 ;  /* 0x000180724f007388 */ /* 0x000fe20000000400 */
[----:B0-----:R-:W-:Y:S02]  /*5640*/  PRMT R43, R86, 0x7632, R43 ;  /* 0x00007632562b7816 */ /* 0x001fe4000000002b */
[----:B------:R-:W-:Y:S01]  /*5650*/  ISETP.GE.AND P5, PT, R111, UR46, PT ;  /* 0x0000002e6f007c0c */ /* 0x000fe2000bfa6270 */
[----:B------:R0:W-:Y:S01]  /*5660*/  STS.U16 [R78+0x1c0], R87 ;  /* 0x0001c0574e007388 */ /* 0x0001e20000000400 */
[----:B------:R-:W-:-:S03]  /*5670*/  @!P6 PRMT R118, R118, 0x5410, R125 ;  /* 0x000054107676e816 */ /* 0x000fc6000000007d */
        /* <DEDUP_REMOVED lines=15> */
[----:B------:R-:W-:Y:S01]  /*5770*/  ISETP.GE.AND P0, PT, R109, UR46, PT ;  /* 0x0000002e6d007c0c */ /* 0x000fe2000bf06270 */
[----:B------:R-:W-:Y:S02]  /*5780*/  HFMA2 R88, -RZ, RZ, 0, 0 ;  /* 0x00000000ff587431 */ /* 0x000fe400000001ff */
[----:B------:R-:W-:Y:S01]  /*5790*/  IMAD.MOV.U32 R114, RZ, RZ, RZ ;  /* 0x000000ffff727224 */ /* 0x000fe200078e00ff */
[----:B------:R-:W-:Y:S01]  /*57a0*/  P2R R89, PR, RZ, 0x2 ;  /* 0x00000002ff597803 */ /* 0x000fe20000000000 */
[----:B------:R-:W-:Y:S01]  /*57b0*/  IMAD.MOV.U32 R116, RZ, RZ, RZ ;  /* 0x000000ffff747224 */ /* 0x000fe200078e00ff */
[----:B------:R-:W-:Y:S01]  /*57c0*/  MOV R120, RZ ;  /* 0x000000ff00787202 */ /* 0x000fe20000000f00 */
[----:B--2---:R-:W-:Y:S01]  /*57d0*/  IMAD.MOV.U32 R118, RZ, RZ, RZ ;  /* 0x000000ffff767224 */ /* 0x004fe200078e00ff */
        /* <DEDUP_REMOVED lines=45> */
[----:B------:R-:W2:Y:S01]  /*5ab0*/  LDS.U16 R87, [R66+0x6] ;  /* 0x0000060042577984 */ /* 0x000ea20000000400 */
[----:B------:R-:W-:Y:S01]  /*5ac0*/  VIADD R119, R42, 0xf ;  /* 0x0000000f2a777836 */ /* 0x000fe20000000000 */
[----:B------:R-:W-:-:S02]  /*5ad0*/  @!P3 PRMT R126, R126, 0x5410, R113 ;  /* 0x000054107e7eb816 */ /* 0x000fc40000000071 */
[----:B------:R-:W-:Y:S02]  /*5ae0*/  ISETP.GE.U32.AND P3, PT, R89, UR46, PT ;  /* 0x0000002e59007c0c */ /* 0x000fe4000bf66070 */
[----:B------:R-:W-:Y:S01]  /*5af0*/  LDS.U16 R89, [R65+0x8] ;  /* 0x0000080041597984 */ /* 0x000fe20000000400 */
[----:B------:R-:W-:Y:S01]  /*5b00*/  IADD3 R113, PT, PT, R42, 0x7, RZ ;  /* 0x000000072a717810 */ /* 0x000fe20007ffe0ff */
        /* <DEDUP_REMOVED lines=12> */
[----:B--2---:R-:W-:-:S04]  /*5bd0*/  IMAD.U32 R87, R87, 0x10000, RZ ;  /* 0x0001000057577824 */ /* 0x004fc800078e00ff */
        /* <DEDUP_REMOVED lines=41> */
[----:B------:R-:W-:-:S02]  /*5e70*/  ISETP.GE.U32.AND P5, PT, R41, UR46, PT ;  /* 0x0000002e29007c0c */ /* 0x000fc4000bfa6070 */
[----:B------:R-:W-:Y:S01]  /*5e80*/  SHF.L.U32 R128, R89, 0x10, RZ ;  /* 0x0000001059807819 */ /* 0x000fe200000006ff */
[----:B------:R-:W3:Y:S01]  /*5e90*/  MUFU.EX2 R119, R119 ;  /* 0x0000007700777308 */ /* 0x000ee20000000800 */
[----:B------:R-:W-:Y:S01]  /*5ea0*/  FSEL R135, R135, RZ, !P5 ;  /* 0x000000ff87877208 */ /* 0x000fe20006800000 */
[----:B------:R-:W1:Y:S01]  /*5eb0*/  LDS.U16 R41, [R61+0x10] ;  /* 0x000010003d297984 */ /* 0x000e620000000400 */
[----:B------:R-:W-:Y:S02]  /*5ec0*/  FSEL R136, R123, 1, !P5 ;  /* 0x3f8000007b887808 */ /* 0x000fe40006800000 */
[----:B------:R-:W-:Y:S01]  /*5ed0*/  ISETP.GE.U32.AND P5, PT, R117, UR46, PT ;  /* 0x0000002e75007c0c */ /* 0x000fe2000bfa6070 */
[----:B------:R-:W-:-:S03]  /*5ee0*/  FMUL.FTZ R128, R13, R128 ;  /* 0x000000800d807220 */ /* 0x000fc60000410000 */
[----:B------:R-:W-:Y:S02]  /*5ef0*/  FSEL R137, R137, RZ, !P5 ;  /* 0x000000ff89897208 */ /* 0x000fe40006800000 */
[----:B-----5:R-:W-:Y:S02]  /*5f00*/  FSEL R138, R138, 1, !P5 ;  /* 0x3f8000008a8a7808 */ /* 0x020fe40006800000 */
[----:B------:R-:W-:Y:S01]  /*5f10*/  ISETP.GE.U32.AND P5, PT, R87, UR46, PT ;  /* 0x0000002e57007c0c */ /* 0x000fe2000bfa6070 */
[----:B------:R-:W-:Y:S02]  /*5f20*/  VIADD R87, R42, 0x5 ;  /* 0x000000052a577836 */ /* 0x000fe40000000000 */
[----:B--2---:R-:W-:Y:S01]  /*5f30*/  IMAD.U32 R113, R113, 0x10000, RZ ;  /* 0x0001000071717824 */ /* 0x004fe200078e00ff */
[----:B------:R-:W-:Y:S02]  /*5f40*/  FSEL R139, R128, RZ, !P5 ;  /* 0x000000ff808b7208 */ /* 0x000fe40006800000 */
[----:B------:R-:W-:Y:S01]  /*5f50*/  FSEL R140, R125, 1, !P5 ;  /* 0x3f8000007d8c7808 */ /* 0x000fe20006800000 */
[----:B------:R-:W-:Y:S01]  /*5f60*/  FMUL.FTZ R113, R12, R113 ;  /* 0x000000710c717220 */ /* 0x000fe20000410000 */
[----:B------:R-:W-:-:S02]  /*5f70*/  ISETP.GE.U32.AND P5, PT, R87, UR46, PT ;  /* 0x0000002e57007c0c */ /* 0x000fc4000bfa6070 */
[----:B------:R-:W-:Y:S02]  /*5f80*/  IADD3 R87, PT, PT, R42, 0x6, RZ ;  /* 0x000000062a577810 */ /* 0x000fe40007ffe0ff */
[----:B------:R-:W-:Y:S02]  /*5f90*/  FSEL R141, R113, RZ, !P5 ;  /* 0x000000ff718d7208 */ /* 0x000fe40006800000 */
[----:B---3--:R-:W-:Y:S02]  /*5fa0*/  FSEL R142, R119, 1, !P5 ;  /* 0x3f800000778e7808 */ /* 0x008fe40006800000 */
[----:B------:R-:W-:Y:S02]  /*5fb0*/  ISETP.GE.U32.AND P5, PT, R87, UR46, PT ;  /* 0x0000002e57007c0c */ /* 0x000fe4000bfa6070 */
[----:B------:R-:W2:Y:S01]  /*5fc0*/  LDS.U16 R87, [R59+0x14] ;  /* 0x000014003b577984 */ /* 0x000ea20000000400 */
[C---:B------:R-:W-:Y:S01]  /*5fd0*/  FMUL.FTZ R89, R86.reuse, R46 ;  /* 0x0000002e56597220 */ /* 0x040fe20000410000 */
[C---:B------:R-:W-:Y:S01]  /*5fe0*/  FMUL.FTZ R117, R86.reuse, R45 ;  /* 0x0000002d56757220 */ /* 0x040fe20000410000 */
[----:B------:R-:W-:Y:S01]  /*5ff0*/  FMUL.FTZ R123, R86, R44 ;  /* 0x0000002c567b7220 */ /* 0x000fe20000410000 */
[----:B0-----:R-:W-:-:S03]  /*6000*/  IMAD.U32 R128, R43, 0x10000, RZ ;  /* 0x000100002b807824 */ /* 0x001fc600078e00ff */
[----:B------:R-:W0:Y:S01]  /*6010*/  MUFU.EX2 R89, R89 ;  /* 0x0000005900597308 */ /* 0x000e220000000800 */
[----:B------:R-:W-:Y:S01]  /*6020*/  FMUL.FTZ R128, R11, R128 ;  /* 0x000000800b807220 */ /* 0x000fe20000410000 */
[----:B----4-:R-:W-:Y:S01]  /*6030*/  IMAD.U32 R115, R115, 0x10000, RZ ;  /* 0x0001000073737824 */ /* 0x010fe200078e00ff */
[----:B------:R-:W-:-:S05]  /*6040*/  IADD3 R43, PT, PT, R42, 0x9, RZ ;  /* 0x000000092a2b7810 */ /* 0x000fca0007ffe0ff */
[----:B------:R-:W3:Y:S01]  /*6050*/  MUFU.EX2 R117, R117 ;  /* 0x0000007500757308 */ /* 0x000ee20000000800 */
[----:B------:R-:W-:Y:S01]  /*6060*/  FSEL R143, R128, RZ, !P5 ;  /* 0x000000ff808f7208 */ /* 0x000fe20006800000 */
[----:B-1----:R-:W-:-:S06]  /*6070*/  IMAD.U32 R128, R41, 0x10000, RZ ;  /* 0x0001000029807824 */ /* 0x002fcc00078e00ff */
[----:B------:R-:W1:Y:S01]  /*6080*/  MUFU.EX2 R123, R123 ;  /* 0x0000007b007b7308 */ /* 0x000e620000000800 */
        /* <DEDUP_REMOVED lines=16> */
[----:B---3--:R-:W-:Y:S01]  /*6190*/  FSEL R148, R117, 1, !P4 ;  /* 0x3f80000075947808 */ /* 0x008fe20006000000 */
[----:B------:R-:W-:Y:S01]  /*61a0*/  LDS.U16 R43, [R54+0x1e] ;  /* 0x00001e00362b7984 */ /* 0x000fe20000000400 */
[----:B------:R-:W-:Y:S02]  /*61b0*/  FSEL R149, R41, RZ, !P5 ;  /* 0x000000ff29957208 */ /* 0x000fe40006800000 */
[----:B-1----:R-:W-:Y:S01]  /*61c0*/  FSEL R150, R123, 1, !P5 ;  /* 0x3f8000007b967808 */ /* 0x002fe20006800000 */
[----:B------:R-:W1:Y:S01]  /*61d0*/  LDS.U16 R41, [R56+0x1a] ;  /* 0x00001a0038297984 */ /* 0x000e620000000400 */
        /* <DEDUP_REMOVED lines=10> */
[----:B--2---:R-:W-:Y:S01]  /*6280*/  SHF.L.U32 R88, R87, 0x10, RZ ;  /* 0x0000001057587819 */ /* 0x004fe200000006ff */
[----:B------:R-:W-:Y:S02]  /*6290*/  FMUL.FTZ R87, R86, R36 ;  /* 0x0000002456577220 */ /* 0x000fe40000410000 */
[----:B------:R2:W-:Y:S02]  /*62a0*/  STS.U16 [R91+0x8c0], R114 ;  /* 0x0008c0725b007388 */ /* 0x0005e40000000400 */
[----:B------:R-:W-:-:S02]  /*62b0*/  FMUL.FTZ R88, R7, R88 ;  /* 0x0000005807587220 */ /* 0x000fc40000410000 */
[----:B------:R-:W-:Y:S01]  /*62c0*/  STS.U16 [R90+0x900], R117 ;  /* 0x000900755a007388 */ /* 0x000fe20000000400 */
[----:B------:R-:W1:Y:S01]  /*62d0*/  MUFU.EX2 R87, R87 ;  /* 0x0000005700577308 */ /* 0x000e620000000800 */
[----:B-----5:R-:W-:Y:S02]  /*62e0*/  PRMT R115, R120, 0x7632, R115 ;  /* 0x0000763278737816 */ /* 0x020fe40000000073 */
[----:B------:R5:W-:Y:S01]  /*62f0*/  STS.U16 [R81+0x940], R116 ;  /* 0x0009407451007388 */ /* 0x000be20000000400 */
[----:B------:R-:W-:Y:S02]  /*6300*/  FSEL R151, R88, RZ, !P5 ;  /* 0x000000ff58977208 */ /* 0x000fe40006800000 */
[----:B--2---:R-:W-:Y:S01]  /*6310*/  PRMT R114, R122, 0x7632, R114 ;  /* 0x000076327a727816 */ /* 0x004fe20000000072 */
        /* <DEDUP_REMOVED lines=17> */
[----:B-1----:R-:W-:-:S03]  /*6430*/  FSEL R156, R87, 1, !P2 ;  /* 0x3f800000579c7808 */ /* 0x002fc60005000000 */
        /* <DEDUP_REMOVED lines=69> */
.L_x_7625:
[----:B------:R-:W-:Y:S01]  /*6890*/  IMAD.MOV.U32 R87, RZ, RZ, RZ ;  /* 0x000000ffff577224 */ /* 0x000fe200078e00ff */
[----:B------:R-:W-:Y:S06]  /*68a0*/  BRA.U !UP2, `(.L_x_7624) ;  /* 0x000000010a187547 */ /* 0x000fec000b800000 */
[----:B------:R-:W-:-:S04]  /*68b0*/  UIADD3 UR4, UP0, UPT, UR33, UR12, URZ ;  /* 0x0000000c21047290 */ /* 0x000fc8000ff1e0ff */
[----:B------:R-:W-:Y:S02]  /*68c0*/  UIADD3.X UR5, UPT, UPT, UR32, UR13, URZ, UP0, !UPT ;  /* 0x0000000d20057290 */ /* 0x000fe400087fe4ff */
[----:B------:R-:W-:-:S04]  /*68d0*/  MOV R40, UR4 ;  /* 0x0000000400287c02 */ /* 0x000fc80008000f00 */
[----:B------:R-:W-:-:S05]  /*68e0*/  IMAD.U32 R41, RZ, RZ, UR5 ;  /* 0x00000005ff297e24 */ /* 0x000fca000f8e00ff */
[----:B------:R-:W2:Y:S02]  /*68f0*/  LDG.E.U16 R40, desc[UR34][R40.64] ;  /* 0x0000002228287981 */ /* 0x000ea4000c1e1500 */
[----:B--2---:R-:W-:-:S07]  /*6900*/  IMAD.U32 R87, R40, 0x10000, RZ ;  /* 0x0001000028577824 */ /* 0x004fce00078e00ff */
.L_x_7624:
        /* <DEDUP_REMOVED lines=95> */
.L_x_7627:
[----:B------:R-:W-:Y:S05]  /*6f00*/  BSYNC.RECONVERGENT B0 ;  /* 0x0000000000007941 */ /* 0x000fea0003800200 */
.L_x_7626:
        /* <DEDUP_REMOVED lines=39> */
.L_x_7631:
        /* <DEDUP_REMOVED lines=33> */
.L_x_7632:
        /* <DEDUP_REMOVED lines=11> */
.L_x_7630:
        /* <DEDUP_REMOVED lines=11> */
.L_x_7629:
[----:B------:R-:W-:Y:S05]  /*74f0*/  BSYNC.RECONVERGENT B0 ;  /* 0x0000000000007941 */ /* 0x000fea0003800200 */
.L_x_7628:
        /* <DEDUP_REMOVED lines=32> */
.L_x_7623:
        /* <DEDUP_REMOVED lines=112> */
.L_x_7635:
        /* <DEDUP_REMOVED lines=16> */
.L_x_8125:


//--------------------- .text._Z25selective_scan_fwd_kernelI32Selective_Scan_fwd_kernel_traitsILi64ELi16ELi1ELb0ELb1ELb1ELb1ELb0EN3c108BFloat16EfS2_EEv13SSMParamsBase --------------------------
	.section	.text._Z25selective_scan_fwd_kernelI32Selective_Scan_fwd_kernel_traitsILi64ELi16ELi1ELb0ELb1ELb1ELb1ELb0EN3c108BFloat16EfS2_EEv13SSMParamsBase,"ax",@progbits
	.align	128
        .global         _Z25selective_scan_fwd_kernelI32Selective_Scan_fwd_kernel_traitsILi64ELi16ELi1ELb0ELb1ELb1ELb1ELb0EN3c108BFloat16EfS2_EEv13SSMParamsBase
        .type           _Z25selective_scan_fwd_kernelI32Selective_Scan_fwd_kernel_traitsILi64ELi16ELi1ELb0ELb1ELb1ELb1ELb0EN3c108BFloat16EfS2_EEv13SSMParamsBase,@function
        .size           _Z25selective_scan_fwd_kernelI32Selective_Scan_fwd_kernel_traitsILi64ELi16ELi1ELb0ELb1ELb1ELb1ELb0EN3c108BFloat16EfS2_EEv13SSMParamsBase,(.L_x_8126 - _Z25selective_scan_fwd_kernelI32Selective_Scan_fwd_kernel_traitsILi64ELi16ELi1ELb0ELb1ELb1ELb1ELb0EN3c108BFloat16EfS2_EEv13SSMParamsBase)
        .other          _Z25selective_scan_fwd_kernelI32Selective_Scan_fwd_kernel_traitsILi64ELi16ELi1ELb0ELb1ELb1ELb1ELb0EN3c108BFloat16EfS2_EEv13SSMParamsBase,@"STO_CUDA_ENTRY STV_DEFAULT"
_Z25selective_scan_fwd_kernelI32Selective_Scan_fwd_kernel_traitsILi64ELi16ELi1ELb0ELb1ELb1ELb1ELb0EN3c108BFloat16EfS2_EEv13SSMParamsBase:
.text._Z25selective_scan_fwd_kernelI32Selective_Scan_fwd_kernel_traitsILi64ELi16ELi1ELb0ELb1ELb1ELb1ELb0EN3c108BFloat16EfS2_EEv13SSMParamsBase:
        /* <DEDUP_REMOVED lines=50> */
.L_x_7636:
        /* <DEDUP_REMOVED lines=88> */
.L_x_7637:
        /* <DEDUP_REMOVED lines=10> */
.L_x_7638:
        /* <DEDUP_REMOVED lines=100> */
.L_x_7639:
        /* <DEDUP_REMOVED lines=34> */
.L_x_7640:
        /* <DEDUP_REMOVED lines=23> */
.L_x_7684:
        /* <DEDUP_REMOVED lines=371> */
.L_x_7642:
[----:B------:R-:W-:Y:S05]  /*2a40*/  BSYNC.RECONVERGENT B0 ;  /* 0x0000000000007941 */ /* 0x000fea0003800200 */
.L_x_7641:
        /* <DEDUP_REMOVED lines=38> */
.L_x_7644:
[----:B------:R-:W-:Y:S05]  /*2cb0*/  BSYNC.RECONVERGENT B0 ;  /* 0x0000000000007941 */ /* 0x000fea0003800200 */
.L_x_7643:
        /* <DEDUP_REMOVED lines=38> */
.L_x_7646:
[----:B------:R-:W-:Y:S05]  /*2f20*/  BSYNC.RECONVERGENT B0 ;  /* 0x0000000000007941 */ /* 0x000fea0003800200 */
.L_x_7645:
        /* <DEDUP_REMOVED lines=38> */
.L_x_7648:
[----:B------:R-:W-:Y:S05]  /*3190*/  BSYNC.RECONVERGENT B0 ;  /* 0x0000000000007941 */ /* 0x000fea0003800200 */
.L_x_7647:
        /* <DEDUP_REMOVED lines=38> */
.L_x_7650:
[----:B------:R-:W-:Y:S05]  /*3400*/  BSYNC.RECONVERGENT B0 ;  /* 0x0000000000007941 */ /* 0x000fea0003800200 */
.L_x_7649:
        /* <DEDUP_REMOVED lines=38> */
.L_x_7652:
[----:B------:R-:W-:Y:S05]  /*3670*/  BSYNC.RECONVERGENT B0 ;  /* 0x0000000000007941 */ /* 0x000fea0003800200 */
.L_x_7651:
        /* <DEDUP_REMOVED lines=38> */
.L_x_7654:
[----:B------:R-:W-:Y:S05]  /*38e0*/  BSYNC.RECONVERGENT B0 ;  /* 0x0000000000007941 */ /* 0x000fea0003800200 */
.L_x_7653:
        /* <DEDUP_REMOVED lines=38> */
.L_x_7656:
[----:B------:R-:W-:Y:S05]  /*3b50*/  BSYNC.RECONVERGENT B0 ;  /* 0x0000000000007941 */ /* 0x000fea0003800200 */
.L_x_7655:
        /* <DEDUP_REMOVED lines=38> */
.L_x_7658:
[----:B------:R-:W-:Y:S05]  /*3dc0*/  BSYNC.RECONVERGENT B0 ;  /* 0x0000000000007941 */ /* 0x000fea0003800200 */
.L_x_7657:
        /* <DEDUP_REMOVED lines=38> */
.L_x_7660:
[----:B------:R-:W-:Y:S05]  /*4030*/  BSYNC.RECONVERGENT B0 ;  /* 0x0000000000007941 */ /* 0x000fea0003800200 */
.L_x_7659:
        /* <DEDUP_REMOVED lines=38> */
.L_x_7662:
[----:B------:R-:W-:Y:S05]  /*42a0*/  BSYNC.RECONVERGENT B0 ;  /* 0x0000000000007941 */ /* 0x000fea0003800200 */
.L_x_7661:
        /* <DEDUP_REMOVED lines=38> */
.L_x_7664:
[----:B------:R-:W-:Y:S05]  /*4510*/  BSYNC.RECONVERGENT B0 ;  /* 0x0000000000007941 */ /* 0x000fea0003800200 */
.L_x_7663:
        /* <DEDUP_REMOVED lines=38> */
.L_x_7666:
[----:B------:R-:W-:Y:S05]  /*4780*/  BSYNC.RECONVERGENT B0 ;  /* 0x0000000000007941 */ /* 0x000fea0003800200 */
.L_x_7665:
        /* <DEDUP_REMOVED lines=39> */
.L_x_7668:
[----:B------:R-:W-:Y:S05]  /*4a00*/  BSYNC.RECONVERGENT B0 ;  /* 0x0000000000007941 */ /* 0x000fea0003800200 */
.L_x_7667:
        /* <DEDUP_REMOVED lines=43> */
.L_x_7670:
[----:B------:R-:W-:Y:S05]  /*4cc0*/  BSYNC.RECONVERGENT B0 ;  /* 0x0000000000007941 */ /* 0x000fea0003800200 */
.L_x_7669:
        /* <DEDUP_REMOVED lines=43> */
.L_x_7672:
[----:B------:R-:W-:Y:S05]  /*4f80*/  BSYNC.RECONVERGENT B0 ;  /* 0x0000000000007941 */ /* 0x000fea0003800200 */
.L_x_7671:
        /* <DEDUP_REMOVED lines=71> */
.L_x_7683:
        /* <DEDUP_REMOVED lines=451> */
.L_x_7675:
        /* <DEDUP_REMOVED lines=8> */
.L_x_7674:
        /* <DEDUP_REMOVED lines=98> */
.L_x_7677:
[----:B------:R-:W-:Y:S05]  /*76d0*/  BSYNC.RECONVERGENT B0 ;  /* 0x0000000000007941 */ /* 0x000fea0003800200 */
.L_x_7676:
        /* <DEDUP_REMOVED lines=41> */
.L_x_7681:
        /* <DEDUP_REMOVED lines=33> */
.L_x_7682:
[----:B01----:R-:W0:Y:S01]  /*7b80*/  LDC.64 R42, c[0x0][0x450] ;  /* 0x00011400ff2a7b82 */ /* 0x003e220000000a00 */
[----:B-----5:R-:W-:Y:S02]  /*7b90*/  SHF.R.S32.HI R87, RZ, 0x1f, R40 ;  /* 0x0000001fff577819 */ /* 0x020fe40000011428 */
[----:B------:R-:W-:-:S03]  /*7ba0*/  F2FP.BF16.F32.PACK_AB R41, RZ, R41 ;  /* 0x00000029ff29723e */ /* 0x000fc600000010ff */
        /* <DEDUP_REMOVED lines=8> */
.L_x_7680:
        /* <DEDUP_REMOVED lines=8> */
[----:B------:R-:W-:Y:S02]  /*7cb0*/  PLOP3.LUT P6, PT, PT, PT, UP0, 0x80, 0x8 ;  /* 0x000000000008781c */ /* 0x000fe40003fcf008 */
[----:B------:R-:W-:Y:S01]  /*7cc0*/  PRMT R42, R41, 0x7610, R42 ;  /* 0x00007610292a7816 */ /* 0x000fe2000000002a */
[----:B------:R-:W-:-:S10]  /*7cd0*/  IMAD.U32 R41, RZ, RZ, UR11 ;  /* 0x0000000bff297e24 */ /* 0x000fd4000f8e00ff */
[----:B------:R2:W-:Y:S02]  /*7ce0*/  @!P6 STG.E.U16 desc[UR34][R40.64], R42 ;  /* 0x0000002a2800e986 */ /* 0x0005e4000c101522 */
.L_x_7679:
[----:B------:R-:W-:Y:S05]  /*7cf0*/  BSYNC.RECONVERGENT B0 ;  /* 0x0000000000007941 */ /* 0x000fea0003800200 */
.L_x_7678:
        /* <DEDUP_REMOVED lines=32> */
.L_x_7673:
        /* <DEDUP_REMOVED lines=430> */
.L_x_7685:
        /* <DEDUP_REMOVED lines=10> */
.L_x_8126:


//--------------------- .text._Z25selective_scan_fwd_kernelI32Selective_Scan_fwd_kernel_traitsILi64ELi16ELi1ELb0ELb1ELb1ELb1ELb1EN3c108BFloat16EfS2_EEv13SSMParamsBase --------------------------
	.section	.text._Z25selective_scan_fwd_kernelI32Selective_Scan_fwd_kernel_traitsILi64ELi16ELi1ELb0ELb1ELb1ELb1ELb1EN3c108BFloat16EfS2_EEv13SSMParamsBase,"ax",@progbits
	.align	128
        .global         _Z25selective_scan_fwd_kernelI32Selective_Scan_fwd_kernel_traitsILi64ELi16ELi1ELb0ELb1ELb1ELb1ELb1EN3c108BFloat16EfS2_EEv13SSMParamsBase
        .type           _Z25selective_scan_fwd_kernelI32Selective_Scan_fwd_kernel_traitsILi64ELi16ELi1ELb0ELb1ELb1ELb1ELb1EN3c108BFloat16EfS2_EEv13SSMParamsBase,@function
        .size           _Z25selective_scan_fwd_kernelI32Selective_Scan_fwd_kernel_traitsILi64ELi16ELi1ELb0ELb1ELb1ELb1ELb1EN3c108BFloat16EfS2_EEv13SSMParamsBase,(.L_x_8127 - _Z25selective_scan_fwd_kernelI32Selective_Scan_fwd_kernel_traitsILi64ELi16ELi1ELb0ELb1ELb1ELb1ELb1EN3c108BFloat16EfS2_EEv13SSMParamsBase)
        .other          _Z25selective_scan_fwd_kernelI32Selective_Scan_fwd_kernel_traitsILi64ELi16ELi1ELb0ELb1ELb1ELb1ELb1EN3c108BFloat16EfS2_EEv13SSMParamsBase,@"STO_CUDA_ENTRY STV_DEFAULT"
_Z25selective_scan_fwd_kernelI32Selective_Scan_fwd_kernel_traitsILi64ELi16ELi1ELb0ELb1ELb1ELb1ELb1EN3c108BFloat16EfS2_EEv13SSMParamsBase:
.text._Z25selective_scan_fwd_kernelI32Selective_Scan_fwd_kernel_traitsILi64ELi16ELi1ELb0ELb1ELb1ELb1ELb1EN3c108BFloat16EfS2_EEv13SSMParamsBase:
        /* <DEDUP_REMOVED lines=57> */
.L_x_7686:
        /* <DEDUP_REMOVED lines=99> */
.L_x_7687:
        /* <DEDUP_REMOVED lines=10> */
.L_x_7688:
        /* <DEDUP_REMOVED lines=100> */
.L_x_7689:
        /* <DEDUP_REMOVED lines=33> */
.L_x_7690:
        /* <DEDUP_REMOVED lines=23> */
.L_x_7734:
        /* <DEDUP_REMOVED lines=369> */
.L_x_7692:
[----:B------:R-:W-:Y:S05]  /*2b30*/  BSYNC.RECONVERGENT B0 ;  /* 0x0000000000007941 */ /* 0x000fea0003800200 */
.L_x_7691:
        /* <DEDUP_REMOVED lines=38> */
.L_x_7694:
[----:B------:R-:W-:Y:S05]  /*2da0*/  BSYNC.RECONVERGENT B0 ;  /* 0x0000000000007941 */ /* 0x000fea0003800200 */
.L_x_7693:
        /* <DEDUP_REMOVED lines=38> */
.L_x_7696:
[----:B------:R-:W-:Y:S05]  /*3010*/  BSYNC.RECONVERGENT B0 ;  /* 0x0000000000007941 */ /* 0x000fea0003800200 */
.L_x_7695:
        /* <DEDUP_REMOVED lines=38> */
.L_x_7698:
[----:B------:R-:W-:Y:S05]  /*3280*/  BSYNC.RECONVERGENT B0 ;  /* 0x0000000000007941 */ /* 0x000fea0003800200 */
.L_x_7697:
        /* <DEDUP_REMOVED lines=38> */
.L_x_7700:
[----:B------:R-:W-:Y:S05]  /*34f0*/  BSYNC.RECONVERGENT B0 ;  /* 0x0000000000007941 */ /* 0x000fea0003800200 */
.L_x_7699:
        /* <DEDUP_REMOVED lines=38> */
.L_x_7702:
[----:B------:R-:W-:Y:S05]  /*3760*/  BSYNC.RECONVERGENT B0 ;  /* 0x0000000000007941 */ /* 0x000fea0003800200 */
.L_x_7701:
        /* <DEDUP_REMOVED lines=38> */
.L_x_7704:
[----:B------:R-:W-:Y:S05]  /*39d0*/  BSYNC.RECONVERGENT B0 ;  /* 0x0000000000007941 */ /* 0x000fea0003800200 */
.L_x_7703:
        /* <DEDUP_REMOVED lines=38> */
.L_x_7706:
[----:B------:R-:W-:Y:S05]  /*3c40*/  BSYNC.RECONVERGENT B0 ;  /* 0x0000000000007941 */ /* 0x000fea0003800200 */
.L_x_7705:
        /* <DEDUP_REMOVED lines=38> */
.L_x_7708:
[----:B------:R-:W-:Y:S05]  /*3eb0*/  BSYNC.RECONVERGENT B0 ;  /* 0x0000000000007941 */ /* 0x000fea0003800200 */
.L_x_7707:
        /* <DEDUP_REMOVED lines=38> */
.L_x_7710:
[----:B------:R-:W-:Y:S05]  /*4120*/  BSYNC.RECONVERGENT B0 ;  /* 0x0000000000007941 */ /* 0x000fea0003800200 */
.L_x_7709:
        /* <DEDUP_REMOVED lines=38> */
.L_x_7712:
[----:B------:R-:W-:Y:S05]  /*4390*/  BSYNC.RECONVERGENT B0 ;  /* 0x0000000000007941 */ /* 0x000fea0003800200 */
.L_x_7711:
        /* <DEDUP_REMOVED lines=38> */
.L_x_7714:
[----:B------:R-:W-:Y:S05]  /*4600*/  BSYNC.RECONVERGENT B0 ;  /* 0x0000000000007941 */ /* 0x000fea0003800200 */
.L_x_7713:
        /* <DEDUP_REMOVED lines=38> */
.L_x_7716:
[----:B------:R-:W-:Y:S05]  /*4870*/  BSYNC.RECONVERGENT B0 ;  /* 0x0000000000007941 */ /* 0x000fea0003800200 */
.L_x_7715:
        /* <DEDUP_REMOVED lines=39> */
.L_x_7718:
[----:B------:R-:W-:Y:S05]  /*4af0*/  BSYNC.RECONVERGENT B0 ;  /* 0x0000000000007941 */ /* 0x000fea0003800200 */
.L_x_7717:
        /* <DEDUP_REMOVED lines=43> */
.L_x_7720:
[----:B------:R-:W-:Y:S05]  /*4db0*/  BSYNC.RECONVERGENT B0 ;  /* 0x0000000000007941 */ /* 0x000fea0003800200 */
.L_x_7719:
        /* <DEDUP_REMOVED lines=43> */
.L_x_7722:
[----:B------:R-:W-:Y:S05]  /*5070*/  BSYNC.RECONVERGENT B0 ;  /* 0x0000000000007941 */ /* 0x000fea0003800200 */
.L_x_7721:
        /* <DEDUP_REMOVED lines=70> */
.L_x_7733:
        /* <DEDUP_REMOVED lines=451> */
.L_x_7725:
        /* <DEDUP_REMOVED lines=8> */
.L_x_7724:
        /* <DEDUP_REMOVED lines=98> */
.L_x_7727:
[----:B------:R-:W-:Y:S05]  /*77b0*/  BSYNC.RECONVERGENT B0 ;  /* 0x0000000000007941 */ /* 0x000fea0003800200 */
.L_x_7726:
        /* <DEDUP_REMOVED lines=40> */
.L_x_7731:
        /* <DEDUP_REMOVED lines=33> */
.L_x_7732:
        /* <DEDUP_REMOVED lines=11> */
.L_x_7730:
        /* <DEDUP_REMOVED lines=12> */
.L_x_7729:
[----:B------:R-:W-:Y:S05]  /*7dc0*/  BSYNC.RECONVERGENT B0 ;  /* 0x0000000000007941 */ /* 0x000fea0003800200 */
.L_x_7728:
        /* <DEDUP_REMOVED lines=32> */
.L_x_7723:
        /* <DEDUP_REMOVED lines=437> */
.L_x_7735:
        /* <DEDUP_REMOVED lines=14> */
.L_x_8127:


//--------------------- .text._Z25selective_scan_fwd_kernelI32Selective_Scan_fwd_kernel_traitsILi64ELi16ELi1ELb1ELb1ELb1ELb0ELb0EN3c108BFloat16EfS2_EEv13SSMParamsBase --------------------------
	.section	.text._Z25selective_scan_fwd_kernelI32Selective_Scan_fwd_kernel_traitsILi64ELi16ELi1ELb1ELb1ELb1ELb0ELb0EN3c108BFloat16EfS2_EEv13SSMParamsBase,"ax",@progbits
	.align	128
        .global         _Z25selective_scan_fwd_kernelI32Selective_Scan_fwd_kernel_traitsILi64ELi16ELi1ELb1ELb1ELb1ELb0ELb0EN3c108BFloat16EfS2_EEv13SSMParamsBase
        .type           _Z25selective_scan_fwd_kernelI32Selective_Scan_fwd_kernel_traitsILi64ELi16ELi1ELb1ELb1ELb1ELb0ELb0EN3c108BFloat16EfS2_EEv13SSMParamsBase,@function
        .size           _Z25selective_scan_fwd_kernelI32Selective_Scan_fwd_kernel_traitsILi64ELi16ELi1ELb1ELb1ELb1ELb0ELb0EN3c108BFloat16EfS2_EEv13SSMParamsBase,(.L_x_8128 - _Z25selective_scan_fwd_kernelI32Selective_Scan_fwd_kernel_traitsILi64ELi16ELi1ELb1ELb1ELb1ELb0ELb0EN3c108BFloat16EfS2_EEv13SSMParamsBase)
        .other          _Z25selective_scan_fwd_kernelI32Selective_Scan_fwd_kernel_traitsILi64ELi16ELi1ELb1ELb1ELb1ELb0ELb0EN3c108BFloat16EfS2_EEv13SSMParamsBase,@"STO_CUDA_ENTRY STV_DEFAULT"
_Z25selective_scan_fwd_kernelI32Selective_Scan_fwd_kernel_traitsILi64ELi16ELi1ELb1ELb1ELb1ELb0ELb0EN3c108BFloat16EfS2_EEv13SSMParamsBase:
.text._Z25selective_scan_fwd_kernelI32Selective_Scan_fwd_kernel_traitsILi64ELi16ELi1ELb1ELb1ELb1ELb0ELb0EN3c108BFloat16EfS2_EEv13SSMParamsBase:
        /* <DEDUP_REMOVED lines=27> */
[----:B------:R-:W-:Y:S01]  /*01b0*/  IMAD.U32 R6, RZ, RZ, UR4 ;  /* 0x00000004ff067e24 */ /* 0x000fe2000f8e00ff */
[----:B------:R-:W-:-:S04]  /*01c0*/  MOV R7, UR5 ;  /* 0x0000000500077c02 */ /* 0x000fc80008000f00 */
[----:B------:R-:W0:Y:S01]  /*01d0*/  @UP0 LDCU.64 UR4, c[0x0][0x468] ;  /* 0x00008d00ff0407ac */ /* 0x000e220008000a00 */
[----:B------:R-:W2:Y:S01]  /*01e0*/  @P2 LDG.E R2, desc[UR16][R6.64] ;  /* 0x0000001006022981 */ /* 0x000ea2000c1e1900 */
[----:B0-----:R-:W-:Y:S01]  /*01f0*/  MOV R9, UR4 ;  /* 0x0000000400097c02 */ /* 0x001fe20008000f00 */
[----:B------:R-:W-:Y:S01]  /*0200*/  IMAD.U32 R11, RZ, RZ, UR5 ;  /* 0x00000005ff0b7e24 */ /* 0x000fe2000f8e00ff */
        /* <DEDUP_REMOVED lines=15> */
.L_x_7736:
        /* <DEDUP_REMOVED lines=18> */
[----:B----4-:R-:W-:-:S04]  /*0420*/  VIADD R2, R4, 0xffffffe ;  /* 0x0ffffffe04027836 */ /* 0x010fc80000000000 */
[----:B------:R4:W0:Y:S03]  /*0430*/  F2I.FTZ.U32.TRUNC.NTZ R3, R2 ;  /* 0x0000000200037305 */ /* 0x000826000021f000 */
[----:B------:R-:W5:Y:S01]  /*0440*/  LDC.64 R18, c[0x0][0x418] ;  /* 0x00010600ff127b82 */ /* 0x000f620000000a00 */
[----:B----4-:R-:W-:-:S07]  /*0450*/  MOV R2, RZ ;  /* 0x000000ff00027202 */ /* 0x010fce0000000f00 */
        /* <DEDUP_REMOVED lines=42> */
[----:B0-----:R-:W-:-:S03]  /*0700*/  LEA R2, P3, R6, R20, 0x1 ;  /* 0x0000001406027211 */ /* 0x001fc600078608ff */
[----:B------:R-:W-:Y:S01]  /*0710*/  IMAD R51, R13, R51, R14 ;  /* 0x000000330d337224 */ /* 0x000fe200078e020e */
[----:B------:R-:W-:Y:S01]  /*0720*/  LEA R52, P5, R10, R30, 0x1 ;  /* 0x0000001e0a347211 */ /* 0x000fe200078a08ff */
[----:B------:R-:W-:Y:S02]  /*0730*/  IMAD R25, R25, UR24, R5 ;  /* 0x0000001819197c24 */ /* 0x000fe4000f8e0205 */
[----:B------:R-:W-:Y:S01]  /*0740*/  IMAD R13, R19, UR24, R7 ;  /* 0x00000018130d7c24 */ /* 0x000fe2000f8e0207 */
[----:B------:R-:W-:Y:S01]  /*0750*/  IADD3 R51, PT, PT, R11, R51, RZ ;  /* 0x000000330b337210 */ /* 0x000fe20007ffe0ff */
[----:B------:R-:W-:Y:S01]  /*0760*/  IMAD.IADD R53, R9, 0x1, R53 ;  /* 0x0000000109357824 */ /* 0x000fe200078e0235 */
[----:B------:R-:W-:Y:S02]  /*0770*/  LEA.HI.X R25, R4, R17, R25, 0x1, P2 ;  /* 0x0000001104197211 */ /* 0x000fe400010f0c19 */
        /* <DEDUP_REMOVED lines=11> */
.L_x_7737:
        /* <DEDUP_REMOVED lines=11> */
.L_x_7738:
        /* <DEDUP_REMOVED lines=13> */
[----:B------:R-:W-:-:S04]  /*09b0*/  IMAD.U32 R4, RZ, RZ, UR4 ;  /* 0x00000004ff047e24 */ /* 0x000fc8000f8e00ff */
        /* <DEDUP_REMOVED lines=22> */
[----:B------:R-:W-:-:S03]  /*0b20*/  IMAD.U32 R10, RZ, RZ, UR8 ;  /* 0x00000008ff0a7e24 */ /* 0x000fc6000f8e00ff */
        /* <DEDUP_REMOVED lines=28> */
[----:B------:R-:W-:Y:S01]  /*0cf0*/  MOV R8, UR4 ;  /* 0x0000000400087c02 */ /* 0x000fe20008000f00 */
[----:B------:R-:W-:-:S05]  /*0d00*/  IMAD.U32 R9, RZ, RZ, UR5 ;  /* 0x00000005ff097e24 */ /* 0x000fca000f8e00ff */
[----:B------:R-:W2:Y:S01]  /*0d10*/  @P0 LDG.E R8, desc[UR16][R8.64] ;  /* 0x0000001008080981 */ /* 0x000ea2000c1e1900 */
[----:B------:R-:W-:Y:S01]  /*0d20*/  MOV R45, RZ ;  /* 0x000000ff002d7202 */ /* 0x000fe20000000f00 */
[----:B------:R-:W-:-:S04]  /*0d30*/  ULEA UR4, UP0, UR19, UR8, 0x2 ;  /* 0x0000000813047291 */ /* 0x000fc8000f8010ff */
[----:B------:R-:W-:Y:S02]  /*0d40*/  ULEA.HI.X UR5, UR19, UR9, URZ, 0x2, UP0 ;  /* 0x0000000913057291 */ /* 0x000fe400080f14ff */
[----:B------:R-:W-:-:S04]  /*0d50*/  MOV R6, UR4 ;  /* 0x0000000400067c02 */ /* 0x000fc80008000f00 */
[----:B------:R-:W-:-:S05]  /*0d60*/  IMAD.U32 R7, RZ, RZ, UR5 ;  /* 0x00000005ff077e24 */ /* 0x000fca000f8e00ff */
[----:B------:R-:W3:Y:S01]  /*0d70*/  LDG.E R6, desc[UR16][R6.64] ;  /* 0x0000001006067981 */ /* 0x000ee2000c1e1900 */
[----:B--2---:R-:W-:-:S05]  /*0d80*/  @P0 IADD3 R45, PT, PT, R8, 0x1, RZ ;  /* 0x00000001082d0810 */ /* 0x004fca0007ffe0ff */
[----:B0-----:R-:W-:-:S05]  /*0d90*/  IMAD.WIDE R4, R45, 0x4, R4 ;  /* 0x000000042d047825 */ /* 0x001fca00078e0204 */
[----:B------:R-:W2:Y:S04]  /*0da0*/  LDG.E R0, desc[UR16][R4.64+0x4] ;  /* 0x0000041004007981 */ /* 0x000ea8000c1e1900 */
[----:B------:R-:W2:Y:S01]  /*0db0*/  LDG.E R3, desc[UR16][R4.64] ;  /* 0x0000001004037981 */ /* 0x000ea2000c1e1900 */
[----:B---3--:R-:W-:-:S04]  /*0dc0*/  IADD3 R44, PT, PT, R6, -R45, RZ ;  /* 0x8000002d062c7210 */ /* 0x008fc80007ffe0ff */
[C---:B------:R-:W-:Y:S01]  /*0dd0*/  ISETP.GT.AND P0, PT, R44.reuse, RZ, PT ;  /* 0x000000ff2c00720c */ /* 0x040fe20003f04270 */
[----:B------:R-:W-:Y:S01]  /*0de0*/  VIADD R44, R44, 0x1 ;  /* 0x000000012c2c7836 */ /* 0x000fe20000000000 */
[----:B--2---:R-:W-:-:S04]  /*0df0*/  IADD3 R3, PT, PT, R0, -R3, RZ ;  /* 0x8000000300037210 */ /* 0x004fc80007ffe0ff */
[----:B------:R-:W-:Y:S02]  /*0e00*/  ISETP.GT.AND P2, PT, R46, R3, PT ;  /* 0x000000032e00720c */ /* 0x000fe40003f44270 */
[----:B------:R-:W-:-:S04]  /*0e10*/  IADD3 R3, PT, PT, -R3, R46, RZ ;  /* 0x0000002e03037210 */ /* 0x000fc80007ffe1ff */
[----:B------:R-:W-:-:S04]  /*0e20*/  SEL R3, R3, RZ, P2 ;  /* 0x000000ff03037207 */ /* 0x000fc80001000000 */
[----:B------:R-:W-:-:S05]  /*0e30*/  SEL R3, R3, RZ, P0 ;  /* 0x000000ff03037207 */ /* 0x000fca0000000000 */
[----:B-----5:R-:W-:Y:S01]  /*0e40*/  IMAD R43, R43, R46, R3 ;  /* 0x0000002e2b2b7224 */ /* 0x020fe200078e0203 */
[----:B------:R-:W-:Y:S06]  /*0e50*/  BRA `(.L_x_7740) ;  /* 0x0000000000787947 */ /* 0x000fec0003800000 */
.L_x_7739:
        /* <DEDUP_REMOVED lines=29> */
[----:B------:R-:W-:-:S07]  /*1030*/  IMAD.MOV.U32 R44, RZ, RZ, R5 ;  /* 0x000000ffff2c7224 */ /* 0x000fce00078e0005 */
.L_x_7740:
        /* <DEDUP_REMOVED lines=21> */
[----:B------:R-:W-:Y:S01]  /*1190*/  UMOV UR4, URZ ;  /* 0x000000ff00047c82 */ /* 0x000fe20008000000 */
[C---:B------:R-:W-:Y:S01]  /*11a0*/  IADD3 R96, PT, PT, R98.reuse, 0xb, RZ ;  /* 0x0000000b62607810 */ /* 0x040fe20007ffe0ff */
[----:B------:R-:W-:Y:S01]  /*11b0*/  UMOV UR6, URZ ;  /* 0x000000ff00067c82 */ /* 0x000fe20008000000 */
[----:B------:R-:W-:-:S02]  /*11c0*/  IADD3 R94, PT, PT, R98, 0xd, RZ ;  /* 0x0000000d625e7810 */ /* 0x000fc40007ffe0ff */
[C---:B------:R-:W-:Y:S02]  /*11d0*/  IADD3 R93, PT, PT, R98.reuse, 0xe, RZ ;  /* 0x0000000e625d7810 */ /* 0x040fe40007ffe0ff */
[----:B------:R-:W-:-:S07]  /*11e0*/  IADD3 R92, PT, PT, R98, 0xf, RZ ;  /* 0x0000000f625c7810 */ /* 0x000fce0007ffe0ff */
.L_x_7782:
[----:B------:R-:W0:Y:S02]  /*11f0*/  LDC.64 R4, c[0x0][0x4f8] ;  /* 0x00013e00ff047b82 */ /* 0x000e240000000a00 */
[----:B0-----:R-:W-:-:S04]  /*1200*/  ISETP.NE.U32.AND P0, PT, R4, RZ, PT ;  /* 0x000000ff0400720c */ /* 0x001fc80003f05070 */
[----:B------:R-:W-:-:S13]  /*1210*/  ISETP.NE.AND.EX P0, PT, R5, RZ, PT, P0 ;  /* 0x000000ff0500720c */ /* 0x000fda0003f05300 */
[----:B------:R-:W0:Y:S01]  /*1220*/  @P0 LDC.64 R4, c[0x0][0x4f8] ;  /* 0x00013e00ff040b82 */ /* 0x000e220000000a00 */
[----:B------:R-:W-:-:S07]  /*1230*/  @P0 VIADD R3, R45, UR4 ;  /* 0x000000042d030c36 */ /* 0x000fce0008000000 */
        /* <DEDUP_REMOVED lines=13> */
[----:B------:R-:W-:-:S05]  /*1310*/  IMAD.SHL.U32 R0, R42, 0x2, RZ ;  /* 0x000000022a007824 */ /* 0x000fca00078e00ff */
[----:B------:R-:W-:-:S04]  /*1320*/  LOP3.LUT R0, R0, 0x7c0, RZ, 0xc0, !PT ;  /* 0x000007c000007812 */ /* 0x000fc800078ec0ff */
[----:B------:R-:W-:-:S05]  /*1330*/  LOP3.LUT R21, R0, 0x1f, R42, 0xf8, !PT ;  /* 0x0000001f00157812 */ /* 0x000fca00078ef82a */
[----:B------:R-:W-:-:S05]  /*1340*/  IMAD.WIDE.U32 R4, R21, 0x10, R24 ;  /* 0x0000001015047825 */ /* 0x000fca00078e0018 */
[----:B------:R-:W2:Y:S04]  /*1350*/  LDG.E.128 R16, desc[UR16][R4.64] ;  /* 0x0000001004107981 */ /* 0x000ea8000c1e1d00 */
[----:B------:R-:W3:Y:S01]  /*1360*/  LDG.E.128 R32, desc[UR16][R4.64+0x200] ;  /* 0x0002001004207981 */ /* 0x000ee2000c1e1d00 */
[----:B------:R-:W0:Y:S01]  /*1370*/  S2UR UR7, SR_CgaCtaId ;  /* 0x00000000000779c3 */ /* 0x000e220000008800 */
[----:B------:R-:W-:Y:S01]  /*1380*/  UMOV UR5, 0x400 ;  /* 0x0000040000057882 */ /* 0x000fe20000000000 */
[----:B------:R-:W-:Y:S01]  /*1390*/  MOV R3, R13 ;  /* 0x0000000d00037202 */ /* 0x000fe20000000f00 */
[----:B------:R-:W1:Y:S02]  /*13a0*/  S2R R57, SR_LANEID ;  /* 0x0000000000397919 */ /* 0x000e640000000000 */
        /* <DEDUP_REMOVED lines=25> */
[----:B------:R-:W-:Y:S01]  /*1540*/  IMAD.U32 R16, R16, 0x10000, RZ ;  /* 0x0001000010107824 */ /* 0x000fe200078e00ff */
[----:B------:R-:W-:Y:S01]  /*1550*/  SHF.L.U32 R22, R19, 0x10, RZ ;  /* 0x0000001013167819 */ /* 0x000fe200000006ff */
[--C-:B------:R-:W-:Y:S01]  /*1560*/  FADD.FTZ R61, R20, R47.reuse ;  /* 0x0000002f143d7221 */ /* 0x100fe20000010000 */
[----:B------:R-:W-:Y:S01]  /*1570*/  FSETP.GTU.FTZ.AND P2, PT, R62, 20, PT ;  /* 0x41a000003e00780b */ /* 0x000fe20003f5c000 */
[--C-:B------:R-:W-:Y:S01]  /*1580*/  FADD.FTZ R60, R60, R47.reuse ;  /* 0x0000002f3c3c7221 */ /* 0x100fe20000010000 */
[--C-:B------:R-:W-:Y:S01]  /*1590*/  FADD.FTZ R58, R16, R47.reuse ;  /* 0x0000002f103a7221 */ /* 0x100fe20000010000 */
[----:B------:R-:W-:Y:S01]  /*15a0*/  FADD.FTZ R59, R22, R47 ;  /* 0x0000002f163b7221 */ /* 0x000fe20000010000 */
[----:B0-----:R-:W-:-:S02]  /*15b0*/  ISETP.EQ.OR P2, PT, RZ, UR5, P2 ;  /* 0x00000005ff007c0c */ /* 0x001fc40009742670 */
[----:B--2---:R-:W-:Y:S02]  /*15c0*/  SHF.L.U32 R64, R4, 0x10, RZ ;  /* 0x0000001004407819 */ /* 0x004fe400000006ff */
[----:B------:R-:W-:Y:S02]  /*15d0*/  FSETP.GTU.FTZ.AND P4, PT, R61, 20, PT ;  /* 0x41a000003d00780b */ /* 0x000fe40003f9c000 */
[----:B------:R-:W-:Y:S01]  /*15e0*/  FSETP.GTU.FTZ.AND P3, PT, R60, 20, PT ;  /* 0x41a000003c00780b */ /* 0x000fe20003f7c000 */
[----:B------:R-:W-:Y:S01]  /*15f0*/  FADD.FTZ R64, R64, R47 ;  /* 0x0000002f40407221 */ /* 0x000fe20000010000 */
[----:B------:R-:W-:Y:S02]  /*1600*/  FSETP.GTU.FTZ.AND P0, PT, R59, 20, PT ;  /* 0x41a000003b00780b */ /* 0x000fe40003f1c000 */
[----:B------:R-:W-:Y:S02]  /*1610*/  FSETP.GTU.FTZ.AND P5, PT, R58, 20, PT ;  /* 0x41a000003a00780b */ /* 0x000fe40003fbc000 */
        /* <DEDUP_REMOVED lines=32> */
.L_x_7742:
[----:B------:R-:W-:Y:S05]  /*1820*/  BSYNC.RECONVERGENT B0 ;  /* 0x0000000000007941 */ /* 0x000fea0003800200 */
.L_x_7741:
        /* <DEDUP_REMOVED lines=37> */
.L_x_7744:
[----:B------:R-:W-:Y:S05]  /*1a80*/  BSYNC.RECONVERGENT B0 ;  /* 0x0000000000007941 */ /* 0x000fea0003800200 */
.L_x_7743:
        /* <DEDUP_REMOVED lines=36> */
.L_x_7746:
[----:B------:R-:W-:Y:S05]  /*1cd0*/  BSYNC.RECONVERGENT B0 ;  /* 0x0000000000007941 */ /* 0x000fea0003800200 */
.L_x_7745:
        /* <DEDUP_REMOVED lines=37> */
.L_x_7748:
[----:B------:R-:W-:Y:S05]  /*1f30*/  BSYNC.RECONVERGENT B0 ;  /* 0x0000000000007941 */ /* 0x000fea0003800200 */
.L_x_7747:
        /* <DEDUP_REMOVED lines=36> */
.L_x_7750:
[----:B------:R-:W-:Y:S05]  /*2180*/  BSYNC.RECONVERGENT B0 ;  /* 0x0000000000007941 */ /* 0x000fea0003800200 */
.L_x_7749:
        /* <DEDUP_REMOVED lines=8> */
[----:B------:R-:W-:-:S02]  /*2210*/  SHF.L.U32 R110, R13, 0x10, RZ ;  /* 0x000000100d6e7819 */ /* 0x000fc400000006ff */
        /* <DEDUP_REMOVED lines=32> */
.L_x_7752:
[----:B------:R-:W-:Y:S05]  /*2420*/  BSYNC.RECONVERGENT B0 ;  /* 0x0000000000007941 */ /* 0x000fea0003800200 */
.L_x_7751:
[----:B------:R-:W-:Y:S01]  /*2430*/  SHF.L.U32 R18, R7, 0x10, RZ ;  /* 0x0000001007127819 */ /* 0x000fe200000006ff */
[----:B------:R-:W-:Y:S01]  /*2440*/  BSSY.RECONVERGENT B0, `(.L_x_7753) ;  /* 0x0000026000007945 */ /* 0x000fe20003800200 */
[----:B------:R-:W-:Y:S01]  /*2450*/  IMAD.U32 R13, R14, 0x10000, RZ ;  /* 0x000100000e0d7824 */ /* 0x000fe200078e00ff */
        /* <DEDUP_REMOVED lines=36> */
.L_x_7754:
[----:B------:R-:W-:Y:S05]  /*26a0*/  BSYNC.RECONVERGENT B0 ;  /* 0x0000000000007941 */ /* 0x000fea0003800200 */
.L_x_7753:
[----:B------:R-:W-:Y:S01]  /*26b0*/  ISETP.EQ.OR P5, PT, RZ, UR5, P5 ;  /* 0x00000005ff007c0c */ /* 0x000fe2000afa2670 */
[----:B------:R-:W-:Y:S01]  /*26c0*/  BSSY.RECONVERGENT B0, `(.L_x_7755) ;  /* 0x0000028000007945 */ /* 0x000fe20003800200 */
[----:B------:R-:W-:Y:S02]  /*26d0*/  SHF.L.U32 R20, R20, 0x10, RZ ;  /* 0x0000001014147819 */ /* 0x000fe400000006ff */
[----:B------:R-:W-:Y:S01]  /*26e0*/  PRMT R105, R15, 0x7632, R105 ;  /* 0x000076320f697816 */ /* 0x000fe20000000069 */
[----:B------:R-:W-:Y:S01]  /*26f0*/  IMAD.U32 R15, R8, 0x10000, RZ ;  /* 0x00010000080f7824 */ /* 0x000fe200078e00ff */
        /* <DEDUP_REMOVED lines=36> */
.L_x_7756:
[----:B------:R-:W-:Y:S05]  /*2940*/  BSYNC.RECONVERGENT B0 ;  /* 0x0000000000007941 */ /* 0x000fea0003800200 */
.L_x_7755:
[----:B------:R-:W-:Y:S01]  /*2950*/  SHF.L.U32 R4, R19, 0x10, RZ ;  /* 0x0000001013047819 */ /* 0x000fe200000006ff */
[----:B------:R-:W-:Y:S01]  /*2960*/  BSSY.RECONVERGENT B0, `(.L_x_7757) ;  /* 0x0000027000007945 */ /* 0x000fe20003800200 */
[C---:B------:R-:W-:Y:S01]  /*2970*/  SHF.L.U32 R5, R9.reuse, 0x10, RZ ;  /* 0x0000001009057819 */ /* 0x040fe200000006ff */
        /* <DEDUP_REMOVED lines=37> */
.L_x_7758:
[----:B------:R-:W-:Y:S05]  /*2bd0*/  BSYNC.RECONVERGENT B0 ;  /* 0x0000000000007941 */ /* 0x000fea0003800200 */
.L_x_7757:
        /* <DEDUP_REMOVED lines=41> */
.L_x_7760:
[----:B------:R-:W-:Y:S05]  /*2e70*/  BSYNC.RECONVERGENT B0 ;  /* 0x0000000000007941 */ /* 0x000fea0003800200 */
.L_x_7759:
        /* <DEDUP_REMOVED lines=35> */
.L_x_7762:
[----:B------:R-:W-:Y:S05]  /*30b0*/  BSYNC.RECONVERGENT B0 ;  /* 0x0000000000007941 */ /* 0x000fea0003800200 */
.L_x_7761:
        /* <DEDUP_REMOVED lines=41> */
.L_x_7764:
[----:B------:R-:W-:Y:S05]  /*3350*/  BSYNC.RECONVERGENT B0 ;  /* 0x0000000000007941 */ /* 0x000fea0003800200 */
.L_x_7763:
        /* <DEDUP_REMOVED lines=32> */
.L_x_7766:
[----:B------:R-:W-:Y:S05]  /*3560*/  BSYNC.RECONVERGENT B0 ;  /* 0x0000000000007941 */ /* 0x000fea0003800200 */
.L_x_7765:
        /* <DEDUP_REMOVED lines=32> */
.L_x_7768:
[----:B------:R-:W-:Y:S05]  /*3770*/  BSYNC.RECONVERGENT B0 ;  /* 0x0000000000007941 */ /* 0x000fea0003800200 */
.L_x_7767:
        /* <DEDUP_REMOVED lines=32> */
.L_x_7770:
[----:B------:R-:W-:Y:S05]  /*3980*/  BSYNC.RECONVERGENT B0 ;  /* 0x0000000000007941 */ /* 0x000fea0003800200 */
.L_x_7769:
        /* <DEDUP_REMOVED lines=32> */
.L_x_7772:
[----:B------:R-:W-:Y:S05]  /*3b90*/  BSYNC.RECONVERGENT B0 ;  /* 0x0000000000007941 */ /* 0x000fea0003800200 */
.L_x_7771:
        /* <DEDUP_REMOVED lines=56> */
[----:B---3--:R-:W-:Y:S01]  /*3f20*/  SHF.L.U64.HI R35, R34, 0x1, R35 ;  /* 0x0000000122237819 */ /* 0x008fe20000010223 */
[----:B------:R-:W0:Y:S01]  /*3f30*/  LDCU.64 UR26, c[0x0][0x450] ;  /* 0x00008a00ff1a77ac */ /* 0x000e220008000a00 */
[----:B--2---:R-:W-:Y:S01]  /*3f40*/  VIADD R6, R4, 0xffffffe ;  /* 0x0ffffffe04067836 */ /* 0x004fe20000000000 */
[----:B------:R-:W-:Y:S01]  /*3f50*/  IABS R4, R19 ;  /* 0x0000001300047213 */ /* 0x000fe20000000000 */
[----:B------:R-:W2:Y:S01]  /*3f60*/  LDCU.64 UR28, c[0x0][0x460] ;  /* 0x00008c00ff1c77ac */ /* 0x000ea20008000a00 */
[----:B------:R-:W-:Y:S01]  /*3f70*/  LOP3.LUT R19, R19, R46, RZ, 0x3c, !PT ;  /* 0x0000002e13137212 */ /* 0x000fe200078e3cff */
[----:B------:R3:W5:Y:S01]  /*3f80*/  F2I.FTZ.U32.TRUNC.NTZ R7, R6 ;  /* 0x0000000600077305 */ /* 0x000762000021f000 */
[----:B----4-:R-:W-:Y:S01]  /*3f90*/  SHF.L.U64.HI R37, R36, 0x1, R37 ;  /* 0x0000000124257819 */ /* 0x010fe20000010225 */
[----:B------:R-:W-:Y:S01]  /*3fa0*/  UMOV UR8, URZ ;  /* 0x000000ff00087c82 */ /* 0x000fe20008000000 */
[----:B------:R-:W-:Y:S01]  /*3fb0*/  ISETP.GE.AND P3, PT, R19, RZ, PT ;  /* 0x000000ff1300720c */ /* 0x000fe20003f66270 */
[----:B------:R-:W-:Y:S01]  /*3fc0*/  UMOV UR9, URZ ;  /* 0x000000ff00097c82 */ /* 0x000fe20008000000 */
[----:B-1----:R-:W-:Y:S01]  /*3fd0*/  USHF.L.U64.HI UR12, UR22, 0x2, UR23 ;  /* 0x00000002160c7899 */ /* 0x002fe20008010217 */
[----:B------:R-:W-:Y:S01]  /*3fe0*/  UMOV UR10, UR13 ;  /* 0x0000000d000a7c82 */ /* 0x000fe20008000000 */
[----:B------:R-:W-:Y:S01]  /*3ff0*/  UMOV UR11, UR14 ;  /* 0x0000000e000b7c82 */ /* 0x000fe20008000000 */
[----:B---3--:R-:W-:Y:S01]  /*4000*/  IMAD.MOV.U32 R6, RZ, RZ, RZ ;  /* 0x000000ffff067224 */ /* 0x008fe200078e00ff */
        /* <DEDUP_REMOVED lines=11> */
[----:B------:R-:W-:-:S03]  /*40c0*/  IADD3.X R31, PT, PT, R7, R53, RZ, P0, !PT ;  /* 0x00000035071f7210 */ /* 0x000fc600007fe4ff */
[-C--:B------:R-:W-:Y:S01]  /*40d0*/  @!P2 IADD3 R4, PT, PT, R4, -R23.reuse, RZ ;  /* 0x800000170404a210 */ /* 0x080fe20007ffe0ff */
[----:B------:R-:W-:Y:S01]  /*40e0*/  IMAD.X R7, R7, 0x1, R51, P4 ;  /* 0x0000000107077824 */ /* 0x000fe200020e0633 */
[----:B------:R-:W-:Y:S02]  /*40f0*/  @!P2 IADD3 R89, PT, PT, R89, 0x1, RZ ;  /* 0x000000015959a810 */ /* 0x000fe40007ffe0ff */
[----:B------:R-:W-:Y:S02]  /*4100*/  ISETP.GE.U32.AND P0, PT, R4, R23, PT ;  /* 0x000000170400720c */ /* 0x000fe40003f06070 */
[----:B------:R-:W-:-:S11]  /*4110*/  ISETP.NE.AND P2, PT, R46, RZ, PT ;  /* 0x000000ff2e00720c */ /* 0x000fd60003f45270 */
[----:B------:R-:W-:-:S04]  /*4120*/  @P0 IADD3 R89, PT, PT, R89, 0x1, RZ ;  /* 0x0000000159590810 */ /* 0x000fc80007ffe0ff */
[----:B------:R-:W-:Y:S02]  /*4130*/  @!P3 IADD3 R89, PT, PT, -R89, RZ, RZ ;  /* 0x000000ff5959b210 */ /* 0x000fe40007ffe1ff */
[----:B0-2---:R-:W-:-:S07]  /*4140*/  @!P2 LOP3.LUT R89, RZ, R46, RZ, 0x33, !PT ;  /* 0x0000002eff59a212 */ /* 0x005fce00078e33ff */
.L_x_7781:
[----:B0-----:R-:W2:Y:S04]  /*4150*/  LDG.E.128 R8, desc[UR16][R30.64+-0x200] ;  /* 0xfffe00101e087981 */ /* 0x001ea8000c1e1d00 */
[----:B------:R-:W3:Y:S01]  /*4160*/  LDG.E.128 R20, desc[UR16][R30.64] ;  /* 0x000000101e147981 */ /* 0x000ee2000c1e1d00 */
[----:B------:R-:W-:Y:S02]  /*4170*/  MOV R38, UR10 ;  /* 0x0000000a00267c02 */ /* 0x000fe40008000f00 */
[----:B------:R-:W-:-:S05]  /*4180*/  MOV R39, UR11 ;  /* 0x0000000b00277c02 */ /* 0x000fca0008000f00 */
[----:B------:R0:W4:Y:S02]  /*4190*/  LDG.E R123, desc[UR16][R38.64] ;  /* 0x00000010267b7981 */ /* 0x000124000c1e1900 */
[----:B0-----:R-:W-:Y:S01]  /*41a0*/  IMAD.MOV.U32 R38, RZ, RZ, R6 ;  /* 0x000000ffff267224 */ /* 0x001fe200078e0006 */
        /* <DEDUP_REMOVED lines=12> */
[C---:B------:R-:W-:Y:S01]  /*4270*/  FMUL.FTZ R8, R123.reuse, R63 ;  /* 0x0000003f7b087220 */ /* 0x040fe20000410000 */
[----:B------:R-:W-:Y:S01]  /*4280*/  ISETP.GE.U32.AND P0, PT, R10, UR25, PT ;  /* 0x000000190a007c0c */ /* 0x000fe2000bf06070 */
[----:B------:R-:W-:Y:S01]  /*4290*/  FMUL.FTZ R117, R123, R58 ;  /* 0x0000003a7b757220 */ /* 0x000fe20000410000 */
[----:B------:R-:W-:Y:S01]  /*42a0*/  ISETP.GE.U32.AND P4, PT, R11, UR25, PT ;  /* 0x000000190b007c0c */ /* 0x000fe2000bf86070 */
[----:B------:R1:W-:Y:S01]  /*42b0*/  MUFU.EX2 R124, R8 ;  /* 0x00000008007c7308 */ /* 0x0003e20000000800 */
[C---:B------:R-:W-:Y:S01]  /*42c0*/  IADD3 R9, PT, PT, R98.reuse, 0x4, RZ ;  /* 0x0000000462097810 */ /* 0x040fe20007ffe0ff */
[C---:B------:R-:W-:Y:S01]  /*42d0*/  FMUL.FTZ R118, R123.reuse, R61 ;  /* 0x0000003d7b767220 */ /* 0x040fe20000410000 */
[C---:B------:R-:W-:Y:S01]  /*42e0*/  IADD3 R10, PT, PT, R98.reuse, 0x5, RZ ;  /* 0x00000005620a7810 */ /* 0x040fe20007ffe0ff */
[C---:B------:R-:W-:Y:S01]  /*42f0*/  FMUL.FTZ R131, R123.reuse, R68 ;  /* 0x000000447b837220 */ /* 0x040fe20000410000 */
[----:B------:R-:W-:Y:S01]  /*4300*/  IADD3 R11, PT, PT, R98, 0x6, RZ ;  /* 0x00000006620b7810 */ /* 0x000fe20007ffe0ff */
[----:B------:R-:W-:Y:S01]  /*4310*/  FMUL.FTZ R137, R123, R60 ;  /* 0x0000003c7b897220 */ /* 0x000fe20000410000 */
[----:B------:R-:W-:Y:S01]  /*4320*/  ISETP.GE.U32.AND P2, PT, R9, UR25, PT ;  /* 0x0000001909007c0c */ /* 0x000fe2000bf46070 */
[----:B------:R-:W4:Y:S01]  /*4330*/  MUFU.EX2 R121, R117 ;  /* 0x0000007500797308 */ /* 0x000f220000000800 */
[----:B------:R-:W-:Y:S01]  /*4340*/  ISETP.GE.U32.AND P3, PT, R10, UR25, PT ;  /* 0x000000190a007c0c */ /* 0x000fe2000bf66070 */
[----:B------:R-:W-:Y:S01]  /*4350*/  FMUL.FTZ R133, R123, R59 ;  /* 0x0000003b7b857220 */ /* 0x000fe20000410000 */
[----:B------:R-:W-:Y:S01]  /*4360*/  ISETP.GE.U32.AND P6, PT, R11, UR25, PT ;  /* 0x000000190b007c0c */ /* 0x000fe2000bfc6070 */
[C---:B------:R-:W-:Y:S01]  /*4370*/  FMUL.FTZ R139, R123.reuse, R64 ;  /* 0x000000407b8b7220 */ /* 0x040fe20000410000 */
[----:B-1----:R-:W1:Y:S01]  /*4380*/  LDS.128 R8, [R0+0x10] ;  /* 0x0000100000087984 */ /* 0x002e620000000c00 */
[----:B------:R-:W-:Y:S01]  /*4390*/  IADD3 R119, PT, PT, R98, 0x7, RZ ;  /* 0x0000000762777810 */ /* 0x000fe20007ffe0ff */
[C---:B------:R-:W-:Y:S01]  /*43a0*/  FMUL.FTZ R144, R123.reuse, R69 ;  /* 0x000000457b907220 */ /* 0x040fe20000410000 */
[----:B------:R-:W5:Y:S01]  /*43b0*/  MUFU.EX2 R118, R118 ;  /* 0x0000007600767308 */ /* 0x000f620000000800 */
[C---:B------:R-:W-:Y:S01]  /*43c0*/  FMUL.FTZ R135, R123.reuse, R65 ;  /* 0x000000417b877220 */ /* 0x040fe20000410000 */
[C---:B------:R-:W-:Y:S01]  /*43d0*/  FMUL.FTZ R145, R123.reuse, R67 ;  /* 0x000000437b917220 */ /* 0x040fe20000410000 */
[C---:B------:R-:W-:Y:S01]  /*43e0*/  FMUL.FTZ R142, R123.reuse, R70 ;  /* 0x000000467b8e7220 */ /* 0x040fe20000410000 */
[C---:B------:R-:W-:Y:S01]  /*43f0*/  FMUL.FTZ R141, R123.reuse, R81 ;  /* 0x000000517b8d7220 */ /* 0x040fe20000410000 */
[----:B------:R-:W-:-:S03]  /*4400*/  FMUL.FTZ R140, R123, R116 ;  /* 0x000000747b8c7220 */ /* 0x000fc60000410000 */
[----:B------:R-:W1:Y:S01]  /*4410*/  MUFU.EX2 R131, R131 ;  /* 0x0000008300837308 */ /* 0x000e620000000800 */
[----:B----4-:R-:W-:Y:S02]  /*4420*/  FSEL R121, R121, 1, !P5 ;  /* 0x3f80000079797808 */ /* 0x010fe40006800000 */
[----:B0-----:R-:W-:-:S05]  /*4430*/  PRMT R20, R4, 0x7632, R20 ;  /* 0x0000763204147816 */ /* 0x001fca0000000014 */
[----:B------:R-:W0:Y:S01]  /*4440*/  MUFU.EX2 R137, R137 ;  /* 0x0000008900897308 */ /* 0x000e220000000800 */
[----:B------:R-:W-:Y:S01]  /*4450*/  PRMT R117, R5, 0x7632, R117 ;  /* 0x0000763205757816 */ /* 0x000fe20000000075 */
[----:B------:R-:W-:Y:S01]  /*4460*/  IMAD.U32 R151, R7, 0x10000, RZ ;  /* 0x0001000007977824 */ /* 0x000fe200078e00ff */
[----:B------:R-:W-:Y:S01]  /*4470*/  SHF.L.U32 R5, R5, 0x10, RZ ;  /* 0x0000001005057819 */ /* 0x000fe200000006ff */
[----:B------:R-:W-:Y:S01]  /*4480*/  IMAD.U32 R20, R20, 0x10000, RZ ;  /* 0x0001000014147824 */ /* 0x000fe200078e00ff */
[----:B------:R-:W-:-:S03]  /*4490*/  PRMT R134, R7, 0x7632, R134 ;  /* 0x0000763207867816 */ /* 0x000fc60000000086 */
[----:B------:R-:W-:Y:S01]  /*44a0*/  FMUL.FTZ R5, R110, R5 ;  /* 0x000000056e057220 */ /* 0x000fe20000410000 */
[----:B------:R-:W-:Y:S01]  /*44b0*/  FMUL.FTZ R122, R111, R20 ;  /* 0x000000146f7a7220 */ /* 0x000fe20000410000 */
[----:B------:R-:W4:Y:S03]  /*44c0*/  MUFU.EX2 R133, R133 ;  /* 0x0000008500857308 */ /* 0x000f260000000800 */
[----:B------:R-:W-:Y:S02]  /*44d0*/  FSEL R120, R5, RZ, !P0 ;  /* 0x000000ff05787208 */ /* 0x000fe40004000000 */
[----:B------:R-:W-:Y:S02]  /*44e0*/  FSEL R122, R122, RZ, !P5 ;  /* 0x000000ff7a7a7208 */ /* 0x000fe40006800000 */
[----:B------:R-:W-:Y:S01]  /*44f0*/  IADD3 R5, PT, PT, R98, 0x9, RZ ;  /* 0x0000000962057810 */ /* 0x000fe20007ffe0ff */
[----:B------:R-:W-:Y:S01]  /*4500*/  MUFU.EX2 R139, R139 ;  /* 0x0000008b008b7308 */ /* 0x000fe20000000800 */
[----:B------:R-:W-:-:S02]  /*4510*/  ISETP.GE.U32.AND P5, PT, R119, UR25, PT ;  /* 0x0000001977007c0c */ /* 0x000fc4000bfa6070 */
[----:B-----5:R-:W-:Y:S02]  /*4520*/  FSEL R119, R118, 1, !P0 ;  /* 0x3f80000076777808 */ /* 0x020fe40004000000 */
[----:B-1----:R-:W-:Y:S02]  /*4530*/  SHF.L.U32 R149, R8, 0x10, RZ ;  /* 0x0000001008957819 */ /* 0x002fe400000006ff */
[----:B------:R-:W-:Y:S01]  /*4540*/  FSEL R131, R131, 1, !P5 ;  /* 0x3f80000083837808 */ /* 0x000fe20006800000 */
[----:B------:R-:W-:Y:S01]  /*4550*/  MUFU.EX2 R148, R144 ;  /* 0x0000009000947308 */ /* 0x000fe20000000800 */
[C---:B------:R-:W-:Y:S02]  /*4560*/  PRMT R7, R9.reuse, 0x7632, R7 ;  /* 0x0000763209077816 */ /* 0x040fe40000000007 */
[----:B------:R-:W-:Y:S02]  /*4570*/  SHF.L.U32 R143, R9, 0x10, RZ ;  /* 0x00000010098f7819 */ /* 0x000fe400000006ff */
[----:B------:R-:W-:-:S02]  /*4580*/  SHF.L.U32 R9, R10, 0x10, RZ ;  /* 0x000000100a097819 */ /* 0x000fc400000006ff */
[----:B0-----:R-:W-:Y:S01]  /*4590*/  FSEL R137, R137, 1, !P2 ;  /* 0x3f80000089897808 */ /* 0x001fe20005000000 */
[----:B------:R-:W0:Y:S01]  /*45a0*/  MUFU.EX2 R135, R135 ;  /* 0x0000008700877308 */ /* 0x000e220000000800 */
[----:B----4-:R-:W-:Y:S01]  /*45b0*/  FSEL R133, R133, 1, !P6 ;  /* 0x3f80000085857808 */ /* 0x010fe20007000000 */
[----:B------:R-:W-:Y:S01]  /*45c0*/  FMUL.FTZ R9, R100, R9 ;  /* 0x0000000964097220 */ /* 0x000fe20000410000 */
[----:B------:R-:W-:Y:S02]  /*45d0*/  PRMT R147, R10, 0x7632, R147 ;  /* 0x000076320a937816 */ /* 0x000fe40000000093 */
[C---:B------:R-:W-:Y:S01]  /*45e0*/  PRMT R10, R11.reuse, 0x7632, R10 ;  /* 0x000076320b0a7816 */ /* 0x040fe2000000000a */
[----:B------:R-:W-:Y:S01]  /*45f0*/  IMAD.U32 R11, R11, 0x10000, RZ ;  /* 0x000100000b0b7824 */ /* 0x000fe200078e00ff */
[----:B------:R-:W-:Y:S01]  /*4600*/  SHF.L.U32 R150, R147, 0x10, RZ ;  /* 0x0000001093967819 */ /* 0x000fe200000006ff */
[----:B------:R-:W-:Y:S02]  /*4610*/  MUFU.EX2 R145, R145 ;  /* 0x0000009100917308 */ /* 0x000fe40000000800 */
[----:B------:R-:W-:-:S02]  /*4620*/  FMUL.FTZ R11, R90, R11 ;  /* 0x0000000b5a0b7220 */ /* 0x000fc40000410000 */
[----:B------:R-:W-:-:S04]  /*4630*/  FMUL.FTZ R147, R91, R150 ;  /* 0x000000965b937220 */ /* 0x000fc80000410000 */
[----:B------:R-:W1:Y:S01]  /*4640*/  MUFU.EX2 R142, R142 ;  /* 0x0000008e008e7308 */ /* 0x000e620000000800 */
[----:B0-----:R-:W-:-:S07]  /*4650*/  FSEL R135, R135, 1, !P3 ;  /* 0x3f80000087877808 */ /* 0x001fce0005800000 */
[----:B------:R-:W-:Y:S08]  /*4660*/  MUFU.EX2 R141, R141 ;  /* 0x0000008d008d7308 */ /* 0x000ff00000000800 */
[----:B------:R-:W-:Y:S01]  /*4670*/  MUFU.EX2 R140, R140 ;  /* 0x0000008c008c7308 */ /* 0x000fe20000000800 */
[----:B--2---:R-:W-:Y:S04]  /*4680*/  STS.128 [R40+0x840], R12 ;  /* 0x0008400c28007388 */ /* 0x004fe80000000c00 */
[----:B---3--:R0:W-:Y:S01]  /*4690*/  STS.128 [R40+0xa40], R16 ;  /* 0x000a401028007388 */ /* 0x0081e20000000c00 */
[----:B------:R-:W-:-:S03]  /*46a0*/  NOP ;  /* 0x0000000000007918 */ /* 0x000fc60000000000 */
[----:B------:R-:W2:Y:S04]  /*46b0*/  LDS.128 R12, [R0+0x850] ;  /* 0x00085000000c7984 */ /* 0x000ea80000000c00 */
[----:B------:R-:W3:Y:S01]  /*46c0*/  LDS.128 R20, [R0+0x840] ;  /* 0x0008400000147984 */ /* 0x000ee20000000c00 */
[----:B0-----:R-:W-:Y:S01]  /*46d0*/  SHF.L.U32 R16, R117, 0x10, RZ ;  /* 0x0000001075107819 */ /* 0x001fe200000006ff */
[----:B------:R-:W-:Y:S01]  /*46e0*/  VIADD R17, R98, 0x8 ;  /* 0x0000000862117836 */ /* 0x000fe20000000000 */
        /* <DEDUP_REMOVED lines=8> */
[----:B------:R-:W-:Y:S01]  /*4770*/  FMUL.FTZ R138, R108, R19 ;  /* 0x000000136c8a7220 */ /* 0x000fe20000410000 */
[----:B------:R-:W-:Y:S01]  /*4780*/  SHF.L.U32 R5, R4, 0x10, RZ ;  /* 0x0000001004057819 */ /* 0x000fe200000006ff */
[----:B------:R-:W-:Y:S01]  /*4790*/  FMUL.FTZ R4, R123, R66 ;  /* 0x000000427b047220 */ /* 0x000fe20000410000 */
[----:B------:R-:W-:Y:S02]  /*47a0*/  PRMT R6, R8, 0x7632, R6 ;  /* 0x0000763208067816 */ /* 0x000fe40000000006 */
[----:B------:R-:W-:Y:S01]  /*47b0*/  FSEL R136, R132, RZ, !P3 ;  /* 0x000000ff84887208 */ /* 0x000fe20005800000 */
[----:B------:R3:W0:Y:S01]  /*47c0*/  MUFU.EX2 R8, R4 ;  /* 0x0000000400087308 */ /* 0x0006220000000800 */
[----:B------:R-:W-:-:S02]  /*47d0*/  FSEL R138, R138, RZ, !P2 ;  /* 0x000000ff8a8a7208 */ /* 0x000fc40005000000 */
[----:B------:R-:W-:Y:S02]  /*47e0*/  ISETP.GE.U32.AND P2, PT, R97, UR25, PT ;  /* 0x0000001961007c0c */ /* 0x000fe4000bf46070 */
[----:B------:R-:W-:Y:S02]  /*47f0*/  ISETP.GE.U32.AND P0, PT, R17, UR25, PT ;  /* 0x0000001911007c0c */ /* 0x000fe4000bf06070 */
[----:B------:R-:W-:Y:S02]  /*4800*/  SHF.L.U32 R6, R6, 0x10, RZ ;  /* 0x0000001006067819 */ /* 0x000fe400000006ff */
[----:B------:R-:W-:Y:S02]  /*4810*/  ISETP.GE.U32.AND P3, PT, R96, UR25, PT ;  /* 0x0000001960007c0c */ /* 0x000fe4000bf66070 */
[----:B-1----:R-:W-:Y:S01]  /*4820*/  FSEL R142, R142, 1, !P4 ;  /* 0x3f8000008e8e7808 */ /* 0x002fe20006000000 */
[----:B------:R-:W-:Y:S01]  /*4830*/  FMUL.FTZ R6, R103, R6 ;  /* 0x0000000667067220 */ /* 0x000fe20000410000 */
[----:B--2---:R-:W-:-:S02]  /*4840*/  PRMT R127, R12, 0x7632, R127 ;  /* 0x000076320c7f7816 */ /* 0x004fc4000000007f */
[----:B------:R-:W-:Y:S02]  /*4850*/  SHF.L.U32 R18, R12, 0x10, RZ ;  /* 0x000000100c127819 */ /* 0x000fe400000006ff */
[----:B------:R-:W-:Y:S01]  /*4860*/  SHF.L.U32 R12, R134, 0x10, RZ ;  /* 0x00000010860c7819 */ /* 0x000fe200000006ff */
[----:B------:R-:W-:Y:S01]  /*4870*/  FMUL.FTZ R134, R106, R151 ;  /* 0x000000976a867220 */ /* 0x000fe20000410000 */
[C---:B---3--:R-:W-:Y:S01]  /*4880*/  PRMT R4, R21.reuse, 0x7632, R4 ;  /* 0x0000763215047816 */ /* 0x048fe20000000004 */
[----:B------:R-:W-:Y:S01]  /*4890*/  FMUL.FTZ R151, R112, R5 ;  /* 0x0000000570977220 */ /* 0x000fe20000410000 */
[----:B------:R-:W-:Y:S01]  /*48a0*/  SHF.L.U32 R16, R21, 0x10, RZ ;  /* 0x0000001015107819 */ /* 0x000fe200000006ff */
[----:B------:R-:W-:Y:S01]  /*48b0*/  FMUL.FTZ R12, R105, R12 ;  /* 0x0000000c690c7220 */ /* 0x000fe20000410000 */
[----:B------:R-:W-:Y:S02]  /*48c0*/  FSEL R134, R134, RZ, !P6 ;  /* 0x000000ff86867208 */ /* 0x000fe40007000000 */
[----:B------:R-:W-:-:S02]  /*48d0*/  ISETP.GE.U32.AND P6, PT, R95, UR25, PT ;  /* 0x000000195f007c0c */ /* 0x000fc4000bfc6070 */
[----:B------:R-:W-:Y:S02]  /*48e0*/  FSEL R132, R12, RZ, !P5 ;  /* 0x000000ff0c847208 */ /* 0x000fe40006800000 */
[----:B------:R-:W-:Y:S02]  /*48f0*/  ISETP.NE.AND P5, PT, RZ, UR4, PT ;  /* 0x00000004ff007c0c */ /* 0x000fe4000bfa5270 */
[----:B0-----:R-:W-:Y:S02]  /*4900*/  FSEL R12, R8, 1, !P2 ;  /* 0x3f800000080c7808 */ /* 0x001fe40005000000 */
[----:B------:R-:W-:Y:S02]  /*4910*/  FSEL R146, R9, RZ, !P6 ;  /* 0x000000ff09927208 */ /* 0x000fe40007000000 */
[C---:B------:R-:W-:Y:S02]  /*4920*/  PRMT R130, R15.reuse, 0x7632, R130 ;  /* 0x000076320f827816 */ /* 0x040fe40000000082 */
[----:B------:R-:W-:Y:S01]  /*4930*/  SHF.L.U32 R21, R15, 0x10, RZ ;  /* 0x000000100f157819 */ /* 0x000fe200000006ff */
[----:B------:R-:W-:Y:S01]  /*4940*/  FMUL.FTZ R15, R104, R149 ;  /* 0x00000095680f7220 */ /* 0x000fe20000410000 */
[C---:B------:R-:W-:Y:S01]  /*4950*/  FMUL.FTZ R149, R123.reuse, R115 ;  /* 0x000000737b957220 */ /* 0x040fe20000410000 */
[----:B------:R-:W-:Y:S01]  /*4960*/  FMUL.FTZ R123, R123, R62 ;  /* 0x0000003e7b7b7220 */ /* 0x000fe20000410000 */
[C---:B------:R-:W-:Y:S01]  /*4970*/  PRMT R128, R13.reuse, 0x7632, R128 ;  /* 0x000076320d807816 */ /* 0x040fe20000000080 */
[----:B------:R-:W0:Y:S01]  /*4980*/  @P5 LDS.64 R8, [UR7] ;  /* 0x00000007ff085984 */ /* 0x000e220008000a00 */
[----:B------:R-:W-:Y:S01]  /*4990*/  SHF.L.U32 R19, R13, 0x10, RZ ;  /* 0x000000100d137819 */ /* 0x000fe200000006ff */
[----:B------:R-:W-:Y:S01]  /*49a0*/  FMUL.FTZ R13, R102, R143 ;  /* 0x0000008f660d7220 */ /* 0x000fe20000410000 */
[C---:B------:R-:W-:Y:S01]  /*49b0*/  PRMT R124, R20.reuse, 0x7632, R124 ;  /* 0x00007632147c7816 */ /* 0x040fe2000000007c */
[----:B------:R-:W1:Y:S01]  /*49c0*/  MUFU.EX2 R123, R123 ;  /* 0x0000007b007b7308 */ /* 0x000e620000000800 */
[----:B------:R-:W-:Y:S01]  /*49d0*/  SHF.L.U32 R17, R20, 0x10, RZ ;  /* 0x0000001014117819 */ /* 0x000fe200000006ff */
[C---:B------:R-:W-:Y:S01]  /*49e0*/  IMAD.U32 R20, R14.reuse, 0x10000, RZ ;  /* 0x000100000e147824 */ /* 0x040fe200078e00ff */
[----:B------:R-:W-:Y:S01]  /*49f0*/  PRMT R129, R14, 0x7632, R129 ;  /* 0x000076320e817816 */ /* 0x000fe20000000081 */
[----:B------:R-:W-:Y:S01]  /*4a00*/  IMAD.U32 R128, R128, 0x10000, RZ ;  /* 0x0001000080807824 */ /* 0x000fe200078e00ff */
[----:B------:R-:W-:-:S02]  /*4a10*/  FSEL R14, R139, 1, !P0 ;  /* 0x3f8000008b0e7808 */ /* 0x000fc40004000000 */
[----:B------:R-:W-:Y:S01]  /*4a20*/  FSEL R13, R13, RZ, !P2 ;  /* 0x000000ff0d0d7208 */ /* 0x000fe20005000000 */
[----:B------:R-:W2:Y:S01]  /*4a30*/  MUFU.EX2 R139, R149 ;  /* 0x00000095008b7308 */ /* 0x000ea20000000800 */
[----:B------:R-:W-:Y:S02]  /*4a40*/  ISETP.GE.U32.AND P2, PT, R93, UR25, PT ;  /* 0x000000195d007c0c */ /* 0x000fe4000bf46070 */
[----:B------:R-:W-:Y:S02]  /*4a50*/  SHF.L.U32 R5, R10, 0x10, RZ ;  /* 0x000000100a057819 */ /* 0x000fe400000006ff */
[----:B------:R-:W-:Y:S01]  /*4a60*/  FSEL R143, R148, 1, !P2 ;  /* 0x3f800000948f7808 */ /* 0x000fe20005000000 */
[----:B------:R-:W-:Y:S01]  /*4a70*/  IMAD.U32 R148, R7, 0x10000, RZ ;  /* 0x0001000007947824 */ /* 0x000fe200078e00ff */
[----:B------:R-:W-:Y:S01]  /*4a80*/  FSEL R144, R11, RZ, !P2 ;  /* 0x000000ff0b907208 */ /* 0x000fe20005000000 */
[----:B------:R-:W-:Y:S01]  /*4a90*/  FMUL.FTZ R5, R88, R5 ;  /* 0x0000000558057220 */ /* 0x000fe20000410000 */
[----:B------:R-:W-:Y:S01]  /*4aa0*/  FSEL R15, R15, RZ, !P0 ;  /* 0x000000ff0f0f7208 */ /* 0x000fe20004000000 */
[----:B------:R-:W-:Y:S01]  /*4ab0*/  FMUL.FTZ R148, R101, R148 ;  /* 0x0000009465947220 */ /* 0x000fe20000410000 */
[----:B------:R-:W-:-:S02]  /*4ac0*/  FSEL R145, R145, 1, !P6 ;  /* 0x3f80000091917808 */ /* 0x000fc40007000000 */
[----:B------:R-:W-:Y:S02]  /*4ad0*/  ISETP.GE.U32.AND P2, PT, R98, UR25, PT ;  /* 0x0000001962007c0c */ /* 0x000fe4000bf46070 */
[----:B------:R-:W-:Y:S02]  /*4ae0*/  PRMT R125, R22, 0x7632, R125 ;  /* 0x00007632167d7816 */ /* 0x000fe4000000007d */
[C---:B------:R-:W-:Y:S01]  /*4af0*/  PRMT R126, R23.reuse, 0x7632, R126 ;  /* 0x00007632177e7816 */ /* 0x040fe2000000007e */
[----:B------:R-:W-:Y:S01]  /*4b00*/  IMAD.U32 R23, R23, 0x10000, RZ ;  /* 0x0001000017177824 */ /* 0x000fe200078e00ff */
[----:B------:R-:W-:Y:S02]  /*4b10*/  ISETP.GE.U32.AND P0, PT, R94, UR25, PT ;  /* 0x000000195e007c0c */ /* 0x000fe4000bf06070 */
[----:B------:R-:W-:Y:S02]  /*4b20*/  ISETP.GE.U32.AND P6, PT, R92, UR25, PT ;  /* 0x000000195c007c0c */ /* 0x000fe4000bfc6070 */
[----:B-1----:R-:W-:Y:S01]  /*4b30*/  FSEL R152, R123, 1, !P2 ;  /* 0x3f8000007b987808 */ /* 0x002fe20005000000 */
[----:B------:R-:W-:Y:S01]  /*4b40*/  IMAD.U32 R123, R4, 0x10000, RZ ;  /* 0x00010000047b7824 */ /* 0x000fe200078e00ff */
[----:B------:R-:W-:-:S02]  /*4b50*/  FSEL R150, R148, RZ, !P3 ;  /* 0x000000ff94967208 */ /* 0x000fc40005800000 */
[----:B------:R-:W-:Y:S02]  /*4b60*/  SHF.L.U32 R22, R22, 0x10, RZ ;  /* 0x0000001016167819 */ /* 0x000fe400000006ff */
        /* <DEDUP_REMOVED lines=13> */
[----:B0-----:R-:W-:Y:S06]  /*4c40*/  @P5 BRA `(.L_x_7774) ;  /* 0x0000000000505947 */ /* 0x001fec0003800000 */
        /* <DEDUP_REMOVED lines=14> */
.L_x_7775:
[----:B------:R-:W-:Y:S01]  /*4d30*/  IMAD.MOV.U32 R9, RZ, RZ, RZ ;  /* 0x000000ffff097224 */ /* 0x000fe200078e00ff */
[----:B------:R-:W-:Y:S06]  /*4d40*/  @!P1 BRA `(.L_x_7774) ;  /* 0x0000000000109947 */ /* 0x000fec0003800000 */
[----:B------:R-:W-:Y:S02]  /*4d50*/  MOV R4, R87 ;  /* 0x0000005700047202 */ /* 0x000fe40000000f00 */
[----:B------:R-:W-:-:S05]  /*4d60*/  MOV R5, R86 ;  /* 0x0000005600057202 */ /* 0x000fca0000000f00 */
[----:B------:R-:W2:Y:S02]  /*4d70*/  LDG.E.U16 R9, desc[UR16][R4.64] ;  /* 0x0000001004097981 */ /* 0x000ea4000c1e1500 */
[----:B--2---:R-:W-:-:S07]  /*4d80*/  SHF.L.U32 R9, R9, 0x10, RZ ;  /* 0x0000001009097819 */ /* 0x004fce00000006ff */
.L_x_7774:
        /* <DEDUP_REMOVED lines=92> */
.L_x_7777:
[----:B------:R-:W-:Y:S05]  /*5350*/  BSYNC.RECONVERGENT B0 ;  /* 0x0000000000007941 */ /* 0x000fea0003800200 */
.L_x_7776:
        /* <DEDUP_REMOVED lines=46> */
.L_x_7780:
[----:B------:R-:W-:-:S04]  /*5640*/  ISETP.NE.AND P0, PT, R6, UR4, PT ;  /* 0x0000000406007c0c */ /* 0x000fc8000bf05270 */
[----:B------:R-:W-:-:S13]  /*5650*/  ISETP.NE.OR P0, PT, RZ, UR20, P0 ;  /* 0x00000014ff007c0c */ /* 0x000fda0008705670 */
[----:B------:R-:W-:Y:S01]  /*5660*/  @!P0 F2FP.BF16.F32.PACK_AB R5, RZ, R5 ;  /* 0x00000005ff05823e */ /* 0x000fe200000010ff */
[----:B------:R-:W-:-:S03]  /*5670*/  @!P0 IMAD.MOV.U32 R4, RZ, RZ, R87 ;  /* 0x000000ffff048224 */ /* 0x000fc600078e0057 */
[----:B------:R-:W-:Y:S02]  /*5680*/  PRMT R6, R5, 0x7610, R6 ;  /* 0x0000761005067816 */ /* 0x000fe40000000006 */
[----:B------:R-:W-:-:S05]  /*5690*/  @!P0 MOV R5, R86 ;  /* 0x0000005600058202 */ /* 0x000fca0000000f00 */
[----:B------:R2:W-:Y:S02]  /*56a0*/  @!P0 STG.E.U16 desc[UR16][R4.64], R6 ;  /* 0x0000000604008986 */ /* 0x0005e4000c101510 */
.L_x_7779:
[----:B------:R-:W-:Y:S05]  /*56b0*/  BSYNC.RECONVERGENT B0 ;  /* 0x0000000000007941 */ /* 0x000fea0003800200 */
.L_x_7778:
        /* <DEDUP_REMOVED lines=26> */
[----:B-1----:R-:W-:Y:S01]  /*5860*/  IADD3.X R7, PT, PT, R39, R35, RZ, P2, !PT ;  /* 0x0000002327077210 */ /* 0x002fe200017fe4ff */
[----:B------:R-:W-:-:S02]  /*5870*/  UIADD3 UR7, UPT, UPT, UR7, 0x8, URZ ;  /* 0x0000000807077890 */ /* 0x000fc4000fffe0ff */
[----:B------:R-:W-:Y:S01]  /*5880*/  UIADD3.X UR9, UPT, UPT, UR9, UR29, URZ, UP2, !UPT ;  /* 0x0000001d09097290 */ /* 0x000fe200097fe4ff */
[----:B------:R-:W-:Y:S11]  /*5890*/  BRA.U UP0, `(.L_x_7781) ;  /* 0xffffffe9002c7547 */ /* 0x000ff6000b83ffff */
.L_x_7773:
[----:B------:R-:W-:Y:S01]  /*58a0*/  BAR.SYNC.DEFER_BLOCKING 0x0 ;  /* 0x0000000000007b1d */ /* 0x000fe20000010000 */
[----:B------:R-:W-:Y:S01]  /*58b0*/  F2FP.BF16.F32.PACK_AB R4, R79, R80 ;  /* 0x000000504f04723e */ /* 0x000fe200000010ff */
[----:B------:R-:W-:Y:S01]  /*58c0*/  UIADD3 UR4, UPT, UPT, UR4, 0x1, URZ ;  /* 0x0000000104047890 */ /* 0x000fe2000fffe0ff */
[----:B------:R-:W-:Y:S01]  /*58d0*/  F2FP.BF16.F32.PACK_AB R79, R77, R74 ;  /* 0x0000004a4d4f723e */ /* 0x000fe200000010ff */
[----:B0-----:R-:W-:Y:S01]  /*58e0*/  IMAD.U32 R9, RZ, RZ, UR25 ;  /* 0x00000019ff097e24 */ /* 0x001fe2000f8e00ff */
        /* <DEDUP_REMOVED lines=47> */
.L_x_7783:
        /* <DEDUP_REMOVED lines=10> */
.L_x_8128:


//--------------------- .text._Z25selective_scan_fwd_kernelI32Selective_Scan_fwd_kernel_traitsILi64ELi16ELi1ELb1ELb1ELb1ELb0ELb1EN3c108BFloat16EfS2_EEv13SSMParamsBase --------------------------
	.section	.text._Z25selective_scan_fwd_kernelI32Selective_Scan_fwd_kernel_traitsILi64ELi16ELi1ELb1ELb1ELb1ELb0ELb1EN3c108BFloat16EfS2_EEv13SSMParamsBase,"ax",@progbits
	.align	128
        .global         _Z25selective_scan_fwd_kernelI32Selective_Scan_fwd_kernel_traitsILi64ELi16ELi1ELb1ELb1ELb1ELb0ELb1EN3c108BFloat16EfS2_EEv13SSMParamsBase
        .type           _Z25selective_scan_fwd_kernelI32Selective_Scan_fwd_kernel_traitsILi64ELi16ELi1ELb1ELb1ELb1ELb0ELb1EN3c108BFloat16EfS2_EEv13SSMParamsBase,@function
        .size           _Z25selective_scan_fwd_kernelI32Selective_Scan_fwd_kernel_traitsILi64ELi16ELi1ELb1ELb1ELb1ELb0ELb1EN3c108BFloat16EfS2_EEv13SSMParamsBase,(.L_x_8129 - _Z25selective_scan_fwd_kernelI32Selective_Scan_fwd_kernel_traitsILi64ELi16ELi1ELb1ELb1ELb1ELb0ELb1EN3c108BFloat16EfS2_EEv13SSMParamsBase)
        .other          _Z25selective_scan_fwd_kernelI32Selective_Scan_fwd_kernel_traitsILi64ELi16ELi1ELb1ELb1ELb1ELb0ELb1EN3c108BFloat16EfS2_EEv13SSMParamsBase,@"STO_CUDA_ENTRY STV_DEFAULT"
_Z25selective_scan_fwd_kernelI32Selective_Scan_fwd_kernel_traitsILi64ELi16ELi1ELb1ELb1ELb1ELb0ELb1EN3c108BFloat16EfS2_EEv13SSMParamsBase:
.text._Z25selective_scan_fwd_kernelI32Selective_Scan_fwd_kernel_traitsILi64ELi16ELi1ELb1ELb1ELb1ELb0ELb1EN3c108BFloat16EfS2_EEv13SSMParamsBase:
        /* <DEDUP_REMOVED lines=57> */
.L_x_7784:
        /* <DEDUP_REMOVED lines=99> */
.L_x_7785:
        /* <DEDUP_REMOVED lines=10> */
.L_x_7786:
        /* <DEDUP_REMOVED lines=100> */
.L_x_7787:
        /* <DEDUP_REMOVED lines=33> */
.L_x_7788:
        /* <DEDUP_REMOVED lines=24> */
.L_x_7832:
        /* <DEDUP_REMOVED lines=346> */
.L_x_7790:
[----:B------:R-:W-:Y:S05]  /*29d0*/  BSYNC.RECONVERGENT B0 ;  /* 0x0000000000007941 */ /* 0x000fea0003800200 */
.L_x_7789:
        /* <DEDUP_REMOVED lines=37> */
.L_x_7792:
[----:B------:R-:W-:Y:S05]  /*2c30*/  BSYNC.RECONVERGENT B0 ;  /* 0x0000000000007941 */ /* 0x000fea0003800200 */
.L_x_7791:
        /* <DEDUP_REMOVED lines=35> */
.L_x_7794:
[----:B------:R-:W-:Y:S05]  /*2e70*/  BSYNC.RECONVERGENT B0 ;  /* 0x0000000000007941 */ /* 0x000fea0003800200 */
.L_x_7793:
        /* <DEDUP_REMOVED lines=37> */
.L_x_7796:
[----:B------:R-:W-:Y:S05]  /*30d0*/  BSYNC.RECONVERGENT B0 ;  /* 0x0000000000007941 */ /* 0x000fea0003800200 */
.L_x_7795:
        /* <DEDUP_REMOVED lines=35> */
.L_x_7798:
[----:B------:R-:W-:Y:S05]  /*3310*/  BSYNC.RECONVERGENT B0 ;  /* 0x0000000000007941 */ /* 0x000fea0003800200 */
.L_x_7797:
        /* <DEDUP_REMOVED lines=37> */
.L_x_7800:
[----:B------:R-:W-:Y:S05]  /*3570*/  BSYNC.RECONVERGENT B0 ;  /* 0x0000000000007941 */ /* 0x000fea0003800200 */
.L_x_7799:
        /* <DEDUP_REMOVED lines=35> */
.L_x_7802:
[----:B------:R-:W-:Y:S05]  /*37b0*/  BSYNC.RECONVERGENT B0 ;  /* 0x0000000000007941 */ /* 0x000fea0003800200 */
.L_x_7801:
        /* <DEDUP_REMOVED lines=37> */
.L_x_7804:
[----:B------:R-:W-:Y:S05]  /*3a10*/  BSYNC.RECONVERGENT B0 ;  /* 0x0000000000007941 */ /* 0x000fea0003800200 */
.L_x_7803:
        /* <DEDUP_REMOVED lines=35> */
.L_x_7806:
[----:B------:R-:W-:Y:S05]  /*3c50*/  BSYNC.RECONVERGENT B0 ;  /* 0x0000000000007941 */ /* 0x000fea0003800200 */
.L_x_7805:
        /* <DEDUP_REMOVED lines=39> */
.L_x_7808:
[----:B------:R-:W-:Y:S05]  /*3ed0*/  BSYNC.RECONVERGENT B0 ;  /* 0x0000000000007941 */ /* 0x000fea0003800200 */
.L_x_7807:
        /* <DEDUP_REMOVED lines=39> */
.L_x_7810:
[----:B------:R-:W-:Y:S05]  /*4150*/  BSYNC.RECONVERGENT B0 ;  /* 0x0000000000007941 */ /* 0x000fea0003800200 */
.L_x_7809:
        /* <DEDUP_REMOVED lines=44> */
.L_x_7812:
[----:B------:R-:W-:Y:S05]  /*4420*/  BSYNC.RECONVERGENT B0 ;  /* 0x0000000000007941 */ /* 0x000fea0003800200 */
.L_x_7811:
        /* <DEDUP_REMOVED lines=32> */
.L_x_7814:
[----:B------:R-:W-:Y:S05]  /*4630*/  BSYNC.RECONVERGENT B0 ;  /* 0x0000000000007941 */ /* 0x000fea0003800200 */
.L_x_7813:
        /* <DEDUP_REMOVED lines=32> */
.L_x_7816:
[----:B------:R-:W-:Y:S05]  /*4840*/  BSYNC.RECONVERGENT B0 ;  /* 0x0000000000007941 */ /* 0x000fea0003800200 */
.L_x_7815:
        /* <DEDUP_REMOVED lines=32> */
.L_x_7818:
[----:B------:R-:W-:Y:S05]  /*4a50*/  BSYNC.RECONVERGENT B0 ;  /* 0x0000000000007941 */ /* 0x000fea0003800200 */
.L_x_7817:
        /* <DEDUP_REMOVED lines=32> */
.L_x_7820:
[----:B------:R-:W-:Y:S05]  /*4c60*/  BSYNC.RECONVERGENT B0 ;  /* 0x0000000000007941 */ /* 0x000fea0003800200 */
.L_x_7819:
        /* <DEDUP_REMOVED lines=67> */
.L_x_7831:
        /* <DEDUP_REMOVED lines=383> */
.L_x_7823:
        /* <DEDUP_REMOVED lines=8> */
.L_x_7822:
        /* <DEDUP_REMOVED lines=95> */
.L_x_7825:
[----:B------:R-:W-:Y:S05]  /*6f00*/  BSYNC.RECONVERGENT B0 ;  /* 0x0000000000007941 */ /* 0x000fea0003800200 */
.L_x_7824:
        /* <DEDUP_REMOVED lines=39> */
.L_x_7829:
        /* <DEDUP_REMOVED lines=33> */
.L_x_7830:
        /* <DEDUP_REMOVED lines=11> */
.L_x_7828:
        /* <DEDUP_REMOVED lines=11> */
.L_x_7827:
[----:B------:R-:W-:Y:S05]  /*74f0*/  BSYNC.RECONVERGENT B0 ;  /* 0x0000000000007941 */ /* 0x000fea0003800200 */
.L_x_7826:
        /* <DEDUP_REMOVED lines=32> */
.L_x_7821:
        /* <DEDUP_REMOVED lines=112> */
.L_x_7833:
        /* <DEDUP_REMOVED lines=16> */
.L_x_8129:


//--------------------- .text._Z25selective_scan_fwd_kernelI32Selective_Scan_fwd_kernel_traitsILi64ELi16ELi1ELb1ELb1ELb1ELb1ELb0EN3c108BFloat16EfS2_EEv13SSMParamsBase --------------------------
	.section	.text._Z25selective_scan_fwd_kernelI32Selective_Scan_fwd_kernel_traitsILi64ELi16ELi1ELb1ELb1ELb1ELb1ELb0EN3c108BFloat16EfS2_EEv13SSMParamsBase,"ax",@progbits
	.align	128
        .global         _Z25selective_scan_fwd_kernelI32Selective_Scan_fwd_kernel_traitsILi64ELi16ELi1ELb1ELb1ELb1ELb1ELb0EN3c108BFloat16EfS2_EEv13SSMParamsBase
        .type           _Z25selective_scan_fwd_kernelI32Selective_Scan_fwd_kernel_traitsILi64ELi16ELi1ELb1ELb1ELb1ELb1ELb0EN3c108BFloat16EfS2_EEv13SSMParamsBase,@function
        .size           _Z25selective_scan_fwd_kernelI32Selective_Scan_fwd_kernel_traitsILi64ELi16ELi1ELb1ELb1ELb1ELb1ELb0EN3c108BFloat16EfS2_EEv13SSMParamsBase,(.L_x_8130 - _Z25selective_scan_fwd_kernelI32Selective_Scan_fwd_kernel_traitsILi64ELi16ELi1ELb1ELb1ELb1ELb1ELb0EN3c108BFloat16EfS2_EEv13SSMParamsBase)
        .other          _Z25selective_scan_fwd_kernelI32Selective_Scan_fwd_kernel_traitsILi64ELi16ELi1ELb1ELb1ELb1ELb1ELb0EN3c108BFloat16EfS2_EEv13SSMParamsBase,@"STO_CUDA_ENTRY STV_DEFAULT"
_Z25selective_scan_fwd_kernelI32Selective_Scan_fwd_kernel_traitsILi64ELi16ELi1ELb1ELb1ELb1ELb1ELb0EN3c108BFloat16EfS2_EEv13SSMParamsBase:
.text._Z25selective_scan_fwd_kernelI32Selective_Scan_fwd_kernel_traitsILi64ELi16ELi1ELb1ELb1ELb1ELb1ELb0EN3c108BFloat16EfS2_EEv13SSMParamsBase:
        /* <DEDUP_REMOVED lines=48> */
.L_x_7834:
        /* <DEDUP_REMOVED lines=83> */
.L_x_7835:
        /* <DEDUP_REMOVED lines=11> */
.L_x_7836:
        /* <DEDUP_REMOVED lines=88> */
.L_x_7837:
        /* <DEDUP_REMOVED lines=29> */
.L_x_7838:
        /* <DEDUP_REMOVED lines=26> */
.L_x_7880:
        /* <DEDUP_REMOVED lines=99> */
.L_x_7840:
[----:B------:R-:W-:Y:S05]  /*1800*/  BSYNC.RECONVERGENT B0 ;  /* 0x0000000000007941 */ /* 0x000fea0003800200 */
.L_x_7839:
        /* <DEDUP_REMOVED lines=37> */
.L_x_7842:
[----:B------:R-:W-:Y:S05]  /*1a60*/  BSYNC.RECONVERGENT B0 ;  /* 0x0000000000007941 */ /* 0x000fea0003800200 */
.L_x_7841:
        /* <DEDUP_REMOVED lines=36> */
.L_x_7844:
[----:B------:R-:W-:Y:S05]  /*1cb0*/  BSYNC.RECONVERGENT B0 ;  /* 0x0000000000007941 */ /* 0x000fea0003800200 */
.L_x_7843:
        /* <DEDUP_REMOVED lines=37> */
.L_x_7846:
[----:B------:R-:W-:Y:S05]  /*1f10*/  BSYNC.RECONVERGENT B0 ;  /* 0x0000000000007941 */ /* 0x000fea0003800200 */
.L_x_7845:
        /* <DEDUP_REMOVED lines=36> */
.L_x_7848:
[----:B------:R-:W-:Y:S05]  /*2160*/  BSYNC.RECONVERGENT B0 ;  /* 0x0000000000007941 */ /* 0x000fea0003800200 */
.L_x_7847:
        /* <DEDUP_REMOVED lines=41> */
.L_x_7850:
[----:B------:R-:W-:Y:S05]  /*2400*/  BSYNC.RECONVERGENT B0 ;  /* 0x0000000000007941 */ /* 0x000fea0003800200 */
.L_x_7849:
        /* <DEDUP_REMOVED lines=39> */
.L_x_7852:
[----:B------:R-:W-:Y:S05]  /*2680*/  BSYNC.RECONVERGENT B0 ;  /* 0x0000000000007941 */ /* 0x000fea0003800200 */
.L_x_7851:
        /* <DEDUP_REMOVED lines=41> */
.L_x_7854:
[----:B------:R-:W-:Y:S05]  /*2920*/  BSYNC.RECONVERGENT B0 ;  /* 0x0000000000007941 */ /* 0x000fea0003800200 */
.L_x_7853:
        /* <DEDUP_REMOVED lines=40> */
.L_x_7856:
[----:B------:R-:W-:Y:S05]  /*2bb0*/  BSYNC.RECONVERGENT B0 ;  /* 0x0000000000007941 */ /* 0x000fea0003800200 */
.L_x_7855:
        /* <DEDUP_REMOVED lines=41> */
.L_x_7858:
[----:B------:R-:W-:Y:S05]  /*2e50*/  BSYNC.RECONVERGENT B0 ;  /* 0x0000000000007941 */ /* 0x000fea0003800200 */
.L_x_7857:
        /* <DEDUP_REMOVED lines=35> */
.L_x_7860:
[----:B------:R-:W-:Y:S05]  /*3090*/  BSYNC.RECONVERGENT B0 ;  /* 0x0000000000007941 */ /* 0x000fea0003800200 */
.L_x_7859:
        /* <DEDUP_REMOVED lines=41> */
.L_x_7862:
[----:B------:R-:W-:Y:S05]  /*3330*/  BSYNC.RECONVERGENT B0 ;  /* 0x0000000000007941 */ /* 0x000fea0003800200 */
.L_x_7861:
        /* <DEDUP_REMOVED lines=32> */
.L_x_7864:
[----:B------:R-:W-:Y:S05]  /*3540*/  BSYNC.RECONVERGENT B0 ;  /* 0x0000000000007941 */ /* 0x000fea0003800200 */
.L_x_7863:
        /* <DEDUP_REMOVED lines=32> */
.L_x_7866:
[----:B------:R-:W-:Y:S05]  /*3750*/  BSYNC.RECONVERGENT B0 ;  /* 0x0000000000007941 */ /* 0x000fea0003800200 */
.L_x_7865:
        /* <DEDUP_REMOVED lines=32> */
.L_x_7868:
[----:B------:R-:W-:Y:S05]  /*3960*/  BSYNC.RECONVERGENT B0 ;  /* 0x0000000000007941 */ /* 0x000fea0003800200 */
.L_x_7867:
        /* <DEDUP_REMOVED lines=32> */
.L_x_7870:
[----:B------:R-:W-:Y:S05]  /*3b70*/  BSYNC.RECONVERGENT B0 ;  /* 0x0000000000007941 */ /* 0x000fea0003800200 */
.L_x_7869:
        /* <DEDUP_REMOVED lines=58> */
[----:B--2---:R-:W-:Y:S01]  /*3f20*/  IADD3 R10, PT, PT, R5, 0xffffffe, RZ ;  /* 0x0ffffffe050a7810 */ /* 0x004fe20007ffe0ff */
[----:B------:R-:W-:Y:S01]  /*3f30*/  IMAD.MOV R5, RZ, RZ, -R15 ;  /* 0x000000ffff057224 */ /* 0x000fe200078e0a0f */
[----:B------:R-:W-:-:S02]  /*3f40*/  UMOV UR6, URZ ;  /* 0x000000ff00067c82 */ /* 0x000fc40008000000 */
        /* <DEDUP_REMOVED lines=27> */
[----:B------:R-:W-:-:S05]  /*4100*/  @P0 IADD3 R97, PT, PT, R97, 0x1, RZ ;  /* 0x0000000161610810 */ /* 0x000fca0007ffe0ff */
[----:B------:R-:W-:Y:S01]  /*4110*/  @!P3 IMAD.MOV R97, RZ, RZ, -R97 ;  /* 0x000000ffff61b224 */ /* 0x000fe200078e0a61 */
[----:B0--3--:R-:W-:-:S07]  /*4120*/  @!P2 LOP3.LUT R97, RZ, R45, RZ, 0x33, !PT ;  /* 0x0000002dff61a212 */ /* 0x009fce00078e33ff */
.L_x_7879:
        /* <DEDUP_REMOVED lines=13> */
[C---:B0-----:R-:W-:Y:S01]  /*4200*/  VIADD R8, R85.reuse, 0x1 ;  /* 0x0000000155087836 */ /* 0x041fe20000000000 */
[C---:B------:R-:W-:Y:S01]  /*4210*/  IADD3 R9, PT, PT, R85.reuse, 0x2, RZ ;  /* 0x0000000255097810 */ /* 0x040fe20007ffe0ff */
[----:B------:R-:W0:Y:S01]  /*4220*/  LDS.128 R4, [R52] ;  /* 0x0000000034047984 */ /* 0x000e220000000c00 */
[C---:B------:R-:W-:Y:S01]  /*4230*/  FMUL.FTZ R37, R126.reuse, R73 ;  /* 0x000000497e257220 */ /* 0x040fe20000410000 */
[----:B------:R-:W-:Y:S01]  /*4240*/  IADD3 R11, PT, PT, R85, 0x3, RZ ;  /* 0x00000003550b7810 */ /* 0x000fe20007ffe0ff */
[----:B------:R-:W-:Y:S01]  /*4250*/  FMUL.FTZ R10, R126, R79 ;  /* 0x0000004f7e0a7220 */ /* 0x000fe20000410000 */
[----:B------:R-:W-:Y:S01]  /*4260*/  ISETP.GE.U32.AND P5, PT, R8, UR32, PT ;  /* 0x0000002008007c0c */ /* 0x000fe2000bfa6070 */
[C---:B------:R-:W-:Y:S01]  /*4270*/  FMUL.FTZ R117, R126.reuse, R77 ;  /* 0x0000004d7e757220 */ /* 0x040fe20000410000 */
[----:B------:R-:W-:Y:S01]  /*4280*/  ISETP.GE.U32.AND P0, PT, R9, UR32, PT ;  /* 0x0000002009007c0c */ /* 0x000fe2000bf06070 */
[----:B------:R-:W4:Y:S01]  /*4290*/  MUFU.EX2 R37, R37 ;  /* 0x0000002500257308 */ /* 0x000f220000000800 */
[----:B------:R-:W-:Y:S01]  /*42a0*/  ISETP.GE.U32.AND P4, PT, R11, UR32, PT ;  /* 0x000000200b007c0c */ /* 0x000fe2000bf86070 */
[C---:B-1----:R-:W-:Y:S01]  /*42b0*/  FMUL.FTZ R20, R126.reuse, R76 ;  /* 0x0000004c7e147220 */ /* 0x042fe20000410000 */
[C---:B------:R-:W-:Y:S01]  /*42c0*/  IADD3 R11, PT, PT, R85.reuse, 0x4, RZ ;  /* 0x00000004550b7810 */ /* 0x040fe20007ffe0ff */
[C---:B------:R-:W-:Y:S01]  /*42d0*/  FMUL.FTZ R131, R126.reuse, R91 ;  /* 0x0000005b7e837220 */ /* 0x040fe20000410000 */
[----:B------:R-:W-:Y:S01]  /*42e0*/  IADD3 R122, PT, PT, R85, 0x8, RZ ;  /* 0x00000008557a7810 */ /* 0x000fe20007ffe0ff */
[C---:B------:R-:W-:Y:S01]  /*42f0*/  FMUL.FTZ R137, R126.reuse, R80 ;  /* 0x000000507e897220 */ /* 0x040fe20000410000 */
[----:B------:R-:W-:Y:S01]  /*4300*/  ISETP.GE.U32.AND P2, PT, R11, UR32, PT ;  /* 0x000000200b007c0c */ /* 0x000fe2000bf46070 */
[----:B------:R-:W-:Y:S01]  /*4310*/  MUFU.EX2 R120, R10 ;  /* 0x0000000a00787308 */ /* 0x000fe20000000800 */
[----:B------:R-:W-:Y:S01]  /*4320*/  IADD3 R21, PT, PT, R85, 0x5, RZ ;  /* 0x0000000555157810 */ /* 0x000fe20007ffe0ff */
[C---:B------:R-:W-:Y:S01]  /*4330*/  FMUL.FTZ R133, R126.reuse, R75 ;  /* 0x0000004b7e857220 */ /* 0x040fe20000410000 */
[C---:B------:R-:W-:Y:S01]  /*4340*/  FMUL.FTZ R135, R126.reuse, R81 ;  /* 0x000000517e877220 */ /* 0x040fe20000410000 */
        /* <DEDUP_REMOVED lines=8> */
[----:B0-----:R-:W-:Y:S01]  /*43d0*/  PRMT R8, R4, 0x7632, R8 ;  /* 0x0000763204087816 */ /* 0x001fe20000000008 */
[----:B------:R-:W-:Y:S01]  /*43e0*/  IMAD.U32 R138, R7, 0x10000, RZ ;  /* 0x00010000078a7824 */ /* 0x000fe200078e00ff */
[----:B----4-:R-:W-:-:S02]  /*43f0*/  SHF.L.U32 R20, R5, 0x10, RZ ;  /* 0x0000001005147819 */ /* 0x010fc400000006ff */
[----:B------:R-:W-:Y:S01]  /*4400*/  PRMT R5, R5, 0x7632, R5 ;  /* 0x0000763205057816 */ /* 0x000fe20000000005 */
[----:B------:R-:W-:Y:S01]  /*4410*/  IMAD.U32 R9, R8, 0x10000, RZ ;  /* 0x0001000008097824 */ /* 0x000fe200078e00ff */
[----:B------:R-:W-:Y:S01]  /*4420*/  IADD3 R8, PT, PT, R85, 0x6, RZ ;  /* 0x0000000655087810 */ /* 0x000fe20007ffe0ff */
[----:B------:R-:W-:Y:S01]  /*4430*/  FMUL.FTZ R124, R111, R20 ;  /* 0x000000146f7c7220 */ /* 0x000fe20000410000 */
[----:B-1----:R-:W-:Y:S01]  /*4440*/  FSEL R119, R117, 1, !P0 ;  /* 0x3f80000075777808 */ /* 0x002fe20004000000 */
[----:B------:R-:W-:Y:S01]  /*4450*/  FMUL.FTZ R9, R112, R9 ;  /* 0x0000000970097220 */ /* 0x000fe20000410000 */
[----:B------:R-:W-:Y:S01]  /*4460*/  ISETP.GE.U32.AND P6, PT, R8, UR32, PT ;  /* 0x0000002008007c0c */ /* 0x000fe2000bfc6070 */
[----:B------:R-:W-:Y:S01]  /*4470*/  IMAD.U32 R5, R5, 0x10000, RZ ;  /* 0x0001000005057824 */ /* 0x000fe200078e00ff */
[----:B------:R-:W-:Y:S01]  /*4480*/  IADD3 R8, PT, PT, R85, 0x7, RZ ;  /* 0x0000000755087810 */ /* 0x000fe20007ffe0ff */
[----:B------:R-:W-:Y:S01]  /*4490*/  MUFU.EX2 R137, R137 ;  /* 0x0000008900897308 */ /* 0x000fe20000000800 */
[----:B------:R-:W-:Y:S01]  /*44a0*/  FSEL R118, R9, RZ, !P5 ;  /* 0x000000ff09767208 */ /* 0x000fe20006800000 */
[----:B------:R-:W-:Y:S01]  /*44b0*/  FMUL.FTZ R5, R110, R5 ;  /* 0x000000056e057220 */ /* 0x000fe20000410000 */
[----:B------:R-:W-:-:S02]  /*44c0*/  ISETP.GE.U32.AND P5, PT, R8, UR32, PT ;  /* 0x0000002008007c0c */ /* 0x000fc4000bfa6070 */
[----:B------:R-:W0:Y:S01]  /*44d0*/  LDS.128 R8, [R52+0x10] ;  /* 0x0000100034087984 */ /* 0x000e220000000c00 */
[----:B------:R-:W-:Y:S02]  /*44e0*/  FSEL R124, R124, RZ, !P0 ;  /* 0x000000ff7c7c7208 */ /* 0x000fe40004000000 */
[----:B------:R-:W-:Y:S01]  /*44f0*/  ISETP.GE.U32.AND P0, PT, R122, UR32, PT ;  /* 0x000000207a007c0c */ /* 0x000fe2000bf06070 */
[----:B------:R-:W1:Y:S01]  /*4500*/  MUFU.EX2 R133, R133 ;  /* 0x0000008500857308 */ /* 0x000e620000000800 */
[----:B------:R-:W-:Y:S02]  /*4510*/  FSEL R122, R5, RZ, !P4 ;  /* 0x000000ff057a7208 */ /* 0x000fe40006000000 */
[----:B------:R-:W-:Y:S02]  /*4520*/  IADD3 R5, PT, PT, R85, 0xa, RZ ;  /* 0x0000000a55057810 */ /* 0x000fe40007ffe0ff */
[----:B------:R-:W-:Y:S02]  /*4530*/  FSEL R117, R120, 1, !P4 ;  /* 0x3f80000078757808 */ /* 0x000fe40006000000 */
[----:B------:R-:W-:Y:S01]  /*4540*/  PRMT R136, R7, 0x7632, R136 ;  /* 0x0000763207887816 */ /* 0x000fe20000000088 */
[----:B------:R-:W4:Y:S01]  /*4550*/  MUFU.EX2 R135, R135 ;  /* 0x0000008700877308 */ /* 0x000f220000000800 */
[----:B-----5:R-:W-:-:S02]  /*4560*/  FSEL R131, R131, 1, !P5 ;  /* 0x3f80000083837808 */ /* 0x020fc40006800000 */
[----:B------:R-:W-:-:S05]  /*4570*/  SHF.L.U32 R4, R4, 0x10, RZ ;  /* 0x0000001004047819 */ /* 0x000fca00000006ff */
[----:B------:R-:W5:Y:S01]  /*4580*/  MUFU.EX2 R141, R141 ;  /* 0x0000008d008d7308 */ /* 0x000f620000000800 */
[----:B-1----:R-:W-:Y:S01]  /*4590*/  FSEL R133, R133, 1, !P6 ;  /* 0x3f80000085857808 */ /* 0x002fe20007000000 */
[----:B------:R-:W-:-:S06]  /*45a0*/  FMUL.FTZ R4, R113, R4 ;  /* 0x0000000471047220 */ /* 0x000fcc0000410000 */
[----:B------:R-:W-:Y:S01]  /*45b0*/  MUFU.EX2 R140, R140 ;  /* 0x0000008c008c7308 */ /* 0x000fe20000000800 */
[----:B----4-:R-:W-:-:S07]  /*45c0*/  FSEL R135, R135, 1, !P3 ;  /* 0x3f80000087877808 */ /* 0x010fce0005800000 */
[----:B------:R-:W-:Y:S01]  /*45d0*/  MUFU.EX2 R139, R139 ;  /* 0x0000008b008b7308 */ /* 0x000fe20000000800 */
[C---:B0-----:R-:W-:Y:S02]  /*45e0*/  PRMT R7, R9.reuse, 0x7632, R7 ;  /* 0x0000763209077816 */ /* 0x041fe40000000007 */
[----:B------:R-:W-:Y:S02]  /*45f0*/  SHF.L.U32 R148, R9, 0x10, RZ ;  /* 0x0000001009947819 */ /* 0x000fe400000006ff */
[----:B------:R-:W-:Y:S02]  /*4600*/  SHF.L.U32 R134, R8, 0x10, RZ ;  /* 0x0000001008867819 */ /* 0x000fe400000006ff */
[C---:B------:R-:W-:Y:S02]  /*4610*/  PRMT R146, R10.reuse, 0x7632, R146 ;  /* 0x000076320a927816 */ /* 0x040fe40000000092 */
[----:B------:R-:W-:Y:S02]  /*4620*/  SHF.L.U32 R144, R10, 0x10, RZ ;  /* 0x000000100a907819 */ /* 0x000fe400000006ff */
[----:B------:R-:W-:-:S02]  /*4630*/  PRMT R10, R11, 0x7632, R10 ;  /* 0x000076320b0a7816 */ /* 0x000fc4000000000a */
[----:B------:R-:W-:Y:S01]  /*4640*/  SHF.L.U32 R142, R11, 0x10, RZ ;  /* 0x000000100b8e7819 */ /* 0x000fe200000006ff */
[----:B------:R-:W-:Y:S01]  /*4650*/  FMUL.FTZ R11, R126, R83 ;  /* 0x000000537e0b7220 */ /* 0x000fe20000410000 */
[----:B------:R-:W-:Y:S01]  /*4660*/  FMUL.FTZ R144, R101, R144 ;  /* 0x0000009065907220 */ /* 0x000fe20000410000 */
[----:B------:R-:W-:Y:S01]  /*4670*/  SHF.L.U32 R7, R7, 0x10, RZ ;  /* 0x0000001007077819 */ /* 0x000fe200000006ff */
[----:B------:R-:W-:Y:S02]  /*4680*/  IMAD.U32 R151, R10, 0x10000, RZ ;  /* 0x000100000a977824 */ /* 0x000fe400078e00ff */
[----:B------:R-:W-:Y:S01]  /*4690*/  FMUL.FTZ R142, R99, R142 ;  /* 0x0000008e638e7220 */ /* 0x000fe20000410000 */
[----:B------:R-:W-:Y:S01]  /*46a0*/  MUFU.EX2 R11, R11 ;  /* 0x0000000b000b7308 */ /* 0x000fe20000000800 */
[----:B------:R-:W-:Y:S01]  /*46b0*/  FMUL.FTZ R7, R102, R7 ;  /* 0x0000000766077220 */ /* 0x000fe20000410000 */
        /* <DEDUP_REMOVED lines=25> */
[----:B------:R-:W-:Y:S01]  /*4850*/  IMAD.U32 R18, R14, 0x10000, RZ ;  /* 0x000100000e127824 */ /* 0x000fe200078e00ff */
[----:B------:R-:W-:Y:S01]  /*4860*/  SHF.L.U32 R121, R15, 0x10, RZ ;  /* 0x000000100f797819 */ /* 0x000fe200000006ff */
[----:B------:R-:W-:Y:S01]  /*4870*/  FMUL.FTZ R15, R105, R134 ;  /* 0x00000086690f7220 */ /* 0x000fe20000410000 */
[----:B------:R-:W-:Y:S02]  /*4880*/  FSEL R134, R9, RZ, !P5 ;  /* 0x000000ff09867208 */ /* 0x000fe40006800000 */
[----:B------:R-:W-:Y:S02]  /*4890*/  ISETP.NE.AND P5, PT, RZ, UR5, PT ;  /* 0x00000005ff007c0c */ /* 0x000fe4000bfa5270 */
[----:B------:R-:W-:-:S02]  /*48a0*/  PRMT R127, R12, 0x7632, R127 ;  /* 0x000076320c7f7816 */ /* 0x000fc4000000007f */
[----:B0-----:R-:W-:Y:S01]  /*48b0*/  SHF.L.U32 R16, R12, 0x10, RZ ;  /* 0x000000100c107819 */ /* 0x001fe200000006ff */
[C---:B------:R-:W-:Y:S01]  /*48c0*/  FMUL.FTZ R12, R126.reuse, R92 ;  /* 0x0000005c7e0c7220 */ /* 0x040fe20000410000 */
[----:B------:R-:W-:Y:S01]  /*48d0*/  FMUL.FTZ R126, R126, R78 ;  /* 0x0000004e7e7e7220 */ /* 0x000fe20000410000 */
[C---:B------:R-:W-:Y:S02]  /*48e0*/  PRMT R130, R13.reuse, 0x7632, R130 ;  /* 0x000076320d827816 */ /* 0x040fe40000000082 */
[----:B------:R3:W0:Y:S01]  /*48f0*/  MUFU.EX2 R147, R12 ;  /* 0x0000000c00937308 */ /* 0x0006220000000800 */
[----:B------:R-:W-:Y:S01]  /*4900*/  SHF.L.U32 R17, R13, 0x10, RZ ;  /* 0x000000100d117819 */ /* 0x000fe200000006ff */
[----:B------:R-:W-:Y:S01]  /*4910*/  FMUL.FTZ R13, R103, R148 ;  /* 0x00000094670d7220 */ /* 0x000fe20000410000 */
[----:B------:R-:W-:Y:S01]  /*4920*/  PRMT R129, R14, 0x7632, R129 ;  /* 0x000076320e817816 */ /* 0x000fe20000000081 */
[----:B------:R-:W-:Y:S01]  /*4930*/  IMAD.U32 R130, R130, 0x10000, RZ ;  /* 0x0001000082827824 */ /* 0x000fe200078e00ff */
[----:B------:R-:W-:-:S02]  /*4940*/  FSEL R14, R137, 1, !P0 ;  /* 0x3f800000890e7808 */ /* 0x000fc40004000000 */
[----:B------:R-:W-:Y:S01]  /*4950*/  FSEL R136, R136, RZ, !P6 ;  /* 0x000000ff88887208 */ /* 0x000fe20007000000 */
[----:B------:R-:W1:Y:S01]  /*4960*/  MUFU.EX2 R126, R126 ;  /* 0x0000007e007e7308 */ /* 0x000e620000000800 */
[----:B---3--:R-:W-:Y:S02]  /*4970*/  FSEL R12, R8, 1, !P2 ;  /* 0x3f800000080c7808 */ /* 0x008fe40005000000 */
[----:B------:R-:W3:Y:S01]  /*4980*/  @P5 LDS.64 R8, [UR9] ;  /* 0x00000009ff085984 */ /* 0x000ee20008000a00 */
[----:B------:R-:W-:Y:S02]  /*4990*/  FSEL R13, R13, RZ, !P2 ;  /* 0x000000ff0d0d7208 */ /* 0x000fe40005000000 */
[----:B------:R-:W-:Y:S02]  /*49a0*/  ISETP.GE.U32.AND P6, PT, R87, UR32, PT ;  /* 0x0000002057007c0c */ /* 0x000fe4000bfc6070 */
[----:B------:R4:W5:Y:S01]  /*49b0*/  MUFU.EX2 R137, R143 ;  /* 0x0000008f00897308 */ /* 0x0009620000000800 */
[----:B------:R-:W-:-:S02]  /*49c0*/  ISETP.GE.U32.AND P2, PT, R89, UR32, PT ;  /* 0x0000002059007c0c */ /* 0x000fc4000bf46070 */
[----:B------:R-:W-:Y:S02]  /*49d0*/  FSEL R145, R144, RZ, !P6 ;  /* 0x000000ff90917208 */ /* 0x000fe40007000000 */
[----:B------:R-:W-:Y:S02]  /*49e0*/  FSEL R144, R11, 1, !P6 ;  /* 0x3f8000000b907808 */ /* 0x000fe40007000000 */
[----:B------:R-:W-:Y:S02]  /*49f0*/  SHF.L.U32 R11, R6, 0x10, RZ ;  /* 0x00000010060b7819 */ /* 0x000fe400000006ff */
[----:B----4-:R-:W-:Y:S02]  /*4a00*/  FSEL R143, R142, RZ, !P2 ;  /* 0x000000ff8e8f7208 */ /* 0x010fe40005000000 */
[----:B0-----:R-:W-:Y:S01]  /*4a10*/  FSEL R142, R147, 1, !P2 ;  /* 0x3f800000938e7808 */ /* 0x001fe20005000000 */
[----:B------:R-:W-:Y:S01]  /*4a20*/  FMUL.FTZ R11, R104, R11 ;  /* 0x0000000b680b7220 */ /* 0x000fe20000410000 */
[----:B------:R-:W-:Y:S01]  /*4a30*/  SHF.L.U32 R147, R146, 0x10, RZ ;  /* 0x0000001092937819 */ /* 0x000fe200000006ff */
[----:B------:R-:W-:Y:S01]  /*4a40*/  FMUL.FTZ R146, R98, R151 ;  /* 0x0000009762927220 */ /* 0x000fe20000410000 */
[----:B------:R-:W-:-:S02]  /*4a50*/  FSEL R15, R15, RZ, !P0 ;  /* 0x000000ff0f0f7208 */ /* 0x000fc40004000000 */
[----:B------:R-:W-:Y:S01]  /*4a60*/  ISETP.GE.U32.AND P2, PT, R85, UR32, PT ;  /* 0x0000002055007c0c */ /* 0x000fe2000bf46070 */
[----:B------:R-:W-:Y:S01]  /*4a70*/  FMUL.FTZ R148, R100, R147 ;  /* 0x0000009364947220 */ /* 0x000fe20000410000 */
[C---:B--2---:R-:W-:Y:S01]  /*4a80*/  PRMT R123, R20.reuse, 0x7632, R123 ;  /* 0x00007632147b7816 */ /* 0x044fe2000000007b */
[----:B------:R-:W-:Y:S01]  /*4a90*/  IMAD.U32 R20, R20, 0x10000, RZ ;  /* 0x0001000014147824 */ /* 0x000fe200078e00ff */
[----:B------:R-:W-:Y:S02]  /*4aa0*/  PRMT R5, R21, 0x7632, R5 ;  /* 0x0000763215057816 */ /* 0x000fe40000000005 */
[----:B------:R-:W-:Y:S02]  /*4ab0*/  PRMT R125, R22, 0x7632, R125 ;  /* 0x00007632167d7816 */ /* 0x000fe4000000007d */
[----:B------:R-:W-:Y:S02]  /*4ac0*/  PRMT R128, R23, 0x7632, R128 ;  /* 0x0000763217807816 */ /* 0x000fe40000000080 */
[----:B------:R-:W-:-:S02]  /*4ad0*/  ISETP.GE.U32.AND P3, PT, R86, UR32, PT ;  /* 0x0000002056007c0c */ /* 0x000fc4000bf66070 */
[----:B------:R-:W-:Y:S02]  /*4ae0*/  ISETP.GE.U32.AND P0, PT, R88, UR32, PT ;  /* 0x0000002058007c0c */ /* 0x000fe4000bf06070 */
[----:B------:R-:W-:Y:S02]  /*4af0*/  ISETP.GE.U32.AND P6, PT, R90, UR32, PT ;  /* 0x000000205a007c0c */ /* 0x000fe4000bfc6070 */
[----:B-1----:R-:W-:Y:S02]  /*4b00*/  FSEL R152, R126, 1, !P2 ;  /* 0x3f8000007e987808 */ /* 0x002fe40005000000 */
[----:B------:R-:W-:Y:S02]  /*4b10*/  SHF.L.U32 R21, R21, 0x10, RZ ;  /* 0x0000001015157819 */ /* 0x000fe400000006ff */
[----:B------:R-:W-:Y:S02]  /*4b20*/  SHF.L.U32 R22, R22, 0x10, RZ ;  /* 0x0000001016167819 */ /* 0x000fe400000006ff */
[----:B------:R-:W-:-:S02]  /*4b30*/  SHF.L.U32 R23, R23, 0x10, RZ ;  /* 0x0000001017177819 */ /* 0x000fc400000006ff */
[----:B------:R-:W-:Y:S02]  /*4b40*/  FSEL R140, R140, 1, !P3 ;  /* 0x3f8000008c8c7808 */ /* 0x000fe40005800000 */
[----:B------:R-:W-:Y:S02]  /*4b50*/  FSEL R139, R139, 1, !P0 ;  /* 0x3f8000008b8b7808 */ /* 0x000fe40004000000 */
[----:B-----5:R-:W-:Y:S02]  /*4b60*/  FSEL R137, R137, 1, !P6 ;  /* 0x3f80000089897808 */ /* 0x020fe40007000000 */
[----:B------:R-:W-:Y:S02]  /*4b70*/  FSEL R149, R4, RZ, !P2 ;  /* 0x000000ff04957208 */ /* 0x000fe40005000000 */
        /* <DEDUP_REMOVED lines=23> */
[----:B------:R-:W2:Y:S02]  /*4cf0*/  LDG.E.U16 R4, desc[UR24][R4.64] ;  /* 0x0000001804047981 */ /* 0x000ea4000c1e1500 */
[----:B--2---:R-:W-:Y:S01]  /*4d00*/  SHF.L.U32 R9, R4, 0x10, RZ ;  /* 0x0000001004097819 */ /* 0x004fe200000006ff */
[----:B------:R-:W-:Y:S06]  /*4d10*/  BRA `(.L_x_7872) ;  /* 0x0000000000187947 */ /* 0x000fec0003800000 */
.L_x_7873:
[----:B------:R-:W-:Y:S01]  /*4d20*/  MOV R9, RZ ;  /* 0x000000ff00097202 */ /* 0x000fe20000000f00 */
[----:B------:R-:W-:Y:S06]  /*4d30*/  @!P1 BRA `(.L_x_7872) ;  /* 0x0000000000109947 */ /* 0x000fec0003800000 */
[----:B------:R-:W-:Y:S02]  /*4d40*/  MOV R4, R96 ;  /* 0x0000006000047202 */ /* 0x000fe40000000f00 */
[----:B------:R-:W-:-:S05]  /*4d50*/  MOV R5, R95 ;  /* 0x0000005f00057202 */ /* 0x000fca0000000f00 */
[----:B------:R-:W2:Y:S02]  /*4d60*/  LDG.E.U16 R9, desc[UR24][R4.64] ;  /* 0x0000001804097981 */ /* 0x000ea4000c1e1500 */
[----:B--2---:R-:W-:-:S07]  /*4d70*/  SHF.L.U32 R9, R9, 0x10, RZ ;  /* 0x0000001009097819 */ /* 0x004fce00000006ff */
.L_x_7872:
        /* <DEDUP_REMOVED lines=92> */
.L_x_7875:
[----:B------:R-:W-:Y:S05]  /*5340*/  BSYNC.RECONVERGENT B0 ;  /* 0x0000000000007941 */ /* 0x000fea0003800200 */
.L_x_7874:
        /* <DEDUP_REMOVED lines=46> */
.L_x_7878:
[----:B------:R-:W-:-:S04]  /*5630*/  ISETP.NE.AND P0, PT, R6, UR5, PT ;  /* 0x0000000506007c0c */ /* 0x000fc8000bf05270 */
[----:B------:R-:W-:-:S13]  /*5640*/  ISETP.NE.OR P0, PT, RZ, UR13, P0 ;  /* 0x0000000dff007c0c */ /* 0x000fda0008705670 */
[----:B------:R-:W-:Y:S02]  /*5650*/  @!P0 F2FP.BF16.F32.PACK_AB R5, RZ, R5 ;  /* 0x00000005ff05823e */ /* 0x000fe400000010ff */
[----:B------:R-:W-:Y:S02]  /*5660*/  @!P0 MOV R4, R96 ;  /* 0x0000006000048202 */ /* 0x000fe40000000f00 */
[----:B------:R-:W-:Y:S02]  /*5670*/  PRMT R6, R5, 0x7610, R6 ;  /* 0x0000761005067816 */ /* 0x000fe40000000006 */
[----:B------:R-:W-:-:S05]  /*5680*/  @!P0 MOV R5, R95 ;  /* 0x0000005f00058202 */ /* 0x000fca0000000f00 */
[----:B------:R2:W-:Y:S02]  /*5690*/  @!P0 STG.E.U16 desc[UR24][R4.64], R6 ;  /* 0x0000000604008986 */ /* 0x0005e4000c101518 */
.L_x_7877:
[----:B------:R-:W-:Y:S05]  /*56a0*/  BSYNC.RECONVERGENT B0 ;  /* 0x0000000000007941 */ /* 0x000fea0003800200 */
.L_x_7876:
[----:B------:R-:W-:Y:S01]  /*56b0*/  ULEA UR10, UP0, UR20, UR10, 0x2 ;  /* 0x0000000a140a7291 */ /* 0x000fe2000f8010ff */
[----:B------:R-:W-:Y:S01]  /*56c0*/  LEA R96, P3, R36, R96, 0x1 ;  /* 0x0000006024607211 */ /* 0x000fe200078608ff */
[----:B------:R-:W-:Y:S01]  /*56d0*/  UIADD3 UR8, UPT, UPT, UR8, 0x1, URZ ;  /* 0x0000000108087890 */ /* 0x000fe2000fffe0ff */
[----:B------:R-:W-:Y:S01]  /*56e0*/  LEA R30, P0, R32, R30, 0x1 ;  /* 0x0000001e201e7211 */ /* 0x000fe200078008ff */
[----:B------:R-:W-:Y:S01]  /*56f0*/  UIADD3.X UR11, UPT, UPT, UR11, UR12, URZ, UP0, !UPT ;  /* 0x0000000c0b0b7290 */ /* 0x000fe200087fe4ff */
[----:B-1----:R-:W-:Y:S01]  /*5700*/  LEA R7, P2, R34, R56, 0x1 ;  /* 0x0000003822077211 */ /* 0x002fe200078408ff */
        /* <DEDUP_REMOVED lines=24> */
.L_x_7871:
[----:B------:R-:W-:Y:S01]  /*5890*/  BAR.SYNC.DEFER_BLOCKING 0x0 ;  /* 0x0000000000007b1d */ /* 0x000fe20000010000 */
[----:B------:R-:W-:Y:S02]  /*58a0*/  F2FP.BF16.F32.PACK_AB R7, R67, R60 ;  /* 0x0000003c4307723e */ /* 0x000fe400000010ff */
[----:B--2---:R-:W-:Y:S02]  /*58b0*/  F2FP.BF16.F32.PACK_AB R6, R68, R59 ;  /* 0x0000003b4406723e */ /* 0x004fe400000010ff */
[----:B------:R-:W-:Y:S01]  /*58c0*/  F2FP.BF16.F32.PACK_AB R5, R65, R58 ;  /* 0x0000003a4105723e */ /* 0x000fe200000010ff */
        /* <DEDUP_REMOVED lines=216> */
.L_x_7881:
        /* <DEDUP_REMOVED lines=11> */
.L_x_8130:


//--------------------- .text._Z25selective_scan_fwd_kernelI32Selective_Scan_fwd_kernel_traitsILi64ELi16ELi1ELb1ELb1ELb1ELb1ELb1EN3c108BFloat16EfS2_EEv13SSMParamsBase --------------------------
	.section	.text._Z25selective_scan_fwd_kernelI32Selective_Scan_fwd_kernel_traitsILi64ELi16ELi1ELb1ELb1ELb1ELb1ELb1EN3c108BFloat16EfS2_EEv13SSMParamsBase,"ax",@progbits
	.align	128
        .global         _Z25selective_scan_fwd_kernelI32Selective_Scan_fwd_kernel_traitsILi64ELi16ELi1ELb1ELb1ELb1ELb1ELb1EN3c108BFloat16EfS2_EEv13SSMParamsBase
        .type           _Z25selective_scan_fwd_kernelI32Selective_Scan_fwd_kernel_traitsILi64ELi16ELi1ELb1ELb1ELb1ELb1ELb1EN3c108BFloat16EfS2_EEv13SSMParamsBase,@function
        .size           _Z25selective_scan_fwd_kernelI32Selective_Scan_fwd_kernel_traitsILi64ELi16ELi1ELb1ELb1ELb1ELb1ELb1EN3c108BFloat16EfS2_EEv13SSMParamsBase,(.L_x_8131 - _Z25selective_scan_fwd_kernelI32Selective_Scan_fwd_kernel_traitsILi64ELi16ELi1ELb1ELb1ELb1ELb1ELb1EN3c108BFloat16EfS2_EEv13SSMParamsBase)
        .other          _Z25selective_scan_fwd_kernelI32Selective_Scan_fwd_kernel_traitsILi64ELi16ELi1ELb1ELb1ELb1ELb1ELb1EN3c108BFloat16EfS2_EEv13SSMParamsBase,@"STO_CUDA_ENTRY STV_DEFAULT"
_Z25selective_scan_fwd_kernelI32Selective_Scan_fwd_kernel_traitsILi64ELi16ELi1ELb1ELb1ELb1ELb1ELb1EN3c108BFloat16EfS2_EEv13SSMParamsBase:
.text._Z25selective_scan_fwd_kernelI32Selective_Scan_fwd_kernel_traitsILi64ELi16ELi1ELb1ELb1ELb1ELb1ELb1EN3c108BFloat16EfS2_EEv13SSMParamsBase:
        /* <DEDUP_REMOVED lines=57> */
.L_x_7882:
        /* <DEDUP_REMOVED lines=99> */
.L_x_7883:
        /* <DEDUP_REMOVED lines=10> */
.L_x_7884:
        /* <DEDUP_REMOVED lines=100> */
.L_x_7885:
        /* <DEDUP_REMOVED lines=33> */
.L_x_7886:
        /* <DEDUP_REMOVED lines=23> */
.L_x_7930:
        /* <DEDUP_REMOVED lines=369> */
.L_x_7888:
[----:B------:R-:W-:Y:S05]  /*2b30*/  BSYNC.RECONVERGENT B0 ;  /* 0x0000000000007941 */ /* 0x000fea0003800200 */
.L_x_7887:
        /* <DEDUP_REMOVED lines=38> */
.L_x_7890:
[----:B------:R-:W-:Y:S05]  /*2da0*/  BSYNC.RECONVERGENT B0 ;  /* 0x0000000000007941 */ /* 0x000fea0003800200 */
.L_x_7889:
        /* <DEDUP_REMOVED lines=38> */
.L_x_7892:
[----:B------:R-:W-:Y:S05]  /*3010*/  BSYNC.RECONVERGENT B0 ;  /* 0x0000000000007941 */ /* 0x000fea0003800200 */
.L_x_7891:
        /* <DEDUP_REMOVED lines=38> */
.L_x_7894:
[----:B------:R-:W-:Y:S05]  /*3280*/  BSYNC.RECONVERGENT B0 ;  /* 0x0000000000007941 */ /* 0x000fea0003800200 */
.L_x_7893:
        /* <DEDUP_REMOVED lines=38> */
.L_x_7896:
[----:B------:R-:W-:Y:S05]  /*34f0*/  BSYNC.RECONVERGENT B0 ;  /* 0x0000000000007941 */ /* 0x000fea0003800200 */
.L_x_7895:
        /* <DEDUP_REMOVED lines=38> */
.L_x_7898:
[----:B------:R-:W-:Y:S05]  /*3760*/  BSYNC.RECONVERGENT B0 ;  /* 0x0000000000007941 */ /* 0x000fea0003800200 */
.L_x_7897:
        /* <DEDUP_REMOVED lines=38> */
.L_x_7900:
[----:B------:R-:W-:Y:S05]  /*39d0*/  BSYNC.RECONVERGENT B0 ;  /* 0x0000000000007941 */ /* 0x000fea0003800200 */
.L_x_7899:
        /* <DEDUP_REMOVED lines=38> */
.L_x_7902:
[----:B------:R-:W-:Y:S05]  /*3c40*/  BSYNC.RECONVERGENT B0 ;  /* 0x0000000000007941 */ /* 0x000fea0003800200 */
.L_x_7901:
        /* <DEDUP_REMOVED lines=38> */
.L_x_7904:
[----:B------:R-:W-:Y:S05]  /*3eb0*/  BSYNC.RECONVERGENT B0 ;  /* 0x0000000000007941 */ /* 0x000fea0003800200 */
.L_x_7903:
        /* <DEDUP_REMOVED lines=38> */
.L_x_7906:
[----:B------:R-:W-:Y:S05]  /*4120*/  BSYNC.RECONVERGENT B0 ;  /* 0x0000000000007941 */ /* 0x000fea0003800200 */
.L_x_7905:
        /* <DEDUP_REMOVED lines=38> */
.L_x_7908:
[----:B------:R-:W-:Y:S05]  /*4390*/  BSYNC.RECONVERGENT B0 ;  /* 0x0000000000007941 */ /* 0x000fea0003800200 */
.L_x_7907:
        /* <DEDUP_REMOVED lines=38> */
.L_x_7910:
[----:B------:R-:W-:Y:S05]  /*4600*/  BSYNC.RECONVERGENT B0 ;  /* 0x0000000000007941 */ /* 0x000fea0003800200 */
.L_x_7909:
        /* <DEDUP_REMOVED lines=38> */
.L_x_7912:
[----:B------:R-:W-:Y:S05]  /*4870*/  BSYNC.RECONVERGENT B0 ;  /* 0x0000000000007941 */ /* 0x000fea0003800200 */
.L_x_7911:
        /* <DEDUP_REMOVED lines=39> */
.L_x_7914:
[----:B------:R-:W-:Y:S05]  /*4af0*/  BSYNC.RECONVERGENT B0 ;  /* 0x0000000000007941 */ /* 0x000fea0003800200 */
.L_x_7913:
        /* <DEDUP_REMOVED lines=43> */
.L_x_7916:
[----:B------:R-:W-:Y:S05]  /*4db0*/  BSYNC.RECONVERGENT B0 ;  /* 0x0000000000007941 */ /* 0x000fea0003800200 */
.L_x_7915:
        /* <DEDUP_REMOVED lines=43> */
.L_x_7918:
[----:B------:R-:W-:Y:S05]  /*5070*/  BSYNC.RECONVERGENT B0 ;  /* 0x0000000000007941 */ /* 0x000fea0003800200 */
.L_x_7917:
        /* <DEDUP_REMOVED lines=70> */
.L_x_7929:
        /* <DEDUP_REMOVED lines=451> */
.L_x_7921:
        /* <DEDUP_REMOVED lines=8> */
.L_x_7920:
        /* <DEDUP_REMOVED lines=98> */
.L_x_7923:
[----:B------:R-:W-:Y:S05]  /*77b0*/  BSYNC.RECONVERGENT B0 ;  /* 0x0000000000007941 */ /* 0x000fea0003800200 */
.L_x_7922:
        /* <DEDUP_REMOVED lines=40> */
.L_x_7927:
        /* <DEDUP_REMOVED lines=33> */
.L_x_7928:
        /* <DEDUP_REMOVED lines=11> */
.L_x_7926:
        /* <DEDUP_REMOVED lines=12> */
.L_x_7925:
[----:B------:R-:W-:Y:S05]  /*7dc0*/  BSYNC.RECONVERGENT B0 ;  /* 0x0000000000007941 */ /* 0x000fea0003800200 */
.L_x_7924:
        /* <DEDUP_REMOVED lines=32> */
.L_x_7919:
        /* <DEDUP_REMOVED lines=437> */
.L_x_7931:
        /* <DEDUP_REMOVED lines=14> */
.L_x_8131:


//--------------------- .nv.shared._Z25selective_scan_fwd_kernelI32Selective_Scan_fwd_kernel_traitsILi128ELi16ELi1ELb0ELb1ELb1ELb0ELb0EfffEEv13SSMParamsBase --------------------------
	.section	.nv.shared._Z25selective_scan_fwd_kernelI32Selective_Scan_fwd_kernel_traitsILi128ELi16ELi1ELb0ELb1ELb1ELb0ELb0EfffEEv13SSMParamsBase,"aw",@nobits
	.sectionflags	@""
	.align	16
	.zero		1024


//--------------------- .nv.shared.reserved.0     --------------------------
	.section	.nv.shared.reserved.0,"aw",@nobits
	.weak		__nv_reservedSMEM_offset_0_alias
	.size		__nv_reservedSMEM_offset_0_alias, 0, 64
	.other		__nv_reservedSMEM_offset_0_alias,@"STO_CUDA_RESERVED_SHARED STV_DEFAULT"
__nv_reservedSMEM_offset_0_alias:
	.zero		0
	.zero		64


//--------------------- .nv.global                --------------------------
	.section	.nv.global,"aw",@nobits
.nv.global:
	.type		_ZN52_INTERNAL_8d0413da_21_selective_scan_fwd_cu_9934c4754cuda3std3__48in_placeE,@object
	.size		_ZN52_INTERNAL_8d0413da_21_selective_scan_fwd_cu_9934c4754cuda3std3__48in_placeE,(_ZN52_INTERNAL_8d0413da_21_selective_scan_fwd_cu_9934c4754cuda3std6ranges3__45__cpo8distanceE - _ZN52_INTERNAL_8d0413da_21_selective_scan_fwd_cu_9934c4754cuda3std3__48in_placeE)
_ZN52_INTERNAL_8d0413da_21_selective_scan_fwd_cu_9934c4754cuda3std3__48in_placeE:
	.zero		1
	.type		_ZN52_INTERNAL_8d0413da_21_selective_scan_fwd_cu_9934c4754cuda3std6ranges3__45__cpo8distanceE,@object
	.size		_ZN52_INTERNAL_8d0413da_21_selective_scan_fwd_cu_9934c4754cuda3std6ranges3__45__cpo8distanceE,(_ZN52_INTERNAL_8d0413da_21_selective_scan_fwd_cu_9934c4754cuda3std3__45__cpo6cbeginE - _ZN52_INTERNAL_8d0413da_21_selective_scan_fwd_cu_9934c4754cuda3std6ranges3__45__cpo8distanceE)
_ZN52_INTERNAL_8d0413da_21_selective_scan_fwd_cu_9934c4754cuda3std6ranges3__45__cpo8distanceE:
	.zero		1
	.type		_ZN52_INTERNAL_8d0413da_21_selective_scan_fwd_cu_9934c4754cuda3std3__45__cpo6cbeginE,@object
	.size		_ZN52_INTERNAL_8d0413da_21_selective_scan_fwd_cu_9934c4754cuda3std3__45__cpo6cbeginE,(_ZN52_INTERNAL_8d0413da_21_selective_scan_fwd_cu_9934c4754cuda3std6ranges3__45__cpo7advanceE - _ZN52_INTERNAL_8d0413da_21_selective_scan_fwd_cu_9934c4754cuda3std3__45__cpo6cbeginE)
_ZN52_INTERNAL_8d0413da_21_selective_scan_fwd_cu_9934c4754cuda3std3__45__cpo6cbeginE:
	.zero		1
	.type		_ZN52_INTERNAL_8d0413da_21_selective_scan_fwd_cu_9934c4754cuda3std6ranges3__45__cpo7advanceE,@object
	.size		_ZN52_INTERNAL_8d0413da_21_selective_scan_fwd_cu_9934c4754cuda3std6ranges3__45__cpo7advanceE,(_ZN52_INTERNAL_8d0413da_21_selective_scan_fwd_cu_9934c4754cuda3std3__45__cpo7crbeginE - _ZN52_INTERNAL_8d0413da_21_selective_scan_fwd_cu_9934c4754cuda3std6ranges3__45__cpo7advanceE)
_ZN52_INTERNAL_8d0413da_21_selective_scan_fwd_cu_9934c4754cuda3std6ranges3__45__cpo7advanceE:
	.zero		1
	.type		_ZN52_INTERNAL_8d0413da_21_selective_scan_fwd_cu_9934c4754cuda3std3__45__cpo7crbeginE,@object
	.size		_ZN52_INTERNAL_8d0413da_21_selective_scan_fwd_cu_9934c4754cuda3std3__45__cpo7crbeginE,(_ZN52_INTERNAL_8d0413da_21_selective_scan_fwd_cu_9934c4754cuda3std6ranges3__45__cpo4dataE - _ZN52_INTERNAL_8d0413da_21_selective_scan_fwd_cu_9934c4754cuda3std3__45__cpo7crbeginE)
_ZN52_INTERNAL_8d0413da_21_selective_scan_fwd_cu_9934c4754cuda3std3__45__cpo7crbeginE:
	.zero		1
	.type		_ZN52_INTERNAL_8d0413da_21_selective_scan_fwd_cu_9934c4754cuda3std6ranges3__45__cpo4dataE,@object
	.size		_ZN52_INTERNAL_8d0413da_21_selective_scan_fwd_cu_9934c4754cuda3std6ranges3__45__cpo4dataE,(_ZN52_INTERNAL_8d0413da_21_selective_scan_fwd_cu_9934c4754cuda3std6ranges3__45__cpo5beginE - _ZN52_INTERNAL_8d0413da_21_selective_scan_fwd_cu_9934c4754cuda3std6ranges3__45__cpo4dataE)
_ZN52_INTERNAL_8d0413da_21_selective_scan_fwd_cu_9934c4754cuda3std6ranges3__45__cpo4dataE:
	.zero		1
	.type		_ZN52_INTERNAL_8d0413da_21_selective_scan_fwd_cu_9934c4754cuda3std6ranges3__45__cpo5beginE,@object
	.size		_ZN52_INTERNAL_8d0413da_21_selective_scan_fwd_cu_9934c4754cuda3std6ranges3__45__cpo5beginE,(_ZN52_INTERNAL_8d0413da_21_selective_scan_fwd_cu_9934c4754cuda3std3__454_GLOBAL__N__8d0413da_21_selective_scan_fwd_cu_9934c4756ignoreE - _ZN52_INTERNAL_8d0413da_21_selective_scan_fwd_cu_9934c4754cuda3std6ranges3__45__cpo5beginE)
_ZN52_INTERNAL_8d0413da_21_selective_scan_fwd_cu_9934c4754cuda3std6ranges3__45__cpo5beginE:
	.zero		1
	.type		_ZN52_INTERNAL_8d0413da_21_selective_scan_fwd_cu_9934c4754cuda3std3__454_GLOBAL__N__8d0413da_21_selective_scan_fwd_cu_9934c4756ignoreE,@object
	.size		_ZN52_INTERNAL_8d0413da_21_selective_scan_fwd_cu_9934c4754cuda3std3__454_GLOBAL__N__8d0413da_21_selective_scan_fwd_cu_9934c4756ignoreE,(_ZN52_INTERNAL_8d0413da_21_selective_scan_fwd_cu_9934c4754cuda3std6ranges3__45__cpo4sizeE - _ZN52_INTERNAL_8d0413da_21_selective_scan_fwd_cu_9934c4754cuda3std3__454_GLOBAL__N__8d0413da_21_selective_scan_fwd_cu_9934c4756ignoreE)
_ZN52_INTERNAL_8d0413da_21_selective_scan_fwd_cu_9934c4754cuda3std3__454_GLOBAL__N__8d0413da_21_selective_scan_fwd_cu_9934c4756ignoreE:
	.zero		1
	.type		_ZN52_INTERNAL_8d0413da_21_selective_scan_fwd_cu_9934c4754cuda3std6ranges3__45__cpo4sizeE,@object
	.size		_ZN52_INTERNAL_8d0413da_21_selective_scan_fwd_cu_9934c4754cuda3std6ranges3__45__cpo4sizeE,(_ZN52_INTERNAL_8d0413da_21_selective_scan_fwd_cu_9934c4754cuda3std3__45__cpo5beginE - _ZN52_INTERNAL_8d0413da_21_selective_scan_fwd_cu_9934c4754cuda3std6ranges3__45__cpo4sizeE)
_ZN52_INTERNAL_8d0413da_21_selective_scan_fwd_cu_9934c4754cuda3std6ranges3__45__cpo4sizeE:
	.zero		1
	.type		_ZN52_INTERNAL_8d0413da_21_selective_scan_fwd_cu_9934c4754cuda3std3__45__cpo5beginE,@object
	.size		_ZN52_INTERNAL_8d0413da_21_selective_scan_fwd_cu_9934c4754cuda3std3__45__cpo5beginE,(_ZN52_INTERNAL_8d0413da_21_selective_scan_fwd_cu_9934c4754cuda3std6ranges3__45__cpo6cbeginE - _ZN52_INTERNAL_8d0413da_21_selective_scan_fwd_cu_9934c4754cuda3std3__45__cpo5beginE)
_ZN52_INTERNAL_8d0413da_21_selective_scan_fwd_cu_9934c4754cuda3std3__45__cpo5beginE:
	.zero		1
	.type		_ZN52_INTERNAL_8d0413da_21_selective_scan_fwd_cu_9934c4754cuda3std6ranges3__45__cpo6cbeginE,@object
	.size		_ZN52_INTERNAL_8d0413da_21_selective_scan_fwd_cu_9934c4754cuda3std6ranges3__45__cpo6cbeginE,(_ZN52_INTERNAL_8d0413da_21_selective_scan_fwd_cu_9934c4754cuda3std3__45__cpo6rbeginE - _ZN52_INTERNAL_8d0413da_21_selective_scan_fwd_cu_9934c4754cuda3std6ranges3__45__cpo6cbeginE)
_ZN52_INTERNAL_8d0413da_21_selective_scan_fwd_cu_9934c4754cuda3std6ranges3__45__cpo6cbeginE:
	.zero		1
	.type		_ZN52_INTERNAL_8d0413da_21_selective_scan_fwd_cu_9934c4754cuda3std3__45__cpo6rbeginE,@object
	.size		_ZN52_INTERNAL_8d0413da_21_selective_scan_fwd_cu_9934c4754cuda3std3__45__cpo6rbeginE,(_ZN52_INTERNAL_8d0413da_21_selective_scan_fwd_cu_9934c4754cuda3std6ranges3__45__cpo4nextE - _ZN52_INTERNAL_8d0413da_21_selective_scan_fwd_cu_9934c4754cuda3std3__45__cpo6rbeginE)
_ZN52_INTERNAL_8d0413da_21_selective_scan_fwd_cu_9934c4754cuda3std3__45__cpo6rbeginE:
	.zero		1
	.type		_ZN52_INTERNAL_8d0413da_21_selective_scan_fwd_cu_9934c4754cuda3std6ranges3__45__cpo4nextE,@object
	.size		_ZN52_INTERNAL_8d0413da_21_selective_scan_fwd_cu_9934c4754cuda3std6ranges3__45__cpo4nextE,(_ZN52_INTERNAL_8d0413da_21_selective_scan_fwd_cu_9934c4754cuda3std6ranges3__45__cpo4swapE - _ZN52_INTERNAL_8d0413da_21_selective_scan_fwd_cu_9934c4754cuda3std6ranges3__45__cpo4nextE)
_ZN52_INTERNAL_8d0413da_21_selective_scan_fwd_cu_9934c4754cuda3std6ranges3__45__cpo4nextE:
	.zero		1
	.type		_ZN52_INTERNAL_8d0413da_21_selective_scan_fwd_cu_9934c4754cuda3std6ranges3__45__cpo4swapE,@object
	.size		_ZN52_INTERNAL_8d0413da_21_selective_scan_fwd_cu_9934c4754cuda3std6ranges3__45__cpo4swapE,(_ZN52_INTERNAL_8d0413da_21_selective_scan_fwd_cu_9934c4754cuda3std3__420unreachable_sentinelE - _ZN52_INTERNAL_8d0413da_21_selective_scan_fwd_cu_9934c4754cuda3std6ranges3__45__cpo4swapE)
_ZN52_INTERNAL_8d0413da_21_selective_scan_fwd_cu_9934c4754cuda3std6ranges3__45__cpo4swapE:
	.zero		1
	.type		_ZN52_INTERNAL_8d0413da_21_selective_scan_fwd_cu_9934c4754cuda3std3__420unreachable_sentinelE,@object
	.size		_ZN52_INTERNAL_8d0413da_21_selective_scan_fwd_cu_9934c4754cuda3std3__420unreachable_sentinelE,(_ZN52_INTERNAL_8d0413da_21_selective_scan_fwd_cu_9934c4756thrust24THRUST_300001_SM_1000_NS6system6detail10sequential3seqE - _ZN52_INTERNAL_8d0413da_21_selective_scan_fwd_cu_9934c4754cuda3std3__420unreachable_sentinelE)
_ZN52_INTERNAL_8d0413da_21_selective_scan_fwd_cu_9934c4754cuda3std3__420unreachable_sentinelE:
	.zero		1
	.type		_ZN52_INTERNAL_8d0413da_21_selective_scan_fwd_cu_9934c4756thrust24THRUST_300001_SM_1000_NS6system6detail10sequential3seqE,@object
	.size		_ZN52_INTERNAL_8d0413da_21_selective_scan_fwd_cu_9934c4756thrust24THRUST_300001_SM_1000_NS6system6detail10sequential3seqE,(_ZN52_INTERNAL_8d0413da_21_selective_scan_fwd_cu_9934c4754cuda3std3__45__cpo4cendE - _ZN52_INTERNAL_8d0413da_21_selective_scan_fwd_cu_9934c4756thrust24THRUST_300001_SM_1000_NS6system6detail10sequential3seqE)
_ZN52_INTERNAL_8d0413da_21_selective_scan_fwd_cu_9934c4756thrust24THRUST_300001_SM_1000_NS6system6detail10sequential3seqE:
	.zero		1
	.type		_ZN52_INTERNAL_8d0413da_21_selective_scan_fwd_cu_9934c4754cuda3std3__45__cpo4cendE,@object
	.size		_ZN52_INTERNAL_8d0413da_21_selective_scan_fwd_cu_9934c4754cuda3std3__45__cpo4cendE,(_ZN52_INTERNAL_8d0413da_21_selective_scan_fwd_cu_9934c4754cuda3std6ranges3__45__cpo9iter_swapE - _ZN52_INTERNAL_8d0413da_21_selective_scan_fwd_cu_9934c4754cuda3std3__45__cpo4cendE)
_ZN52_INTERNAL_8d0413da_21_selective_scan_fwd_cu_9934c4754cuda3std3__45__cpo4cendE:
	.zero		1
	.type		_ZN52_INTERNAL_8d0413da_21_selective_scan_fwd_cu_9934c4754cuda3std6ranges3__45__cpo9iter_swapE,@object
	.size		_ZN52_INTERNAL_8d0413da_21_selective_scan_fwd_cu_9934c4754cuda3std6ranges3__45__cpo9iter_swapE,(_ZN52_INTERNAL_8d0413da_21_selective_scan_fwd_cu_9934c4754cuda3std3__45__cpo5crendE - _ZN52_INTERNAL_8d0413da_21_selective_scan_fwd_cu_9934c4754cuda3std6ranges3__45__cpo9iter_swapE)
_ZN52_INTERNAL_8d0413da_21_selective_scan_fwd_cu_9934c4754cuda3std6ranges3__45__cpo9iter_swapE:
	.zero		1
	.type		_ZN52_INTERNAL_8d0413da_21_selective_scan_fwd_cu_9934c4754cuda3std3__45__cpo5crendE,@object
	.size		_ZN52_INTERNAL_8d0413da_21_selective_scan_fwd_cu_9934c4754cuda3std3__45__cpo5crendE,(_ZN52_INTERNAL_8d0413da_21_selective_scan_fwd_cu_9934c4754cuda3std6ranges3__45__cpo5cdataE - _ZN52_INTERNAL_8d0413da_21_selective_scan_fwd_cu_9934c4754cuda3std3__45__cpo5crendE)
_ZN52_INTERNAL_8d0413da_21_selective_scan_fwd_cu_9934c4754cuda3std3__45__cpo5crendE:
	.zero		1
	.type		_ZN52_INTERNAL_8d0413da_21_selective_scan_fwd_cu_9934c4754cuda3std6ranges3__45__cpo5cdataE,@object
	.size		_ZN52_INTERNAL_8d0413da_21_selective_scan_fwd_cu_9934c4754cuda3std6ranges3__45__cpo5cdataE,(_ZN52_INTERNAL_8d0413da_21_selective_scan_fwd_cu_9934c4754cuda3std6ranges3__45__cpo3endE - _ZN52_INTERNAL_8d0413da_21_selective_scan_fwd_cu_9934c4754cuda3std6ranges3__45__cpo5cdataE)
_ZN52_INTERNAL_8d0413da_21_selective_scan_fwd_cu_9934c4754cuda3std6ranges3__45__cpo5cdataE:
	.zero		1
	.type		_ZN52_INTERNAL_8d0413da_21_selective_scan_fwd_cu_9934c4754cuda3std6ranges3__45__cpo3endE,@object
	.size		_ZN52_INTERNAL_8d0413da_21_selective_scan_fwd_cu_9934c4754cuda3std6ranges3__45__cpo3endE,(_ZN52_INTERNAL_8d0413da_21_selective_scan_fwd_cu_9934c4754cuda3std3__419piecewise_constructE - _ZN52_INTERNAL_8d0413da_21_selective_scan_fwd_cu_9934c4754cuda3std6ranges3__45__cpo3endE)
_ZN52_INTERNAL_8d0413da_21_selective_scan_fwd_cu_9934c4754cuda3std6ranges3__45__cpo3endE:
	.zero		1
	.type		_ZN52_INTERNAL_8d0413da_21_selective_scan_fwd_cu_9934c4754cuda3std3__419piecewise_constructE,@object
	.size		_ZN52_INTERNAL_8d0413da_21_selective_scan_fwd_cu_9934c4754cuda3std3__419piecewise_constructE,(_ZN52_INTERNAL_8d0413da_21_selective_scan_fwd_cu_9934c4754cuda3std6ranges3__45__cpo5ssizeE - _ZN52_INTERNAL_8d0413da_21_selective_scan_fwd_cu_9934c4754cuda3std3__419piecewise_constructE)
_ZN52_INTERNAL_8d0413da_21_selective_scan_fwd_cu_9934c4754cuda3std3__419piecewise_constructE:
	.zero		1
	.type		_ZN52_INTERNAL_8d0413da_21_selective_scan_fwd_cu_9934c4754cuda3std6ranges3__45__cpo5ssizeE,@object
	.size		_ZN52_INTERNAL_8d0413da_21_selective_scan_fwd_cu_9934c4754cuda3std6ranges3__45__cpo5ssizeE,(_ZN52_INTERNAL_8d0413da_21_selective_scan_fwd_cu_9934c4754cuda3std3__45__cpo3endE - _ZN52_INTERNAL_8d0413da_21_selective_scan_fwd_cu_9934c4754cuda3std6ranges3__45__cpo5ssizeE)
_ZN52_INTERNAL_8d0413da_21_selective_scan_fwd_cu_9934c4754cuda3std6ranges3__45__cpo5ssizeE:
	.zero		1
	.type		_ZN52_INTERNAL_8d0413da_21_selective_scan_fwd_cu_9934c4754cuda3std3__45__cpo3endE,@object
	.size		_ZN52_INTERNAL_8d0413da_21_selective_scan_fwd_cu_9934c4754cuda3std3__45__cpo3endE,(_ZN52_INTERNAL_8d0413da_21_selective_scan_fwd_cu_9934c4754cuda3std6ranges3__45__cpo4cendE - _ZN52_INTERNAL_8d0413da_21_selective_scan_fwd_cu_9934c4754cuda3std3__45__cpo3endE)
_ZN52_INTERNAL_8d0413da_21_selective_scan_fwd_cu_9934c4754cuda3std3__45__cpo3endE:
	.zero		1
	.type		_ZN52_INTERNAL_8d0413da_21_selective_scan_fwd_cu_9934c4754cuda3std6ranges3__45__cpo4cendE,@object
	.size		_ZN52_INTERNAL_8d0413da_21_selective_scan_fwd_cu_9934c4754cuda3std6ranges3__45__cpo4cendE,(_ZN52_INTERNAL_8d0413da_21_selective_scan_fwd_cu_9934c4754cuda3std3__45__cpo4rendE - _ZN52_INTERNAL_8d0413da_21_selective_scan_fwd_cu_9934c4754cuda3std6ranges3__45__cpo4cendE)
_ZN52_INTERNAL_8d0413da_21_selective_scan_fwd_cu_9934c4754cuda3std6ranges3__45__cpo4cendE:
	.zero		1
	.type		_ZN52_INTERNAL_8d0413da_21_selective_scan_fwd_cu_9934c4754cuda3std3__45__cpo4rendE,@object
	.size		_ZN52_INTERNAL_8d0413da_21_selective_scan_fwd_cu_9934c4754cuda3std3__45__cpo4rendE,(_ZN52_INTERNAL_8d0413da_21_selective_scan_fwd_cu_9934c4754cuda3std6ranges3__45__cpo4prevE - _ZN52_INTERNAL_8d0413da_21_selective_scan_fwd_cu_9934c4754cuda3std3__45__cpo4rendE)
_ZN52_INTERNAL_8d0413da_21_selective_scan_fwd_cu_9934c4754cuda3std3__45__cpo4rendE:
	.zero		1
	.type		_ZN52_INTERNAL_8d0413da_21_selective_scan_fwd_cu_9934c4754cuda3std6ranges3__45__cpo4prevE,@object
	.size		_ZN52_INTERNAL_8d0413da_21_selective_scan_fwd_cu_9934c4754cuda3std6ranges3__45__cpo4prevE,(_ZN52_INTERNAL_8d0413da_21_selective_scan_fwd_cu_9934c4754cuda3std6ranges3__45__cpo9iter_moveE - _ZN52_INTERNAL_8d0413da_21_selective_scan_fwd_cu_9934c4754cuda3std6ranges3__45__cpo4prevE)
_ZN52_INTERNAL_8d0413da_21_selective_scan_fwd_cu_9934c4754cuda3std6ranges3__45__cpo4prevE:
	.zero		1
	.type		_ZN52_INTERNAL_8d0413da_21_selective_scan_fwd_cu_9934c4754cuda3std6ranges3__45__cpo9iter_moveE,@object
	.size		_ZN52_INTERNAL_8d0413da_21_selective_scan_fwd_cu_9934c4754cuda3std6ranges3__45__cpo9iter_moveE,(.L_13 - _ZN52_INTERNAL_8d0413da_21_selective_scan_fwd_cu_9934c4754cuda3std6ranges3__45__cpo9iter_moveE)
_ZN52_INTERNAL_8d0413da_21_selective_scan_fwd_cu_9934c4754cuda3std6ranges3__45__cpo9iter_moveE:
	.zero		1
.L_13:


//--------------------- .nv.shared._Z25selective_scan_fwd_kernelI32Selective_Scan_fwd_kernel_traitsILi128ELi16ELi1ELb0ELb1ELb1ELb0ELb1EfffEEv13SSMParamsBase --------------------------
	.section	.nv.shared._Z25selective_scan_fwd_kernelI32Selective_Scan_fwd_kernel_traitsILi128ELi16ELi1ELb0ELb1ELb1ELb0ELb1EfffEEv13SSMParamsBase,"aw",@nobits
	.sectionflags	@""
	.align	16
	.zero		1024


//--------------------- .nv.shared._Z25selective_scan_fwd_kernelI32Selective_Scan_fwd_kernel_traitsILi128ELi16ELi1ELb0ELb1ELb1ELb1ELb0EfffEEv13SSMParamsBase --------------------------
	.section	.nv.shared._Z25selective_scan_fwd_kernelI32Selective_Scan_fwd_kernel_traitsILi128ELi16ELi1ELb0ELb1ELb1ELb1ELb0EfffEEv13SSMParamsBase,"aw",@nobits
	.sectionflags	@""
	.align	16
	.zero		1024


//--------------------- .nv.shared._Z25selective_scan_fwd_kernelI32Selective_Scan_fwd_kernel_traitsILi128ELi16ELi1ELb0ELb1ELb1ELb1ELb1EfffEEv13SSMParamsBase --------------------------
	.section	.nv.shared._Z25selective_scan_fwd_kernelI32Selective_Scan_fwd_kernel_traitsILi128ELi16ELi1ELb0ELb1ELb1ELb1ELb1EfffEEv13SSMParamsBase,"aw",@nobits
	.sectionflags	@""
	.align	16
	.zero		1024


//--------------------- .nv.shared._Z25selective_scan_fwd_kernelI32Selective_Scan_fwd_kernel_traitsILi128ELi16ELi1ELb1ELb1ELb1ELb0ELb0EfffEEv13SSMParamsBase --------------------------
	.section	.nv.shared._Z25selective_scan_fwd_kernelI32Selective_Scan_fwd_kernel_traitsILi128ELi16ELi1ELb1ELb1ELb1ELb0ELb0EfffEEv13SSMParamsBase,"aw",@nobits
	.sectionflags	@""
	.align	16
	.zero		1024


//--------------------- .nv.shared._Z25selective_scan_fwd_kernelI32Selective_Scan_fwd_kernel_traitsILi128ELi16ELi1ELb1ELb1ELb1ELb0ELb1EfffEEv13SSMParamsBase --------------------------
	.section	.nv.shared._Z25selective_scan_fwd_kernelI32Selective_Scan_fwd_kernel_traitsILi128ELi16ELi1ELb1ELb1ELb1ELb0ELb1EfffEEv13SSMParamsBase,"aw",@nobits
	.sectionflags	@""
	.align	16
	.zero		1024


//--------------------- .nv.shared._Z25selective_scan_fwd_kernelI32Selective_Scan_fwd_kernel_traitsILi128ELi16ELi1ELb1ELb1ELb1ELb1ELb0EfffEEv13SSMParamsBase --------------------------
	.section	.nv.shared._Z25selective_scan_fwd_kernelI32Selective_Scan_fwd_kernel_traitsILi128ELi16ELi1ELb1ELb1ELb1ELb1ELb0EfffEEv13SSMParamsBase,"aw",@nobits
	.sectionflags	@""
	.align	16
	.zero		1024


//--------------------- .nv.shared._Z25selective_scan_fwd_kernelI32Selective_Scan_fwd_kernel_traitsILi128ELi16ELi1ELb1ELb1ELb1ELb1ELb1EfffEEv13SSMParamsBase --------------------------
	.section	.nv.shared._Z25selective_scan_fwd_kernelI32Selective_Scan_fwd_kernel_traitsILi128ELi16ELi1ELb1ELb1ELb1ELb1ELb1EfffEEv13SSMParamsBase,"aw",@nobits
	.sectionflags	@""
	.align	16
	.zero		1024


//--------------------- .nv.shared._Z25selective_scan_fwd_kernelI32Selective_Scan_fwd_kernel_traitsILi32ELi16ELi1ELb0ELb1ELb1ELb0ELb0EfffEEv13SSMParamsBase --------------------------
	.section	.nv.shared._Z25selective_scan_fwd_kernelI32Selective_Scan_fwd_kernel_traitsILi32ELi16ELi1ELb0ELb1ELb1ELb0ELb0EfffEEv13SSMParamsBase,"aw",@nobits
	.sectionflags	@""
	.align	16
	.zero		1024


//--------------------- .nv.shared._Z25selective_scan_fwd_kernelI32Selective_Scan_fwd_kernel_traitsILi32ELi16ELi1ELb0ELb1ELb1ELb0ELb1EfffEEv13SSMParamsBase --------------------------
	.section	.nv.shared._Z25selective_scan_fwd_kernelI32Selective_Scan_fwd_kernel_traitsILi32ELi16ELi1ELb0ELb1ELb1ELb0ELb1EfffEEv13SSMParamsBase,"aw",@nobits
	.sectionflags	@""
	.align	16
	.zero		1024


//--------------------- .nv.shared._Z25selective_scan_fwd_kernelI32Selective_Scan_fwd_kernel_traitsILi32ELi16ELi1ELb0ELb1ELb1ELb1ELb0EfffEEv13SSMParamsBase --------------------------
	.section	.nv.shared._Z25selective_scan_fwd_kernelI32Selective_Scan_fwd_kernel_traitsILi32ELi16ELi1ELb0ELb1ELb1ELb1ELb0EfffEEv13SSMParamsBase,"aw",@nobits
	.sectionflags	@""
	.align	16
	.zero		1024


//--------------------- .nv.shared._Z25selective_scan_fwd_kernelI32Selective_Scan_fwd_kernel_traitsILi32ELi16ELi1ELb0ELb1ELb1ELb1ELb1EfffEEv13SSMParamsBase --------------------------
	.section	.nv.shared._Z25selective_scan_fwd_kernelI32Selective_Scan_fwd_kernel_traitsILi32ELi16ELi1ELb0ELb1ELb1ELb1ELb1EfffEEv13SSMParamsBase,"aw",@nobits
	.sectionflags	@""
	.align	16
	.zero		1024


//--------------------- .nv.shared._Z25selective_scan_fwd_kernelI32Selective_Scan_fwd_kernel_traitsILi32ELi16ELi1ELb1ELb1ELb1ELb0ELb0EfffEEv13SSMParamsBase --------------------------
	.section	.nv.shared._Z25selective_scan_fwd_kernelI32Selective_Scan_fwd_kernel_traitsILi32ELi16ELi1ELb1ELb1ELb1ELb0ELb0EfffEEv13SSMParamsBase,"aw",@nobits
	.sectionflags	@""
	.align	16
	.zero		1024


//--------------------- .nv.shared._Z25selective_scan_fwd_kernelI32Selective_Scan_fwd_kernel_traitsILi32ELi16ELi1ELb1ELb1ELb1ELb0ELb1EfffEEv13SSMParamsBase --------------------------
	.section	.nv.shared._Z25selective_scan_fwd_kernelI32Selective_Scan_fwd_kernel_traitsILi32ELi16ELi1ELb1ELb1ELb1ELb0ELb1EfffEEv13SSMParamsBase,"aw",@nobits
	.sectionflags	@""
	.align	16
	.zero		1024


//--------------------- .nv.shared._Z25selective_scan_fwd_kernelI32Selective_Scan_fwd_kernel_traitsILi32ELi16ELi1ELb1ELb1ELb1ELb1ELb0EfffEEv13SSMParamsBase --------------------------
	.section	.nv.shared._Z25selective_scan_fwd_kernelI32Selective_Scan_fwd_kernel_traitsILi32ELi16ELi1ELb1ELb1ELb1ELb1ELb0EfffEEv13SSMParamsBase,"aw",@nobits
	.sectionflags	@""
	.align	16
	.zero		1024


//--------------------- .nv.shared._Z25selective_scan_fwd_kernelI32Selective_Scan_fwd_kernel_traitsILi32ELi16ELi1ELb1ELb1ELb1ELb1ELb1EfffEEv13SSMParamsBase --------------------------
	.section	.nv.shared._Z25selective_scan_fwd_kernelI32Selective_Scan_fwd_kernel_traitsILi32ELi16ELi1ELb1ELb1ELb1ELb1ELb1EfffEEv13SSMParamsBase,"aw",@nobits
	.sectionflags	@""
	.align	16
	.zero		1024


//--------------------- .nv.shared._Z25selective_scan_fwd_kernelI32Selective_Scan_fwd_kernel_traitsILi32ELi8ELi1ELb0ELb1ELb1ELb0ELb0EfffEEv13SSMParamsBase --------------------------
	.section	.nv.shared._Z25selective_scan_fwd_kernelI32Selective_Scan_fwd_kernel_traitsILi32ELi8ELi1ELb0ELb1ELb1ELb0ELb0EfffEEv13SSMParamsBase,"aw",@nobits
	.sectionflags	@""
	.align	16
	.zero		1024


//--------------------- .nv.shared._Z25selective_scan_fwd_kernelI32Selective_Scan_fwd_kernel_traitsILi32ELi8ELi1ELb0ELb1ELb1ELb0ELb1EfffEEv13SSMParamsBase --------------------------
	.section	.nv.shared._Z25selective_scan_fwd_kernelI32Selective_Scan_fwd_kernel_traitsILi32ELi8ELi1ELb0ELb1ELb1ELb0ELb1EfffEEv13SSMParamsBase,"aw",@nobits
	.sectionflags	@""
	.align	16
	.zero		1024


//--------------------- .nv.shared._Z25selective_scan_fwd_kernelI32Selective_Scan_fwd_kernel_traitsILi32ELi8ELi1ELb0ELb1ELb1ELb1ELb0EfffEEv13SSMParamsBase --------------------------
	.section	.nv.shared._Z25selective_scan_fwd_kernelI32Selective_Scan_fwd_kernel_traitsILi32ELi8ELi1ELb0ELb1ELb1ELb1ELb0EfffEEv13SSMParamsBase,"aw",@nobits
	.sectionflags	@""
	.align	16
	.zero		1024


//--------------------- .nv.shared._Z25selective_scan_fwd_kernelI32Selective_Scan_fwd_kernel_traitsILi32ELi8ELi1ELb0ELb1ELb1ELb1ELb1EfffEEv13SSMParamsBase --------------------------
	.section	.nv.shared._Z25selective_scan_fwd_kernelI32Selective_Scan_fwd_kernel_traitsILi32ELi8ELi1ELb0ELb1ELb1ELb1ELb1EfffEEv13SSMParamsBase,"aw",@nobits
	.sectionflags	@""
	.align	16
	.zero		1024


//--------------------- .nv.shared._Z25selective_scan_fwd_kernelI32Selective_Scan_fwd_kernel_traitsILi32ELi8ELi1ELb1ELb1ELb1ELb0ELb0EfffEEv13SSMParamsBase --------------------------
	.section	.nv.shared._Z25selective_scan_fwd_kernelI32Selective_Scan_fwd_kernel_traitsILi32ELi8ELi1ELb1ELb1ELb1ELb0ELb0EfffEEv13SSMParamsBase,"aw",@nobits
	.sectionflags	@""
	.align	16
	.zero		1024


//--------------------- .nv.shared._Z25selective_scan_fwd_kernelI32Selective_Scan_fwd_kernel_traitsILi32ELi8ELi1ELb1ELb1ELb1ELb0ELb1EfffEEv13SSMParamsBase --------------------------
	.section	.nv.shared._Z25selective_scan_fwd_kernelI32Selective_Scan_fwd_kernel_traitsILi32ELi8ELi1ELb1ELb1ELb1ELb0ELb1EfffEEv13SSMParamsBase,"aw",@nobits
	.sectionflags	@""
	.align	16
	.zero		1024


//--------------------- .nv.shared._Z25selective_scan_fwd_kernelI32Selective_Scan_fwd_kernel_traitsILi32ELi8ELi1ELb1ELb1ELb1ELb1ELb0EfffEEv13SSMParamsBase --------------------------
	.section	.nv.shared._Z25selective_scan_fwd_kernelI32Selective_Scan_fwd_kernel_traitsILi32ELi8ELi1ELb1ELb1ELb1ELb1ELb0EfffEEv13SSMParamsBase,"aw",@nobits
	.sectionflags	@""
	.align	16
	.zero		1024


//--------------------- .nv.shared._Z25selective_scan_fwd_kernelI32Selective_Scan_fwd_kernel_traitsILi32ELi8ELi1ELb1ELb1ELb1ELb1ELb1EfffEEv13SSMParamsBase --------------------------
	.section	.nv.shared._Z25selective_scan_fwd_kernelI32Selective_Scan_fwd_kernel_traitsILi32ELi8ELi1ELb1ELb1ELb1ELb1ELb1EfffEEv13SSMParamsBase,"aw",@nobits
	.sectionflags	@""
	.align	16
	.zero		1024


//--------------------- .nv.shared._Z25selective_scan_fwd_kernelI32Selective_Scan_fwd_kernel_traitsILi32ELi4ELi1ELb0ELb1ELb1ELb0ELb0EfffEEv13SSMParamsBase --------------------------
	.section	.nv.shared._Z25selective_scan_fwd_kernelI32Selective_Scan_fwd_kernel_traitsILi32ELi4ELi1ELb0ELb1ELb1ELb0ELb0EfffEEv13SSMParamsBase,"aw",@nobits
	.sectionflags	@""
	.align	16
	.zero		1024


//--------------------- .nv.shared._Z25selective_scan_fwd_kernelI32Selective_Scan_fwd_kernel_traitsILi32ELi4ELi1ELb0ELb1ELb1ELb0ELb1EfffEEv13SSMParamsBase --------------------------
	.section	.nv.shared._Z25selective_scan_fwd_kernelI32Selective_Scan_fwd_kernel_traitsILi32ELi4ELi1ELb0ELb1ELb1ELb0ELb1EfffEEv13SSMParamsBase,"aw",@nobits
	.sectionflags	@""
	.align	16
	.zero		1024


//--------------------- .nv.shared._Z25selective_scan_fwd_kernelI32Selective_Scan_fwd_kernel_traitsILi32ELi4ELi1ELb0ELb1ELb1ELb1ELb0EfffEEv13SSMParamsBase --------------------------
	.section	.nv.shared._Z25selective_scan_fwd_kernelI32Selective_Scan_fwd_kernel_traitsILi32ELi4ELi1ELb0ELb1ELb1ELb1ELb0EfffEEv13SSMParamsBase,"aw",@nobits
	.sectionflags	@""
	.align	16
	.zero		1024


//--------------------- .nv.shared._Z25selective_scan_fwd_kernelI32Selective_Scan_fwd_kernel_traitsILi32ELi4ELi1ELb0ELb1ELb1ELb1ELb1EfffEEv13SSMParamsBase --------------------------
	.section	.nv.shared._Z25selective_scan_fwd_kernelI32Selective_Scan_fwd_kernel_traitsILi32ELi4ELi1ELb0ELb1ELb1ELb1ELb1EfffEEv13SSMParamsBase,"aw",@nobits
	.sectionflags	@""
	.align	16
	.zero		1024


//--------------------- .nv.shared._Z25selective_scan_fwd_kernelI32Selective_Scan_fwd_kernel_traitsILi32ELi4ELi1ELb1ELb1ELb1ELb0ELb0EfffEEv13SSMParamsBase --------------------------
	.section	.nv.shared._Z25selective_scan_fwd_kernelI32Selective_Scan_fwd_kernel_traitsILi32ELi4ELi1ELb1ELb1ELb1ELb0ELb0EfffEEv13SSMParamsBase,"aw",@nobits
	.sectionflags	@""
	.align	16
	.zero		1024


//--------------------- .nv.shared._Z25selective_scan_fwd_kernelI32Selective_Scan_fwd_kernel_traitsILi32ELi4ELi1ELb1ELb1ELb1ELb0ELb1EfffEEv13SSMParamsBase --------------------------
	.section	.nv.shared._Z25selective_scan_fwd_kernelI32Selective_Scan_fwd_kernel_traitsILi32ELi4ELi1ELb1ELb1ELb1ELb0ELb1EfffEEv13SSMParamsBase,"aw",@nobits
	.sectionflags	@""
	.align	16
	.zero		1024


//--------------------- .nv.shared._Z25selective_scan_fwd_kernelI32Selective_Scan_fwd_kernel_traitsILi32ELi4ELi1ELb1ELb1ELb1ELb1ELb0EfffEEv13SSMParamsBase --------------------------
	.section	.nv.shared._Z25selective_scan_fwd_kernelI32Selective_Scan_fwd_kernel_traitsILi32ELi4ELi1ELb1ELb1ELb1ELb1ELb0EfffEEv13SSMParamsBase,"aw",@nobits
	.sectionflags	@""
	.align	16
	.zero		1024


//--------------------- .nv.shared._Z25selective_scan_fwd_kernelI32Selective_Scan_fwd_kernel_traitsILi32ELi4ELi1ELb1ELb1ELb1ELb1ELb1EfffEEv13SSMParamsBase --------------------------
	.section	.nv.shared._Z25selective_scan_fwd_kernelI32Selective_Scan_fwd_kernel_traitsILi32ELi4ELi1ELb1ELb1ELb1ELb1ELb1EfffEEv13SSMParamsBase,"aw",@nobits
	.sectionflags	@""
	.align	16
	.zero		1024


//--------------------- .nv.shared._Z25selective_scan_fwd_kernelI32Selective_Scan_fwd_kernel_traitsILi64ELi16ELi1ELb0ELb1ELb1ELb0ELb0EfffEEv13SSMParamsBase --------------------------
	.section	.nv.shared._Z25selective_scan_fwd_kernelI32Selective_Scan_fwd_kernel_traitsILi64ELi16ELi1ELb0ELb1ELb1ELb0ELb0EfffEEv13SSMParamsBase,"aw",@nobits
	.sectionflags	@""
	.align	16
	.zero		1024


//--------------------- .nv.shared._Z25selective_scan_fwd_kernelI32Selective_Scan_fwd_kernel_traitsILi64ELi16ELi1ELb0ELb1ELb1ELb0ELb1EfffEEv13SSMParamsBase --------------------------
	.section	.nv.shared._Z25selective_scan_fwd_kernelI32Selective_Scan_fwd_kernel_traitsILi64ELi16ELi1ELb0ELb1ELb1ELb0ELb1EfffEEv13SSMParamsBase,"aw",@nobits
	.sectionflags	@""
	.align	16
	.zero		1024


//--------------------- .nv.shared._Z25selective_scan_fwd_kernelI32Selective_Scan_fwd_kernel_traitsILi64ELi16ELi1ELb0ELb1ELb1ELb1ELb0EfffEEv13SSMParamsBase --------------------------
	.section	.nv.shared._Z25selective_scan_fwd_kernelI32Selective_Scan_fwd_kernel_traitsILi64ELi16ELi1ELb0ELb1ELb1ELb1ELb0EfffEEv13SSMParamsBase,"aw",@nobits
	.sectionflags	@""
	.align	16
	.zero		1024


//--------------------- .nv.shared._Z25selective_scan_fwd_kernelI32Selective_Scan_fwd_kernel_traitsILi64ELi16ELi1ELb0ELb1ELb1ELb1ELb1EfffEEv13SSMParamsBase --------------------------
	.section	.nv.shared._Z25selective_scan_fwd_kernelI32Selective_Scan_fwd_kernel_traitsILi64ELi16ELi1ELb0ELb1ELb1ELb1ELb1EfffEEv13SSMParamsBase,"aw",@nobits
	.sectionflags	@""
	.align	16
	.zero		1024


//--------------------- .nv.shared._Z25selective_scan_fwd_kernelI32Selective_Scan_fwd_kernel_traitsILi64ELi16ELi1ELb1ELb1ELb1ELb0ELb0EfffEEv13SSMParamsBase --------------------------
	.section	.nv.shared._Z25selective_scan_fwd_kernelI32Selective_Scan_fwd_kernel_traitsILi64ELi16ELi1ELb1ELb1ELb1ELb0ELb0EfffEEv13SSMParamsBase,"aw",@nobits
	.sectionflags	@""
	.align	16
	.zero		1024


//--------------------- .nv.shared._Z25selective_scan_fwd_kernelI32Selective_Scan_fwd_kernel_traitsILi64ELi16ELi1ELb1ELb1ELb1ELb0ELb1EfffEEv13SSMParamsBase --------------------------
	.section	.nv.shared._Z25selective_scan_fwd_kernelI32Selective_Scan_fwd_kernel_traitsILi64ELi16ELi1ELb1ELb1ELb1ELb0ELb1EfffEEv13SSMParamsBase,"aw",@nobits
	.sectionflags	@""
	.align	16
	.zero		1024


//--------------------- .nv.shared._Z25selective_scan_fwd_kernelI32Selective_Scan_fwd_kernel_traitsILi64ELi16ELi1ELb1ELb1ELb1ELb1ELb0EfffEEv13SSMParamsBase --------------------------
	.section	.nv.shared._Z25selective_scan_fwd_kernelI32Selective_Scan_fwd_kernel_traitsILi64ELi16ELi1ELb1ELb1ELb1ELb1ELb0EfffEEv13SSMParamsBase,"aw",@nobits
	.sectionflags	@""
	.align	16
	.zero		1024


//--------------------- .nv.shared._Z25selective_scan_fwd_kernelI32Selective_Scan_fwd_kernel_traitsILi64ELi16ELi1ELb1ELb1ELb1ELb1ELb1EfffEEv13SSMParamsBase --------------------------
	.section	.nv.shared._Z25selective_scan_fwd_kernelI32Selective_Scan_fwd_kernel_traitsILi64ELi16ELi1ELb1ELb1ELb1ELb1ELb1EfffEEv13SSMParamsBase,"aw",@nobits
	.sectionflags	@""
	.align	16
	.zero		1024


//--------------------- .nv.shared._Z25selective_scan_fwd_kernelI32Selective_Scan_fwd_kernel_traitsILi128ELi16ELi1ELb0ELb1ELb1ELb0ELb0EN3c104HalfEffEEv13SSMParamsBase --------------------------
	.section	.nv.shared._Z25selective_scan_fwd_kernelI32Selective_Scan_fwd_kernel_traitsILi128ELi16ELi1ELb0ELb1ELb1ELb0ELb0EN3c104HalfEffEEv13SSMParamsBase,"aw",@nobits
	.sectionflags	@""
	.align	16
	.zero		1024


//--------------------- .nv.shared._Z25selective_scan_fwd_kernelI32Selective_Scan_fwd_kernel_traitsILi128ELi16ELi1ELb0ELb1ELb1ELb0ELb1EN3c104HalfEffEEv13SSMParamsBase --------------------------
	.section	.nv.shared._Z25selective_scan_fwd_kernelI32Selective_Scan_fwd_kernel_traitsILi128ELi16ELi1ELb0ELb1ELb1ELb0ELb1EN3c104HalfEffEEv13SSMParamsBase,"aw",@nobits
	.sectionflags	@""
	.align	16
	.zero		1024


//--------------------- .nv.shared._Z25selective_scan_fwd_kernelI32Selective_Scan_fwd_kernel_traitsILi128ELi16ELi1ELb0ELb1ELb1ELb1ELb0EN3c104HalfEffEEv13SSMParamsBase --------------------------
	.section	.nv.shared._Z25selective_scan_fwd_kernelI32Selective_Scan_fwd_kernel_traitsILi128ELi16ELi1ELb0ELb1ELb1ELb1ELb0EN3c104HalfEffEEv13SSMParamsBase,"aw",@nobits
	.sectionflags	@""
	.align	16
	.zero		1024


//--------------------- .nv.shared._Z25selective_scan_fwd_kernelI32Selective_Scan_fwd_kernel_traitsILi128ELi16ELi1ELb0ELb1ELb1ELb1ELb1EN3c104HalfEffEEv13SSMParamsBase --------------------------
	.section	.nv.shared._Z25selective_scan_fwd_kernelI32Selective_Scan_fwd_kernel_traitsILi128ELi16ELi1ELb0ELb1ELb1ELb1ELb1EN3c104HalfEffEEv13SSMParamsBase,"aw",@nobits
	.sectionflags	@""
	.align	16
	.zero		1024


//--------------------- .nv.shared._Z25selective_scan_fwd_kernelI32Selective_Scan_fwd_kernel_traitsILi128ELi16ELi1ELb1ELb1ELb1ELb0ELb0EN3c104HalfEffEEv13SSMParamsBase --------------------------
	.section	.nv.shared._Z25selective_scan_fwd_kernelI32Selective_Scan_fwd_kernel_traitsILi128ELi16ELi1ELb1ELb1ELb1ELb0ELb0EN3c104HalfEffEEv13SSMParamsBase,"aw",@nobits
	.sectionflags	@""
	.align	16
	.zero		1024


//--------------------- .nv.shared._Z25selective_scan_fwd_kernelI32Selective_Scan_fwd_kernel_traitsILi128ELi16ELi1ELb1ELb1ELb1ELb0ELb1EN3c104HalfEffEEv13SSMParamsBase --------------------------
	.section	.nv.shared._Z25selective_scan_fwd_kernelI32Selective_Scan_fwd_kernel_traitsILi128ELi16ELi1ELb1ELb1ELb1ELb0ELb1EN3c104HalfEffEEv13SSMParamsBase,"aw",@nobits
	.sectionflags	@""
	.align	16
	.zero		1024


//--------------------- .nv.shared._Z25selective_scan_fwd_kernelI32Selective_Scan_fwd_kernel_traitsILi128ELi16ELi1ELb1ELb1ELb1ELb1ELb0EN3c104HalfEffEEv13SSMParamsBase --------------------------
	.section	.nv.shared._Z25selective_scan_fwd_kernelI32Selective_Scan_fwd_kernel_traitsILi128ELi16ELi1ELb1ELb1ELb1ELb1ELb0EN3c104HalfEffEEv13SSMParamsBase,"aw",@nobits
	.sectionflags	@""
	.align	16
	.zero		1024


//--------------------- .nv.shared._Z25selective_scan_fwd_kernelI32Selective_Scan_fwd_kernel_traitsILi128ELi16ELi1ELb1ELb1ELb1ELb1ELb1EN3c104HalfEffEEv13SSMParamsBase --------------------------
	.section	.nv.shared._Z25selective_scan_fwd_kernelI32Selective_Scan_fwd_kernel_traitsILi128ELi16ELi1ELb1ELb1ELb1ELb1ELb1EN3c104HalfEffEEv13SSMParamsBase,"aw",@nobits
	.sectionflags	@""
	.align	16
	.zero		1024


//--------------------- .nv.shared._Z25selective_scan_fwd_kernelI32Selective_Scan_fwd_kernel_traitsILi32ELi16ELi1ELb0ELb1ELb1ELb0ELb0EN3c104HalfEffEEv13SSMParamsBase --------------------------
	.section	.nv.shared._Z25selective_scan_fwd_kernelI32Selective_Scan_fwd_kernel_traitsILi32ELi16ELi1ELb0ELb1ELb1ELb0ELb0EN3c104HalfEffEEv13SSMParamsBase,"aw",@nobits
	.sectionflags	@""
	.align	16
	.zero		1024


//--------------------- .nv.shared._Z25selective_scan_fwd_kernelI32Selective_Scan_fwd_kernel_traitsILi32ELi16ELi1ELb0ELb1ELb1ELb0ELb1EN3c104HalfEffEEv13SSMParamsBase --------------------------
	.section	.nv.shared._Z25selective_scan_fwd_kernelI32Selective_Scan_fwd_kernel_traitsILi32ELi16ELi1ELb0ELb1ELb1ELb0ELb1EN3c104HalfEffEEv13SSMParamsBase,"aw",@nobits
	.sectionflags	@""
	.align	16
	.zero		1024


//--------------------- .nv.shared._Z25selective_scan_fwd_kernelI32Selective_Scan_fwd_kernel_traitsILi32ELi16ELi1ELb0ELb1ELb1ELb1ELb0EN3c104HalfEffEEv13SSMParamsBase --------------------------
	.section	.nv.shared._Z25selective_scan_fwd_kernelI32Selective_Scan_fwd_kernel_traitsILi32ELi16ELi1ELb0ELb1ELb1ELb1ELb0EN3c104HalfEffEEv13SSMParamsBase,"aw",@nobits
	.sectionflags	@""
	.align	16
	.zero		1024


//--------------------- .nv.shared._Z25selective_scan_fwd_kernelI32Selective_Scan_fwd_kernel_traitsILi32ELi16ELi1ELb0ELb1ELb1ELb1ELb1EN3c104HalfEffEEv13SSMParamsBase --------------------------
	.section	.nv.shared._Z25selective_scan_fwd_kernelI32Selective_Scan_fwd_kernel_traitsILi32ELi16ELi1ELb0ELb1ELb1ELb1ELb1EN3c104HalfEffEEv13SSMParamsBase,"aw",@nobits
	.sectionflags	@""
	.align	16
	.zero		1024


//--------------------- .nv.shared._Z25selective_scan_fwd_kernelI32Selective_Scan_fwd_kernel_traitsILi32ELi16ELi1ELb1ELb1ELb1ELb0ELb0EN3c104HalfEffEEv13SSMParamsBase --------------------------
	.section	.nv.shared._Z25selective_scan_fwd_kernelI32Selective_Scan_fwd_kernel_traitsILi32ELi16ELi1ELb1ELb1ELb1ELb0ELb0EN3c104HalfEffEEv13SSMParamsBase,"aw",@nobits
	.sectionflags	@""
	.align	16
	.zero		1024


//--------------------- .nv.shared._Z25selective_scan_fwd_kernelI32Selective_Scan_fwd_kernel_traitsILi32ELi16ELi1ELb1ELb1ELb1ELb0ELb1EN3c104HalfEffEEv13SSMParamsBase --------------------------
	.section	.nv.shared._Z25selective_scan_fwd_kernelI32Selective_Scan_fwd_kernel_traitsILi32ELi16ELi1ELb1ELb1ELb1ELb0ELb1EN3c104HalfEffEEv13SSMParamsBase,"aw",@nobits
	.sectionflags	@""
	.align	16
	.zero		1024


//--------------------- .nv.shared._Z25selective_scan_fwd_kernelI32Selective_Scan_fwd_kernel_traitsILi32ELi16ELi1ELb1ELb1ELb1ELb1ELb0EN3c104HalfEffEEv13SSMParamsBase --------------------------
	.section	.nv.shared._Z25selective_scan_fwd_kernelI32Selective_Scan_fwd_kernel_traitsILi32ELi16ELi1ELb1ELb1ELb1ELb1ELb0EN3c104HalfEffEEv13SSMParamsBase,"aw",@nobits
	.sectionflags	@""
	.align	16
	.zero		1024


//--------------------- .nv.shared._Z25selective_scan_fwd_kernelI32Selective_Scan_fwd_kernel_traitsILi32ELi16ELi1ELb1ELb1ELb1ELb1ELb1EN3c104HalfEffEEv13SSMParamsBase --------------------------
	.section	.nv.shared._Z25selective_scan_fwd_kernelI32Selective_Scan_fwd_kernel_traitsILi32ELi16ELi1ELb1ELb1ELb1ELb1ELb1EN3c104HalfEffEEv13SSMParamsBase,"aw",@nobits
	.sectionflags	@""
	.align	16
	.zero		1024


//--------------------- .nv.shared._Z25selective_scan_fwd_kernelI32Selective_Scan_fwd_kernel_traitsILi32ELi8ELi1ELb0ELb1ELb1ELb0ELb0EN3c104HalfEffEEv13SSMParamsBase --------------------------
	.section	.nv.shared._Z25selective_scan_fwd_kernelI32Selective_Scan_fwd_kernel_traitsILi32ELi8ELi1ELb0ELb1ELb1ELb0ELb0EN3c104HalfEffEEv13SSMParamsBase,"aw",@nobits
	.sectionflags	@""
	.align	16
	.zero		1024


//--------------------- .nv.shared._Z25selective_scan_fwd_kernelI32Selective_Scan_fwd_kernel_traitsILi32ELi8ELi1ELb0ELb1ELb1ELb0ELb1EN3c104HalfEffEEv13SSMParamsBase --------------------------
	.section	.nv.shared._Z25selective_scan_fwd_kernelI32Selective_Scan_fwd_kernel_traitsILi32ELi8ELi1ELb0ELb1ELb1ELb0ELb1EN3c104HalfEffEEv13SSMParamsBase,"aw",@nobits
	.sectionflags	@""
	.align	16
	.zero		1024


//--------------------- .nv.shared._Z25selective_scan_fwd_kernelI32Selective_Scan_fwd_kernel_traitsILi32ELi8ELi1ELb0ELb1ELb1ELb1ELb0EN3c104HalfEffEEv13SSMParamsBase --------------------------
	.section	.nv.shared._Z25selective_scan_fwd_kernelI32Selective_Scan_fwd_kernel_traitsILi32ELi8ELi1ELb0ELb1ELb1ELb1ELb0EN3c104HalfEffEEv13SSMParamsBase,"aw",@nobits
	.sectionflags	@""
	.align	16
	.zero		1024


//--------------------- .nv.shared._Z25selective_scan_fwd_kernelI32Selective_Scan_fwd_kernel_traitsILi32ELi8ELi1ELb0ELb1ELb1ELb1ELb1EN3c104HalfEffEEv13SSMParamsBase --------------------------
	.section	.nv.shared._Z25selective_scan_fwd_kernelI32Selective_Scan_fwd_kernel_traitsILi32ELi8ELi1ELb0ELb1ELb1ELb1ELb1EN3c104HalfEffEEv13SSMParamsBase,"aw",@nobits
	.sectionflags	@""
	.align	16
	.zero		1024


//--------------------- .nv.shared._Z25selective_scan_fwd_kernelI32Selective_Scan_fwd_kernel_traitsILi32ELi8ELi1ELb1ELb1ELb1ELb0ELb0EN3c104HalfEffEEv13SSMParamsBase --------------------------
	.section	.nv.shared._Z25selective_scan_fwd_kernelI32Selective_Scan_fwd_kernel_traitsILi32ELi8ELi1ELb1ELb1ELb1ELb0ELb0EN3c104HalfEffEEv13SSMParamsBase,"aw",@nobits
	.sectionflags	@""
	.align	16
	.zero		1024


//--------------------- .nv.shared._Z25selective_scan_fwd_kernelI32Selective_Scan_fwd_kernel_traitsILi32ELi8ELi1ELb1ELb1ELb1ELb0ELb1EN3c104HalfEffEEv13SSMParamsBase --------------------------
	.section	.nv.shared._Z25selective_scan_fwd_kernelI32Selective_Scan_fwd_kernel_traitsILi32ELi8ELi1ELb1ELb1ELb1ELb0ELb1EN3c104HalfEffEEv13SSMParamsBase,"aw",@nobits
	.sectionflags	@""
	.align	16
	.zero		1024


//--------------------- .nv.shared._Z25selective_scan_fwd_kernelI32Selective_Scan_fwd_kernel_traitsILi32ELi8ELi1ELb1ELb1ELb1ELb1ELb0EN3c104HalfEffEEv13SSMParamsBase --------------------------
	.section	.nv.shared._Z25selective_scan_fwd_kernelI32Selective_Scan_fwd_kernel_traitsILi32ELi8ELi1ELb1ELb1ELb1ELb1ELb0EN3c104HalfEffEEv13SSMParamsBase,"aw",@nobits
	.sectionflags	@""
	.align	16
	.zero		1024


//--------------------- .nv.shared._Z25selective_scan_fwd_kernelI32Selective_Scan_fwd_kernel_traitsILi32ELi8ELi1ELb1ELb1ELb1ELb1ELb1EN3c104HalfEffEEv13SSMParamsBase --------------------------
	.section	.nv.shared._Z25selective_scan_fwd_kernelI32Selective_Scan_fwd_kernel_traitsILi32ELi8ELi1ELb1ELb1ELb1ELb1ELb1EN3c104HalfEffEEv13SSMParamsBase,"aw",@nobits
	.sectionflags	@""
	.align	16
	.zero		1024


//--------------------- .nv.shared._Z25selective_scan_fwd_kernelI32Selective_Scan_fwd_kernel_traitsILi32ELi4ELi1ELb0ELb1ELb1ELb0ELb0EN3c104HalfEffEEv13SSMParamsBase --------------------------
	.section	.nv.shared._Z25selective_scan_fwd_kernelI32Selective_Scan_fwd_kernel_traitsILi32ELi4ELi1ELb0ELb1ELb1ELb0ELb0EN3c104HalfEffEEv13SSMParamsBase,"aw",@nobits
	.sectionflags	@""
	.align	16
	.zero		1024


//--------------------- .nv.shared._Z25selective_scan_fwd_kernelI32Selective_Scan_fwd_kernel_traitsILi32ELi4ELi1ELb0ELb1ELb1ELb0ELb1EN3c104HalfEffEEv13SSMParamsBase --------------------------
	.section	.nv.shared._Z25selective_scan_fwd_kernelI32Selective_Scan_fwd_kernel_traitsILi32ELi4ELi1ELb0ELb1ELb1ELb0ELb1EN3c104HalfEffEEv13SSMParamsBase,"aw",@nobits
	.sectionflags	@""
	.align	16
	.zero		1024


//--------------------- .nv.shared._Z25selective_scan_fwd_kernelI32Selective_Scan_fwd_kernel_traitsILi32ELi4ELi1ELb0ELb1ELb1ELb1ELb0EN3c104HalfEffEEv13SSMParamsBase --------------------------
	.section	.nv.shared._Z25selective_scan_fwd_kernelI32Selective_Scan_fwd_kernel_traitsILi32ELi4ELi1ELb0ELb1ELb1ELb1ELb0EN3c104HalfEffEEv13SSMParamsBase,"aw",@nobits
	.sectionflags	@""
	.align	16
	.zero		1024


//--------------------- .nv.shared._Z25selective_scan_fwd_kernelI32Selective_Scan_fwd_kernel_traitsILi32ELi4ELi1ELb0ELb1ELb1ELb1ELb1EN3c104HalfEffEEv13SSMParamsBase --------------------------
	.section	.nv.shared._Z25selective_scan_fwd_kernelI32Selective_Scan_fwd_kernel_traitsILi32ELi4ELi1ELb0ELb1ELb1ELb1ELb1EN3c104HalfEffEEv13SSMParamsBase,"aw",@nobits
	.sectionflags	@""
	.align	16
	.zero		1024


//--------------------- .nv.shared._Z25selective_scan_fwd_kernelI32Selective_Scan_fwd_kernel_traitsILi32ELi4ELi1ELb1ELb1ELb1ELb0ELb0EN3c104HalfEffEEv13SSMParamsBase --------------------------
	.section	.nv.shared._Z25selective_scan_fwd_kernelI32Selective_Scan_fwd_kernel_traitsILi32ELi4ELi1ELb1ELb1ELb1ELb0ELb0EN3c104HalfEffEEv13SSMParamsBase,"aw",@nobits
	.sectionflags	@""
	.align	16
	.zero		1024


//--------------------- .nv.shared._Z25selective_scan_fwd_kernelI32Selective_Scan_fwd_kernel_traitsILi32ELi4ELi1ELb1ELb1ELb1ELb0ELb1EN3c104HalfEffEEv13SSMParamsBase --------------------------
	.section	.nv.shared._Z25selective_scan_fwd_kernelI32Selective_Scan_fwd_kernel_traitsILi32ELi4ELi1ELb1ELb1ELb1ELb0ELb1EN3c104HalfEffEEv13SSMParamsBase,"aw",@nobits
	.sectionflags	@""
	.align	16
	.zero		1024


//--------------------- .nv.shared._Z25selective_scan_fwd_kernelI32Selective_Scan_fwd_kernel_traitsILi32ELi4ELi1ELb1ELb1ELb1ELb1ELb0EN3c104HalfEffEEv13SSMParamsBase --------------------------
	.section	.nv.shared._Z25selective_scan_fwd_kernelI32Selective_Scan_fwd_kernel_traitsILi32ELi4ELi1ELb1ELb1ELb1ELb1ELb0EN3c104HalfEffEEv13SSMParamsBase,"aw",@nobits
	.sectionflags	@""
	.align	16
	.zero		1024


//--------------------- .nv.shared._Z25selective_scan_fwd_kernelI32Selective_Scan_fwd_kernel_traitsILi32ELi4ELi1ELb1ELb1ELb1ELb1ELb1EN3c104HalfEffEEv13SSMParamsBase --------------------------
	.section	.nv.shared._Z25selective_scan_fwd_kernelI32Selective_Scan_fwd_kernel_traitsILi32ELi4ELi1ELb1ELb1ELb1ELb1ELb1EN3c104HalfEffEEv13SSMParamsBase,"aw",@nobits
	.sectionflags	@""
	.align	16
	.zero		1024


//--------------------- .nv.shared._Z25selective_scan_fwd_kernelI32Selective_Scan_fwd_kernel_traitsILi64ELi16ELi1ELb0ELb1ELb1ELb0ELb0EN3c104HalfEffEEv13SSMParamsBase --------------------------
	.section	.nv.shared._Z25selective_scan_fwd_kernelI32Selective_Scan_fwd_kernel_traitsILi64ELi16ELi1ELb0ELb1ELb1ELb0ELb0EN3c104HalfEffEEv13SSMParamsBase,"aw",@nobits
	.sectionflags	@""
	.align	16
	.zero		1024


//--------------------- .nv.shared._Z25selective_scan_fwd_kernelI32Selective_Scan_fwd_kernel_traitsILi64ELi16ELi1ELb0ELb1ELb1ELb0ELb1EN3c104HalfEffEEv13SSMParamsBase --------------------------
	.section	.nv.shared._Z25selective_scan_fwd_kernelI32Selective_Scan_fwd_kernel_traitsILi64ELi16ELi1ELb0ELb1ELb1ELb0ELb1EN3c104HalfEffEEv13SSMParamsBase,"aw",@nobits
	.sectionflags	@""
	.align	16
	.zero		1024


//--------------------- .nv.shared._Z25selective_scan_fwd_kernelI32Selective_Scan_fwd_kernel_traitsILi64ELi16ELi1ELb0ELb1ELb1ELb1ELb0EN3c104HalfEffEEv13SSMParamsBase --------------------------
	.section	.nv.shared._Z25selective_scan_fwd_kernelI32Selective_Scan_fwd_kernel_traitsILi64ELi16ELi1ELb0ELb1ELb1ELb1ELb0EN3c104HalfEffEEv13SSMParamsBase,"aw",@nobits
	.sectionflags	@""
	.align	16
	.zero		1024


//--------------------- .nv.shared._Z25selective_scan_fwd_kernelI32Selective_Scan_fwd_kernel_traitsILi64ELi16ELi1ELb0ELb1ELb1ELb1ELb1EN3c104HalfEffEEv13SSMParamsBase --------------------------
	.section	.nv.shared._Z25selective_scan_fwd_kernelI32Selective_Scan_fwd_kernel_traitsILi64ELi16ELi1ELb0ELb1ELb1ELb1ELb1EN3c104HalfEffEEv13SSMParamsBase,"aw",@nobits
	.sectionflags	@""
	.align	16
	.zero		1024


//--------------------- .nv.shared._Z25selective_scan_fwd_kernelI32Selective_Scan_fwd_kernel_traitsILi64ELi16ELi1ELb1ELb1ELb1ELb0ELb0EN3c104HalfEffEEv13SSMParamsBase --------------------------
	.section	.nv.shared._Z25selective_scan_fwd_kernelI32Selective_Scan_fwd_kernel_traitsILi64ELi16ELi1ELb1ELb1ELb1ELb0ELb0EN3c104HalfEffEEv13SSMParamsBase,"aw",@nobits
	.sectionflags	@""
	.align	16
	.zero		1024


//--------------------- .nv.shared._Z25selective_scan_fwd_kernelI32Selective_Scan_fwd_kernel_traitsILi64ELi16ELi1ELb1ELb1ELb1ELb0ELb1EN3c104HalfEffEEv13SSMParamsBase --------------------------
	.section	.nv.shared._Z25selective_scan_fwd_kernelI32Selective_Scan_fwd_kernel_traitsILi64ELi16ELi1ELb1ELb1ELb1ELb0ELb1EN3c104HalfEffEEv13SSMParamsBase,"aw",@nobits
	.sectionflags	@""
	.align	16
	.zero		1024


//--------------------- .nv.shared._Z25selective_scan_fwd_kernelI32Selective_Scan_fwd_kernel_traitsILi64ELi16ELi1ELb1ELb1ELb1ELb1ELb0EN3c104HalfEffEEv13SSMParamsBase --------------------------
	.section	.nv.shared._Z25selective_scan_fwd_kernelI32Selective_Scan_fwd_kernel_traitsILi64ELi16ELi1ELb1ELb1ELb1ELb1ELb0EN3c104HalfEffEEv13SSMParamsBase,"aw",@nobits
	.sectionflags	@""
	.align	16
	.zero		1024


//--------------------- .nv.shared._Z25selective_scan_fwd_kernelI32Selective_Scan_fwd_kernel_traitsILi64ELi16ELi1ELb1ELb1ELb1ELb1ELb1EN3c104HalfEffEEv13SSMParamsBase --------------------------
	.section	.nv.shared._Z25selective_scan_fwd_kernelI32Selective_Scan_fwd_kernel_traitsILi64ELi16ELi1ELb1ELb1ELb1ELb1ELb1EN3c104HalfEffEEv13SSMParamsBase,"aw",@nobits
	.sectionflags	@""
	.align	16
	.zero		1024


//--------------------- .nv.shared._Z25selective_scan_fwd_kernelI32Selective_Scan_fwd_kernel_traitsILi128ELi16ELi1ELb0ELb1ELb1ELb0ELb0EN3c104HalfEfS2_EEv13SSMParamsBase --------------------------
	.section	.nv.shared._Z25selective_scan_fwd_kernelI32Selective_Scan_fwd_kernel_traitsILi128ELi16ELi1ELb0ELb1ELb1ELb0ELb0EN3c104HalfEfS2_EEv13SSMParamsBase,"aw",@nobits
	.sectionflags	@""
	.align	16
	.zero		1024


//--------------------- .nv.shared._Z25selective_scan_fwd_kernelI32Selective_Scan_fwd_kernel_traitsILi128ELi16ELi1ELb0ELb1ELb1ELb0ELb1EN3c104HalfEfS2_EEv13SSMParamsBase --------------------------
	.section	.nv.shared._Z25selective_scan_fwd_kernelI32Selective_Scan_fwd_kernel_traitsILi128ELi16ELi1ELb0ELb1ELb1ELb0ELb1EN3c104HalfEfS2_EEv13SSMParamsBase,"aw",@nobits
	.sectionflags	@""
	.align	16
	.zero		1024


//--------------------- .nv.shared._Z25selective_scan_fwd_kernelI32Selective_Scan_fwd_kernel_traitsILi128ELi16ELi1ELb0ELb1ELb1ELb1ELb0EN3c104HalfEfS2_EEv13SSMParamsBase --------------------------
	.section	.nv.shared._Z25selective_scan_fwd_kernelI32Selective_Scan_fwd_kernel_traitsILi128ELi16ELi1ELb0ELb1ELb1ELb1ELb0EN3c104HalfEfS2_EEv13SSMParamsBase,"aw",@nobits
	.sectionflags	@""
	.align	16
	.zero		1024


//--------------------- .nv.shared._Z25selective_scan_fwd_kernelI32Selective_Scan_fwd_kernel_traitsILi128ELi16ELi1ELb0ELb1ELb1ELb1ELb1EN3c104HalfEfS2_EEv13SSMParamsBase --------------------------
	.section	.nv.shared._Z25selective_scan_fwd_kernelI32Selective_Scan_fwd_kernel_traitsILi128ELi16ELi1ELb0ELb1ELb1ELb1ELb1EN3c104HalfEfS2_EEv13SSMParamsBase,"aw",@nobits
	.sectionflags	@""
	.align	16
	.zero		1024


//--------------------- .nv.shared._Z25selective_scan_fwd_kernelI32Selective_Scan_fwd_kernel_traitsILi128ELi16ELi1ELb1ELb1ELb1ELb0ELb0EN3c104HalfEfS2_EEv13SSMParamsBase --------------------------
	.section	.nv.shared._Z25selective_scan_fwd_kernelI32Selective_Scan_fwd_kernel_traitsILi128ELi16ELi1ELb1ELb1ELb1ELb0ELb0EN3c104HalfEfS2_EEv13SSMParamsBase,"aw",@nobits
	.sectionflags	@""
	.align	16
	.zero		1024


//--------------------- .nv.shared._Z25selective_scan_fwd_kernelI32Selective_Scan_fwd_kernel_traitsILi128ELi16ELi1ELb1ELb1ELb1ELb0ELb1EN3c104HalfEfS2_EEv13SSMParamsBase --------------------------
	.section	.nv.shared._Z25selective_scan_fwd_kernelI32Selective_Scan_fwd_kernel_traitsILi128ELi16ELi1ELb1ELb1ELb1ELb0ELb1EN3c104HalfEfS2_EEv13SSMParamsBase,"aw",@nobits
	.sectionflags	@""
	.align	16
	.zero		1024


//--------------------- .nv.shared._Z25selective_scan_fwd_kernelI32Selective_Scan_fwd_kernel_traitsILi128ELi16ELi1ELb1ELb1ELb1ELb1ELb0EN3c104HalfEfS2_EEv13SSMParamsBase --------------------------
	.section	.nv.shared._Z25selective_scan_fwd_kernelI32Selective_Scan_fwd_kernel_traitsILi128ELi16ELi1ELb1ELb1ELb1ELb1ELb0EN3c104HalfEfS2_EEv13SSMParamsBase,"aw",@nobits
	.sectionflags	@""
	.align	16
	.zero		1024


//--------------------- .nv.shared._Z25selective_scan_fwd_kernelI32Selective_Scan_fwd_kernel_traitsILi128ELi16ELi1ELb1ELb1ELb1ELb1ELb1EN3c104HalfEfS2_EEv13SSMParamsBase --------------------------
	.section	.nv.shared._Z25selective_scan_fwd_kernelI32Selective_Scan_fwd_kernel_traitsILi128ELi16ELi1ELb1ELb1ELb1ELb1ELb1EN3c104HalfEfS2_EEv13SSMParamsBase,"aw",@nobits
	.sectionflags	@""
	.align	16
	.zero		1024


//--------------------- .nv.shared._Z25selective_scan_fwd_kernelI32Selective_Scan_fwd_kernel_traitsILi32ELi16ELi1ELb0ELb1ELb1ELb0ELb0EN3c104HalfEfS2_EEv13SSMParamsBase --------------------------
	.section	.nv.shared._Z25selective_scan_fwd_kernelI32Selective_Scan_fwd_kernel_traitsILi32ELi16ELi1ELb0ELb1ELb1ELb0ELb0EN3c104HalfEfS2_EEv13SSMParamsBase,"aw",@nobits
	.sectionflags	@""
	.align	16
	.zero		1024


//--------------------- .nv.shared._Z25selective_scan_fwd_kernelI32Selective_Scan_fwd_kernel_traitsILi32ELi16ELi1ELb0ELb1ELb1ELb0ELb1EN3c104HalfEfS2_EEv13SSMParamsBase --------------------------
	.section	.nv.shared._Z25selective_scan_fwd_kernelI32Selective_Scan_fwd_kernel_traitsILi32ELi16ELi1ELb0ELb1ELb1ELb0ELb1EN3c104HalfEfS2_EEv13SSMParamsBase,"aw",@nobits
	.sectionflags	@""
	.align	16
	.zero		1024


//--------------------- .nv.shared._Z25selective_scan_fwd_kernelI32Selective_Scan_fwd_kernel_traitsILi32ELi16ELi1ELb0ELb1ELb1ELb1ELb0EN3c104HalfEfS2_EEv13SSMParamsBase --------------------------
	.section	.nv.shared._Z25selective_scan_fwd_kernelI32Selective_Scan_fwd_kernel_traitsILi32ELi16ELi1ELb0ELb1ELb1ELb1ELb0EN3c104HalfEfS2_EEv13SSMParamsBase,"aw",@nobits
	.sectionflags	@""
	.align	16
	.zero		1024


//--------------------- .nv.shared._Z25selective_scan_fwd_kernelI32Selective_Scan_fwd_kernel_traitsILi32ELi16ELi1ELb0ELb1ELb1ELb1ELb1EN3c104HalfEfS2_EEv13SSMParamsBase --------------------------
	.section	.nv.shared._Z25selective_scan_fwd_kernelI32Selective_Scan_fwd_kernel_traitsILi32ELi16ELi1ELb0ELb1ELb1ELb1ELb1EN3c104HalfEfS2_EEv13SSMParamsBase,"aw",@nobits
	.sectionflags	@""
	.align	16
	.zero		1024


//--------------------- .nv.shared._Z25selective_scan_fwd_kernelI32Selective_Scan_fwd_kernel_traitsILi32ELi16ELi1ELb1ELb1ELb1ELb0ELb0EN3c104HalfEfS2_EEv13SSMParamsBase --------------------------
	.section	.nv.shared._Z25selective_scan_fwd_kernelI32Selective_Scan_fwd_kernel_traitsILi32ELi16ELi1ELb1ELb1ELb1ELb0ELb0EN3c104HalfEfS2_EEv13SSMParamsBase,"aw",@nobits
	.sectionflags	@""
	.align	16
	.zero		1024


//--------------------- .nv.shared._Z25selective_scan_fwd_kernelI32Selective_Scan_fwd_kernel_traitsILi32ELi16ELi1ELb1ELb1ELb1ELb0ELb1EN3c104HalfEfS2_EEv13SSMParamsBase --------------------------
	.section	.nv.shared._Z25selective_scan_fwd_kernelI32Selective_Scan_fwd_kernel_traitsILi32ELi16ELi1ELb1ELb1ELb1ELb0ELb1EN3c104HalfEfS2_EEv13SSMParamsBase,"aw",@nobits
	.sectionflags	@""
	.align	16
	.zero		1024


//--------------------- .nv.shared._Z25selective_scan_fwd_kernelI32Selective_Scan_fwd_kernel_traitsILi32ELi16ELi1ELb1ELb1ELb1ELb1ELb0EN3c104HalfEfS2_EEv13SSMParamsBase --------------------------
	.section	.nv.shared._Z25selective_scan_fwd_kernelI32Selective_Scan_fwd_kernel_traitsILi32ELi16ELi1ELb1ELb1ELb1ELb1ELb0EN3c104HalfEfS2_EEv13SSMParamsBase,"aw",@nobits
	.sectionflags	@""
	.align	16
	.zero		1024


//--------------------- .nv.shared._Z25selective_scan_fwd_kernelI32Selective_Scan_fwd_kernel_traitsILi32ELi16ELi1ELb1ELb1ELb1ELb1ELb1EN3c104HalfEfS2_EEv13SSMParamsBase --------------------------
	.section	.nv.shared._Z25selective_scan_fwd_kernelI32Selective_Scan_fwd_kernel_traitsILi32ELi16ELi1ELb1ELb1ELb1ELb1ELb1EN3c104HalfEfS2_EEv13SSMParamsBase,"aw",@nobits
	.sectionflags	@""
	.align	16
	.zero		1024


//--------------------- .nv.shared._Z25selective_scan_fwd_kernelI32Selective_Scan_fwd_kernel_traitsILi32ELi8ELi1ELb0ELb1ELb1ELb0ELb0EN3c104HalfEfS2_EEv13SSMParamsBase --------------------------
	.section	.nv.shared._Z25selective_scan_fwd_kernelI32Selective_Scan_fwd_kernel_traitsILi32ELi8ELi1ELb0ELb1ELb1ELb0ELb0EN3c104HalfEfS2_EEv13SSMParamsBase,"aw",@nobits
	.sectionflags	@""
	.align	16
	.zero		1024


//--------------------- .nv.shared._Z25selective_scan_fwd_kernelI32Selective_Scan_fwd_kernel_traitsILi32ELi8ELi1ELb0ELb1ELb1ELb0ELb1EN3c104HalfEfS2_EEv13SSMParamsBase --------------------------
	.section	.nv.shared._Z25selective_scan_fwd_kernelI32Selective_Scan_fwd_kernel_traitsILi32ELi8ELi1ELb0ELb1ELb1ELb0ELb1EN3c104HalfEfS2_EEv13SSMParamsBase,"aw",@nobits
	.sectionflags	@""
	.align	16
	.zero		1024


//--------------------- .nv.shared._Z25selective_scan_fwd_kernelI32Selective_Scan_fwd_kernel_traitsILi32ELi8ELi1ELb0ELb1ELb1ELb1ELb0EN3c104HalfEfS2_EEv13SSMParamsBase --------------------------
	.section	.nv.shared._Z25selective_scan_fwd_kernelI32Selective_Scan_fwd_kernel_traitsILi32ELi8ELi1ELb0ELb1ELb1ELb1ELb0EN3c104HalfEfS2_EEv13SSMParamsBase,"aw",@nobits
	.sectionflags	@""
	.align	16
	.zero		1024


//--------------------- .nv.shared._Z25selective_scan_fwd_kernelI32Selective_Scan_fwd_kernel_traitsILi32ELi8ELi1ELb0ELb1ELb1ELb1ELb1EN3c104HalfEfS2_EEv13SSMParamsBase --------------------------
	.section	.nv.shared._Z25selective_scan_fwd_kernelI32Selective_Scan_fwd_kernel_traitsILi32ELi8ELi1ELb0ELb1ELb1ELb1ELb1EN3c104HalfEfS2_EEv13SSMParamsBase,"aw",@nobits
	.sectionflags	@""
	.align	16
	.zero		1024


//--------------------- .nv.shared._Z25selective_scan_fwd_kernelI32Selective_Scan_fwd_kernel_traitsILi32ELi8ELi1ELb1ELb1ELb1ELb0ELb0EN3c104HalfEfS2_EEv13SSMParamsBase --------------------------
	.section	.nv.shared._Z25selective_scan_fwd_kernelI32Selective_Scan_fwd_kernel_traitsILi32ELi8ELi1ELb1ELb1ELb1ELb0ELb0EN3c104HalfEfS2_EEv13SSMParamsBase,"aw",@nobits
	.sectionflags	@""
	.align	16
	.zero		1024


//--------------------- .nv.shared._Z25selective_scan_fwd_kernelI32Selective_Scan_fwd_kernel_traitsILi32ELi8ELi1ELb1ELb1ELb1ELb0ELb1EN3c104HalfEfS2_EEv13SSMParamsBase --------------------------
	.section	.nv.shared._Z25selective_scan_fwd_kernelI32Selective_Scan_fwd_kernel_traitsILi32ELi8ELi1ELb1ELb1ELb1ELb0ELb1EN3c104HalfEfS2_EEv13SSMParamsBase,"aw",@nobits
	.sectionflags	@""
	.align	16
	.zero		1024


//--------------------- .nv.shared._Z25selective_scan_fwd_kernelI32Selective_Scan_fwd_kernel_traitsILi32ELi8ELi1ELb1ELb1ELb1ELb1ELb0EN3c104HalfEfS2_EEv13SSMParamsBase --------------------------
	.section	.nv.shared._Z25selective_scan_fwd_kernelI32Selective_Scan_fwd_kernel_traitsILi32ELi8ELi1ELb1ELb1ELb1ELb1ELb0EN3c104HalfEfS2_EEv13SSMParamsBase,"aw",@nobits
	.sectionflags	@""
	.align	16
	.zero		1024


//--------------------- .nv.shared._Z25selective_scan_fwd_kernelI32Selective_Scan_fwd_kernel_traitsILi32ELi8ELi1ELb1ELb1ELb1ELb1ELb1EN3c104HalfEfS2_EEv13SSMParamsBase --------------------------
	.section	.nv.shared._Z25selective_scan_fwd_kernelI32Selective_Scan_fwd_kernel_traitsILi32ELi8ELi1ELb1ELb1ELb1ELb1ELb1EN3c104HalfEfS2_EEv13SSMParamsBase,"aw",@nobits
	.sectionflags	@""
	.align	16
	.zero		1024


//--------------------- .nv.shared._Z25selective_scan_fwd_kernelI32Selective_Scan_fwd_kernel_traitsILi32ELi4ELi1ELb0ELb1ELb1ELb0ELb0EN3c104HalfEfS2_EEv13SSMParamsBase --------------------------
	.section	.nv.shared._Z25selective_scan_fwd_kernelI32Selective_Scan_fwd_kernel_traitsILi32ELi4ELi1ELb0ELb1ELb1ELb0ELb0EN3c104HalfEfS2_EEv13SSMParamsBase,"aw",@nobits
	.sectionflags	@""
	.align	16
	.zero		1024


//--------------------- .nv.shared._Z25selective_scan_fwd_kernelI32Selective_Scan_fwd_kernel_traitsILi32ELi4ELi1ELb0ELb1ELb1ELb0ELb1EN3c104HalfEfS2_EEv13SSMParamsBase --------------------------
	.section	.nv.shared._Z25selective_scan_fwd_kernelI32Selective_Scan_fwd_kernel_traitsILi32ELi4ELi1ELb0ELb1ELb1ELb0ELb1EN3c104HalfEfS2_EEv13SSMParamsBase,"aw",@nobits
	.sectionflags	@""
	.align	16
	.zero		1024


//--------------------- .nv.shared._Z25selective_scan_fwd_kernelI32Selective_Scan_fwd_kernel_traitsILi32ELi4ELi1ELb0ELb1ELb1ELb1ELb0EN3c104HalfEfS2_EEv13SSMParamsBase --------------------------
	.section	.nv.shared._Z25selective_scan_fwd_kernelI32Selective_Scan_fwd_kernel_traitsILi32ELi4ELi1ELb0ELb1ELb1ELb1ELb0EN3c104HalfEfS2_EEv13SSMParamsBase,"aw",@nobits
	.sectionflags	@""
	.align	16
	.zero		1024


//--------------------- .nv.shared._Z25selective_scan_fwd_kernelI32Selective_Scan_fwd_kernel_traitsILi32ELi4ELi1ELb0ELb1ELb1ELb1ELb1EN3c104HalfEfS2_EEv13SSMParamsBase --------------------------
	.section	.nv.shared._Z25selective_scan_fwd_kernelI32Selective_Scan_fwd_kernel_traitsILi32ELi4ELi1ELb0ELb1ELb1ELb1ELb1EN3c104HalfEfS2_EEv13SSMParamsBase,"aw",@nobits
	.sectionflags	@""
	.align	16
	.zero		1024


//--------------------- .nv.shared._Z25selective_scan_fwd_kernelI32Selective_Scan_fwd_kernel_traitsILi32ELi4ELi1ELb1ELb1ELb1ELb0ELb0EN3c104HalfEfS2_EEv13SSMParamsBase --------------------------
	.section	.nv.shared._Z25selective_scan_fwd_kernelI32Selective_Scan_fwd_kernel_traitsILi32ELi4ELi1ELb1ELb1ELb1ELb0ELb0EN3c104HalfEfS2_EEv13SSMParamsBase,"aw",@nobits
	.sectionflags	@""
	.align	16
	.zero		1024


//--------------------- .nv.shared._Z25selective_scan_fwd_kernelI32Selective_Scan_fwd_kernel_traitsILi32ELi4ELi1ELb1ELb1ELb1ELb0ELb1EN3c104HalfEfS2_EEv13SSMParamsBase --------------------------
	.section	.nv.shared._Z25selective_scan_fwd_kernelI32Selective_Scan_fwd_kernel_traitsILi32ELi4ELi1ELb1ELb1ELb1ELb0ELb1EN3c104HalfEfS2_EEv13SSMParamsBase,"aw",@nobits
	.sectionflags	@""
	.align	16
	.zero		1024


//--------------------- .nv.shared._Z25selective_scan_fwd_kernelI32Selective_Scan_fwd_kernel_traitsILi32ELi4ELi1ELb1ELb1ELb1ELb1ELb0EN3c104HalfEfS2_EEv13SSMParamsBase --------------------------
	.section	.nv.shared._Z25selective_scan_fwd_kernelI32Selective_Scan_fwd_kernel_traitsILi32ELi4ELi1ELb1ELb1ELb1ELb1ELb0EN3c104HalfEfS2_EEv13SSMParamsBase,"aw",@nobits
	.sectionflags	@""
	.align	16
	.zero		1024


//--------------------- .nv.shared._Z25selective_scan_fwd_kernelI32Selective_Scan_fwd_kernel_traitsILi32ELi4ELi1ELb1ELb1ELb1ELb1ELb1EN3c104HalfEfS2_EEv13SSMParamsBase --------------------------
	.section	.nv.shared._Z25selective_scan_fwd_kernelI32Selective_Scan_fwd_kernel_traitsILi32ELi4ELi1ELb1ELb1ELb1ELb1ELb1EN3c104HalfEfS2_EEv13SSMParamsBase,"aw",@nobits
	.sectionflags	@""
	.align	16
	.zero		1024


//--------------------- .nv.shared._Z25selective_scan_fwd_kernelI32Selective_Scan_fwd_kernel_traitsILi64ELi16ELi1ELb0ELb1ELb1ELb0ELb0EN3c104HalfEfS2_EEv13SSMParamsBase --------------------------
	.section	.nv.shared._Z25selective_scan_fwd_kernelI32Selective_Scan_fwd_kernel_traitsILi64ELi16ELi1ELb0ELb1ELb1ELb0ELb0EN3c104HalfEfS2_EEv13SSMParamsBase,"aw",@nobits
	.sectionflags	@""
	.align	16
	.zero		1024


//--------------------- .nv.shared._Z25selective_scan_fwd_kernelI32Selective_Scan_fwd_kernel_traitsILi64ELi16ELi1ELb0ELb1ELb1ELb0ELb1EN3c104HalfEfS2_EEv13SSMParamsBase --------------------------
	.section	.nv.shared._Z25selective_scan_fwd_kernelI32Selective_Scan_fwd_kernel_traitsILi64ELi16ELi1ELb0ELb1ELb1ELb0ELb1EN3c104HalfEfS2_EEv13SSMParamsBase,"aw",@nobits
	.sectionflags	@""
	.align	16
	.zero		1024


//--------------------- .nv.shared._Z25selective_scan_fwd_kernelI32Selective_Scan_fwd_kernel_traitsILi64ELi16ELi1ELb0ELb1ELb1ELb1ELb0EN3c104HalfEfS2_EEv13SSMParamsBase --------------------------
	.section	.nv.shared._Z25selective_scan_fwd_kernelI32Selective_Scan_fwd_kernel_traitsILi64ELi16ELi1ELb0ELb1ELb1ELb1ELb0EN3c104HalfEfS2_EEv13SSMParamsBase,"aw",@nobits
	.sectionflags	@""
	.align	16
	.zero		1024


//--------------------- .nv.shared._Z25selective_scan_fwd_kernelI32Selective_Scan_fwd_kernel_traitsILi64ELi16ELi1ELb0ELb1ELb1ELb1ELb1EN3c104HalfEfS2_EEv13SSMParamsBase --------------------------
	.section	.nv.shared._Z25selective_scan_fwd_kernelI32Selective_Scan_fwd_kernel_traitsILi64ELi16ELi1ELb0ELb1ELb1ELb1ELb1EN3c104HalfEfS2_EEv13SSMParamsBase,"aw",@nobits
	.sectionflags	@""
	.align	16
	.zero		1024


//--------------------- .nv.shared._Z25selective_scan_fwd_kernelI32Selective_Scan_fwd_kernel_traitsILi64ELi16ELi1ELb1ELb1ELb1ELb0ELb0EN3c104HalfEfS2_EEv13SSMParamsBase --------------------------
	.section	.nv.shared._Z25selective_scan_fwd_kernelI32Selective_Scan_fwd_kernel_traitsILi64ELi16ELi1ELb1ELb1ELb1ELb0ELb0EN3c104HalfEfS2_EEv13SSMParamsBase,"aw",@nobits
	.sectionflags	@""
	.align	16
	.zero		1024


//--------------------- .nv.shared._Z25selective_scan_fwd_kernelI32Selective_Scan_fwd_kernel_traitsILi64ELi16ELi1ELb1ELb1ELb1ELb0ELb1EN3c104HalfEfS2_EEv13SSMParamsBase --------------------------
	.section	.nv.shared._Z25selective_scan_fwd_kernelI32Selective_Scan_fwd_kernel_traitsILi64ELi16ELi1ELb1ELb1ELb1ELb0ELb1EN3c104HalfEfS2_EEv13SSMParamsBase,"aw",@nobits
	.sectionflags	@""
	.align	16
	.zero		1024


//--------------------- .nv.shared._Z25selective_scan_fwd_kernelI32Selective_Scan_fwd_kernel_traitsILi64ELi16ELi1ELb1ELb1ELb1ELb1ELb0EN3c104HalfEfS2_EEv13SSMParamsBase --------------------------
	.section	.nv.shared._Z25selective_scan_fwd_kernelI32Selective_Scan_fwd_kernel_traitsILi64ELi16ELi1ELb1ELb1ELb1ELb1ELb0EN3c104HalfEfS2_EEv13SSMParamsBase,"aw",@nobits
	.sectionflags	@""
	.align	16
	.zero		1024


//--------------------- .nv.shared._Z25selective_scan_fwd_kernelI32Selective_Scan_fwd_kernel_traitsILi64ELi16ELi1ELb1ELb1ELb1ELb1ELb1EN3c104HalfEfS2_EEv13SSMParamsBase --------------------------
	.section	.nv.shared._Z25selective_scan_fwd_kernelI32Selective_Scan_fwd_kernel_traitsILi64ELi16ELi1ELb1ELb1ELb1ELb1ELb1EN3c104HalfEfS2_EEv13SSMParamsBase,"aw",@nobits
	.sectionflags	@""
	.align	16
	.zero		1024


//--------------------- .nv.shared._Z25selective_scan_fwd_kernelI32Selective_Scan_fwd_kernel_traitsILi128ELi16ELi1ELb0ELb1ELb1ELb0ELb0EN3c108BFloat16EffEEv13SSMParamsBase --------------------------
	.section	.nv.shared._Z25selective_scan_fwd_kernelI32Selective_Scan_fwd_kernel_traitsILi128ELi16ELi1ELb0ELb1ELb1ELb0ELb0EN3c108BFloat16EffEEv13SSMParamsBase,"aw",@nobits
	.sectionflags	@""
	.align	16
	.zero		1024


//--------------------- .nv.shared._Z25selective_scan_fwd_kernelI32Selective_Scan_fwd_kernel_traitsILi128ELi16ELi1ELb0ELb1ELb1ELb0ELb1EN3c108BFloat16EffEEv13SSMParamsBase --------------------------
	.section	.nv.shared._Z25selective_scan_fwd_kernelI32Selective_Scan_fwd_kernel_traitsILi128ELi16ELi1ELb0ELb1ELb1ELb0ELb1EN3c108BFloat16EffEEv13SSMParamsBase,"aw",@nobits
	.sectionflags	@""
	.align	16
	.zero		1024


//--------------------- .nv.shared._Z25selective_scan_fwd_kernelI32Selective_Scan_fwd_kernel_traitsILi128ELi16ELi1ELb0ELb1ELb1ELb1ELb0EN3c108BFloat16EffEEv13SSMParamsBase --------------------------
	.section	.nv.shared._Z25selective_scan_fwd_kernelI32Selective_Scan_fwd_kernel_traitsILi128ELi16ELi1ELb0ELb1ELb1ELb1ELb0EN3c108BFloat16EffEEv13SSMParamsBase,"aw",@nobits
	.sectionflags	@""
	.align	16
	.zero		1024


//--------------------- .nv.shared._Z25selective_scan_fwd_kernelI32Selective_Scan_fwd_kernel_traitsILi128ELi16ELi1ELb0ELb1ELb1ELb1ELb1EN3c108BFloat16EffEEv13SSMParamsBase --------------------------
	.section	.nv.shared._Z25selective_scan_fwd_kernelI32Selective_Scan_fwd_kernel_traitsILi128ELi16ELi1ELb0ELb1ELb1ELb1ELb1EN3c108BFloat16EffEEv13SSMParamsBase,"aw",@nobits
	.sectionflags	@""
	.align	16
	.zero		1024


//--------------------- .nv.shared._Z25selective_scan_fwd_kernelI32Selective_Scan_fwd_kernel_traitsILi128ELi16ELi1ELb1ELb1ELb1ELb0ELb0EN3c108BFloat16EffEEv13SSMParamsBase --------------------------
	.section	.nv.shared._Z25selective_scan_fwd_kernelI32Selective_Scan_fwd_kernel_traitsILi128ELi16ELi1ELb1ELb1ELb1ELb0ELb0EN3c108BFloat16EffEEv13SSMParamsBase,"aw",@nobits
	.sectionflags	@""
	.align	16
	.zero		1024


//--------------------- .nv.shared._Z25selective_scan_fwd_kernelI32Selective_Scan_fwd_kernel_traitsILi128ELi16ELi1ELb1ELb1ELb1ELb0ELb1EN3c108BFloat16EffEEv13SSMParamsBase --------------------------
	.section	.nv.shared._Z25selective_scan_fwd_kernelI32Selective_Scan_fwd_kernel_traitsILi128ELi16ELi1ELb1ELb1ELb1ELb0ELb1EN3c108BFloat16EffEEv13SSMParamsBase,"aw",@nobits
	.sectionflags	@""
	.align	16
	.zero		1024


//--------------------- .nv.shared._Z25selective_scan_fwd_kernelI32Selective_Scan_fwd_kernel_traitsILi128ELi16ELi1ELb1ELb1ELb1ELb1ELb0EN3c108BFloat16EffEEv13SSMParamsBase --------------------------
	.section	.nv.shared._Z25selective_scan_fwd_kernelI32Selective_Scan_fwd_kernel_traitsILi128ELi16ELi1ELb1ELb1ELb1ELb1ELb0EN3c108BFloat16EffEEv13SSMParamsBase,"aw",@nobits
	.sectionflags	@""
	.align	16
	.zero		1024


//--------------------- .nv.shared._Z25selective_scan_fwd_kernelI32Selective_Scan_fwd_kernel_traitsILi128ELi16ELi1ELb1ELb1ELb1ELb1ELb1EN3c108BFloat16EffEEv13SSMParamsBase --------------------------
	.section	.nv.shared._Z25selective_scan_fwd_kernelI32Selective_Scan_fwd_kernel_traitsILi128ELi16ELi1ELb1ELb1ELb1ELb1ELb1EN3c108BFloat16EffEEv13SSMParamsBase,"aw",@nobits
	.sectionflags	@""
	.align	16
	.zero		1024


//--------------------- .nv.shared._Z25selective_scan_fwd_kernelI32Selective_Scan_fwd_kernel_traitsILi32ELi16ELi1ELb0ELb1ELb1ELb0ELb0EN3c108BFloat16EffEEv13SSMParamsBase --------------------------
	.section	.nv.shared._Z25selective_scan_fwd_kernelI32Selective_Scan_fwd_kernel_traitsILi32ELi16ELi1ELb0ELb1ELb1ELb0ELb0EN3c108BFloat16EffEEv13SSMParamsBase,"aw",@nobits
	.sectionflags	@""
	.align	16
	.zero		1024


//--------------------- .nv.shared._Z25selective_scan_fwd_kernelI32Selective_Scan_fwd_kernel_traitsILi32ELi16ELi1ELb0ELb1ELb1ELb0ELb1EN3c108BFloat16EffEEv13SSMParamsBase --------------------------
	.section	.nv.shared._Z25selective_scan_fwd_kernelI32Selective_Scan_fwd_kernel_traitsILi32ELi16ELi1ELb0ELb1ELb1ELb0ELb1EN3c108BFloat16EffEEv13SSMParamsBase,"aw",@nobits
	.sectionflags	@""
	.align	16
	.zero		1024


//--------------------- .nv.shared._Z25selective_scan_fwd_kernelI32Selective_Scan_fwd_kernel_traitsILi32ELi16ELi1ELb0ELb1ELb1ELb1ELb0EN3c108BFloat16EffEEv13SSMParamsBase --------------------------
	.section	.nv.shared._Z25selective_scan_fwd_kernelI32Selective_Scan_fwd_kernel_traitsILi32ELi16ELi1ELb0ELb1ELb1ELb1ELb0EN3c108BFloat16EffEEv13SSMParamsBase,"aw",@nobits
	.sectionflags	@""
	.align	16
	.zero		1024


//--------------------- .nv.shared._Z25selective_scan_fwd_kernelI32Selective_Scan_fwd_kernel_traitsILi32ELi16ELi1ELb0ELb1ELb1ELb1ELb1EN3c108BFloat16EffEEv13SSMParamsBase --------------------------
	.section	.nv.shared._Z25selective_scan_fwd_kernelI32Selective_Scan_fwd_kernel_traitsILi32ELi16ELi1ELb0ELb1ELb1ELb1ELb1EN3c108BFloat16EffEEv13SSMParamsBase,"aw",@nobits
	.sectionflags	@""
	.align	16
	.zero		1024


//--------------------- .nv.shared._Z25selective_scan_fwd_kernelI32Selective_Scan_fwd_kernel_traitsILi32ELi16ELi1ELb1ELb1ELb1ELb0ELb0EN3c108BFloat16EffEEv13SSMParamsBase --------------------------
	.section	.nv.shared._Z25selective_scan_fwd_kernelI32Selective_Scan_fwd_kernel_traitsILi32ELi16ELi1ELb1ELb1ELb1ELb0ELb0EN3c108BFloat16EffEEv13SSMParamsBase,"aw",@nobits
	.sectionflags	@""
	.align	16
	.zero		1024


//--------------------- .nv.shared._Z25selective_scan_fwd_kernelI32Selective_Scan_fwd_kernel_traitsILi32ELi16ELi1ELb1ELb1ELb1ELb0ELb1EN3c108BFloat16EffEEv13SSMParamsBase --------------------------
	.section	.nv.shared._Z25selective_scan_fwd_kernelI32Selective_Scan_fwd_kernel_traitsILi32ELi16ELi1ELb1ELb1ELb1ELb0ELb1EN3c108BFloat16EffEEv13SSMParamsBase,"aw",@nobits
	.sectionflags	@""
	.align	16
	.zero		1024


//--------------------- .nv.shared._Z25selective_scan_fwd_kernelI32Selective_Scan_fwd_kernel_traitsILi32ELi16ELi1ELb1ELb1ELb1ELb1ELb0EN3c108BFloat16EffEEv13SSMParamsBase --------------------------
	.section	.nv.shared._Z25selective_scan_fwd_kernelI32Selective_Scan_fwd_kernel_traitsILi32ELi16ELi1ELb1ELb1ELb1ELb1ELb0EN3c108BFloat16EffEEv13SSMParamsBase,"aw",@nobits
	.sectionflags	@""
	.align	16
	.zero		1024


//--------------------- .nv.shared._Z25selective_scan_fwd_kernelI32Selective_Scan_fwd_kernel_traitsILi32ELi16ELi1ELb1ELb1ELb1ELb1ELb1EN3c108BFloat16EffEEv13SSMParamsBase --------------------------
	.section	.nv.shared._Z25selective_scan_fwd_kernelI32Selective_Scan_fwd_kernel_traitsILi32ELi16ELi1ELb1ELb1ELb1ELb1ELb1EN3c108BFloat16EffEEv13SSMParamsBase,"aw",@nobits
	.sectionflags	@""
	.align	16
	.zero		1024


//--------------------- .nv.shared._Z25selective_scan_fwd_kernelI32Selective_Scan_fwd_kernel_traitsILi32ELi8ELi1ELb0ELb1ELb1ELb0ELb0EN3c108BFloat16EffEEv13SSMParamsBase --------------------------
	.section	.nv.shared._Z25selective_scan_fwd_kernelI32Selective_Scan_fwd_kernel_traitsILi32ELi8ELi1ELb0ELb1ELb1ELb0ELb0EN3c108BFloat16EffEEv13SSMParamsBase,"aw",@nobits
	.sectionflags	@""
	.align	16
	.zero		1024


//--------------------- .nv.shared._Z25selective_scan_fwd_kernelI32Selective_Scan_fwd_kernel_traitsILi32ELi8ELi1ELb0ELb1ELb1ELb0ELb1EN3c108BFloat16EffEEv13SSMParamsBase --------------------------
	.section	.nv.shared._Z25selective_scan_fwd_kernelI32Selective_Scan_fwd_kernel_traitsILi32ELi8ELi1ELb0ELb1ELb1ELb0ELb1EN3c108BFloat16EffEEv13SSMParamsBase,"aw",@nobits
	.sectionflags	@""
	.align	16
	.zero		1024


//--------------------- .nv.shared._Z25selective_scan_fwd_kernelI32Selective_Scan_fwd_kernel_traitsILi32ELi8ELi1ELb0ELb1ELb1ELb1ELb0EN3c108BFloat16EffEEv13SSMParamsBase --------------------------
	.section	.nv.shared._Z25selective_scan_fwd_kernelI32Selective_Scan_fwd_kernel_traitsILi32ELi8ELi1ELb0ELb1ELb1ELb1ELb0EN3c108BFloat16EffEEv13SSMParamsBase,"aw",@nobits
	.sectionflags	@""
	.align	16
	.zero		1024


//--------------------- .nv.shared._Z25selective_scan_fwd_kernelI32Selective_Scan_fwd_kernel_traitsILi32ELi8ELi1ELb0ELb1ELb1ELb1ELb1EN3c108BFloat16EffEEv13SSMParamsBase --------------------------
	.section	.nv.shared._Z25selective_scan_fwd_kernelI32Selective_Scan_fwd_kernel_traitsILi32ELi8ELi1ELb0ELb1ELb1ELb1ELb1EN3c108BFloat16EffEEv13SSMParamsBase,"aw",@nobits
	.sectionflags	@""
	.align	16
	.zero		1024


//--------------------- .nv.shared._Z25selective_scan_fwd_kernelI32Selective_Scan_fwd_kernel_traitsILi32ELi8ELi1ELb1ELb1ELb1ELb0ELb0EN3c108BFloat16EffEEv13SSMParamsBase --------------------------
	.section	.nv.shared._Z25selective_scan_fwd_kernelI32Selective_Scan_fwd_kernel_traitsILi32ELi8ELi1ELb1ELb1ELb1ELb0ELb0EN3c108BFloat16EffEEv13SSMParamsBase,"aw",@nobits
	.sectionflags	@""
	.align	16
	.zero		1024


//--------------------- .nv.shared._Z25selective_scan_fwd_kernelI32Selective_Scan_fwd_kernel_traitsILi32ELi8ELi1ELb1ELb1ELb1ELb0ELb1EN3c108BFloat16EffEEv13SSMParamsBase --------------------------
	.section	.nv.shared._Z25selective_scan_fwd_kernelI32Selective_Scan_fwd_kernel_traitsILi32ELi8ELi1ELb1ELb1ELb1ELb0ELb1EN3c108BFloat16EffEEv13SSMParamsBase,"aw",@nobits
	.sectionflags	@""
	.align	16
	.zero		1024


//--------------------- .nv.shared._Z25selective_scan_fwd_kernelI32Selective_Scan_fwd_kernel_traitsILi32ELi8ELi1ELb1ELb1ELb1ELb1ELb0EN3c108BFloat16EffEEv13SSMParamsBase --------------------------
	.section	.nv.shared._Z25selective_scan_fwd_kernelI32Selective_Scan_fwd_kernel_traitsILi32ELi8ELi1ELb1ELb1ELb1ELb1ELb0EN3c108BFloat16EffEEv13SSMParamsBase,"aw",@nobits
	.sectionflags	@""
	.align	16
	.zero		1024


//--------------------- .nv.shared._Z25selective_scan_fwd_kernelI32Selective_Scan_fwd_kernel_traitsILi32ELi8ELi1ELb1ELb1ELb1ELb1ELb1EN3c108BFloat16EffEEv13SSMParamsBase --------------------------
	.section	.nv.shared._Z25selective_scan_fwd_kernelI32Selective_Scan_fwd_kernel_traitsILi32ELi8ELi1ELb1ELb1ELb1ELb1ELb1EN3c108BFloat16EffEEv13SSMParamsBase,"aw",@nobits
	.sectionflags	@""
	.align	16
	.zero		1024


//--------------------- .nv.shared._Z25selective_scan_fwd_kernelI32Selective_Scan_fwd_kernel_traitsILi32ELi4ELi1ELb0ELb1ELb1ELb0ELb0EN3c108BFloat16EffEEv13SSMParamsBase --------------------------
	.section	.nv.shared._Z25selective_scan_fwd_kernelI32Selective_Scan_fwd_kernel_traitsILi32ELi4ELi1ELb0ELb1ELb1ELb0ELb0EN3c108BFloat16EffEEv13SSMParamsBase,"aw",@nobits
	.sectionflags	@""
	.align	16
	.zero		1024


//--------------------- .nv.shared._Z25selective_scan_fwd_kernelI32Selective_Scan_fwd_kernel_traitsILi32ELi4ELi1ELb0ELb1ELb1ELb0ELb1EN3c108BFloat16EffEEv13SSMParamsBase --------------------------
	.section	.nv.shared._Z25selective_scan_fwd_kernelI32Selective_Scan_fwd_kernel_traitsILi32ELi4ELi1ELb0ELb1ELb1ELb0ELb1EN3c108BFloat16EffEEv13SSMParamsBase,"aw",@nobits
	.sectionflags	@""
	.align	16
	.zero		1024


//--------------------- .nv.shared._Z25selective_scan_fwd_kernelI32Selective_Scan_fwd_kernel_traitsILi32ELi4ELi1ELb0ELb1ELb1ELb1ELb0EN3c108BFloat16EffEEv13SSMParamsBase --------------------------
	.section	.nv.shared._Z25selective_scan_fwd_kernelI32Selective_Scan_fwd_kernel_traitsILi32ELi4ELi1ELb0ELb1ELb1ELb1ELb0EN3c108BFloat16EffEEv13SSMParamsBase,"aw",@nobits
	.sectionflags	@""
	.align	16
	.zero		1024


//--------------------- .nv.shared._Z25selective_scan_fwd_kernelI32Selective_Scan_fwd_kernel_traitsILi32ELi4ELi1ELb0ELb1ELb1ELb1ELb1EN3c108BFloat16EffEEv13SSMParamsBase --------------------------
	.section	.nv.shared._Z25selective_scan_fwd_kernelI32Selective_Scan_fwd_kernel_traitsILi32ELi4ELi1ELb0ELb1ELb1ELb1ELb1EN3c108BFloat16EffEEv13SSMParamsBase,"aw",@nobits
	.sectionflags	@""
	.align	16
	.zero		1024


//--------------------- .nv.shared._Z25selective_scan_fwd_kernelI32Selective_Scan_fwd_kernel_traitsILi32ELi4ELi1ELb1ELb1ELb1ELb0ELb0EN3c108BFloat16EffEEv13SSMParamsBase --------------------------
	.section	.nv.shared._Z25selective_scan_fwd_kernelI32Selective_Scan_fwd_kernel_traitsILi32ELi4ELi1ELb1ELb1ELb1ELb0ELb0EN3c108BFloat16EffEEv13SSMParamsBase,"aw",@nobits
	.sectionflags	@""
	.align	16
	.zero		1024


//--------------------- .nv.shared._Z25selective_scan_fwd_kernelI32Selective_Scan_fwd_kernel_traitsILi32ELi4ELi1ELb1ELb1ELb1ELb0ELb1EN3c108BFloat16EffEEv13SSMParamsBase --------------------------
	.section	.nv.shared._Z25selective_scan_fwd_kernelI32Selective_Scan_fwd_kernel_traitsILi32ELi4ELi1ELb1ELb1ELb1ELb0ELb1EN3c108BFloat16EffEEv13SSMParamsBase,"aw",@nobits
	.sectionflags	@""
	.align	16
	.zero		1024


//--------------------- .nv.shared._Z25selective_scan_fwd_kernelI32Selective_Scan_fwd_kernel_traitsILi32ELi4ELi1ELb1ELb1ELb1ELb1ELb0EN3c108BFloat16EffEEv13SSMParamsBase --------------------------
	.section	.nv.shared._Z25selective_scan_fwd_kernelI32Selective_Scan_fwd_kernel_traitsILi32ELi4ELi1ELb1ELb1ELb1ELb1ELb0EN3c108BFloat16EffEEv13SSMParamsBase,"aw",@nobits
	.sectionflags	@""
	.align	16
	.zero		1024


//--------------------- .nv.shared._Z25selective_scan_fwd_kernelI32Selective_Scan_fwd_kernel_traitsILi32ELi4ELi1ELb1ELb1ELb1ELb1ELb1EN3c108BFloat16EffEEv13SSMParamsBase --------------------------
	.section	.nv.shared._Z25selective_scan_fwd_kernelI32Selective_Scan_fwd_kernel_traitsILi32ELi4ELi1ELb1ELb1ELb1ELb1ELb1EN3c108BFloat16EffEEv13SSMParamsBase,"aw",@nobits
	.sectionflags	@""
	.align	16
	.zero		1024


//--------------------- .nv.shared._Z25selective_scan_fwd_kernelI32Selective_Scan_fwd_kernel_traitsILi64ELi16ELi1ELb0ELb1ELb1ELb0ELb0EN3c108BFloat16EffEEv13SSMParamsBase --------------------------
	.section	.nv.shared._Z25selective_scan_fwd_kernelI32Selective_Scan_fwd_kernel_traitsILi64ELi16ELi1ELb0ELb1ELb1ELb0ELb0EN3c108BFloat16EffEEv13SSMParamsBase,"aw",@nobits
	.sectionflags	@""
	.align	16
	.zero		1024


//--------------------- .nv.shared._Z25selective_scan_fwd_kernelI32Selective_Scan_fwd_kernel_traitsILi64ELi16ELi1ELb0ELb1ELb1ELb0ELb1EN3c108BFloat16EffEEv13SSMParamsBase --------------------------
	.section	.nv.shared._Z25selective_scan_fwd_kernelI32Selective_Scan_fwd_kernel_traitsILi64ELi16ELi1ELb0ELb1ELb1ELb0ELb1EN3c108BFloat16EffEEv13SSMParamsBase,"aw",@nobits
	.sectionflags	@""
	.align	16
	.zero		1024


//--------------------- .nv.shared._Z25selective_scan_fwd_kernelI32Selective_Scan_fwd_kernel_traitsILi64ELi16ELi1ELb0ELb1ELb1ELb1ELb0EN3c108BFloat16EffEEv13SSMParamsBase --------------------------
	.section	.nv.shared._Z25selective_scan_fwd_kernelI32Selective_Scan_fwd_kernel_traitsILi64ELi16ELi1ELb0ELb1ELb1ELb1ELb0EN3c108BFloat16EffEEv13SSMParamsBase,"aw",@nobits
	.sectionflags	@""
	.align	16
	.zero		1024


//--------------------- .nv.shared._Z25selective_scan_fwd_kernelI32Selective_Scan_fwd_kernel_traitsILi64ELi16ELi1ELb0ELb1ELb1ELb1ELb1EN3c108BFloat16EffEEv13SSMParamsBase --------------------------
	.section	.nv.shared._Z25selective_scan_fwd_kernelI32Selective_Scan_fwd_kernel_traitsILi64ELi16ELi1ELb0ELb1ELb1ELb1ELb1EN3c108BFloat16EffEEv13SSMParamsBase,"aw",@nobits
	.sectionflags	@""
	.align	16
	.zero		1024


//--------------------- .nv.shared._Z25selective_scan_fwd_kernelI32Selective_Scan_fwd_kernel_traitsILi64ELi16ELi1ELb1ELb1ELb1ELb0ELb0EN3c108BFloat16EffEEv13SSMParamsBase --------------------------
	.section	.nv.shared._Z25selective_scan_fwd_kernelI32Selective_Scan_fwd_kernel_traitsILi64ELi16ELi1ELb1ELb1ELb1ELb0ELb0EN3c108BFloat16EffEEv13SSMParamsBase,"aw",@nobits
	.sectionflags	@""
	.align	16
	.zero		1024


//--------------------- .nv.shared._Z25selective_scan_fwd_kernelI32Selective_Scan_fwd_kernel_traitsILi64ELi16ELi1ELb1ELb1ELb1ELb0ELb1EN3c108BFloat16EffEEv13SSMParamsBase --------------------------
	.section	.nv.shared._Z25selective_scan_fwd_kernelI32Selective_Scan_fwd_kernel_traitsILi64ELi16ELi1ELb1ELb1ELb1ELb0ELb1EN3c108BFloat16EffEEv13SSMParamsBase,"aw",@nobits
	.sectionflags	@""
	.align	16
	.zero		1024


//--------------------- .nv.shared._Z25selective_scan_fwd_kernelI32Selective_Scan_fwd_kernel_traitsILi64ELi16ELi1ELb1ELb1ELb1ELb1ELb0EN3c108BFloat16EffEEv13SSMParamsBase --------------------------
	.section	.nv.shared._Z25selective_scan_fwd_kernelI32Selective_Scan_fwd_kernel_traitsILi64ELi16ELi1ELb1ELb1ELb1ELb1ELb0EN3c108BFloat16EffEEv13SSMParamsBase,"aw",@nobits
	.sectionflags	@""
	.align	16
	.zero		1024


//--------------------- .nv.shared._Z25selective_scan_fwd_kernelI32Selective_Scan_fwd_kernel_traitsILi64ELi16ELi1ELb1ELb1ELb1ELb1ELb1EN3c108BFloat16EffEEv13SSMParamsBase --------------------------
	.section	.nv.shared._Z25selective_scan_fwd_kernelI32Selective_Scan_fwd_kernel_traitsILi64ELi16ELi1ELb1ELb1ELb1ELb1ELb1EN3c108BFloat16EffEEv13SSMParamsBase,"aw",@nobits
	.sectionflags	@""
	.align	16
	.zero		1024


//--------------------- .nv.shared._Z25selective_scan_fwd_kernelI32Selective_Scan_fwd_kernel_traitsILi128ELi16ELi1ELb0ELb1ELb1ELb0ELb0EN3c108BFloat16EfS2_EEv13SSMParamsBase --------------------------
	.section	.nv.shared._Z25selective_scan_fwd_kernelI32Selective_Scan_fwd_kernel_traitsILi128ELi16ELi1ELb0ELb1ELb1ELb0ELb0EN3c108BFloat16EfS2_EEv13SSMParamsBase,"aw",@nobits
	.sectionflags	@""
	.align	16
	.zero		1024


//--------------------- .nv.shared._Z25selective_scan_fwd_kernelI32Selective_Scan_fwd_kernel_traitsILi128ELi16ELi1ELb0ELb1ELb1ELb0ELb1EN3c108BFloat16EfS2_EEv13SSMParamsBase --------------------------
	.section	.nv.shared._Z25selective_scan_fwd_kernelI32Selective_Scan_fwd_kernel_traitsILi128ELi16ELi1ELb0ELb1ELb1ELb0ELb1EN3c108BFloat16EfS2_EEv13SSMParamsBase,"aw",@nobits
	.sectionflags	@""
	.align	16
	.zero		1024


//--------------------- .nv.shared._Z25selective_scan_fwd_kernelI32Selective_Scan_fwd_kernel_traitsILi128ELi16ELi1ELb0ELb1ELb1ELb1ELb0EN3c108BFloat16EfS2_EEv13SSMParamsBase --------------------------
	.section	.nv.shared._Z25selective_scan_fwd_kernelI32Selective_Scan_fwd_kernel_traitsILi128ELi16ELi1ELb0ELb1ELb1ELb1ELb0EN3c108BFloat16EfS2_EEv13SSMParamsBase,"aw",@nobits
	.sectionflags	@""
	.align	16
	.zero		1024


//--------------------- .nv.shared._Z25selective_scan_fwd_kernelI32Selective_Scan_fwd_kernel_traitsILi128ELi16ELi1ELb0ELb1ELb1ELb1ELb1EN3c108BFloat16EfS2_EEv13SSMParamsBase --------------------------
	.section	.nv.shared._Z25selective_scan_fwd_kernelI32Selective_Scan_fwd_kernel_traitsILi128ELi16ELi1ELb0ELb1ELb1ELb1ELb1EN3c108BFloat16EfS2_EEv13SSMParamsBase,"aw",@nobits
	.sectionflags	@""
	.align	16
	.zero		1024


//--------------------- .nv.shared._Z25selective_scan_fwd_kernelI32Selective_Scan_fwd_kernel_traitsILi128ELi16ELi1ELb1ELb1ELb1ELb0ELb0EN3c108BFloat16EfS2_EEv13SSMParamsBase --------------------------
	.section	.nv.shared._Z25selective_scan_fwd_kernelI32Selective_Scan_fwd_kernel_traitsILi128ELi16ELi1ELb1ELb1ELb1ELb0ELb0EN3c108BFloat16EfS2_EEv13SSMParamsBase,"aw",@nobits
	.sectionflags	@""
	.align	16
	.zero		1024


//--------------------- .nv.shared._Z25selective_scan_fwd_kernelI32Selective_Scan_fwd_kernel_traitsILi128ELi16ELi1ELb1ELb1ELb1ELb0ELb1EN3c108BFloat16EfS2_EEv13SSMParamsBase --------------------------
	.section	.nv.shared._Z25selective_scan_fwd_kernelI32Selective_Scan_fwd_kernel_traitsILi128ELi16ELi1ELb1ELb1ELb1ELb0ELb1EN3c108BFloat16EfS2_EEv13SSMParamsBase,"aw",@nobits
	.sectionflags	@""
	.align	16
	.zero		1024


//--------------------- .nv.shared._Z25selective_scan_fwd_kernelI32Selective_Scan_fwd_kernel_traitsILi128ELi16ELi1ELb1ELb1ELb1ELb1ELb0EN3c108BFloat16EfS2_EEv13SSMParamsBase --------------------------
	.section	.nv.shared._Z25selective_scan_fwd_kernelI32Selective_Scan_fwd_kernel_traitsILi128ELi16ELi1ELb1ELb1ELb1ELb1ELb0EN3c108BFloat16EfS2_EEv13SSMParamsBase,"aw",@nobits
	.sectionflags	@""
	.align	16
	.zero		1024


//--------------------- .nv.shared._Z25selective_scan_fwd_kernelI32Selective_Scan_fwd_kernel_traitsILi128ELi16ELi1ELb1ELb1ELb1ELb1ELb1EN3c108BFloat16EfS2_EEv13SSMParamsBase --------------------------
	.section	.nv.shared._Z25selective_scan_fwd_kernelI32Selective_Scan_fwd_kernel_traitsILi128ELi16ELi1ELb1ELb1ELb1ELb1ELb1EN3c108BFloat16EfS2_EEv13SSMParamsBase,"aw",@nobits
	.sectionflags	@""
	.align	16
	.zero		1024


//--------------------- .nv.shared._Z25selective_scan_fwd_kernelI32Selective_Scan_fwd_kernel_traitsILi32ELi16ELi1ELb0ELb1ELb1ELb0ELb0EN3c108BFloat16EfS2_EEv13SSMParamsBase --------------------------
	.section	.nv.shared._Z25selective_scan_fwd_kernelI32Selective_Scan_fwd_kernel_traitsILi32ELi16ELi1ELb0ELb1ELb1ELb0ELb0EN3c108BFloat16EfS2_EEv13SSMParamsBase,"aw",@nobits
	.sectionflags	@""
	.align	16
	.zero		1024


//--------------------- .nv.shared._Z25selective_scan_fwd_kernelI32Selective_Scan_fwd_kernel_traitsILi32ELi16ELi1ELb0ELb1ELb1ELb0ELb1EN3c108BFloat16EfS2_EEv13SSMParamsBase --------------------------
	.section	.nv.shared._Z25selective_scan_fwd_kernelI32Selective_Scan_fwd_kernel_traitsILi32ELi16ELi1ELb0ELb1ELb1ELb0ELb1EN3c108BFloat16EfS2_EEv13SSMParamsBase,"aw",@nobits
	.sectionflags	@""
	.align	16
	.zero		1024


//--------------------- .nv.shared._Z25selective_scan_fwd_kernelI32Selective_Scan_fwd_kernel_traitsILi32ELi16ELi1ELb0ELb1ELb1ELb1ELb0EN3c108BFloat16EfS2_EEv13SSMParamsBase --------------------------
	.section	.nv.shared._Z25selective_scan_fwd_kernelI32Selective_Scan_fwd_kernel_traitsILi32ELi16ELi1ELb0ELb1ELb1ELb1ELb0EN3c108BFloat16EfS2_EEv13SSMParamsBase,"aw",@nobits
	.sectionflags	@""
	.align	16
	.zero		1024


//--------------------- .nv.shared._Z25selective_scan_fwd_kernelI32Selective_Scan_fwd_kernel_traitsILi32ELi16ELi1ELb0ELb1ELb1ELb1ELb1EN3c108BFloat16EfS2_EEv13SSMParamsBase --------------------------
	.section	.nv.shared._Z25selective_scan_fwd_kernelI32Selective_Scan_fwd_kernel_traitsILi32ELi16ELi1ELb0ELb1ELb1ELb1ELb1EN3c108BFloat16EfS2_EEv13SSMParamsBase,"aw",@nobits
	.sectionflags	@""
	.align	16
	.zero		1024


//--------------------- .nv.shared._Z25selective_scan_fwd_kernelI32Selective_Scan_fwd_kernel_traitsILi32ELi16ELi1ELb1ELb1ELb1ELb0ELb0EN3c108BFloat16EfS2_EEv13SSMParamsBase --------------------------
	.section	.nv.shared._Z25selective_scan_fwd_kernelI32Selective_Scan_fwd_kernel_traitsILi32ELi16ELi1ELb1ELb1ELb1ELb0ELb0EN3c108BFloat16EfS2_EEv13SSMParamsBase,"aw",@nobits
	.sectionflags	@""
	.align	16
	.zero		1024


//--------------------- .nv.shared._Z25selective_scan_fwd_kernelI32Selective_Scan_fwd_kernel_traitsILi32ELi16ELi1ELb1ELb1ELb1ELb0ELb1EN3c108BFloat16EfS2_EEv13SSMParamsBase --------------------------
	.section	.nv.shared._Z25selective_scan_fwd_kernelI32Selective_Scan_fwd_kernel_traitsILi32ELi16ELi1ELb1ELb1ELb1ELb0ELb1EN3c108BFloat16EfS2_EEv13SSMParamsBase,"aw",@nobits
	.sectionflags	@""
	.align	16
	.zero		1024


//--------------------- .nv.shared._Z25selective_scan_fwd_kernelI32Selective_Scan_fwd_kernel_traitsILi32ELi16ELi1ELb1ELb1ELb1ELb1ELb0EN3c108BFloat16EfS2_EEv13SSMParamsBase --------------------------
	.section	.nv.shared._Z25selective_scan_fwd_kernelI32Selective_Scan_fwd_kernel_traitsILi32ELi16ELi1ELb1ELb1ELb1ELb1ELb0EN3c108BFloat16EfS2_EEv13SSMParamsBase,"aw",@nobits
	.sectionflags	@""
	.align	16
	.zero		1024


//--------------------- .nv.shared._Z25selective_scan_fwd_kernelI32Selective_Scan_fwd_kernel_traitsILi32ELi16ELi1ELb1ELb1ELb1ELb1ELb1EN3c108BFloat16EfS2_EEv13SSMParamsBase --------------------------
	.section	.nv.shared._Z25selective_scan_fwd_kernelI32Selective_Scan_fwd_kernel_traitsILi32ELi16ELi1ELb1ELb1ELb1ELb1ELb1EN3c108BFloat16EfS2_EEv13SSMParamsBase,"aw",@nobits
	.sectionflags	@""
	.align	16
	.zero		1024


//--------------------- .nv.shared._Z25selective_scan_fwd_kernelI32Selective_Scan_fwd_kernel_traitsILi32ELi8ELi1ELb0ELb1ELb1ELb0ELb0EN3c108BFloat16EfS2_EEv13SSMParamsBase --------------------------
	.section	.nv.shared._Z25selective_scan_fwd_kernelI32Selective_Scan_fwd_kernel_traitsILi32ELi8ELi1ELb0ELb1ELb1ELb0ELb0EN3c108BFloat16EfS2_EEv13SSMParamsBase,"aw",@nobits
	.sectionflags	@""
	.align	16
	.zero		1024


//--------------------- .nv.shared._Z25selective_scan_fwd_kernelI32Selective_Scan_fwd_kernel_traitsILi32ELi8ELi1ELb0ELb1ELb1ELb0ELb1EN3c108BFloat16EfS2_EEv13SSMParamsBase --------------------------
	.section	.nv.shared._Z25selective_scan_fwd_kernelI32Selective_Scan_fwd_kernel_traitsILi32ELi8ELi1ELb0ELb1ELb1ELb0ELb1EN3c108BFloat16EfS2_EEv13SSMParamsBase,"aw",@nobits
	.sectionflags	@""
	.align	16
	.zero		1024


//--------------------- .nv.shared._Z25selective_scan_fwd_kernelI32Selective_Scan_fwd_kernel_traitsILi32ELi8ELi1ELb0ELb1ELb1ELb1ELb0EN3c108BFloat16EfS2_EEv13SSMParamsBase --------------------------
	.section	.nv.shared._Z25selective_scan_fwd_kernelI32Selective_Scan_fwd_kernel_traitsILi32ELi8ELi1ELb0ELb1ELb1ELb1ELb0EN3c108BFloat16EfS2_EEv13SSMParamsBase,"aw",@nobits
	.sectionflags	@""
	.align	16
	.zero		1024


//--------------------- .nv.shared._Z25selective_scan_fwd_kernelI32Selective_Scan_fwd_kernel_traitsILi32ELi8ELi1ELb0ELb1ELb1ELb1ELb1EN3c108BFloat16EfS2_EEv13SSMParamsBase --------------------------
	.section	.nv.shared._Z25selective_scan_fwd_kernelI32Selective_Scan_fwd_kernel_traitsILi32ELi8ELi1ELb0ELb1ELb1ELb1ELb1EN3c108BFloat16EfS2_EEv13SSMParamsBase,"aw",@nobits
	.sectionflags	@""
	.align	16
	.zero		1024


//--------------------- .nv.shared._Z25selective_scan_fwd_kernelI32Selective_Scan_fwd_kernel_traitsILi32ELi8ELi1ELb1ELb1ELb1ELb0ELb0EN3c108BFloat16EfS2_EEv13SSMParamsBase --------------------------
	.section	.nv.shared._Z25selective_scan_fwd_kernelI32Selective_Scan_fwd_kernel_traitsILi32ELi8ELi1ELb1ELb1ELb1ELb0ELb0EN3c108BFloat16EfS2_EEv13SSMParamsBase,"aw",@nobits
	.sectionflags	@""
	.align	16
	.zero		1024


//--------------------- .nv.shared._Z25selective_scan_fwd_kernelI32Selective_Scan_fwd_kernel_traitsILi32ELi8ELi1ELb1ELb1ELb1ELb0ELb1EN3c108BFloat16EfS2_EEv13SSMParamsBase --------------------------
	.section	.nv.shared._Z25selective_scan_fwd_kernelI32Selective_Scan_fwd_kernel_traitsILi32ELi8ELi1ELb1ELb1ELb1ELb0ELb1EN3c108BFloat16EfS2_EEv13SSMParamsBase,"aw",@nobits
	.sectionflags	@""
	.align	16
	.zero		1024


//--------------------- .nv.shared._Z25selective_scan_fwd_kernelI32Selective_Scan_fwd_kernel_traitsILi32ELi8ELi1ELb1ELb1ELb1ELb1ELb0EN3c108BFloat16EfS2_EEv13SSMParamsBase --------------------------
	.section	.nv.shared._Z25selective_scan_fwd_kernelI32Selective_Scan_fwd_kernel_traitsILi32ELi8ELi1ELb1ELb1ELb1ELb1ELb0EN3c108BFloat16EfS2_EEv13SSMParamsBase,"aw",@nobits
	.sectionflags	@""
	.align	16
	.zero		1024


//--------------------- .nv.shared._Z25selective_scan_fwd_kernelI32Selective_Scan_fwd_kernel_traitsILi32ELi8ELi1ELb1ELb1ELb1ELb1ELb1EN3c108BFloat16EfS2_EEv13SSMParamsBase --------------------------
	.section	.nv.shared._Z25selective_scan_fwd_kernelI32Selective_Scan_fwd_kernel_traitsILi32ELi8ELi1ELb1ELb1ELb1ELb1ELb1EN3c108BFloat16EfS2_EEv13SSMParamsBase,"aw",@nobits
	.sectionflags	@""
	.align	16
	.zero		1024


//--------------------- .nv.shared._Z25selective_scan_fwd_kernelI32Selective_Scan_fwd_kernel_traitsILi32ELi4ELi1ELb0ELb1ELb1ELb0ELb0EN3c108BFloat16EfS2_EEv13SSMParamsBase --------------------------
	.section	.nv.shared._Z25selective_scan_fwd_kernelI32Selective_Scan_fwd_kernel_traitsILi32ELi4ELi1ELb0ELb1ELb1ELb0ELb0EN3c108BFloat16EfS2_EEv13SSMParamsBase,"aw",@nobits
	.sectionflags	@""
	.align	16
	.zero		1024


//--------------------- .nv.shared._Z25selective_scan_fwd_kernelI32Selective_Scan_fwd_kernel_traitsILi32ELi4ELi1ELb0ELb1ELb1ELb0ELb1EN3c108BFloat16EfS2_EEv13SSMParamsBase --------------------------
	.section	.nv.shared._Z25selective_scan_fwd_kernelI32Selective_Scan_fwd_kernel_traitsILi32ELi4ELi1ELb0ELb1ELb1ELb0ELb1EN3c108BFloat16EfS2_EEv13SSMParamsBase,"aw",@nobits
	.sectionflags	@""
	.align	16
	.zero		1024


//--------------------- .nv.shared._Z25selective_scan_fwd_kernelI32Selective_Scan_fwd_kernel_traitsILi32ELi4ELi1ELb0ELb1ELb1ELb1ELb0EN3c108BFloat16EfS2_EEv13SSMParamsBase --------------------------
	.section	.nv.shared._Z25selective_scan_fwd_kernelI32Selective_Scan_fwd_kernel_traitsILi32ELi4ELi1ELb0ELb1ELb1ELb1ELb0EN3c108BFloat16EfS2_EEv13SSMParamsBase,"aw",@nobits
	.sectionflags	@""
	.align	16
	.zero		1024


//--------------------- .nv.shared._Z25selective_scan_fwd_kernelI32Selective_Scan_fwd_kernel_traitsILi32ELi4ELi1ELb0ELb1ELb1ELb1ELb1EN3c108BFloat16EfS2_EEv13SSMParamsBase --------------------------
	.section	.nv.shared._Z25selective_scan_fwd_kernelI32Selective_Scan_fwd_kernel_traitsILi32ELi4ELi1ELb0ELb1ELb1ELb1ELb1EN3c108BFloat16EfS2_EEv13SSMParamsBase,"aw",@nobits
	.sectionflags	@""
	.align	16
	.zero		1024


//--------------------- .nv.shared._Z25selective_scan_fwd_kernelI32Selective_Scan_fwd_kernel_traitsILi32ELi4ELi1ELb1ELb1ELb1ELb0ELb0EN3c108BFloat16EfS2_EEv13SSMParamsBase --------------------------
	.section	.nv.shared._Z25selective_scan_fwd_kernelI32Selective_Scan_fwd_kernel_traitsILi32ELi4ELi1ELb1ELb1ELb1ELb0ELb0EN3c108BFloat16EfS2_EEv13SSMParamsBase,"aw",@nobits
	.sectionflags	@""
	.align	16
	.zero		1024


//--------------------- .nv.shared._Z25selective_scan_fwd_kernelI32Selective_Scan_fwd_kernel_traitsILi32ELi4ELi1ELb1ELb1ELb1ELb0ELb1EN3c108BFloat16EfS2_EEv13SSMParamsBase --------------------------
	.section	.nv.shared._Z25selective_scan_fwd_kernelI32Selective_Scan_fwd_kernel_traitsILi32ELi4ELi1ELb1ELb1ELb1ELb0ELb1EN3c108BFloat16EfS2_EEv13SSMParamsBase,"aw",@nobits
	.sectionflags	@""
	.align	16
	.zero		1024


//--------------------- .nv.shared._Z25selective_scan_fwd_kernelI32Selective_Scan_fwd_kernel_traitsILi32ELi4ELi1ELb1ELb1ELb1ELb1ELb0EN3c108BFloat16EfS2_EEv13SSMParamsBase --------------------------
	.section	.nv.shared._Z25selective_scan_fwd_kernelI32Selective_Scan_fwd_kernel_traitsILi32ELi4ELi1ELb1ELb1ELb1ELb1ELb0EN3c108BFloat16EfS2_EEv13SSMParamsBase,"aw",@nobits
	.sectionflags	@""
	.align	16
	.zero		1024


//--------------------- .nv.shared._Z25selective_scan_fwd_kernelI32Selective_Scan_fwd_kernel_traitsILi32ELi4ELi1ELb1ELb1ELb1ELb1ELb1EN3c108BFloat16EfS2_EEv13SSMParamsBase --------------------------
	.section	.nv.shared._Z25selective_scan_fwd_kernelI32Selective_Scan_fwd_kernel_traitsILi32ELi4ELi1ELb1ELb1ELb1ELb1ELb1EN3c108BFloat16EfS2_EEv13SSMParamsBase,"aw",@nobits
	.sectionflags	@""
	.align	16
	.zero		1024


//--------------------- .nv.shared._Z25selective_scan_fwd_kernelI32Selective_Scan_fwd_kernel_traitsILi64ELi16ELi1ELb0ELb1ELb1ELb0ELb0EN3c108BFloat16EfS2_EEv13SSMParamsBase --------------------------
	.section	.nv.shared._Z25selective_scan_fwd_kernelI32Selective_Scan_fwd_kernel_traitsILi64ELi16ELi1ELb0ELb1ELb1ELb0ELb0EN3c108BFloat16EfS2_EEv13SSMParamsBase,"aw",@nobits
	.sectionflags	@""
	.align	16
	.zero		1024


//--------------------- .nv.shared._Z25selective_scan_fwd_kernelI32Selective_Scan_fwd_kernel_traitsILi64ELi16ELi1ELb0ELb1ELb1ELb0ELb1EN3c108BFloat16EfS2_EEv13SSMParamsBase --------------------------
	.section	.nv.shared._Z25selective_scan_fwd_kernelI32Selective_Scan_fwd_kernel_traitsILi64ELi16ELi1ELb0ELb1ELb1ELb0ELb1EN3c108BFloat16EfS2_EEv13SSMParamsBase,"aw",@nobits
	.sectionflags	@""
	.align	16
	.zero		1024


//--------------------- .nv.shared._Z25selective_scan_fwd_kernelI32Selective_Scan_fwd_kernel_traitsILi64ELi16ELi1ELb0ELb1ELb1ELb1ELb0EN3c108BFloat16EfS2_EEv13SSMParamsBase --------------------------
	.section	.nv.shared._Z25selective_scan_fwd_kernelI32Selective_Scan_fwd_kernel_traitsILi64ELi16ELi1ELb0ELb1ELb1ELb1ELb0EN3c108BFloat16EfS2_EEv13SSMParamsBase,"aw",@nobits
	.sectionflags	@""
	.align	16
	.zero		1024


//--------------------- .nv.shared._Z25selective_scan_fwd_kernelI32Selective_Scan_fwd_kernel_traitsILi64ELi16ELi1ELb0ELb1ELb1ELb1ELb1EN3c108BFloat16EfS2_EEv13SSMParamsBase --------------------------
	.section	.nv.shared._Z25selective_scan_fwd_kernelI32Selective_Scan_fwd_kernel_traitsILi64ELi16ELi1ELb0ELb1ELb1ELb1ELb1EN3c108BFloat16EfS2_EEv13SSMParamsBase,"aw",@nobits
	.sectionflags	@""
	.align	16
	.zero		1024


//--------------------- .nv.shared._Z25selective_scan_fwd_kernelI32Selective_Scan_fwd_kernel_traitsILi64ELi16ELi1ELb1ELb1ELb1ELb0ELb0EN3c108BFloat16EfS2_EEv13SSMParamsBase --------------------------
	.section	.nv.shared._Z25selective_scan_fwd_kernelI32Selective_Scan_fwd_kernel_traitsILi64ELi16ELi1ELb1ELb1ELb1ELb0ELb0EN3c108BFloat16EfS2_EEv13SSMParamsBase,"aw",@nobits
	.sectionflags	@""
	.align	16
	.zero		1024


//--------------------- .nv.shared._Z25selective_scan_fwd_kernelI32Selective_Scan_fwd_kernel_traitsILi64ELi16ELi1ELb1ELb1ELb1ELb0ELb1EN3c108BFloat16EfS2_EEv13SSMParamsBase --------------------------
	.section	.nv.shared._Z25selective_scan_fwd_kernelI32Selective_Scan_fwd_kernel_traitsILi64ELi16ELi1ELb1ELb1ELb1ELb0ELb1EN3c108BFloat16EfS2_EEv13SSMParamsBase,"aw",@nobits
	.sectionflags	@""
	.align	16
	.zero		1024


//--------------------- .nv.shared._Z25selective_scan_fwd_kernelI32Selective_Scan_fwd_kernel_traitsILi64ELi16ELi1ELb1ELb1ELb1ELb1ELb0EN3c108BFloat16EfS2_EEv13SSMParamsBase --------------------------
	.section	.nv.shared._Z25selective_scan_fwd_kernelI32Selective_Scan_fwd_kernel_traitsILi64ELi16ELi1ELb1ELb1ELb1ELb1ELb0EN3c108BFloat16EfS2_EEv13SSMParamsBase,"aw",@nobits
	.sectionflags	@""
	.align	16
	.zero		1024


//--------------------- .nv.shared._Z25selective_scan_fwd_kernelI32Selective_Scan_fwd_kernel_traitsILi64ELi16ELi1ELb1ELb1ELb1ELb1ELb1EN3c108BFloat16EfS2_EEv13SSMParamsBase --------------------------
	.section	.nv.shared._Z25selective_scan_fwd_kernelI32Selective_Scan_fwd_kernel_traitsILi64ELi16ELi1ELb1ELb1ELb1ELb1ELb1EN3c108BFloat16EfS2_EEv13SSMParamsBase,"aw",@nobits
	.sectionflags	@""
	.align	16
	.zero		1024


//--------------------- .nv.constant0._Z25selective_scan_fwd_kernelI32Selective_Scan_fwd_kernel_traitsILi128ELi16ELi1ELb0ELb1ELb1ELb0ELb0EfffEEv13SSMParamsBase --------------------------
	.section	.nv.constant0._Z25selective_scan_fwd_kernelI32Selective_Scan_fwd_kernel_traitsILi128ELi16ELi1ELb0ELb1ELb1ELb0ELb0EfffEEv13SSMParamsBase,"a",@progbits
	.sectionflags	@""
	.align	4
.nv.constant0._Z25selective_scan_fwd_kernelI32Selective_Scan_fwd_kernel_traitsILi128ELi16ELi1ELb0ELb1ELb1ELb0ELb0EfffEEv13SSMParamsBase:
	.zero		1288


//--------------------- .nv.constant0._Z25selective_scan_fwd_kernelI32Selective_Scan_fwd_kernel_traitsILi128ELi16ELi1ELb0ELb1ELb1ELb0ELb1EfffEEv13SSMParamsBase --------------------------
	.section	.nv.constant0._Z25selective_scan_fwd_kernelI32Selective_Scan_fwd_kernel_traitsILi128ELi16ELi1ELb0ELb1ELb1ELb0ELb1EfffEEv13SSMParamsBase,"a",@progbits
	.sectionflags	@""
	.align	4
.nv.constant0._Z25selective_scan_fwd_kernelI32Selective_Scan_fwd_kernel_traitsILi128ELi16ELi1ELb0ELb1ELb1ELb0ELb1EfffEEv13SSMParamsBase:
	.zero		1288


//--------------------- .nv.constant0._Z25selective_scan_fwd_kernelI32Selective_Scan_fwd_kernel_traitsILi128ELi16ELi1ELb0ELb1ELb1ELb1ELb0EfffEEv13SSMParamsBase --------------------------
	.section	.nv.constant0._Z25selective_scan_fwd_kernelI32Selective_Scan_fwd_kernel_traitsILi128ELi16ELi1ELb0ELb1ELb1ELb1ELb0EfffEEv13SSMParamsBase,"a",@progbits
	.sectionflags	@""
	.align	4
.nv.constant0._Z25selective_scan_fwd_kernelI32Selective_Scan_fwd_kernel_traitsILi128ELi16ELi1ELb0ELb1ELb1ELb1ELb0EfffEEv13SSMParamsBase:
	.zero		1288


//--------------------- .nv.constant0._Z25selective_scan_fwd_kernelI32Selective_Scan_fwd_kernel_traitsILi128ELi16ELi1ELb0ELb1ELb1ELb1ELb1EfffEEv13SSMParamsBase --------------------------
	.section	.nv.constant0._Z25selective_scan_fwd_kernelI32Selective_Scan_fwd_kernel_traitsILi128ELi16ELi1ELb0ELb1ELb1ELb1ELb1EfffEEv13SSMParamsBase,"a",@progbits
	.sectionflags	@""
	.align	4
.nv.constant0._Z25selective_scan_fwd_kernelI32Selective_Scan_fwd_kernel_traitsILi128ELi16ELi1ELb0ELb1ELb1ELb1ELb1EfffEEv13SSMParamsBase:
	.zero		1288


//--------------------- .nv.constant0._Z25selective_scan_fwd_kernelI32Selective_Scan_fwd_kernel_traitsILi128ELi16ELi1ELb1ELb1ELb1ELb0ELb0EfffEEv13SSMParamsBase --------------------------
	.section	.nv.constant0._Z25selective_scan_fwd_kernelI32Selective_Scan_fwd_kernel_traitsILi128ELi16ELi1ELb1ELb1ELb1ELb0ELb0EfffEEv13SSMParamsBase,"a",@progbits
	.sectionflags	@""
	.align	4
.nv.constant0._Z25selective_scan_fwd_kernelI32Selective_Scan_fwd_kernel_traitsILi128ELi16ELi1ELb1ELb1ELb1ELb0ELb0EfffEEv13SSMParamsBase:
	.zero		1288


//--------------------- .nv.constant0._Z25selective_scan_fwd_kernelI32Selective_Scan_fwd_kernel_traitsILi128ELi16ELi1ELb1ELb1ELb1ELb0ELb1EfffEEv13SSMParamsBase --------------------------
	.section	.nv.constant0._Z25selective_scan_fwd_kernelI32Selective_Scan_fwd_kernel_traitsILi128ELi16ELi1ELb1ELb1ELb1ELb0ELb1EfffEEv13SSMParamsBase,"a",@progbits
	.sectionflags	@""
	.align	4
.nv.constant0._Z25selective_scan_fwd_kernelI32Selective_Scan_fwd_kernel_traitsILi128ELi16ELi1ELb1ELb1ELb1ELb0ELb1EfffEEv13SSMParamsBase:
	.zero		1288


//--------------------- .nv.constant0._Z25selective_scan_fwd_kernelI32Selective_Scan_fwd_kernel_traitsILi128ELi16ELi1ELb1ELb1ELb1ELb1ELb0EfffEEv13SSMParamsBase --------------------------
	.section	.nv.constant0._Z25selective_scan_fwd_kernelI32Selective_Scan_fwd_kernel_traitsILi128ELi16ELi1ELb1ELb1ELb1ELb1ELb0EfffEEv13SSMParamsBase,"a",@progbits
	.sectionflags	@""
	.align	4
.nv.constant0._Z25selective_scan_fwd_kernelI32Selective_Scan_fwd_kernel_traitsILi128ELi16ELi1ELb1ELb1ELb1ELb1ELb0EfffEEv13SSMParamsBase:
	.zero		1288


//--------------------- .nv.constant0._Z25selective_scan_fwd_kernelI32Selective_Scan_fwd_kernel_traitsILi128ELi16ELi1ELb1ELb1ELb1ELb1ELb1EfffEEv13SSMParamsBase --------------------------
	.section	.nv.constant0._Z25selective_scan_fwd_kernelI32Selective_Scan_fwd_kernel_traitsILi128ELi16ELi1ELb1ELb1ELb1ELb1ELb1EfffEEv13SSMParamsBase,"a",@progbits
	.sectionflags	@""
	.align	4
.nv.constant0._Z25selective_scan_fwd_kernelI32Selective_Scan_fwd_kernel_traitsILi128ELi16ELi1ELb1ELb1ELb1ELb1ELb1EfffEEv13SSMParamsBase:
	.zero		1288


//--------------------- .nv.constant0._Z25selective_scan_fwd_kernelI32Selective_Scan_fwd_kernel_traitsILi32ELi16ELi1ELb0ELb1ELb1ELb0ELb0EfffEEv13SSMParamsBase --------------------------
	.section	.nv.constant0._Z25selective_scan_fwd_kernelI32Selective_Scan_fwd_kernel_traitsILi32ELi16ELi1ELb0ELb1ELb1ELb0ELb0EfffEEv13SSMParamsBase,"a",@progbits
	.sectionflags	@""
	.align	4
.nv.constant0._Z25selective_scan_fwd_kernelI32Selective_Scan_fwd_kernel_traitsILi32ELi16ELi1ELb0ELb1ELb1ELb0ELb0EfffEEv13SSMParamsBase:
	.zero		1288


//--------------------- .nv.constant0._Z25selective_scan_fwd_kernelI32Selective_Scan_fwd_kernel_traitsILi32ELi16ELi1ELb0ELb1ELb1ELb0ELb1EfffEEv13SSMParamsBase --------------------------
	.section	.nv.constant0._Z25selective_scan_fwd_kernelI32Selective_Scan_fwd_kernel_traitsILi32ELi16ELi1ELb0ELb1ELb1ELb0ELb1EfffEEv13SSMParamsBase,"a",@progbits
	.sectionflags	@""
	.align	4
.nv.constant0._Z25selective_scan_fwd_kernelI32Selective_Scan_fwd_kernel_traitsILi32ELi16ELi1ELb0ELb1ELb1ELb0ELb1EfffEEv13SSMParamsBase:
	.zero		1288


//--------------------- .nv.constant0._Z25selective_scan_fwd_kernelI32Selective_Scan_fwd_kernel_traitsILi32ELi16ELi1ELb0ELb1ELb1ELb1ELb0EfffEEv13SSMParamsBase --------------------------
	.section	.nv.constant0._Z25selective_scan_fwd_kernelI32Selective_Scan_fwd_kernel_traitsILi32ELi16ELi1ELb0ELb1ELb1ELb1ELb0EfffEEv13SSMParamsBase,"a",@progbits
	.sectionflags	@""
	.align	4
.nv.constant0._Z25selective_scan_fwd_kernelI32Selective_Scan_fwd_kernel_traitsILi32ELi16ELi1ELb0ELb1ELb1ELb1ELb0EfffEEv13SSMParamsBase:
	.zero		1288


//--------------------- .nv.constant0._Z25selective_scan_fwd_kernelI32Selective_Scan_fwd_kernel_traitsILi32ELi16ELi1ELb0ELb1ELb1ELb1ELb1EfffEEv13SSMParamsBase --------------------------
	.section	.nv.constant0._Z25selective_scan_fwd_kernelI32Selective_Scan_fwd_kernel_traitsILi32ELi16ELi1ELb0ELb1ELb1ELb1ELb1EfffEEv13SSMParamsBase,"a",@progbits
	.sectionflags	@""
	.align	4
.nv.constant0._Z25selective_scan_fwd_kernelI32Selective_Scan_fwd_kernel_traitsILi32ELi16ELi1ELb0ELb1ELb1ELb1ELb1EfffEEv13SSMParamsBase:
	.zero		1288


//--------------------- .nv.constant0._Z25selective_scan_fwd_kernelI32Selective_Scan_fwd_kernel_traitsILi32ELi16ELi1ELb1ELb1ELb1ELb0ELb0EfffEEv13SSMParamsBase --------------------------
	.section	.nv.constant0._Z25selective_scan_fwd_kernelI32Selective_Scan_fwd_kernel_traitsILi32ELi16ELi1ELb1ELb1ELb1ELb0ELb0EfffEEv13SSMParamsBase,"a",@progbits
	.sectionflags	@""
	.align	4
.nv.constant0._Z25selective_scan_fwd_kernelI32Selective_Scan_fwd_kernel_traitsILi32ELi16ELi1ELb1ELb1ELb1ELb0ELb0EfffEEv13SSMParamsBase:
	.zero		1288


//--------------------- .nv.constant0._Z25selective_scan_fwd_kernelI32Selective_Scan_fwd_kernel_traitsILi32ELi16ELi1ELb1ELb1ELb1ELb0ELb1EfffEEv13SSMParamsBase --------------------------
	.section	.nv.constant0._Z25selective_scan_fwd_kernelI32Selective_Scan_fwd_kernel_traitsILi32ELi16ELi1ELb1ELb1ELb1ELb0ELb1EfffEEv13SSMParamsBase,"a",@progbits
	.sectionflags	@""
	.align	4
.nv.constant0._Z25selective_scan_fwd_kernelI32Selective_Scan_fwd_kernel_traitsILi32ELi16ELi1ELb1ELb1ELb1ELb0ELb1EfffEEv13SSMParamsBase:
	.zero		1288


//--------------------- .nv.constant0._Z25selective_scan_fwd_kernelI32Selective_Scan_fwd_kernel_traitsILi32ELi16ELi1ELb1ELb1ELb1ELb1ELb0EfffEEv13SSMParamsBase --------------------------
	.section	.nv.constant0._Z25selective_scan_fwd_kernelI32Selective_Scan_fwd_kernel_traitsILi32ELi16ELi1ELb1ELb1ELb1ELb1ELb0EfffEEv13SSMParamsBase,"a",@progbits
	.sectionflags	@""
	.align	4
.nv.constant0._Z25selective_scan_fwd_kernelI32Selective_Scan_fwd_kernel_traitsILi32ELi16ELi1ELb1ELb1ELb1ELb1ELb0EfffEEv13SSMParamsBase:
	.zero		1288


//--------------------- .nv.constant0._Z25selective_scan_fwd_kernelI32Selective_Scan_fwd_kernel_traitsILi32ELi16ELi1ELb1ELb1ELb1ELb1ELb1EfffEEv13SSMParamsBase --------------------------
	.section	.nv.constant0._Z25selective_scan_fwd_kernelI32Selective_Scan_fwd_kernel_traitsILi32ELi16ELi1ELb1ELb1ELb1ELb1ELb1EfffEEv13SSMParamsBase,"a",@progbits
	.sectionflags	@""
	.align	4
.nv.constant0._Z25selective_scan_fwd_kernelI32Selective_Scan_fwd_kernel_traitsILi32ELi16ELi1ELb1ELb1ELb1ELb1ELb1EfffEEv13SSMParamsBase:
	.zero		1288


//--------------------- .nv.constant0._Z25selective_scan_fwd_kernelI32Selective_Scan_fwd_kernel_traitsILi32ELi8ELi1ELb0ELb1ELb1ELb0ELb0EfffEEv13SSMParamsBase --------------------------
	.section	.nv.constant0._Z25selective_scan_fwd_kernelI32Selective_Scan_fwd_kernel_traitsILi32ELi8ELi1ELb0ELb1ELb1ELb0ELb0EfffEEv13SSMParamsBase,"a",@progbits
	.sectionflags	@""
	.align	4
.nv.constant0._Z25selective_scan_fwd_kernelI32Selective_Scan_fwd_kernel_traitsILi32ELi8ELi1ELb0ELb1ELb1ELb0ELb0EfffEEv13SSMParamsBase:
	.zero		1288


//--------------------- .nv.constant0._Z25selective_scan_fwd_kernelI32Selective_Scan_fwd_kernel_traitsILi32ELi8ELi1ELb0ELb1ELb1ELb0ELb1EfffEEv13SSMParamsBase --------------------------
	.section	.nv.constant0._Z25selective_scan_fwd_kernelI32Selective_Scan_fwd_kernel_traitsILi32ELi8ELi1ELb0ELb1ELb1ELb0ELb1EfffEEv13SSMParamsBase,"a",@progbits
	.sectionflags	@""
	.align	4
.nv.constant0._Z25selective_scan_fwd_kernelI32Selective_Scan_fwd_kernel_traitsILi32ELi8ELi1ELb0ELb1ELb1ELb0ELb1EfffEEv13SSMParamsBase:
	.zero		1288


//--------------------- .nv.constant0._Z25selective_scan_fwd_kernelI32Selective_Scan_fwd_kernel_traitsILi32ELi8ELi1ELb0ELb1ELb1ELb1ELb0EfffEEv13SSMParamsBase --------------------------
	.section	.nv.constant0._Z25selective_scan_fwd_kernelI32Selective_Scan_fwd_kernel_traitsILi32ELi8ELi1ELb0ELb1ELb1ELb1ELb0EfffEEv13SSMParamsBase,"a",@progbits
	.sectionflags	@""
	.align	4
.nv.constant0._Z25selective_scan_fwd_kernelI32Selective_Scan_fwd_kernel_traitsILi32ELi8ELi1ELb0ELb1ELb1ELb1ELb0EfffEEv13SSMParamsBase:
	.zero		1288


//--------------------- .nv.constant0._Z25selective_scan_fwd_kernelI32Selective_Scan_fwd_kernel_traitsILi32ELi8ELi1ELb0ELb1ELb1ELb1ELb1EfffEEv13SSMParamsBase --------------------------
	.section	.nv.constant0._Z25selective_scan_fwd_kernelI32Selective_Scan_fwd_kernel_traitsILi32ELi8ELi1ELb0ELb1ELb1ELb1ELb1EfffEEv13SSMParamsBase,"a",@progbits
	.sectionflags	@""
	.align	4
.nv.constant0._Z25selective_scan_fwd_kernelI32Selective_Scan_fwd_kernel_traitsILi32ELi8ELi1ELb0ELb1ELb1ELb1ELb1EfffEEv13SSMParamsBase:
	.zero		1288


//--------------------- .nv.constant0._Z25selective_scan_fwd_kernelI32Selective_Scan_fwd_kernel_traitsILi32ELi8ELi1ELb1ELb1ELb1ELb0ELb0EfffEEv13SSMParamsBase --------------------------
	.section	.nv.constant0._Z25selective_scan_fwd_kernelI32Selective_Scan_fwd_kernel_traitsILi32ELi8ELi1ELb1ELb1ELb1ELb0ELb0EfffEEv13SSMParamsBase,"a",@progbits
	.sectionflags	@""
	.align	4
.nv.constant0._Z25selective_scan_fwd_kernelI32Selective_Scan_fwd_kernel_traitsILi32ELi8ELi1ELb1ELb1ELb1ELb0ELb0EfffEEv13SSMParamsBase:
	.zero		1288


//--------------------- .nv.constant0._Z25selective_scan_fwd_kernelI32Selective_Scan_fwd_kernel_traitsILi32ELi8ELi1ELb1ELb1ELb1ELb0ELb1EfffEEv13SSMParamsBase --------------------------
	.section	.nv.constant0._Z25selective_scan_fwd_kernelI32Selective_Scan_fwd_kernel_traitsILi32ELi8ELi1ELb1ELb1ELb1ELb0ELb1EfffEEv13SSMParamsBase,"a",@progbits
	.sectionflags	@""
	.align	4
.nv.constant0._Z25selective_scan_fwd_kernelI32Selective_Scan_fwd_kernel_traitsILi32ELi8ELi1ELb1ELb1ELb1ELb0ELb1EfffEEv13SSMParamsBase:
	.zero		1288


//--------------------- .nv.constant0._Z25selective_scan_fwd_kernelI32Selective_Scan_fwd_kernel_traitsILi32ELi8ELi1ELb1ELb1ELb1ELb1ELb0EfffEEv13SSMParamsBase --------------------------
	.section	.nv.constant0._Z25selective_scan_fwd_kernelI32Selective_Scan_fwd_kernel_traitsILi32ELi8ELi1ELb1ELb1ELb1ELb1ELb0EfffEEv13SSMParamsBase,"a",@progbits
	.sectionflags	@""
	.align	4
.nv.constant0._Z25selective_scan_fwd_kernelI32Selective_Scan_fwd_kernel_traitsILi32ELi8ELi1ELb1ELb1ELb1ELb1ELb0EfffEEv13SSMParamsBase:
	.zero		1288


//--------------------- .nv.constant0._Z25selective_scan_fwd_kernelI32Selective_Scan_fwd_kernel_traitsILi32ELi8ELi1ELb1ELb1ELb1ELb1ELb1EfffEEv13SSMParamsBase --------------------------
	.section	.nv.constant0._Z25selective_scan_fwd_kernelI32Selective_Scan_fwd_kernel_traitsILi32ELi8ELi1ELb1ELb1ELb1ELb1ELb1EfffEEv13SSMParamsBase,"a",@progbits
	.sectionflags	@""
	.align	4
.nv.constant0._Z25selective_scan_fwd_kernelI32Selective_Scan_fwd_kernel_traitsILi32ELi8ELi1ELb1ELb1ELb1ELb1ELb1EfffEEv13SSMParamsBase:
	.zero		1288


//--------------------- .nv.constant0._Z25selective_scan_fwd_kernelI32Selective_Scan_fwd_kernel_traitsILi32ELi4ELi1ELb0ELb1ELb1ELb0ELb0EfffEEv13SSMParamsBase --------------------------
	.section	.nv.constant0._Z25selective_scan_fwd_kernelI32Selective_Scan_fwd_kernel_traitsILi32ELi4ELi1ELb0ELb1ELb1ELb0ELb0EfffEEv13SSMParamsBase,"a",@progbits
	.sectionflags	@""
	.align	4
.nv.constant0._Z25selective_scan_fwd_kernelI32Selective_Scan_fwd_kernel_traitsILi32ELi4ELi1ELb0ELb1ELb1ELb0ELb0EfffEEv13SSMParamsBase:
	.zero		1288


//--------------------- .nv.constant0._Z25selective_scan_fwd_kernelI32Selective_Scan_fwd_kernel_traitsILi32ELi4ELi1ELb0ELb1ELb1ELb0ELb1EfffEEv13SSMParamsBase --------------------------
	.section	.nv.constant0._Z25selective_scan_fwd_kernelI32Selective_Scan_fwd_kernel_traitsILi32ELi4ELi1ELb0ELb1ELb1ELb0ELb1EfffEEv13SSMParamsBase,"a",@progbits
	.sectionflags	@""
	.align	4
.nv.constant0._Z25selective_scan_fwd_kernelI32Selective_Scan_fwd_kernel_traitsILi32ELi4ELi1ELb0ELb1ELb1ELb0ELb1EfffEEv13SSMParamsBase:
	.zero		1288


//--------------------- .nv.constant0._Z25selective_scan_fwd_kernelI32Selective_Scan_fwd_kernel_traitsILi32ELi4ELi1ELb0ELb1ELb1ELb1ELb0EfffEEv13SSMParamsBase --------------------------
	.section	.nv.constant0._Z25selective_scan_fwd_kernelI32Selective_Scan_fwd_kernel_traitsILi32ELi4ELi1ELb0ELb1ELb1ELb1ELb0EfffEEv13SSMParamsBase,"a",@progbits
	.sectionflags	@""
	.align	4
.nv.constant0._Z25selective_scan_fwd_kernelI32Selective_Scan_fwd_kernel_traitsILi32ELi4ELi1ELb0ELb1ELb1ELb1ELb0EfffEEv13SSMParamsBase:
	.zero		1288


//--------------------- .nv.constant0._Z25selective_scan_fwd_kernelI32Selective_Scan_fwd_kernel_traitsILi32ELi4ELi1ELb0ELb1ELb1ELb1ELb1EfffEEv13SSMParamsBase --------------------------
	.section	.nv.constant0._Z25selective_scan_fwd_kernelI32Selective_Scan_fwd_kernel_traitsILi32ELi4ELi1ELb0ELb1ELb1ELb1ELb1EfffEEv13SSMParamsBase,"a",@progbits
	.sectionflags	@""
	.align	4
.nv.constant0._Z25selective_scan_fwd_kernelI32Selective_Scan_fwd_kernel_traitsILi32ELi4ELi1ELb0ELb1ELb1ELb1ELb1EfffEEv13SSMParamsBase:
	.zero		1288


//--------------------- .nv.constant0._Z25selective_scan_fwd_kernelI32Selective_Scan_fwd_kernel_traitsILi32ELi4ELi1ELb1ELb1ELb1ELb0ELb0EfffEEv13SSMParamsBase --------------------------
	.section	.nv.constant0._Z25selective_scan_fwd_kernelI32Selective_Scan_fwd_kernel_traitsILi32ELi4ELi1ELb1ELb1ELb1ELb0ELb0EfffEEv13SSMParamsBase,"a",@progbits
	.sectionflags	@""
	.align	4
.nv.constant0._Z25selective_scan_fwd_kernelI32Selective_Scan_fwd_kernel_traitsILi32ELi4ELi1ELb1ELb1ELb1ELb0ELb0EfffEEv13SSMParamsBase:
	.zero		1288


//--------------------- .nv.constant0._Z25selective_scan_fwd_kernelI32Selective_Scan_fwd_kernel_traitsILi32ELi4ELi1ELb1ELb1ELb1ELb0ELb1EfffEEv13SSMParamsBase --------------------------
	.section	.nv.constant0._Z25selective_scan_fwd_kernelI32Selective_Scan_fwd_kernel_traitsILi32ELi4ELi1ELb1ELb1ELb1ELb0ELb1EfffEEv13SSMParamsBase,"a",@progbits
	.sectionflags	@""
	.align	4
.nv.constant0._Z25selective_scan_fwd_kernelI32Selective_Scan_fwd_kernel_traitsILi32ELi4ELi1ELb1ELb1ELb1ELb0ELb1EfffEEv13SSMParamsBase:
	.zero		1288


//--------------------- .nv.constant0._Z25selective_scan_fwd_kernelI32Selective_Scan_fwd_kernel_traitsILi32ELi4ELi1ELb1ELb1ELb1ELb1ELb0EfffEEv13SSMParamsBase --------------------------
	.section	.nv.constant0._Z25selective_scan_fwd_kernelI32Selective_Scan_fwd_kernel_traitsILi32ELi4ELi1ELb1ELb1ELb1ELb1ELb0EfffEEv13SSMParamsBase,"a",@progbits
	.sectionflags	@""
	.align	4
.nv.constant0._Z25selective_scan_fwd_kernelI32Selective_Scan_fwd_kernel_traitsILi32ELi4ELi1ELb1ELb1ELb1ELb1ELb0EfffEEv13SSMParamsBase:
	.zero		1288


//--------------------- .nv.constant0._Z25selective_scan_fwd_kernelI32Selective_Scan_fwd_kernel_traitsILi32ELi4ELi1ELb1ELb1ELb1ELb1ELb1EfffEEv13SSMParamsBase --------------------------
	.section	.nv.constant0._Z25selective_scan_fwd_kernelI32Selective_Scan_fwd_kernel_traitsILi32ELi4ELi1ELb1ELb1ELb1ELb1ELb1EfffEEv13SSMParamsBase,"a",@progbits
	.sectionflags	@""
	.align	4
.nv.constant0._Z25selective_scan_fwd_kernelI32Selective_Scan_fwd_kernel_traitsILi32ELi4ELi1ELb1ELb1ELb1ELb1ELb1EfffEEv13SSMParamsBase:
	.zero		1288


//--------------------- .nv.constant0._Z25selective_scan_fwd_kernelI32Selective_Scan_fwd_kernel_traitsILi64ELi16ELi1ELb0ELb1ELb1ELb0ELb0EfffEEv13SSMParamsBase --------------------------
	.section	.nv.constant0._Z25selective_scan_fwd_kernelI32Selective_Scan_fwd_kernel_traitsILi64ELi16ELi1ELb0ELb1ELb1ELb0ELb0EfffEEv13SSMParamsBase,"a",@progbits
	.sectionflags	@""
	.align	4
.nv.constant0._Z25selective_scan_fwd_kernelI32Selective_Scan_fwd_kernel_traitsILi64ELi16ELi1ELb0ELb1ELb1ELb0ELb0EfffEEv13SSMParamsBase:
	.zero		1288


//--------------------- .nv.constant0._Z25selective_scan_fwd_kernelI32Selective_Scan_fwd_kernel_traitsILi64ELi16ELi1ELb0ELb1ELb1ELb0ELb1EfffEEv13SSMParamsBase --------------------------
	.section	.nv.constant0._Z25selective_scan_fwd_kernelI32Selective_Scan_fwd_kernel_traitsILi64ELi16ELi1ELb0ELb1ELb1ELb0ELb1EfffEEv13SSMParamsBase,"a",@progbits
	.sectionflags	@""
	.align	4
.nv.constant0._Z25selective_scan_fwd_kernelI32Selective_Scan_fwd_kernel_traitsILi64ELi16ELi1ELb0ELb1ELb1ELb0ELb1EfffEEv13SSMParamsBase:
	.zero		1288


//--------------------- .nv.constant0._Z25selective_scan_fwd_kernelI32Selective_Scan_fwd_kernel_traitsILi64ELi16ELi1ELb0ELb1ELb1ELb1ELb0EfffEEv13SSMParamsBase --------------------------
	.section	.nv.constant0._Z25selective_scan_fwd_kernelI32Selective_Scan_fwd_kernel_traitsILi64ELi16ELi1ELb0ELb1ELb1ELb1ELb0EfffEEv13SSMParamsBase,"a",@progbits
	.sectionflags	@""
	.align	4
.nv.constant0._Z25selective_scan_fwd_kernelI32Selective_Scan_fwd_kernel_traitsILi64ELi16ELi1ELb0ELb1ELb1ELb1ELb0EfffEEv13SSMParamsBase:
	.zero		1288


//--------------------- .nv.constant0._Z25selective_scan_fwd_kernelI32Selective_Scan_fwd_kernel_traitsILi64ELi16ELi1ELb0ELb1ELb1ELb1ELb1EfffEEv13SSMParamsBase --------------------------
	.section	.nv.constant0._Z25selective_scan_fwd_kernelI32Selective_Scan_fwd_kernel_traitsILi64ELi16ELi1ELb0ELb1ELb1ELb1ELb1EfffEEv13SSMParamsBase,"a",@progbits
	.sectionflags	@""
	.align	4
.nv.constant0._Z25selective_scan_fwd_kernelI32Selective_Scan_fwd_kernel_traitsILi64ELi16ELi1ELb0ELb1ELb1ELb1ELb1EfffEEv13SSMParamsBase:
	.zero		1288


//--------------------- .nv.constant0._Z25selective_scan_fwd_kernelI32Selective_Scan_fwd_kernel_traitsILi64ELi16ELi1ELb1ELb1ELb1ELb0ELb0EfffEEv13SSMParamsBase --------------------------
	.section	.nv.constant0._Z25selective_scan_fwd_kernelI32Selective_Scan_fwd_kernel_traitsILi64ELi16ELi1ELb1ELb1ELb1ELb0ELb0EfffEEv13SSMParamsBase,"a",@progbits
	.sectionflags	@""
	.align	4
.nv.constant0._Z25selective_scan_fwd_kernelI32Selective_Scan_fwd_kernel_traitsILi64ELi16ELi1ELb1ELb1ELb1ELb0ELb0EfffEEv13SSMParamsBase:
	.zero		1288


//--------------------- .nv.constant0._Z25selective_scan_fwd_kernelI32Selective_Scan_fwd_kernel_traitsILi64ELi16ELi1ELb1ELb1ELb1ELb0ELb1EfffEEv13SSMParamsBase --------------------------
	.section	.nv.constant0._Z25selective_scan_fwd_kernelI32Selective_Scan_fwd_kernel_traitsILi64ELi16ELi1ELb1ELb1ELb1ELb0ELb1EfffEEv13SSMParamsBase,"a",@progbits
	.sectionflags	@""
	.align	4
.nv.constant0._Z25selective_scan_fwd_kernelI32Selective_Scan_fwd_kernel_traitsILi64ELi16ELi1ELb1ELb1ELb1ELb0ELb1EfffEEv13SSMParamsBase:
	.zero		1288


//--------------------- .nv.constant0._Z25selective_scan_fwd_kernelI32Selective_Scan_fwd_kernel_traitsILi64ELi16ELi1ELb1ELb1ELb1ELb1ELb0EfffEEv13SSMParamsBase --------------------------
	.section	.nv.constant0._Z25selective_scan_fwd_kernelI32Selective_Scan_fwd_kernel_traitsILi64ELi16ELi1ELb1ELb1ELb1ELb1ELb0EfffEEv13SSMParamsBase,"a",@progbits
	.sectionflags	@""
	.align	4
.nv.constant0._Z25selective_scan_fwd_kernelI32Selective_Scan_fwd_kernel_traitsILi64ELi16ELi1ELb1ELb1ELb1ELb1ELb0EfffEEv13SSMParamsBase:
	.zero		1288


//--------------------- .nv.constant0._Z25selective_scan_fwd_kernelI32Selective_Scan_fwd_kernel_traitsILi64ELi16ELi1ELb1ELb1ELb1ELb1ELb1EfffEEv13SSMParamsBase --------------------------
	.section	.nv.constant0._Z25selective_scan_fwd_kernelI32Selective_Scan_fwd_kernel_traitsILi64ELi16ELi1ELb1ELb1ELb1ELb1ELb1EfffEEv13SSMParamsBase,"a",@progbits
	.sectionflags	@""
	.align	4
.nv.constant0._Z25selective_scan_fwd_kernelI32Selective_Scan_fwd_kernel_traitsILi64ELi16ELi1ELb1ELb1ELb1ELb1ELb1EfffEEv13SSMParamsBase:
	.zero		1288


//--------------------- .nv.constant0._Z25selective_scan_fwd_kernelI32Selective_Scan_fwd_kernel_traitsILi128ELi16ELi1ELb0ELb1ELb1ELb0ELb0EN3c104HalfEffEEv13SSMParamsBase --------------------------
	.section	.nv.constant0._Z25selective_scan_fwd_kernelI32Selective_Scan_fwd_kernel_traitsILi128ELi16ELi1ELb0ELb1ELb1ELb0ELb0EN3c104HalfEffEEv13SSMParamsBase,"a",@progbits
	.sectionflags	@""
	.align	4
.nv.constant0._Z25selective_scan_fwd_kernelI32Selective_Scan_fwd_kernel_traitsILi128ELi16ELi1ELb0ELb1ELb1ELb0ELb0EN3c104HalfEffEEv13SSMParamsBase:
	.zero		1288


//--------------------- .nv.constant0._Z25selective_scan_fwd_kernelI32Selective_Scan_fwd_kernel_traitsILi128ELi16ELi1ELb0ELb1ELb1ELb0ELb1EN3c104HalfEffEEv13SSMParamsBase --------------------------
	.section	.nv.constant0._Z25selective_scan_fwd_kernelI32Selective_Scan_fwd_kernel_traitsILi128ELi16ELi1ELb0ELb1ELb1ELb0ELb1EN3c104HalfEffEEv13SSMParamsBase,"a",@progbits
	.sectionflags	@""
	.align	4
.nv.constant0._Z25selective_scan_fwd_kernelI32Selective_Scan_fwd_kernel_traitsILi128ELi16ELi1ELb0ELb1ELb1ELb0ELb1EN3c104HalfEffEEv13SSMParamsBase:
	.zero		1288


//--------------------- .nv.constant0._Z25selective_scan_fwd_kernelI32Selective_Scan_fwd_kernel_traitsILi128ELi16ELi1ELb0ELb1ELb1ELb1ELb0EN3c104HalfEffEEv13SSMParamsBase --------------------------
	.section	.nv.constant0._Z25selective_scan_fwd_kernelI32Selective_Scan_fwd_kernel_traitsILi128ELi16ELi1ELb0ELb1ELb1ELb1ELb0EN3c104HalfEffEEv13SSMParamsBase,"a",@progbits
	.sectionflags	@""
	.align	4
.nv.constant0._Z25selective_scan_fwd_kernelI32Selective_Scan_fwd_kernel_traitsILi128ELi16ELi1ELb0ELb1ELb1ELb1ELb0EN3c104HalfEffEEv13SSMParamsBase:
	.zero		1288


//--------------------- .nv.constant0._Z25selective_scan_fwd_kernelI32Selective_Scan_fwd_kernel_traitsILi128ELi16ELi1ELb0ELb1ELb1ELb1ELb1EN3c104HalfEffEEv13SSMParamsBase --------------------------
	.section	.nv.constant0._Z25selective_scan_fwd_kernelI32Selective_Scan_fwd_kernel_traitsILi128ELi16ELi1ELb0ELb1ELb1ELb1ELb1EN3c104HalfEffEEv13SSMParamsBase,"a",@progbits
	.sectionflags	@""
	.align	4
.nv.constant0._Z25selective_scan_fwd_kernelI32Selective_Scan_fwd_kernel_traitsILi128ELi16ELi1ELb0ELb1ELb1ELb1ELb1EN3c104HalfEffEEv13SSMParamsBase:
	.zero		1288


//--------------------- .nv.constant0._Z25selective_scan_fwd_kernelI32Selective_Scan_fwd_kernel_traitsILi128ELi16ELi1ELb1ELb1ELb1ELb0ELb0EN3c104HalfEffEEv13SSMParamsBase --------------------------
	.section	.nv.constant0._Z25selective_scan_fwd_kernelI32Selective_Scan_fwd_kernel_traitsILi128ELi16ELi1ELb1ELb1ELb1ELb0ELb0EN3c104HalfEffEEv13SSMParamsBase,"a",@progbits
	.sectionflags	@""
	.align	4
.nv.constant0._Z25selective_scan_fwd_kernelI32Selective_Scan_fwd_kernel_traitsILi128ELi16ELi1ELb1ELb1ELb1ELb0ELb0EN3c104HalfEffEEv13SSMParamsBase:
	.zero		1288


//--------------------- .nv.constant0._Z25selective_scan_fwd_kernelI32Selective_Scan_fwd_kernel_traitsILi128ELi16ELi1ELb1ELb1ELb1ELb0ELb1EN3c104HalfEffEEv13SSMParamsBase --------------------------
	.section	.nv.constant0._Z25selective_scan_fwd_kernelI32Selective_Scan_fwd_kernel_traitsILi128ELi16ELi1ELb1ELb1ELb1ELb0ELb1EN3c104HalfEffEEv13SSMParamsBase,"a",@progbits
	.sectionflags	@""
	.align	4
.nv.constant0._Z25selective_scan_fwd_kernelI32Selective_Scan_fwd_kernel_traitsILi128ELi16ELi1ELb1ELb1ELb1ELb0ELb1EN3c104HalfEffEEv13SSMParamsBase:
	.zero		1288


//--------------------- .nv.constant0._Z25selective_scan_fwd_kernelI32Selective_Scan_fwd_kernel_traitsILi128ELi16ELi1ELb1ELb1ELb1ELb1ELb0EN3c104HalfEffEEv13SSMParamsBase --------------------------
	.section	.nv.constant0._Z25selective_scan_fwd_kernelI32Selective_Scan_fwd_kernel_traitsILi128ELi16ELi1ELb1ELb1ELb1ELb1ELb0EN3c104HalfEffEEv13SSMParamsBase,"a",@progbits
	.sectionflags	@""
	.align	4
.nv.constant0._Z25selective_scan_fwd_kernelI32Selective_Scan_fwd_kernel_traitsILi128ELi16ELi1ELb1ELb1ELb1ELb1ELb0EN3c104HalfEffEEv13SSMParamsBase:
	.zero		1288


//--------------------- .nv.constant0._Z25selective_scan_fwd_kernelI32Selective_Scan_fwd_kernel_traitsILi128ELi16ELi1ELb1ELb1ELb1ELb1ELb1EN3c104HalfEffEEv13SSMParamsBase --------------------------
	.section	.nv.constant0._Z25selective_scan_fwd_kernelI32Selective_Scan_fwd_kernel_traitsILi128ELi16ELi1ELb1ELb1ELb1ELb1ELb1EN3c104HalfEffEEv13SSMParamsBase,"a",@progbits
	.sectionflags	@""
	.align	4
.nv.constant0._Z25selective_scan_fwd_kernelI32Selective_Scan_fwd_kernel_traitsILi128ELi16ELi1ELb1ELb1ELb1ELb1ELb1EN3c104HalfEffEEv13SSMParamsBase:
	.zero		1288


//--------------------- .nv.constant0._Z25selective_scan_fwd_kernelI32Selective_Scan_fwd_kernel_traitsILi32ELi16ELi1ELb0ELb1ELb1ELb0ELb0EN3c104HalfEffEEv13SSMParamsBase --------------------------
	.section	.nv.constant0._Z25selective_scan_fwd_kernelI32Selective_Scan_fwd_kernel_traitsILi32ELi16ELi1ELb0ELb1ELb1ELb0ELb0EN3c104HalfEffEEv13SSMParamsBase,"a",@progbits
	.sectionflags	@""
	.align	4
.nv.constant0._Z25selective_scan_fwd_kernelI32Selective_Scan_fwd_kernel_traitsILi32ELi16ELi1ELb0ELb1ELb1ELb0ELb0EN3c104HalfEffEEv13SSMParamsBase:
	.zero		1288


//--------------------- .nv.constant0._Z25selective_scan_fwd_kernelI32Selective_Scan_fwd_kernel_traitsILi32ELi16ELi1ELb0ELb1ELb1ELb0ELb1EN3c104HalfEffEEv13SSMParamsBase --------------------------
	.section	.nv.constant0._Z25selective_scan_fwd_kernelI32Selective_Scan_fwd_kernel_traitsILi32ELi16ELi1ELb0ELb1ELb1ELb0ELb1EN3c104HalfEffEEv13SSMParamsBase,"a",@progbits
	.sectionflags	@""
	.align	4
.nv.constant0._Z25selective_scan_fwd_kernelI32Selective_Scan_fwd_kernel_traitsILi32ELi16ELi1ELb0ELb1ELb1ELb0ELb1EN3c104HalfEffEEv13SSMParamsBase:
	.zero		1288


//--------------------- .nv.constant0._Z25selective_scan_fwd_kernelI32Selective_Scan_fwd_kernel_traitsILi32ELi16ELi1ELb0ELb1ELb1ELb1ELb0EN3c104HalfEffEEv13SSMParamsBase --------------------------
	.section	.nv.constant0._Z25selective_scan_fwd_kernelI32Selective_Scan_fwd_kernel_traitsILi32ELi16ELi1ELb0ELb1ELb1ELb1ELb0EN3c104HalfEffEEv13SSMParamsBase,"a",@progbits
	.sectionflags	@""
	.align	4
.nv.constant0._Z25selective_scan_fwd_kernelI32Selective_Scan_fwd_kernel_traitsILi32ELi16ELi1ELb0ELb1ELb1ELb1ELb0EN3c104HalfEffEEv13SSMParamsBase:
	.zero		1288


//--------------------- .nv.constant0._Z25selective_scan_fwd_kernelI32Selective_Scan_fwd_kernel_traitsILi32ELi16ELi1ELb0ELb1ELb1ELb1ELb1EN3c104HalfEffEEv13SSMParamsBase --------------------------
	.section	.nv.constant0._Z25selective_scan_fwd_kernelI32Selective_Scan_fwd_kernel_traitsILi32ELi16ELi1ELb0ELb1ELb1ELb1ELb1EN3c104HalfEffEEv13SSMParamsBase,"a",@progbits
	.sectionflags	@""
	.align	4
.nv.constant0._Z25selective_scan_fwd_kernelI32Selective_Scan_fwd_kernel_traitsILi32ELi16ELi1ELb0ELb1ELb1ELb1ELb1EN3c104HalfEffEEv13SSMParamsBase:
	.zero		1288


//--------------------- .nv.constant0._Z25selective_scan_fwd_kernelI32Selective_Scan_fwd_kernel_traitsILi32ELi16ELi1ELb1ELb1ELb1ELb0ELb0EN3c104HalfEffEEv13SSMParamsBase --------------------------
	.section	.nv.constant0._Z25selective_scan_fwd_kernelI32Selective_Scan_fwd_kernel_traitsILi32ELi16ELi1ELb1ELb1ELb1ELb0ELb0EN3c104HalfEffEEv13SSMParamsBase,"a",@progbits
	.sectionflags	@""
	.align	4
.nv.constant0._Z25selective_scan_fwd_kernelI32Selective_Scan_fwd_kernel_traitsILi32ELi16ELi1ELb1ELb1ELb1ELb0ELb0EN3c104HalfEffEEv13SSMParamsBase:
	.zero		1288


//--------------------- .nv.constant0._Z25selective_scan_fwd_kernelI32Selective_Scan_fwd_kernel_traitsILi32ELi16ELi1ELb1ELb1ELb1ELb0ELb1EN3c104HalfEffEEv13SSMParamsBase --------------------------
	.section	.nv.constant0._Z25selective_scan_fwd_kernelI32Selective_Scan_fwd_kernel_traitsILi32ELi16ELi1ELb1ELb1ELb1ELb0ELb1EN3c104HalfEffEEv13SSMParamsBase,"a",@progbits
	.sectionflags	@""
	.align	4
.nv.constant0._Z25selective_scan_fwd_kernelI32Selective_Scan_fwd_kernel_traitsILi32ELi16ELi1ELb1ELb1ELb1ELb0ELb1EN3c104HalfEffEEv13SSMParamsBase:
	.zero		1288


//--------------------- .nv.constant0._Z25selective_scan_fwd_kernelI32Selective_Scan_fwd_kernel_traitsILi32ELi16ELi1ELb1ELb1ELb1ELb1ELb0EN3c104HalfEffEEv13SSMParamsBase --------------------------
	.section	.nv.constant0._Z25selective_scan_fwd_kernelI32Selective_Scan_fwd_kernel_traitsILi32ELi16ELi1ELb1ELb1ELb1ELb1ELb0EN3c104HalfEffEEv13SSMParamsBase,"a",@progbits
	.sectionflags	@""
	.align	4
.nv.constant0._Z25selective_scan_fwd_kernelI32Selective_Scan_fwd_kernel_traitsILi32ELi16ELi1ELb1ELb1ELb1ELb1ELb0EN3c104HalfEffEEv13SSMParamsBase:
	.zero		1288


//--------------------- .nv.constant0._Z25selective_scan_fwd_kernelI32Selective_Scan_fwd_kernel_traitsILi32ELi16ELi1ELb1ELb1ELb1ELb1ELb1EN3c104HalfEffEEv13SSMParamsBase --------------------------
	.section	.nv.constant0._Z25selective_scan_fwd_kernelI32Selective_Scan_fwd_kernel_traitsILi32ELi16ELi1ELb1ELb1ELb1ELb1ELb1EN3c104HalfEffEEv13SSMParamsBase,"a",@progbits
	.sectionflags	@""
	.align	4
.nv.constant0._Z25selective_scan_fwd_kernelI32Selective_Scan_fwd_kernel_traitsILi32ELi16ELi1ELb1ELb1ELb1ELb1ELb1EN3c104HalfEffEEv13SSMParamsBase:
	.zero		1288


//--------------------- .nv.constant0._Z25selective_scan_fwd_kernelI32Selective_Scan_fwd_kernel_traitsILi32ELi8ELi1ELb0ELb1ELb1ELb0ELb0EN3c104HalfEffEEv13SSMParamsBase --------------------------
	.section	.nv.constant0._Z25selective_scan_fwd_kernelI32Selective_Scan_fwd_kernel_traitsILi32ELi8ELi1ELb0ELb1ELb1ELb0ELb0EN3c104HalfEffEEv13SSMParamsBase,"a",@progbits
	.sectionflags	@""
	.align	4
.nv.constant0._Z25selective_scan_fwd_kernelI32Selective_Scan_fwd_kernel_traitsILi32ELi8ELi1ELb0ELb1ELb1ELb0ELb0EN3c104HalfEffEEv13SSMParamsBase:
	.zero		1288


//--------------------- .nv.constant0._Z25selective_scan_fwd_kernelI32Selective_Scan_fwd_kernel_traitsILi32ELi8ELi1ELb0ELb1ELb1ELb0ELb1EN3c104HalfEffEEv13SSMParamsBase --------------------------
	.section	.nv.constant0._Z25selective_scan_fwd_kernelI32Selective_Scan_fwd_kernel_traitsILi32ELi8ELi1ELb0ELb1ELb1ELb0ELb1EN3c104HalfEffEEv13SSMParamsBase,"a",@progbits
	.sectionflags	@""
	.align	4
.nv.constant0._Z25selective_scan_fwd_kernelI32Selective_Scan_fwd_kernel_traitsILi32ELi8ELi1ELb0ELb1ELb1ELb0ELb1EN3c104HalfEffEEv13SSMParamsBase:
	.zero		1288


//--------------------- .nv.constant0._Z25selective_scan_fwd_kernelI32Selective_Scan_fwd_kernel_traitsILi32ELi8ELi1ELb0ELb1ELb1ELb1ELb0EN3c104HalfEffEEv13SSMParamsBase --------------------------
	.section	.nv.constant0._Z25selective_scan_fwd_kernelI32Selective_Scan_fwd_kernel_traitsILi32ELi8ELi1ELb0ELb1ELb1ELb1ELb0EN3c104HalfEffEEv13SSMParamsBase,"a",@progbits
	.sectionflags	@""
	.align	4
.nv.constant0._Z25selective_scan_fwd_kernelI32Selective_Scan_fwd_kernel_traitsILi32ELi8ELi1ELb0ELb1ELb1ELb1ELb0EN3c104HalfEffEEv13SSMParamsBase:
	.zero		1288


//--------------------- .nv.constant0._Z25selective_scan_fwd_kernelI32Selective_Scan_fwd_kernel_traitsILi32ELi8ELi1ELb0ELb1ELb1ELb1ELb1EN3c104HalfEffEEv13SSMParamsBase --------------------------
	.section	.nv.constant0._Z25selective_scan_fwd_kernelI32Selective_Scan_fwd_kernel_traitsILi32ELi8ELi1ELb0ELb1ELb1ELb1ELb1EN3c104HalfEffEEv13SSMParamsBase,"a",@progbits
	.sectionflags	@""
	.align	4
.nv.constant0._Z25selective_scan_fwd_kernelI32Selective_Scan_fwd_kernel_traitsILi32ELi8ELi1ELb0ELb1ELb1ELb1ELb1EN3c104HalfEffEEv13SSMParamsBase:
	.zero		1288


//--------------------- .nv.constant0._Z25selective_scan_fwd_kernelI32Selective_Scan_fwd_kernel_traitsILi32ELi8ELi1ELb1ELb1ELb1ELb0ELb0EN3c104HalfEffEEv13SSMParamsBase --------------------------
	.section	.nv.constant0._Z25selective_scan_fwd_kernelI32Selective_Scan_fwd_kernel_traitsILi32ELi8ELi1ELb1ELb1ELb1ELb0ELb0EN3c104HalfEffEEv13SSMParamsBase,"a",@progbits
	.sectionflags	@""
	.align	4
.nv.constant0._Z25selective_scan_fwd_kernelI32Selective_Scan_fwd_kernel_traitsILi32ELi8ELi1ELb1ELb1ELb1ELb0ELb0EN3c104HalfEffEEv13SSMParamsBase:
	.zero		1288


//--------------------- .nv.constant0._Z25selective_scan_fwd_kernelI32Selective_Scan_fwd_kernel_traitsILi32ELi8ELi1ELb1ELb1ELb1ELb0ELb1EN3c104HalfEffEEv13SSMParamsBase --------------------------
	.section	.nv.constant0._Z25selective_scan_fwd_kernelI32Selective_Scan_fwd_kernel_traitsILi32ELi8ELi1ELb1ELb1ELb1ELb0ELb1EN3c104HalfEffEEv13SSMParamsBase,"a",@progbits
	.sectionflags	@""
	.align	4
.nv.constant0._Z25selective_scan_fwd_kernelI32Selective_Scan_fwd_kernel_traitsILi32ELi8ELi1ELb1ELb1ELb1ELb0ELb1EN3c104HalfEffEEv13SSMParamsBase:
	.zero		1288


//--------------------- .nv.constant0._Z25selective_scan_fwd_kernelI32Selective_Scan_fwd_kernel_traitsILi32ELi8ELi1ELb1ELb1ELb1ELb1ELb0EN3c104HalfEffEEv13SSMParamsBase --------------------------
	.section	.nv.constant0._Z25selective_scan_fwd_kernelI32Selective_Scan_fwd_kernel_traitsILi32ELi8ELi1ELb1ELb1ELb1ELb1ELb0EN3c104HalfEffEEv13SSMParamsBase,"a",@progbits
	.sectionflags	@""
	.align	4
.nv.constant0._Z25selective_scan_fwd_kernelI32Selective_Scan_fwd_kernel_traitsILi32ELi8ELi1ELb1ELb1ELb1ELb1ELb0EN3c104HalfEffEEv13SSMParamsBase:
	.zero		1288


//--------------------- .nv.constant0._Z25selective_scan_fwd_kernelI32Selective_Scan_fwd_kernel_traitsILi32ELi8ELi1ELb1ELb1ELb1ELb1ELb1EN3c104HalfEffEEv13SSMParamsBase --------------------------
	.section	.nv.constant0._Z25selective_scan_fwd_kernelI32Selective_Scan_fwd_kernel_traitsILi32ELi8ELi1ELb1ELb1ELb1ELb1ELb1EN3c104HalfEffEEv13SSMParamsBase,"a",@progbits
	.sectionflags	@""
	.align	4
.nv.constant0._Z25selective_scan_fwd_kernelI32Selective_Scan_fwd_kernel_traitsILi32ELi8ELi1ELb1ELb1ELb1ELb1ELb1EN3c104HalfEffEEv13SSMParamsBase:
	.zero		1288


//--------------------- .nv.constant0._Z25selective_scan_fwd_kernelI32Selective_Scan_fwd_kernel_traitsILi32ELi4ELi1ELb0ELb1ELb1ELb0ELb0EN3c104HalfEffEEv13SSMParamsBase --------------------------
	.section	.nv.constant0._Z25selective_scan_fwd_kernelI32Selective_Scan_fwd_kernel_traitsILi32ELi4ELi1ELb0ELb1ELb1ELb0ELb0EN3c104HalfEffEEv13SSMParamsBase,"a",@progbits
	.sectionflags	@""
	.align	4
.nv.constant0._Z25selective_scan_fwd_kernelI32Selective_Scan_fwd_kernel_traitsILi32ELi4ELi1ELb0ELb1ELb1ELb0ELb0EN3c104HalfEffEEv13SSMParamsBase:
	.zero		1288


//--------------------- .nv.constant0._Z25selective_scan_fwd_kernelI32Selective_Scan_fwd_kernel_traitsILi32ELi4ELi1ELb0ELb1ELb1ELb0ELb1EN3c104HalfEffEEv13SSMParamsBase --------------------------
	.section	.nv.constant0._Z25selective_scan_fwd_kernelI32Selective_Scan_fwd_kernel_traitsILi32ELi4ELi1ELb0ELb1ELb1ELb0ELb1EN3c104HalfEffEEv13SSMParamsBase,"a",@progbits
	.sectionflags	@""
	.align	4
.nv.constant0._Z25selective_scan_fwd_kernelI32Selective_Scan_fwd_kernel_traitsILi32ELi4ELi1ELb0ELb1ELb1ELb0ELb1EN3c104HalfEffEEv13SSMParamsBase:
	.zero		1288


//--------------------- .nv.constant0._Z25selective_scan_fwd_kernelI32Selective_Scan_fwd_kernel_traitsILi32ELi4ELi1ELb0ELb1ELb1ELb1ELb0EN3c104HalfEffEEv13SSMParamsBase --------------------------
	.section	.nv.constant0._Z25selective_scan_fwd_kernelI32Selective_Scan_fwd_kernel_traitsILi32ELi4ELi1ELb0ELb1ELb1ELb1ELb0EN3c104HalfEffEEv13SSMParamsBase,"a",@progbits
	.sectionflags	@""
	.align	4
.nv.constant0._Z25selective_scan_fwd_kernelI32Selective_Scan_fwd_kernel_traitsILi32ELi4ELi1ELb0ELb1ELb1ELb1ELb0EN3c104HalfEffEEv13SSMParamsBase:
	.zero		1288


//--------------------- .nv.constant0._Z25selective_scan_fwd_kernelI32Selective_Scan_fwd_kernel_traitsILi32ELi4ELi1ELb0ELb1ELb1ELb1ELb1EN3c104HalfEffEEv13SSMParamsBase --------------------------
	.section	.nv.constant0._Z25selective_scan_fwd_kernelI32Selective_Scan_fwd_kernel_traitsILi32ELi4ELi1ELb0ELb1ELb1ELb1ELb1EN3c104HalfEffEEv13SSMParamsBase,"a",@progbits
	.sectionflags	@""
	.align	4
.nv.constant0._Z25selective_scan_fwd_kernelI32Selective_Scan_fwd_kernel_traitsILi32ELi4ELi1ELb0ELb1ELb1ELb1ELb1EN3c104HalfEffEEv13SSMParamsBase:
	.zero		1288


//--------------------- .nv.constant0._Z25selective_scan_fwd_kernelI32Selective_Scan_fwd_kernel_traitsILi32ELi4ELi1ELb1ELb1ELb1ELb0ELb0EN3c104HalfEffEEv13SSMParamsBase --------------------------
	.section	.nv.constant0._Z25selective_scan_fwd_kernelI32Selective_Scan_fwd_kernel_traitsILi32ELi4ELi1ELb1ELb1ELb1ELb0ELb0EN3c104HalfEffEEv13SSMParamsBase,"a",@progbits
	.sectionflags	@""
	.align	4
.nv.constant0._Z25selective_scan_fwd_kernelI32Selective_Scan_fwd_kernel_traitsILi32ELi4ELi1ELb1ELb1ELb1ELb0ELb0EN3c104HalfEffEEv13SSMParamsBase:
	.zero		1288


//--------------------- .nv.constant0._Z25selective_scan_fwd_kernelI32Selective_Scan_fwd_kernel_traitsILi32ELi4ELi1ELb1ELb1ELb1ELb0ELb1EN3c104HalfEffEEv13SSMParamsBase --------------------------
	.section	.nv.constant0._Z25selective_scan_fwd_kernelI32Selective_Scan_fwd_kernel_traitsILi32ELi4ELi1ELb1ELb1ELb1ELb0ELb1EN3c104HalfEffEEv13SSMParamsBase,"a",@progbits
	.sectionflags	@""
	.align	4
.nv.constant0._Z25selective_scan_fwd_kernelI32Selective_Scan_fwd_kernel_traitsILi32ELi4ELi1ELb1ELb1ELb1ELb0ELb1EN3c104HalfEffEEv13SSMParamsBase:
	.zero		1288


//--------------------- .nv.constant0._Z25selective_scan_fwd_kernelI32Selective_Scan_fwd_kernel_traitsILi32ELi4ELi1ELb1ELb1ELb1ELb1ELb0EN3c104HalfEffEEv13SSMParamsBase --------------------------
	.section	.nv.constant0._Z25selective_scan_fwd_kernelI32Selective_Scan_fwd_kernel_traitsILi32ELi4ELi1ELb1ELb1ELb1ELb1ELb0EN3c104HalfEffEEv13SSMParamsBase,"a",@progbits
	.sectionflags	@""
	.align	4
.nv.constant0._Z25selective_scan_fwd_kernelI32Selective_Scan_fwd_kernel_traitsILi32ELi4ELi1ELb1ELb1ELb1ELb1ELb0EN3c104HalfEffEEv13SSMParamsBase:
	.zero		1288


//--------------------- .nv.constant0._Z25selective_scan_fwd_kernelI32Selective_Scan_fwd_kernel_traitsILi32ELi4ELi1ELb1ELb1ELb1ELb1ELb1EN3c104HalfEffEEv13SSMParamsBase --------------------------
	.section	.nv.constant0._Z25selective_scan_fwd_kernelI32Selective_Scan_fwd_kernel_traitsILi32ELi4ELi1ELb1ELb1ELb1ELb1ELb1EN3c104HalfEffEEv13SSMParamsBase,"a",@progbits
	.sectionflags	@""
	.align	4
.nv.constant0._Z25selective_scan_fwd_kernelI32Selective_Scan_fwd_kernel_traitsILi32ELi4ELi1ELb1ELb1ELb1ELb1ELb1EN3c104HalfEffEEv13SSMParamsBase:
	.zero		1288


//--------------------- .nv.constant0._Z25selective_scan_fwd_kernelI32Selective_Scan_fwd_kernel_traitsILi64ELi16ELi1ELb0ELb1ELb1ELb0ELb0EN3c104HalfEffEEv13SSMParamsBase --------------------------
	.section	.nv.constant0._Z25selective_scan_fwd_kernelI32Selective_Scan_fwd_kernel_traitsILi64ELi16ELi1ELb0ELb1ELb1ELb0ELb0EN3c104HalfEffEEv13SSMParamsBase,"a",@progbits
	.sectionflags	@""
	.align	4
.nv.constant0._Z25selective_scan_fwd_kernelI32Selective_Scan_fwd_kernel_traitsILi64ELi16ELi1ELb0ELb1ELb1ELb0ELb0EN3c104HalfEffEEv13SSMParamsBase:
	.zero		1288


//--------------------- .nv.constant0._Z25selective_scan_fwd_kernelI32Selective_Scan_fwd_kernel_traitsILi64ELi16ELi1ELb0ELb1ELb1ELb0ELb1EN3c104HalfEffEEv13SSMParamsBase --------------------------
	.section	.nv.constant0._Z25selective_scan_fwd_kernelI32Selective_Scan_fwd_kernel_traitsILi64ELi16ELi1ELb0ELb1ELb1ELb0ELb1EN3c104HalfEffEEv13SSMParamsBase,"a",@progbits
	.sectionflags	@""
	.align	4
.nv.constant0._Z25selective_scan_fwd_kernelI32Selective_Scan_fwd_kernel_traitsILi64ELi16ELi1ELb0ELb1ELb1ELb0ELb1EN3c104HalfEffEEv13SSMParamsBase:
	.zero		1288


//--------------------- .nv.constant0._Z25selective_scan_fwd_kernelI32Selective_Scan_fwd_kernel_traitsILi64ELi16ELi1ELb0ELb1ELb1ELb1ELb0EN3c104HalfEffEEv13SSMParamsBase --------------------------
	.section	.nv.constant0._Z25selective_scan_fwd_kernelI32Selective_Scan_fwd_kernel_traitsILi64ELi16ELi1ELb0ELb1ELb1ELb1ELb0EN3c104HalfEffEEv13SSMParamsBase,"a",@progbits
	.sectionflags	@""
	.align	4
.nv.constant0._Z25selective_scan_fwd_kernelI32Selective_Scan_fwd_kernel_traitsILi64ELi16ELi1ELb0ELb1ELb1ELb1ELb0EN3c104HalfEffEEv13SSMParamsBase:
	.zero		1288


//--------------------- .nv.constant0._Z25selective_scan_fwd_kernelI32Selective_Scan_fwd_kernel_traitsILi64ELi16ELi1ELb0ELb1ELb1ELb1ELb1EN3c104HalfEffEEv13SSMParamsBase --------------------------
	.section	.nv.constant0._Z25selective_scan_fwd_kernelI32Selective_Scan_fwd_kernel_traitsILi64ELi16ELi1ELb0ELb1ELb1ELb1ELb1EN3c104HalfEffEEv13SSMParamsBase,"a",@progbits
	.sectionflags	@""
	.align	4
.nv.constant0._Z25selective_scan_fwd_kernelI32Selective_Scan_fwd_kernel_traitsILi64ELi16ELi1ELb0ELb1ELb1ELb1ELb1EN3c104HalfEffEEv13SSMParamsBase:
	.zero		1288


//--------------------- .nv.constant0._Z25selective_scan_fwd_kernelI32Selective_Scan_fwd_kernel_traitsILi64ELi16ELi1ELb1ELb1ELb1ELb0ELb0EN3c104HalfEffEEv13SSMParamsBase --------------------------
	.section	.nv.constant0._Z25selective_scan_fwd_kernelI32Selective_Scan_fwd_kernel_traitsILi64ELi16ELi1ELb1ELb1ELb1ELb0ELb0EN3c104HalfEffEEv13SSMParamsBase,"a",@progbits
	.sectionflags	@""
	.align	4
.nv.constant0._Z25selective_scan_fwd_kernelI32Selective_Scan_fwd_kernel_traitsILi64ELi16ELi1ELb1ELb1ELb1ELb0ELb0EN3c104HalfEffEEv13SSMParamsBase:
	.zero		1288


//--------------------- .nv.constant0._Z25selective_scan_fwd_kernelI32Selective_Scan_fwd_kernel_traitsILi64ELi16ELi1ELb1ELb1ELb1ELb0ELb1EN3c104HalfEffEEv13SSMParamsBase --------------------------
	.section	.nv.constant0._Z25selective_scan_fwd_kernelI32Selective_Scan_fwd_kernel_traitsILi64ELi16ELi1ELb1ELb1ELb1ELb0ELb1EN3c104HalfEffEEv13SSMParamsBase,"a",@progbits
	.sectionflags	@""
	.align	4
.nv.constant0._Z25selective_scan_fwd_kernelI32Selective_Scan_fwd_kernel_traitsILi64ELi16ELi1ELb1ELb1ELb1ELb0ELb1EN3c104HalfEffEEv13SSMParamsBase:
	.zero		1288


//--------------------- .nv.constant0._Z25selective_scan_fwd_kernelI32Selective_Scan_fwd_kernel_traitsILi64ELi16ELi1ELb1ELb1ELb1ELb1ELb0EN3c104HalfEffEEv13SSMParamsBase --------------------------
	.section	.nv.constant0._Z25selective_scan_fwd_kernelI32Selective_Scan_fwd_kernel_traitsILi64ELi16ELi1ELb1ELb1ELb1ELb1ELb0EN3c104HalfEffEEv13SSMParamsBase,"a",@progbits
	.sectionflags	@""
	.align	4
.nv.constant0._Z25selective_scan_fwd_kernelI32Selective_Scan_fwd_kernel_traitsILi64ELi16ELi1ELb1ELb1ELb1ELb1ELb0EN3c104HalfEffEEv13SSMParamsBase:
	.zero		1288


//--------------------- .nv.constant0._Z25selective_scan_fwd_kernelI32Selective_Scan_fwd_kernel_traitsILi64ELi16ELi1ELb1ELb1ELb1ELb1ELb1EN3c104HalfEffEEv13SSMParamsBase --------------------------
	.section	.nv.constant0._Z25selective_scan_fwd_kernelI32Selective_Scan_fwd_kernel_traitsILi64ELi16ELi1ELb1ELb1ELb1ELb1ELb1EN3c104HalfEffEEv13SSMParamsBase,"a",@progbits
	.sectionflags	@""
	.align	4
.nv.constant0._Z25selective_scan_fwd_kernelI32Selective_Scan_fwd_kernel_traitsILi64ELi16ELi1ELb1ELb1ELb1ELb1ELb1EN3c104HalfEffEEv13SSMParamsBase:
	.zero		1288


//--------------------- .nv.constant0._Z25selective_scan_fwd_kernelI32Selective_Scan_fwd_kernel_traitsILi128ELi16ELi1ELb0ELb1ELb1ELb0ELb0EN3c104HalfEfS2_EEv13SSMParamsBase --------------------------
	.section	.nv.constant0._Z25selective_scan_fwd_kernelI32Selective_Scan_fwd_kernel_traitsILi128ELi16ELi1ELb0ELb1ELb1ELb0ELb0EN3c104HalfEfS2_EEv13SSMParamsBase,"a",@progbits
	.sectionflags	@""
	.align	4
.nv.constant0._Z25selective_scan_fwd_kernelI32Selective_Scan_fwd_kernel_traitsILi128ELi16ELi1ELb0ELb1ELb1ELb0ELb0EN3c104HalfEfS2_EEv13SSMParamsBase:
	.zero		1288


//--------------------- .nv.constant0._Z25selective_scan_fwd_kernelI32Selective_Scan_fwd_kernel_traitsILi128ELi16ELi1ELb0ELb1ELb1ELb0ELb1EN3c104HalfEfS2_EEv13SSMParamsBase --------------------------
	.section	.nv.constant0._Z25selective_scan_fwd_kernelI32Selective_Scan_fwd_kernel_traitsILi128ELi16ELi1ELb0ELb1ELb1ELb0ELb1EN3c104HalfEfS2_EEv13SSMParamsBase,"a",@progbits
	.sectionflags	@""
	.align	4
.nv.constant0._Z25selective_scan_fwd_kernelI32Selective_Scan_fwd_kernel_traitsILi128ELi16ELi1ELb0ELb1ELb1ELb0ELb1EN3c104HalfEfS2_EEv13SSMParamsBase:
	.zero		1288


//--------------------- .nv.constant0._Z25selective_scan_fwd_kernelI32Selective_Scan_fwd_kernel_traitsILi128ELi16ELi1ELb0ELb1ELb1ELb1ELb0EN3c104HalfEfS2_EEv13SSMParamsBase --------------------------
	.section	.nv.constant0._Z25selective_scan_fwd_kernelI32Selective_Scan_fwd_kernel_traitsILi128ELi16ELi1ELb0ELb1ELb1ELb1ELb0EN3c104HalfEfS2_EEv13SSMParamsBase,"a",@progbits
	.sectionflags	@""
	.align	4
.nv.constant0._Z25selective_scan_fwd_kernelI32Selective_Scan_fwd_kernel_traitsILi128ELi16ELi1ELb0ELb1ELb1ELb1ELb0EN3c104HalfEfS2_EEv13SSMParamsBase:
	.zero		1288


//--------------------- .nv.constant0._Z25selective_scan_fwd_kernelI32Selective_Scan_fwd_kernel_traitsILi128ELi16ELi1ELb0ELb1ELb1ELb1ELb1EN3c104HalfEfS2_EEv13SSMParamsBase --------------------------
	.section	.nv.constant0._Z25selective_scan_fwd_kernelI32Selective_Scan_fwd_kernel_traitsILi128ELi16ELi1ELb0ELb1ELb1ELb1ELb1EN3c104HalfEfS2_EEv13SSMParamsBase,"a",@progbits
	.sectionflags	@""
	.align	4
.nv.constant0._Z25selective_scan_fwd_kernelI32Selective_Scan_fwd_kernel_traitsILi128ELi16ELi1ELb0ELb1ELb1ELb1ELb1EN3c104HalfEfS2_EEv13SSMParamsBase:
	.zero		1288


//--------------------- .nv.constant0._Z25selective_scan_fwd_kernelI32Selective_Scan_fwd_kernel_traitsILi128ELi16ELi1ELb1ELb1ELb1ELb0ELb0EN3c104HalfEfS2_EEv13SSMParamsBase --------------------------
	.section	.nv.constant0._Z25selective_scan_fwd_kernelI32Selective_Scan_fwd_kernel_traitsILi128ELi16ELi1ELb1ELb1ELb1ELb0ELb0EN3c104HalfEfS2_EEv13SSMParamsBase,"a",@progbits
	.sectionflags	@""
	.align	4
.nv.constant0._Z25selective_scan_fwd_kernelI32Selective_Scan_fwd_kernel_traitsILi128ELi16ELi1ELb1ELb1ELb1ELb0ELb0EN3c104HalfEfS2_EEv13SSMParamsBase:
	.zero		1288


//--------------------- .nv.constant0._Z25selective_scan_fwd_kernelI32Selective_Scan_fwd_kernel_traitsILi128ELi16ELi1ELb1ELb1ELb1ELb0ELb1EN3c104HalfEfS2_EEv13SSMParamsBase --------------------------
	.section	.nv.constant0._Z25selective_scan_fwd_kernelI32Selective_Scan_fwd_kernel_traitsILi128ELi16ELi1ELb1ELb1ELb1ELb0ELb1EN3c104HalfEfS2_EEv13SSMParamsBase,"a",@progbits
	.sectionflags	@""
	.align	4
.nv.constant0._Z25selective_scan_fwd_kernelI32Selective_Scan_fwd_kernel_traitsILi128ELi16ELi1ELb1ELb1ELb1ELb0ELb1EN3c104HalfEfS2_EEv13SSMParamsBase:
	.zero		1288


//--------------------- .nv.constant0._Z25selective_scan_fwd_kernelI32Selective_Scan_fwd_kernel_traitsILi128ELi16ELi1ELb1ELb1ELb1ELb1ELb0EN3c104HalfEfS2_EEv13SSMParamsBase --------------------------
	.section	.nv.constant0._Z25selective_scan_fwd_kernelI32Selective_Scan_fwd_kernel_traitsILi128ELi16ELi1ELb1ELb1ELb1ELb1ELb0EN3c104HalfEfS2_EEv13SSMParamsBase,"a",@progbits
	.sectionflags	@""
	.align	4
.nv.constant0._Z25selective_scan_fwd_kernelI32Selective_Scan_fwd_kernel_traitsILi128ELi16ELi1ELb1ELb1ELb1ELb1ELb0EN3c104HalfEfS2_EEv13SSMParamsBase:
	.zero		1288


//--------------------- .nv.constant0._Z25selective_scan_fwd_kernelI32Selective_Scan_fwd_kernel_traitsILi128ELi16ELi1ELb1ELb1ELb1ELb1ELb1EN3c104HalfEfS2_EEv13SSMParamsBase --------------------------
	.section	.nv.constant0._Z25selective_scan_fwd_kernelI32Selective_Scan_fwd_kernel_traitsILi128ELi16ELi1ELb1ELb1ELb1ELb1ELb1EN3c104HalfEfS2_EEv13SSMParamsBase,"a",@progbits
	.sectionflags	@""
	.align	4
.nv.constant0._Z25selective_scan_fwd_kernelI32Selective_Scan_fwd_kernel_traitsILi128ELi16ELi1ELb1ELb1ELb1ELb1ELb1EN3c104HalfEfS2_EEv13SSMParamsBase:
	.zero		1288


//--------------------- .nv.constant0._Z25selective_scan_fwd_kernelI32Selective_Scan_fwd_kernel_traitsILi32ELi16ELi1ELb0ELb1ELb1ELb0ELb0EN3c104HalfEfS2_EEv13SSMParamsBase --------------------------
	.section	.nv.constant0._Z25selective_scan_fwd_kernelI32Selective_Scan_fwd_kernel_traitsILi32ELi16ELi1ELb0ELb1ELb1ELb0ELb0EN3c104HalfEfS2_EEv13SSMParamsBase,"a",@progbits
	.sectionflags	@""
	.align	4
.nv.constant0._Z25selective_scan_fwd_kernelI32Selective_Scan_fwd_kernel_traitsILi32ELi16ELi1ELb0ELb1ELb1ELb0ELb0EN3c104HalfEfS2_EEv13SSMParamsBase:
	.zero		1288


//--------------------- .nv.constant0._Z25selective_scan_fwd_kernelI32Selective_Scan_fwd_kernel_traitsILi32ELi16ELi1ELb0ELb1ELb1ELb0ELb1EN3c104HalfEfS2_EEv13SSMParamsBase --------------------------
	.section	.nv.constant0._Z25selective_scan_fwd_kernelI32Selective_Scan_fwd_kernel_traitsILi32ELi16ELi1ELb0ELb1ELb1ELb0ELb1EN3c104HalfEfS2_EEv13SSMParamsBase,"a",@progbits
	.sectionflags	@""
	.align	4
.nv.constant0._Z25selective_scan_fwd_kernelI32Selective_Scan_fwd_kernel_traitsILi32ELi16ELi1ELb0ELb1ELb1ELb0ELb1EN3c104HalfEfS2_EEv13SSMParamsBase:
	.zero		1288


//--------------------- .nv.constant0._Z25selective_scan_fwd_kernelI32Selective_Scan_fwd_kernel_traitsILi32ELi16ELi1ELb0ELb1ELb1ELb1ELb0EN3c104HalfEfS2_EEv13SSMParamsBase --------------------------
	.section	.nv.constant0._Z25selective_scan_fwd_kernelI32Selective_Scan_fwd_kernel_traitsILi32ELi16ELi1ELb0ELb1ELb1ELb1ELb0EN3c104HalfEfS2_EEv13SSMParamsBase,"a",@progbits
	.sectionflags	@""
	.align	4
.nv.constant0._Z25selective_scan_fwd_kernelI32Selective_Scan_fwd_kernel_traitsILi32ELi16ELi1ELb0ELb1ELb1ELb1ELb0EN3c104HalfEfS2_EEv13SSMParamsBase:
	.zero		1288


//--------------------- .nv.constant0._Z25selective_scan_fwd_kernelI32Selective_Scan_fwd_kernel_traitsILi32ELi16ELi1ELb0ELb1ELb1ELb1ELb1EN3c104HalfEfS2_EEv13SSMParamsBase --------------------------
	.section	.nv.constant0._Z25selective_scan_fwd_kernelI32Selective_Scan_fwd_kernel_traitsILi32ELi16ELi1ELb0ELb1ELb1ELb1ELb1EN3c104HalfEfS2_EEv13SSMParamsBase,"a",@progbits
	.sectionflags	@""
	.align	4
.nv.constant0._Z25selective_scan_fwd_kernelI32Selective_Scan_fwd_kernel_traitsILi32ELi16ELi1ELb0ELb1ELb1ELb1ELb1EN3c104HalfEfS2_EEv13SSMParamsBase:
	.zero		1288


//--------------------- .nv.constant0._Z25selective_scan_fwd_kernelI32Selective_Scan_fwd_kernel_traitsILi32ELi16ELi1ELb1ELb1ELb1ELb0ELb0EN3c104HalfEfS2_EEv13SSMParamsBase --------------------------
	.section	.nv.constant0._Z25selective_scan_fwd_kernelI32Selective_Scan_fwd_kernel_traitsILi32ELi16ELi1ELb1ELb1ELb1ELb0ELb0EN3c104HalfEfS2_EEv13SSMParamsBase,"a",@progbits
	.sectionflags	@""
	.align	4
.nv.constant0._Z25selective_scan_fwd_kernelI32Selective_Scan_fwd_kernel_traitsILi32ELi16ELi1ELb1ELb1ELb1ELb0ELb0EN3c104HalfEfS2_EEv13SSMParamsBase:
	.zero		1288


//--------------------- .nv.constant0._Z25selective_scan_fwd_kernelI32Selective_Scan_fwd_kernel_traitsILi32ELi16ELi1ELb1ELb1ELb1ELb0ELb1EN3c104HalfEfS2_EEv13SSMParamsBase --------------------------
	.section	.nv.constant0._Z25selective_scan_fwd_kernelI32Selective_Scan_fwd_kernel_traitsILi32ELi16ELi1ELb1ELb1ELb1ELb0ELb1EN3c104HalfEfS2_EEv13SSMParamsBase,"a",@progbits
	.sectionflags	@""
	.align	4
.nv.constant0._Z25selective_scan_fwd_kernelI32Selective_Scan_fwd_kernel_traitsILi32ELi16ELi1ELb1ELb1ELb1ELb0ELb1EN3c104HalfEfS2_EEv13SSMParamsBase:
	.zero		1288


//--------------------- .nv.constant0._Z25selective_scan_fwd_kernelI32Selective_Scan_fwd_kernel_traitsILi32ELi16ELi1ELb1ELb1ELb1ELb1ELb0EN3c104HalfEfS2_EEv13SSMParamsBase --------------------------
	.section	.nv.constant0._Z25selective_scan_fwd_kernelI32Selective_Scan_fwd_kernel_traitsILi32ELi16ELi1ELb1ELb1ELb1ELb1ELb0EN3c104HalfEfS2_EEv13SSMParamsBase,"a",@progbits
	.sectionflags	@""
	.align	4
.nv.constant0._Z25selective_scan_fwd_kernelI32Selective_Scan_fwd_kernel_traitsILi32ELi16ELi1ELb1ELb1ELb1ELb1ELb0EN3c104HalfEfS2_EEv13SSMParamsBase:
	.zero		1288


//--------------------- .nv.constant0._Z25selective_scan_fwd_kernelI32Selective_Scan_fwd_kernel_traitsILi32ELi16ELi1ELb1ELb1ELb1ELb1ELb1EN3c104HalfEfS2_EEv13SSMParamsBase --------------------------
	.section	.nv.constant0._Z25selective_scan_fwd_kernelI32Selective_Scan_fwd_kernel_traitsILi32ELi16ELi1ELb1ELb1ELb1ELb1ELb1EN3c104HalfEfS2_EEv13SSMParamsBase,"a",@progbits
	.sectionflags	@""
	.align	4
.nv.constant0._Z25selective_scan_fwd_kernelI32Selective_Scan_fwd_kernel_traitsILi32ELi16ELi1ELb1ELb1ELb1ELb1ELb1EN3c104HalfEfS2_EEv13SSMParamsBase:
	.zero		1288


//--------------------- .nv.constant0._Z25selective_scan_fwd_kernelI32Selective_Scan_fwd_kernel_traitsILi32ELi8ELi1ELb0ELb1ELb1ELb0ELb0EN3c104HalfEfS2_EEv13SSMParamsBase --------------------------
	.section	.nv.constant0._Z25selective_scan_fwd_kernelI32Selective_Scan_fwd_kernel_traitsILi32ELi8ELi1ELb0ELb1ELb1ELb0ELb0EN3c104HalfEfS2_EEv13SSMParamsBase,"a",@progbits
	.sectionflags	@""
	.align	4
.nv.constant0._Z25selective_scan_fwd_kernelI32Selective_Scan_fwd_kernel_traitsILi32ELi8ELi1ELb0ELb1ELb1ELb0ELb0EN3c104HalfEfS2_EEv13SSMParamsBase:
	.zero		1288


//--------------------- .nv.constant0._Z25selective_scan_fwd_kernelI32Selective_Scan_fwd_kernel_traitsILi32ELi8ELi1ELb0ELb1ELb1ELb0ELb1EN3c104HalfEfS2_EEv13SSMParamsBase --------------------------
	.section	.nv.constant0._Z25selective_scan_fwd_kernelI32Selective_Scan_fwd_kernel_traitsILi32ELi8ELi1ELb0ELb1ELb1ELb0ELb1EN3c104HalfEfS2_EEv13SSMParamsBase,"a",@progbits
	.sectionflags	@""
	.align	4
.nv.constant0._Z25selective_scan_fwd_kernelI32Selective_Scan_fwd_kernel_traitsILi32ELi8ELi1ELb0ELb1ELb1ELb0ELb1EN3c104HalfEfS2_EEv13SSMParamsBase:
	.zero		1288


//--------------------- .nv.constant0._Z25selective_scan_fwd_kernelI32Selective_Scan_fwd_kernel_traitsILi32ELi8ELi1ELb0ELb1ELb1ELb1ELb0EN3c104HalfEfS2_EEv13SSMParamsBase --------------------------
	.section	.nv.constant0._Z25selective_scan_fwd_kernelI32Selective_Scan_fwd_kernel_traitsILi32ELi8ELi1ELb0ELb1ELb1ELb1ELb0EN3c104HalfEfS2_EEv13SSMParamsBase,"a",@progbits
	.sectionflags	@""
	.align	4
.nv.constant0._Z25selective_scan_fwd_kernelI32Selective_Scan_fwd_kernel_traitsILi32ELi8ELi1ELb0ELb1ELb1ELb1ELb0EN3c104HalfEfS2_EEv13SSMParamsBase:
	.zero		1288


//--------------------- .nv.constant0._Z25selective_scan_fwd_kernelI32Selective_Scan_fwd_kernel_traitsILi32ELi8ELi1ELb0ELb1ELb1ELb1ELb1EN3c104HalfEfS2_EEv13SSMParamsBase --------------------------
	.section	.nv.constant0._Z25selective_scan_fwd_kernelI32Selective_Scan_fwd_kernel_traitsILi32ELi8ELi1ELb0ELb1ELb1ELb1ELb1EN3c104HalfEfS2_EEv13SSMParamsBase,"a",@progbits
	.sectionflags	@""
	.align	4
.nv.constant0._Z25selective_scan_fwd_kernelI32Selective_Scan_fwd_kernel_traitsILi32ELi8ELi1ELb0ELb1ELb1ELb1ELb1EN3c104HalfEfS2_EEv13SSMParamsBase:
	.zero		1288


//--------------------- .nv.constant0._Z25selective_scan_fwd_kernelI32Selective_Scan_fwd_kernel_traitsILi32ELi8ELi1ELb1ELb1ELb1ELb0ELb0EN3c104HalfEfS2_EEv13SSMParamsBase --------------------------
	.section	.nv.constant0._Z25selective_scan_fwd_kernelI32Selective_Scan_fwd_kernel_traitsILi32ELi8ELi1ELb1ELb1ELb1ELb0ELb0EN3c104HalfEfS2_EEv13SSMParamsBase,"a",@progbits
	.sectionflags	@""
	.align	4
.nv.constant0._Z25selective_scan_fwd_kernelI32Selective_Scan_fwd_kernel_traitsILi32ELi8ELi1ELb1ELb1ELb1ELb0ELb0EN3c104HalfEfS2_EEv13SSMParamsBase:
	.zero		1288


//--------------------- .nv.constant0._Z25selective_scan_fwd_kernelI32Selective_Scan_fwd_kernel_traitsILi32ELi8ELi1ELb1ELb1ELb1ELb0ELb1EN3c104HalfEfS2_EEv13SSMParamsBase --------------------------
	.section	.nv.constant0._Z25selective_scan_fwd_kernelI32Selective_Scan_fwd_kernel_traitsILi32ELi8ELi1ELb1ELb1ELb1ELb0ELb1EN3c104HalfEfS2_EEv13SSMParamsBase,"a",@progbits
	.sectionflags	@""
	.align	4
.nv.constant0._Z25selective_scan_fwd_kernelI32Selective_Scan_fwd_kernel_traitsILi32ELi8ELi1ELb1ELb1ELb1ELb0ELb1EN3c104HalfEfS2_EEv13SSMParamsBase:
	.zero		1288


//--------------------- .nv.constant0._Z25selective_scan_fwd_kernelI32Selective_Scan_fwd_kernel_traitsILi32ELi8ELi1ELb1ELb1ELb1ELb1ELb0EN3c104HalfEfS2_EEv13SSMParamsBase --------------------------
	.section	.nv.constant0._Z25selective_scan_fwd_kernelI32Selective_Scan_fwd_kernel_traitsILi32ELi8ELi1ELb1ELb1ELb1ELb1ELb0EN3c104HalfEfS2_EEv13SSMParamsBase,"a",@progbits
	.sectionflags	@""
	.align	4
.nv.constant0._Z25selective_scan_fwd_kernelI32Selective_Scan_fwd_kernel_traitsILi32ELi8ELi1ELb1ELb1ELb1ELb1ELb0EN3c104HalfEfS2_EEv13SSMParamsBase:
	.zero		1288


//--------------------- .nv.constant0._Z25selective_scan_fwd_kernelI32Selective_Scan_fwd_kernel_traitsILi32ELi8ELi1ELb1ELb1ELb1ELb1ELb1EN3c104HalfEfS2_EEv13SSMParamsBase --------------------------
	.section	.nv.constant0._Z25selective_scan_fwd_kernelI32Selective_Scan_fwd_kernel_traitsILi32ELi8ELi1ELb1ELb1ELb1ELb1ELb1EN3c104HalfEfS2_EEv13SSMParamsBase,"a",@progbits
	.sectionflags	@""
	.align	4
.nv.constant0._Z25selective_scan_fwd_kernelI32Selective_Scan_fwd_kernel_traitsILi32ELi8ELi1ELb1ELb1ELb1ELb1ELb1EN3c104HalfEfS2_EEv13SSMParamsBase:
	.zero		1288


//--------------------- .nv.constant0._Z25selective_scan_fwd_kernelI32Selective_Scan_fwd_kernel_traitsILi32ELi4ELi1ELb0ELb1ELb1ELb0ELb0EN3c104HalfEfS2_EEv13SSMParamsBase --------------------------
	.section	.nv.constant0._Z25selective_scan_fwd_kernelI32Selective_Scan_fwd_kernel_traitsILi32ELi4ELi1ELb0ELb1ELb1ELb0ELb0EN3c104HalfEfS2_EEv13SSMParamsBase,"a",@progbits
	.sectionflags	@""
	.align	4
.nv.constant0._Z25selective_scan_fwd_kernelI32Selective_Scan_fwd_kernel_traitsILi32ELi4ELi1ELb0ELb1ELb1ELb0ELb0EN3c104HalfEfS2_EEv13SSMParamsBase:
	.zero		1288


//--------------------- .nv.constant0._Z25selective_scan_fwd_kernelI32Selective_Scan_fwd_kernel_traitsILi32ELi4ELi1ELb0ELb1ELb1ELb0ELb1EN3c104HalfEfS2_EEv13SSMParamsBase --------------------------
	.section	.nv.constant0._Z25selective_scan_fwd_kernelI32Selective_Scan_fwd_kernel_traitsILi32ELi4ELi1ELb0ELb1ELb1ELb0ELb1EN3c104HalfEfS2_EEv13SSMParamsBase,"a",@progbits
	.sectionflags	@""
	.align	4
.nv.constant0._Z25selective_scan_fwd_kernelI32Selective_Scan_fwd_kernel_traitsILi32ELi4ELi1ELb0ELb1ELb1ELb0ELb1EN3c104HalfEfS2_EEv13SSMParamsBase:
	.zero		1288


//--------------------- .nv.constant0._Z25selective_scan_fwd_kernelI32Selective_Scan_fwd_kernel_traitsILi32ELi4ELi1ELb0ELb1ELb1ELb1ELb0EN3c104HalfEfS2_EEv13SSMParamsBase --------------------------
	.section	.nv.constant0._Z25selective_scan_fwd_kernelI32Selective_Scan_fwd_kernel_traitsILi32ELi4ELi1ELb0ELb1ELb1ELb1ELb0EN3c104HalfEfS2_EEv13SSMParamsBase,"a",@progbits
	.sectionflags	@""
	.align	4
.nv.constant0._Z25selective_scan_fwd_kernelI32Selective_Scan_fwd_kernel_traitsILi32ELi4ELi1ELb0ELb1ELb1ELb1ELb0EN3c104HalfEfS2_EEv13SSMParamsBase:
	.zero		1288


//--------------------- .nv.constant0._Z25selective_scan_fwd_kernelI32Selective_Scan_fwd_kernel_traitsILi32ELi4ELi1ELb0ELb1ELb1ELb1ELb1EN3c104HalfEfS2_EEv13SSMParamsBase --------------------------
	.section	.nv.constant0._Z25selective_scan_fwd_kernelI32Selective_Scan_fwd_kernel_traitsILi32ELi4ELi1ELb0ELb1ELb1ELb1ELb1EN3c104HalfEfS2_EEv13SSMParamsBase,"a",@progbits
	.sectionflags	@""
	.align	4
.nv.constant0._Z25selective_scan_fwd_kernelI32Selective_Scan_fwd_kernel_traitsILi32ELi4ELi1ELb0ELb1ELb1ELb1ELb1EN3c104HalfEfS2_EEv13SSMParamsBase:
	.zero		1288


//--------------------- .nv.constant0._Z25selective_scan_fwd_kernelI32Selective_Scan_fwd_kernel_traitsILi32ELi4ELi1ELb1ELb1ELb1ELb0ELb0EN3c104HalfEfS2_EEv13SSMParamsBase --------------------------
	.section	.nv.constant0._Z25selective_scan_fwd_kernelI32Selective_Scan_fwd_kernel_traitsILi32ELi4ELi1ELb1ELb1ELb1ELb0ELb0EN3c104HalfEfS2_EEv13SSMParamsBase,"a",@progbits
	.sectionflags	@""
	.align	4
.nv.constant0._Z25selective_scan_fwd_kernelI32Selective_Scan_fwd_kernel_traitsILi32ELi4ELi1ELb1ELb1ELb1ELb0ELb0EN3c104HalfEfS2_EEv13SSMParamsBase:
	.zero		1288


//--------------------- .nv.constant0._Z25selective_scan_fwd_kernelI32Selective_Scan_fwd_kernel_traitsILi32ELi4ELi1ELb1ELb1ELb1ELb0ELb1EN3c104HalfEfS2_EEv13SSMParamsBase --------------------------
	.section	.nv.constant0._Z25selective_scan_fwd_kernelI32Selective_Scan_fwd_kernel_traitsILi32ELi4ELi1ELb1ELb1ELb1ELb0ELb1EN3c104HalfEfS2_EEv13SSMParamsBase,"a",@progbits
	.sectionflags	@""
	.align	4
.nv.constant0._Z25selective_scan_fwd_kernelI32Selective_Scan_fwd_kernel_traitsILi32ELi4ELi1ELb1ELb1ELb1ELb0ELb1EN3c104HalfEfS2_EEv13SSMParamsBase:
	.zero		1288


//--------------------- .nv.constant0._Z25selective_scan_fwd_kernelI32Selective_Scan_fwd_kernel_traitsILi32ELi4ELi1ELb1ELb1ELb1ELb1ELb0EN3c104HalfEfS2_EEv13SSMParamsBase --------------------------
	.section	.nv.constant0._Z25selective_scan_fwd_kernelI32Selective_Scan_fwd_kernel_traitsILi32ELi4ELi1ELb1ELb1ELb1ELb1ELb0EN3c104HalfEfS2_EEv13SSMParamsBase,"a",@progbits
	.sectionflags	@""
	.align	4
.nv.constant0._Z25selective_scan_fwd_kernelI32Selective_Scan_fwd_kernel_traitsILi32ELi4ELi1ELb1ELb1ELb1ELb1ELb0EN3c104HalfEfS2_EEv13SSMParamsBase:
	.zero		1288


//--------------------- .nv.constant0._Z25selective_scan_fwd_kernelI32Selective_Scan_fwd_kernel_traitsILi32ELi4ELi1ELb1ELb1ELb1ELb1ELb1EN3c104HalfEfS2_EEv13SSMParamsBase --------------------------
	.section	.nv.constant0._Z25selective_scan_fwd_kernelI32Selective_Scan_fwd_kernel_traitsILi32ELi4ELi1ELb1ELb1ELb1ELb1ELb1EN3c104HalfEfS2_EEv13SSMParamsBase,"a",@progbits
	.sectionflags	@""
	.align	4
.nv.constant0._Z25selective_scan_fwd_kernelI32Selective_Scan_fwd_kernel_traitsILi32ELi4ELi1ELb1ELb1ELb1ELb1ELb1EN3c104HalfEfS2_EEv13SSMParamsBase:
	.zero		1288


//--------------------- .nv.constant0._Z25selective_scan_fwd_kernelI32Selective_Scan_fwd_kernel_traitsILi64ELi16ELi1ELb0ELb1ELb1ELb0ELb0EN3c104HalfEfS2_EEv13SSMParamsBase --------------------------
	.section	.nv.constant0._Z25selective_scan_fwd_kernelI32Selective_Scan_fwd_kernel_traitsILi64ELi16ELi1ELb0ELb1ELb1ELb0ELb0EN3c104HalfEfS2_EEv13SSMParamsBase,"a",@progbits
	.sectionflags	@""
	.align	4
.nv.constant0._Z25selective_scan_fwd_kernelI32Selective_Scan_fwd_kernel_traitsILi64ELi16ELi1ELb0ELb1ELb1ELb0ELb0EN3c104HalfEfS2_EEv13SSMParamsBase:
	.zero		1288


//--------------------- .nv.constant0._Z25selective_scan_fwd_kernelI32Selective_Scan_fwd_kernel_traitsILi64ELi16ELi1ELb0ELb1ELb1ELb0ELb1EN3c104HalfEfS2_EEv13SSMParamsBase --------------------------
	.section	.nv.constant0._Z25selective_scan_fwd_kernelI32Selective_Scan_fwd_kernel_traitsILi64ELi16ELi1ELb0ELb1ELb1ELb0ELb1EN3c104HalfEfS2_EEv13SSMParamsBase,"a",@progbits
	.sectionflags	@""
	.align	4
.nv.constant0._Z25selective_scan_fwd_kernelI32Selective_Scan_fwd_kernel_traitsILi64ELi16ELi1ELb0ELb1ELb1ELb0ELb1EN3c104HalfEfS2_EEv13SSMParamsBase:
	.zero		1288


//--------------------- .nv.constant0._Z25selective_scan_fwd_kernelI32Selective_Scan_fwd_kernel_traitsILi64ELi16ELi1ELb0ELb1ELb1ELb1ELb0EN3c104HalfEfS2_EEv13SSMParamsBase --------------------------
	.section	.nv.constant0._Z25selective_scan_fwd_kernelI32Selective_Scan_fwd_kernel_traitsILi64ELi16ELi1ELb0ELb1ELb1ELb1ELb0EN3c104HalfEfS2_EEv13SSMParamsBase,"a",@progbits
	.sectionflags	@""
	.align	4
.nv.constant0._Z25selective_scan_fwd_kernelI32Selective_Scan_fwd_kernel_traitsILi64ELi16ELi1ELb0ELb1ELb1ELb1ELb0EN3c104HalfEfS2_EEv13SSMParamsBase:
	.zero		1288


//--------------------- .nv.constant0._Z25selective_scan_fwd_kernelI32Selective_Scan_fwd_kernel_traitsILi64ELi16ELi1ELb0ELb1ELb1ELb1ELb1EN3c104HalfEfS2_EEv13SSMParamsBase --------------------------
	.section	.nv.constant0._Z25selective_scan_fwd_kernelI32Selective_Scan_fwd_kernel_traitsILi64ELi16ELi1ELb0ELb1ELb1ELb1ELb1EN3c104HalfEfS2_EEv13SSMParamsBase,"a",@progbits
	.sectionflags	@""
	.align	4
.nv.constant0._Z25selective_scan_fwd_kernelI32Selective_Scan_fwd_kernel_traitsILi64ELi16ELi1ELb0ELb1ELb1ELb1ELb1EN3c104HalfEfS2_EEv13SSMParamsBase:
	.zero		1288


//--------------------- .nv.constant0._Z25selective_scan_fwd_kernelI32Selective_Scan_fwd_kernel_traitsILi64ELi16ELi1ELb1ELb1ELb1ELb0ELb0EN3c104HalfEfS2_EEv13SSMParamsBase --------------------------
	.section	.nv.constant0._Z25selective_scan_fwd_kernelI32Selective_Scan_fwd_kernel_traitsILi64ELi16ELi1ELb1ELb1ELb1ELb0ELb0EN3c104HalfEfS2_EEv13SSMParamsBase,"a",@progbits
	.sectionflags	@""
	.align	4
.nv.constant0._Z25selective_scan_fwd_kernelI32Selective_Scan_fwd_kernel_traitsILi64ELi16ELi1ELb1ELb1ELb1ELb0ELb0EN3c104HalfEfS2_EEv13SSMParamsBase:
	.zero		1288


//--------------------- .nv.constant0._Z25selective_scan_fwd_kernelI32Selective_Scan_fwd_kernel_traitsILi64ELi16ELi1ELb1ELb1ELb1ELb0ELb1EN3c104HalfEfS2_EEv13SSMParamsBase --------------------------
	.section	.nv.constant0._Z25selective_scan_fwd_kernelI32Selective_Scan_fwd_kernel_traitsILi64ELi16ELi1ELb1ELb1ELb1ELb0ELb1EN3c104HalfEfS2_EEv13SSMParamsBase,"a",@progbits
	.sectionflags	@""
	.align	4
.nv.constant0._Z25selective_scan_fwd_kernelI32Selective_Scan_fwd_kernel_traitsILi64ELi16ELi1ELb1ELb1ELb1ELb0ELb1EN3c104HalfEfS2_EEv13SSMParamsBase:
	.zero		1288


//--------------------- .nv.constant0._Z25selective_scan_fwd_kernelI32Selective_Scan_fwd_kernel_traitsILi64ELi16ELi1ELb1ELb1ELb1ELb1ELb0EN3c104HalfEfS2_EEv13SSMParamsBase --------------------------
	.section	.nv.constant0._Z25selective_scan_fwd_kernelI32Selective_Scan_fwd_kernel_traitsILi64ELi16ELi1ELb1ELb1ELb1ELb1ELb0EN3c104HalfEfS2_EEv13SSMParamsBase,"a",@progbits
	.sectionflags	@""
	.align	4
.nv.constant0._Z25selective_scan_fwd_kernelI32Selective_Scan_fwd_kernel_traitsILi64ELi16ELi1ELb1ELb1ELb1ELb1ELb0EN3c104HalfEfS2_EEv13SSMParamsBase:
	.zero		1288


//--------------------- .nv.constant0._Z25selective_scan_fwd_kernelI32Selective_Scan_fwd_kernel_traitsILi64ELi16ELi1ELb1ELb1ELb1ELb1ELb1EN3c104HalfEfS2_EEv13SSMParamsBase --------------------------
	.section	.nv.constant0._Z25selective_scan_fwd_kernelI32Selective_Scan_fwd_kernel_traitsILi64ELi16ELi1ELb1ELb1ELb1ELb1ELb1EN3c104HalfEfS2_EEv13SSMParamsBase,"a",@progbits
	.sectionflags	@""
	.align	4
.nv.constant0._Z25selective_scan_fwd_kernelI32Selective_Scan_fwd_kernel_traitsILi64ELi16ELi1ELb1ELb1ELb1ELb1ELb1EN3c104HalfEfS2_EEv13SSMParamsBase:
	.zero		1288


//--------------------- .nv.constant0._Z25selective_scan_fwd_kernelI32Selective_Scan_fwd_kernel_traitsILi128ELi16ELi1ELb0ELb1ELb1ELb0ELb0EN3c108BFloat16EffEEv13SSMParamsBase --------------------------
	.section	.nv.constant0._Z25selective_scan_fwd_kernelI32Selective_Scan_fwd_kernel_traitsILi128ELi16ELi1ELb0ELb1ELb1ELb0ELb0EN3c108BFloat16EffEEv13SSMParamsBase,"a",@progbits
	.sectionflags	@""
	.align	4
.nv.constant0._Z25selective_scan_fwd_kernelI32Selective_Scan_fwd_kernel_traitsILi128ELi16ELi1ELb0ELb1ELb1ELb0ELb0EN3c108BFloat16EffEEv13SSMParamsBase:
	.zero		1288


//--------------------- .nv.constant0._Z25selective_scan_fwd_kernelI32Selective_Scan_fwd_kernel_traitsILi128ELi16ELi1ELb0ELb1ELb1ELb0ELb1EN3c108BFloat16EffEEv13SSMParamsBase --------------------------
	.section	.nv.constant0._Z25selective_scan_fwd_kernelI32Selective_Scan_fwd_kernel_traitsILi128ELi16ELi1ELb0ELb1ELb1ELb0ELb1EN3c108BFloat16EffEEv13SSMParamsBase,"a",@progbits
	.sectionflags	@""
	.align	4
.nv.constant0._Z25selective_scan_fwd_kernelI32Selective_Scan_fwd_kernel_traitsILi128ELi16ELi1ELb0ELb1ELb1ELb0ELb1EN3c108BFloat16EffEEv13SSMParamsBase:
	.zero		1288


//--------------------- .nv.constant0._Z25selective_scan_fwd_kernelI32Selective_Scan_fwd_kernel_traitsILi128ELi16ELi1ELb0ELb1ELb1ELb1ELb0EN3c108BFloat16EffEEv13SSMParamsBase --------------------------
	.section	.nv.constant0._Z25selective_scan_fwd_kernelI32Selective_Scan_fwd_kernel_traitsILi128ELi16ELi1ELb0ELb1ELb1ELb1ELb0EN3c108BFloat16EffEEv13SSMParamsBase,"a",@progbits
	.sectionflags	@""
	.align	4
.nv.constant0._Z25selective_scan_fwd_kernelI32Selective_Scan_fwd_kernel_traitsILi128ELi16ELi1ELb0ELb1ELb1ELb1ELb0EN3c108BFloat16EffEEv13SSMParamsBase:
	.zero		1288


//--------------------- .nv.constant0._Z25selective_scan_fwd_kernelI32Selective_Scan_fwd_kernel_traitsILi128ELi16ELi1ELb0ELb1ELb1ELb1ELb1EN3c108BFloat16EffEEv13SSMParamsBase --------------------------
	.section	.nv.constant0._Z25selective_scan_fwd_kernelI32Selective_Scan_fwd_kernel_traitsILi128ELi16ELi1ELb0ELb1ELb1ELb1ELb1EN3c108BFloat16EffEEv13SSMParamsBase,"a",@progbits
	.sectionflags	@""
	.align	4
.nv.constant0._Z25selective_scan_fwd_kernelI32Selective_Scan_fwd_kernel_traitsILi128ELi16ELi1ELb0ELb1ELb1ELb1ELb1EN3c108BFloat16EffEEv13SSMParamsBase:
	.zero		1288


//--------------------- .nv.constant0._Z25selective_scan_fwd_kernelI32Selective_Scan_fwd_kernel_traitsILi128ELi16ELi1ELb1ELb1ELb1ELb0ELb0EN3c108BFloat16EffEEv13SSMParamsBase --------------------------
	.section	.nv.constant0._Z25selective_scan_fwd_kernelI32Selective_Scan_fwd_kernel_traitsILi128ELi16ELi1ELb1ELb1ELb1ELb0ELb0EN3c108BFloat16EffEEv13SSMParamsBase,"a",@progbits
	.sectionflags	@""
	.align	4
.nv.constant0._Z25selective_scan_fwd_kernelI32Selective_Scan_fwd_kernel_traitsILi128ELi16ELi1ELb1ELb1ELb1ELb0ELb0EN3c108BFloat16EffEEv13SSMParamsBase:
	.zero		1288


//--------------------- .nv.constant0._Z25selective_scan_fwd_kernelI32Selective_Scan_fwd_kernel_traitsILi128ELi16ELi1ELb1ELb1ELb1ELb0ELb1EN3c108BFloat16EffEEv13SSMParamsBase --------------------------
	.section	.nv.constant0._Z25selective_scan_fwd_kernelI32Selective_Scan_fwd_kernel_traitsILi128ELi16ELi1ELb1ELb1ELb1ELb0ELb1EN3c108BFloat16EffEEv13SSMParamsBase,"a",@progbits
	.sectionflags	@""
	.align	4
.nv.constant0._Z25selective_scan_fwd_kernelI32Selective_Scan_fwd_kernel_traitsILi128ELi16ELi1ELb1ELb1ELb1ELb0ELb1EN3c108BFloat16EffEEv13SSMParamsBase:
	.zero		1288


//--------------------- .nv.constant0._Z25selective_scan_fwd_kernelI32Selective_Scan_fwd_kernel_traitsILi128ELi16ELi1ELb1ELb1ELb1ELb1ELb0EN3c108BFloat16EffEEv13SSMParamsBase --------------------------
	.section	.nv.constant0._Z25selective_scan_fwd_kernelI32Selective_Scan_fwd_kernel_traitsILi128ELi16ELi1ELb1ELb1ELb1ELb1ELb0EN3c108BFloat16EffEEv13SSMParamsBase,"a",@progbits
	.sectionflags	@""
	.align	4
.nv.constant0._Z25selective_scan_fwd_kernelI32Selective_Scan_fwd_kernel_traitsILi128ELi16ELi1ELb1ELb1ELb1ELb1ELb0EN3c108BFloat16EffEEv13SSMParamsBase:
	.zero		1288


//--------------------- .nv.constant0._Z25selective_scan_fwd_kernelI32Selective_Scan_fwd_kernel_traitsILi128ELi16ELi1ELb1ELb1ELb1ELb1ELb1EN3c108BFloat16EffEEv13SSMParamsBase --------------------------
	.section	.nv.constant0._Z25selective_scan_fwd_kernelI32Selective_Scan_fwd_kernel_traitsILi128ELi16ELi1ELb1ELb1ELb1ELb1ELb1EN3c108BFloat16EffEEv13SSMParamsBase,"a",@progbits
	.sectionflags	@""
	.align	4
.nv.constant0._Z25selective_scan_fwd_kernelI32Selective_Scan_fwd_kernel_traitsILi128ELi16ELi1ELb1ELb1ELb1ELb1ELb1EN3c108BFloat16EffEEv13SSMParamsBase:
	.zero		1288


//--------------------- .nv.constant0._Z25selective_scan_fwd_kernelI32Selective_Scan_fwd_kernel_traitsILi32ELi16ELi1ELb0ELb1ELb1ELb0ELb0EN3c108BFloat16EffEEv13SSMParamsBase --------------------------
	.section	.nv.constant0._Z25selective_scan_fwd_kernelI32Selective_Scan_fwd_kernel_traitsILi32ELi16ELi1ELb0ELb1ELb1ELb0ELb0EN3c108BFloat16EffEEv13SSMParamsBase,"a",@progbits
	.sectionflags	@""
	.align	4
.nv.constant0._Z25selective_scan_fwd_kernelI32Selective_Scan_fwd_kernel_traitsILi32ELi16ELi1ELb0ELb1ELb1ELb0ELb0EN3c108BFloat16EffEEv13SSMParamsBase:
	.zero		1288


//--------------------- .nv.constant0._Z25selective_scan_fwd_kernelI32Selective_Scan_fwd_kernel_traitsILi32ELi16ELi1ELb0ELb1ELb1ELb0ELb1EN3c108BFloat16EffEEv13SSMParamsBase --------------------------
	.section	.nv.constant0._Z25selective_scan_fwd_kernelI32Selective_Scan_fwd_kernel_traitsILi32ELi16ELi1ELb0ELb1ELb1ELb0ELb1EN3c108BFloat16EffEEv13SSMParamsBase,"a",@progbits
	.sectionflags	@""
	.align	4
.nv.constant0._Z25selective_scan_fwd_kernelI32Selective_Scan_fwd_kernel_traitsILi32ELi16ELi1ELb0ELb1ELb1ELb0ELb1EN3c108BFloat16EffEEv13SSMParamsBase:
	.zero		1288


//--------------------- .nv.constant0._Z25selective_scan_fwd_kernelI32Selective_Scan_fwd_kernel_traitsILi32ELi16ELi1ELb0ELb1ELb1ELb1ELb0EN3c108BFloat16EffEEv13SSMParamsBase --------------------------
	.section	.nv.constant0._Z25selective_scan_fwd_kernelI32Selective_Scan_fwd_kernel_traitsILi32ELi16ELi1ELb0ELb1ELb1ELb1ELb0EN3c108BFloat16EffEEv13SSMParamsBase,"a",@progbits
	.sectionflags	@""
	.align	4
.nv.constant0._Z25selective_scan_fwd_kernelI32Selective_Scan_fwd_kernel_traitsILi32ELi16ELi1ELb0ELb1ELb1ELb1ELb0EN3c108BFloat16EffEEv13SSMParamsBase:
	.zero		1288


//--------------------- .nv.constant0._Z25selective_scan_fwd_kernelI32Selective_Scan_fwd_kernel_traitsILi32ELi16ELi1ELb0ELb1ELb1ELb1ELb1EN3c108BFloat16EffEEv13SSMParamsBase --------------------------
	.section	.nv.constant0._Z25selective_scan_fwd_kernelI32Selective_Scan_fwd_kernel_traitsILi32ELi16ELi1ELb0ELb1ELb1ELb1ELb1EN3c108BFloat16EffEEv13SSMParamsBase,"a",@progbits
	.sectionflags	@""
	.align	4
.nv.constant0._Z25selective_scan_fwd_kernelI32Selective_Scan_fwd_kernel_traitsILi32ELi16ELi1ELb0ELb1ELb1ELb1ELb1EN3c108BFloat16EffEEv13SSMParamsBase:
	.zero		1288


//--------------------- .nv.constant0._Z25selective_scan_fwd_kernelI32Selective_Scan_fwd_kernel_traitsILi32ELi16ELi1ELb1ELb1ELb1ELb0ELb0EN3c108BFloat16EffEEv13SSMParamsBase --------------------------
	.section	.nv.constant0._Z25selective_scan_fwd_kernelI32Selective_Scan_fwd_kernel_traitsILi32ELi16ELi1ELb1ELb1ELb1ELb0ELb0EN3c108BFloat16EffEEv13SSMParamsBase,"a",@progbits
	.sectionflags	@""
	.align	4
.nv.constant0._Z25selective_scan_fwd_kernelI32Selective_Scan_fwd_kernel_traitsILi32ELi16ELi1ELb1ELb1ELb1ELb0ELb0EN3c108BFloat16EffEEv13SSMParamsBase:
	.zero		1288


//--------------------- .nv.constant0._Z25selective_scan_fwd_kernelI32Selective_Scan_fwd_kernel_traitsILi32ELi16ELi1ELb1ELb1ELb1ELb0ELb1EN3c108BFloat16EffEEv13SSMParamsBase --------------------------
	.section	.nv.constant0._Z25selective_scan_fwd_kernelI32Selective_Scan_fwd_kernel_traitsILi32ELi16ELi1ELb1ELb1ELb1ELb0ELb1EN3c108BFloat16EffEEv13SSMParamsBase,"a",@progbits
	.sectionflags	@""
	.align	4
.nv.constant0._Z25selective_scan_fwd_kernelI32Selective_Scan_fwd_kernel_traitsILi32ELi16ELi1ELb1ELb1ELb1ELb0ELb1EN3c108BFloat16EffEEv13SSMParamsBase:
	.zero		1288


//--------------------- .nv.constant0._Z25selective_scan_fwd_kernelI32Selective_Scan_fwd_kernel_traitsILi32ELi16ELi1ELb1ELb1ELb1ELb1ELb0EN3c108BFloat16EffEEv13SSMParamsBase --------------------------
	.section	.nv.constant0._Z25selective_scan_fwd_kernelI32Selective_Scan_fwd_kernel_traitsILi32ELi16ELi1ELb1ELb1ELb1ELb1ELb0EN3c108BFloat16EffEEv13SSMParamsBase,"a",@progbits
	.sectionflags	@""
	.align	4
.nv.constant0._Z25selective_scan_fwd_kernelI32Selective_Scan_fwd_kernel_traitsILi32ELi16ELi1ELb1ELb1ELb1ELb1ELb0EN3c108BFloat16EffEEv13SSMParamsBase:
	.zero		1288


//--------------------- .nv.constant0._Z25selective_scan_fwd_kernelI32Selective_Scan_fwd_kernel_traitsILi32ELi16ELi1ELb1ELb1ELb1ELb1ELb1EN3c108BFloat16EffEEv13SSMParamsBase --------------------------
	.section	.nv.constant0._Z25selective_scan_fwd_kernelI32Selective_Scan_fwd_kernel_traitsILi32ELi16ELi1ELb1ELb1ELb1ELb1ELb1EN3c108BFloat16EffEEv13SSMParamsBase,"a",@progbits
	.sectionflags	@""
	.align	4
.nv.constant0._Z25selective_scan_fwd_kernelI32Selective_Scan_fwd_kernel_traitsILi32ELi16ELi1ELb1ELb1ELb1ELb1ELb1EN3c108BFloat16EffEEv13SSMParamsBase:
	.zero		1288


//--------------------- .nv.constant0._Z25selective_scan_fwd_kernelI32Selective_Scan_fwd_kernel_traitsILi32ELi8ELi1ELb0ELb1ELb1ELb0ELb0EN3c108BFloat16EffEEv13SSMParamsBase --------------------------
	.section	.nv.constant0._Z25selective_scan_fwd_kernelI32Selective_Scan_fwd_kernel_traitsILi32ELi8ELi1ELb0ELb1ELb1ELb0ELb0EN3c108BFloat16EffEEv13SSMParamsBase,"a",@progbits
	.sectionflags	@""
	.align	4
.nv.constant0._Z25selective_scan_fwd_kernelI32Selective_Scan_fwd_kernel_traitsILi32ELi8ELi1ELb0ELb1ELb1ELb0ELb0EN3c108BFloat16EffEEv13SSMParamsBase:
	.zero		1288


//--------------------- .nv.constant0._Z25selective_scan_fwd_kernelI32Selective_Scan_fwd_kernel_traitsILi32ELi8ELi1ELb0ELb1ELb1ELb0ELb1EN3c108BFloat16EffEEv13SSMParamsBase --------------------------
	.section	.nv.constant0._Z25selective_scan_fwd_kernelI32Selective_Scan_fwd_kernel_traitsILi32ELi8ELi1ELb0ELb1ELb1ELb0ELb1EN3c108BFloat16EffEEv13SSMParamsBase,"a",@progbits
	.sectionflags	@""
	.align	4
.nv.constant0._Z25selective_scan_fwd_kernelI32Selective_Scan_fwd_kernel_traitsILi32ELi8ELi1ELb0ELb1ELb1ELb0ELb1EN3c108BFloat16EffEEv13SSMParamsBase:
	.zero		1288


//--------------------- .nv.constant0._Z25selective_scan_fwd_kernelI32Selective_Scan_fwd_kernel_traitsILi32ELi8ELi1ELb0ELb1ELb1ELb1ELb0EN3c108BFloat16EffEEv13SSMParamsBase --------------------------
	.section	.nv.constant0._Z25selective_scan_fwd_kernelI32Selective_Scan_fwd_kernel_traitsILi32ELi8ELi1ELb0ELb1ELb1ELb1ELb0EN3c108BFloat16EffEEv13SSMParamsBase,"a",@progbits
	.sectionflags	@""
	.align	4
.nv.constant0._Z25selective_scan_fwd_kernelI32Selective_Scan_fwd_kernel_traitsILi32ELi8ELi1ELb0ELb1ELb1ELb1ELb0EN3c108BFloat16EffEEv13SSMParamsBase:
	.zero		1288


//--------------------- .nv.constant0._Z25selective_scan_fwd_kernelI32Selective_Scan_fwd_kernel_traitsILi32ELi8ELi1ELb0ELb1ELb1ELb1ELb1EN3c108BFloat16EffEEv13SSMParamsBase --------------------------
	.section	.nv.constant0._Z25selective_scan_fwd_kernelI32Selective_Scan_fwd_kernel_traitsILi32ELi8ELi1ELb0ELb1ELb1ELb1ELb1EN3c108BFloat16EffEEv13SSMParamsBase,"a",@progbits
	.sectionflags	@""
	.align	4
.nv.constant0._Z25selective_scan_fwd_kernelI32Selective_Scan_fwd_kernel_traitsILi32ELi8ELi1ELb0ELb1ELb1ELb1ELb1EN3c108BFloat16EffEEv13SSMParamsBase:
	.zero		1288


//--------------------- .nv.constant0._Z25selective_scan_fwd_kernelI32Selective_Scan_fwd_kernel_traitsILi32ELi8ELi1ELb1ELb1ELb1ELb0ELb0EN3c108BFloat16EffEEv13SSMParamsBase --------------------------
	.section	.nv.constant0._Z25selective_scan_fwd_kernelI32Selective_Scan_fwd_kernel_traitsILi32ELi8ELi1ELb1ELb1ELb1ELb0ELb0EN3c108BFloat16EffEEv13SSMParamsBase,"a",@progbits
	.sectionflags	@""
	.align	4
.nv.constant0._Z25selective_scan_fwd_kernelI32Selective_Scan_fwd_kernel_traitsILi32ELi8ELi1ELb1ELb1ELb1ELb0ELb0EN3c108BFloat16EffEEv13SSMParamsBase:
	.zero		1288


//--------------------- .nv.constant0._Z25selective_scan_fwd_kernelI32Selective_Scan_fwd_kernel_traitsILi32ELi8ELi1ELb1ELb1ELb1ELb0ELb1EN3c108BFloat16EffEEv13SSMParamsBase --------------------------
	.section	.nv.constant0._Z25selective_scan_fwd_kernelI32Selective_Scan_fwd_kernel_traitsILi32ELi8ELi1ELb1ELb1ELb1ELb0ELb1EN3c108BFloat16EffEEv13SSMParamsBase,"a",@progbits
	.sectionflags	@""
	.align	4
.nv.constant0._Z25selective_scan_fwd_kernelI32Selective_Scan_fwd_kernel_traitsILi32ELi8ELi1ELb1ELb1ELb1ELb0ELb1EN3c108BFloat16EffEEv13SSMParamsBase:
	.zero		1288


//--------------------- .nv.constant0._Z25selective_scan_fwd_kernelI32Selective_Scan_fwd_kernel_traitsILi32ELi8ELi1ELb1ELb1ELb1ELb1ELb0EN3c108BFloat16EffEEv13SSMParamsBase --------------------------
	.section	.nv.constant0._Z25selective_scan_fwd_kernelI32Selective_Scan_fwd_kernel_traitsILi32ELi8ELi1ELb1ELb1ELb1ELb1ELb0EN3c108BFloat16EffEEv13SSMParamsBase,"a",@progbits
	.sectionflags	@""
	.align	4
.nv.constant0._Z25selective_scan_fwd_kernelI32Selective_Scan_fwd_kernel_traitsILi32ELi8ELi1ELb1ELb1ELb1ELb1ELb0EN3c108BFloat16EffEEv13SSMParamsBase:
	.zero		1288


//--------------------- .nv.constant0._Z25selective_scan_fwd_kernelI32Selective_Scan_fwd_kernel_traitsILi32ELi8ELi1ELb1ELb1ELb1ELb1ELb1EN3c108BFloat16EffEEv13SSMParamsBase --------------------------
	.section	.nv.constant0._Z25selective_scan_fwd_kernelI32Selective_Scan_fwd_kernel_traitsILi32ELi8ELi1ELb1ELb1ELb1ELb1ELb1EN3c108BFloat16EffEEv13SSMParamsBase,"a",@progbits
	.sectionflags	@""
	.align	4
.nv.constant0._Z25selective_scan_fwd_kernelI32Selective_Scan_fwd_kernel_traitsILi32ELi8ELi1ELb1ELb1ELb1ELb1ELb1EN3c108BFloat16EffEEv13SSMParamsBase:
	.zero		1288


//--------------------- .nv.constant0._Z25selective_scan_fwd_kernelI32Selective_Scan_fwd_kernel_traitsILi32ELi4ELi1ELb0ELb1ELb1ELb0ELb0EN3c108BFloat16EffEEv13SSMParamsBase --------------------------
	.section	.nv.constant0._Z25selective_scan_fwd_kernelI32Selective_Scan_fwd_kernel_traitsILi32ELi4ELi1ELb0ELb1ELb1ELb0ELb0EN3c108BFloat16EffEEv13SSMParamsBase,"a",@progbits
	.sectionflags	@""
	.align	4
.nv.constant0._Z25selective_scan_fwd_kernelI32Selective_Scan_fwd_kernel_traitsILi32ELi4ELi1ELb0ELb1ELb1ELb0ELb0EN3c108BFloat16EffEEv13SSMParamsBase:
	.zero		1288


//--------------------- .nv.constant0._Z25selective_scan_fwd_kernelI32Selective_Scan_fwd_kernel_traitsILi32ELi4ELi1ELb0ELb1ELb1ELb0ELb1EN3c108BFloat16EffEEv13SSMParamsBase --------------------------
	.section	.nv.constant0._Z25selective_scan_fwd_kernelI32Selective_Scan_fwd_kernel_traitsILi32ELi4ELi1ELb0ELb1ELb1ELb0ELb1EN3c108BFloat16EffEEv13SSMParamsBase,"a",@progbits
	.sectionflags	@""
	.align	4
.nv.constant0._Z25selective_scan_fwd_kernelI32Selective_Scan_fwd_kernel_traitsILi32ELi4ELi1ELb0ELb1ELb1ELb0ELb1EN3c108BFloat16EffEEv13SSMParamsBase:
	.zero		1288


//--------------------- .nv.constant0._Z25selective_scan_fwd_kernelI32Selective_Scan_fwd_kernel_traitsILi32ELi4ELi1ELb0ELb1ELb1ELb1ELb0EN3c108BFloat16EffEEv13SSMParamsBase --------------------------
	.section	.nv.constant0._Z25selective_scan_fwd_kernelI32Selective_Scan_fwd_kernel_traitsILi32ELi4ELi1ELb0ELb1ELb1ELb1ELb0EN3c108BFloat16EffEEv13SSMParamsBase,"a",@progbits
	.sectionflags	@""
	.align	4
.nv.constant0._Z25selective_scan_fwd_kernelI32Selective_Scan_fwd_kernel_traitsILi32ELi4ELi1ELb0ELb1ELb1ELb1ELb0EN3c108BFloat16EffEEv13SSMParamsBase:
	.zero		1288


//--------------------- .nv.constant0._Z25selective_scan_fwd_kernelI32Selective_Scan_fwd_kernel_traitsILi32ELi4ELi1ELb0ELb1ELb1ELb1ELb1EN3c108BFloat16EffEEv13SSMParamsBase --------------------------
	.section	.nv.constant0._Z25selective_scan_fwd_kernelI32Selective_Scan_fwd_kernel_traitsILi32ELi4ELi1ELb0ELb1ELb1ELb1ELb1EN3c108BFloat16EffEEv13SSMParamsBase,"a",@progbits
	.sectionflags	@""
	.align	4
.nv.constant0._Z25selective_scan_fwd_kernelI32Selective_Scan_fwd_kernel_traitsILi32ELi4ELi1ELb0ELb1ELb1ELb1ELb1EN3c108BFloat16EffEEv13SSMParamsBase:
	.zero		1288


//--------------------- .nv.constant0._Z25selective_scan_fwd_kernelI32Selective_Scan_fwd_kernel_traitsILi32ELi4ELi1ELb1ELb1ELb1ELb0ELb0EN3c108BFloat16EffEEv13SSMParamsBase --------------------------
	.section	.nv.constant0._Z25selective_scan_fwd_kernelI32Selective_Scan_fwd_kernel_traitsILi32ELi4ELi1ELb1ELb1ELb1ELb0ELb0EN3c108BFloat16EffEEv13SSMParamsBase,"a",@progbits
	.sectionflags	@""
	.align	4
.nv.constant0._Z25selective_scan_fwd_kernelI32Selective_Scan_fwd_kernel_traitsILi32ELi4ELi1ELb1ELb1ELb1ELb0ELb0EN3c108BFloat16EffEEv13SSMParamsBase:
	.zero		1288


//--------------------- .nv.constant0._Z25selective_scan_fwd_kernelI32Selective_Scan_fwd_kernel_traitsILi32ELi4ELi1ELb1ELb1ELb1ELb0ELb1EN3c108BFloat16EffEEv13SSMParamsBase --------------------------
	.section	.nv.constant0._Z25selective_scan_fwd_kernelI32Selective_Scan_fwd_kernel_traitsILi32ELi4ELi1ELb1ELb1ELb1ELb0ELb1EN3c108BFloat16EffEEv13SSMParamsBase,"a",@progbits
	.sectionflags	@""
	.align	4
.nv.constant0._Z25selective_scan_fwd_kernelI32Selective_Scan_fwd_kernel_traitsILi32ELi4ELi1ELb1ELb1ELb1ELb0ELb1EN3c108BFloat16EffEEv13SSMParamsBase:
	.zero		1288


//--------------------- .nv.constant0._Z25selective_scan_fwd_kernelI32Selective_Scan_fwd_kernel_traitsILi32ELi4ELi1ELb1ELb1ELb1ELb1ELb0EN3c108BFloat16EffEEv13SSMParamsBase --------------------------
	.section	.nv.constant0._Z25selective_scan_fwd_kernelI32Selective_Scan_fwd_kernel_traitsILi32ELi4ELi1ELb1ELb1ELb1ELb1ELb0EN3c108BFloat16EffEEv13SSMParamsBase,"a",@progbits
	.sectionflags	@""
	.align	4
.nv.constant0._Z25selective_scan_fwd_kernelI32Selective_Scan_fwd_kernel_traitsILi32ELi4ELi1ELb1ELb1ELb1ELb1ELb0EN3c108BFloat16EffEEv13SSMParamsBase:
	.zero		1288


//--------------------- .nv.constant0._Z25selective_scan_fwd_kernelI32Selective_Scan_fwd_kernel_traitsILi32ELi4ELi1ELb1ELb1ELb1ELb1ELb1EN3c108BFloat16EffEEv13SSMParamsBase --------------------------
	.section	.nv.constant0._Z25selective_scan_fwd_kernelI32Selective_Scan_fwd_kernel_traitsILi32ELi4ELi1ELb1ELb1ELb1ELb1ELb1EN3c108BFloat16EffEEv13SSMParamsBase,"a",@progbits
	.sectionflags	@""
	.align	4
.nv.constant0._Z25selective_scan_fwd_kernelI32Selective_Scan_fwd_kernel_traitsILi32ELi4ELi1ELb1ELb1ELb1ELb1ELb1EN3c108BFloat16EffEEv13SSMParamsBase:
	.zero		1288


//--------------------- .nv.constant0._Z25selective_scan_fwd_kernelI32Selective_Scan_fwd_kernel_traitsILi64ELi16ELi1ELb0ELb1ELb1ELb0ELb0EN3c108BFloat16EffEEv13SSMParamsBase --------------------------
	.section	.nv.constant0._Z25selective_scan_fwd_kernelI32Selective_Scan_fwd_kernel_traitsILi64ELi16ELi1ELb0ELb1ELb1ELb0ELb0EN3c108BFloat16EffEEv13SSMParamsBase,"a",@progbits
	.sectionflags	@""
	.align	4
.nv.constant0._Z25selective_scan_fwd_kernelI32Selective_Scan_fwd_kernel_traitsILi64ELi16ELi1ELb0ELb1ELb1ELb0ELb0EN3c108BFloat16EffEEv13SSMParamsBase:
	.zero		1288


//--------------------- .nv.constant0._Z25selective_scan_fwd_kernelI32Selective_Scan_fwd_kernel_traitsILi64ELi16ELi1ELb0ELb1ELb1ELb0ELb1EN3c108BFloat16EffEEv13SSMParamsBase --------------------------
	.section	.nv.constant0._Z25selective_scan_fwd_kernelI32Selective_Scan_fwd_kernel_traitsILi64ELi16ELi1ELb0ELb1ELb1ELb0ELb1EN3c108BFloat16EffEEv13SSMParamsBase,"a",@progbits
	.sectionflags	@""
	.align	4
.nv.constant0._Z25selective_scan_fwd_kernelI32Selective_Scan_fwd_kernel_traitsILi64ELi16ELi1ELb0ELb1ELb1ELb0ELb1EN3c108BFloat16EffEEv13SSMParamsBase:
	.zero		1288


//--------------------- .nv.constant0._Z25selective_scan_fwd_kernelI32Selective_Scan_fwd_kernel_traitsILi64ELi16ELi1ELb0ELb1ELb1ELb1ELb0EN3c108BFloat16EffEEv13SSMParamsBase --------------------------
	.section	.nv.constant0._Z25selective_scan_fwd_kernelI32Selective_Scan_fwd_kernel_traitsILi64ELi16ELi1ELb0ELb1ELb1ELb1ELb0EN3c108BFloat16EffEEv13SSMParamsBase,"a",@progbits
	.sectionflags	@""
	.align	4
.nv.constant0._Z25selective_scan_fwd_kernelI32Selective_Scan_fwd_kernel_traitsILi64ELi16ELi1ELb0ELb1ELb1ELb1ELb0EN3c108BFloat16EffEEv13SSMParamsBase:
	.zero		1288


//--------------------- .nv.constant0._Z25selective_scan_fwd_kernelI32Selective_Scan_fwd_kernel_traitsILi64ELi16ELi1ELb0ELb1ELb1ELb1ELb1EN3c108BFloat16EffEEv13SSMParamsBase --------------------------
	.section	.nv.constant0._Z25selective_scan_fwd_kernelI32Selective_Scan_fwd_kernel_traitsILi64ELi16ELi1ELb0ELb1ELb1ELb1ELb1EN3c108BFloat16EffEEv13SSMParamsBase,"a",@progbits
	.sectionflags	@""
	.align	4
.nv.constant0._Z25selective_scan_fwd_kernelI32Selective_Scan_fwd_kernel_traitsILi64ELi16ELi1ELb0ELb1ELb1ELb1ELb1EN3c108BFloat16EffEEv13SSMParamsBase:
	.zero		1288


//--------------------- .nv.constant0._Z25selective_scan_fwd_kernelI32Selective_Scan_fwd_kernel_traitsILi64ELi16ELi1ELb1ELb1ELb1ELb0ELb0EN3c108BFloat16EffEEv13SSMParamsBase --------------------------
	.section	.nv.constant0._Z25selective_scan_fwd_kernelI32Selective_Scan_fwd_kernel_traitsILi64ELi16ELi1ELb1ELb1ELb1ELb0ELb0EN3c108BFloat16EffEEv13SSMParamsBase,"a",@progbits
	.sectionflags	@""
	.align	4
.nv.constant0._Z25selective_scan_fwd_kernelI32Selective_Scan_fwd_kernel_traitsILi64ELi16ELi1ELb1ELb1ELb1ELb0ELb0EN3c108BFloat16EffEEv13SSMParamsBase:
	.zero		1288


//--------------------- .nv.constant0._Z25selective_scan_fwd_kernelI32Selective_Scan_fwd_kernel_traitsILi64ELi16ELi1ELb1ELb1ELb1ELb0ELb1EN3c108BFloat16EffEEv13SSMParamsBase --------------------------
	.section	.nv.constant0._Z25selective_scan_fwd_kernelI32Selective_Scan_fwd_kernel_traitsILi64ELi16ELi1ELb1ELb1ELb1ELb0ELb1EN3c108BFloat16EffEEv13SSMParamsBase,"a",@progbits
	.sectionflags	@""
	.align	4
.nv.constant0._Z25selective_scan_fwd_kernelI32Selective_Scan_fwd_kernel_traitsILi64ELi16ELi1ELb1ELb1ELb1ELb0ELb1EN3c108BFloat16EffEEv13SSMParamsBase:
	.zero		1288


//--------------------- .nv.constant0._Z25selective_scan_fwd_kernelI32Selective_Scan_fwd_kernel_traitsILi64ELi16ELi1ELb1ELb1ELb1ELb1ELb0EN3c108BFloat16EffEEv13SSMParamsBase --------------------------
	.section	.nv.constant0._Z25selective_scan_fwd_kernelI32Selective_Scan_fwd_kernel_traitsILi64ELi16ELi1ELb1ELb1ELb1ELb1ELb0EN3c108BFloat16EffEEv13SSMParamsBase,"a",@progbits
	.sectionflags	@""
	.align	4
.nv.constant0._Z25selective_scan_fwd_kernelI32Selective_Scan_fwd_kernel_traitsILi64ELi16ELi1ELb1ELb1ELb1ELb1ELb0EN3c108BFloat16EffEEv13SSMParamsBase:
	.zero		1288


//--------------------- .nv.constant0._Z25selective_scan_fwd_kernelI32Selective_Scan_fwd_kernel_traitsILi64ELi16ELi1ELb1ELb1ELb1ELb1ELb1EN3c108BFloat16EffEEv13SSMParamsBase --------------------------
	.section	.nv.constant0._Z25selective_scan_fwd_kernelI32Selective_Scan_fwd_kernel_traitsILi64ELi16ELi1ELb1ELb1ELb1ELb1ELb1EN3c108BFloat16EffEEv13SSMParamsBase,"a",@progbits
	.sectionflags	@""
	.align	4
.nv.constant0._Z25selective_scan_fwd_kernelI32Selective_Scan_fwd_kernel_traitsILi64ELi16ELi1ELb1ELb1ELb1ELb1ELb1EN3c108BFloat16EffEEv13SSMParamsBase:
	.zero		1288


//--------------------- .nv.constant0._Z25selective_scan_fwd_kernelI32Selective_Scan_fwd_kernel_traitsILi128ELi16ELi1ELb0ELb1ELb1ELb0ELb0EN3c108BFloat16EfS2_EEv13SSMParamsBase --------------------------
	.section	.nv.constant0._Z25selective_scan_fwd_kernelI32Selective_Scan_fwd_kernel_traitsILi128ELi16ELi1ELb0ELb1ELb1ELb0ELb0EN3c108BFloat16EfS2_EEv13SSMParamsBase,"a",@progbits
	.sectionflags	@""
	.align	4
.nv.constant0._Z25selective_scan_fwd_kernelI32Selective_Scan_fwd_kernel_traitsILi128ELi16ELi1ELb0ELb1ELb1ELb0ELb0EN3c108BFloat16EfS2_EEv13SSMParamsBase:
	.zero		1288


//--------------------- .nv.constant0._Z25selective_scan_fwd_kernelI32Selective_Scan_fwd_kernel_traitsILi128ELi16ELi1ELb0ELb1ELb1ELb0ELb1EN3c108BFloat16EfS2_EEv13SSMParamsBase --------------------------
	.section	.nv.constant0._Z25selective_scan_fwd_kernelI32Selective_Scan_fwd_kernel_traitsILi128ELi16ELi1ELb0ELb1ELb1ELb0ELb1EN3c108BFloat16EfS2_EEv13SSMParamsBase,"a",@progbits
	.sectionflags	@""
	.align	4
.nv.constant0._Z25selective_scan_fwd_kernelI32Selective_Scan_fwd_kernel_traitsILi128ELi16ELi1ELb0ELb1ELb1ELb0ELb1EN3c108BFloat16EfS2_EEv13SSMParamsBase:
	.zero		1288


//--------------------- .nv.constant0._Z25selective_scan_fwd_kernelI32Selective_Scan_fwd_kernel_traitsILi128ELi16ELi1ELb0ELb1ELb1ELb1ELb0EN3c108BFloat16EfS2_EEv13SSMParamsBase --------------------------
	.section	.nv.constant0._Z25selective_scan_fwd_kernelI32Selective_Scan_fwd_kernel_traitsILi128ELi16ELi1ELb0ELb1ELb1ELb1ELb0EN3c108BFloat16EfS2_EEv13SSMParamsBase,"a",@progbits
	.sectionflags	@""
	.align	4
.nv.constant0._Z25selective_scan_fwd_kernelI32Selective_Scan_fwd_kernel_traitsILi128ELi16ELi1ELb0ELb1ELb1ELb1ELb0EN3c108BFloat16EfS2_EEv13SSMParamsBase:
	.zero		1288


//--------------------- .nv.constant0._Z25selective_scan_fwd_kernelI32Selective_Scan_fwd_kernel_traitsILi128ELi16ELi1ELb0ELb1ELb1ELb1ELb1EN3c108BFloat16EfS2_EEv13SSMParamsBase --------------------------
	.section	.nv.constant0._Z25selective_scan_fwd_kernelI32Selective_Scan_fwd_kernel_traitsILi128ELi16ELi1ELb0ELb1ELb1ELb1ELb1EN3c108BFloat16EfS2_EEv13SSMParamsBase,"a",@progbits
	.sectionflags	@""
	.align	4
.nv.constant0._Z25selective_scan_fwd_kernelI32Selective_Scan_fwd_kernel_traitsILi128ELi16ELi1ELb0ELb1ELb1ELb1ELb1EN3c108BFloat16EfS2_EEv13SSMParamsBase:
	.zero		1288


//--------------------- .nv.constant0._Z25selective_scan_fwd_kernelI32Selective_Scan_fwd_kernel_traitsILi128ELi16ELi1ELb1ELb1ELb1ELb0ELb0EN3c108BFloat16EfS2_EEv13SSMParamsBase --------------------------
	.section	.nv.constant0._Z25selective_scan_fwd_kernelI32Selective_Scan_fwd_kernel_traitsILi128ELi16ELi1ELb1ELb1ELb1ELb0ELb0EN3c108BFloat16EfS2_EEv13SSMParamsBase,"a",@progbits
	.sectionflags	@""
	.align	4
.nv.constant0._Z25selective_scan_fwd_kernelI32Selective_Scan_fwd_kernel_traitsILi128ELi16ELi1ELb1ELb1ELb1ELb0ELb0EN3c108BFloat16EfS2_EEv13SSMParamsBase:
	.zero		1288


//--------------------- .nv.constant0._Z25selective_scan_fwd_kernelI32Selective_Scan_fwd_kernel_traitsILi128ELi16ELi1ELb1ELb1ELb1ELb0ELb1EN3c108BFloat16EfS2_EEv13SSMParamsBase --------------------------
	.section	.nv.constant0._Z25selective_scan_fwd_kernelI32Selective_Scan_fwd_kernel_traitsILi128ELi16ELi1ELb1ELb1ELb1ELb0ELb1EN3c108BFloat16EfS2_EEv13SSMParamsBase,"a",@progbits
	.sectionflags	@""
	.align	4
.nv.constant0._Z25selective_scan_fwd_kernelI32Selective_Scan_fwd_kernel_traitsILi128ELi16ELi1ELb1ELb1ELb1ELb0ELb1EN3c108BFloat16EfS2_EEv13SSMParamsBase:
	.zero		1288


//--------------------- .nv.constant0._Z25selective_scan_fwd_kernelI32Selective_Scan_fwd_kernel_traitsILi128ELi16ELi1ELb1ELb1ELb1ELb1ELb0EN3c108BFloat16EfS2_EEv13SSMParamsBase --------------------------
	.section	.nv.constant0._Z25selective_scan_fwd_kernelI32Selective_Scan_fwd_kernel_traitsILi128ELi16ELi1ELb1ELb1ELb1ELb1ELb0EN3c108BFloat16EfS2_EEv13SSMParamsBase,"a",@progbits
	.sectionflags	@""
	.align	4
.nv.constant0._Z25selective_scan_fwd_kernelI32Selective_Scan_fwd_kernel_traitsILi128ELi16ELi1ELb1ELb1ELb1ELb1ELb0EN3c108BFloat16EfS2_EEv13SSMParamsBase:
	.zero		1288


//--------------------- .nv.constant0._Z25selective_scan_fwd_kernelI32Selective_Scan_fwd_kernel_traitsILi128ELi16ELi1ELb1ELb1ELb1ELb1ELb1EN3c108BFloat16EfS2_EEv13SSMParamsBase --------------------------
	.section	.nv.constant0._Z25selective_scan_fwd_kernelI32Selective_Scan_fwd_kernel_traitsILi128ELi16ELi1ELb1ELb1ELb1ELb1ELb1EN3c108BFloat16EfS2_EEv13SSMParamsBase,"a",@progbits
	.sectionflags	@""
	.align	4
.nv.constant0._Z25selective_scan_fwd_kernelI32Selective_Scan_fwd_kernel_traitsILi128ELi16ELi1ELb1ELb1ELb1ELb1ELb1EN3c108BFloat16EfS2_EEv13SSMParamsBase:
	.zero		1288


//--------------------- .nv.constant0._Z25selective_scan_fwd_kernelI32Selective_Scan_fwd_kernel_traitsILi32ELi16ELi1ELb0ELb1ELb1ELb0ELb0EN3c108BFloat16EfS2_EEv13SSMParamsBase --------------------------
	.section	.nv.constant0._Z25selective_scan_fwd_kernelI32Selective_Scan_fwd_kernel_traitsILi32ELi16ELi1ELb0ELb1ELb1ELb0ELb0EN3c108BFloat16EfS2_EEv13SSMParamsBase,"a",@progbits
	.sectionflags	@""
	.align	4
.nv.constant0._Z25selective_scan_fwd_kernelI32Selective_Scan_fwd_kernel_traitsILi32ELi16ELi1ELb0ELb1ELb1ELb0ELb0EN3c108BFloat16EfS2_EEv13SSMParamsBase:
	.zero		1288


//--------------------- .nv.constant0._Z25selective_scan_fwd_kernelI32Selective_Scan_fwd_kernel_traitsILi32ELi16ELi1ELb0ELb1ELb1ELb0ELb1EN3c108BFloat16EfS2_EEv13SSMParamsBase --------------------------
	.section	.nv.constant0._Z25selective_scan_fwd_kernelI32Selective_Scan_fwd_kernel_traitsILi32ELi16ELi1ELb0ELb1ELb1ELb0ELb1EN3c108BFloat16EfS2_EEv13SSMParamsBase,"a",@progbits
	.sectionflags	@""
	.align	4
.nv.constant0._Z25selective_scan_fwd_kernelI32Selective_Scan_fwd_kernel_traitsILi32ELi16ELi1ELb0ELb1ELb1ELb0ELb1EN3c108BFloat16EfS2_EEv13SSMParamsBase:
	.zero		1288


//--------------------- .nv.constant0._Z25selective_scan_fwd_kernelI32Selective_Scan_fwd_kernel_traitsILi32ELi16ELi1ELb0ELb1ELb1ELb1ELb0EN3c108BFloat16EfS2_EEv13SSMParamsBase --------------------------
	.section	.nv.constant0._Z25selective_scan_fwd_kernelI32Selective_Scan_fwd_kernel_traitsILi32ELi16ELi1ELb0ELb1ELb1ELb1ELb0EN3c108BFloat16EfS2_EEv13SSMParamsBase,"a",@progbits
	.sectionflags	@""
	.align	4
.nv.constant0._Z25selective_scan_fwd_kernelI32Selective_Scan_fwd_kernel_traitsILi32ELi16ELi1ELb0ELb1ELb1ELb1ELb0EN3c108BFloat16EfS2_EEv13SSMParamsBase:
	.zero		1288


//--------------------- .nv.constant0._Z25selective_scan_fwd_kernelI32Selective_Scan_fwd_kernel_traitsILi32ELi16ELi1ELb0ELb1ELb1ELb1ELb1EN3c108BFloat16EfS2_EEv13SSMParamsBase --------------------------
	.section	.nv.constant0._Z25selective_scan_fwd_kernelI32Selective_Scan_fwd_kernel_traitsILi32ELi16ELi1ELb0ELb1ELb1ELb1ELb1EN3c108BFloat16EfS2_EEv13SSMParamsBase,"a",@progbits
	.sectionflags	@""
	.align	4
.nv.constant0._Z25selective_scan_fwd_kernelI32Selective_Scan_fwd_kernel_traitsILi32ELi16ELi1ELb0ELb1ELb1ELb1ELb1EN3c108BFloat16EfS2_EEv13SSMParamsBase:
	.zero		1288


//--------------------- .nv.constant0._Z25selective_scan_fwd_kernelI32Selective_Scan_fwd_kernel_traitsILi32ELi16ELi1ELb1ELb1ELb1ELb0ELb0EN3c108BFloat16EfS2_EEv13SSMParamsBase --------------------------
	.section	.nv.constant0._Z25selective_scan_fwd_kernelI32Selective_Scan_fwd_kernel_traitsILi32ELi16ELi1ELb1ELb1ELb1ELb0ELb0EN3c108BFloat16EfS2_EEv13SSMParamsBase,"a",@progbits
	.sectionflags	@""
	.align	4
.nv.constant0._Z25selective_scan_fwd_kernelI32Selective_Scan_fwd_kernel_traitsILi32ELi16ELi1ELb1ELb1ELb1ELb0ELb0EN3c108BFloat16EfS2_EEv13SSMParamsBase:
	.zero		1288


//--------------------- .nv.constant0._Z25selective_scan_fwd_kernelI32Selective_Scan_fwd_kernel_traitsILi32ELi16ELi1ELb1ELb1ELb1ELb0ELb1EN3c108BFloat16EfS2_EEv13SSMParamsBase --------------------------
	.section	.nv.constant0._Z25selective_scan_fwd_kernelI32Selective_Scan_fwd_kernel_traitsILi32ELi16ELi1ELb1ELb1ELb1ELb0ELb1EN3c108BFloat16EfS2_EEv13SSMParamsBase,"a",@progbits
	.sectionflags	@""
	.align	4
.nv.constant0._Z25selective_scan_fwd_kernelI32Selective_Scan_fwd_kernel_traitsILi32ELi16ELi1ELb1ELb1ELb1ELb0ELb1EN3c108BFloat16EfS2_EEv13SSMParamsBase:
	.zero		1288


//--------------------- .nv.constant0._Z25selective_scan_fwd_kernelI32Selective_Scan_fwd_kernel_traitsILi32ELi16ELi1ELb1ELb1ELb1ELb1ELb0EN3c108BFloat16EfS2_EEv13SSMParamsBase --------------------------
	.section	.nv.constant0._Z25selective_scan_fwd_kernelI32Selective_Scan_fwd_kernel_traitsILi32ELi16ELi1ELb1ELb1ELb1ELb1ELb0EN3c108BFloat16EfS2_EEv13SSMParamsBase,"a",@progbits
	.sectionflags	@""
	.align	4
.nv.constant0._Z25selective_scan_fwd_kernelI32Selective_Scan_fwd_kernel_traitsILi32ELi16ELi1ELb1ELb1ELb1ELb1ELb0EN3c108BFloat16EfS2_EEv13SSMParamsBase:
	.zero		1288


//--------------------- .nv.constant0._Z25selective_scan_fwd_kernelI32Selective_Scan_fwd_kernel_traitsILi32ELi16ELi1ELb1ELb1ELb1ELb1ELb1EN3c108BFloat16EfS2_EEv13SSMParamsBase --------------------------
	.section	.nv.constant0._Z25selective_scan_fwd_kernelI32Selective_Scan_fwd_kernel_traitsILi32ELi16ELi1ELb1ELb1ELb1ELb1ELb1EN3c108BFloat16EfS2_EEv13SSMParamsBase,"a",@progbits
	.sectionflags	@""
	.align	4
.nv.constant0._Z25selective_scan_fwd_kernelI32Selective_Scan_fwd_kernel_traitsILi32ELi16ELi1ELb1ELb1ELb1ELb1ELb1EN3c108BFloat16EfS2_EEv13SSMParamsBase:
	.zero		1288


//--------------------- .nv.constant0._Z25selective_scan_fwd_kernelI32Selective_Scan_fwd_kernel_traitsILi32ELi8ELi1ELb0ELb1ELb1ELb0ELb0EN3c108BFloat16EfS2_EEv13SSMParamsBase --------------------------
	.section	.nv.constant0._Z25selective_scan_fwd_kernelI32Selective_Scan_fwd_kernel_traitsILi32ELi8ELi1ELb0ELb1ELb1ELb0ELb0EN3c108BFloat16EfS2_EEv13SSMParamsBase,"a",@progbits
	.sectionflags	@""
	.align	4
.nv.constant0._Z25selective_scan_fwd_kernelI32Selective_Scan_fwd_kernel_traitsILi32ELi8ELi1ELb0ELb1ELb1ELb0ELb0EN3c108BFloat16EfS2_EEv13SSMParamsBase:
	.zero		1288


//--------------------- .nv.constant0._Z25selective_scan_fwd_kernelI32Selective_Scan_fwd_kernel_traitsILi32ELi8ELi1ELb0ELb1ELb1ELb0ELb1EN3c108BFloat16EfS2_EEv13SSMParamsBase --------------------------
	.section	.nv.constant0._Z25selective_scan_fwd_kernelI32Selective_Scan_fwd_kernel_traitsILi32ELi8ELi1ELb0ELb1ELb1ELb0ELb1EN3c108BFloat16EfS2_EEv13SSMParamsBase,"a",@progbits
	.sectionflags	@""
	.align	4
.nv.constant0._Z25selective_scan_fwd_kernelI32Selective_Scan_fwd_kernel_traitsILi32ELi8ELi1ELb0ELb1ELb1ELb0ELb1EN3c108BFloat16EfS2_EEv13SSMParamsBase:
	.zero		1288


//--------------------- .nv.constant0._Z25selective_scan_fwd_kernelI32Selective_Scan_fwd_kernel_traitsILi32ELi8ELi1ELb0ELb1ELb1ELb1ELb0EN3c108BFloat16EfS2_EEv13SSMParamsBase --------------------------
	.section	.nv.constant0._Z25selective_scan_fwd_kernelI32Selective_Scan_fwd_kernel_traitsILi32ELi8ELi1ELb0ELb1ELb1ELb1ELb0EN3c108BFloat16EfS2_EEv13SSMParamsBase,"a",@progbits
	.sectionflags	@""
	.align	4
.nv.constant0._Z25selective_scan_fwd_kernelI32Selective_Scan_fwd_kernel_traitsILi32ELi8ELi1ELb0ELb1ELb1ELb1ELb0EN3c108BFloat16EfS2_EEv13SSMParamsBase:
	.zero		1288


//--------------------- .nv.constant0._Z25selective_scan_fwd_kernelI32Selective_Scan_fwd_kernel_traitsILi32ELi8ELi1ELb0ELb1ELb1ELb1ELb1EN3c108BFloat16EfS2_EEv13SSMParamsBase --------------------------
	.section	.nv.constant0._Z25selective_scan_fwd_kernelI32Selective_Scan_fwd_kernel_traitsILi32ELi8ELi1ELb0ELb1ELb1ELb1ELb1EN3c108BFloat16EfS2_EEv13SSMParamsBase,"a",@progbits
	.sectionflags	@""
	.align	4
.nv.constant0._Z25selective_scan_fwd_kernelI32Selective_Scan_fwd_kernel_traitsILi32ELi8ELi1ELb0ELb1ELb1ELb1ELb1EN3c108BFloat16EfS2_EEv13SSMParamsBase:
	.zero		1288


//--------------------- .nv.constant0._Z25selective_scan_fwd_kernelI32Selective_Scan_fwd_kernel_traitsILi32ELi8ELi1ELb1ELb1ELb1ELb0ELb0EN3c108BFloat16EfS2_EEv13SSMParamsBase --------------------------
	.section	.nv.constant0._Z25selective_scan_fwd_kernelI32Selective_Scan_fwd_kernel_traitsILi32ELi8ELi1ELb1ELb1ELb1ELb0ELb0EN3c108BFloat16EfS2_EEv13SSMParamsBase,"a",@progbits
	.sectionflags	@""
	.align	4
.nv.constant0._Z25selective_scan_fwd_kernelI32Selective_Scan_fwd_kernel_traitsILi32ELi8ELi1ELb1ELb1ELb1ELb0ELb0EN3c108BFloat16EfS2_EEv13SSMParamsBase:
	.zero		1288


//--------------------- .nv.constant0._Z25selective_scan_fwd_kernelI32Selective_Scan_fwd_kernel_traitsILi32ELi8ELi1ELb1ELb1ELb1ELb0ELb1EN3c108BFloat16EfS2_EEv13SSMParamsBase --------------------------
	.section	.nv.constant0._Z25selective_scan_fwd_kernelI32Selective_Scan_fwd_kernel_traitsILi32ELi8ELi1ELb1ELb1ELb1ELb0ELb1EN3c108BFloat16EfS2_EEv13SSMParamsBase,"a",@progbits
	.sectionflags	@""
	.align	4
.nv.constant0._Z25selective_scan_fwd_kernelI32Selective_Scan_fwd_kernel_traitsILi32ELi8ELi1ELb1ELb1ELb1ELb0ELb1EN3c108BFloat16EfS2_EEv13SSMParamsBase:
	.zero		1288


//--------------------- .nv.constant0._Z25selective_scan_fwd_kernelI32Selective_Scan_fwd_kernel_traitsILi32ELi8ELi1ELb1ELb1ELb1ELb1ELb0EN3c108BFloat16EfS2_EEv13SSMParamsBase --------------------------
	.section	.nv.constant0._Z25selective_scan_fwd_kernelI32Selective_Scan_fwd_kernel_traitsILi32ELi8ELi1ELb1ELb1ELb1ELb1ELb0EN3c108BFloat16EfS2_EEv13SSMParamsBase,"a",@progbits
	.sectionflags	@""
	.align	4
.nv.constant0._Z25selective_scan_fwd_kernelI32Selective_Scan_fwd_kernel_traitsILi32ELi8ELi1ELb1ELb1ELb1ELb1ELb0EN3c108BFloat16EfS2_EEv13SSMParamsBase:
	.zero		1288


//--------------------- .nv.constant0._Z25selective_scan_fwd_kernelI32Selective_Scan_fwd_kernel_traitsILi32ELi8ELi1ELb1ELb1ELb1ELb1ELb1EN3c108BFloat16EfS2_EEv13SSMParamsBase --------------------------
	.section	.nv.constant0._Z25selective_scan_fwd_kernelI32Selective_Scan_fwd_kernel_traitsILi32ELi8ELi1ELb1ELb1ELb1ELb1ELb1EN3c108BFloat16EfS2_EEv13SSMParamsBase,"a",@progbits
	.sectionflags	@""
	.align	4
.nv.constant0._Z25selective_scan_fwd_kernelI32Selective_Scan_fwd_kernel_traitsILi32ELi8ELi1ELb1ELb1ELb1ELb1ELb1EN3c108BFloat16EfS2_EEv13SSMParamsBase:
	.zero		1288


//--------------------- .nv.constant0._Z25selective_scan_fwd_kernelI32Selective_Scan_fwd_kernel_traitsILi32ELi4ELi1ELb0ELb1ELb1ELb0ELb0EN3c108BFloat16EfS2_EEv13SSMParamsBase --------------------------
	.section	.nv.constant0._Z25selective_scan_fwd_kernelI32Selective_Scan_fwd_kernel_traitsILi32ELi4ELi1ELb0ELb1ELb1ELb0ELb0EN3c108BFloat16EfS2_EEv13SSMParamsBase,"a",@progbits
	.sectionflags	@""
	.align	4
.nv.constant0._Z25selective_scan_fwd_kernelI32Selective_Scan_fwd_kernel_traitsILi32ELi4ELi1ELb0ELb1ELb1ELb0ELb0EN3c108BFloat16EfS2_EEv13SSMParamsBase:
	.zero		1288


//--------------------- .nv.constant0._Z25selective_scan_fwd_kernelI32Selective_Scan_fwd_kernel_traitsILi32ELi4ELi1ELb0ELb1ELb1ELb0ELb1EN3c108BFloat16EfS2_EEv13SSMParamsBase --------------------------
	.section	.nv.constant0._Z25selective_scan_fwd_kernelI32Selective_Scan_fwd_kernel_traitsILi32ELi4ELi1ELb0ELb1ELb1ELb0ELb1EN3c108BFloat16EfS2_EEv13SSMParamsBase,"a",@progbits
	.sectionflags	@""
	.align	4
.nv.constant0._Z25selective_scan_fwd_kernelI32Selective_Scan_fwd_kernel_traitsILi32ELi4ELi1ELb0ELb1ELb1ELb0ELb1EN3c108BFloat16EfS2_EEv13SSMParamsBase:
	.zero		1288


//--------------------- .nv.constant0._Z25selective_scan_fwd_kernelI32Selective_Scan_fwd_kernel_traitsILi32ELi4ELi1ELb0ELb1ELb1ELb1ELb0EN3c108BFloat16EfS2_EEv13SSMParamsBase --------------------------
	.section	.nv.constant0._Z25selective_scan_fwd_kernelI32Selective_Scan_fwd_kernel_traitsILi32ELi4ELi1ELb0ELb1ELb1ELb1ELb0EN3c108BFloat16EfS2_EEv13SSMParamsBase,"a",@progbits
	.sectionflags	@""
	.align	4
.nv.constant0._Z25selective_scan_fwd_kernelI32Selective_Scan_fwd_kernel_traitsILi32ELi4ELi1ELb0ELb1ELb1ELb1ELb0EN3c108BFloat16EfS2_EEv13SSMParamsBase:
	.zero		1288


//--------------------- .nv.constant0._Z25selective_scan_fwd_kernelI32Selective_Scan_fwd_kernel_traitsILi32ELi4ELi1ELb0ELb1ELb1ELb1ELb1EN3c108BFloat16EfS2_EEv13SSMParamsBase --------------------------
	.section	.nv.constant0._Z25selective_scan_fwd_kernelI32Selective_Scan_fwd_kernel_traitsILi32ELi4ELi1ELb0ELb1ELb1ELb1ELb1EN3c108BFloat16EfS2_EEv13SSMParamsBase,"a",@progbits
	.sectionflags	@""
	.align	4
.nv.constant0._Z25selective_scan_fwd_kernelI32Selective_Scan_fwd_kernel_traitsILi32ELi4ELi1ELb0ELb1ELb1ELb1ELb1EN3c108BFloat16EfS2_EEv13SSMParamsBase:
	.zero		1288


//--------------------- .nv.constant0._Z25selective_scan_fwd_kernelI32Selective_Scan_fwd_kernel_traitsILi32ELi4ELi1ELb1ELb1ELb1ELb0ELb0EN3c108BFloat16EfS2_EEv13SSMParamsBase --------------------------
	.section	.nv.constant0._Z25selective_scan_fwd_kernelI32Selective_Scan_fwd_kernel_traitsILi32ELi4ELi1ELb1ELb1ELb1ELb0ELb0EN3c108BFloat16EfS2_EEv13SSMParamsBase,"a",@progbits
	.sectionflags	@""
	.align	4
.nv.constant0._Z25selective_scan_fwd_kernelI32Selective_Scan_fwd_kernel_traitsILi32ELi4ELi1ELb1ELb1ELb1ELb0ELb0EN3c108BFloat16EfS2_EEv13SSMParamsBase:
	.zero		1288


//--------------------- .nv.constant0._Z25selective_scan_fwd_kernelI32Selective_Scan_fwd_kernel_traitsILi32ELi4ELi1ELb1ELb1ELb1ELb0ELb1EN3c108BFloat16EfS2_EEv13SSMParamsBase --------------------------
	.section	.nv.constant0._Z25selective_scan_fwd_kernelI32Selective_Scan_fwd_kernel_traitsILi32ELi4ELi1ELb1ELb1ELb1ELb0ELb1EN3c108BFloat16EfS2_EEv13SSMParamsBase,"a",@progbits
	.sectionflags	@""
	.align	4
.nv.constant0._Z25selective_scan_fwd_kernelI32Selective_Scan_fwd_kernel_traitsILi32ELi4ELi1ELb1ELb1ELb1ELb0ELb1EN3c108BFloat16EfS2_EEv13SSMParamsBase:
	.zero		1288


//--------------------- .nv.constant0._Z25selective_scan_fwd_kernelI32Selective_Scan_fwd_kernel_traitsILi32ELi4ELi1ELb1ELb1ELb1ELb1ELb0EN3c108BFloat16EfS2_EEv13SSMParamsBase --------------------------
	.section	.nv.constant0._Z25selective_scan_fwd_kernelI32Selective_Scan_fwd_kernel_traitsILi32ELi4ELi1ELb1ELb1ELb1ELb1ELb0EN3c108BFloat16EfS2_EEv13SSMParamsBase,"a",@progbits
	.sectionflags	@""
	.align	4
.nv.constant0._Z25selective_scan_fwd_kernelI32Selective_Scan_fwd_kernel_traitsILi32ELi4ELi1ELb1ELb1ELb1ELb1ELb0EN3c108BFloat16EfS2_EEv13SSMParamsBase:
	.zero		1288


//--------------------- .nv.constant0._Z25selective_scan_fwd_kernelI32Selective_Scan_fwd_kernel_traitsILi32ELi4ELi1ELb1ELb1ELb1ELb1ELb1EN3c108BFloat16EfS2_EEv13SSMParamsBase --------------------------
	.section	.nv.constant0._Z25selective_scan_fwd_kernelI32Selective_Scan_fwd_kernel_traitsILi32ELi4ELi1ELb1ELb1ELb1ELb1ELb1EN3c108BFloat16EfS2_EEv13SSMParamsBase,"a",@progbits
	.sectionflags	@""
	.align	4
.nv.constant0._Z25selective_scan_fwd_kernelI32Selective_Scan_fwd_kernel_traitsILi32ELi4ELi1ELb1ELb1ELb1ELb1ELb1EN3c108BFloat16EfS2_EEv13SSMParamsBase:
	.zero		1288


//--------------------- .nv.constant0._Z25selective_scan_fwd_kernelI32Selective_Scan_fwd_kernel_traitsILi64ELi16ELi1ELb0ELb1ELb1ELb0ELb0EN3c108BFloat16EfS2_EEv13SSMParamsBase --------------------------
	.section	.nv.constant0._Z25selective_scan_fwd_kernelI32Selective_Scan_fwd_kernel_traitsILi64ELi16ELi1ELb0ELb1ELb1ELb0ELb0EN3c108BFloat16EfS2_EEv13SSMParamsBase,"a",@progbits
	.sectionflags	@""
	.align	4
.nv.constant0._Z25selective_scan_fwd_kernelI32Selective_Scan_fwd_kernel_traitsILi64ELi16ELi1ELb0ELb1ELb1ELb0ELb0EN3c108BFloat16EfS2_EEv13SSMParamsBase:
	.zero		1288


//--------------------- .nv.constant0._Z25selective_scan_fwd_kernelI32Selective_Scan_fwd_kernel_traitsILi64ELi16ELi1ELb0ELb1ELb1ELb0ELb1EN3c108BFloat16EfS2_EEv13SSMParamsBase --------------------------
	.section	.nv.constant0._Z25selective_scan_fwd_kernelI32Selective_Scan_fwd_kernel_traitsILi64ELi16ELi1ELb0ELb1ELb1ELb0ELb1EN3c108BFloat16EfS2_EEv13SSMParamsBase,"a",@progbits
	.sectionflags	@""
	.align	4
.nv.constant0._Z25selective_scan_fwd_kernelI32Selective_Scan_fwd_kernel_traitsILi64ELi16ELi1ELb0ELb1ELb1ELb0ELb1EN3c108BFloat16EfS2_EEv13SSMParamsBase:
	.zero		1288


//--------------------- .nv.constant0._Z25selective_scan_fwd_kernelI32Selective_Scan_fwd_kernel_traitsILi64ELi16ELi1ELb0ELb1ELb1ELb1ELb0EN3c108BFloat16EfS2_EEv13SSMParamsBase --------------------------
	.section	.nv.constant0._Z25selective_scan_fwd_kernelI32Selective_Scan_fwd_kernel_traitsILi64ELi16ELi1ELb0ELb1ELb1ELb1ELb0EN3c108BFloat16EfS2_EEv13SSMParamsBase,"a",@progbits
	.sectionflags	@""
	.align	4
.nv.constant0._Z25selective_scan_fwd_kernelI32Selective_Scan_fwd_kernel_traitsILi64ELi16ELi1ELb0ELb1ELb1ELb1ELb0EN3c108BFloat16EfS2_EEv13SSMParamsBase:
	.zero		1288


//--------------------- .nv.constant0._Z25selective_scan_fwd_kernelI32Selective_Scan_fwd_kernel_traitsILi64ELi16ELi1ELb0ELb1ELb1ELb1ELb1EN3c108BFloat16EfS2_EEv13SSMParamsBase --------------------------
	.section	.nv.constant0._Z25selective_scan_fwd_kernelI32Selective_Scan_fwd_kernel_traitsILi64ELi16ELi1ELb0ELb1ELb1ELb1ELb1EN3c108BFloat16EfS2_EEv13SSMParamsBase,"a",@progbits
	.sectionflags	@""
	.align	4
.nv.constant0._Z25selective_scan_fwd_kernelI32Selective_Scan_fwd_kernel_traitsILi64ELi16ELi1ELb0ELb1ELb1ELb1ELb1EN3c108BFloat16EfS2_EEv13SSMParamsBase:
	.zero		1288


//--------------------- .nv.constant0._Z25selective_scan_fwd_kernelI32Selective_Scan_fwd_kernel_traitsILi64ELi16ELi1ELb1ELb1ELb1ELb0ELb0EN3c108BFloat16EfS2_EEv13SSMParamsBase --------------------------
	.section	.nv.constant0._Z25selective_scan_fwd_kernelI32Selective_Scan_fwd_kernel_traitsILi64ELi16ELi1ELb1ELb1ELb1ELb0ELb0EN3c108BFloat16EfS2_EEv13SSMParamsBase,"a",@progbits
	.sectionflags	@""
	.align	4
.nv.constant0._Z25selective_scan_fwd_kernelI32Selective_Scan_fwd_kernel_traitsILi64ELi16ELi1ELb1ELb1ELb1ELb0ELb0EN3c108BFloat16EfS2_EEv13SSMParamsBase:
	.zero		1288


//--------------------- .nv.constant0._Z25selective_scan_fwd_kernelI32Selective_Scan_fwd_kernel_traitsILi64ELi16ELi1ELb1ELb1ELb1ELb0ELb1EN3c108BFloat16EfS2_EEv13SSMParamsBase --------------------------
	.section	.nv.constant0._Z25selective_scan_fwd_kernelI32Selective_Scan_fwd_kernel_traitsILi64ELi16ELi1ELb1ELb1ELb1ELb0ELb1EN3c108BFloat16EfS2_EEv13SSMParamsBase,"a",@progbits
	.sectionflags	@""
	.align	4
.nv.constant0._Z25selective_scan_fwd_kernelI32Selective_Scan_fwd_kernel_traitsILi64ELi16ELi1ELb1ELb1ELb1ELb0ELb1EN3c108BFloat16EfS2_EEv13SSMParamsBase:
	.zero		1288


//--------------------- .nv.constant0._Z25selective_scan_fwd_kernelI32Selective_Scan_fwd_kernel_traitsILi64ELi16ELi1ELb1ELb1ELb1ELb1ELb0EN3c108BFloat16EfS2_EEv13SSMParamsBase --------------------------
	.section	.nv.constant0._Z25selective_scan_fwd_kernelI32Selective_Scan_fwd_kernel_traitsILi64ELi16ELi1ELb1ELb1ELb1ELb1ELb0EN3c108BFloat16EfS2_EEv13SSMParamsBase,"a",@progbits
	.sectionflags	@""
	.align	4
.nv.constant0._Z25selective_scan_fwd_kernelI32Selective_Scan_fwd_kernel_traitsILi64ELi16ELi1ELb1ELb1ELb1ELb1ELb0EN3c108BFloat16EfS2_EEv13SSMParamsBase:
	.zero		1288


//--------------------- .nv.constant0._Z25selective_scan_fwd_kernelI32Selective_Scan_fwd_kernel_traitsILi64ELi16ELi1ELb1ELb1ELb1ELb1ELb1EN3c108BFloat16EfS2_EEv13SSMParamsBase --------------------------
	.section	.nv.constant0._Z25selective_scan_fwd_kernelI32Selective_Scan_fwd_kernel_traitsILi64ELi16ELi1ELb1ELb1ELb1ELb1ELb1EN3c108BFloat16EfS2_EEv13SSMParamsBase,"a",@progbits
	.sectionflags	@""
	.align	4
.nv.constant0._Z25selective_scan_fwd_kernelI32Selective_Scan_fwd_kernel_traitsILi64ELi16ELi1ELb1ELb1ELb1ELb1ELb1EN3c108BFloat16EfS2_EEv13SSMParamsBase:
	.zero		1288


//--------------------- SYMBOLS --------------------------

	.type		.nv.reservedSmem.offset0,@object
	.size		.nv.reservedSmem.offset0,0x4
	.type		.nv.reservedSmem.cap,@object
	.size		.nv.reservedSmem.cap,0x4
